	.target	sm_100a

	.elftype	@"ET_EXEC"


//--------------------- .note.nv.tkinfo           --------------------------
	.section	.note.nv.tkinfo,"",@"SHT_NOTE"
	.sectionflags	@"SHF_NOTE_NV_TKINFO"
	.tkinfo
        /*0018*/ 	.word	0x00000002
        /*0030*/ 	.string	""
        /*0030*/ 	.string	"ptxas"
        /*0030*/ 	.string	"Cuda compilation tools, release 13.0, V13.0.88"
        /*0030*/ 	.string	"Build cuda_13.0.r13.0/compiler.36424714_0"
        /*0030*/ 	.string	"-arch sm_100a -m 64 "



//--------------------- .note.nv.cuinfo           --------------------------
	.section	.note.nv.cuinfo,"",@"SHT_NOTE"
	.sectionflags	@"SHF_NOTE_NV_CUINFO"
        /*0018*/ 	.short	0x0002
        /*001a*/ 	.short	0x0064
        /*001c*/ 	.short	0x0082
	.zero		2


//--------------------- .nv.info                  --------------------------
	.section	.nv.info,"",@"SHT_CUDA_INFO"
	.align	4


	//----- nvinfo : EIATTR_REGCOUNT
	.align		4
        /*0000*/ 	.byte	0x04, 0x2f
        /*0002*/ 	.short	(.L_10 - .L_9)
	.align		4
.L_9:
        /*0004*/ 	.word	index@(_ZN10layer_norm31ln_parallel_residual_fwd_kernelINS_13Kernel_traitsIfffffjLj5120ELj1ELj1ELj4ELj16ENS_18Kernel_traits_baseILj5120EfffffjLj128EEEEELb1ELb1ELb1EEEvNS_9FwdParamsE)
        /*0008*/ 	.word	0x000000a7


	//----- nvinfo : EIATTR_FRAME_SIZE
	.align		4
.L_10:
        /*000c*/ 	.byte	0x04, 0x11
        /*000e*/ 	.short	(.L_12 - .L_11)
	.align		4
.L_11:
        /*0010*/ 	.word	index@(_ZN10layer_norm31ln_parallel_residual_fwd_kernelINS_13Kernel_traitsIfffffjLj5120ELj1ELj1ELj4ELj16ENS_18Kernel_traits_baseILj5120EfffffjLj128EEEEELb1ELb1ELb1EEEvNS_9FwdParamsE)
        /*0014*/ 	.word	0x00000000


	//----- nvinfo : EIATTR_REGCOUNT
	.align		4
.L_12:
        /*0018*/ 	.byte	0x04, 0x2f
        /*001a*/ 	.short	(.L_14 - .L_13)
	.align		4
.L_13:
        /*001c*/ 	.word	index@(_ZN10layer_norm31ln_parallel_residual_fwd_kernelINS_13Kernel_traitsIfffffjLj5120ELj1ELj1ELj4ELj16ENS_18Kernel_traits_baseILj5120EfffffjLj128EEEEELb1ELb1ELb0EEEvNS_9FwdParamsE)
        /*0020*/ 	.word	0x000000a3


	//----- nvinfo : EIATTR_FRAME_SIZE
	.align		4
.L_14:
        /*0024*/ 	.byte	0x04, 0x11
        /*0026*/ 	.short	(.L_16 - .L_15)
	.align		4
.L_15:
        /*0028*/ 	.word	index@(_ZN10layer_norm31ln_parallel_residual_fwd_kernelINS_13Kernel_traitsIfffffjLj5120ELj1ELj1ELj4ELj16ENS_18Kernel_traits_baseILj5120EfffffjLj128EEEEELb1ELb1ELb0EEEvNS_9FwdParamsE)
        /*002c*/ 	.word	0x00000000


	//----- nvinfo : EIATTR_REGCOUNT
	.align		4
.L_16:
        /*0030*/ 	.byte	0x04, 0x2f
        /*0032*/ 	.short	(.L_18 - .L_17)
	.align		4
.L_17:
        /*0034*/ 	.word	index@(_ZN10layer_norm31ln_parallel_residual_fwd_kernelINS_13Kernel_traitsIfffffjLj5120ELj1ELj1ELj4ELj16ENS_18Kernel_traits_baseILj5120EfffffjLj128EEEEELb1ELb0ELb1EEEvNS_9FwdParamsE)
        /*0038*/ 	.word	0x000000fe


	//----- nvinfo : EIATTR_FRAME_SIZE
	.align		4
.L_18:
        /*003c*/ 	.byte	0x04, 0x11
        /*003e*/ 	.short	(.L_20 - .L_19)
	.align		4
.L_19:
        /*0040*/ 	.word	index@(_ZN10layer_norm31ln_parallel_residual_fwd_kernelINS_13Kernel_traitsIfffffjLj5120ELj1ELj1ELj4ELj16ENS_18Kernel_traits_baseILj5120EfffffjLj128EEEEELb1ELb0ELb1EEEvNS_9FwdParamsE)
        /*0044*/ 	.word	0x00000000


	//----- nvinfo : EIATTR_REGCOUNT
	.align		4
.L_20:
        /*0048*/ 	.byte	0x04, 0x2f
        /*004a*/ 	.short	(.L_22 - .L_21)
	.align		4
.L_21:
        /*004c*/ 	.word	index@(_ZN10layer_norm31ln_parallel_residual_fwd_kernelINS_13Kernel_traitsIfffffjLj5120ELj1ELj1ELj4ELj16ENS_18Kernel_traits_baseILj5120EfffffjLj128EEEEELb1ELb0ELb0EEEvNS_9FwdParamsE)
        /*0050*/ 	.word	0x000000f6


	//----- nvinfo : EIATTR_FRAME_SIZE
	.align		4
.L_22:
        /*0054*/ 	.byte	0x04, 0x11
        /*0056*/ 	.short	(.L_24 - .L_23)
	.align		4
.L_23:
        /*0058*/ 	.word	index@(_ZN10layer_norm31ln_parallel_residual_fwd_kernelINS_13Kernel_traitsIfffffjLj5120ELj1ELj1ELj4ELj16ENS_18Kernel_traits_baseILj5120EfffffjLj128EEEEELb1ELb0ELb0EEEvNS_9FwdParamsE)
        /*005c*/ 	.word	0x00000000


	//----- nvinfo : EIATTR_REGCOUNT
	.align		4
.L_24:
        /*0060*/ 	.byte	0x04, 0x2f
        /*0062*/ 	.short	(.L_26 - .L_25)
	.align		4
.L_25:
        /*0064*/ 	.word	index@(_ZN10layer_norm31ln_parallel_residual_fwd_kernelINS_13Kernel_traitsIfffffjLj5120ELj1ELj1ELj4ELj16ENS_18Kernel_traits_baseILj5120EfffffjLj128EEEEELb0ELb1ELb1EEEvNS_9FwdParamsE)
        /*0068*/ 	.word	0x000000a8


	//----- nvinfo : EIATTR_FRAME_SIZE
	.align		4
.L_26:
        /*006c*/ 	.byte	0x04, 0x11
        /*006e*/ 	.short	(.L_28 - .L_27)
	.align		4
.L_27:
        /*0070*/ 	.word	index@(_ZN10layer_norm31ln_parallel_residual_fwd_kernelINS_13Kernel_traitsIfffffjLj5120ELj1ELj1ELj4ELj16ENS_18Kernel_traits_baseILj5120EfffffjLj128EEEEELb0ELb1ELb1EEEvNS_9FwdParamsE)
        /*0074*/ 	.word	0x00000000


	//----- nvinfo : EIATTR_REGCOUNT
	.align		4
.L_28:
        /*0078*/ 	.byte	0x04, 0x2f
        /*007a*/ 	.short	(.L_30 - .L_29)
	.align		4
.L_29:
        /*007c*/ 	.word	index@(_ZN10layer_norm31ln_parallel_residual_fwd_kernelINS_13Kernel_traitsIfffffjLj5120ELj1ELj1ELj4ELj16ENS_18Kernel_traits_baseILj5120EfffffjLj128EEEEELb0ELb1ELb0EEEvNS_9FwdParamsE)
        /*0080*/ 	.word	0x0000009b


	//----- nvinfo : EIATTR_FRAME_SIZE
	.align		4
.L_30:
        /*0084*/ 	.byte	0x04, 0x11
        /*0086*/ 	.short	(.L_32 - .L_31)
	.align		4
.L_31:
        /*0088*/ 	.word	index@(_ZN10layer_norm31ln_parallel_residual_fwd_kernelINS_13Kernel_traitsIfffffjLj5120ELj1ELj1ELj4ELj16ENS_18Kernel_traits_baseILj5120EfffffjLj128EEEEELb0ELb1ELb0EEEvNS_9FwdParamsE)
        /*008c*/ 	.word	0x00000000


	//----- nvinfo : EIATTR_REGCOUNT
	.align		4
.L_32:
        /*0090*/ 	.byte	0x04, 0x2f
        /*0092*/ 	.short	(.L_34 - .L_33)
	.align		4
.L_33:
        /*0094*/ 	.word	index@(_ZN10layer_norm31ln_parallel_residual_fwd_kernelINS_13Kernel_traitsIfffffjLj5120ELj1ELj1ELj4ELj16ENS_18Kernel_traits_baseILj5120EfffffjLj128EEEEELb0ELb0ELb1EEEvNS_9FwdParamsE)
        /*0098*/ 	.word	0x000000f8


	//----- nvinfo : EIATTR_FRAME_SIZE
	.align		4
.L_34:
        /*009c*/ 	.byte	0x04, 0x11
        /*009e*/ 	.short	(.L_36 - .L_35)
	.align		4
.L_35:
        /*00a0*/ 	.word	index@(_ZN10layer_norm31ln_parallel_residual_fwd_kernelINS_13Kernel_traitsIfffffjLj5120ELj1ELj1ELj4ELj16ENS_18Kernel_traits_baseILj5120EfffffjLj128EEEEELb0ELb0ELb1EEEvNS_9FwdParamsE)
        /*00a4*/ 	.word	0x00000000


	//----- nvinfo : EIATTR_REGCOUNT
	.align		4
.L_36:
        /*00a8*/ 	.byte	0x04, 0x2f
        /*00aa*/ 	.short	(.L_38 - .L_37)
	.align		4
.L_37:
        /*00ac*/ 	.word	index@(_ZN10layer_norm31ln_parallel_residual_fwd_kernelINS_13Kernel_traitsIfffffjLj5120ELj1ELj1ELj4ELj16ENS_18Kernel_traits_baseILj5120EfffffjLj128EEEEELb0ELb0ELb0EEEvNS_9FwdParamsE)
        /*00b0*/ 	.word	0x000000ef


	//----- nvinfo : EIATTR_FRAME_SIZE
	.align		4
.L_38:
        /*00b4*/ 	.byte	0x04, 0x11
        /*00b6*/ 	.short	(.L_40 - .L_39)
	.align		4
.L_39:
        /*00b8*/ 	.word	index@(_ZN10layer_norm31ln_parallel_residual_fwd_kernelINS_13Kernel_traitsIfffffjLj5120ELj1ELj1ELj4ELj16ENS_18Kernel_traits_baseILj5120EfffffjLj128EEEEELb0ELb0ELb0EEEvNS_9FwdParamsE)
        /*00bc*/ 	.word	0x00000000


	//----- nvinfo : EIATTR_REGCOUNT
	.align		4
.L_40:
        /*00c0*/ 	.byte	0x04, 0x2f
        /*00c2*/ 	.short	(.L_42 - .L_41)
	.align		4
.L_41:
        /*00c4*/ 	.word	index@(_ZN10layer_norm31ln_parallel_residual_fwd_kernelINS_13Kernel_traitsI6__halfffffjLj5120ELj1ELj1ELj4ELj16ENS_18Kernel_traits_baseILj5120ES2_ffffjLj128EEEEELb1ELb1ELb1EEEvNS_9FwdParamsE)
        /*00c8*/ 	.word	0x000000a7


	//----- nvinfo : EIATTR_FRAME_SIZE
	.align		4
.L_42:
        /*00cc*/ 	.byte	0x04, 0x11
        /*00ce*/ 	.short	(.L_44 - .L_43)
	.align		4
.L_43:
        /*00d0*/ 	.word	index@(_ZN10layer_norm31ln_parallel_residual_fwd_kernelINS_13Kernel_traitsI6__halfffffjLj5120ELj1ELj1ELj4ELj16ENS_18Kernel_traits_baseILj5120ES2_ffffjLj128EEEEELb1ELb1ELb1EEEvNS_9FwdParamsE)
        /*00d4*/ 	.word	0x00000000


	//----- nvinfo : EIATTR_REGCOUNT
	.align		4
.L_44:
        /*00d8*/ 	.byte	0x04, 0x2f
        /*00da*/ 	.short	(.L_46 - .L_45)
	.align		4
.L_45:
        /*00dc*/ 	.word	index@(_ZN10layer_norm31ln_parallel_residual_fwd_kernelINS_13Kernel_traitsI6__halfffffjLj5120ELj1ELj1ELj4ELj16ENS_18Kernel_traits_baseILj5120ES2_ffffjLj128EEEEELb1ELb1ELb0EEEvNS_9FwdParamsE)
        /*00e0*/ 	.word	0x00000095


	//----- nvinfo : EIATTR_FRAME_SIZE
	.align		4
.L_46:
        /*00e4*/ 	.byte	0x04, 0x11
        /*00e6*/ 	.short	(.L_48 - .L_47)
	.align		4
.L_47:
        /*00e8*/ 	.word	index@(_ZN10layer_norm31ln_parallel_residual_fwd_kernelINS_13Kernel_traitsI6__halfffffjLj5120ELj1ELj1ELj4ELj16ENS_18Kernel_traits_baseILj5120ES2_ffffjLj128EEEEELb1ELb1ELb0EEEvNS_9FwdParamsE)
        /*00ec*/ 	.word	0x00000000


	//----- nvinfo : EIATTR_REGCOUNT
	.align		4
.L_48:
        /*00f0*/ 	.byte	0x04, 0x2f
        /*00f2*/ 	.short	(.L_50 - .L_49)
	.align		4
.L_49:
        /*00f4*/ 	.word	index@(_ZN10layer_norm31ln_parallel_residual_fwd_kernelINS_13Kernel_traitsI6__halfffffjLj5120ELj1ELj1ELj4ELj16ENS_18Kernel_traits_baseILj5120ES2_ffffjLj128EEEEELb1ELb0ELb1EEEvNS_9FwdParamsE)
        /*00f8*/ 	.word	0x000000da


	//----- nvinfo : EIATTR_FRAME_SIZE
	.align		4
.L_50:
        /*00fc*/ 	.byte	0x04, 0x11
        /*00fe*/ 	.short	(.L_52 - .L_51)
	.align		4
.L_51:
        /*0100*/ 	.word	index@(_ZN10layer_norm31ln_parallel_residual_fwd_kernelINS_13Kernel_traitsI6__halfffffjLj5120ELj1ELj1ELj4ELj16ENS_18Kernel_traits_baseILj5120ES2_ffffjLj128EEEEELb1ELb0ELb1EEEvNS_9FwdParamsE)
        /*0104*/ 	.word	0x00000000


	//----- nvinfo : EIATTR_REGCOUNT
	.align		4
.L_52:
        /*0108*/ 	.byte	0x04, 0x2f
        /*010a*/ 	.short	(.L_54 - .L_53)
	.align		4
.L_53:
        /*010c*/ 	.word	index@(_ZN10layer_norm31ln_parallel_residual_fwd_kernelINS_13Kernel_traitsI6__halfffffjLj5120ELj1ELj1ELj4ELj16ENS_18Kernel_traits_baseILj5120ES2_ffffjLj128EEEEELb1ELb0ELb0EEEvNS_9FwdParamsE)
        /*0110*/ 	.word	0x000000c1


	//----- nvinfo : EIATTR_FRAME_SIZE
	.align		4
.L_54:
        /*0114*/ 	.byte	0x04, 0x11
        /*0116*/ 	.short	(.L_56 - .L_55)
	.align		4
.L_55:
        /*0118*/ 	.word	index@(_ZN10layer_norm31ln_parallel_residual_fwd_kernelINS_13Kernel_traitsI6__halfffffjLj5120ELj1ELj1ELj4ELj16ENS_18Kernel_traits_baseILj5120ES2_ffffjLj128EEEEELb1ELb0ELb0EEEvNS_9FwdParamsE)
        /*011c*/ 	.word	0x00000000


	//----- nvinfo : EIATTR_REGCOUNT
	.align		4
.L_56:
        /*0120*/ 	.byte	0x04, 0x2f
        /*0122*/ 	.short	(.L_58 - .L_57)
	.align		4
.L_57:
        /*0124*/ 	.word	index@(_ZN10layer_norm31ln_parallel_residual_fwd_kernelINS_13Kernel_traitsI6__halfffffjLj5120ELj1ELj1ELj4ELj16ENS_18Kernel_traits_baseILj5120ES2_ffffjLj128EEEEELb0ELb1ELb1EEEvNS_9FwdParamsE)
        /*0128*/ 	.word	0x00000080


	//----- nvinfo : EIATTR_FRAME_SIZE
	.align		4
.L_58:
        /*012c*/ 	.byte	0x04, 0x11
        /*012e*/ 	.short	(.L_60 - .L_59)
	.align		4
.L_59:
        /*0130*/ 	.word	index@(_ZN10layer_norm31ln_parallel_residual_fwd_kernelINS_13Kernel_traitsI6__halfffffjLj5120ELj1ELj1ELj4ELj16ENS_18Kernel_traits_baseILj5120ES2_ffffjLj128EEEEELb0ELb1ELb1EEEvNS_9FwdParamsE)
        /*0134*/ 	.word	0x00000000


	//----- nvinfo : EIATTR_REGCOUNT
	.align		4
.L_60:
        /*0138*/ 	.byte	0x04, 0x2f
        /*013a*/ 	.short	(.L_62 - .L_61)
	.align		4
.L_61:
        /*013c*/ 	.word	index@(_ZN10layer_norm31ln_parallel_residual_fwd_kernelINS_13Kernel_traitsI6__halfffffjLj5120ELj1ELj1ELj4ELj16ENS_18Kernel_traits_baseILj5120ES2_ffffjLj128EEEEELb0ELb1ELb0EEEvNS_9FwdParamsE)
        /*0140*/ 	.word	0x00000080


	//----- nvinfo : EIATTR_FRAME_SIZE
	.align		4
.L_62:
        /*0144*/ 	.byte	0x04, 0x11
        /*0146*/ 	.short	(.L_64 - .L_63)
	.align		4
.L_63:
        /*0148*/ 	.word	index@(_ZN10layer_norm31ln_parallel_residual_fwd_kernelINS_13Kernel_traitsI6__halfffffjLj5120ELj1ELj1ELj4ELj16ENS_18Kernel_traits_baseILj5120ES2_ffffjLj128EEEEELb0ELb1ELb0EEEvNS_9FwdParamsE)
        /*014c*/ 	.word	0x00000000


	//----- nvinfo : EIATTR_REGCOUNT
	.align		4
.L_64:
        /*0150*/ 	.byte	0x04, 0x2f
        /*0152*/ 	.short	(.L_66 - .L_65)
	.align		4
.L_65:
        /*0154*/ 	.word	index@(_ZN10layer_norm31ln_parallel_residual_fwd_kernelINS_13Kernel_traitsI6__halfffffjLj5120ELj1ELj1ELj4ELj16ENS_18Kernel_traits_baseILj5120ES2_ffffjLj128EEEEELb0ELb0ELb1EEEvNS_9FwdParamsE)
        /*0158*/ 	.word	0x000000e3


	//----- nvinfo : EIATTR_FRAME_SIZE
	.align		4
.L_66:
        /*015c*/ 	.byte	0x04, 0x11
        /*015e*/ 	.short	(.L_68 - .L_67)
	.align		4
.L_67:
        /*0160*/ 	.word	index@(_ZN10layer_norm31ln_parallel_residual_fwd_kernelINS_13Kernel_traitsI6__halfffffjLj5120ELj1ELj1ELj4ELj16ENS_18Kernel_traits_baseILj5120ES2_ffffjLj128EEEEELb0ELb0ELb1EEEvNS_9FwdParamsE)
        /*0164*/ 	.word	0x00000000


	//----- nvinfo : EIATTR_REGCOUNT
	.align		4
.L_68:
        /*0168*/ 	.byte	0x04, 0x2f
        /*016a*/ 	.short	(.L_70 - .L_69)
	.align		4
.L_69:
        /*016c*/ 	.word	index@(_ZN10layer_norm31ln_parallel_residual_fwd_kernelINS_13Kernel_traitsI6__halfffffjLj5120ELj1ELj1ELj4ELj16ENS_18Kernel_traits_baseILj5120ES2_ffffjLj128EEEEELb0ELb0ELb0EEEvNS_9FwdParamsE)
        /*0170*/ 	.word	0x000000bb


	//----- nvinfo : EIATTR_FRAME_SIZE
	.align		4
.L_70:
        /*0174*/ 	.byte	0x04, 0x11
        /*0176*/ 	.short	(.L_72 - .L_71)
	.align		4
.L_71:
        /*0178*/ 	.word	index@(_ZN10layer_norm31ln_parallel_residual_fwd_kernelINS_13Kernel_traitsI6__halfffffjLj5120ELj1ELj1ELj4ELj16ENS_18Kernel_traits_baseILj5120ES2_ffffjLj128EEEEELb0ELb0ELb0EEEvNS_9FwdParamsE)
        /*017c*/ 	.word	0x00000000


	//----- nvinfo : EIATTR_REGCOUNT
	.align		4
.L_72:
        /*0180*/ 	.byte	0x04, 0x2f
        /*0182*/ 	.short	(.L_74 - .L_73)
	.align		4
.L_73:
        /*0184*/ 	.word	index@(_ZN10layer_norm31ln_parallel_residual_fwd_kernelINS_13Kernel_traitsIf6__halffS2_fjLj5120ELj1ELj1ELj4ELj16ENS_18Kernel_traits_baseILj5120EfS2_fS2_fjLj128EEEEELb1ELb1ELb1EEEvNS_9FwdParamsE)
        /*0188*/ 	.word	0x000000b0


	//----- nvinfo : EIATTR_FRAME_SIZE
	.align		4
.L_74:
        /*018c*/ 	.byte	0x04, 0x11
        /*018e*/ 	.short	(.L_76 - .L_75)
	.align		4
.L_75:
        /*0190*/ 	.word	index@(_ZN10layer_norm31ln_parallel_residual_fwd_kernelINS_13Kernel_traitsIf6__halffS2_fjLj5120ELj1ELj1ELj4ELj16ENS_18Kernel_traits_baseILj5120EfS2_fS2_fjLj128EEEEELb1ELb1ELb1EEEvNS_9FwdParamsE)
        /*0194*/ 	.word	0x00000000


	//----- nvinfo : EIATTR_REGCOUNT
	.align		4
.L_76:
        /*0198*/ 	.byte	0x04, 0x2f
        /*019a*/ 	.short	(.L_78 - .L_77)
	.align		4
.L_77:
        /*019c*/ 	.word	index@(_ZN10layer_norm31ln_parallel_residual_fwd_kernelINS_13Kernel_traitsIf6__halffS2_fjLj5120ELj1ELj1ELj4ELj16ENS_18Kernel_traits_baseILj5120EfS2_fS2_fjLj128EEEEELb1ELb1ELb0EEEvNS_9FwdParamsE)
        /*01a0*/ 	.word	0x000000a8


	//----- nvinfo : EIATTR_FRAME_SIZE
	.align		4
.L_78:
        /*01a4*/ 	.byte	0x04, 0x11
        /*01a6*/ 	.short	(.L_80 - .L_79)
	.align		4
.L_79:
        /*01a8*/ 	.word	index@(_ZN10layer_norm31ln_parallel_residual_fwd_kernelINS_13Kernel_traitsIf6__halffS2_fjLj5120ELj1ELj1ELj4ELj16ENS_18Kernel_traits_baseILj5120EfS2_fS2_fjLj128EEEEELb1ELb1ELb0EEEvNS_9FwdParamsE)
        /*01ac*/ 	.word	0x00000000


	//----- nvinfo : EIATTR_REGCOUNT
	.align		4
.L_80:
        /*01b0*/ 	.byte	0x04, 0x2f
        /*01b2*/ 	.short	(.L_82 - .L_81)
	.align		4
.L_81:
        /*01b4*/ 	.word	index@(_ZN10layer_norm31ln_parallel_residual_fwd_kernelINS_13Kernel_traitsIf6__halffS2_fjLj5120ELj1ELj1ELj4ELj16ENS_18Kernel_traits_baseILj5120EfS2_fS2_fjLj128EEEEELb1ELb0ELb1EEEvNS_9FwdParamsE)
        /*01b8*/ 	.word	0x000000fe


	//----- nvinfo : EIATTR_FRAME_SIZE
	.align		4
.L_82:
        /*01bc*/ 	.byte	0x04, 0x11
        /*01be*/ 	.short	(.L_84 - .L_83)
	.align		4
.L_83:
        /*01c0*/ 	.word	index@(_ZN10layer_norm31ln_parallel_residual_fwd_kernelINS_13Kernel_traitsIf6__halffS2_fjLj5120ELj1ELj1ELj4ELj16ENS_18Kernel_traits_baseILj5120EfS2_fS2_fjLj128EEEEELb1ELb0ELb1EEEvNS_9FwdParamsE)
        /*01c4*/ 	.word	0x00000000


	//----- nvinfo : EIATTR_REGCOUNT
	.align		4
.L_84:
        /*01c8*/ 	.byte	0x04, 0x2f
        /*01ca*/ 	.short	(.L_86 - .L_85)
	.align		4
.L_85:
        /*01cc*/ 	.word	index@(_ZN10layer_norm31ln_parallel_residual_fwd_kernelINS_13Kernel_traitsIf6__halffS2_fjLj5120ELj1ELj1ELj4ELj16ENS_18Kernel_traits_baseILj5120EfS2_fS2_fjLj128EEEEELb1ELb0ELb0EEEvNS_9FwdParamsE)
        /*01d0*/ 	.word	0x000000fe


	//----- nvinfo : EIATTR_FRAME_SIZE
	.align		4
.L_86:
        /*01d4*/ 	.byte	0x04, 0x11
        /*01d6*/ 	.short	(.L_88 - .L_87)
	.align		4
.L_87:
        /*01d8*/ 	.word	index@(_ZN10layer_norm31ln_parallel_residual_fwd_kernelINS_13Kernel_traitsIf6__halffS2_fjLj5120ELj1ELj1ELj4ELj16ENS_18Kernel_traits_baseILj5120EfS2_fS2_fjLj128EEEEELb1ELb0ELb0EEEvNS_9FwdParamsE)
        /*01dc*/ 	.word	0x00000000


	//----- nvinfo : EIATTR_REGCOUNT
	.align		4
.L_88:
        /*01e0*/ 	.byte	0x04, 0x2f
        /*01e2*/ 	.short	(.L_90 - .L_89)
	.align		4
.L_89:
        /*01e4*/ 	.word	index@(_ZN10layer_norm31ln_parallel_residual_fwd_kernelINS_13Kernel_traitsIf6__halffS2_fjLj5120ELj1ELj1ELj4ELj16ENS_18Kernel_traits_baseILj5120EfS2_fS2_fjLj128EEEEELb0ELb1ELb1EEEvNS_9FwdParamsE)
        /*01e8*/ 	.word	0x000000a4


	//----- nvinfo : EIATTR_FRAME_SIZE
	.align		4
.L_90:
        /*01ec*/ 	.byte	0x04, 0x11
        /*01ee*/ 	.short	(.L_92 - .L_91)
	.align		4
.L_91:
        /*01f0*/ 	.word	index@(_ZN10layer_norm31ln_parallel_residual_fwd_kernelINS_13Kernel_traitsIf6__halffS2_fjLj5120ELj1ELj1ELj4ELj16ENS_18Kernel_traits_baseILj5120EfS2_fS2_fjLj128EEEEELb0ELb1ELb1EEEvNS_9FwdParamsE)
        /*01f4*/ 	.word	0x00000000


	//----- nvinfo : EIATTR_REGCOUNT
	.align		4
.L_92:
        /*01f8*/ 	.byte	0x04, 0x2f
        /*01fa*/ 	.short	(.L_94 - .L_93)
	.align		4
.L_93:
        /*01fc*/ 	.word	index@(_ZN10layer_norm31ln_parallel_residual_fwd_kernelINS_13Kernel_traitsIf6__halffS2_fjLj5120ELj1ELj1ELj4ELj16ENS_18Kernel_traits_baseILj5120EfS2_fS2_fjLj128EEEEELb0ELb1ELb0EEEvNS_9FwdParamsE)
        /*0200*/ 	.word	0x0000009f


	//----- nvinfo : EIATTR_FRAME_SIZE
	.align		4
.L_94:
        /*0204*/ 	.byte	0x04, 0x11
        /*0206*/ 	.short	(.L_96 - .L_95)
	.align		4
.L_95:
        /*0208*/ 	.word	index@(_ZN10layer_norm31ln_parallel_residual_fwd_kernelINS_13Kernel_traitsIf6__halffS2_fjLj5120ELj1ELj1ELj4ELj16ENS_18Kernel_traits_baseILj5120EfS2_fS2_fjLj128EEEEELb0ELb1ELb0EEEvNS_9FwdParamsE)
        /*020c*/ 	.word	0x00000000


	//----- nvinfo : EIATTR_REGCOUNT
	.align		4
.L_96:
        /*0210*/ 	.byte	0x04, 0x2f
        /*0212*/ 	.short	(.L_98 - .L_97)
	.align		4
.L_97:
        /*0214*/ 	.word	index@(_ZN10layer_norm31ln_parallel_residual_fwd_kernelINS_13Kernel_traitsIf6__halffS2_fjLj5120ELj1ELj1ELj4ELj16ENS_18Kernel_traits_baseILj5120EfS2_fS2_fjLj128EEEEELb0ELb0ELb1EEEvNS_9FwdParamsE)
        /*0218*/ 	.word	0x000000fc


	//----- nvinfo : EIATTR_FRAME_SIZE
	.align		4
.L_98:
        /*021c*/ 	.byte	0x04, 0x11
        /*021e*/ 	.short	(.L_100 - .L_99)
	.align		4
.L_99:
        /*0220*/ 	.word	index@(_ZN10layer_norm31ln_parallel_residual_fwd_kernelINS_13Kernel_traitsIf6__halffS2_fjLj5120ELj1ELj1ELj4ELj16ENS_18Kernel_traits_baseILj5120EfS2_fS2_fjLj128EEEEELb0ELb0ELb1EEEvNS_9FwdParamsE)
        /*0224*/ 	.word	0x00000000


	//----- nvinfo : EIATTR_REGCOUNT
	.align		4
.L_100:
        /*0228*/ 	.byte	0x04, 0x2f
        /*022a*/ 	.short	(.L_102 - .L_101)
	.align		4
.L_101:
        /*022c*/ 	.word	index@(_ZN10layer_norm31ln_parallel_residual_fwd_kernelINS_13Kernel_traitsIf6__halffS2_fjLj5120ELj1ELj1ELj4ELj16ENS_18Kernel_traits_baseILj5120EfS2_fS2_fjLj128EEEEELb0ELb0ELb0EEEvNS_9FwdParamsE)
        /*0230*/ 	.word	0x000000f4


	//----- nvinfo : EIATTR_FRAME_SIZE
	.align		4
.L_102:
        /*0234*/ 	.byte	0x04, 0x11
        /*0236*/ 	.short	(.L_104 - .L_103)
	.align		4
.L_103:
        /*0238*/ 	.word	index@(_ZN10layer_norm31ln_parallel_residual_fwd_kernelINS_13Kernel_traitsIf6__halffS2_fjLj5120ELj1ELj1ELj4ELj16ENS_18Kernel_traits_baseILj5120EfS2_fS2_fjLj128EEEEELb0ELb0ELb0EEEvNS_9FwdParamsE)
        /*023c*/ 	.word	0x00000000


	//----- nvinfo : EIATTR_REGCOUNT
	.align		4
.L_104:
        /*0240*/ 	.byte	0x04, 0x2f
        /*0242*/ 	.short	(.L_106 - .L_105)
	.align		4
.L_105:
        /*0244*/ 	.word	index@(_ZN10layer_norm31ln_parallel_residual_fwd_kernelINS_13Kernel_traitsI6__halfS2_fS2_fjLj5120ELj1ELj1ELj4ELj16ENS_18Kernel_traits_baseILj5120ES2_S2_fS2_fjLj128EEEEELb1ELb1ELb1EEEvNS_9FwdParamsE)
        /*0248*/ 	.word	0x00000084


	//----- nvinfo : EIATTR_FRAME_SIZE
	.align		4
.L_106:
        /*024c*/ 	.byte	0x04, 0x11
        /*024e*/ 	.short	(.L_108 - .L_107)
	.align		4
.L_107:
        /*0250*/ 	.word	index@(_ZN10layer_norm31ln_parallel_residual_fwd_kernelINS_13Kernel_traitsI6__halfS2_fS2_fjLj5120ELj1ELj1ELj4ELj16ENS_18Kernel_traits_baseILj5120ES2_S2_fS2_fjLj128EEEEELb1ELb1ELb1EEEvNS_9FwdParamsE)
        /*0254*/ 	.word	0x00000000


	//----- nvinfo : EIATTR_REGCOUNT
	.align		4
.L_108:
        /*0258*/ 	.byte	0x04, 0x2f
        /*025a*/ 	.short	(.L_110 - .L_109)
	.align		4
.L_109:
        /*025c*/ 	.word	index@(_ZN10layer_norm31ln_parallel_residual_fwd_kernelINS_13Kernel_traitsI6__halfS2_fS2_fjLj5120ELj1ELj1ELj4ELj16ENS_18Kernel_traits_baseILj5120ES2_S2_fS2_fjLj128EEEEELb1ELb1ELb0EEEvNS_9FwdParamsE)
        /*0260*/ 	.word	0x0000008e


	//----- nvinfo : EIATTR_FRAME_SIZE
	.align		4
.L_110:
        /*0264*/ 	.byte	0x04, 0x11
        /*0266*/ 	.short	(.L_112 - .L_111)
	.align		4
.L_111:
        /*0268*/ 	.word	index@(_ZN10layer_norm31ln_parallel_residual_fwd_kernelINS_13Kernel_traitsI6__halfS2_fS2_fjLj5120ELj1ELj1ELj4ELj16ENS_18Kernel_traits_baseILj5120ES2_S2_fS2_fjLj128EEEEELb1ELb1ELb0EEEvNS_9FwdParamsE)
        /*026c*/ 	.word	0x00000000


	//----- nvinfo : EIATTR_REGCOUNT
	.align		4
.L_112:
        /*0270*/ 	.byte	0x04, 0x2f
        /*0272*/ 	.short	(.L_114 - .L_113)
	.align		4
.L_113:
        /*0274*/ 	.word	index@(_ZN10layer_norm31ln_parallel_residual_fwd_kernelINS_13Kernel_traitsI6__halfS2_fS2_fjLj5120ELj1ELj1ELj4ELj16ENS_18Kernel_traits_baseILj5120ES2_S2_fS2_fjLj128EEEEELb1ELb0ELb1EEEvNS_9FwdParamsE)
        /*0278*/ 	.word	0x000000db


	//----- nvinfo : EIATTR_FRAME_SIZE
	.align		4
.L_114:
        /*027c*/ 	.byte	0x04, 0x11
        /*027e*/ 	.short	(.L_116 - .L_115)
	.align		4
.L_115:
        /*0280*/ 	.word	index@(_ZN10layer_norm31ln_parallel_residual_fwd_kernelINS_13Kernel_traitsI6__halfS2_fS2_fjLj5120ELj1ELj1ELj4ELj16ENS_18Kernel_traits_baseILj5120ES2_S2_fS2_fjLj128EEEEELb1ELb0ELb1EEEvNS_9FwdParamsE)
        /*0284*/ 	.word	0x00000000


	//----- nvinfo : EIATTR_REGCOUNT
	.align		4
.L_116:
        /*0288*/ 	.byte	0x04, 0x2f
        /*028a*/ 	.short	(.L_118 - .L_117)
	.align		4
.L_117:
        /*028c*/ 	.word	index@(_ZN10layer_norm31ln_parallel_residual_fwd_kernelINS_13Kernel_traitsI6__halfS2_fS2_fjLj5120ELj1ELj1ELj4ELj16ENS_18Kernel_traits_baseILj5120ES2_S2_fS2_fjLj128EEEEELb1ELb0ELb0EEEvNS_9FwdParamsE)
        /*0290*/ 	.word	0x000000c3


	//----- nvinfo : EIATTR_FRAME_SIZE
	.align		4
.L_118:
        /*0294*/ 	.byte	0x04, 0x11
        /*0296*/ 	.short	(.L_120 - .L_119)
	.align		4
.L_119:
        /*0298*/ 	.word	index@(_ZN10layer_norm31ln_parallel_residual_fwd_kernelINS_13Kernel_traitsI6__halfS2_fS2_fjLj5120ELj1ELj1ELj4ELj16ENS_18Kernel_traits_baseILj5120ES2_S2_fS2_fjLj128EEEEELb1ELb0ELb0EEEvNS_9FwdParamsE)
        /*029c*/ 	.word	0x00000000


	//----- nvinfo : EIATTR_REGCOUNT
	.align		4
.L_120:
        /*02a0*/ 	.byte	0x04, 0x2f
        /*02a2*/ 	.short	(.L_122 - .L_121)
	.align		4
.L_121:
        /*02a4*/ 	.word	index@(_ZN10layer_norm31ln_parallel_residual_fwd_kernelINS_13Kernel_traitsI6__halfS2_fS2_fjLj5120ELj1ELj1ELj4ELj16ENS_18Kernel_traits_baseILj5120ES2_S2_fS2_fjLj128EEEEELb0ELb1ELb1EEEvNS_9FwdParamsE)
        /*02a8*/ 	.word	0x00000080


	//----- nvinfo : EIATTR_FRAME_SIZE
	.align		4
.L_122:
        /*02ac*/ 	.byte	0x04, 0x11
        /*02ae*/ 	.short	(.L_124 - .L_123)
	.align		4
.L_123:
        /*02b0*/ 	.word	index@(_ZN10layer_norm31ln_parallel_residual_fwd_kernelINS_13Kernel_traitsI6__halfS2_fS2_fjLj5120ELj1ELj1ELj4ELj16ENS_18Kernel_traits_baseILj5120ES2_S2_fS2_fjLj128EEEEELb0ELb1ELb1EEEvNS_9FwdParamsE)
        /*02b4*/ 	.word	0x00000000


	//----- nvinfo : EIATTR_REGCOUNT
	.align		4
.L_124:
        /*02b8*/ 	.byte	0x04, 0x2f
        /*02ba*/ 	.short	(.L_126 - .L_125)
	.align		4
.L_125:
        /*02bc*/ 	.word	index@(_ZN10layer_norm31ln_parallel_residual_fwd_kernelINS_13Kernel_traitsI6__halfS2_fS2_fjLj5120ELj1ELj1ELj4ELj16ENS_18Kernel_traits_baseILj5120ES2_S2_fS2_fjLj128EEEEELb0ELb1ELb0EEEvNS_9FwdParamsE)
        /*02c0*/ 	.word	0x00000079


	//----- nvinfo : EIATTR_FRAME_SIZE
	.align		4
.L_126:
        /*02c4*/ 	.byte	0x04, 0x11
        /*02c6*/ 	.short	(.L_128 - .L_127)
	.align		4
.L_127:
        /*02c8*/ 	.word	index@(_ZN10layer_norm31ln_parallel_residual_fwd_kernelINS_13Kernel_traitsI6__halfS2_fS2_fjLj5120ELj1ELj1ELj4ELj16ENS_18Kernel_traits_baseILj5120ES2_S2_fS2_fjLj128EEEEELb0ELb1ELb0EEEvNS_9FwdParamsE)
        /*02cc*/ 	.word	0x00000000


	//----- nvinfo : EIATTR_REGCOUNT
	.align		4
.L_128:
        /*02d0*/ 	.byte	0x04, 0x2f
        /*02d2*/ 	.short	(.L_130 - .L_129)
	.align		4
.L_129:
        /*02d4*/ 	.word	index@(_ZN10layer_norm31ln_parallel_residual_fwd_kernelINS_13Kernel_traitsI6__halfS2_fS2_fjLj5120ELj1ELj1ELj4ELj16ENS_18Kernel_traits_baseILj5120ES2_S2_fS2_fjLj128EEEEELb0ELb0ELb1EEEvNS_9FwdParamsE)
        /*02d8*/ 	.word	0x000000a6


	//----- nvinfo : EIATTR_FRAME_SIZE
	.align		4
.L_130:
        /*02dc*/ 	.byte	0x04, 0x11
        /*02de*/ 	.short	(.L_132 - .L_131)
	.align		4
.L_131:
        /*02e0*/ 	.word	index@(_ZN10layer_norm31ln_parallel_residual_fwd_kernelINS_13Kernel_traitsI6__halfS2_fS2_fjLj5120ELj1ELj1ELj4ELj16ENS_18Kernel_traits_baseILj5120ES2_S2_fS2_fjLj128EEEEELb0ELb0ELb1EEEvNS_9FwdParamsE)
        /*02e4*/ 	.word	0x00000000


	//----- nvinfo : EIATTR_REGCOUNT
	.align		4
.L_132:
        /*02e8*/ 	.byte	0x04, 0x2f
        /*02ea*/ 	.short	(.L_134 - .L_133)
	.align		4
.L_133:
        /*02ec*/ 	.word	index@(_ZN10layer_norm31ln_parallel_residual_fwd_kernelINS_13Kernel_traitsI6__halfS2_fS2_fjLj5120ELj1ELj1ELj4ELj16ENS_18Kernel_traits_baseILj5120ES2_S2_fS2_fjLj128EEEEELb0ELb0ELb0EEEvNS_9FwdParamsE)
        /*02f0*/ 	.word	0x000000a5


	//----- nvinfo : EIATTR_FRAME_SIZE
	.align		4
.L_134:
        /*02f4*/ 	.byte	0x04, 0x11
        /*02f6*/ 	.short	(.L_136 - .L_135)
	.align		4
.L_135:
        /*02f8*/ 	.word	index@(_ZN10layer_norm31ln_parallel_residual_fwd_kernelINS_13Kernel_traitsI6__halfS2_fS2_fjLj5120ELj1ELj1ELj4ELj16ENS_18Kernel_traits_baseILj5120ES2_S2_fS2_fjLj128EEEEELb0ELb0ELb0EEEvNS_9FwdParamsE)
        /*02fc*/ 	.word	0x00000000


	//----- nvinfo : EIATTR_REGCOUNT
	.align		4
.L_136:
        /*0300*/ 	.byte	0x04, 0x2f
        /*0302*/ 	.short	(.L_138 - .L_137)
	.align		4
.L_137:
        /*0304*/ 	.word	index@(_ZN10layer_norm31ln_parallel_residual_fwd_kernelINS_13Kernel_traitsIf6__halfS2_S2_fjLj5120ELj1ELj1ELj4ELj16ENS_18Kernel_traits_baseILj5120EfS2_S2_S2_fjLj128EEEEELb1ELb1ELb1EEEvNS_9FwdParamsE)
        /*0308*/ 	.word	0x000000a8


	//----- nvinfo : EIATTR_FRAME_SIZE
	.align		4
.L_138:
        /*030c*/ 	.byte	0x04, 0x11
        /*030e*/ 	.short	(.L_140 - .L_139)
	.align		4
.L_139:
        /*0310*/ 	.word	index@(_ZN10layer_norm31ln_parallel_residual_fwd_kernelINS_13Kernel_traitsIf6__halfS2_S2_fjLj5120ELj1ELj1ELj4ELj16ENS_18Kernel_traits_baseILj5120EfS2_S2_S2_fjLj128EEEEELb1ELb1ELb1EEEvNS_9FwdParamsE)
        /*0314*/ 	.word	0x00000010


	//----- nvinfo : EIATTR_REGCOUNT
	.align		4
.L_140:
        /*0318*/ 	.byte	0x04, 0x2f
        /*031a*/ 	.short	(.L_142 - .L_141)
	.align		4
.L_141:
        /*031c*/ 	.word	index@(_ZN10layer_norm31ln_parallel_residual_fwd_kernelINS_13Kernel_traitsIf6__halfS2_S2_fjLj5120ELj1ELj1ELj4ELj16ENS_18Kernel_traits_baseILj5120EfS2_S2_S2_fjLj128EEEEELb1ELb1ELb0EEEvNS_9FwdParamsE)
        /*0320*/ 	.word	0x000000b0


	//----- nvinfo : EIATTR_FRAME_SIZE
	.align		4
.L_142:
        /*0324*/ 	.byte	0x04, 0x11
        /*0326*/ 	.short	(.L_144 - .L_143)
	.align		4
.L_143:
        /*0328*/ 	.word	index@(_ZN10layer_norm31ln_parallel_residual_fwd_kernelINS_13Kernel_traitsIf6__halfS2_S2_fjLj5120ELj1ELj1ELj4ELj16ENS_18Kernel_traits_baseILj5120EfS2_S2_S2_fjLj128EEEEELb1ELb1ELb0EEEvNS_9FwdParamsE)
        /*032c*/ 	.word	0x00000000


	//----- nvinfo : EIATTR_REGCOUNT
	.align		4
.L_144:
        /*0330*/ 	.byte	0x04, 0x2f
        /*0332*/ 	.short	(.L_146 - .L_145)
	.align		4
.L_145:
        /*0334*/ 	.word	index@(_ZN10layer_norm31ln_parallel_residual_fwd_kernelINS_13Kernel_traitsIf6__halfS2_S2_fjLj5120ELj1ELj1ELj4ELj16ENS_18Kernel_traits_baseILj5120EfS2_S2_S2_fjLj128EEEEELb1ELb0ELb1EEEvNS_9FwdParamsE)
        /*0338*/ 	.word	0x000000f8


	//----- nvinfo : EIATTR_FRAME_SIZE
	.align		4
.L_146:
        /*033c*/ 	.byte	0x04, 0x11
        /*033e*/ 	.short	(.L_148 - .L_147)
	.align		4
.L_147:
        /*0340*/ 	.word	index@(_ZN10layer_norm31ln_parallel_residual_fwd_kernelINS_13Kernel_traitsIf6__halfS2_S2_fjLj5120ELj1ELj1ELj4ELj16ENS_18Kernel_traits_baseILj5120EfS2_S2_S2_fjLj128EEEEELb1ELb0ELb1EEEvNS_9FwdParamsE)
        /*0344*/ 	.word	0x00000000


	//----- nvinfo : EIATTR_REGCOUNT
	.align		4
.L_148:
        /*0348*/ 	.byte	0x04, 0x2f
        /*034a*/ 	.short	(.L_150 - .L_149)
	.align		4
.L_149:
        /*034c*/ 	.word	index@(_ZN10layer_norm31ln_parallel_residual_fwd_kernelINS_13Kernel_traitsIf6__halfS2_S2_fjLj5120ELj1ELj1ELj4ELj16ENS_18Kernel_traits_baseILj5120EfS2_S2_S2_fjLj128EEEEELb1ELb0ELb0EEEvNS_9FwdParamsE)
        /*0350*/ 	.word	0x000000fc


	//----- nvinfo : EIATTR_FRAME_SIZE
	.align		4
.L_150:
        /*0354*/ 	.byte	0x04, 0x11
        /*0356*/ 	.short	(.L_152 - .L_151)
	.align		4
.L_151:
        /*0358*/ 	.word	index@(_ZN10layer_norm31ln_parallel_residual_fwd_kernelINS_13Kernel_traitsIf6__halfS2_S2_fjLj5120ELj1ELj1ELj4ELj16ENS_18Kernel_traits_baseILj5120EfS2_S2_S2_fjLj128EEEEELb1ELb0ELb0EEEvNS_9FwdParamsE)
        /*035c*/ 	.word	0x00000000


	//----- nvinfo : EIATTR_REGCOUNT
	.align		4
.L_152:
        /*0360*/ 	.byte	0x04, 0x2f
        /*0362*/ 	.short	(.L_154 - .L_153)
	.align		4
.L_153:
        /*0364*/ 	.word	index@(_ZN10layer_norm31ln_parallel_residual_fwd_kernelINS_13Kernel_traitsIf6__halfS2_S2_fjLj5120ELj1ELj1ELj4ELj16ENS_18Kernel_traits_baseILj5120EfS2_S2_S2_fjLj128EEEEELb0ELb1ELb1EEEvNS_9FwdParamsE)
        /*0368*/ 	.word	0x000000a5


	//----- nvinfo : EIATTR_FRAME_SIZE
	.align		4
.L_154:
        /*036c*/ 	.byte	0x04, 0x11
        /*036e*/ 	.short	(.L_156 - .L_155)
	.align		4
.L_155:
        /*0370*/ 	.word	index@(_ZN10layer_norm31ln_parallel_residual_fwd_kernelINS_13Kernel_traitsIf6__halfS2_S2_fjLj5120ELj1ELj1ELj4ELj16ENS_18Kernel_traits_baseILj5120EfS2_S2_S2_fjLj128EEEEELb0ELb1ELb1EEEvNS_9FwdParamsE)
        /*0374*/ 	.word	0x00000000


	//----- nvinfo : EIATTR_REGCOUNT
	.align		4
.L_156:
        /*0378*/ 	.byte	0x04, 0x2f
        /*037a*/ 	.short	(.L_158 - .L_157)
	.align		4
.L_157:
        /*037c*/ 	.word	index@(_ZN10layer_norm31ln_parallel_residual_fwd_kernelINS_13Kernel_traitsIf6__halfS2_S2_fjLj5120ELj1ELj1ELj4ELj16ENS_18Kernel_traits_baseILj5120EfS2_S2_S2_fjLj128EEEEELb0ELb1ELb0EEEvNS_9FwdParamsE)
        /*0380*/ 	.word	0x0000009f


	//----- nvinfo : EIATTR_FRAME_SIZE
	.align		4
.L_158:
        /*0384*/ 	.byte	0x04, 0x11
        /*0386*/ 	.short	(.L_160 - .L_159)
	.align		4
.L_159:
        /*0388*/ 	.word	index@(_ZN10layer_norm31ln_parallel_residual_fwd_kernelINS_13Kernel_traitsIf6__halfS2_S2_fjLj5120ELj1ELj1ELj4ELj16ENS_18Kernel_traits_baseILj5120EfS2_S2_S2_fjLj128EEEEELb0ELb1ELb0EEEvNS_9FwdParamsE)
        /*038c*/ 	.word	0x00000000


	//----- nvinfo : EIATTR_REGCOUNT
	.align		4
.L_160:
        /*0390*/ 	.byte	0x04, 0x2f
        /*0392*/ 	.short	(.L_162 - .L_161)
	.align		4
.L_161:
        /*0394*/ 	.word	index@(_ZN10layer_norm31ln_parallel_residual_fwd_kernelINS_13Kernel_traitsIf6__halfS2_S2_fjLj5120ELj1ELj1ELj4ELj16ENS_18Kernel_traits_baseILj5120EfS2_S2_S2_fjLj128EEEEELb0ELb0ELb1EEEvNS_9FwdParamsE)
        /*0398*/ 	.word	0x000000ff


	//----- nvinfo : EIATTR_FRAME_SIZE
	.align		4
.L_162:
        /*039c*/ 	.byte	0x04, 0x11
        /*039e*/ 	.short	(.L_164 - .L_163)
	.align		4
.L_163:
        /*03a0*/ 	.word	index@(_ZN10layer_norm31ln_parallel_residual_fwd_kernelINS_13Kernel_traitsIf6__halfS2_S2_fjLj5120ELj1ELj1ELj4ELj16ENS_18Kernel_traits_baseILj5120EfS2_S2_S2_fjLj128EEEEELb0ELb0ELb1EEEvNS_9FwdParamsE)
        /*03a4*/ 	.word	0x00000000


	//----- nvinfo : EIATTR_REGCOUNT
	.align		4
.L_164:
        /*03a8*/ 	.byte	0x04, 0x2f
        /*03aa*/ 	.short	(.L_166 - .L_165)
	.align		4
.L_165:
        /*03ac*/ 	.word	index@(_ZN10layer_norm31ln_parallel_residual_fwd_kernelINS_13Kernel_traitsIf6__halfS2_S2_fjLj5120ELj1ELj1ELj4ELj16ENS_18Kernel_traits_baseILj5120EfS2_S2_S2_fjLj128EEEEELb0ELb0ELb0EEEvNS_9FwdParamsE)
        /*03b0*/ 	.word	0x000000f3


	//----- nvinfo : EIATTR_FRAME_SIZE
	.align		4
.L_166:
        /*03b4*/ 	.byte	0x04, 0x11
        /*03b6*/ 	.short	(.L_168 - .L_167)
	.align		4
.L_167:
        /*03b8*/ 	.word	index@(_ZN10layer_norm31ln_parallel_residual_fwd_kernelINS_13Kernel_traitsIf6__halfS2_S2_fjLj5120ELj1ELj1ELj4ELj16ENS_18Kernel_traits_baseILj5120EfS2_S2_S2_fjLj128EEEEELb0ELb0ELb0EEEvNS_9FwdParamsE)
        /*03bc*/ 	.word	0x00000000


	//----- nvinfo : EIATTR_REGCOUNT
	.align		4
.L_168:
        /*03c0*/ 	.byte	0x04, 0x2f
        /*03c2*/ 	.short	(.L_170 - .L_169)
	.align		4
.L_169:
        /*03c4*/ 	.word	index@(_ZN10layer_norm31ln_parallel_residual_fwd_kernelINS_13Kernel_traitsIf13__nv_bfloat16fS2_fjLj5120ELj1ELj1ELj4ELj16ENS_18Kernel_traits_baseILj5120EfS2_fS2_fjLj128EEEEELb1ELb1ELb1EEEvNS_9FwdParamsE)
        /*03c8*/ 	.word	0x000000b0


	//----- nvinfo : EIATTR_FRAME_SIZE
	.align		4
.L_170:
        /*03cc*/ 	.byte	0x04, 0x11
        /*03ce*/ 	.short	(.L_172 - .L_171)
	.align		4
.L_171:
        /*03d0*/ 	.word	index@(_ZN10layer_norm31ln_parallel_residual_fwd_kernelINS_13Kernel_traitsIf13__nv_bfloat16fS2_fjLj5120ELj1ELj1ELj4ELj16ENS_18Kernel_traits_baseILj5120EfS2_fS2_fjLj128EEEEELb1ELb1ELb1EEEvNS_9FwdParamsE)
        /*03d4*/ 	.word	0x00000000


	//----- nvinfo : EIATTR_REGCOUNT
	.align		4
.L_172:
        /*03d8*/ 	.byte	0x04, 0x2f
        /*03da*/ 	.short	(.L_174 - .L_173)
	.align		4
.L_173:
        /*03dc*/ 	.word	index@(_ZN10layer_norm31ln_parallel_residual_fwd_kernelINS_13Kernel_traitsIf13__nv_bfloat16fS2_fjLj5120ELj1ELj1ELj4ELj16ENS_18Kernel_traits_baseILj5120EfS2_fS2_fjLj128EEEEELb1ELb1ELb0EEEvNS_9FwdParamsE)
        /*03e0*/ 	.word	0x000000a8


	//----- nvinfo : EIATTR_FRAME_SIZE
	.align		4
.L_174:
        /*03e4*/ 	.byte	0x04, 0x11
        /*03e6*/ 	.short	(.L_176 - .L_175)
	.align		4
.L_175:
        /*03e8*/ 	.word	index@(_ZN10layer_norm31ln_parallel_residual_fwd_kernelINS_13Kernel_traitsIf13__nv_bfloat16fS2_fjLj5120ELj1ELj1ELj4ELj16ENS_18Kernel_traits_baseILj5120EfS2_fS2_fjLj128EEEEELb1ELb1ELb0EEEvNS_9FwdParamsE)
        /*03ec*/ 	.word	0x00000000


	//----- nvinfo : EIATTR_REGCOUNT
	.align		4
.L_176:
        /*03f0*/ 	.byte	0x04, 0x2f
        /*03f2*/ 	.short	(.L_178 - .L_177)
	.align		4
.L_177:
        /*03f4*/ 	.word	index@(_ZN10layer_norm31ln_parallel_residual_fwd_kernelINS_13Kernel_traitsIf13__nv_bfloat16fS2_fjLj5120ELj1ELj1ELj4ELj16ENS_18Kernel_traits_baseILj5120EfS2_fS2_fjLj128EEEEELb1ELb0ELb1EEEvNS_9FwdParamsE)
        /*03f8*/ 	.word	0x000000fe


	//----- nvinfo : EIATTR_FRAME_SIZE
	.align		4
.L_178:
        /*03fc*/ 	.byte	0x04, 0x11
        /*03fe*/ 	.short	(.L_180 - .L_179)
	.align		4
.L_179:
        /*0400*/ 	.word	index@(_ZN10layer_norm31ln_parallel_residual_fwd_kernelINS_13Kernel_traitsIf13__nv_bfloat16fS2_fjLj5120ELj1ELj1ELj4ELj16ENS_18Kernel_traits_baseILj5120EfS2_fS2_fjLj128EEEEELb1ELb0ELb1EEEvNS_9FwdParamsE)
        /*0404*/ 	.word	0x00000000


	//----- nvinfo : EIATTR_REGCOUNT
	.align		4
.L_180:
        /*0408*/ 	.byte	0x04, 0x2f
        /*040a*/ 	.short	(.L_182 - .L_181)
	.align		4
.L_181:
        /*040c*/ 	.word	index@(_ZN10layer_norm31ln_parallel_residual_fwd_kernelINS_13Kernel_traitsIf13__nv_bfloat16fS2_fjLj5120ELj1ELj1ELj4ELj16ENS_18Kernel_traits_baseILj5120EfS2_fS2_fjLj128EEEEELb1ELb0ELb0EEEvNS_9FwdParamsE)
        /*0410*/ 	.word	0x000000fe


	//----- nvinfo : EIATTR_FRAME_SIZE
	.align		4
.L_182:
        /*0414*/ 	.byte	0x04, 0x11
        /*0416*/ 	.short	(.L_184 - .L_183)
	.align		4
.L_183:
        /*0418*/ 	.word	index@(_ZN10layer_norm31ln_parallel_residual_fwd_kernelINS_13Kernel_traitsIf13__nv_bfloat16fS2_fjLj5120ELj1ELj1ELj4ELj16ENS_18Kernel_traits_baseILj5120EfS2_fS2_fjLj128EEEEELb1ELb0ELb0EEEvNS_9FwdParamsE)
        /*041c*/ 	.word	0x00000000


	//----- nvinfo : EIATTR_REGCOUNT
	.align		4
.L_184:
        /*0420*/ 	.byte	0x04, 0x2f
        /*0422*/ 	.short	(.L_186 - .L_185)
	.align		4
.L_185:
        /*0424*/ 	.word	index@(_ZN10layer_norm31ln_parallel_residual_fwd_kernelINS_13Kernel_traitsIf13__nv_bfloat16fS2_fjLj5120ELj1ELj1ELj4ELj16ENS_18Kernel_traits_baseILj5120EfS2_fS2_fjLj128EEEEELb0ELb1ELb1EEEvNS_9FwdParamsE)
        /*0428*/ 	.word	0x000000a4


	//----- nvinfo : EIATTR_FRAME_SIZE
	.align		4
.L_186:
        /*042c*/ 	.byte	0x04, 0x11
        /*042e*/ 	.short	(.L_188 - .L_187)
	.align		4
.L_187:
        /*0430*/ 	.word	index@(_ZN10layer_norm31ln_parallel_residual_fwd_kernelINS_13Kernel_traitsIf13__nv_bfloat16fS2_fjLj5120ELj1ELj1ELj4ELj16ENS_18Kernel_traits_baseILj5120EfS2_fS2_fjLj128EEEEELb0ELb1ELb1EEEvNS_9FwdParamsE)
        /*0434*/ 	.word	0x00000000


	//----- nvinfo : EIATTR_REGCOUNT
	.align		4
.L_188:
        /*0438*/ 	.byte	0x04, 0x2f
        /*043a*/ 	.short	(.L_190 - .L_189)
	.align		4
.L_189:
        /*043c*/ 	.word	index@(_ZN10layer_norm31ln_parallel_residual_fwd_kernelINS_13Kernel_traitsIf13__nv_bfloat16fS2_fjLj5120ELj1ELj1ELj4ELj16ENS_18Kernel_traits_baseILj5120EfS2_fS2_fjLj128EEEEELb0ELb1ELb0EEEvNS_9FwdParamsE)
        /*0440*/ 	.word	0x0000009f


	//----- nvinfo : EIATTR_FRAME_SIZE
	.align		4
.L_190:
        /*0444*/ 	.byte	0x04, 0x11
        /*0446*/ 	.short	(.L_192 - .L_191)
	.align		4
.L_191:
        /*0448*/ 	.word	index@(_ZN10layer_norm31ln_parallel_residual_fwd_kernelINS_13Kernel_traitsIf13__nv_bfloat16fS2_fjLj5120ELj1ELj1ELj4ELj16ENS_18Kernel_traits_baseILj5120EfS2_fS2_fjLj128EEEEELb0ELb1ELb0EEEvNS_9FwdParamsE)
        /*044c*/ 	.word	0x00000000


	//----- nvinfo : EIATTR_REGCOUNT
	.align		4
.L_192:
        /*0450*/ 	.byte	0x04, 0x2f
        /*0452*/ 	.short	(.L_194 - .L_193)
	.align		4
.L_193:
        /*0454*/ 	.word	index@(_ZN10layer_norm31ln_parallel_residual_fwd_kernelINS_13Kernel_traitsIf13__nv_bfloat16fS2_fjLj5120ELj1ELj1ELj4ELj16ENS_18Kernel_traits_baseILj5120EfS2_fS2_fjLj128EEEEELb0ELb0ELb1EEEvNS_9FwdParamsE)
        /*0458*/ 	.word	0x000000fc


	//----- nvinfo : EIATTR_FRAME_SIZE
	.align		4
.L_194:
        /*045c*/ 	.byte	0x04, 0x11
        /*045e*/ 	.short	(.L_196 - .L_195)
	.align		4
.L_195:
        /*0460*/ 	.word	index@(_ZN10layer_norm31ln_parallel_residual_fwd_kernelINS_13Kernel_traitsIf13__nv_bfloat16fS2_fjLj5120ELj1ELj1ELj4ELj16ENS_18Kernel_traits_baseILj5120EfS2_fS2_fjLj128EEEEELb0ELb0ELb1EEEvNS_9FwdParamsE)
        /*0464*/ 	.word	0x00000000


	//----- nvinfo : EIATTR_REGCOUNT
	.align		4
.L_196:
        /*0468*/ 	.byte	0x04, 0x2f
        /*046a*/ 	.short	(.L_198 - .L_197)
	.align		4
.L_197:
        /*046c*/ 	.word	index@(_ZN10layer_norm31ln_parallel_residual_fwd_kernelINS_13Kernel_traitsIf13__nv_bfloat16fS2_fjLj5120ELj1ELj1ELj4ELj16ENS_18Kernel_traits_baseILj5120EfS2_fS2_fjLj128EEEEELb0ELb0ELb0EEEvNS_9FwdParamsE)
        /*0470*/ 	.word	0x000000f4


	//----- nvinfo : EIATTR_FRAME_SIZE
	.align		4
.L_198:
        /*0474*/ 	.byte	0x04, 0x11
        /*0476*/ 	.short	(.L_200 - .L_199)
	.align		4
.L_199:
        /*0478*/ 	.word	index@(_ZN10layer_norm31ln_parallel_residual_fwd_kernelINS_13Kernel_traitsIf13__nv_bfloat16fS2_fjLj5120ELj1ELj1ELj4ELj16ENS_18Kernel_traits_baseILj5120EfS2_fS2_fjLj128EEEEELb0ELb0ELb0EEEvNS_9FwdParamsE)
        /*047c*/ 	.word	0x00000000


	//----- nvinfo : EIATTR_REGCOUNT
	.align		4
.L_200:
        /*0480*/ 	.byte	0x04, 0x2f
        /*0482*/ 	.short	(.L_202 - .L_201)
	.align		4
.L_201:
        /*0484*/ 	.word	index@(_ZN10layer_norm31ln_parallel_residual_fwd_kernelINS_13Kernel_traitsI13__nv_bfloat16S2_fS2_fjLj5120ELj1ELj1ELj4ELj16ENS_18Kernel_traits_baseILj5120ES2_S2_fS2_fjLj128EEEEELb1ELb1ELb1EEEvNS_9FwdParamsE)
        /*0488*/ 	.word	0x000000a8


	//----- nvinfo : EIATTR_FRAME_SIZE
	.align		4
.L_202:
        /*048c*/ 	.byte	0x04, 0x11
        /*048e*/ 	.short	(.L_204 - .L_203)
	.align		4
.L_203:
        /*0490*/ 	.word	index@(_ZN10layer_norm31ln_parallel_residual_fwd_kernelINS_13Kernel_traitsI13__nv_bfloat16S2_fS2_fjLj5120ELj1ELj1ELj4ELj16ENS_18Kernel_traits_baseILj5120ES2_S2_fS2_fjLj128EEEEELb1ELb1ELb1EEEvNS_9FwdParamsE)
        /*0494*/ 	.word	0x00000000


	//----- nvinfo : EIATTR_REGCOUNT
	.align		4
.L_204:
        /*0498*/ 	.byte	0x04, 0x2f
        /*049a*/ 	.short	(.L_206 - .L_205)
	.align		4
.L_205:
        /*049c*/ 	.word	index@(_ZN10layer_norm31ln_parallel_residual_fwd_kernelINS_13Kernel_traitsI13__nv_bfloat16S2_fS2_fjLj5120ELj1ELj1ELj4ELj16ENS_18Kernel_traits_baseILj5120ES2_S2_fS2_fjLj128EEEEELb1ELb1ELb0EEEvNS_9FwdParamsE)
        /*04a0*/ 	.word	0x000000b4


	//----- nvinfo : EIATTR_FRAME_SIZE
	.align		4
.L_206:
        /*04a4*/ 	.byte	0x04, 0x11
        /*04a6*/ 	.short	(.L_208 - .L_207)
	.align		4
.L_207:
        /*04a8*/ 	.word	index@(_ZN10layer_norm31ln_parallel_residual_fwd_kernelINS_13Kernel_traitsI13__nv_bfloat16S2_fS2_fjLj5120ELj1ELj1ELj4ELj16ENS_18Kernel_traits_baseILj5120ES2_S2_fS2_fjLj128EEEEELb1ELb1ELb0EEEvNS_9FwdParamsE)
        /*04ac*/ 	.word	0x00000000


	//----- nvinfo : EIATTR_REGCOUNT
	.align		4
.L_208:
        /*04b0*/ 	.byte	0x04, 0x2f
        /*04b2*/ 	.short	(.L_210 - .L_209)
	.align		4
.L_209:
        /*04b4*/ 	.word	index@(_ZN10layer_norm31ln_parallel_residual_fwd_kernelINS_13Kernel_traitsI13__nv_bfloat16S2_fS2_fjLj5120ELj1ELj1ELj4ELj16ENS_18Kernel_traits_baseILj5120ES2_S2_fS2_fjLj128EEEEELb1ELb0ELb1EEEvNS_9FwdParamsE)
        /*04b8*/ 	.word	0x000000fe


	//----- nvinfo : EIATTR_FRAME_SIZE
	.align		4
.L_210:
        /*04bc*/ 	.byte	0x04, 0x11
        /*04be*/ 	.short	(.L_212 - .L_211)
	.align		4
.L_211:
        /*04c0*/ 	.word	index@(_ZN10layer_norm31ln_parallel_residual_fwd_kernelINS_13Kernel_traitsI13__nv_bfloat16S2_fS2_fjLj5120ELj1ELj1ELj4ELj16ENS_18Kernel_traits_baseILj5120ES2_S2_fS2_fjLj128EEEEELb1ELb0ELb1EEEvNS_9FwdParamsE)
        /*04c4*/ 	.word	0x00000000


	//----- nvinfo : EIATTR_REGCOUNT
	.align		4
.L_212:
        /*04c8*/ 	.byte	0x04, 0x2f
        /*04ca*/ 	.short	(.L_214 - .L_213)
	.align		4
.L_213:
        /*04cc*/ 	.word	index@(_ZN10layer_norm31ln_parallel_residual_fwd_kernelINS_13Kernel_traitsI13__nv_bfloat16S2_fS2_fjLj5120ELj1ELj1ELj4ELj16ENS_18Kernel_traits_baseILj5120ES2_S2_fS2_fjLj128EEEEELb1ELb0ELb0EEEvNS_9FwdParamsE)
        /*04d0*/ 	.word	0x000000fb


	//----- nvinfo : EIATTR_FRAME_SIZE
	.align		4
.L_214:
        /*04d4*/ 	.byte	0x04, 0x11
        /*04d6*/ 	.short	(.L_216 - .L_215)
	.align		4
.L_215:
        /*04d8*/ 	.word	index@(_ZN10layer_norm31ln_parallel_residual_fwd_kernelINS_13Kernel_traitsI13__nv_bfloat16S2_fS2_fjLj5120ELj1ELj1ELj4ELj16ENS_18Kernel_traits_baseILj5120ES2_S2_fS2_fjLj128EEEEELb1ELb0ELb0EEEvNS_9FwdParamsE)
        /*04dc*/ 	.word	0x00000000


	//----- nvinfo : EIATTR_REGCOUNT
	.align		4
.L_216:
        /*04e0*/ 	.byte	0x04, 0x2f
        /*04e2*/ 	.short	(.L_218 - .L_217)
	.align		4
.L_217:
        /*04e4*/ 	.word	index@(_ZN10layer_norm31ln_parallel_residual_fwd_kernelINS_13Kernel_traitsI13__nv_bfloat16S2_fS2_fjLj5120ELj1ELj1ELj4ELj16ENS_18Kernel_traits_baseILj5120ES2_S2_fS2_fjLj128EEEEELb0ELb1ELb1EEEvNS_9FwdParamsE)
        /*04e8*/ 	.word	0x000000a2


	//----- nvinfo : EIATTR_FRAME_SIZE
	.align		4
.L_218:
        /*04ec*/ 	.byte	0x04, 0x11
        /*04ee*/ 	.short	(.L_220 - .L_219)
	.align		4
.L_219:
        /*04f0*/ 	.word	index@(_ZN10layer_norm31ln_parallel_residual_fwd_kernelINS_13Kernel_traitsI13__nv_bfloat16S2_fS2_fjLj5120ELj1ELj1ELj4ELj16ENS_18Kernel_traits_baseILj5120ES2_S2_fS2_fjLj128EEEEELb0ELb1ELb1EEEvNS_9FwdParamsE)
        /*04f4*/ 	.word	0x00000000


	//----- nvinfo : EIATTR_REGCOUNT
	.align		4
.L_220:
        /*04f8*/ 	.byte	0x04, 0x2f
        /*04fa*/ 	.short	(.L_222 - .L_221)
	.align		4
.L_221:
        /*04fc*/ 	.word	index@(_ZN10layer_norm31ln_parallel_residual_fwd_kernelINS_13Kernel_traitsI13__nv_bfloat16S2_fS2_fjLj5120ELj1ELj1ELj4ELj16ENS_18Kernel_traits_baseILj5120ES2_S2_fS2_fjLj128EEEEELb0ELb1ELb0EEEvNS_9FwdParamsE)
        /*0500*/ 	.word	0x0000009d


	//----- nvinfo : EIATTR_FRAME_SIZE
	.align		4
.L_222:
        /*0504*/ 	.byte	0x04, 0x11
        /*0506*/ 	.short	(.L_224 - .L_223)
	.align		4
.L_223:
        /*0508*/ 	.word	index@(_ZN10layer_norm31ln_parallel_residual_fwd_kernelINS_13Kernel_traitsI13__nv_bfloat16S2_fS2_fjLj5120ELj1ELj1ELj4ELj16ENS_18Kernel_traits_baseILj5120ES2_S2_fS2_fjLj128EEEEELb0ELb1ELb0EEEvNS_9FwdParamsE)
        /*050c*/ 	.word	0x00000000


	//----- nvinfo : EIATTR_REGCOUNT
	.align		4
.L_224:
        /*0510*/ 	.byte	0x04, 0x2f
        /*0512*/ 	.short	(.L_226 - .L_225)
	.align		4
.L_225:
        /*0514*/ 	.word	index@(_ZN10layer_norm31ln_parallel_residual_fwd_kernelINS_13Kernel_traitsI13__nv_bfloat16S2_fS2_fjLj5120ELj1ELj1ELj4ELj16ENS_18Kernel_traits_baseILj5120ES2_S2_fS2_fjLj128EEEEELb0ELb0ELb1EEEvNS_9FwdParamsE)
        /*0518*/ 	.word	0x000000fe


	//----- nvinfo : EIATTR_FRAME_SIZE
	.align		4
.L_226:
        /*051c*/ 	.byte	0x04, 0x11
        /*051e*/ 	.short	(.L_228 - .L_227)
	.align		4
.L_227:
        /*0520*/ 	.word	index@(_ZN10layer_norm31ln_parallel_residual_fwd_kernelINS_13Kernel_traitsI13__nv_bfloat16S2_fS2_fjLj5120ELj1ELj1ELj4ELj16ENS_18Kernel_traits_baseILj5120ES2_S2_fS2_fjLj128EEEEELb0ELb0ELb1EEEvNS_9FwdParamsE)
        /*0524*/ 	.word	0x00000000


	//----- nvinfo : EIATTR_REGCOUNT
	.align		4
.L_228:
        /*0528*/ 	.byte	0x04, 0x2f
        /*052a*/ 	.short	(.L_230 - .L_229)
	.align		4
.L_229:
        /*052c*/ 	.word	index@(_ZN10layer_norm31ln_parallel_residual_fwd_kernelINS_13Kernel_traitsI13__nv_bfloat16S2_fS2_fjLj5120ELj1ELj1ELj4ELj16ENS_18Kernel_traits_baseILj5120ES2_S2_fS2_fjLj128EEEEELb0ELb0ELb0EEEvNS_9FwdParamsE)
        /*0530*/ 	.word	0x000000f6


	//----- nvinfo : EIATTR_FRAME_SIZE
	.align		4
.L_230:
        /*0534*/ 	.byte	0x04, 0x11
        /*0536*/ 	.short	(.L_232 - .L_231)
	.align		4
.L_231:
        /*0538*/ 	.word	index@(_ZN10layer_norm31ln_parallel_residual_fwd_kernelINS_13Kernel_traitsI13__nv_bfloat16S2_fS2_fjLj5120ELj1ELj1ELj4ELj16ENS_18Kernel_traits_baseILj5120ES2_S2_fS2_fjLj128EEEEELb0ELb0ELb0EEEvNS_9FwdParamsE)
        /*053c*/ 	.word	0x00000000


	//----- nvinfo : EIATTR_REGCOUNT
	.align		4
.L_232:
        /*0540*/ 	.byte	0x04, 0x2f
        /*0542*/ 	.short	(.L_234 - .L_233)
	.align		4
.L_233:
        /*0544*/ 	.word	index@(_ZN10layer_norm31ln_parallel_residual_fwd_kernelINS_13Kernel_traitsIf13__nv_bfloat16S2_S2_fjLj5120ELj1ELj1ELj4ELj16ENS_18Kernel_traits_baseILj5120EfS2_S2_S2_fjLj128EEEEELb1ELb1ELb1EEEvNS_9FwdParamsE)
        /*0548*/ 	.word	0x000000a8


	//----- nvinfo : EIATTR_FRAME_SIZE
	.align		4
.L_234:
        /*054c*/ 	.byte	0x04, 0x11
        /*054e*/ 	.short	(.L_236 - .L_235)
	.align		4
.L_235:
        /*0550*/ 	.word	index@(_ZN10layer_norm31ln_parallel_residual_fwd_kernelINS_13Kernel_traitsIf13__nv_bfloat16S2_S2_fjLj5120ELj1ELj1ELj4ELj16ENS_18Kernel_traits_baseILj5120EfS2_S2_S2_fjLj128EEEEELb1ELb1ELb1EEEvNS_9FwdParamsE)
        /*0554*/ 	.word	0x00000010


	//----- nvinfo : EIATTR_REGCOUNT
	.align		4
.L_236:
        /*0558*/ 	.byte	0x04, 0x2f
        /*055a*/ 	.short	(.L_238 - .L_237)
	.align		4
.L_237:
        /*055c*/ 	.word	index@(_ZN10layer_norm31ln_parallel_residual_fwd_kernelINS_13Kernel_traitsIf13__nv_bfloat16S2_S2_fjLj5120ELj1ELj1ELj4ELj16ENS_18Kernel_traits_baseILj5120EfS2_S2_S2_fjLj128EEEEELb1ELb1ELb0EEEvNS_9FwdParamsE)
        /*0560*/ 	.word	0x000000b0


	//----- nvinfo : EIATTR_FRAME_SIZE
	.align		4
.L_238:
        /*0564*/ 	.byte	0x04, 0x11
        /*0566*/ 	.short	(.L_240 - .L_239)
	.align		4
.L_239:
        /*0568*/ 	.word	index@(_ZN10layer_norm31ln_parallel_residual_fwd_kernelINS_13Kernel_traitsIf13__nv_bfloat16S2_S2_fjLj5120ELj1ELj1ELj4ELj16ENS_18Kernel_traits_baseILj5120EfS2_S2_S2_fjLj128EEEEELb1ELb1ELb0EEEvNS_9FwdParamsE)
        /*056c*/ 	.word	0x00000000


	//----- nvinfo : EIATTR_REGCOUNT
	.align		4
.L_240:
        /*0570*/ 	.byte	0x04, 0x2f
        /*0572*/ 	.short	(.L_242 - .L_241)
	.align		4
.L_241:
        /*0574*/ 	.word	index@(_ZN10layer_norm31ln_parallel_residual_fwd_kernelINS_13Kernel_traitsIf13__nv_bfloat16S2_S2_fjLj5120ELj1ELj1ELj4ELj16ENS_18Kernel_traits_baseILj5120EfS2_S2_S2_fjLj128EEEEELb1ELb0ELb1EEEvNS_9FwdParamsE)
        /*0578*/ 	.word	0x000000f8


	//----- nvinfo : EIATTR_FRAME_SIZE
	.align		4
.L_242:
        /*057c*/ 	.byte	0x04, 0x11
        /*057e*/ 	.short	(.L_244 - .L_243)
	.align		4
.L_243:
        /*0580*/ 	.word	index@(_ZN10layer_norm31ln_parallel_residual_fwd_kernelINS_13Kernel_traitsIf13__nv_bfloat16S2_S2_fjLj5120ELj1ELj1ELj4ELj16ENS_18Kernel_traits_baseILj5120EfS2_S2_S2_fjLj128EEEEELb1ELb0ELb1EEEvNS_9FwdParamsE)
        /*0584*/ 	.word	0x00000000


	//----- nvinfo : EIATTR_REGCOUNT
	.align		4
.L_244:
        /*0588*/ 	.byte	0x04, 0x2f
        /*058a*/ 	.short	(.L_246 - .L_245)
	.align		4
.L_245:
        /*058c*/ 	.word	index@(_ZN10layer_norm31ln_parallel_residual_fwd_kernelINS_13Kernel_traitsIf13__nv_bfloat16S2_S2_fjLj5120ELj1ELj1ELj4ELj16ENS_18Kernel_traits_baseILj5120EfS2_S2_S2_fjLj128EEEEELb1ELb0ELb0EEEvNS_9FwdParamsE)
        /*0590*/ 	.word	0x000000fc


	//----- nvinfo : EIATTR_FRAME_SIZE
	.align		4
.L_246:
        /*0594*/ 	.byte	0x04, 0x11
        /*0596*/ 	.short	(.L_248 - .L_247)
	.align		4
.L_247:
        /*0598*/ 	.word	index@(_ZN10layer_norm31ln_parallel_residual_fwd_kernelINS_13Kernel_traitsIf13__nv_bfloat16S2_S2_fjLj5120ELj1ELj1ELj4ELj16ENS_18Kernel_traits_baseILj5120EfS2_S2_S2_fjLj128EEEEELb1ELb0ELb0EEEvNS_9FwdParamsE)
        /*059c*/ 	.word	0x00000000


	//----- nvinfo : EIATTR_REGCOUNT
	.align		4
.L_248:
        /*05a0*/ 	.byte	0x04, 0x2f
        /*05a2*/ 	.short	(.L_250 - .L_249)
	.align		4
.L_249:
        /*05a4*/ 	.word	index@(_ZN10layer_norm31ln_parallel_residual_fwd_kernelINS_13Kernel_traitsIf13__nv_bfloat16S2_S2_fjLj5120ELj1ELj1ELj4ELj16ENS_18Kernel_traits_baseILj5120EfS2_S2_S2_fjLj128EEEEELb0ELb1ELb1EEEvNS_9FwdParamsE)
        /*05a8*/ 	.word	0x000000a5


	//----- nvinfo : EIATTR_FRAME_SIZE
	.align		4
.L_250:
        /*05ac*/ 	.byte	0x04, 0x11
        /*05ae*/ 	.short	(.L_252 - .L_251)
	.align		4
.L_251:
        /*05b0*/ 	.word	index@(_ZN10layer_norm31ln_parallel_residual_fwd_kernelINS_13Kernel_traitsIf13__nv_bfloat16S2_S2_fjLj5120ELj1ELj1ELj4ELj16ENS_18Kernel_traits_baseILj5120EfS2_S2_S2_fjLj128EEEEELb0ELb1ELb1EEEvNS_9FwdParamsE)
        /*05b4*/ 	.word	0x00000000


	//----- nvinfo : EIATTR_REGCOUNT
	.align		4
.L_252:
        /*05b8*/ 	.byte	0x04, 0x2f
        /*05ba*/ 	.short	(.L_254 - .L_253)
	.align		4
.L_253:
        /*05bc*/ 	.word	index@(_ZN10layer_norm31ln_parallel_residual_fwd_kernelINS_13Kernel_traitsIf13__nv_bfloat16S2_S2_fjLj5120ELj1ELj1ELj4ELj16ENS_18Kernel_traits_baseILj5120EfS2_S2_S2_fjLj128EEEEELb0ELb1ELb0EEEvNS_9FwdParamsE)
        /*05c0*/ 	.word	0x0000009f


	//----- nvinfo : EIATTR_FRAME_SIZE
	.align		4
.L_254:
        /*05c4*/ 	.byte	0x04, 0x11
        /*05c6*/ 	.short	(.L_256 - .L_255)
	.align		4
.L_255:
        /*05c8*/ 	.word	index@(_ZN10layer_norm31ln_parallel_residual_fwd_kernelINS_13Kernel_traitsIf13__nv_bfloat16S2_S2_fjLj5120ELj1ELj1ELj4ELj16ENS_18Kernel_traits_baseILj5120EfS2_S2_S2_fjLj128EEEEELb0ELb1ELb0EEEvNS_9FwdParamsE)
        /*05cc*/ 	.word	0x00000000


	//----- nvinfo : EIATTR_REGCOUNT
	.align		4
.L_256:
        /*05d0*/ 	.byte	0x04, 0x2f
        /*05d2*/ 	.short	(.L_258 - .L_257)
	.align		4
.L_257:
        /*05d4*/ 	.word	index@(_ZN10layer_norm31ln_parallel_residual_fwd_kernelINS_13Kernel_traitsIf13__nv_bfloat16S2_S2_fjLj5120ELj1ELj1ELj4ELj16ENS_18Kernel_traits_baseILj5120EfS2_S2_S2_fjLj128EEEEELb0ELb0ELb1EEEvNS_9FwdParamsE)
        /*05d8*/ 	.word	0x000000ff


	//----- nvinfo : EIATTR_FRAME_SIZE
	.align		4
.L_258:
        /*05dc*/ 	.byte	0x04, 0x11
        /*05de*/ 	.short	(.L_260 - .L_259)
	.align		4
.L_259:
        /*05e0*/ 	.word	index@(_ZN10layer_norm31ln_parallel_residual_fwd_kernelINS_13Kernel_traitsIf13__nv_bfloat16S2_S2_fjLj5120ELj1ELj1ELj4ELj16ENS_18Kernel_traits_baseILj5120EfS2_S2_S2_fjLj128EEEEELb0ELb0ELb1EEEvNS_9FwdParamsE)
        /*05e4*/ 	.word	0x00000000


	//----- nvinfo : EIATTR_REGCOUNT
	.align		4
.L_260:
        /*05e8*/ 	.byte	0x04, 0x2f
        /*05ea*/ 	.short	(.L_262 - .L_261)
	.align		4
.L_261:
        /*05ec*/ 	.word	index@(_ZN10layer_norm31ln_parallel_residual_fwd_kernelINS_13Kernel_traitsIf13__nv_bfloat16S2_S2_fjLj5120ELj1ELj1ELj4ELj16ENS_18Kernel_traits_baseILj5120EfS2_S2_S2_fjLj128EEEEELb0ELb0ELb0EEEvNS_9FwdParamsE)
        /*05f0*/ 	.word	0x000000f4


	//----- nvinfo : EIATTR_FRAME_SIZE
	.align		4
.L_262:
        /*05f4*/ 	.byte	0x04, 0x11
        /*05f6*/ 	.short	(.L_264 - .L_263)
	.align		4
.L_263:
        /*05f8*/ 	.word	index@(_ZN10layer_norm31ln_parallel_residual_fwd_kernelINS_13Kernel_traitsIf13__nv_bfloat16S2_S2_fjLj5120ELj1ELj1ELj4ELj16ENS_18Kernel_traits_baseILj5120EfS2_S2_S2_fjLj128EEEEELb0ELb0ELb0EEEvNS_9FwdParamsE)
        /*05fc*/ 	.word	0x00000000


	//----- nvinfo : EIATTR_REGCOUNT
	.align		4
.L_264:
        /*0600*/ 	.byte	0x04, 0x2f
        /*0602*/ 	.short	(.L_266 - .L_265)
	.align		4
.L_265:
        /*0604*/ 	.word	index@(_ZN10layer_norm31ln_parallel_residual_fwd_kernelINS_13Kernel_traitsI6__halfS2_S2_S2_fjLj5120ELj1ELj1ELj4ELj16ENS_18Kernel_traits_baseILj5120ES2_S2_S2_S2_fjLj128EEEEELb1ELb1ELb1EEEvNS_9FwdParamsE)
        /*0608*/ 	.word	0x0000008a


	//----- nvinfo : EIATTR_FRAME_SIZE
	.align		4
.L_266:
        /*060c*/ 	.byte	0x04, 0x11
        /*060e*/ 	.short	(.L_268 - .L_267)
	.align		4
.L_267:
        /*0610*/ 	.word	index@(_ZN10layer_norm31ln_parallel_residual_fwd_kernelINS_13Kernel_traitsI6__halfS2_S2_S2_fjLj5120ELj1ELj1ELj4ELj16ENS_18Kernel_traits_baseILj5120ES2_S2_S2_S2_fjLj128EEEEELb1ELb1ELb1EEEvNS_9FwdParamsE)
        /*0614*/ 	.word	0x00000000


	//----- nvinfo : EIATTR_REGCOUNT
	.align		4
.L_268:
        /*0618*/ 	.byte	0x04, 0x2f
        /*061a*/ 	.short	(.L_270 - .L_269)
	.align		4
.L_269:
        /*061c*/ 	.word	index@(_ZN10layer_norm31ln_parallel_residual_fwd_kernelINS_13Kernel_traitsI6__halfS2_S2_S2_fjLj5120ELj1ELj1ELj4ELj16ENS_18Kernel_traits_baseILj5120ES2_S2_S2_S2_fjLj128EEEEELb1ELb1ELb0EEEvNS_9FwdParamsE)
        /*0620*/ 	.word	0x00000088


	//----- nvinfo : EIATTR_FRAME_SIZE
	.align		4
.L_270:
        /*0624*/ 	.byte	0x04, 0x11
        /*0626*/ 	.short	(.L_272 - .L_271)
	.align		4
.L_271:
        /*0628*/ 	.word	index@(_ZN10layer_norm31ln_parallel_residual_fwd_kernelINS_13Kernel_traitsI6__halfS2_S2_S2_fjLj5120ELj1ELj1ELj4ELj16ENS_18Kernel_traits_baseILj5120ES2_S2_S2_S2_fjLj128EEEEELb1ELb1ELb0EEEvNS_9FwdParamsE)
        /*062c*/ 	.word	0x00000000


	//----- nvinfo : EIATTR_REGCOUNT
	.align		4
.L_272:
        /*0630*/ 	.byte	0x04, 0x2f
        /*0632*/ 	.short	(.L_274 - .L_273)
	.align		4
.L_273:
        /*0634*/ 	.word	index@(_ZN10layer_norm31ln_parallel_residual_fwd_kernelINS_13Kernel_traitsI6__halfS2_S2_S2_fjLj5120ELj1ELj1ELj4ELj16ENS_18Kernel_traits_baseILj5120ES2_S2_S2_S2_fjLj128EEEEELb1ELb0ELb1EEEvNS_9FwdParamsE)
        /*0638*/ 	.word	0x000000b4


	//----- nvinfo : EIATTR_FRAME_SIZE
	.align		4
.L_274:
        /*063c*/ 	.byte	0x04, 0x11
        /*063e*/ 	.short	(.L_276 - .L_275)
	.align		4
.L_275:
        /*0640*/ 	.word	index@(_ZN10layer_norm31ln_parallel_residual_fwd_kernelINS_13Kernel_traitsI6__halfS2_S2_S2_fjLj5120ELj1ELj1ELj4ELj16ENS_18Kernel_traits_baseILj5120ES2_S2_S2_S2_fjLj128EEEEELb1ELb0ELb1EEEvNS_9FwdParamsE)
        /*0644*/ 	.word	0x00000000


	//----- nvinfo : EIATTR_REGCOUNT
	.align		4
.L_276:
        /*0648*/ 	.byte	0x04, 0x2f
        /*064a*/ 	.short	(.L_278 - .L_277)
	.align		4
.L_277:
        /*064c*/ 	.word	index@(_ZN10layer_norm31ln_parallel_residual_fwd_kernelINS_13Kernel_traitsI6__halfS2_S2_S2_fjLj5120ELj1ELj1ELj4ELj16ENS_18Kernel_traits_baseILj5120ES2_S2_S2_S2_fjLj128EEEEELb1ELb0ELb0EEEvNS_9FwdParamsE)
        /*0650*/ 	.word	0x000000e0


	//----- nvinfo : EIATTR_FRAME_SIZE
	.align		4
.L_278:
        /*0654*/ 	.byte	0x04, 0x11
        /*0656*/ 	.short	(.L_280 - .L_279)
	.align		4
.L_279:
        /*0658*/ 	.word	index@(_ZN10layer_norm31ln_parallel_residual_fwd_kernelINS_13Kernel_traitsI6__halfS2_S2_S2_fjLj5120ELj1ELj1ELj4ELj16ENS_18Kernel_traits_baseILj5120ES2_S2_S2_S2_fjLj128EEEEELb1ELb0ELb0EEEvNS_9FwdParamsE)
        /*065c*/ 	.word	0x00000000


	//----- nvinfo : EIATTR_REGCOUNT
	.align		4
.L_280:
        /*0660*/ 	.byte	0x04, 0x2f
        /*0662*/ 	.short	(.L_282 - .L_281)
	.align		4
.L_281:
        /*0664*/ 	.word	index@(_ZN10layer_norm31ln_parallel_residual_fwd_kernelINS_13Kernel_traitsI6__halfS2_S2_S2_fjLj5120ELj1ELj1ELj4ELj16ENS_18Kernel_traits_baseILj5120ES2_S2_S2_S2_fjLj128EEEEELb0ELb1ELb1EEEvNS_9FwdParamsE)
        /*0668*/ 	.word	0x0000007c


	//----- nvinfo : EIATTR_FRAME_SIZE
	.align		4
.L_282:
        /*066c*/ 	.byte	0x04, 0x11
        /*066e*/ 	.short	(.L_284 - .L_283)
	.align		4
.L_283:
        /*0670*/ 	.word	index@(_ZN10layer_norm31ln_parallel_residual_fwd_kernelINS_13Kernel_traitsI6__halfS2_S2_S2_fjLj5120ELj1ELj1ELj4ELj16ENS_18Kernel_traits_baseILj5120ES2_S2_S2_S2_fjLj128EEEEELb0ELb1ELb1EEEvNS_9FwdParamsE)
        /*0674*/ 	.word	0x00000000


	//----- nvinfo : EIATTR_REGCOUNT
	.align		4
.L_284:
        /*0678*/ 	.byte	0x04, 0x2f
        /*067a*/ 	.short	(.L_286 - .L_285)
	.align		4
.L_285:
        /*067c*/ 	.word	index@(_ZN10layer_norm31ln_parallel_residual_fwd_kernelINS_13Kernel_traitsI6__halfS2_S2_S2_fjLj5120ELj1ELj1ELj4ELj16ENS_18Kernel_traits_baseILj5120ES2_S2_S2_S2_fjLj128EEEEELb0ELb1ELb0EEEvNS_9FwdParamsE)
        /*0680*/ 	.word	0x00000078


	//----- nvinfo : EIATTR_FRAME_SIZE
	.align		4
.L_286:
        /*0684*/ 	.byte	0x04, 0x11
        /*0686*/ 	.short	(.L_288 - .L_287)
	.align		4
.L_287:
        /*0688*/ 	.word	index@(_ZN10layer_norm31ln_parallel_residual_fwd_kernelINS_13Kernel_traitsI6__halfS2_S2_S2_fjLj5120ELj1ELj1ELj4ELj16ENS_18Kernel_traits_baseILj5120ES2_S2_S2_S2_fjLj128EEEEELb0ELb1ELb0EEEvNS_9FwdParamsE)
        /*068c*/ 	.word	0x00000000


	//----- nvinfo : EIATTR_REGCOUNT
	.align		4
.L_288:
        /*0690*/ 	.byte	0x04, 0x2f
        /*0692*/ 	.short	(.L_290 - .L_289)
	.align		4
.L_289:
        /*0694*/ 	.word	index@(_ZN10layer_norm31ln_parallel_residual_fwd_kernelINS_13Kernel_traitsI6__halfS2_S2_S2_fjLj5120ELj1ELj1ELj4ELj16ENS_18Kernel_traits_baseILj5120ES2_S2_S2_S2_fjLj128EEEEELb0ELb0ELb1EEEvNS_9FwdParamsE)
        /*0698*/ 	.word	0x000000a6


	//----- nvinfo : EIATTR_FRAME_SIZE
	.align		4
.L_290:
        /*069c*/ 	.byte	0x04, 0x11
        /*069e*/ 	.short	(.L_292 - .L_291)
	.align		4
.L_291:
        /*06a0*/ 	.word	index@(_ZN10layer_norm31ln_parallel_residual_fwd_kernelINS_13Kernel_traitsI6__halfS2_S2_S2_fjLj5120ELj1ELj1ELj4ELj16ENS_18Kernel_traits_baseILj5120ES2_S2_S2_S2_fjLj128EEEEELb0ELb0ELb1EEEvNS_9FwdParamsE)
        /*06a4*/ 	.word	0x00000000


	//----- nvinfo : EIATTR_REGCOUNT
	.align		4
.L_292:
        /*06a8*/ 	.byte	0x04, 0x2f
        /*06aa*/ 	.short	(.L_294 - .L_293)
	.align		4
.L_293:
        /*06ac*/ 	.word	index@(_ZN10layer_norm31ln_parallel_residual_fwd_kernelINS_13Kernel_traitsI6__halfS2_S2_S2_fjLj5120ELj1ELj1ELj4ELj16ENS_18Kernel_traits_baseILj5120ES2_S2_S2_S2_fjLj128EEEEELb0ELb0ELb0EEEvNS_9FwdParamsE)
        /*06b0*/ 	.word	0x000000a5


	//----- nvinfo : EIATTR_FRAME_SIZE
	.align		4
.L_294:
        /*06b4*/ 	.byte	0x04, 0x11
        /*06b6*/ 	.short	(.L_296 - .L_295)
	.align		4
.L_295:
        /*06b8*/ 	.word	index@(_ZN10layer_norm31ln_parallel_residual_fwd_kernelINS_13Kernel_traitsI6__halfS2_S2_S2_fjLj5120ELj1ELj1ELj4ELj16ENS_18Kernel_traits_baseILj5120ES2_S2_S2_S2_fjLj128EEEEELb0ELb0ELb0EEEvNS_9FwdParamsE)
        /*06bc*/ 	.word	0x00000000


	//----- nvinfo : EIATTR_REGCOUNT
	.align		4
.L_296:
        /*06c0*/ 	.byte	0x04, 0x2f
        /*06c2*/ 	.short	(.L_298 - .L_297)
	.align		4
.L_297:
        /*06c4*/ 	.word	index@(_ZN10layer_norm31ln_parallel_residual_fwd_kernelINS_13Kernel_traitsI13__nv_bfloat16S2_S2_S2_fjLj5120ELj1ELj1ELj4ELj16ENS_18Kernel_traits_baseILj5120ES2_S2_S2_S2_fjLj128EEEEELb1ELb1ELb1EEEvNS_9FwdParamsE)
        /*06c8*/ 	.word	0x000000a6


	//----- nvinfo : EIATTR_FRAME_SIZE
	.align		4
.L_298:
        /*06cc*/ 	.byte	0x04, 0x11
        /*06ce*/ 	.short	(.L_300 - .L_299)
	.align		4
.L_299:
        /*06d0*/ 	.word	index@(_ZN10layer_norm31ln_parallel_residual_fwd_kernelINS_13Kernel_traitsI13__nv_bfloat16S2_S2_S2_fjLj5120ELj1ELj1ELj4ELj16ENS_18Kernel_traits_baseILj5120ES2_S2_S2_S2_fjLj128EEEEELb1ELb1ELb1EEEvNS_9FwdParamsE)
        /*06d4*/ 	.word	0x00000000


	//----- nvinfo : EIATTR_REGCOUNT
	.align		4
.L_300:
        /*06d8*/ 	.byte	0x04, 0x2f
        /*06da*/ 	.short	(.L_302 - .L_301)
	.align		4
.L_301:
        /*06dc*/ 	.word	index@(_ZN10layer_norm31ln_parallel_residual_fwd_kernelINS_13Kernel_traitsI13__nv_bfloat16S2_S2_S2_fjLj5120ELj1ELj1ELj4ELj16ENS_18Kernel_traits_baseILj5120ES2_S2_S2_S2_fjLj128EEEEELb1ELb1ELb0EEEvNS_9FwdParamsE)
        /*06e0*/ 	.word	0x0000009d


	//----- nvinfo : EIATTR_FRAME_SIZE
	.align		4
.L_302:
        /*06e4*/ 	.byte	0x04, 0x11
        /*06e6*/ 	.short	(.L_304 - .L_303)
	.align		4
.L_303:
        /*06e8*/ 	.word	index@(_ZN10layer_norm31ln_parallel_residual_fwd_kernelINS_13Kernel_traitsI13__nv_bfloat16S2_S2_S2_fjLj5120ELj1ELj1ELj4ELj16ENS_18Kernel_traits_baseILj5120ES2_S2_S2_S2_fjLj128EEEEELb1ELb1ELb0EEEvNS_9FwdParamsE)
        /*06ec*/ 	.word	0x00000000


	//----- nvinfo : EIATTR_REGCOUNT
	.align		4
.L_304:
        /*06f0*/ 	.byte	0x04, 0x2f
        /*06f2*/ 	.short	(.L_306 - .L_305)
	.align		4
.L_305:
        /*06f4*/ 	.word	index@(_ZN10layer_norm31ln_parallel_residual_fwd_kernelINS_13Kernel_traitsI13__nv_bfloat16S2_S2_S2_fjLj5120ELj1ELj1ELj4ELj16ENS_18Kernel_traits_baseILj5120ES2_S2_S2_S2_fjLj128EEEEELb1ELb0ELb1EEEvNS_9FwdParamsE)
        /*06f8*/ 	.word	0x000000f8


	//----- nvinfo : EIATTR_FRAME_SIZE
	.align		4
.L_306:
        /*06fc*/ 	.byte	0x04, 0x11
        /*06fe*/ 	.short	(.L_308 - .L_307)
	.align		4
.L_307:
        /*0700*/ 	.word	index@(_ZN10layer_norm31ln_parallel_residual_fwd_kernelINS_13Kernel_traitsI13__nv_bfloat16S2_S2_S2_fjLj5120ELj1ELj1ELj4ELj16ENS_18Kernel_traits_baseILj5120ES2_S2_S2_S2_fjLj128EEEEELb1ELb0ELb1EEEvNS_9FwdParamsE)
        /*0704*/ 	.word	0x00000000


	//----- nvinfo : EIATTR_REGCOUNT
	.align		4
.L_308:
        /*0708*/ 	.byte	0x04, 0x2f
        /*070a*/ 	.short	(.L_310 - .L_309)
	.align		4
.L_309:
        /*070c*/ 	.word	index@(_ZN10layer_norm31ln_parallel_residual_fwd_kernelINS_13Kernel_traitsI13__nv_bfloat16S2_S2_S2_fjLj5120ELj1ELj1ELj4ELj16ENS_18Kernel_traits_baseILj5120ES2_S2_S2_S2_fjLj128EEEEELb1ELb0ELb0EEEvNS_9FwdParamsE)
        /*0710*/ 	.word	0x000000f4


	//----- nvinfo : EIATTR_FRAME_SIZE
	.align		4
.L_310:
        /*0714*/ 	.byte	0x04, 0x11
        /*0716*/ 	.short	(.L_312 - .L_311)
	.align		4
.L_311:
        /*0718*/ 	.word	index@(_ZN10layer_norm31ln_parallel_residual_fwd_kernelINS_13Kernel_traitsI13__nv_bfloat16S2_S2_S2_fjLj5120ELj1ELj1ELj4ELj16ENS_18Kernel_traits_baseILj5120ES2_S2_S2_S2_fjLj128EEEEELb1ELb0ELb0EEEvNS_9FwdParamsE)
        /*071c*/ 	.word	0x00000000


	//----- nvinfo : EIATTR_REGCOUNT
	.align		4
.L_312:
        /*0720*/ 	.byte	0x04, 0x2f
        /*0722*/ 	.short	(.L_314 - .L_313)
	.align		4
.L_313:
        /*0724*/ 	.word	index@(_ZN10layer_norm31ln_parallel_residual_fwd_kernelINS_13Kernel_traitsI13__nv_bfloat16S2_S2_S2_fjLj5120ELj1ELj1ELj4ELj16ENS_18Kernel_traits_baseILj5120ES2_S2_S2_S2_fjLj128EEEEELb0ELb1ELb1EEEvNS_9FwdParamsE)
        /*0728*/ 	.word	0x000000a0


	//----- nvinfo : EIATTR_FRAME_SIZE
	.align		4
.L_314:
        /*072c*/ 	.byte	0x04, 0x11
        /*072e*/ 	.short	(.L_316 - .L_315)
	.align		4
.L_315:
        /*0730*/ 	.word	index@(_ZN10layer_norm31ln_parallel_residual_fwd_kernelINS_13Kernel_traitsI13__nv_bfloat16S2_S2_S2_fjLj5120ELj1ELj1ELj4ELj16ENS_18Kernel_traits_baseILj5120ES2_S2_S2_S2_fjLj128EEEEELb0ELb1ELb1EEEvNS_9FwdParamsE)
        /*0734*/ 	.word	0x00000000


	//----- nvinfo : EIATTR_REGCOUNT
	.align		4
.L_316:
        /*0738*/ 	.byte	0x04, 0x2f
        /*073a*/ 	.short	(.L_318 - .L_317)
	.align		4
.L_317:
        /*073c*/ 	.word	index@(_ZN10layer_norm31ln_parallel_residual_fwd_kernelINS_13Kernel_traitsI13__nv_bfloat16S2_S2_S2_fjLj5120ELj1ELj1ELj4ELj16ENS_18Kernel_traits_baseILj5120ES2_S2_S2_S2_fjLj128EEEEELb0ELb1ELb0EEEvNS_9FwdParamsE)
        /*0740*/ 	.word	0x0000009d


	//----- nvinfo : EIATTR_FRAME_SIZE
	.align		4
.L_318:
        /*0744*/ 	.byte	0x04, 0x11
        /*0746*/ 	.short	(.L_320 - .L_319)
	.align		4
.L_319:
        /*0748*/ 	.word	index@(_ZN10layer_norm31ln_parallel_residual_fwd_kernelINS_13Kernel_traitsI13__nv_bfloat16S2_S2_S2_fjLj5120ELj1ELj1ELj4ELj16ENS_18Kernel_traits_baseILj5120ES2_S2_S2_S2_fjLj128EEEEELb0ELb1ELb0EEEvNS_9FwdParamsE)
        /*074c*/ 	.word	0x00000000


	//----- nvinfo : EIATTR_REGCOUNT
	.align		4
.L_320:
        /*0750*/ 	.byte	0x04, 0x2f
        /*0752*/ 	.short	(.L_322 - .L_321)
	.align		4
.L_321:
        /*0754*/ 	.word	index@(_ZN10layer_norm31ln_parallel_residual_fwd_kernelINS_13Kernel_traitsI13__nv_bfloat16S2_S2_S2_fjLj5120ELj1ELj1ELj4ELj16ENS_18Kernel_traits_baseILj5120ES2_S2_S2_S2_fjLj128EEEEELb0ELb0ELb1EEEvNS_9FwdParamsE)
        /*0758*/ 	.word	0x000000fa


	//----- nvinfo : EIATTR_FRAME_SIZE
	.align		4
.L_322:
        /*075c*/ 	.byte	0x04, 0x11
        /*075e*/ 	.short	(.L_324 - .L_323)
	.align		4
.L_323:
        /*0760*/ 	.word	index@(_ZN10layer_norm31ln_parallel_residual_fwd_kernelINS_13Kernel_traitsI13__nv_bfloat16S2_S2_S2_fjLj5120ELj1ELj1ELj4ELj16ENS_18Kernel_traits_baseILj5120ES2_S2_S2_S2_fjLj128EEEEELb0ELb0ELb1EEEvNS_9FwdParamsE)
        /*0764*/ 	.word	0x00000000


	//----- nvinfo : EIATTR_REGCOUNT
	.align		4
.L_324:
        /*0768*/ 	.byte	0x04, 0x2f
        /*076a*/ 	.short	(.L_326 - .L_325)
	.align		4
.L_325:
        /*076c*/ 	.word	index@(_ZN10layer_norm31ln_parallel_residual_fwd_kernelINS_13Kernel_traitsI13__nv_bfloat16S2_S2_S2_fjLj5120ELj1ELj1ELj4ELj16ENS_18Kernel_traits_baseILj5120ES2_S2_S2_S2_fjLj128EEEEELb0ELb0ELb0EEEvNS_9FwdParamsE)
        /*0770*/ 	.word	0x000000f7


	//----- nvinfo : EIATTR_FRAME_SIZE
	.align		4
.L_326:
        /*0774*/ 	.byte	0x04, 0x11
        /*0776*/ 	.short	(.L_328 - .L_327)
	.align		4
.L_327:
        /*0778*/ 	.word	index@(_ZN10layer_norm31ln_parallel_residual_fwd_kernelINS_13Kernel_traitsI13__nv_bfloat16S2_S2_S2_fjLj5120ELj1ELj1ELj4ELj16ENS_18Kernel_traits_baseILj5120ES2_S2_S2_S2_fjLj128EEEEELb0ELb0ELb0EEEvNS_9FwdParamsE)
        /*077c*/ 	.word	0x00000000


	//----- nvinfo : EIATTR_MIN_STACK_SIZE
	.align		4
.L_328:
        /*0780*/ 	.byte	0x04, 0x12
        /*0782*/ 	.short	(.L_330 - .L_329)
	.align		4
.L_329:
        /*0784*/ 	.word	index@(_ZN10layer_norm31ln_parallel_residual_fwd_kernelINS_13Kernel_traitsI13__nv_bfloat16S2_S2_S2_fjLj5120ELj1ELj1ELj4ELj16ENS_18Kernel_traits_baseILj5120ES2_S2_S2_S2_fjLj128EEEEELb0ELb0ELb0EEEvNS_9FwdParamsE)
        /*0788*/ 	.word	0x00000000


	//----- nvinfo : EIATTR_MIN_STACK_SIZE
	.align		4
.L_330:
        /*078c*/ 	.byte	0x04, 0x12
        /*078e*/ 	.short	(.L_332 - .L_331)
	.align		4
.L_331:
        /*0790*/ 	.word	index@(_ZN10layer_norm31ln_parallel_residual_fwd_kernelINS_13Kernel_traitsI13__nv_bfloat16S2_S2_S2_fjLj5120ELj1ELj1ELj4ELj16ENS_18Kernel_traits_baseILj5120ES2_S2_S2_S2_fjLj128EEEEELb0ELb0ELb1EEEvNS_9FwdParamsE)
        /*0794*/ 	.word	0x00000000


	//----- nvinfo : EIATTR_MIN_STACK_SIZE
	.align		4
.L_332:
        /*0798*/ 	.byte	0x04, 0x12
        /*079a*/ 	.short	(.L_334 - .L_333)
	.align		4
.L_333:
        /*079c*/ 	.word	index@(_ZN10layer_norm31ln_parallel_residual_fwd_kernelINS_13Kernel_traitsI13__nv_bfloat16S2_S2_S2_fjLj5120ELj1ELj1ELj4ELj16ENS_18Kernel_traits_baseILj5120ES2_S2_S2_S2_fjLj128EEEEELb0ELb1ELb0EEEvNS_9FwdParamsE)
        /*07a0*/ 	.word	0x00000000


	//----- nvinfo : EIATTR_MIN_STACK_SIZE
	.align		4
.L_334:
        /*07a4*/ 	.byte	0x04, 0x12
        /*07a6*/ 	.short	(.L_336 - .L_335)
	.align		4
.L_335:
        /*07a8*/ 	.word	index@(_ZN10layer_norm31ln_parallel_residual_fwd_kernelINS_13Kernel_traitsI13__nv_bfloat16S2_S2_S2_fjLj5120ELj1ELj1ELj4ELj16ENS_18Kernel_traits_baseILj5120ES2_S2_S2_S2_fjLj128EEEEELb0ELb1ELb1EEEvNS_9FwdParamsE)
        /*07ac*/ 	.word	0x00000000


	//----- nvinfo : EIATTR_MIN_STACK_SIZE
	.align		4
.L_336:
        /*07b0*/ 	.byte	0x04, 0x12
        /*07b2*/ 	.short	(.L_338 - .L_337)
	.align		4
.L_337:
        /*07b4*/ 	.word	index@(_ZN10layer_norm31ln_parallel_residual_fwd_kernelINS_13Kernel_traitsI13__nv_bfloat16S2_S2_S2_fjLj5120ELj1ELj1ELj4ELj16ENS_18Kernel_traits_baseILj5120ES2_S2_S2_S2_fjLj128EEEEELb1ELb0ELb0EEEvNS_9FwdParamsE)
        /*07b8*/ 	.word	0x00000000


	//----- nvinfo : EIATTR_MIN_STACK_SIZE
	.align		4
.L_338:
        /*07bc*/ 	.byte	0x04, 0x12
        /*07be*/ 	.short	(.L_340 - .L_339)
	.align		4
.L_339:
        /*07c0*/ 	.word	index@(_ZN10layer_norm31ln_parallel_residual_fwd_kernelINS_13Kernel_traitsI13__nv_bfloat16S2_S2_S2_fjLj5120ELj1ELj1ELj4ELj16ENS_18Kernel_traits_baseILj5120ES2_S2_S2_S2_fjLj128EEEEELb1ELb0ELb1EEEvNS_9FwdParamsE)
        /*07c4*/ 	.word	0x00000000


	//----- nvinfo : EIATTR_MIN_STACK_SIZE
	.align		4
.L_340:
        /*07c8*/ 	.byte	0x04, 0x12
        /*07ca*/ 	.short	(.L_342 - .L_341)
	.align		4
.L_341:
        /*07cc*/ 	.word	index@(_ZN10layer_norm31ln_parallel_residual_fwd_kernelINS_13Kernel_traitsI13__nv_bfloat16S2_S2_S2_fjLj5120ELj1ELj1ELj4ELj16ENS_18Kernel_traits_baseILj5120ES2_S2_S2_S2_fjLj128EEEEELb1ELb1ELb0EEEvNS_9FwdParamsE)
        /*07d0*/ 	.word	0x00000000


	//----- nvinfo : EIATTR_MIN_STACK_SIZE
	.align		4
.L_342:
        /*07d4*/ 	.byte	0x04, 0x12
        /*07d6*/ 	.short	(.L_344 - .L_343)
	.align		4
.L_343:
        /*07d8*/ 	.word	index@(_ZN10layer_norm31ln_parallel_residual_fwd_kernelINS_13Kernel_traitsI13__nv_bfloat16S2_S2_S2_fjLj5120ELj1ELj1ELj4ELj16ENS_18Kernel_traits_baseILj5120ES2_S2_S2_S2_fjLj128EEEEELb1ELb1ELb1EEEvNS_9FwdParamsE)
        /*07dc*/ 	.word	0x00000000


	//----- nvinfo : EIATTR_MIN_STACK_SIZE
	.align		4
.L_344:
        /*07e0*/ 	.byte	0x04, 0x12
        /*07e2*/ 	.short	(.L_346 - .L_345)
	.align		4
.L_345:
        /*07e4*/ 	.word	index@(_ZN10layer_norm31ln_parallel_residual_fwd_kernelINS_13Kernel_traitsI6__halfS2_S2_S2_fjLj5120ELj1ELj1ELj4ELj16ENS_18Kernel_traits_baseILj5120ES2_S2_S2_S2_fjLj128EEEEELb0ELb0ELb0EEEvNS_9FwdParamsE)
        /*07e8*/ 	.word	0x00000000


	//----- nvinfo : EIATTR_MIN_STACK_SIZE
	.align		4
.L_346:
        /*07ec*/ 	.byte	0x04, 0x12
        /*07ee*/ 	.short	(.L_348 - .L_347)
	.align		4
.L_347:
        /*07f0*/ 	.word	index@(_ZN10layer_norm31ln_parallel_residual_fwd_kernelINS_13Kernel_traitsI6__halfS2_S2_S2_fjLj5120ELj1ELj1ELj4ELj16ENS_18Kernel_traits_baseILj5120ES2_S2_S2_S2_fjLj128EEEEELb0ELb0ELb1EEEvNS_9FwdParamsE)
        /*07f4*/ 	.word	0x00000000


	//----- nvinfo : EIATTR_MIN_STACK_SIZE
	.align		4
.L_348:
        /*07f8*/ 	.byte	0x04, 0x12
        /*07fa*/ 	.short	(.L_350 - .L_349)
	.align		4
.L_349:
        /*07fc*/ 	.word	index@(_ZN10layer_norm31ln_parallel_residual_fwd_kernelINS_13Kernel_traitsI6__halfS2_S2_S2_fjLj5120ELj1ELj1ELj4ELj16ENS_18Kernel_traits_baseILj5120ES2_S2_S2_S2_fjLj128EEEEELb0ELb1ELb0EEEvNS_9FwdParamsE)
        /*0800*/ 	.word	0x00000000


	//----- nvinfo : EIATTR_MIN_STACK_SIZE
	.align		4
.L_350:
        /*0804*/ 	.byte	0x04, 0x12
        /*0806*/ 	.short	(.L_352 - .L_351)
	.align		4
.L_351:
        /*0808*/ 	.word	index@(_ZN10layer_norm31ln_parallel_residual_fwd_kernelINS_13Kernel_traitsI6__halfS2_S2_S2_fjLj5120ELj1ELj1ELj4ELj16ENS_18Kernel_traits_baseILj5120ES2_S2_S2_S2_fjLj128EEEEELb0ELb1ELb1EEEvNS_9FwdParamsE)
        /*080c*/ 	.word	0x00000000


	//----- nvinfo : EIATTR_MIN_STACK_SIZE
	.align		4
.L_352:
        /*0810*/ 	.byte	0x04, 0x12
        /*0812*/ 	.short	(.L_354 - .L_353)
	.align		4
.L_353:
        /*0814*/ 	.word	index@(_ZN10layer_norm31ln_parallel_residual_fwd_kernelINS_13Kernel_traitsI6__halfS2_S2_S2_fjLj5120ELj1ELj1ELj4ELj16ENS_18Kernel_traits_baseILj5120ES2_S2_S2_S2_fjLj128EEEEELb1ELb0ELb0EEEvNS_9FwdParamsE)
        /*0818*/ 	.word	0x00000000


	//----- nvinfo : EIATTR_MIN_STACK_SIZE
	.align		4
.L_354:
        /*081c*/ 	.byte	0x04, 0x12
        /*081e*/ 	.short	(.L_356 - .L_355)
	.align		4
.L_355:
        /*0820*/ 	.word	index@(_ZN10layer_norm31ln_parallel_residual_fwd_kernelINS_13Kernel_traitsI6__halfS2_S2_S2_fjLj5120ELj1ELj1ELj4ELj16ENS_18Kernel_traits_baseILj5120ES2_S2_S2_S2_fjLj128EEEEELb1ELb0ELb1EEEvNS_9FwdParamsE)
        /*0824*/ 	.word	0x00000000


	//----- nvinfo : EIATTR_MIN_STACK_SIZE
	.align		4
.L_356:
        /*0828*/ 	.byte	0x04, 0x12
        /*082a*/ 	.short	(.L_358 - .L_357)
	.align		4
.L_357:
        /*082c*/ 	.word	index@(_ZN10layer_norm31ln_parallel_residual_fwd_kernelINS_13Kernel_traitsI6__halfS2_S2_S2_fjLj5120ELj1ELj1ELj4ELj16ENS_18Kernel_traits_baseILj5120ES2_S2_S2_S2_fjLj128EEEEELb1ELb1ELb0EEEvNS_9FwdParamsE)
        /*0830*/ 	.word	0x00000000


	//----- nvinfo : EIATTR_MIN_STACK_SIZE
	.align		4
.L_358:
        /*0834*/ 	.byte	0x04, 0x12
        /*0836*/ 	.short	(.L_360 - .L_359)
	.align		4
.L_359:
        /*0838*/ 	.word	index@(_ZN10layer_norm31ln_parallel_residual_fwd_kernelINS_13Kernel_traitsI6__halfS2_S2_S2_fjLj5120ELj1ELj1ELj4ELj16ENS_18Kernel_traits_baseILj5120ES2_S2_S2_S2_fjLj128EEEEELb1ELb1ELb1EEEvNS_9FwdParamsE)
        /*083c*/ 	.word	0x00000000


	//----- nvinfo : EIATTR_MIN_STACK_SIZE
	.align		4
.L_360:
        /*0840*/ 	.byte	0x04, 0x12
        /*0842*/ 	.short	(.L_362 - .L_361)
	.align		4
.L_361:
        /*0844*/ 	.word	index@(_ZN10layer_norm31ln_parallel_residual_fwd_kernelINS_13Kernel_traitsIf13__nv_bfloat16S2_S2_fjLj5120ELj1ELj1ELj4ELj16ENS_18Kernel_traits_baseILj5120EfS2_S2_S2_fjLj128EEEEELb0ELb0ELb0EEEvNS_9FwdParamsE)
        /*0848*/ 	.word	0x00000000


	//----- nvinfo : EIATTR_MIN_STACK_SIZE
	.align		4
.L_362:
        /*084c*/ 	.byte	0x04, 0x12
        /*084e*/ 	.short	(.L_364 - .L_363)
	.align		4
.L_363:
        /*0850*/ 	.word	index@(_ZN10layer_norm31ln_parallel_residual_fwd_kernelINS_13Kernel_traitsIf13__nv_bfloat16S2_S2_fjLj5120ELj1ELj1ELj4ELj16ENS_18Kernel_traits_baseILj5120EfS2_S2_S2_fjLj128EEEEELb0ELb0ELb1EEEvNS_9FwdParamsE)
        /*0854*/ 	.word	0x00000000


	//----- nvinfo : EIATTR_MIN_STACK_SIZE
	.align		4
.L_364:
        /*0858*/ 	.byte	0x04, 0x12
        /*085a*/ 	.short	(.L_366 - .L_365)
	.align		4
.L_365:
        /*085c*/ 	.word	index@(_ZN10layer_norm31ln_parallel_residual_fwd_kernelINS_13Kernel_traitsIf13__nv_bfloat16S2_S2_fjLj5120ELj1ELj1ELj4ELj16ENS_18Kernel_traits_baseILj5120EfS2_S2_S2_fjLj128EEEEELb0ELb1ELb0EEEvNS_9FwdParamsE)
        /*0860*/ 	.word	0x00000000


	//----- nvinfo : EIATTR_MIN_STACK_SIZE
	.align		4
.L_366:
        /*0864*/ 	.byte	0x04, 0x12
        /*0866*/ 	.short	(.L_368 - .L_367)
	.align		4
.L_367:
        /*0868*/ 	.word	index@(_ZN10layer_norm31ln_parallel_residual_fwd_kernelINS_13Kernel_traitsIf13__nv_bfloat16S2_S2_fjLj5120ELj1ELj1ELj4ELj16ENS_18Kernel_traits_baseILj5120EfS2_S2_S2_fjLj128EEEEELb0ELb1ELb1EEEvNS_9FwdParamsE)
        /*086c*/ 	.word	0x00000000


	//----- nvinfo : EIATTR_MIN_STACK_SIZE
	.align		4
.L_368:
        /*0870*/ 	.byte	0x04, 0x12
        /*0872*/ 	.short	(.L_370 - .L_369)
	.align		4
.L_369:
        /*0874*/ 	.word	index@(_ZN10layer_norm31ln_parallel_residual_fwd_kernelINS_13Kernel_traitsIf13__nv_bfloat16S2_S2_fjLj5120ELj1ELj1ELj4ELj16ENS_18Kernel_traits_baseILj5120EfS2_S2_S2_fjLj128EEEEELb1ELb0ELb0EEEvNS_9FwdParamsE)
        /*0878*/ 	.word	0x00000000


	//----- nvinfo : EIATTR_MIN_STACK_SIZE
	.align		4
.L_370:
        /*087c*/ 	.byte	0x04, 0x12
        /*087e*/ 	.short	(.L_372 - .L_371)
	.align		4
.L_371:
        /*0880*/ 	.word	index@(_ZN10layer_norm31ln_parallel_residual_fwd_kernelINS_13Kernel_traitsIf13__nv_bfloat16S2_S2_fjLj5120ELj1ELj1ELj4ELj16ENS_18Kernel_traits_baseILj5120EfS2_S2_S2_fjLj128EEEEELb1ELb0ELb1EEEvNS_9FwdParamsE)
        /*0884*/ 	.word	0x00000000


	//----- nvinfo : EIATTR_MIN_STACK_SIZE
	.align		4
.L_372:
        /*0888*/ 	.byte	0x04, 0x12
        /*088a*/ 	.short	(.L_374 - .L_373)
	.align		4
.L_373:
        /*088c*/ 	.word	index@(_ZN10layer_norm31ln_parallel_residual_fwd_kernelINS_13Kernel_traitsIf13__nv_bfloat16S2_S2_fjLj5120ELj1ELj1ELj4ELj16ENS_18Kernel_traits_baseILj5120EfS2_S2_S2_fjLj128EEEEELb1ELb1ELb0EEEvNS_9FwdParamsE)
        /*0890*/ 	.word	0x00000000


	//----- nvinfo : EIATTR_MIN_STACK_SIZE
	.align		4
.L_374:
        /*0894*/ 	.byte	0x04, 0x12
        /*0896*/ 	.short	(.L_376 - .L_375)
	.align		4
.L_375:
        /*0898*/ 	.word	index@(_ZN10layer_norm31ln_parallel_residual_fwd_kernelINS_13Kernel_traitsIf13__nv_bfloat16S2_S2_fjLj5120ELj1ELj1ELj4ELj16ENS_18Kernel_traits_baseILj5120EfS2_S2_S2_fjLj128EEEEELb1ELb1ELb1EEEvNS_9FwdParamsE)
        /*089c*/ 	.word	0x00000010


	//----- nvinfo : EIATTR_MIN_STACK_SIZE
	.align		4
.L_376:
        /*08a0*/ 	.byte	0x04, 0x12
        /*08a2*/ 	.short	(.L_378 - .L_377)
	.align		4
.L_377:
        /*08a4*/ 	.word	index@(_ZN10layer_norm31ln_parallel_residual_fwd_kernelINS_13Kernel_traitsI13__nv_bfloat16S2_fS2_fjLj5120ELj1ELj1ELj4ELj16ENS_18Kernel_traits_baseILj5120ES2_S2_fS2_fjLj128EEEEELb0ELb0ELb0EEEvNS_9FwdParamsE)
        /*08a8*/ 	.word	0x00000000


	//----- nvinfo : EIATTR_MIN_STACK_SIZE
	.align		4
.L_378:
        /*08ac*/ 	.byte	0x04, 0x12
        /*08ae*/ 	.short	(.L_380 - .L_379)
	.align		4
.L_379:
        /*08b0*/ 	.word	index@(_ZN10layer_norm31ln_parallel_residual_fwd_kernelINS_13Kernel_traitsI13__nv_bfloat16S2_fS2_fjLj5120ELj1ELj1ELj4ELj16ENS_18Kernel_traits_baseILj5120ES2_S2_fS2_fjLj128EEEEELb0ELb0ELb1EEEvNS_9FwdParamsE)
        /*08b4*/ 	.word	0x00000000


	//----- nvinfo : EIATTR_MIN_STACK_SIZE
	.align		4
.L_380:
        /*08b8*/ 	.byte	0x04, 0x12
        /*08ba*/ 	.short	(.L_382 - .L_381)
	.align		4
.L_381:
        /*08bc*/ 	.word	index@(_ZN10layer_norm31ln_parallel_residual_fwd_kernelINS_13Kernel_traitsI13__nv_bfloat16S2_fS2_fjLj5120ELj1ELj1ELj4ELj16ENS_18Kernel_traits_baseILj5120ES2_S2_fS2_fjLj128EEEEELb0ELb1ELb0EEEvNS_9FwdParamsE)
        /*08c0*/ 	.word	0x00000000


	//----- nvinfo : EIATTR_MIN_STACK_SIZE
	.align		4
.L_382:
        /*08c4*/ 	.byte	0x04, 0x12
        /*08c6*/ 	.short	(.L_384 - .L_383)
	.align		4
.L_383:
        /*08c8*/ 	.word	index@(_ZN10layer_norm31ln_parallel_residual_fwd_kernelINS_13Kernel_traitsI13__nv_bfloat16S2_fS2_fjLj5120ELj1ELj1ELj4ELj16ENS_18Kernel_traits_baseILj5120ES2_S2_fS2_fjLj128EEEEELb0ELb1ELb1EEEvNS_9FwdParamsE)
        /*08cc*/ 	.word	0x00000000


	//----- nvinfo : EIATTR_MIN_STACK_SIZE
	.align		4
.L_384:
        /*08d0*/ 	.byte	0x04, 0x12
        /*08d2*/ 	.short	(.L_386 - .L_385)
	.align		4
.L_385:
        /*08d4*/ 	.word	index@(_ZN10layer_norm31ln_parallel_residual_fwd_kernelINS_13Kernel_traitsI13__nv_bfloat16S2_fS2_fjLj5120ELj1ELj1ELj4ELj16ENS_18Kernel_traits_baseILj5120ES2_S2_fS2_fjLj128EEEEELb1ELb0ELb0EEEvNS_9FwdParamsE)
        /*08d8*/ 	.word	0x00000000


	//----- nvinfo : EIATTR_MIN_STACK_SIZE
	.align		4
.L_386:
        /*08dc*/ 	.byte	0x04, 0x12
        /*08de*/ 	.short	(.L_388 - .L_387)
	.align		4
.L_387:
        /*08e0*/ 	.word	index@(_ZN10layer_norm31ln_parallel_residual_fwd_kernelINS_13Kernel_traitsI13__nv_bfloat16S2_fS2_fjLj5120ELj1ELj1ELj4ELj16ENS_18Kernel_traits_baseILj5120ES2_S2_fS2_fjLj128EEEEELb1ELb0ELb1EEEvNS_9FwdParamsE)
        /*08e4*/ 	.word	0x00000000


	//----- nvinfo : EIATTR_MIN_STACK_SIZE
	.align		4
.L_388:
        /*08e8*/ 	.byte	0x04, 0x12
        /*08ea*/ 	.short	(.L_390 - .L_389)
	.align		4
.L_389:
        /*08ec*/ 	.word	index@(_ZN10layer_norm31ln_parallel_residual_fwd_kernelINS_13Kernel_traitsI13__nv_bfloat16S2_fS2_fjLj5120ELj1ELj1ELj4ELj16ENS_18Kernel_traits_baseILj5120ES2_S2_fS2_fjLj128EEEEELb1ELb1ELb0EEEvNS_9FwdParamsE)
        /*08f0*/ 	.word	0x00000000


	//----- nvinfo : EIATTR_MIN_STACK_SIZE
	.align		4
.L_390:
        /*08f4*/ 	.byte	0x04, 0x12
        /*08f6*/ 	.short	(.L_392 - .L_391)
	.align		4
.L_391:
        /*08f8*/ 	.word	index@(_ZN10layer_norm31ln_parallel_residual_fwd_kernelINS_13Kernel_traitsI13__nv_bfloat16S2_fS2_fjLj5120ELj1ELj1ELj4ELj16ENS_18Kernel_traits_baseILj5120ES2_S2_fS2_fjLj128EEEEELb1ELb1ELb1EEEvNS_9FwdParamsE)
        /*08fc*/ 	.word	0x00000000


	//----- nvinfo : EIATTR_MIN_STACK_SIZE
	.align		4
.L_392:
        /*0900*/ 	.byte	0x04, 0x12
        /*0902*/ 	.short	(.L_394 - .L_393)
	.align		4
.L_393:
        /*0904*/ 	.word	index@(_ZN10layer_norm31ln_parallel_residual_fwd_kernelINS_13Kernel_traitsIf13__nv_bfloat16fS2_fjLj5120ELj1ELj1ELj4ELj16ENS_18Kernel_traits_baseILj5120EfS2_fS2_fjLj128EEEEELb0ELb0ELb0EEEvNS_9FwdParamsE)
        /*0908*/ 	.word	0x00000000


	//----- nvinfo : EIATTR_MIN_STACK_SIZE
	.align		4
.L_394:
        /*090c*/ 	.byte	0x04, 0x12
        /*090e*/ 	.short	(.L_396 - .L_395)
	.align		4
.L_395:
        /*0910*/ 	.word	index@(_ZN10layer_norm31ln_parallel_residual_fwd_kernelINS_13Kernel_traitsIf13__nv_bfloat16fS2_fjLj5120ELj1ELj1ELj4ELj16ENS_18Kernel_traits_baseILj5120EfS2_fS2_fjLj128EEEEELb0ELb0ELb1EEEvNS_9FwdParamsE)
        /*0914*/ 	.word	0x00000000


	//----- nvinfo : EIATTR_MIN_STACK_SIZE
	.align		4
.L_396:
        /*0918*/ 	.byte	0x04, 0x12
        /*091a*/ 	.short	(.L_398 - .L_397)
	.align		4
.L_397:
        /*091c*/ 	.word	index@(_ZN10layer_norm31ln_parallel_residual_fwd_kernelINS_13Kernel_traitsIf13__nv_bfloat16fS2_fjLj5120ELj1ELj1ELj4ELj16ENS_18Kernel_traits_baseILj5120EfS2_fS2_fjLj128EEEEELb0ELb1ELb0EEEvNS_9FwdParamsE)
        /*0920*/ 	.word	0x00000000


	//----- nvinfo : EIATTR_MIN_STACK_SIZE
	.align		4
.L_398:
        /*0924*/ 	.byte	0x04, 0x12
        /*0926*/ 	.short	(.L_400 - .L_399)
	.align		4
.L_399:
        /*0928*/ 	.word	index@(_ZN10layer_norm31ln_parallel_residual_fwd_kernelINS_13Kernel_traitsIf13__nv_bfloat16fS2_fjLj5120ELj1ELj1ELj4ELj16ENS_18Kernel_traits_baseILj5120EfS2_fS2_fjLj128EEEEELb0ELb1ELb1EEEvNS_9FwdParamsE)
        /*092c*/ 	.word	0x00000000


	//----- nvinfo : EIATTR_MIN_STACK_SIZE
	.align		4
.L_400:
        /*0930*/ 	.byte	0x04, 0x12
        /*0932*/ 	.short	(.L_402 - .L_401)
	.align		4
.L_401:
        /*0934*/ 	.word	index@(_ZN10layer_norm31ln_parallel_residual_fwd_kernelINS_13Kernel_traitsIf13__nv_bfloat16fS2_fjLj5120ELj1ELj1ELj4ELj16ENS_18Kernel_traits_baseILj5120EfS2_fS2_fjLj128EEEEELb1ELb0ELb0EEEvNS_9FwdParamsE)
        /*0938*/ 	.word	0x00000000


	//----- nvinfo : EIATTR_MIN_STACK_SIZE
	.align		4
.L_402:
        /*093c*/ 	.byte	0x04, 0x12
        /*093e*/ 	.short	(.L_404 - .L_403)
	.align		4
.L_403:
        /*0940*/ 	.word	index@(_ZN10layer_norm31ln_parallel_residual_fwd_kernelINS_13Kernel_traitsIf13__nv_bfloat16fS2_fjLj5120ELj1ELj1ELj4ELj16ENS_18Kernel_traits_baseILj5120EfS2_fS2_fjLj128EEEEELb1ELb0ELb1EEEvNS_9FwdParamsE)
        /*0944*/ 	.word	0x00000000


	//----- nvinfo : EIATTR_MIN_STACK_SIZE
	.align		4
.L_404:
        /*0948*/ 	.byte	0x04, 0x12
        /*094a*/ 	.short	(.L_406 - .L_405)
	.align		4
.L_405:
        /*094c*/ 	.word	index@(_ZN10layer_norm31ln_parallel_residual_fwd_kernelINS_13Kernel_traitsIf13__nv_bfloat16fS2_fjLj5120ELj1ELj1ELj4ELj16ENS_18Kernel_traits_baseILj5120EfS2_fS2_fjLj128EEEEELb1ELb1ELb0EEEvNS_9FwdParamsE)
        /*0950*/ 	.word	0x00000000


	//----- nvinfo : EIATTR_MIN_STACK_SIZE
	.align		4
.L_406:
        /*0954*/ 	.byte	0x04, 0x12
        /*0956*/ 	.short	(.L_408 - .L_407)
	.align		4
.L_407:
        /*0958*/ 	.word	index@(_ZN10layer_norm31ln_parallel_residual_fwd_kernelINS_13Kernel_traitsIf13__nv_bfloat16fS2_fjLj5120ELj1ELj1ELj4ELj16ENS_18Kernel_traits_baseILj5120EfS2_fS2_fjLj128EEEEELb1ELb1ELb1EEEvNS_9FwdParamsE)
        /*095c*/ 	.word	0x00000000


	//----- nvinfo : EIATTR_MIN_STACK_SIZE
	.align		4
.L_408:
        /*0960*/ 	.byte	0x04, 0x12
        /*0962*/ 	.short	(.L_410 - .L_409)
	.align		4
.L_409:
        /*0964*/ 	.word	index@(_ZN10layer_norm31ln_parallel_residual_fwd_kernelINS_13Kernel_traitsIf6__halfS2_S2_fjLj5120ELj1ELj1ELj4ELj16ENS_18Kernel_traits_baseILj5120EfS2_S2_S2_fjLj128EEEEELb0ELb0ELb0EEEvNS_9FwdParamsE)
        /*0968*/ 	.word	0x00000000


	//----- nvinfo : EIATTR_MIN_STACK_SIZE
	.align		4
.L_410:
        /*096c*/ 	.byte	0x04, 0x12
        /*096e*/ 	.short	(.L_412 - .L_411)
	.align		4
.L_411:
        /*0970*/ 	.word	index@(_ZN10layer_norm31ln_parallel_residual_fwd_kernelINS_13Kernel_traitsIf6__halfS2_S2_fjLj5120ELj1ELj1ELj4ELj16ENS_18Kernel_traits_baseILj5120EfS2_S2_S2_fjLj128EEEEELb0ELb0ELb1EEEvNS_9FwdParamsE)
        /*0974*/ 	.word	0x00000000


	//----- nvinfo : EIATTR_MIN_STACK_SIZE
	.align		4
.L_412:
        /*0978*/ 	.byte	0x04, 0x12
        /*097a*/ 	.short	(.L_414 - .L_413)
	.align		4
.L_413:
        /*097c*/ 	.word	index@(_ZN10layer_norm31ln_parallel_residual_fwd_kernelINS_13Kernel_traitsIf6__halfS2_S2_fjLj5120ELj1ELj1ELj4ELj16ENS_18Kernel_traits_baseILj5120EfS2_S2_S2_fjLj128EEEEELb0ELb1ELb0EEEvNS_9FwdParamsE)
        /*0980*/ 	.word	0x00000000


	//----- nvinfo : EIATTR_MIN_STACK_SIZE
	.align		4
.L_414:
        /*0984*/ 	.byte	0x04, 0x12
        /*0986*/ 	.short	(.L_416 - .L_415)
	.align		4
.L_415:
        /*0988*/ 	.word	index@(_ZN10layer_norm31ln_parallel_residual_fwd_kernelINS_13Kernel_traitsIf6__halfS2_S2_fjLj5120ELj1ELj1ELj4ELj16ENS_18Kernel_traits_baseILj5120EfS2_S2_S2_fjLj128EEEEELb0ELb1ELb1EEEvNS_9FwdParamsE)
        /*098c*/ 	.word	0x00000000


	//----- nvinfo : EIATTR_MIN_STACK_SIZE
	.align		4
.L_416:
        /*0990*/ 	.byte	0x04, 0x12
        /*0992*/ 	.short	(.L_418 - .L_417)
	.align		4
.L_417:
        /*0994*/ 	.word	index@(_ZN10layer_norm31ln_parallel_residual_fwd_kernelINS_13Kernel_traitsIf6__halfS2_S2_fjLj5120ELj1ELj1ELj4ELj16ENS_18Kernel_traits_baseILj5120EfS2_S2_S2_fjLj128EEEEELb1ELb0ELb0EEEvNS_9FwdParamsE)
        /*0998*/ 	.word	0x00000000


	//----- nvinfo : EIATTR_MIN_STACK_SIZE
	.align		4
.L_418:
        /*099c*/ 	.byte	0x04, 0x12
        /*099e*/ 	.short	(.L_420 - .L_419)
	.align		4
.L_419:
        /*09a0*/ 	.word	index@(_ZN10layer_norm31ln_parallel_residual_fwd_kernelINS_13Kernel_traitsIf6__halfS2_S2_fjLj5120ELj1ELj1ELj4ELj16ENS_18Kernel_traits_baseILj5120EfS2_S2_S2_fjLj128EEEEELb1ELb0ELb1EEEvNS_9FwdParamsE)
        /*09a4*/ 	.word	0x00000000


	//----- nvinfo : EIATTR_MIN_STACK_SIZE
	.align		4
.L_420:
        /*09a8*/ 	.byte	0x04, 0x12
        /*09aa*/ 	.short	(.L_422 - .L_421)
	.align		4
.L_421:
        /*09ac*/ 	.word	index@(_ZN10layer_norm31ln_parallel_residual_fwd_kernelINS_13Kernel_traitsIf6__halfS2_S2_fjLj5120ELj1ELj1ELj4ELj16ENS_18Kernel_traits_baseILj5120EfS2_S2_S2_fjLj128EEEEELb1ELb1ELb0EEEvNS_9FwdParamsE)
        /*09b0*/ 	.word	0x00000000


	//----- nvinfo : EIATTR_MIN_STACK_SIZE
	.align		4
.L_422:
        /*09b4*/ 	.byte	0x04, 0x12
        /*09b6*/ 	.short	(.L_424 - .L_423)
	.align		4
.L_423:
        /*09b8*/ 	.word	index@(_ZN10layer_norm31ln_parallel_residual_fwd_kernelINS_13Kernel_traitsIf6__halfS2_S2_fjLj5120ELj1ELj1ELj4ELj16ENS_18Kernel_traits_baseILj5120EfS2_S2_S2_fjLj128EEEEELb1ELb1ELb1EEEvNS_9FwdParamsE)
        /*09bc*/ 	.word	0x00000010


	//----- nvinfo : EIATTR_MIN_STACK_SIZE
	.align		4
.L_424:
        /*09c0*/ 	.byte	0x04, 0x12
        /*09c2*/ 	.short	(.L_426 - .L_425)
	.align		4
.L_425:
        /*09c4*/ 	.word	index@(_ZN10layer_norm31ln_parallel_residual_fwd_kernelINS_13Kernel_traitsI6__halfS2_fS2_fjLj5120ELj1ELj1ELj4ELj16ENS_18Kernel_traits_baseILj5120ES2_S2_fS2_fjLj128EEEEELb0ELb0ELb0EEEvNS_9FwdParamsE)
        /*09c8*/ 	.word	0x00000000


	//----- nvinfo : EIATTR_MIN_STACK_SIZE
	.align		4
.L_426:
        /*09cc*/ 	.byte	0x04, 0x12
        /*09ce*/ 	.short	(.L_428 - .L_427)
	.align		4
.L_427:
        /*09d0*/ 	.word	index@(_ZN10layer_norm31ln_parallel_residual_fwd_kernelINS_13Kernel_traitsI6__halfS2_fS2_fjLj5120ELj1ELj1ELj4ELj16ENS_18Kernel_traits_baseILj5120ES2_S2_fS2_fjLj128EEEEELb0ELb0ELb1EEEvNS_9FwdParamsE)
        /*09d4*/ 	.word	0x00000000


	//----- nvinfo : EIATTR_MIN_STACK_SIZE
	.align		4
.L_428:
        /*09d8*/ 	.byte	0x04, 0x12
        /*09da*/ 	.short	(.L_430 - .L_429)
	.align		4
.L_429:
        /*09dc*/ 	.word	index@(_ZN10layer_norm31ln_parallel_residual_fwd_kernelINS_13Kernel_traitsI6__halfS2_fS2_fjLj5120ELj1ELj1ELj4ELj16ENS_18Kernel_traits_baseILj5120ES2_S2_fS2_fjLj128EEEEELb0ELb1ELb0EEEvNS_9FwdParamsE)
        /*09e0*/ 	.word	0x00000000


	//----- nvinfo : EIATTR_MIN_STACK_SIZE
	.align		4
.L_430:
        /*09e4*/ 	.byte	0x04, 0x12
        /*09e6*/ 	.short	(.L_432 - .L_431)
	.align		4
.L_431:
        /*09e8*/ 	.word	index@(_ZN10layer_norm31ln_parallel_residual_fwd_kernelINS_13Kernel_traitsI6__halfS2_fS2_fjLj5120ELj1ELj1ELj4ELj16ENS_18Kernel_traits_baseILj5120ES2_S2_fS2_fjLj128EEEEELb0ELb1ELb1EEEvNS_9FwdParamsE)
        /*09ec*/ 	.word	0x00000000


	//----- nvinfo : EIATTR_MIN_STACK_SIZE
	.align		4
.L_432:
        /*09f0*/ 	.byte	0x04, 0x12
        /*09f2*/ 	.short	(.L_434 - .L_433)
	.align		4
.L_433:
        /*09f4*/ 	.word	index@(_ZN10layer_norm31ln_parallel_residual_fwd_kernelINS_13Kernel_traitsI6__halfS2_fS2_fjLj5120ELj1ELj1ELj4ELj16ENS_18Kernel_traits_baseILj5120ES2_S2_fS2_fjLj128EEEEELb1ELb0ELb0EEEvNS_9FwdParamsE)
        /*09f8*/ 	.word	0x00000000


	//----- nvinfo : EIATTR_MIN_STACK_SIZE
	.align		4
.L_434:
        /*09fc*/ 	.byte	0x04, 0x12
        /*09fe*/ 	.short	(.L_436 - .L_435)
	.align		4
.L_435:
        /*0a00*/ 	.word	index@(_ZN10layer_norm31ln_parallel_residual_fwd_kernelINS_13Kernel_traitsI6__halfS2_fS2_fjLj5120ELj1ELj1ELj4ELj16ENS_18Kernel_traits_baseILj5120ES2_S2_fS2_fjLj128EEEEELb1ELb0ELb1EEEvNS_9FwdParamsE)
        /*0a04*/ 	.word	0x00000000


	//----- nvinfo : EIATTR_MIN_STACK_SIZE
	.align		4
.L_436:
        /*0a08*/ 	.byte	0x04, 0x12
        /*0a0a*/ 	.short	(.L_438 - .L_437)
	.align		4
.L_437:
        /*0a0c*/ 	.word	index@(_ZN10layer_norm31ln_parallel_residual_fwd_kernelINS_13Kernel_traitsI6__halfS2_fS2_fjLj5120ELj1ELj1ELj4ELj16ENS_18Kernel_traits_baseILj5120ES2_S2_fS2_fjLj128EEEEELb1ELb1ELb0EEEvNS_9FwdParamsE)
        /*0a10*/ 	.word	0x00000000


	//----- nvinfo : EIATTR_MIN_STACK_SIZE
	.align		4
.L_438:
        /*0a14*/ 	.byte	0x04, 0x12
        /*0a16*/ 	.short	(.L_440 - .L_439)
	.align		4
.L_439:
        /*0a18*/ 	.word	index@(_ZN10layer_norm31ln_parallel_residual_fwd_kernelINS_13Kernel_traitsI6__halfS2_fS2_fjLj5120ELj1ELj1ELj4ELj16ENS_18Kernel_traits_baseILj5120ES2_S2_fS2_fjLj128EEEEELb1ELb1ELb1EEEvNS_9FwdParamsE)
        /*0a1c*/ 	.word	0x00000000


	//----- nvinfo : EIATTR_MIN_STACK_SIZE
	.align		4
.L_440:
        /*0a20*/ 	.byte	0x04, 0x12
        /*0a22*/ 	.short	(.L_442 - .L_441)
	.align		4
.L_441:
        /*0a24*/ 	.word	index@(_ZN10layer_norm31ln_parallel_residual_fwd_kernelINS_13Kernel_traitsIf6__halffS2_fjLj5120ELj1ELj1ELj4ELj16ENS_18Kernel_traits_baseILj5120EfS2_fS2_fjLj128EEEEELb0ELb0ELb0EEEvNS_9FwdParamsE)
        /*0a28*/ 	.word	0x00000000


	//----- nvinfo : EIATTR_MIN_STACK_SIZE
	.align		4
.L_442:
        /*0a2c*/ 	.byte	0x04, 0x12
        /*0a2e*/ 	.short	(.L_444 - .L_443)
	.align		4
.L_443:
        /*0a30*/ 	.word	index@(_ZN10layer_norm31ln_parallel_residual_fwd_kernelINS_13Kernel_traitsIf6__halffS2_fjLj5120ELj1ELj1ELj4ELj16ENS_18Kernel_traits_baseILj5120EfS2_fS2_fjLj128EEEEELb0ELb0ELb1EEEvNS_9FwdParamsE)
        /*0a34*/ 	.word	0x00000000


	//----- nvinfo : EIATTR_MIN_STACK_SIZE
	.align		4
.L_444:
        /*0a38*/ 	.byte	0x04, 0x12
        /*0a3a*/ 	.short	(.L_446 - .L_445)
	.align		4
.L_445:
        /*0a3c*/ 	.word	index@(_ZN10layer_norm31ln_parallel_residual_fwd_kernelINS_13Kernel_traitsIf6__halffS2_fjLj5120ELj1ELj1ELj4ELj16ENS_18Kernel_traits_baseILj5120EfS2_fS2_fjLj128EEEEELb0ELb1ELb0EEEvNS_9FwdParamsE)
        /*0a40*/ 	.word	0x00000000


	//----- nvinfo : EIATTR_MIN_STACK_SIZE
	.align		4
.L_446:
        /*0a44*/ 	.byte	0x04, 0x12
        /*0a46*/ 	.short	(.L_448 - .L_447)
	.align		4
.L_447:
        /*0a48*/ 	.word	index@(_ZN10layer_norm31ln_parallel_residual_fwd_kernelINS_13Kernel_traitsIf6__halffS2_fjLj5120ELj1ELj1ELj4ELj16ENS_18Kernel_traits_baseILj5120EfS2_fS2_fjLj128EEEEELb0ELb1ELb1EEEvNS_9FwdParamsE)
        /*0a4c*/ 	.word	0x00000000


	//----- nvinfo : EIATTR_MIN_STACK_SIZE
	.align		4
.L_448:
        /*0a50*/ 	.byte	0x04, 0x12
        /*0a52*/ 	.short	(.L_450 - .L_449)
	.align		4
.L_449:
        /*0a54*/ 	.word	index@(_ZN10layer_norm31ln_parallel_residual_fwd_kernelINS_13Kernel_traitsIf6__halffS2_fjLj5120ELj1ELj1ELj4ELj16ENS_18Kernel_traits_baseILj5120EfS2_fS2_fjLj128EEEEELb1ELb0ELb0EEEvNS_9FwdParamsE)
        /*0a58*/ 	.word	0x00000000


	//----- nvinfo : EIATTR_MIN_STACK_SIZE
	.align		4
.L_450:
        /*0a5c*/ 	.byte	0x04, 0x12
        /*0a5e*/ 	.short	(.L_452 - .L_451)
	.align		4
.L_451:
        /*0a60*/ 	.word	index@(_ZN10layer_norm31ln_parallel_residual_fwd_kernelINS_13Kernel_traitsIf6__halffS2_fjLj5120ELj1ELj1ELj4ELj16ENS_18Kernel_traits_baseILj5120EfS2_fS2_fjLj128EEEEELb1ELb0ELb1EEEvNS_9FwdParamsE)
        /*0a64*/ 	.word	0x00000000


	//----- nvinfo : EIATTR_MIN_STACK_SIZE
	.align		4
.L_452:
        /*0a68*/ 	.byte	0x04, 0x12
        /*0a6a*/ 	.short	(.L_454 - .L_453)
	.align		4
.L_453:
        /*0a6c*/ 	.word	index@(_ZN10layer_norm31ln_parallel_residual_fwd_kernelINS_13Kernel_traitsIf6__halffS2_fjLj5120ELj1ELj1ELj4ELj16ENS_18Kernel_traits_baseILj5120EfS2_fS2_fjLj128EEEEELb1ELb1ELb0EEEvNS_9FwdParamsE)
        /*0a70*/ 	.word	0x00000000


	//----- nvinfo : EIATTR_MIN_STACK_SIZE
	.align		4
.L_454:
        /*0a74*/ 	.byte	0x04, 0x12
        /*0a76*/ 	.short	(.L_456 - .L_455)
	.align		4
.L_455:
        /*0a78*/ 	.word	index@(_ZN10layer_norm31ln_parallel_residual_fwd_kernelINS_13Kernel_traitsIf6__halffS2_fjLj5120ELj1ELj1ELj4ELj16ENS_18Kernel_traits_baseILj5120EfS2_fS2_fjLj128EEEEELb1ELb1ELb1EEEvNS_9FwdParamsE)
        /*0a7c*/ 	.word	0x00000000


	//----- nvinfo : EIATTR_MIN_STACK_SIZE
	.align		4
.L_456:
        /*0a80*/ 	.byte	0x04, 0x12
        /*0a82*/ 	.short	(.L_458 - .L_457)
	.align		4
.L_457:
        /*0a84*/ 	.word	index@(_ZN10layer_norm31ln_parallel_residual_fwd_kernelINS_13Kernel_traitsI6__halfffffjLj5120ELj1ELj1ELj4ELj16ENS_18Kernel_traits_baseILj5120ES2_ffffjLj128EEEEELb0ELb0ELb0EEEvNS_9FwdParamsE)
        /*0a88*/ 	.word	0x00000000


	//----- nvinfo : EIATTR_MIN_STACK_SIZE
	.align		4
.L_458:
        /*0a8c*/ 	.byte	0x04, 0x12
        /*0a8e*/ 	.short	(.L_460 - .L_459)
	.align		4
.L_459:
        /*0a90*/ 	.word	index@(_ZN10layer_norm31ln_parallel_residual_fwd_kernelINS_13Kernel_traitsI6__halfffffjLj5120ELj1ELj1ELj4ELj16ENS_18Kernel_traits_baseILj5120ES2_ffffjLj128EEEEELb0ELb0ELb1EEEvNS_9FwdParamsE)
        /*0a94*/ 	.word	0x00000000


	//----- nvinfo : EIATTR_MIN_STACK_SIZE
	.align		4
.L_460:
        /*0a98*/ 	.byte	0x04, 0x12
        /*0a9a*/ 	.short	(.L_462 - .L_461)
	.align		4
.L_461:
        /*0a9c*/ 	.word	index@(_ZN10layer_norm31ln_parallel_residual_fwd_kernelINS_13Kernel_traitsI6__halfffffjLj5120ELj1ELj1ELj4ELj16ENS_18Kernel_traits_baseILj5120ES2_ffffjLj128EEEEELb0ELb1ELb0EEEvNS_9FwdParamsE)
        /*0aa0*/ 	.word	0x00000000


	//----- nvinfo : EIATTR_MIN_STACK_SIZE
	.align		4
.L_462:
        /*0aa4*/ 	.byte	0x04, 0x12
        /*0aa6*/ 	.short	(.L_464 - .L_463)
	.align		4
.L_463:
        /*0aa8*/ 	.word	index@(_ZN10layer_norm31ln_parallel_residual_fwd_kernelINS_13Kernel_traitsI6__halfffffjLj5120ELj1ELj1ELj4ELj16ENS_18Kernel_traits_baseILj5120ES2_ffffjLj128EEEEELb0ELb1ELb1EEEvNS_9FwdParamsE)
        /*0aac*/ 	.word	0x00000000


	//----- nvinfo : EIATTR_MIN_STACK_SIZE
	.align		4
.L_464:
        /*0ab0*/ 	.byte	0x04, 0x12
        /*0ab2*/ 	.short	(.L_466 - .L_465)
	.align		4
.L_465:
        /*0ab4*/ 	.word	index@(_ZN10layer_norm31ln_parallel_residual_fwd_kernelINS_13Kernel_traitsI6__halfffffjLj5120ELj1ELj1ELj4ELj16ENS_18Kernel_traits_baseILj5120ES2_ffffjLj128EEEEELb1ELb0ELb0EEEvNS_9FwdParamsE)
        /*0ab8*/ 	.word	0x00000000


	//----- nvinfo : EIATTR_MIN_STACK_SIZE
	.align		4
.L_466:
        /*0abc*/ 	.byte	0x04, 0x12
        /*0abe*/ 	.short	(.L_468 - .L_467)
	.align		4
.L_467:
        /*0ac0*/ 	.word	index@(_ZN10layer_norm31ln_parallel_residual_fwd_kernelINS_13Kernel_traitsI6__halfffffjLj5120ELj1ELj1ELj4ELj16ENS_18Kernel_traits_baseILj5120ES2_ffffjLj128EEEEELb1ELb0ELb1EEEvNS_9FwdParamsE)
        /*0ac4*/ 	.word	0x00000000


	//----- nvinfo : EIATTR_MIN_STACK_SIZE
	.align		4
.L_468:
        /*0ac8*/ 	.byte	0x04, 0x12
        /*0aca*/ 	.short	(.L_470 - .L_469)
	.align		4
.L_469:
        /*0acc*/ 	.word	index@(_ZN10layer_norm31ln_parallel_residual_fwd_kernelINS_13Kernel_traitsI6__halfffffjLj5120ELj1ELj1ELj4ELj16ENS_18Kernel_traits_baseILj5120ES2_ffffjLj128EEEEELb1ELb1ELb0EEEvNS_9FwdParamsE)
        /*0ad0*/ 	.word	0x00000000


	//----- nvinfo : EIATTR_MIN_STACK_SIZE
	.align		4
.L_470:
        /*0ad4*/ 	.byte	0x04, 0x12
        /*0ad6*/ 	.short	(.L_472 - .L_471)
	.align		4
.L_471:
        /*0ad8*/ 	.word	index@(_ZN10layer_norm31ln_parallel_residual_fwd_kernelINS_13Kernel_traitsI6__halfffffjLj5120ELj1ELj1ELj4ELj16ENS_18Kernel_traits_baseILj5120ES2_ffffjLj128EEEEELb1ELb1ELb1EEEvNS_9FwdParamsE)
        /*0adc*/ 	.word	0x00000000


	//----- nvinfo : EIATTR_MIN_STACK_SIZE
	.align		4
.L_472:
        /*0ae0*/ 	.byte	0x04, 0x12
        /*0ae2*/ 	.short	(.L_474 - .L_473)
	.align		4
.L_473:
        /*0ae4*/ 	.word	index@(_ZN10layer_norm31ln_parallel_residual_fwd_kernelINS_13Kernel_traitsIfffffjLj5120ELj1ELj1ELj4ELj16ENS_18Kernel_traits_baseILj5120EfffffjLj128EEEEELb0ELb0ELb0EEEvNS_9FwdParamsE)
        /*0ae8*/ 	.word	0x00000000


	//----- nvinfo : EIATTR_MIN_STACK_SIZE
	.align		4
.L_474:
        /*0aec*/ 	.byte	0x04, 0x12
        /*0aee*/ 	.short	(.L_476 - .L_475)
	.align		4
.L_475:
        /*0af0*/ 	.word	index@(_ZN10layer_norm31ln_parallel_residual_fwd_kernelINS_13Kernel_traitsIfffffjLj5120ELj1ELj1ELj4ELj16ENS_18Kernel_traits_baseILj5120EfffffjLj128EEEEELb0ELb0ELb1EEEvNS_9FwdParamsE)
        /*0af4*/ 	.word	0x00000000


	//----- nvinfo : EIATTR_MIN_STACK_SIZE
	.align		4
.L_476:
        /*0af8*/ 	.byte	0x04, 0x12
        /*0afa*/ 	.short	(.L_478 - .L_477)
	.align		4
.L_477:
        /*0afc*/ 	.word	index@(_ZN10layer_norm31ln_parallel_residual_fwd_kernelINS_13Kernel_traitsIfffffjLj5120ELj1ELj1ELj4ELj16ENS_18Kernel_traits_baseILj5120EfffffjLj128EEEEELb0ELb1ELb0EEEvNS_9FwdParamsE)
        /*0b00*/ 	.word	0x00000000


	//----- nvinfo : EIATTR_MIN_STACK_SIZE
	.align		4
.L_478:
        /*0b04*/ 	.byte	0x04, 0x12
        /*0b06*/ 	.short	(.L_480 - .L_479)
	.align		4
.L_479:
        /*0b08*/ 	.word	index@(_ZN10layer_norm31ln_parallel_residual_fwd_kernelINS_13Kernel_traitsIfffffjLj5120ELj1ELj1ELj4ELj16ENS_18Kernel_traits_baseILj5120EfffffjLj128EEEEELb0ELb1ELb1EEEvNS_9FwdParamsE)
        /*0b0c*/ 	.word	0x00000000


	//----- nvinfo : EIATTR_MIN_STACK_SIZE
	.align		4
.L_480:
        /*0b10*/ 	.byte	0x04, 0x12
        /*0b12*/ 	.short	(.L_482 - .L_481)
	.align		4
.L_481:
        /*0b14*/ 	.word	index@(_ZN10layer_norm31ln_parallel_residual_fwd_kernelINS_13Kernel_traitsIfffffjLj5120ELj1ELj1ELj4ELj16ENS_18Kernel_traits_baseILj5120EfffffjLj128EEEEELb1ELb0ELb0EEEvNS_9FwdParamsE)
        /*0b18*/ 	.word	0x00000000


	//----- nvinfo : EIATTR_MIN_STACK_SIZE
	.align		4
.L_482:
        /*0b1c*/ 	.byte	0x04, 0x12
        /*0b1e*/ 	.short	(.L_484 - .L_483)
	.align		4
.L_483:
        /*0b20*/ 	.word	index@(_ZN10layer_norm31ln_parallel_residual_fwd_kernelINS_13Kernel_traitsIfffffjLj5120ELj1ELj1ELj4ELj16ENS_18Kernel_traits_baseILj5120EfffffjLj128EEEEELb1ELb0ELb1EEEvNS_9FwdParamsE)
        /*0b24*/ 	.word	0x00000000


	//----- nvinfo : EIATTR_MIN_STACK_SIZE
	.align		4
.L_484:
        /*0b28*/ 	.byte	0x04, 0x12
        /*0b2a*/ 	.short	(.L_486 - .L_485)
	.align		4
.L_485:
        /*0b2c*/ 	.word	index@(_ZN10layer_norm31ln_parallel_residual_fwd_kernelINS_13Kernel_traitsIfffffjLj5120ELj1ELj1ELj4ELj16ENS_18Kernel_traits_baseILj5120EfffffjLj128EEEEELb1ELb1ELb0EEEvNS_9FwdParamsE)
        /*0b30*/ 	.word	0x00000000


	//----- nvinfo : EIATTR_MIN_STACK_SIZE
	.align		4
.L_486:
        /*0b34*/ 	.byte	0x04, 0x12
        /*0b36*/ 	.short	(.L_488 - .L_487)
	.align		4
.L_487:
        /*0b38*/ 	.word	index@(_ZN10layer_norm31ln_parallel_residual_fwd_kernelINS_13Kernel_traitsIfffffjLj5120ELj1ELj1ELj4ELj16ENS_18Kernel_traits_baseILj5120EfffffjLj128EEEEELb1ELb1ELb1EEEvNS_9FwdParamsE)
        /*0b3c*/ 	.word	0x00000000
.L_488:


//--------------------- .nv.compat                --------------------------
	.section	.nv.compat,"",@"SHT_CUDA_COMPAT_INFO"
	.align	4
        /*0000*/ 	.byte	0x02, 0x09, 0x01, 0x00, 0x02, 0x02, 0x01, 0x00, 0x02, 0x05, 0x05, 0x00, 0x03, 0x07, 0x01, 0x01
        /*0010*/ 	.byte	0x02, 0x03, 0x00, 0x00, 0x02, 0x06, 0x01, 0x00, 0x04, 0x0b, 0x08, 0x00, 0x09, 0x00, 0x00, 0x00
        /*0020*/ 	.byte	0x00, 0x00, 0x00, 0x00


//--------------------- .nv.info._ZN10layer_norm31ln_parallel_residual_fwd_kernelINS_13Kernel_traitsI13__nv_bfloat16S2_S2_S2_fjLj5120ELj1ELj1ELj4ELj16ENS_18Kernel_traits_baseILj5120ES2_S2_S2_S2_fjLj128EEEEELb0ELb0ELb0EEEvNS_9FwdParamsE --------------------------
	.section	.nv.info._ZN10layer_norm31ln_parallel_residual_fwd_kernelINS_13Kernel_traitsI13__nv_bfloat16S2_S2_S2_fjLj5120ELj1ELj1ELj4ELj16ENS_18Kernel_traits_baseILj5120ES2_S2_S2_S2_fjLj128EEEEELb0ELb0ELb0EEEvNS_9FwdParamsE,"",@"SHT_CUDA_INFO"
	.sectionflags	@""
	.align	4


	//----- nvinfo : EIATTR_CUDA_API_VERSION
	.align		4
        /*0000*/ 	.byte	0x04, 0x37
        /*0002*/ 	.short	(.L_490 - .L_489)
.L_489:
        /*0004*/ 	.word	0x00000082


	//----- nvinfo : EIATTR_KPARAM_INFO
	.align		4
.L_490:
        /*0008*/ 	.byte	0x04, 0x17
        /*000a*/ 	.short	(.L_492 - .L_491)
.L_491:
        /*000c*/ 	.word	0x00000000
        /*0010*/ 	.short	0x0000
        /*0012*/ 	.short	0x0000
        /*0014*/ 	.byte	0x00, 0xf0, 0xa1, 0x03


	//----- nvinfo : EIATTR_SPARSE_MMA_MASK
	.align		4
.L_492:
        /*0018*/ 	.byte	0x03, 0x50
        /*001a*/ 	.short	0x0000


	//----- nvinfo : EIATTR_MAXREG_COUNT
	.align		4
        /*001c*/ 	.byte	0x03, 0x1b
        /*001e*/ 	.short	0x00ff


	//----- nvinfo : EIATTR_NUM_BARRIERS
	.align		4
        /*0020*/ 	.byte	0x02, 0x4c
        /*0022*/ 	.byte	0x01
	.zero		1


	//----- nvinfo : EIATTR_MERCURY_ISA_VERSION
	.align		4
        /*0024*/ 	.byte	0x03, 0x5f
        /*0026*/ 	.short	0x0101


	//----- nvinfo : EIATTR_COOP_GROUP_MASK_REGIDS
	.align		4
        /*0028*/ 	.byte	0x04, 0x29
        /*002a*/ 	.short	(.L_494 - .L_493)


	//   ....[0]....
.L_493:
        /*002c*/ 	.word	0xffffffff


	//   ....[1]....
        /*0030*/ 	.word	0xffffffff


	//   ....[2]....
        /*0034*/ 	.word	0xffffffff


	//   ....[3]....
        /*0038*/ 	.word	0xffffffff


	//   ....[4]....
        /*003c*/ 	.word	0xffffffff


	//   ....[5]....
        /*0040*/ 	.word	0xffffffff


	//   ....[6]....
        /*0044*/ 	.word	0xffffffff


	//   ....[7]....
        /*0048*/ 	.word	0xffffffff


	//   ....[8]....
        /*004c*/ 	.word	0xffffffff


	//   ....[9]....
        /*0050*/ 	.word	0xffffffff


	//   ....[10]....
        /*0054*/ 	.word	0xffffffff


	//   ....[11]....
        /*0058*/ 	.word	0xffffffff


	//   ....[12]....
        /*005c*/ 	.word	0xffffffff


	//   ....[13]....
        /*0060*/ 	.word	0xffffffff


	//   ....[14]....
        /*0064*/ 	.word	0xffffffff


	//   ....[15]....
        /*0068*/ 	.word	0xffffffff


	//   ....[16]....
        /*006c*/ 	.word	0xffffffff


	//   ....[17]....
        /*0070*/ 	.word	0xffffffff


	//----- nvinfo : EIATTR_COOP_GROUP_INSTR_OFFSETS
	.align		4
.L_494:
        /*0074*/ 	.byte	0x04, 0x28
        /*0076*/ 	.short	(.L_496 - .L_495)


	//   ....[0]....
.L_495:
        /*0078*/ 	.word	0x00005580


	//   ....[1]....
        /*007c*/ 	.word	0x000055a0


	//   ....[2]....
        /*0080*/ 	.word	0x000055c0


	//   ....[3]....
        /*0084*/ 	.word	0x000055e0


	//   ....[4]....
        /*0088*/ 	.word	0x00005600


	//   ....[5]....
        /*008c*/ 	.word	0x00005b80


	//   ....[6]....
        /*0090*/ 	.word	0x00005ba0


	//   ....[7]....
        /*0094*/ 	.word	0x00005bd0


	//   ....[8]....
        /*0098*/ 	.word	0x00005bf0


	//   ....[9]....
        /*009c*/ 	.word	0x00005c30


	//   ....[10]....
        /*00a0*/ 	.word	0x00005cb0


	//   ....[11]....
        /*00a4*/ 	.word	0x00005d20


	//   ....[12]....
        /*00a8*/ 	.word	0x00005d60


	//   ....[13]....
        /*00ac*/ 	.word	0x00005d80


	//   ....[14]....
        /*00b0*/ 	.word	0x00005e10


	//   ....[15]....
        /*00b4*/ 	.word	0x00005e40


	//   ....[16]....
        /*00b8*/ 	.word	0x00005ee0


	//   ....[17]....
        /*00bc*/ 	.word	0x00005f10


	//----- nvinfo : EIATTR_VRC_CTA_INIT_COUNT
	.align		4
.L_496:
        /*00c0*/ 	.byte	0x02, 0x4a
	.zero		1
	.zero		1


	//----- nvinfo : EIATTR_EXIT_INSTR_OFFSETS
	.align		4
        /*00c4*/ 	.byte	0x04, 0x1c
        /*00c6*/ 	.short	(.L_498 - .L_497)


	//   ....[0]....
.L_497:
        /*00c8*/ 	.word	0x000014b0


	//   ....[1]....
        /*00cc*/ 	.word	0x000079f0


	//----- nvinfo : EIATTR_MAX_THREADS
	.align		4
.L_498:
        /*00d0*/ 	.byte	0x04, 0x05
        /*00d2*/ 	.short	(.L_500 - .L_499)
.L_499:
        /*00d4*/ 	.word	0x00000080
        /*00d8*/ 	.word	0x00000001
        /*00dc*/ 	.word	0x00000001


	//----- nvinfo : EIATTR_CRS_STACK_SIZE
	.align		4
.L_500:
        /*00e0*/ 	.byte	0x04, 0x1e
        /*00e2*/ 	.short	(.L_502 - .L_501)
.L_501:
        /*00e4*/ 	.word	0x00000000


	//----- nvinfo : EIATTR_CBANK_PARAM_SIZE
	.align		4
.L_502:
        /*00e8*/ 	.byte	0x03, 0x19
        /*00ea*/ 	.short	0x00e8


	//----- nvinfo : EIATTR_PARAM_CBANK
	.align		4
        /*00ec*/ 	.byte	0x04, 0x0a
        /*00ee*/ 	.short	(.L_504 - .L_503)
	.align		4
.L_503:
        /*00f0*/ 	.word	index@(.nv.constant0._ZN10layer_norm31ln_parallel_residual_fwd_kernelINS_13Kernel_traitsI13__nv_bfloat16S2_S2_S2_fjLj5120ELj1ELj1ELj4ELj16ENS_18Kernel_traits_baseILj5120ES2_S2_S2_S2_fjLj128EEEEELb0ELb0ELb0EEEvNS_9FwdParamsE)
        /*00f4*/ 	.short	0x0380
        /*00f6*/ 	.short	0x00e8


	//----- nvinfo : EIATTR_SW_WAR
	.align		4
.L_504:
        /*00f8*/ 	.byte	0x04, 0x36
        /*00fa*/ 	.short	(.L_506 - .L_505)
.L_505:
        /*00fc*/ 	.word	0x00000008
.L_506:


//--------------------- .nv.info._ZN10layer_norm31ln_parallel_residual_fwd_kernelINS_13Kernel_traitsI13__nv_bfloat16S2_S2_S2_fjLj5120ELj1ELj1ELj4ELj16ENS_18Kernel_traits_baseILj5120ES2_S2_S2_S2_fjLj128EEEEELb0ELb0ELb1EEEvNS_9FwdParamsE --------------------------
	.section	.nv.info._ZN10layer_norm31ln_parallel_residual_fwd_kernelINS_13Kernel_traitsI13__nv_bfloat16S2_S2_S2_fjLj5120ELj1ELj1ELj4ELj16ENS_18Kernel_traits_baseILj5120ES2_S2_S2_S2_fjLj128EEEEELb0ELb0ELb1EEEvNS_9FwdParamsE,"",@"SHT_CUDA_INFO"
	.sectionflags	@""
	.align	4


	//----- nvinfo : EIATTR_CUDA_API_VERSION
	.align		4
        /*0000*/ 	.byte	0x04, 0x37
        /*0002*/ 	.short	(.L_508 - .L_507)
.L_507:
        /*0004*/ 	.word	0x00000082


	//----- nvinfo : EIATTR_KPARAM_INFO
	.align		4
.L_508:
        /*0008*/ 	.byte	0x04, 0x17
        /*000a*/ 	.short	(.L_510 - .L_509)
.L_509:
        /*000c*/ 	.word	0x00000000
        /*0010*/ 	.short	0x0000
        /*0012*/ 	.short	0x0000
        /*0014*/ 	.byte	0x00, 0xf0, 0xa1, 0x03


	//----- nvinfo : EIATTR_SPARSE_MMA_MASK
	.align		4
.L_510:
        /*0018*/ 	.byte	0x03, 0x50
        /*001a*/ 	.short	0x0000


	//----- nvinfo : EIATTR_MAXREG_COUNT
	.align		4
        /*001c*/ 	.byte	0x03, 0x1b
        /*001e*/ 	.short	0x00ff


	//----- nvinfo : EIATTR_NUM_BARRIERS
	.align		4
        /*0020*/ 	.byte	0x02, 0x4c
        /*0022*/ 	.byte	0x01
	.zero		1


	//----- nvinfo : EIATTR_MERCURY_ISA_VERSION
	.align		4
        /*0024*/ 	.byte	0x03, 0x5f
        /*0026*/ 	.short	0x0101


	//----- nvinfo : EIATTR_COOP_GROUP_MASK_REGIDS
	.align		4
        /*0028*/ 	.byte	0x04, 0x29
        /*002a*/ 	.short	(.L_512 - .L_511)


	//   ....[0]....
.L_511:
        /*002c*/ 	.word	0xffffffff


	//   ....[1]....
        /*0030*/ 	.word	0xffffffff


	//   ....[2]....
        /*0034*/ 	.word	0xffffffff


	//   ....[3]....
        /*0038*/ 	.word	0xffffffff


	//   ....[4]....
        /*003c*/ 	.word	0xffffffff


	//   ....[5]....
        /*0040*/ 	.word	0xffffffff


	//   ....[6]....
        /*0044*/ 	.word	0xffffffff


	//   ....[7]....
        /*0048*/ 	.word	0xffffffff


	//   ....[8]....
        /*004c*/ 	.word	0xffffffff


	//   ....[9]....
        /*0050*/ 	.word	0xffffffff


	//   ....[10]....
        /*0054*/ 	.word	0xffffffff


	//   ....[11]....
        /*0058*/ 	.word	0xffffffff


	//   ....[12]....
        /*005c*/ 	.word	0xffffffff


	//   ....[13]....
        /*0060*/ 	.word	0xffffffff


	//   ....[14]....
        /*0064*/ 	.word	0xffffffff


	//   ....[15]....
        /*0068*/ 	.word	0xffffffff


	//   ....[16]....
        /*006c*/ 	.word	0xffffffff


	//   ....[17]....
        /*0070*/ 	.word	0xffffffff


	//----- nvinfo : EIATTR_COOP_GROUP_INSTR_OFFSETS
	.align		4
.L_512:
        /*0074*/ 	.byte	0x04, 0x28
        /*0076*/ 	.short	(.L_514 - .L_513)


	//   ....[0]....
.L_513:
        /*0078*/ 	.word	0x000042d0


	//   ....[1]....
        /*007c*/ 	.word	0x000042f0


	//   ....[2]....
        /*0080*/ 	.word	0x00004310


	//   ....[3]....
        /*0084*/ 	.word	0x00004330


	//   ....[4]....
        /*0088*/ 	.word	0x00004350


	//   ....[5]....
        /*008c*/ 	.word	0x00004880


	//   ....[6]....
        /*0090*/ 	.word	0x000048a0


	//   ....[7]....
        /*0094*/ 	.word	0x000048d0


	//   ....[8]....
        /*0098*/ 	.word	0x000048f0


	//   ....[9]....
        /*009c*/ 	.word	0x00004940


	//   ....[10]....
        /*00a0*/ 	.word	0x000049d0


	//   ....[11]....
        /*00a4*/ 	.word	0x00004a30


	//   ....[12]....
        /*00a8*/ 	.word	0x00004a80


	//   ....[13]....
        /*00ac*/ 	.word	0x00004aa0


	//   ....[14]....
        /*00b0*/ 	.word	0x00004b40


	//   ....[15]....
        /*00b4*/ 	.word	0x00004b80


	//   ....[16]....
        /*00b8*/ 	.word	0x00004c20


	//   ....[17]....
        /*00bc*/ 	.word	0x00004c60


	//----- nvinfo : EIATTR_VRC_CTA_INIT_COUNT
	.align		4
.L_514:
        /*00c0*/ 	.byte	0x02, 0x4a
	.zero		1
	.zero		1


	//----- nvinfo : EIATTR_EXIT_INSTR_OFFSETS
	.align		4
        /*00c4*/ 	.byte	0x04, 0x1c
        /*00c6*/ 	.short	(.L_516 - .L_515)


	//   ....[0]....
.L_515:
        /*00c8*/ 	.word	0x00000970


	//   ....[1]....
        /*00cc*/ 	.word	0x000064b0


	//----- nvinfo : EIATTR_MAX_THREADS
	.align		4
.L_516:
        /*00d0*/ 	.byte	0x04, 0x05
        /*00d2*/ 	.short	(.L_518 - .L_517)
.L_517:
        /*00d4*/ 	.word	0x00000080
        /*00d8*/ 	.word	0x00000001
        /*00dc*/ 	.word	0x00000001


	//----- nvinfo : EIATTR_CBANK_PARAM_SIZE
	.align		4
.L_518:
        /*00e0*/ 	.byte	0x03, 0x19
        /*00e2*/ 	.short	0x00e8


	//----- nvinfo : EIATTR_PARAM_CBANK
	.align		4
        /*00e4*/ 	.byte	0x04, 0x0a
        /*00e6*/ 	.short	(.L_520 - .L_519)
	.align		4
.L_519:
        /*00e8*/ 	.word	index@(.nv.constant0._ZN10layer_norm31ln_parallel_residual_fwd_kernelINS_13Kernel_traitsI13__nv_bfloat16S2_S2_S2_fjLj5120ELj1ELj1ELj4ELj16ENS_18Kernel_traits_baseILj5120ES2_S2_S2_S2_fjLj128EEEEELb0ELb0ELb1EEEvNS_9FwdParamsE)
        /*00ec*/ 	.short	0x0380
        /*00ee*/ 	.short	0x00e8


	//----- nvinfo : EIATTR_SW_WAR
	.align		4
.L_520:
        /*00f0*/ 	.byte	0x04, 0x36
        /*00f2*/ 	.short	(.L_522 - .L_521)
.L_521:
        /*00f4*/ 	.word	0x00000008
.L_522:


//--------------------- .nv.info._ZN10layer_norm31ln_parallel_residual_fwd_kernelINS_13Kernel_traitsI13__nv_bfloat16S2_S2_S2_fjLj5120ELj1ELj1ELj4ELj16ENS_18Kernel_traits_baseILj5120ES2_S2_S2_S2_fjLj128EEEEELb0ELb1ELb0EEEvNS_9FwdParamsE --------------------------
	.section	.nv.info._ZN10layer_norm31ln_parallel_residual_fwd_kernelINS_13Kernel_traitsI13__nv_bfloat16S2_S2_S2_fjLj5120ELj1ELj1ELj4ELj16ENS_18Kernel_traits_baseILj5120ES2_S2_S2_S2_fjLj128EEEEELb0ELb1ELb0EEEvNS_9FwdParamsE,"",@"SHT_CUDA_INFO"
	.sectionflags	@""
	.align	4


	//----- nvinfo : EIATTR_CUDA_API_VERSION
	.align		4
        /*0000*/ 	.byte	0x04, 0x37
        /*0002*/ 	.short	(.L_524 - .L_523)
.L_523:
        /*0004*/ 	.word	0x00000082


	//----- nvinfo : EIATTR_KPARAM_INFO
	.align		4
.L_524:
        /*0008*/ 	.byte	0x04, 0x17
        /*000a*/ 	.short	(.L_526 - .L_525)
.L_525:
        /*000c*/ 	.word	0x00000000
        /*0010*/ 	.short	0x0000
        /*0012*/ 	.short	0x0000
        /*0014*/ 	.byte	0x00, 0xf0, 0xa1, 0x03


	//----- nvinfo : EIATTR_SPARSE_MMA_MASK
	.align		4
.L_526:
        /*0018*/ 	.byte	0x03, 0x50
        /*001a*/ 	.short	0x0000


	//----- nvinfo : EIATTR_MAXREG_COUNT
	.align		4
        /*001c*/ 	.byte	0x03, 0x1b
        /*001e*/ 	.short	0x00ff


	//----- nvinfo : EIATTR_NUM_BARRIERS
	.align		4
        /*0020*/ 	.byte	0x02, 0x4c
        /*0022*/ 	.byte	0x01
	.zero		1


	//----- nvinfo : EIATTR_MERCURY_ISA_VERSION
	.align		4
        /*0024*/ 	.byte	0x03, 0x5f
        /*0026*/ 	.short	0x0101


	//----- nvinfo : EIATTR_COOP_GROUP_MASK_REGIDS
	.align		4
        /*0028*/ 	.byte	0x04, 0x29
        /*002a*/ 	.short	(.L_528 - .L_527)


	//   ....[0]....
.L_527:
        /*002c*/ 	.word	0xffffffff


	//   ....[1]....
        /*0030*/ 	.word	0xffffffff


	//   ....[2]....
        /*0034*/ 	.word	0xffffffff


	//   ....[3]....
        /*0038*/ 	.word	0xffffffff


	//   ....[4]....
        /*003c*/ 	.word	0xffffffff


	//   ....[5]....
        /*0040*/ 	.word	0xffffffff


	//   ....[6]....
        /*0044*/ 	.word	0xffffffff


	//   ....[7]....
        /*0048*/ 	.word	0xffffffff


	//   ....[8]....
        /*004c*/ 	.word	0xffffffff


	//   ....[9]....
        /*0050*/ 	.word	0xffffffff


	//   ....[10]....
        /*0054*/ 	.word	0xffffffff


	//   ....[11]....
        /*0058*/ 	.word	0xffffffff


	//   ....[12]....
        /*005c*/ 	.word	0xffffffff


	//   ....[13]....
        /*0060*/ 	.word	0xffffffff


	//   ....[14]....
        /*0064*/ 	.word	0xffffffff


	//   ....[15]....
        /*0068*/ 	.word	0xffffffff


	//   ....[16]....
        /*006c*/ 	.word	0xffffffff


	//   ....[17]....
        /*0070*/ 	.word	0xffffffff


	//----- nvinfo : EIATTR_COOP_GROUP_INSTR_OFFSETS
	.align		4
.L_528:
        /*0074*/ 	.byte	0x04, 0x28
        /*0076*/ 	.short	(.L_530 - .L_529)


	//   ....[0]....
.L_529:
        /*0078*/ 	.word	0x00004470


	//   ....[1]....
        /*007c*/ 	.word	0x00004490


	//   ....[2]....
        /*0080*/ 	.word	0x000044b0


	//   ....[3]....
        /*0084*/ 	.word	0x000044d0


	//   ....[4]....
        /*0088*/ 	.word	0x000044f0


	//   ....[5]....
        /*008c*/ 	.word	0x00004aa0


	//   ....[6]....
        /*0090*/ 	.word	0x00004b00


	//   ....[7]....
        /*0094*/ 	.word	0x00004b30


	//   ....[8]....
        /*0098*/ 	.word	0x00004b50


	//   ....[9]....
        /*009c*/ 	.word	0x00004b70


	//   ....[10]....
        /*00a0*/ 	.word	0x00004c70


	//   ....[11]....
        /*00a4*/ 	.word	0x00004cd0


	//   ....[12]....
        /*00a8*/ 	.word	0x00004d20


	//   ....[13]....
        /*00ac*/ 	.word	0x00004d40


	//   ....[14]....
        /*00b0*/ 	.word	0x00004dd0


	//   ....[15]....
        /*00b4*/ 	.word	0x00004e10


	//   ....[16]....
        /*00b8*/ 	.word	0x00004ea0


	//   ....[17]....
        /*00bc*/ 	.word	0x00004ed0


	//----- nvinfo : EIATTR_VRC_CTA_INIT_COUNT
	.align		4
.L_530:
        /*00c0*/ 	.byte	0x02, 0x4a
	.zero		1
	.zero		1


	//----- nvinfo : EIATTR_EXIT_INSTR_OFFSETS
	.align		4
        /*00c4*/ 	.byte	0x04, 0x1c
        /*00c6*/ 	.short	(.L_532 - .L_531)


	//   ....[0]....
.L_531:
        /*00c8*/ 	.word	0x00000660


	//   ....[1]....
        /*00cc*/ 	.word	0x00005fe0


	//----- nvinfo : EIATTR_MAX_THREADS
	.align		4
.L_532:
        /*00d0*/ 	.byte	0x04, 0x05
        /*00d2*/ 	.short	(.L_534 - .L_533)
.L_533:
        /*00d4*/ 	.word	0x00000080
        /*00d8*/ 	.word	0x00000001
        /*00dc*/ 	.word	0x00000001


	//----- nvinfo : EIATTR_CRS_STACK_SIZE
	.align		4
.L_534:
        /*00e0*/ 	.byte	0x04, 0x1e
        /*00e2*/ 	.short	(.L_536 - .L_535)
.L_535:
        /*00e4*/ 	.word	0x00000000


	//----- nvinfo : EIATTR_CBANK_PARAM_SIZE
	.align		4
.L_536:
        /*00e8*/ 	.byte	0x03, 0x19
        /*00ea*/ 	.short	0x00e8


	//----- nvinfo : EIATTR_PARAM_CBANK
	.align		4
        /*00ec*/ 	.byte	0x04, 0x0a
        /*00ee*/ 	.short	(.L_538 - .L_537)
	.align		4
.L_537:
        /*00f0*/ 	.word	index@(.nv.constant0._ZN10layer_norm31ln_parallel_residual_fwd_kernelINS_13Kernel_traitsI13__nv_bfloat16S2_S2_S2_fjLj5120ELj1ELj1ELj4ELj16ENS_18Kernel_traits_baseILj5120ES2_S2_S2_S2_fjLj128EEEEELb0ELb1ELb0EEEvNS_9FwdParamsE)
        /*00f4*/ 	.short	0x0380
        /*00f6*/ 	.short	0x00e8


	//----- nvinfo : EIATTR_SW_WAR
	.align		4
.L_538:
        /*00f8*/ 	.byte	0x04, 0x36
        /*00fa*/ 	.short	(.L_540 - .L_539)
.L_539:
        /*00fc*/ 	.word	0x00000008
.L_540:


//--------------------- .nv.info._ZN10layer_norm31ln_parallel_residual_fwd_kernelINS_13Kernel_traitsI13__nv_bfloat16S2_S2_S2_fjLj5120ELj1ELj1ELj4ELj16ENS_18Kernel_traits_baseILj5120ES2_S2_S2_S2_fjLj128EEEEELb0ELb1ELb1EEEvNS_9FwdParamsE --------------------------
	.section	.nv.info._ZN10layer_norm31ln_parallel_residual_fwd_kernelINS_13Kernel_traitsI13__nv_bfloat16S2_S2_S2_fjLj5120ELj1ELj1ELj4ELj16ENS_18Kernel_traits_baseILj5120ES2_S2_S2_S2_fjLj128EEEEELb0ELb1ELb1EEEvNS_9FwdParamsE,"",@"SHT_CUDA_INFO"
	.sectionflags	@""
	.align	4


	//----- nvinfo : EIATTR_CUDA_API_VERSION
	.align		4
        /*0000*/ 	.byte	0x04, 0x37
        /*0002*/ 	.short	(.L_542 - .L_541)
.L_541:
        /*0004*/ 	.word	0x00000082


	//----- nvinfo : EIATTR_KPARAM_INFO
	.align		4
.L_542:
        /*0008*/ 	.byte	0x04, 0x17
        /*000a*/ 	.short	(.L_544 - .L_543)
.L_543:
        /*000c*/ 	.word	0x00000000
        /*0010*/ 	.short	0x0000
        /*0012*/ 	.short	0x0000
        /*0014*/ 	.byte	0x00, 0xf0, 0xa1, 0x03


	//----- nvinfo : EIATTR_SPARSE_MMA_MASK
	.align		4
.L_544:
        /*0018*/ 	.byte	0x03, 0x50
        /*001a*/ 	.short	0x0000


	//----- nvinfo : EIATTR_MAXREG_COUNT
	.align		4
        /*001c*/ 	.byte	0x03, 0x1b
        /*001e*/ 	.short	0x00ff


	//----- nvinfo : EIATTR_NUM_BARRIERS
	.align		4
        /*0020*/ 	.byte	0x02, 0x4c
        /*0022*/ 	.byte	0x01
	.zero		1


	//----- nvinfo : EIATTR_MERCURY_ISA_VERSION
	.align		4
        /*0024*/ 	.byte	0x03, 0x5f
        /*0026*/ 	.short	0x0101


	//----- nvinfo : EIATTR_COOP_GROUP_MASK_REGIDS
	.align		4
        /*0028*/ 	.byte	0x04, 0x29
        /*002a*/ 	.short	(.L_546 - .L_545)


	//   ....[0]....
.L_545:
        /*002c*/ 	.word	0xffffffff


	//   ....[1]....
        /*0030*/ 	.word	0xffffffff


	//   ....[2]....
        /*0034*/ 	.word	0xffffffff


	//   ....[3]....
        /*0038*/ 	.word	0xffffffff


	//   ....[4]....
        /*003c*/ 	.word	0xffffffff


	//   ....[5]....
        /*0040*/ 	.word	0xffffffff


	//   ....[6]....
        /*0044*/ 	.word	0xffffffff


	//   ....[7]....
        /*0048*/ 	.word	0xffffffff


	//   ....[8]....
        /*004c*/ 	.word	0xffffffff


	//   ....[9]....
        /*0050*/ 	.word	0xffffffff


	//   ....[10]....
        /*0054*/ 	.word	0xffffffff


	//   ....[11]....
        /*0058*/ 	.word	0xffffffff


	//   ....[12]....
        /*005c*/ 	.word	0xffffffff


	//   ....[13]....
        /*0060*/ 	.word	0xffffffff


	//   ....[14]....
        /*0064*/ 	.word	0xffffffff


	//   ....[15]....
        /*0068*/ 	.word	0xffffffff


	//   ....[16]....
        /*006c*/ 	.word	0xffffffff


	//   ....[17]....
        /*0070*/ 	.word	0xffffffff


	//----- nvinfo : EIATTR_COOP_GROUP_INSTR_OFFSETS
	.align		4
.L_546:
        /*0074*/ 	.byte	0x04, 0x28
        /*0076*/ 	.short	(.L_548 - .L_547)


	//   ....[0]....
.L_547:
        /*0078*/ 	.word	0x00003b70


	//   ....[1]....
        /*007c*/ 	.word	0x00003b90


	//   ....[2]....
        /*0080*/ 	.word	0x00003bb0


	//   ....[3]....
        /*0084*/ 	.word	0x00003bd0


	//   ....[4]....
        /*0088*/ 	.word	0x00003bf0


	//   ....[5]....
        /*008c*/ 	.word	0x00004120


	//   ....[6]....
        /*0090*/ 	.word	0x00004140


	//   ....[7]....
        /*0094*/ 	.word	0x00004160


	//   ....[8]....
        /*0098*/ 	.word	0x00004190


	//   ....[9]....
        /*009c*/ 	.word	0x000041d0


	//   ....[10]....
        /*00a0*/ 	.word	0x00004390


	//   ....[11]....
        /*00a4*/ 	.word	0x000043e0


	//   ....[12]....
        /*00a8*/ 	.word	0x00004400


	//   ....[13]....
        /*00ac*/ 	.word	0x00004410


	//   ....[14]....
        /*00b0*/ 	.word	0x000044c0


	//   ....[15]....
        /*00b4*/ 	.word	0x00004520


	//   ....[16]....
        /*00b8*/ 	.word	0x000045d0


	//   ....[17]....
        /*00bc*/ 	.word	0x00004600


	//----- nvinfo : EIATTR_VRC_CTA_INIT_COUNT
	.align		4
.L_548:
        /*00c0*/ 	.byte	0x02, 0x4a
	.zero		1
	.zero		1


	//----- nvinfo : EIATTR_EXIT_INSTR_OFFSETS
	.align		4
        /*00c4*/ 	.byte	0x04, 0x1c
        /*00c6*/ 	.short	(.L_550 - .L_549)


	//   ....[0]....
.L_549:
        /*00c8*/ 	.word	0x000003f0


	//   ....[1]....
        /*00cc*/ 	.word	0x00005530


	//----- nvinfo : EIATTR_MAX_THREADS
	.align		4
.L_550:
        /*00d0*/ 	.byte	0x04, 0x05
        /*00d2*/ 	.short	(.L_552 - .L_551)
.L_551:
        /*00d4*/ 	.word	0x00000080
        /*00d8*/ 	.word	0x00000001
        /*00dc*/ 	.word	0x00000001


	//----- nvinfo : EIATTR_CRS_STACK_SIZE
	.align		4
.L_552:
        /*00e0*/ 	.byte	0x04, 0x1e
        /*00e2*/ 	.short	(.L_554 - .L_553)
.L_553:
        /*00e4*/ 	.word	0x00000000


	//----- nvinfo : EIATTR_CBANK_PARAM_SIZE
	.align		4
.L_554:
        /*00e8*/ 	.byte	0x03, 0x19
        /*00ea*/ 	.short	0x00e8


	//----- nvinfo : EIATTR_PARAM_CBANK
	.align		4
        /*00ec*/ 	.byte	0x04, 0x0a
        /*00ee*/ 	.short	(.L_556 - .L_555)
	.align		4
.L_555:
        /*00f0*/ 	.word	index@(.nv.constant0._ZN10layer_norm31ln_parallel_residual_fwd_kernelINS_13Kernel_traitsI13__nv_bfloat16S2_S2_S2_fjLj5120ELj1ELj1ELj4ELj16ENS_18Kernel_traits_baseILj5120ES2_S2_S2_S2_fjLj128EEEEELb0ELb1ELb1EEEvNS_9FwdParamsE)
        /*00f4*/ 	.short	0x0380
        /*00f6*/ 	.short	0x00e8


	//----- nvinfo : EIATTR_SW_WAR
	.align		4
.L_556:
        /*00f8*/ 	.byte	0x04, 0x36
        /*00fa*/ 	.short	(.L_558 - .L_557)
.L_557:
        /*00fc*/ 	.word	0x00000008
.L_558:


//--------------------- .nv.info._ZN10layer_norm31ln_parallel_residual_fwd_kernelINS_13Kernel_traitsI13__nv_bfloat16S2_S2_S2_fjLj5120ELj1ELj1ELj4ELj16ENS_18Kernel_traits_baseILj5120ES2_S2_S2_S2_fjLj128EEEEELb1ELb0ELb0EEEvNS_9FwdParamsE --------------------------
	.section	.nv.info._ZN10layer_norm31ln_parallel_residual_fwd_kernelINS_13Kernel_traitsI13__nv_bfloat16S2_S2_S2_fjLj5120ELj1ELj1ELj4ELj16ENS_18Kernel_traits_baseILj5120ES2_S2_S2_S2_fjLj128EEEEELb1ELb0ELb0EEEvNS_9FwdParamsE,"",@"SHT_CUDA_INFO"
	.sectionflags	@""
	.align	4


	//----- nvinfo : EIATTR_CUDA_API_VERSION
	.align		4
        /*0000*/ 	.byte	0x04, 0x37
        /*0002*/ 	.short	(.L_560 - .L_559)
.L_559:
        /*0004*/ 	.word	0x00000082


	//----- nvinfo : EIATTR_KPARAM_INFO
	.align		4
.L_560:
        /*0008*/ 	.byte	0x04, 0x17
        /*000a*/ 	.short	(.L_562 - .L_561)
.L_561:
        /*000c*/ 	.word	0x00000000
        /*0010*/ 	.short	0x0000
        /*0012*/ 	.short	0x0000
        /*0014*/ 	.byte	0x00, 0xf0, 0xa1, 0x03


	//----- nvinfo : EIATTR_SPARSE_MMA_MASK
	.align		4
.L_562:
        /*0018*/ 	.byte	0x03, 0x50
        /*001a*/ 	.short	0x0000


	//----- nvinfo : EIATTR_MAXREG_COUNT
	.align		4
        /*001c*/ 	.byte	0x03, 0x1b
        /*001e*/ 	.short	0x00ff


	//----- nvinfo : EIATTR_NUM_BARRIERS
	.align		4
        /*0020*/ 	.byte	0x02, 0x4c
        /*0022*/ 	.byte	0x01
	.zero		1


	//----- nvinfo : EIATTR_MERCURY_ISA_VERSION
	.align		4
        /*0024*/ 	.byte	0x03, 0x5f
        /*0026*/ 	.short	0x0101


	//----- nvinfo : EIATTR_COOP_GROUP_MASK_REGIDS
	.align		4
        /*0028*/ 	.byte	0x04, 0x29
        /*002a*/ 	.short	(.L_564 - .L_563)


	//   ....[0]....
.L_563:
        /*002c*/ 	.word	0xffffffff


	//   ....[1]....
        /*0030*/ 	.word	0xffffffff


	//   ....[2]....
        /*0034*/ 	.word	0xffffffff


	//   ....[3]....
        /*0038*/ 	.word	0xffffffff


	//   ....[4]....
        /*003c*/ 	.word	0xffffffff


	//   ....[5]....
        /*0040*/ 	.word	0xffffffff


	//   ....[6]....
        /*0044*/ 	.word	0xffffffff


	//   ....[7]....
        /*0048*/ 	.word	0xffffffff


	//   ....[8]....
        /*004c*/ 	.word	0xffffffff


	//   ....[9]....
        /*0050*/ 	.word	0xffffffff


	//   ....[10]....
        /*0054*/ 	.word	0xffffffff


	//   ....[11]....
        /*0058*/ 	.word	0xffffffff


	//   ....[12]....
        /*005c*/ 	.word	0xffffffff


	//   ....[13]....
        /*0060*/ 	.word	0xffffffff


	//   ....[14]....
        /*0064*/ 	.word	0xffffffff


	//   ....[15]....
        /*0068*/ 	.word	0xffffffff


	//   ....[16]....
        /*006c*/ 	.word	0xffffffff


	//   ....[17]....
        /*0070*/ 	.word	0xffffffff


	//----- nvinfo : EIATTR_COOP_GROUP_INSTR_OFFSETS
	.align		4
.L_564:
        /*0074*/ 	.byte	0x04, 0x28
        /*0076*/ 	.short	(.L_566 - .L_565)


	//   ....[0]....
.L_565:
        /*0078*/ 	.word	0x00030170


	//   ....[1]....
        /*007c*/ 	.word	0x00030190


	//   ....[2]....
        /*0080*/ 	.word	0x000301b0


	//   ....[3]....
        /*0084*/ 	.word	0x000301d0


	//   ....[4]....
        /*0088*/ 	.word	0x000301f0


	//   ....[5]....
        /*008c*/ 	.word	0x00030760


	//   ....[6]....
        /*0090*/ 	.word	0x00030780


	//   ....[7]....
        /*0094*/ 	.word	0x000307a0


	//   ....[8]....
        /*0098*/ 	.word	0x000307c0


	//   ....[9]....
        /*009c*/ 	.word	0x000307e0


	//   ....[10]....
        /*00a0*/ 	.word	0x00030960


	//   ....[11]....
        /*00a4*/ 	.word	0x000309a0


	//   ....[12]....
        /*00a8*/ 	.word	0x000309e0


	//   ....[13]....
        /*00ac*/ 	.word	0x00030a30


	//   ....[14]....
        /*00b0*/ 	.word	0x00030a90


	//   ....[15]....
        /*00b4*/ 	.word	0x00030af0


	//   ....[16]....
        /*00b8*/ 	.word	0x00030b50


	//   ....[17]....
        /*00bc*/ 	.word	0x00030bc0


	//----- nvinfo : EIATTR_VRC_CTA_INIT_COUNT
	.align		4
.L_566:
        /*00c0*/ 	.byte	0x02, 0x4a
	.zero		1
	.zero		1


	//----- nvinfo : EIATTR_EXIT_INSTR_OFFSETS
	.align		4
        /*00c4*/ 	.byte	0x04, 0x1c
        /*00c6*/ 	.short	(.L_568 - .L_567)


	//   ....[0]....
.L_567:
        /*00c8*/ 	.word	0x00001740


	//   ....[1]....
        /*00cc*/ 	.word	0x000327b0


	//----- nvinfo : EIATTR_MAX_THREADS
	.align		4
.L_568:
        /*00d0*/ 	.byte	0x04, 0x05
        /*00d2*/ 	.short	(.L_570 - .L_569)
.L_569:
        /*00d4*/ 	.word	0x00000080
        /*00d8*/ 	.word	0x00000001
        /*00dc*/ 	.word	0x00000001


	//----- nvinfo : EIATTR_CRS_STACK_SIZE
	.align		4
.L_570:
        /*00e0*/ 	.byte	0x04, 0x1e
        /*00e2*/ 	.short	(.L_572 - .L_571)
.L_571:
        /*00e4*/ 	.word	0x00000000


	//----- nvinfo : EIATTR_CBANK_PARAM_SIZE
	.align		4
.L_572:
        /*00e8*/ 	.byte	0x03, 0x19
        /*00ea*/ 	.short	0x00e8


	//----- nvinfo : EIATTR_PARAM_CBANK
	.align		4
        /*00ec*/ 	.byte	0x04, 0x0a
        /*00ee*/ 	.short	(.L_574 - .L_573)
	.align		4
.L_573:
        /*00f0*/ 	.word	index@(.nv.constant0._ZN10layer_norm31ln_parallel_residual_fwd_kernelINS_13Kernel_traitsI13__nv_bfloat16S2_S2_S2_fjLj5120ELj1ELj1ELj4ELj16ENS_18Kernel_traits_baseILj5120ES2_S2_S2_S2_fjLj128EEEEELb1ELb0ELb0EEEvNS_9FwdParamsE)
        /*00f4*/ 	.short	0x0380
        /*00f6*/ 	.short	0x00e8


	//----- nvinfo : EIATTR_SW_WAR
	.align		4
.L_574:
        /*00f8*/ 	.byte	0x04, 0x36
        /*00fa*/ 	.short	(.L_576 - .L_575)
.L_575:
        /*00fc*/ 	.word	0x00000008
.L_576:


//--------------------- .nv.info._ZN10layer_norm31ln_parallel_residual_fwd_kernelINS_13Kernel_traitsI13__nv_bfloat16S2_S2_S2_fjLj5120ELj1ELj1ELj4ELj16ENS_18Kernel_traits_baseILj5120ES2_S2_S2_S2_fjLj128EEEEELb1ELb0ELb1EEEvNS_9FwdParamsE --------------------------
	.section	.nv.info._ZN10layer_norm31ln_parallel_residual_fwd_kernelINS_13Kernel_traitsI13__nv_bfloat16S2_S2_S2_fjLj5120ELj1ELj1ELj4ELj16ENS_18Kernel_traits_baseILj5120ES2_S2_S2_S2_fjLj128EEEEELb1ELb0ELb1EEEvNS_9FwdParamsE,"",@"SHT_CUDA_INFO"
	.sectionflags	@""
	.align	4


	//----- nvinfo : EIATTR_CUDA_API_VERSION
	.align		4
        /*0000*/ 	.byte	0x04, 0x37
        /*0002*/ 	.short	(.L_578 - .L_577)
.L_577:
        /*0004*/ 	.word	0x00000082


	//----- nvinfo : EIATTR_KPARAM_INFO
	.align		4
.L_578:
        /*0008*/ 	.byte	0x04, 0x17
        /*000a*/ 	.short	(.L_580 - .L_579)
.L_579:
        /*000c*/ 	.word	0x00000000
        /*0010*/ 	.short	0x0000
        /*0012*/ 	.short	0x0000
        /*0014*/ 	.byte	0x00, 0xf0, 0xa1, 0x03


	//----- nvinfo : EIATTR_SPARSE_MMA_MASK
	.align		4
.L_580:
        /*0018*/ 	.byte	0x03, 0x50
        /*001a*/ 	.short	0x0000


	//----- nvinfo : EIATTR_MAXREG_COUNT
	.align		4
        /*001c*/ 	.byte	0x03, 0x1b
        /*001e*/ 	.short	0x00ff


	//----- nvinfo : EIATTR_NUM_BARRIERS
	.align		4
        /*0020*/ 	.byte	0x02, 0x4c
        /*0022*/ 	.byte	0x01
	.zero		1


	//----- nvinfo : EIATTR_MERCURY_ISA_VERSION
	.align		4
        /*0024*/ 	.byte	0x03, 0x5f
        /*0026*/ 	.short	0x0101


	//----- nvinfo : EIATTR_COOP_GROUP_MASK_REGIDS
	.align		4
        /*0028*/ 	.byte	0x04, 0x29
        /*002a*/ 	.short	(.L_582 - .L_581)


	//   ....[0]....
.L_581:
        /*002c*/ 	.word	0xffffffff


	//   ....[1]....
        /*0030*/ 	.word	0xffffffff


	//   ....[2]....
        /*0034*/ 	.word	0xffffffff


	//   ....[3]....
        /*0038*/ 	.word	0xffffffff


	//   ....[4]....
        /*003c*/ 	.word	0xffffffff


	//   ....[5]....
        /*0040*/ 	.word	0xffffffff


	//   ....[6]....
        /*0044*/ 	.word	0xffffffff


	//   ....[7]....
        /*0048*/ 	.word	0xffffffff


	//   ....[8]....
        /*004c*/ 	.word	0xffffffff


	//   ....[9]....
        /*0050*/ 	.word	0xffffffff


	//   ....[10]....
        /*0054*/ 	.word	0xffffffff


	//   ....[11]....
        /*0058*/ 	.word	0xffffffff


	//   ....[12]....
        /*005c*/ 	.word	0xffffffff


	//   ....[13]....
        /*0060*/ 	.word	0xffffffff


	//   ....[14]....
        /*0064*/ 	.word	0xffffffff


	//   ....[15]....
        /*0068*/ 	.word	0xffffffff


	//   ....[16]....
        /*006c*/ 	.word	0xffffffff


	//   ....[17]....
        /*0070*/ 	.word	0xffffffff


	//----- nvinfo : EIATTR_COOP_GROUP_INSTR_OFFSETS
	.align		4
.L_582:
        /*0074*/ 	.byte	0x04, 0x28
        /*0076*/ 	.short	(.L_584 - .L_583)


	//   ....[0]....
.L_583:
        /*0078*/ 	.word	0x000274c0


	//   ....[1]....
        /*007c*/ 	.word	0x000274f0


	//   ....[2]....
        /*0080*/ 	.word	0x00027510


	//   ....[3]....
        /*0084*/ 	.word	0x00027530


	//   ....[4]....
        /*0088*/ 	.word	0x00027550


	//   ....[5]....
        /*008c*/ 	.word	0x00027a90


	//   ....[6]....
        /*0090*/ 	.word	0x00027ab0


	//   ....[7]....
        /*0094*/ 	.word	0x00027ad0


	//   ....[8]....
        /*0098*/ 	.word	0x00027af0


	//   ....[9]....
        /*009c*/ 	.word	0x00027b20


	//   ....[10]....
        /*00a0*/ 	.word	0x00027cc0


	//   ....[11]....
        /*00a4*/ 	.word	0x00027d00


	//   ....[12]....
        /*00a8*/ 	.word	0x00027d40


	//   ....[13]....
        /*00ac*/ 	.word	0x00027e40


	//   ....[14]....
        /*00b0*/ 	.word	0x00027f20


	//   ....[15]....
        /*00b4*/ 	.word	0x00027f40


	//   ....[16]....
        /*00b8*/ 	.word	0x00028010


	//   ....[17]....
        /*00bc*/ 	.word	0x00028060


	//----- nvinfo : EIATTR_VRC_CTA_INIT_COUNT
	.align		4
.L_584:
        /*00c0*/ 	.byte	0x02, 0x4a
	.zero		1
	.zero		1


	//----- nvinfo : EIATTR_EXIT_INSTR_OFFSETS
	.align		4
        /*00c4*/ 	.byte	0x04, 0x1c
        /*00c6*/ 	.short	(.L_586 - .L_585)


	//   ....[0]....
.L_585:
        /*00c8*/ 	.word	0x00000b80


	//   ....[1]....
        /*00cc*/ 	.word	0x000299b0


	//----- nvinfo : EIATTR_MAX_THREADS
	.align		4
.L_586:
        /*00d0*/ 	.byte	0x04, 0x05
        /*00d2*/ 	.short	(.L_588 - .L_587)
.L_587:
        /*00d4*/ 	.word	0x00000080
        /*00d8*/ 	.word	0x00000001
        /*00dc*/ 	.word	0x00000001


	//----- nvinfo : EIATTR_CRS_STACK_SIZE
	.align		4
.L_588:
        /*00e0*/ 	.byte	0x04, 0x1e
        /*00e2*/ 	.short	(.L_590 - .L_589)
.L_589:
        /*00e4*/ 	.word	0x00000000


	//----- nvinfo : EIATTR_CBANK_PARAM_SIZE
	.align		4
.L_590:
        /*00e8*/ 	.byte	0x03, 0x19
        /*00ea*/ 	.short	0x00e8


	//----- nvinfo : EIATTR_PARAM_CBANK
	.align		4
        /*00ec*/ 	.byte	0x04, 0x0a
        /*00ee*/ 	.short	(.L_592 - .L_591)
	.align		4
.L_591:
        /*00f0*/ 	.word	index@(.nv.constant0._ZN10layer_norm31ln_parallel_residual_fwd_kernelINS_13Kernel_traitsI13__nv_bfloat16S2_S2_S2_fjLj5120ELj1ELj1ELj4ELj16ENS_18Kernel_traits_baseILj5120ES2_S2_S2_S2_fjLj128EEEEELb1ELb0ELb1EEEvNS_9FwdParamsE)
        /*00f4*/ 	.short	0x0380
        /*00f6*/ 	.short	0x00e8


	//----- nvinfo : EIATTR_SW_WAR
	.align		4
.L_592:
        /*00f8*/ 	.byte	0x04, 0x36
        /*00fa*/ 	.short	(.L_594 - .L_593)
.L_593:
        /*00fc*/ 	.word	0x00000008
.L_594:


//--------------------- .nv.info._ZN10layer_norm31ln_parallel_residual_fwd_kernelINS_13Kernel_traitsI13__nv_bfloat16S2_S2_S2_fjLj5120ELj1ELj1ELj4ELj16ENS_18Kernel_traits_baseILj5120ES2_S2_S2_S2_fjLj128EEEEELb1ELb1ELb0EEEvNS_9FwdParamsE --------------------------
	.section	.nv.info._ZN10layer_norm31ln_parallel_residual_fwd_kernelINS_13Kernel_traitsI13__nv_bfloat16S2_S2_S2_fjLj5120ELj1ELj1ELj4ELj16ENS_18Kernel_traits_baseILj5120ES2_S2_S2_S2_fjLj128EEEEELb1ELb1ELb0EEEvNS_9FwdParamsE,"",@"SHT_CUDA_INFO"
	.sectionflags	@""
	.align	4


	//----- nvinfo : EIATTR_CUDA_API_VERSION
	.align		4
        /*0000*/ 	.byte	0x04, 0x37
        /*0002*/ 	.short	(.L_596 - .L_595)
.L_595:
        /*0004*/ 	.word	0x00000082


	//----- nvinfo : EIATTR_KPARAM_INFO
	.align		4
.L_596:
        /*0008*/ 	.byte	0x04, 0x17
        /*000a*/ 	.short	(.L_598 - .L_597)
.L_597:
        /*000c*/ 	.word	0x00000000
        /*0010*/ 	.short	0x0000
        /*0012*/ 	.short	0x0000
        /*0014*/ 	.byte	0x00, 0xf0, 0xa1, 0x03


	//----- nvinfo : EIATTR_SPARSE_MMA_MASK
	.align		4
.L_598:
        /*0018*/ 	.byte	0x03, 0x50
        /*001a*/ 	.short	0x0000


	//----- nvinfo : EIATTR_MAXREG_COUNT
	.align		4
        /*001c*/ 	.byte	0x03, 0x1b
        /*001e*/ 	.short	0x00ff


	//----- nvinfo : EIATTR_NUM_BARRIERS
	.align		4
        /*0020*/ 	.byte	0x02, 0x4c
        /*0022*/ 	.byte	0x01
	.zero		1


	//----- nvinfo : EIATTR_MERCURY_ISA_VERSION
	.align		4
        /*0024*/ 	.byte	0x03, 0x5f
        /*0026*/ 	.short	0x0101


	//----- nvinfo : EIATTR_COOP_GROUP_MASK_REGIDS
	.align		4
        /*0028*/ 	.byte	0x04, 0x29
        /*002a*/ 	.short	(.L_600 - .L_599)


	//   ....[0]....
.L_599:
        /*002c*/ 	.word	0xffffffff


	//   ....[1]....
        /*0030*/ 	.word	0xffffffff


	//   ....[2]....
        /*0034*/ 	.word	0xffffffff


	//   ....[3]....
        /*0038*/ 	.word	0xffffffff


	//   ....[4]....
        /*003c*/ 	.word	0xffffffff


	//   ....[5]....
        /*0040*/ 	.word	0xffffffff


	//   ....[6]....
        /*0044*/ 	.word	0xffffffff


	//   ....[7]....
        /*0048*/ 	.word	0xffffffff


	//   ....[8]....
        /*004c*/ 	.word	0xffffffff


	//   ....[9]....
        /*0050*/ 	.word	0xffffffff


	//   ....[10]....
        /*0054*/ 	.word	0xffffffff


	//   ....[11]....
        /*0058*/ 	.word	0xffffffff


	//   ....[12]....
        /*005c*/ 	.word	0xffffffff


	//   ....[13]....
        /*0060*/ 	.word	0xffffffff


	//   ....[14]....
        /*0064*/ 	.word	0xffffffff


	//   ....[15]....
        /*0068*/ 	.word	0xffffffff


	//   ....[16]....
        /*006c*/ 	.word	0xffffffff


	//   ....[17]....
        /*0070*/ 	.word	0xffffffff


	//----- nvinfo : EIATTR_COOP_GROUP_INSTR_OFFSETS
	.align		4
.L_600:
        /*0074*/ 	.byte	0x04, 0x28
        /*0076*/ 	.short	(.L_602 - .L_601)


	//   ....[0]....
.L_601:
        /*0078*/ 	.word	0x00031390


	//   ....[1]....
        /*007c*/ 	.word	0x000313b0


	//   ....[2]....
        /*0080*/ 	.word	0x000313d0


	//   ....[3]....
        /*0084*/ 	.word	0x000313f0


	//   ....[4]....
        /*0088*/ 	.word	0x00031410


	//   ....[5]....
        /*008c*/ 	.word	0x00031960


	//   ....[6]....
        /*0090*/ 	.word	0x000319a0


	//   ....[7]....
        /*0094*/ 	.word	0x000319d0


	//   ....[8]....
        /*0098*/ 	.word	0x000319f0


	//   ....[9]....
        /*009c*/ 	.word	0x00031a10


	//   ....[10]....
        /*00a0*/ 	.word	0x00031b90


	//   ....[11]....
        /*00a4*/ 	.word	0x00031bd0


	//   ....[12]....
        /*00a8*/ 	.word	0x00031c20


	//   ....[13]....
        /*00ac*/ 	.word	0x00031c70


	//   ....[14]....
        /*00b0*/ 	.word	0x00031cd0


	//   ....[15]....
        /*00b4*/ 	.word	0x00031d40


	//   ....[16]....
        /*00b8*/ 	.word	0x00031da0


	//   ....[17]....
        /*00bc*/ 	.word	0x00031df0


	//----- nvinfo : EIATTR_VRC_CTA_INIT_COUNT
	.align		4
.L_602:
        /*00c0*/ 	.byte	0x02, 0x4a
	.zero		1
	.zero		1


	//----- nvinfo : EIATTR_EXIT_INSTR_OFFSETS
	.align		4
        /*00c4*/ 	.byte	0x04, 0x1c
        /*00c6*/ 	.short	(.L_604 - .L_603)


	//   ....[0]....
.L_603:
        /*00c8*/ 	.word	0x000008d0


	//   ....[1]....
        /*00cc*/ 	.word	0x00033060


	//----- nvinfo : EIATTR_MAX_THREADS
	.align		4
.L_604:
        /*00d0*/ 	.byte	0x04, 0x05
        /*00d2*/ 	.short	(.L_606 - .L_605)
.L_605:
        /*00d4*/ 	.word	0x00000080
        /*00d8*/ 	.word	0x00000001
        /*00dc*/ 	.word	0x00000001


	//----- nvinfo : EIATTR_CRS_STACK_SIZE
	.align		4
.L_606:
        /*00e0*/ 	.byte	0x04, 0x1e
        /*00e2*/ 	.short	(.L_608 - .L_607)
.L_607:
        /*00e4*/ 	.word	0x00000000


	//----- nvinfo : EIATTR_CBANK_PARAM_SIZE
	.align		4
.L_608:
        /*00e8*/ 	.byte	0x03, 0x19
        /*00ea*/ 	.short	0x00e8


	//----- nvinfo : EIATTR_PARAM_CBANK
	.align		4
        /*00ec*/ 	.byte	0x04, 0x0a
        /*00ee*/ 	.short	(.L_610 - .L_609)
	.align		4
.L_609:
        /*00f0*/ 	.word	index@(.nv.constant0._ZN10layer_norm31ln_parallel_residual_fwd_kernelINS_13Kernel_traitsI13__nv_bfloat16S2_S2_S2_fjLj5120ELj1ELj1ELj4ELj16ENS_18Kernel_traits_baseILj5120ES2_S2_S2_S2_fjLj128EEEEELb1ELb1ELb0EEEvNS_9FwdParamsE)
        /*00f4*/ 	.short	0x0380
        /*00f6*/ 	.short	0x00e8


	//----- nvinfo : EIATTR_SW_WAR
	.align		4
.L_610:
        /*00f8*/ 	.byte	0x04, 0x36
        /*00fa*/ 	.short	(.L_612 - .L_611)
.L_611:
        /*00fc*/ 	.word	0x00000008
.L_612:


//--------------------- .nv.info._ZN10layer_norm31ln_parallel_residual_fwd_kernelINS_13Kernel_traitsI13__nv_bfloat16S2_S2_S2_fjLj5120ELj1ELj1ELj4ELj16ENS_18Kernel_traits_baseILj5120ES2_S2_S2_S2_fjLj128EEEEELb1ELb1ELb1EEEvNS_9FwdParamsE --------------------------
	.section	.nv.info._ZN10layer_norm31ln_parallel_residual_fwd_kernelINS_13Kernel_traitsI13__nv_bfloat16S2_S2_S2_fjLj5120ELj1ELj1ELj4ELj16ENS_18Kernel_traits_baseILj5120ES2_S2_S2_S2_fjLj128EEEEELb1ELb1ELb1EEEvNS_9FwdParamsE,"",@"SHT_CUDA_INFO"
	.sectionflags	@""
	.align	4


	//----- nvinfo : EIATTR_CUDA_API_VERSION
	.align		4
        /*0000*/ 	.byte	0x04, 0x37
        /*0002*/ 	.short	(.L_614 - .L_613)
.L_613:
        /*0004*/ 	.word	0x00000082


	//----- nvinfo : EIATTR_KPARAM_INFO
	.align		4
.L_614:
        /*0008*/ 	.byte	0x04, 0x17
        /*000a*/ 	.short	(.L_616 - .L_615)
.L_615:
        /*000c*/ 	.word	0x00000000
        /*0010*/ 	.short	0x0000
        /*0012*/ 	.short	0x0000
        /*0014*/ 	.byte	0x00, 0xf0, 0xa1, 0x03


	//----- nvinfo : EIATTR_SPARSE_MMA_MASK
	.align		4
.L_616:
        /*0018*/ 	.byte	0x03, 0x50
        /*001a*/ 	.short	0x0000


	//----- nvinfo : EIATTR_MAXREG_COUNT
	.align		4
        /*001c*/ 	.byte	0x03, 0x1b
        /*001e*/ 	.short	0x00ff


	//----- nvinfo : EIATTR_NUM_BARRIERS
	.align		4
        /*0020*/ 	.byte	0x02, 0x4c
        /*0022*/ 	.byte	0x01
	.zero		1


	//----- nvinfo : EIATTR_MERCURY_ISA_VERSION
	.align		4
        /*0024*/ 	.byte	0x03, 0x5f
        /*0026*/ 	.short	0x0101


	//----- nvinfo : EIATTR_COOP_GROUP_MASK_REGIDS
	.align		4
        /*0028*/ 	.byte	0x04, 0x29
        /*002a*/ 	.short	(.L_618 - .L_617)


	//   ....[0]....
.L_617:
        /*002c*/ 	.word	0xffffffff


	//   ....[1]....
        /*0030*/ 	.word	0xffffffff


	//   ....[2]....
        /*0034*/ 	.word	0xffffffff


	//   ....[3]....
        /*0038*/ 	.word	0xffffffff


	//   ....[4]....
        /*003c*/ 	.word	0xffffffff


	//   ....[5]....
        /*0040*/ 	.word	0xffffffff


	//   ....[6]....
        /*0044*/ 	.word	0xffffffff


	//   ....[7]....
        /*0048*/ 	.word	0xffffffff


	//   ....[8]....
        /*004c*/ 	.word	0xffffffff


	//   ....[9]....
        /*0050*/ 	.word	0xffffffff


	//   ....[10]....
        /*0054*/ 	.word	0xffffffff


	//   ....[11]....
        /*0058*/ 	.word	0xffffffff


	//   ....[12]....
        /*005c*/ 	.word	0xffffffff


	//   ....[13]....
        /*0060*/ 	.word	0xffffffff


	//   ....[14]....
        /*0064*/ 	.word	0xffffffff


	//   ....[15]....
        /*0068*/ 	.word	0xffffffff


	//   ....[16]....
        /*006c*/ 	.word	0xffffffff


	//   ....[17]....
        /*0070*/ 	.word	0xffffffff


	//----- nvinfo : EIATTR_COOP_GROUP_INSTR_OFFSETS
	.align		4
.L_618:
        /*0074*/ 	.byte	0x04, 0x28
        /*0076*/ 	.short	(.L_620 - .L_619)


	//   ....[0]....
.L_619:
        /*0078*/ 	.word	0x00026cb0


	//   ....[1]....
        /*007c*/ 	.word	0x00026cf0


	//   ....[2]....
        /*0080*/ 	.word	0x00026d10


	//   ....[3]....
        /*0084*/ 	.word	0x00026d30


	//   ....[4]....
        /*0088*/ 	.word	0x00026d50


	//   ....[5]....
        /*008c*/ 	.word	0x00027280


	//   ....[6]....
        /*0090*/ 	.word	0x000272a0


	//   ....[7]....
        /*0094*/ 	.word	0x000272c0


	//   ....[8]....
        /*0098*/ 	.word	0x000272e0


	//   ....[9]....
        /*009c*/ 	.word	0x00027310


	//   ....[10]....
        /*00a0*/ 	.word	0x000274b0


	//   ....[11]....
        /*00a4*/ 	.word	0x000274f0


	//   ....[12]....
        /*00a8*/ 	.word	0x00027530


	//   ....[13]....
        /*00ac*/ 	.word	0x00027600


	//   ....[14]....
        /*00b0*/ 	.word	0x000276b0


	//   ....[15]....
        /*00b4*/ 	.word	0x000276e0


	//   ....[16]....
        /*00b8*/ 	.word	0x00027790


	//   ....[17]....
        /*00bc*/ 	.word	0x000277c0


	//----- nvinfo : EIATTR_VRC_CTA_INIT_COUNT
	.align		4
.L_620:
        /*00c0*/ 	.byte	0x02, 0x4a
	.zero		1
	.zero		1


	//----- nvinfo : EIATTR_EXIT_INSTR_OFFSETS
	.align		4
        /*00c4*/ 	.byte	0x04, 0x1c
        /*00c6*/ 	.short	(.L_622 - .L_621)


	//   ....[0]....
.L_621:
        /*00c8*/ 	.word	0x000002a0


	//   ....[1]....
        /*00cc*/ 	.word	0x00028810


	//----- nvinfo : EIATTR_MAX_THREADS
	.align		4
.L_622:
        /*00d0*/ 	.byte	0x04, 0x05
        /*00d2*/ 	.short	(.L_624 - .L_623)
.L_623:
        /*00d4*/ 	.word	0x00000080
        /*00d8*/ 	.word	0x00000001
        /*00dc*/ 	.word	0x00000001


	//----- nvinfo : EIATTR_CRS_STACK_SIZE
	.align		4
.L_624:
        /*00e0*/ 	.byte	0x04, 0x1e
        /*00e2*/ 	.short	(.L_626 - .L_625)
.L_625:
        /*00e4*/ 	.word	0x00000000


	//----- nvinfo : EIATTR_CBANK_PARAM_SIZE
	.align		4
.L_626:
        /*00e8*/ 	.byte	0x03, 0x19
        /*00ea*/ 	.short	0x00e8


	//----- nvinfo : EIATTR_PARAM_CBANK
	.align		4
        /*00ec*/ 	.byte	0x04, 0x0a
        /*00ee*/ 	.short	(.L_628 - .L_627)
	.align		4
.L_627:
        /*00f0*/ 	.word	index@(.nv.constant0._ZN10layer_norm31ln_parallel_residual_fwd_kernelINS_13Kernel_traitsI13__nv_bfloat16S2_S2_S2_fjLj5120ELj1ELj1ELj4ELj16ENS_18Kernel_traits_baseILj5120ES2_S2_S2_S2_fjLj128EEEEELb1ELb1ELb1EEEvNS_9FwdParamsE)
        /*00f4*/ 	.short	0x0380
        /*00f6*/ 	.short	0x00e8


	//----- nvinfo : EIATTR_SW_WAR
	.align		4
.L_628:
        /*00f8*/ 	.byte	0x04, 0x36
        /*00fa*/ 	.short	(.L_630 - .L_629)
.L_629:
        /*00fc*/ 	.word	0x00000008
.L_630:


//--------------------- .nv.info._ZN10layer_norm31ln_parallel_residual_fwd_kernelINS_13Kernel_traitsI6__halfS2_S2_S2_fjLj5120ELj1ELj1ELj4ELj16ENS_18Kernel_traits_baseILj5120ES2_S2_S2_S2_fjLj128EEEEELb0ELb0ELb0EEEvNS_9FwdParamsE --------------------------
	.section	.nv.info._ZN10layer_norm31ln_parallel_residual_fwd_kernelINS_13Kernel_traitsI6__halfS2_S2_S2_fjLj5120ELj1ELj1ELj4ELj16ENS_18Kernel_traits_baseILj5120ES2_S2_S2_S2_fjLj128EEEEELb0ELb0ELb0EEEvNS_9FwdParamsE,"",@"SHT_CUDA_INFO"
	.sectionflags	@""
	.align	4


	//----- nvinfo : EIATTR_CUDA_API_VERSION
	.align		4
        /*0000*/ 	.byte	0x04, 0x37
        /*0002*/ 	.short	(.L_632 - .L_631)
.L_631:
        /*0004*/ 	.word	0x00000082


	//----- nvinfo : EIATTR_KPARAM_INFO
	.align		4
.L_632:
        /*0008*/ 	.byte	0x04, 0x17
        /*000a*/ 	.short	(.L_634 - .L_633)
.L_633:
        /*000c*/ 	.word	0x00000000
        /*0010*/ 	.short	0x0000
        /*0012*/ 	.short	0x0000
        /*0014*/ 	.byte	0x00, 0xf0, 0xa1, 0x03


	//----- nvinfo : EIATTR_SPARSE_MMA_MASK
	.align		4
.L_634:
        /*0018*/ 	.byte	0x03, 0x50
        /*001a*/ 	.short	0x0000


	//----- nvinfo : EIATTR_MAXREG_COUNT
	.align		4
        /*001c*/ 	.byte	0x03, 0x1b
        /*001e*/ 	.short	0x00ff


	//----- nvinfo : EIATTR_NUM_BARRIERS
	.align		4
        /*0020*/ 	.byte	0x02, 0x4c
        /*0022*/ 	.byte	0x01
	.zero		1


	//----- nvinfo : EIATTR_MERCURY_ISA_VERSION
	.align		4
        /*0024*/ 	.byte	0x03, 0x5f
        /*0026*/ 	.short	0x0101


	//----- nvinfo : EIATTR_COOP_GROUP_MASK_REGIDS
	.align		4
        /*0028*/ 	.byte	0x04, 0x29
        /*002a*/ 	.short	(.L_636 - .L_635)


	//   ....[0]....
.L_635:
        /*002c*/ 	.word	0xffffffff


	//   ....[1]....
        /*0030*/ 	.word	0xffffffff


	//   ....[2]....
        /*0034*/ 	.word	0xffffffff


	//   ....[3]....
        /*0038*/ 	.word	0xffffffff


	//   ....[4]....
        /*003c*/ 	.word	0xffffffff


	//   ....[5]....
        /*0040*/ 	.word	0xffffffff


	//   ....[6]....
        /*0044*/ 	.word	0xffffffff


	//   ....[7]....
        /*0048*/ 	.word	0xffffffff


	//   ....[8]....
        /*004c*/ 	.word	0xffffffff


	//   ....[9]....
        /*0050*/ 	.word	0xffffffff


	//   ....[10]....
        /*0054*/ 	.word	0xffffffff


	//   ....[11]....
        /*0058*/ 	.word	0xffffffff


	//   ....[12]....
        /*005c*/ 	.word	0xffffffff


	//   ....[13]....
        /*0060*/ 	.word	0xffffffff


	//   ....[14]....
        /*0064*/ 	.word	0xffffffff


	//   ....[15]....
        /*0068*/ 	.word	0xffffffff


	//   ....[16]....
        /*006c*/ 	.word	0xffffffff


	//   ....[17]....
        /*0070*/ 	.word	0xffffffff


	//----- nvinfo : EIATTR_COOP_GROUP_INSTR_OFFSETS
	.align		4
.L_636:
        /*0074*/ 	.byte	0x04, 0x28
        /*0076*/ 	.short	(.L_638 - .L_637)


	//   ....[0]....
.L_637:
        /*0078*/ 	.word	0x000046b0


	//   ....[1]....
        /*007c*/ 	.word	0x000046d0


	//   ....[2]....
        /*0080*/ 	.word	0x000046f0


	//   ....[3]....
        /*0084*/ 	.word	0x00004710


	//   ....[4]....
        /*0088*/ 	.word	0x00004730


	//   ....[5]....
        /*008c*/ 	.word	0x00004cc0


	//   ....[6]....
        /*0090*/ 	.word	0x00004ce0


	//   ....[7]....
        /*0094*/ 	.word	0x00004d10


	//   ....[8]....
        /*0098*/ 	.word	0x00004d30


	//   ....[9]....
        /*009c*/ 	.word	0x00004d50


	//   ....[10]....
        /*00a0*/ 	.word	0x00004de0


	//   ....[11]....
        /*00a4*/ 	.word	0x00004e50


	//   ....[12]....
        /*00a8*/ 	.word	0x00004ea0


	//   ....[13]....
        /*00ac*/ 	.word	0x00004ec0


	//   ....[14]....
        /*00b0*/ 	.word	0x00004f50


	//   ....[15]....
        /*00b4*/ 	.word	0x00004f80


	//   ....[16]....
        /*00b8*/ 	.word	0x00005020


	//   ....[17]....
        /*00bc*/ 	.word	0x00005050


	//----- nvinfo : EIATTR_VRC_CTA_INIT_COUNT
	.align		4
.L_638:
        /*00c0*/ 	.byte	0x02, 0x4a
	.zero		1
	.zero		1


	//----- nvinfo : EIATTR_EXIT_INSTR_OFFSETS
	.align		4
        /*00c4*/ 	.byte	0x04, 0x1c
        /*00c6*/ 	.short	(.L_640 - .L_639)


	//   ....[0]....
.L_639:
        /*00c8*/ 	.word	0x000014b0


	//   ....[1]....
        /*00cc*/ 	.word	0x00006b20


	//----- nvinfo : EIATTR_MAX_THREADS
	.align		4
.L_640:
        /*00d0*/ 	.byte	0x04, 0x05
        /*00d2*/ 	.short	(.L_642 - .L_641)
.L_641:
        /*00d4*/ 	.word	0x00000080
        /*00d8*/ 	.word	0x00000001
        /*00dc*/ 	.word	0x00000001


	//----- nvinfo : EIATTR_CRS_STACK_SIZE
	.align		4
.L_642:
        /*00e0*/ 	.byte	0x04, 0x1e
        /*00e2*/ 	.short	(.L_644 - .L_643)
.L_643:
        /*00e4*/ 	.word	0x00000000


	//----- nvinfo : EIATTR_CBANK_PARAM_SIZE
	.align		4
.L_644:
        /*00e8*/ 	.byte	0x03, 0x19
        /*00ea*/ 	.short	0x00e8


	//----- nvinfo : EIATTR_PARAM_CBANK
	.align		4
        /*00ec*/ 	.byte	0x04, 0x0a
        /*00ee*/ 	.short	(.L_646 - .L_645)
	.align		4
.L_645:
        /*00f0*/ 	.word	index@(.nv.constant0._ZN10layer_norm31ln_parallel_residual_fwd_kernelINS_13Kernel_traitsI6__halfS2_S2_S2_fjLj5120ELj1ELj1ELj4ELj16ENS_18Kernel_traits_baseILj5120ES2_S2_S2_S2_fjLj128EEEEELb0ELb0ELb0EEEvNS_9FwdParamsE)
        /*00f4*/ 	.short	0x0380
        /*00f6*/ 	.short	0x00e8


	//----- nvinfo : EIATTR_SW_WAR
	.align		4
.L_646:
        /*00f8*/ 	.byte	0x04, 0x36
        /*00fa*/ 	.short	(.L_648 - .L_647)
.L_647:
        /*00fc*/ 	.word	0x00000008
.L_648:


//--------------------- .nv.info._ZN10layer_norm31ln_parallel_residual_fwd_kernelINS_13Kernel_traitsI6__halfS2_S2_S2_fjLj5120ELj1ELj1ELj4ELj16ENS_18Kernel_traits_baseILj5120ES2_S2_S2_S2_fjLj128EEEEELb0ELb0ELb1EEEvNS_9FwdParamsE --------------------------
	.section	.nv.info._ZN10layer_norm31ln_parallel_residual_fwd_kernelINS_13Kernel_traitsI6__halfS2_S2_S2_fjLj5120ELj1ELj1ELj4ELj16ENS_18Kernel_traits_baseILj5120ES2_S2_S2_S2_fjLj128EEEEELb0ELb0ELb1EEEvNS_9FwdParamsE,"",@"SHT_CUDA_INFO"
	.sectionflags	@""
	.align	4


	//----- nvinfo : EIATTR_CUDA_API_VERSION
	.align		4
        /*0000*/ 	.byte	0x04, 0x37
        /*0002*/ 	.short	(.L_650 - .L_649)
.L_649:
        /*0004*/ 	.word	0x00000082


	//----- nvinfo : EIATTR_KPARAM_INFO
	.align		4
.L_650:
        /*0008*/ 	.byte	0x04, 0x17
        /*000a*/ 	.short	(.L_652 - .L_651)
.L_651:
        /*000c*/ 	.word	0x00000000
        /*0010*/ 	.short	0x0000
        /*0012*/ 	.short	0x0000
        /*0014*/ 	.byte	0x00, 0xf0, 0xa1, 0x03


	//----- nvinfo : EIATTR_SPARSE_MMA_MASK
	.align		4
.L_652:
        /*0018*/ 	.byte	0x03, 0x50
        /*001a*/ 	.short	0x0000


	//----- nvinfo : EIATTR_MAXREG_COUNT
	.align		4
        /*001c*/ 	.byte	0x03, 0x1b
        /*001e*/ 	.short	0x00ff


	//----- nvinfo : EIATTR_NUM_BARRIERS
	.align		4
        /*0020*/ 	.byte	0x02, 0x4c
        /*0022*/ 	.byte	0x01
	.zero		1


	//----- nvinfo : EIATTR_MERCURY_ISA_VERSION
	.align		4
        /*0024*/ 	.byte	0x03, 0x5f
        /*0026*/ 	.short	0x0101


	//----- nvinfo : EIATTR_COOP_GROUP_MASK_REGIDS
	.align		4
        /*0028*/ 	.byte	0x04, 0x29
        /*002a*/ 	.short	(.L_654 - .L_653)


	//   ....[0]....
.L_653:
        /*002c*/ 	.word	0xffffffff


	//   ....[1]....
        /*0030*/ 	.word	0xffffffff


	//   ....[2]....
        /*0034*/ 	.word	0xffffffff


	//   ....[3]....
        /*0038*/ 	.word	0xffffffff


	//   ....[4]....
        /*003c*/ 	.word	0xffffffff


	//   ....[5]....
        /*0040*/ 	.word	0xffffffff


	//   ....[6]....
        /*0044*/ 	.word	0xffffffff


	//   ....[7]....
        /*0048*/ 	.word	0xffffffff


	//   ....[8]....
        /*004c*/ 	.word	0xffffffff


	//   ....[9]....
        /*0050*/ 	.word	0xffffffff


	//   ....[10]....
        /*0054*/ 	.word	0xffffffff


	//   ....[11]....
        /*0058*/ 	.word	0xffffffff


	//   ....[12]....
        /*005c*/ 	.word	0xffffffff


	//   ....[13]....
        /*0060*/ 	.word	0xffffffff


	//   ....[14]....
        /*0064*/ 	.word	0xffffffff


	//   ....[15]....
        /*0068*/ 	.word	0xffffffff


	//   ....[16]....
        /*006c*/ 	.word	0xffffffff


	//   ....[17]....
        /*0070*/ 	.word	0xffffffff


	//----- nvinfo : EIATTR_COOP_GROUP_INSTR_OFFSETS
	.align		4
.L_654:
        /*0074*/ 	.byte	0x04, 0x28
        /*0076*/ 	.short	(.L_656 - .L_655)


	//   ....[0]....
.L_655:
        /*0078*/ 	.word	0x00003540


	//   ....[1]....
        /*007c*/ 	.word	0x00003560


	//   ....[2]....
        /*0080*/ 	.word	0x00003580


	//   ....[3]....
        /*0084*/ 	.word	0x000035a0


	//   ....[4]....
        /*0088*/ 	.word	0x000035c0


	//   ....[5]....
        /*008c*/ 	.word	0x00003af0


	//   ....[6]....
        /*0090*/ 	.word	0x00003b10


	//   ....[7]....
        /*0094*/ 	.word	0x00003b40


	//   ....[8]....
        /*0098*/ 	.word	0x00003b70


	//   ....[9]....
        /*009c*/ 	.word	0x00003bb0


	//   ....[10]....
        /*00a0*/ 	.word	0x00003c40


	//   ....[11]....
        /*00a4*/ 	.word	0x00003ca0


	//   ....[12]....
        /*00a8*/ 	.word	0x00003cd0


	//   ....[13]....
        /*00ac*/ 	.word	0x00003cf0


	//   ....[14]....
        /*00b0*/ 	.word	0x00003d90


	//   ....[15]....
        /*00b4*/ 	.word	0x00003dd0


	//   ....[16]....
        /*00b8*/ 	.word	0x00003e70


	//   ....[17]....
        /*00bc*/ 	.word	0x00003ea0


	//----- nvinfo : EIATTR_VRC_CTA_INIT_COUNT
	.align		4
.L_656:
        /*00c0*/ 	.byte	0x02, 0x4a
	.zero		1
	.zero		1


	//----- nvinfo : EIATTR_EXIT_INSTR_OFFSETS
	.align		4
        /*00c4*/ 	.byte	0x04, 0x1c
        /*00c6*/ 	.short	(.L_658 - .L_657)


	//   ....[0]....
.L_657:
        /*00c8*/ 	.word	0x00000970


	//   ....[1]....
        /*00cc*/ 	.word	0x00005730


	//----- nvinfo : EIATTR_MAX_THREADS
	.align		4
.L_658:
        /*00d0*/ 	.byte	0x04, 0x05
        /*00d2*/ 	.short	(.L_660 - .L_659)
.L_659:
        /*00d4*/ 	.word	0x00000080
        /*00d8*/ 	.word	0x00000001
        /*00dc*/ 	.word	0x00000001


	//----- nvinfo : EIATTR_CBANK_PARAM_SIZE
	.align		4
.L_660:
        /*00e0*/ 	.byte	0x03, 0x19
        /*00e2*/ 	.short	0x00e8


	//----- nvinfo : EIATTR_PARAM_CBANK
	.align		4
        /*00e4*/ 	.byte	0x04, 0x0a
        /*00e6*/ 	.short	(.L_662 - .L_661)
	.align		4
.L_661:
        /*00e8*/ 	.word	index@(.nv.constant0._ZN10layer_norm31ln_parallel_residual_fwd_kernelINS_13Kernel_traitsI6__halfS2_S2_S2_fjLj5120ELj1ELj1ELj4ELj16ENS_18Kernel_traits_baseILj5120ES2_S2_S2_S2_fjLj128EEEEELb0ELb0ELb1EEEvNS_9FwdParamsE)
        /*00ec*/ 	.short	0x0380
        /*00ee*/ 	.short	0x00e8


	//----- nvinfo : EIATTR_SW_WAR
	.align		4
.L_662:
        /*00f0*/ 	.byte	0x04, 0x36
        /*00f2*/ 	.short	(.L_664 - .L_663)
.L_663:
        /*00f4*/ 	.word	0x00000008
.L_664:


//--------------------- .nv.info._ZN10layer_norm31ln_parallel_residual_fwd_kernelINS_13Kernel_traitsI6__halfS2_S2_S2_fjLj5120ELj1ELj1ELj4ELj16ENS_18Kernel_traits_baseILj5120ES2_S2_S2_S2_fjLj128EEEEELb0ELb1ELb0EEEvNS_9FwdParamsE --------------------------
	.section	.nv.info._ZN10layer_norm31ln_parallel_residual_fwd_kernelINS_13Kernel_traitsI6__halfS2_S2_S2_fjLj5120ELj1ELj1ELj4ELj16ENS_18Kernel_traits_baseILj5120ES2_S2_S2_S2_fjLj128EEEEELb0ELb1ELb0EEEvNS_9FwdParamsE,"",@"SHT_CUDA_INFO"
	.sectionflags	@""
	.align	4


	//----- nvinfo : EIATTR_CUDA_API_VERSION
	.align		4
        /*0000*/ 	.byte	0x04, 0x37
        /*0002*/ 	.short	(.L_666 - .L_665)
.L_665:
        /*0004*/ 	.word	0x00000082


	//----- nvinfo : EIATTR_KPARAM_INFO
	.align		4
.L_666:
        /*0008*/ 	.byte	0x04, 0x17
        /*000a*/ 	.short	(.L_668 - .L_667)
.L_667:
        /*000c*/ 	.word	0x00000000
        /*0010*/ 	.short	0x0000
        /*0012*/ 	.short	0x0000
        /*0014*/ 	.byte	0x00, 0xf0, 0xa1, 0x03


	//----- nvinfo : EIATTR_SPARSE_MMA_MASK
	.align		4
.L_668:
        /*0018*/ 	.byte	0x03, 0x50
        /*001a*/ 	.short	0x0000


	//----- nvinfo : EIATTR_MAXREG_COUNT
	.align		4
        /*001c*/ 	.byte	0x03, 0x1b
        /*001e*/ 	.short	0x00ff


	//----- nvinfo : EIATTR_NUM_BARRIERS
	.align		4
        /*0020*/ 	.byte	0x02, 0x4c
        /*0022*/ 	.byte	0x01
	.zero		1


	//----- nvinfo : EIATTR_MERCURY_ISA_VERSION
	.align		4
        /*0024*/ 	.byte	0x03, 0x5f
        /*0026*/ 	.short	0x0101


	//----- nvinfo : EIATTR_COOP_GROUP_MASK_REGIDS
	.align		4
        /*0028*/ 	.byte	0x04, 0x29
        /*002a*/ 	.short	(.L_670 - .L_669)


	//   ....[0]....
.L_669:
        /*002c*/ 	.word	0xffffffff


	//   ....[1]....
        /*0030*/ 	.word	0xffffffff


	//   ....[2]....
        /*0034*/ 	.word	0xffffffff


	//   ....[3]....
        /*0038*/ 	.word	0xffffffff


	//   ....[4]....
        /*003c*/ 	.word	0xffffffff


	//   ....[5]....
        /*0040*/ 	.word	0xffffffff


	//   ....[6]....
        /*0044*/ 	.word	0xffffffff


	//   ....[7]....
        /*0048*/ 	.word	0xffffffff


	//   ....[8]....
        /*004c*/ 	.word	0xffffffff


	//   ....[9]....
        /*0050*/ 	.word	0xffffffff


	//   ....[10]....
        /*0054*/ 	.word	0xffffffff


	//   ....[11]....
        /*0058*/ 	.word	0xffffffff


	//   ....[12]....
        /*005c*/ 	.word	0xffffffff


	//   ....[13]....
        /*0060*/ 	.word	0xffffffff


	//   ....[14]....
        /*0064*/ 	.word	0xffffffff


	//   ....[15]....
        /*0068*/ 	.word	0xffffffff


	//   ....[16]....
        /*006c*/ 	.word	0xffffffff


	//   ....[17]....
        /*0070*/ 	.word	0xffffffff


	//----- nvinfo : EIATTR_COOP_GROUP_INSTR_OFFSETS
	.align		4
.L_670:
        /*0074*/ 	.byte	0x04, 0x28
        /*0076*/ 	.short	(.L_672 - .L_671)


	//   ....[0]....
.L_671:
        /*0078*/ 	.word	0x00003740


	//   ....[1]....
        /*007c*/ 	.word	0x00003760


	//   ....[2]....
        /*0080*/ 	.word	0x00003780


	//   ....[3]....
        /*0084*/ 	.word	0x000037a0


	//   ....[4]....
        /*0088*/ 	.word	0x000037c0


	//   ....[5]....
        /*008c*/ 	.word	0x00003d70


	//   ....[6]....
        /*0090*/ 	.word	0x00003dd0


	//   ....[7]....
        /*0094*/ 	.word	0x00003df0


	//   ....[8]....
        /*0098*/ 	.word	0x00003e10


	//   ....[9]....
        /*009c*/ 	.word	0x00003e30


	//   ....[10]....
        /*00a0*/ 	.word	0x00003f30


	//   ....[11]....
        /*00a4*/ 	.word	0x00003f90


	//   ....[12]....
        /*00a8*/ 	.word	0x00003fb0


	//   ....[13]....
        /*00ac*/ 	.word	0x00003ff0


	//   ....[14]....
        /*00b0*/ 	.word	0x00004040


	//   ....[15]....
        /*00b4*/ 	.word	0x000040f0


	//   ....[16]....
        /*00b8*/ 	.word	0x00004140


	//   ....[17]....
        /*00bc*/ 	.word	0x00004180


	//----- nvinfo : EIATTR_VRC_CTA_INIT_COUNT
	.align		4
.L_672:
        /*00c0*/ 	.byte	0x02, 0x4a
	.zero		1
	.zero		1


	//----- nvinfo : EIATTR_EXIT_INSTR_OFFSETS
	.align		4
        /*00c4*/ 	.byte	0x04, 0x1c
        /*00c6*/ 	.short	(.L_674 - .L_673)


	//   ....[0]....
.L_673:
        /*00c8*/ 	.word	0x00000660


	//   ....[1]....
        /*00cc*/ 	.word	0x00005280


	//----- nvinfo : EIATTR_MAX_THREADS
	.align		4
.L_674:
        /*00d0*/ 	.byte	0x04, 0x05
        /*00d2*/ 	.short	(.L_676 - .L_675)
.L_675:
        /*00d4*/ 	.word	0x00000080
        /*00d8*/ 	.word	0x00000001
        /*00dc*/ 	.word	0x00000001


	//----- nvinfo : EIATTR_CRS_STACK_SIZE
	.align		4
.L_676:
        /*00e0*/ 	.byte	0x04, 0x1e
        /*00e2*/ 	.short	(.L_678 - .L_677)
.L_677:
        /*00e4*/ 	.word	0x00000000


	//----- nvinfo : EIATTR_CBANK_PARAM_SIZE
	.align		4
.L_678:
        /*00e8*/ 	.byte	0x03, 0x19
        /*00ea*/ 	.short	0x00e8


	//----- nvinfo : EIATTR_PARAM_CBANK
	.align		4
        /*00ec*/ 	.byte	0x04, 0x0a
        /*00ee*/ 	.short	(.L_680 - .L_679)
	.align		4
.L_679:
        /*00f0*/ 	.word	index@(.nv.constant0._ZN10layer_norm31ln_parallel_residual_fwd_kernelINS_13Kernel_traitsI6__halfS2_S2_S2_fjLj5120ELj1ELj1ELj4ELj16ENS_18Kernel_traits_baseILj5120ES2_S2_S2_S2_fjLj128EEEEELb0ELb1ELb0EEEvNS_9FwdParamsE)
        /*00f4*/ 	.short	0x0380
        /*00f6*/ 	.short	0x00e8


	//----- nvinfo : EIATTR_SW_WAR
	.align		4
.L_680:
        /*00f8*/ 	.byte	0x04, 0x36
        /*00fa*/ 	.short	(.L_682 - .L_681)
.L_681:
        /*00fc*/ 	.word	0x00000008
.L_682:


//--------------------- .nv.info._ZN10layer_norm31ln_parallel_residual_fwd_kernelINS_13Kernel_traitsI6__halfS2_S2_S2_fjLj5120ELj1ELj1ELj4ELj16ENS_18Kernel_traits_baseILj5120ES2_S2_S2_S2_fjLj128EEEEELb0ELb1ELb1EEEvNS_9FwdParamsE --------------------------
	.section	.nv.info._ZN10layer_norm31ln_parallel_residual_fwd_kernelINS_13Kernel_traitsI6__halfS2_S2_S2_fjLj5120ELj1ELj1ELj4ELj16ENS_18Kernel_traits_baseILj5120ES2_S2_S2_S2_fjLj128EEEEELb0ELb1ELb1EEEvNS_9FwdParamsE,"",@"SHT_CUDA_INFO"
	.sectionflags	@""
	.align	4


	//----- nvinfo : EIATTR_CUDA_API_VERSION
	.align		4
        /*0000*/ 	.byte	0x04, 0x37
        /*0002*/ 	.short	(.L_684 - .L_683)
.L_683:
        /*0004*/ 	.word	0x00000082


	//----- nvinfo : EIATTR_KPARAM_INFO
	.align		4
.L_684:
        /*0008*/ 	.byte	0x04, 0x17
        /*000a*/ 	.short	(.L_686 - .L_685)
.L_685:
        /*000c*/ 	.word	0x00000000
        /*0010*/ 	.short	0x0000
        /*0012*/ 	.short	0x0000
        /*0014*/ 	.byte	0x00, 0xf0, 0xa1, 0x03


	//----- nvinfo : EIATTR_SPARSE_MMA_MASK
	.align		4
.L_686:
        /*0018*/ 	.byte	0x03, 0x50
        /*001a*/ 	.short	0x0000


	//----- nvinfo : EIATTR_MAXREG_COUNT
	.align		4
        /*001c*/ 	.byte	0x03, 0x1b
        /*001e*/ 	.short	0x00ff


	//----- nvinfo : EIATTR_NUM_BARRIERS
	.align		4
        /*0020*/ 	.byte	0x02, 0x4c
        /*0022*/ 	.byte	0x01
	.zero		1


	//----- nvinfo : EIATTR_MERCURY_ISA_VERSION
	.align		4
        /*0024*/ 	.byte	0x03, 0x5f
        /*0026*/ 	.short	0x0101


	//----- nvinfo : EIATTR_COOP_GROUP_MASK_REGIDS
	.align		4
        /*0028*/ 	.byte	0x04, 0x29
        /*002a*/ 	.short	(.L_688 - .L_687)


	//   ....[0]....
.L_687:
        /*002c*/ 	.word	0xffffffff


	//   ....[1]....
        /*0030*/ 	.word	0xffffffff


	//   ....[2]....
        /*0034*/ 	.word	0xffffffff


	//   ....[3]....
        /*0038*/ 	.word	0xffffffff


	//   ....[4]....
        /*003c*/ 	.word	0xffffffff


	//   ....[5]....
        /*0040*/ 	.word	0xffffffff


	//   ....[6]....
        /*0044*/ 	.word	0xffffffff


	//   ....[7]....
        /*0048*/ 	.word	0xffffffff


	//   ....[8]....
        /*004c*/ 	.word	0xffffffff


	//   ....[9]....
        /*0050*/ 	.word	0xffffffff


	//   ....[10]....
        /*0054*/ 	.word	0xffffffff


	//   ....[11]....
        /*0058*/ 	.word	0xffffffff


	//   ....[12]....
        /*005c*/ 	.word	0xffffffff


	//   ....[13]....
        /*0060*/ 	.word	0xffffffff


	//   ....[14]....
        /*0064*/ 	.word	0xffffffff


	//   ....[15]....
        /*0068*/ 	.word	0xffffffff


	//   ....[16]....
        /*006c*/ 	.word	0xffffffff


	//   ....[17]....
        /*0070*/ 	.word	0xffffffff


	//----- nvinfo : EIATTR_COOP_GROUP_INSTR_OFFSETS
	.align		4
.L_688:
        /*0074*/ 	.byte	0x04, 0x28
        /*0076*/ 	.short	(.L_690 - .L_689)


	//   ....[0]....
.L_689:
        /*0078*/ 	.word	0x00003020


	//   ....[1]....
        /*007c*/ 	.word	0x00003040


	//   ....[2]....
        /*0080*/ 	.word	0x00003060


	//   ....[3]....
        /*0084*/ 	.word	0x00003080


	//   ....[4]....
        /*0088*/ 	.word	0x000030a0


	//   ....[5]....
        /*008c*/ 	.word	0x000035d0


	//   ....[6]....
        /*0090*/ 	.word	0x000035f0


	//   ....[7]....
        /*0094*/ 	.word	0x00003610


	//   ....[8]....
        /*0098*/ 	.word	0x00003640


	//   ....[9]....
        /*009c*/ 	.word	0x00003680


	//   ....[10]....
        /*00a0*/ 	.word	0x00003830


	//   ....[11]....
        /*00a4*/ 	.word	0x000038e0


	//   ....[12]....
        /*00a8*/ 	.word	0x00003940


	//   ....[13]....
        /*00ac*/ 	.word	0x00003950


	//   ....[14]....
        /*00b0*/ 	.word	0x000039d0


	//   ....[15]....
        /*00b4*/ 	.word	0x00003a20


	//   ....[16]....
        /*00b8*/ 	.word	0x00003ad0


	//   ....[17]....
        /*00bc*/ 	.word	0x00003b10


	//----- nvinfo : EIATTR_VRC_CTA_INIT_COUNT
	.align		4
.L_690:
        /*00c0*/ 	.byte	0x02, 0x4a
	.zero		1
	.zero		1


	//----- nvinfo : EIATTR_EXIT_INSTR_OFFSETS
	.align		4
        /*00c4*/ 	.byte	0x04, 0x1c
        /*00c6*/ 	.short	(.L_692 - .L_691)


	//   ....[0]....
.L_691:
        /*00c8*/ 	.word	0x00000390


	//   ....[1]....
        /*00cc*/ 	.word	0x000049e0


	//----- nvinfo : EIATTR_MAX_THREADS
	.align		4
.L_692:
        /*00d0*/ 	.byte	0x04, 0x05
        /*00d2*/ 	.short	(.L_694 - .L_693)
.L_693:
        /*00d4*/ 	.word	0x00000080
        /*00d8*/ 	.word	0x00000001
        /*00dc*/ 	.word	0x00000001


	//----- nvinfo : EIATTR_CRS_STACK_SIZE
	.align		4
.L_694:
        /*00e0*/ 	.byte	0x04, 0x1e
        /*00e2*/ 	.short	(.L_696 - .L_695)
.L_695:
        /*00e4*/ 	.word	0x00000000


	//----- nvinfo : EIATTR_CBANK_PARAM_SIZE
	.align		4
.L_696:
        /*00e8*/ 	.byte	0x03, 0x19
        /*00ea*/ 	.short	0x00e8


	//----- nvinfo : EIATTR_PARAM_CBANK
	.align		4
        /*00ec*/ 	.byte	0x04, 0x0a
        /*00ee*/ 	.short	(.L_698 - .L_697)
	.align		4
.L_697:
        /*00f0*/ 	.word	index@(.nv.constant0._ZN10layer_norm31ln_parallel_residual_fwd_kernelINS_13Kernel_traitsI6__halfS2_S2_S2_fjLj5120ELj1ELj1ELj4ELj16ENS_18Kernel_traits_baseILj5120ES2_S2_S2_S2_fjLj128EEEEELb0ELb1ELb1EEEvNS_9FwdParamsE)
        /*00f4*/ 	.short	0x0380
        /*00f6*/ 	.short	0x00e8


	//----- nvinfo : EIATTR_SW_WAR
	.align		4
.L_698:
        /*00f8*/ 	.byte	0x04, 0x36
        /*00fa*/ 	.short	(.L_700 - .L_699)
.L_699:
        /*00fc*/ 	.word	0x00000008
.L_700:


//--------------------- .nv.info._ZN10layer_norm31ln_parallel_residual_fwd_kernelINS_13Kernel_traitsI6__halfS2_S2_S2_fjLj5120ELj1ELj1ELj4ELj16ENS_18Kernel_traits_baseILj5120ES2_S2_S2_S2_fjLj128EEEEELb1ELb0ELb0EEEvNS_9FwdParamsE --------------------------
	.section	.nv.info._ZN10layer_norm31ln_parallel_residual_fwd_kernelINS_13Kernel_traitsI6__halfS2_S2_S2_fjLj5120ELj1ELj1ELj4ELj16ENS_18Kernel_traits_baseILj5120ES2_S2_S2_S2_fjLj128EEEEELb1ELb0ELb0EEEvNS_9FwdParamsE,"",@"SHT_CUDA_INFO"
	.sectionflags	@""
	.align	4


	//----- nvinfo : EIATTR_CUDA_API_VERSION
	.align		4
        /*0000*/ 	.byte	0x04, 0x37
        /*0002*/ 	.short	(.L_702 - .L_701)
.L_701:
        /*0004*/ 	.word	0x00000082


	//----- nvinfo : EIATTR_KPARAM_INFO
	.align		4
.L_702:
        /*0008*/ 	.byte	0x04, 0x17
        /*000a*/ 	.short	(.L_704 - .L_703)
.L_703:
        /*000c*/ 	.word	0x00000000
        /*0010*/ 	.short	0x0000
        /*0012*/ 	.short	0x0000
        /*0014*/ 	.byte	0x00, 0xf0, 0xa1, 0x03


	//----- nvinfo : EIATTR_SPARSE_MMA_MASK
	.align		4
.L_704:
        /*0018*/ 	.byte	0x03, 0x50
        /*001a*/ 	.short	0x0000


	//----- nvinfo : EIATTR_MAXREG_COUNT
	.align		4
        /*001c*/ 	.byte	0x03, 0x1b
        /*001e*/ 	.short	0x00ff


	//----- nvinfo : EIATTR_NUM_BARRIERS
	.align		4
        /*0020*/ 	.byte	0x02, 0x4c
        /*0022*/ 	.byte	0x01
	.zero		1


	//----- nvinfo : EIATTR_MERCURY_ISA_VERSION
	.align		4
        /*0024*/ 	.byte	0x03, 0x5f
        /*0026*/ 	.short	0x0101


	//----- nvinfo : EIATTR_COOP_GROUP_MASK_REGIDS
	.align		4
        /*0028*/ 	.byte	0x04, 0x29
        /*002a*/ 	.short	(.L_706 - .L_705)


	//   ....[0]....
.L_705:
        /*002c*/ 	.word	0xffffffff


	//   ....[1]....
        /*0030*/ 	.word	0xffffffff


	//   ....[2]....
        /*0034*/ 	.word	0xffffffff


	//   ....[3]....
        /*0038*/ 	.word	0xffffffff


	//   ....[4]....
        /*003c*/ 	.word	0xffffffff


	//   ....[5]....
        /*0040*/ 	.word	0xffffffff


	//   ....[6]....
        /*0044*/ 	.word	0xffffffff


	//   ....[7]....
        /*0048*/ 	.word	0xffffffff


	//   ....[8]....
        /*004c*/ 	.word	0xffffffff


	//   ....[9]....
        /*0050*/ 	.word	0xffffffff


	//   ....[10]....
        /*0054*/ 	.word	0xffffffff


	//   ....[11]....
        /*0058*/ 	.word	0xffffffff


	//   ....[12]....
        /*005c*/ 	.word	0xffffffff


	//   ....[13]....
        /*0060*/ 	.word	0xffffffff


	//   ....[14]....
        /*0064*/ 	.word	0xffffffff


	//   ....[15]....
        /*0068*/ 	.word	0xffffffff


	//   ....[16]....
        /*006c*/ 	.word	0xffffffff


	//   ....[17]....
        /*0070*/ 	.word	0xffffffff


	//----- nvinfo : EIATTR_COOP_GROUP_INSTR_OFFSETS
	.align		4
.L_706:
        /*0074*/ 	.byte	0x04, 0x28
        /*0076*/ 	.short	(.L_708 - .L_707)


	//   ....[0]....
.L_707:
        /*0078*/ 	.word	0x0002f750


	//   ....[1]....
        /*007c*/ 	.word	0x0002f770


	//   ....[2]....
        /*0080*/ 	.word	0x0002f790


	//   ....[3]....
        /*0084*/ 	.word	0x0002f7b0


	//   ....[4]....
        /*0088*/ 	.word	0x0002f7d0


	//   ....[5]....
        /*008c*/ 	.word	0x0002fd30


	//   ....[6]....
        /*0090*/ 	.word	0x0002fd50


	//   ....[7]....
        /*0094*/ 	.word	0x0002fd70


	//   ....[8]....
        /*0098*/ 	.word	0x0002fd90


	//   ....[9]....
        /*009c*/ 	.word	0x0002fdb0


	//   ....[10]....
        /*00a0*/ 	.word	0x0002ff30


	//   ....[11]....
        /*00a4*/ 	.word	0x0002ff70


	//   ....[12]....
        /*00a8*/ 	.word	0x0002ffb0


	//   ....[13]....
        /*00ac*/ 	.word	0x00030000


	//   ....[14]....
        /*00b0*/ 	.word	0x00030060


	//   ....[15]....
        /*00b4*/ 	.word	0x000300c0


	//   ....[16]....
        /*00b8*/ 	.word	0x00030120


	//   ....[17]....
        /*00bc*/ 	.word	0x00030180


	//----- nvinfo : EIATTR_VRC_CTA_INIT_COUNT
	.align		4
.L_708:
        /*00c0*/ 	.byte	0x02, 0x4a
	.zero		1
	.zero		1


	//----- nvinfo : EIATTR_EXIT_INSTR_OFFSETS
	.align		4
        /*00c4*/ 	.byte	0x04, 0x1c
        /*00c6*/ 	.short	(.L_710 - .L_709)


	//   ....[0]....
.L_709:
        /*00c8*/ 	.word	0x00001730


	//   ....[1]....
        /*00cc*/ 	.word	0x00031c60


	//----- nvinfo : EIATTR_MAX_THREADS
	.align		4
.L_710:
        /*00d0*/ 	.byte	0x04, 0x05
        /*00d2*/ 	.short	(.L_712 - .L_711)
.L_711:
        /*00d4*/ 	.word	0x00000080
        /*00d8*/ 	.word	0x00000001
        /*00dc*/ 	.word	0x00000001


	//----- nvinfo : EIATTR_CRS_STACK_SIZE
	.align		4
.L_712:
        /*00e0*/ 	.byte	0x04, 0x1e
        /*00e2*/ 	.short	(.L_714 - .L_713)
.L_713:
        /*00e4*/ 	.word	0x00000000


	//----- nvinfo : EIATTR_CBANK_PARAM_SIZE
	.align		4
.L_714:
        /*00e8*/ 	.byte	0x03, 0x19
        /*00ea*/ 	.short	0x00e8


	//----- nvinfo : EIATTR_PARAM_CBANK
	.align		4
        /*00ec*/ 	.byte	0x04, 0x0a
        /*00ee*/ 	.short	(.L_716 - .L_715)
	.align		4
.L_715:
        /*00f0*/ 	.word	index@(.nv.constant0._ZN10layer_norm31ln_parallel_residual_fwd_kernelINS_13Kernel_traitsI6__halfS2_S2_S2_fjLj5120ELj1ELj1ELj4ELj16ENS_18Kernel_traits_baseILj5120ES2_S2_S2_S2_fjLj128EEEEELb1ELb0ELb0EEEvNS_9FwdParamsE)
        /*00f4*/ 	.short	0x0380
        /*00f6*/ 	.short	0x00e8


	//----- nvinfo : EIATTR_SW_WAR
	.align		4
.L_716:
        /*00f8*/ 	.byte	0x04, 0x36
        /*00fa*/ 	.short	(.L_718 - .L_717)
.L_717:
        /*00fc*/ 	.word	0x00000008
.L_718:


//--------------------- .nv.info._ZN10layer_norm31ln_parallel_residual_fwd_kernelINS_13Kernel_traitsI6__halfS2_S2_S2_fjLj5120ELj1ELj1ELj4ELj16ENS_18Kernel_traits_baseILj5120ES2_S2_S2_S2_fjLj128EEEEELb1ELb0ELb1EEEvNS_9FwdParamsE --------------------------
	.section	.nv.info._ZN10layer_norm31ln_parallel_residual_fwd_kernelINS_13Kernel_traitsI6__halfS2_S2_S2_fjLj5120ELj1ELj1ELj4ELj16ENS_18Kernel_traits_baseILj5120ES2_S2_S2_S2_fjLj128EEEEELb1ELb0ELb1EEEvNS_9FwdParamsE,"",@"SHT_CUDA_INFO"
	.sectionflags	@""
	.align	4


	//----- nvinfo : EIATTR_CUDA_API_VERSION
	.align		4
        /*0000*/ 	.byte	0x04, 0x37
        /*0002*/ 	.short	(.L_720 - .L_719)
.L_719:
        /*0004*/ 	.word	0x00000082


	//----- nvinfo : EIATTR_KPARAM_INFO
	.align		4
.L_720:
        /*0008*/ 	.byte	0x04, 0x17
        /*000a*/ 	.short	(.L_722 - .L_721)
.L_721:
        /*000c*/ 	.word	0x00000000
        /*0010*/ 	.short	0x0000
        /*0012*/ 	.short	0x0000
        /*0014*/ 	.byte	0x00, 0xf0, 0xa1, 0x03


	//----- nvinfo : EIATTR_SPARSE_MMA_MASK
	.align		4
.L_722:
        /*0018*/ 	.byte	0x03, 0x50
        /*001a*/ 	.short	0x0000


	//----- nvinfo : EIATTR_MAXREG_COUNT
	.align		4
        /*001c*/ 	.byte	0x03, 0x1b
        /*001e*/ 	.short	0x00ff


	//----- nvinfo : EIATTR_NUM_BARRIERS
	.align		4
        /*0020*/ 	.byte	0x02, 0x4c
        /*0022*/ 	.byte	0x01
	.zero		1


	//----- nvinfo : EIATTR_MERCURY_ISA_VERSION
	.align		4
        /*0024*/ 	.byte	0x03, 0x5f
        /*0026*/ 	.short	0x0101


	//----- nvinfo : EIATTR_COOP_GROUP_MASK_REGIDS
	.align		4
        /*0028*/ 	.byte	0x04, 0x29
        /*002a*/ 	.short	(.L_724 - .L_723)


	//   ....[0]....
.L_723:
        /*002c*/ 	.word	0xffffffff


	//   ....[1]....
        /*0030*/ 	.word	0xffffffff


	//   ....[2]....
        /*0034*/ 	.word	0xffffffff


	//   ....[3]....
        /*0038*/ 	.word	0xffffffff


	//   ....[4]....
        /*003c*/ 	.word	0xffffffff


	//   ....[5]....
        /*0040*/ 	.word	0xffffffff


	//   ....[6]....
        /*0044*/ 	.word	0xffffffff


	//   ....[7]....
        /*0048*/ 	.word	0xffffffff


	//   ....[8]....
        /*004c*/ 	.word	0xffffffff


	//   ....[9]....
        /*0050*/ 	.word	0xffffffff


	//   ....[10]....
        /*0054*/ 	.word	0xffffffff


	//   ....[11]....
        /*0058*/ 	.word	0xffffffff


	//   ....[12]....
        /*005c*/ 	.word	0xffffffff


	//   ....[13]....
        /*0060*/ 	.word	0xffffffff


	//   ....[14]....
        /*0064*/ 	.word	0xffffffff


	//   ....[15]....
        /*0068*/ 	.word	0xffffffff


	//   ....[16]....
        /*006c*/ 	.word	0xffffffff


	//   ....[17]....
        /*0070*/ 	.word	0xffffffff


	//----- nvinfo : EIATTR_COOP_GROUP_INSTR_OFFSETS
	.align		4
.L_724:
        /*0074*/ 	.byte	0x04, 0x28
        /*0076*/ 	.short	(.L_726 - .L_725)


	//   ....[0]....
.L_725:
        /*0078*/ 	.word	0x00026dd0


	//   ....[1]....
        /*007c*/ 	.word	0x00026e00


	//   ....[2]....
        /*0080*/ 	.word	0x00026e20


	//   ....[3]....
        /*0084*/ 	.word	0x00026e40


	//   ....[4]....
        /*0088*/ 	.word	0x00026e60


	//   ....[5]....
        /*008c*/ 	.word	0x00027390


	//   ....[6]....
        /*0090*/ 	.word	0x000273b0


	//   ....[7]....
        /*0094*/ 	.word	0x000273d0


	//   ....[8]....
        /*0098*/ 	.word	0x00027400


	//   ....[9]....
        /*009c*/ 	.word	0x00027430


	//   ....[10]....
        /*00a0*/ 	.word	0x000275d0


	//   ....[11]....
        /*00a4*/ 	.word	0x00027610


	//   ....[12]....
        /*00a8*/ 	.word	0x00027650


	//   ....[13]....
        /*00ac*/ 	.word	0x00027740


	//   ....[14]....
        /*00b0*/ 	.word	0x00027780


	//   ....[15]....
        /*00b4*/ 	.word	0x000277b0


	//   ....[16]....
        /*00b8*/ 	.word	0x00027890


	//   ....[17]....
        /*00bc*/ 	.word	0x000278c0


	//----- nvinfo : EIATTR_VRC_CTA_INIT_COUNT
	.align		4
.L_726:
        /*00c0*/ 	.byte	0x02, 0x4a
	.zero		1
	.zero		1


	//----- nvinfo : EIATTR_EXIT_INSTR_OFFSETS
	.align		4
        /*00c4*/ 	.byte	0x04, 0x1c
        /*00c6*/ 	.short	(.L_728 - .L_727)


	//   ....[0]....
.L_727:
        /*00c8*/ 	.word	0x00000b80


	//   ....[1]....
        /*00cc*/ 	.word	0x00029130


	//----- nvinfo : EIATTR_MAX_THREADS
	.align		4
.L_728:
        /*00d0*/ 	.byte	0x04, 0x05
        /*00d2*/ 	.short	(.L_730 - .L_729)
.L_729:
        /*00d4*/ 	.word	0x00000080
        /*00d8*/ 	.word	0x00000001
        /*00dc*/ 	.word	0x00000001


	//----- nvinfo : EIATTR_CRS_STACK_SIZE
	.align		4
.L_730:
        /*00e0*/ 	.byte	0x04, 0x1e
        /*00e2*/ 	.short	(.L_732 - .L_731)
.L_731:
        /*00e4*/ 	.word	0x00000000


	//----- nvinfo : EIATTR_CBANK_PARAM_SIZE
	.align		4
.L_732:
        /*00e8*/ 	.byte	0x03, 0x19
        /*00ea*/ 	.short	0x00e8


	//----- nvinfo : EIATTR_PARAM_CBANK
	.align		4
        /*00ec*/ 	.byte	0x04, 0x0a
        /*00ee*/ 	.short	(.L_734 - .L_733)
	.align		4
.L_733:
        /*00f0*/ 	.word	index@(.nv.constant0._ZN10layer_norm31ln_parallel_residual_fwd_kernelINS_13Kernel_traitsI6__halfS2_S2_S2_fjLj5120ELj1ELj1ELj4ELj16ENS_18Kernel_traits_baseILj5120ES2_S2_S2_S2_fjLj128EEEEELb1ELb0ELb1EEEvNS_9FwdParamsE)
        /*00f4*/ 	.short	0x0380
        /*00f6*/ 	.short	0x00e8


	//----- nvinfo : EIATTR_SW_WAR
	.align		4
.L_734:
        /*00f8*/ 	.byte	0x04, 0x36
        /*00fa*/ 	.short	(.L_736 - .L_735)
.L_735:
        /*00fc*/ 	.word	0x00000008
.L_736:


//--------------------- .nv.info._ZN10layer_norm31ln_parallel_residual_fwd_kernelINS_13Kernel_traitsI6__halfS2_S2_S2_fjLj5120ELj1ELj1ELj4ELj16ENS_18Kernel_traits_baseILj5120ES2_S2_S2_S2_fjLj128EEEEELb1ELb1ELb0EEEvNS_9FwdParamsE --------------------------
	.section	.nv.info._ZN10layer_norm31ln_parallel_residual_fwd_kernelINS_13Kernel_traitsI6__halfS2_S2_S2_fjLj5120ELj1ELj1ELj4ELj16ENS_18Kernel_traits_baseILj5120ES2_S2_S2_S2_fjLj128EEEEELb1ELb1ELb0EEEvNS_9FwdParamsE,"",@"SHT_CUDA_INFO"
	.sectionflags	@""
	.align	4


	//----- nvinfo : EIATTR_CUDA_API_VERSION
	.align		4
        /*0000*/ 	.byte	0x04, 0x37
        /*0002*/ 	.short	(.L_738 - .L_737)
.L_737:
        /*0004*/ 	.word	0x00000082


	//----- nvinfo : EIATTR_KPARAM_INFO
	.align		4
.L_738:
        /*0008*/ 	.byte	0x04, 0x17
        /*000a*/ 	.short	(.L_740 - .L_739)
.L_739:
        /*000c*/ 	.word	0x00000000
        /*0010*/ 	.short	0x0000
        /*0012*/ 	.short	0x0000
        /*0014*/ 	.byte	0x00, 0xf0, 0xa1, 0x03


	//----- nvinfo : EIATTR_SPARSE_MMA_MASK
	.align		4
.L_740:
        /*0018*/ 	.byte	0x03, 0x50
        /*001a*/ 	.short	0x0000


	//----- nvinfo : EIATTR_MAXREG_COUNT
	.align		4
        /*001c*/ 	.byte	0x03, 0x1b
        /*001e*/ 	.short	0x00ff


	//----- nvinfo : EIATTR_NUM_BARRIERS
	.align		4
        /*0020*/ 	.byte	0x02, 0x4c
        /*0022*/ 	.byte	0x01
	.zero		1


	//----- nvinfo : EIATTR_MERCURY_ISA_VERSION
	.align		4
        /*0024*/ 	.byte	0x03, 0x5f
        /*0026*/ 	.short	0x0101


	//----- nvinfo : EIATTR_COOP_GROUP_MASK_REGIDS
	.align		4
        /*0028*/ 	.byte	0x04, 0x29
        /*002a*/ 	.short	(.L_742 - .L_741)


	//   ....[0]....
.L_741:
        /*002c*/ 	.word	0xffffffff


	//   ....[1]....
        /*0030*/ 	.word	0xffffffff


	//   ....[2]....
        /*0034*/ 	.word	0xffffffff


	//   ....[3]....
        /*0038*/ 	.word	0xffffffff


	//   ....[4]....
        /*003c*/ 	.word	0xffffffff


	//   ....[5]....
        /*0040*/ 	.word	0xffffffff


	//   ....[6]....
        /*0044*/ 	.word	0xffffffff


	//   ....[7]....
        /*0048*/ 	.word	0xffffffff


	//   ....[8]....
        /*004c*/ 	.word	0xffffffff


	//   ....[9]....
        /*0050*/ 	.word	0xffffffff


	//   ....[10]....
        /*0054*/ 	.word	0xffffffff


	//   ....[11]....
        /*0058*/ 	.word	0xffffffff


	//   ....[12]....
        /*005c*/ 	.word	0xffffffff


	//   ....[13]....
        /*0060*/ 	.word	0xffffffff


	//   ....[14]....
        /*0064*/ 	.word	0xffffffff


	//   ....[15]....
        /*0068*/ 	.word	0xffffffff


	//   ....[16]....
        /*006c*/ 	.word	0xffffffff


	//   ....[17]....
        /*0070*/ 	.word	0xffffffff


	//----- nvinfo : EIATTR_COOP_GROUP_INSTR_OFFSETS
	.align		4
.L_742:
        /*0074*/ 	.byte	0x04, 0x28
        /*0076*/ 	.short	(.L_744 - .L_743)


	//   ....[0]....
.L_743:
        /*0078*/ 	.word	0x00030400


	//   ....[1]....
        /*007c*/ 	.word	0x00030420


	//   ....[2]....
        /*0080*/ 	.word	0x00030440


	//   ....[3]....
        /*0084*/ 	.word	0x00030460


	//   ....[4]....
        /*0088*/ 	.word	0x00030490


	//   ....[5]....
        /*008c*/ 	.word	0x00030a00


	//   ....[6]....
        /*0090*/ 	.word	0x00030a20


	//   ....[7]....
        /*0094*/ 	.word	0x00030a40


	//   ....[8]....
        /*0098*/ 	.word	0x00030a60


	//   ....[9]....
        /*009c*/ 	.word	0x00030a80


	//   ....[10]....
        /*00a0*/ 	.word	0x00030c10


	//   ....[11]....
        /*00a4*/ 	.word	0x00030c50


	//   ....[12]....
        /*00a8*/ 	.word	0x00030ca0


	//   ....[13]....
        /*00ac*/ 	.word	0x00030d00


	//   ....[14]....
        /*00b0*/ 	.word	0x00030d50


	//   ....[15]....
        /*00b4*/ 	.word	0x00030db0


	//   ....[16]....
        /*00b8*/ 	.word	0x00030e20


	//   ....[17]....
        /*00bc*/ 	.word	0x00030e70


	//----- nvinfo : EIATTR_VRC_CTA_INIT_COUNT
	.align		4
.L_744:
        /*00c0*/ 	.byte	0x02, 0x4a
	.zero		1
	.zero		1


	//----- nvinfo : EIATTR_EXIT_INSTR_OFFSETS
	.align		4
        /*00c4*/ 	.byte	0x04, 0x1c
        /*00c6*/ 	.short	(.L_746 - .L_745)


	//   ....[0]....
.L_745:
        /*00c8*/ 	.word	0x000008c0


	//   ....[1]....
        /*00cc*/ 	.word	0x00031f90


	//----- nvinfo : EIATTR_MAX_THREADS
	.align		4
.L_746:
        /*00d0*/ 	.byte	0x04, 0x05
        /*00d2*/ 	.short	(.L_748 - .L_747)
.L_747:
        /*00d4*/ 	.word	0x00000080
        /*00d8*/ 	.word	0x00000001
        /*00dc*/ 	.word	0x00000001


	//----- nvinfo : EIATTR_CRS_STACK_SIZE
	.align		4
.L_748:
        /*00e0*/ 	.byte	0x04, 0x1e
        /*00e2*/ 	.short	(.L_750 - .L_749)
.L_749:
        /*00e4*/ 	.word	0x00000000


	//----- nvinfo : EIATTR_CBANK_PARAM_SIZE
	.align		4
.L_750:
        /*00e8*/ 	.byte	0x03, 0x19
        /*00ea*/ 	.short	0x00e8


	//----- nvinfo : EIATTR_PARAM_CBANK
	.align		4
        /*00ec*/ 	.byte	0x04, 0x0a
        /*00ee*/ 	.short	(.L_752 - .L_751)
	.align		4
.L_751:
        /*00f0*/ 	.word	index@(.nv.constant0._ZN10layer_norm31ln_parallel_residual_fwd_kernelINS_13Kernel_traitsI6__halfS2_S2_S2_fjLj5120ELj1ELj1ELj4ELj16ENS_18Kernel_traits_baseILj5120ES2_S2_S2_S2_fjLj128EEEEELb1ELb1ELb0EEEvNS_9FwdParamsE)
        /*00f4*/ 	.short	0x0380
        /*00f6*/ 	.short	0x00e8


	//----- nvinfo : EIATTR_SW_WAR
	.align		4
.L_752:
        /*00f8*/ 	.byte	0x04, 0x36
        /*00fa*/ 	.short	(.L_754 - .L_753)
.L_753:
        /*00fc*/ 	.word	0x00000008
.L_754:


//--------------------- .nv.info._ZN10layer_norm31ln_parallel_residual_fwd_kernelINS_13Kernel_traitsI6__halfS2_S2_S2_fjLj5120ELj1ELj1ELj4ELj16ENS_18Kernel_traits_baseILj5120ES2_S2_S2_S2_fjLj128EEEEELb1ELb1ELb1EEEvNS_9FwdParamsE --------------------------
	.section	.nv.info._ZN10layer_norm31ln_parallel_residual_fwd_kernelINS_13Kernel_traitsI6__halfS2_S2_S2_fjLj5120ELj1ELj1ELj4ELj16ENS_18Kernel_traits_baseILj5120ES2_S2_S2_S2_fjLj128EEEEELb1ELb1ELb1EEEvNS_9FwdParamsE,"",@"SHT_CUDA_INFO"
	.sectionflags	@""
	.align	4


	//----- nvinfo : EIATTR_CUDA_API_VERSION
	.align		4
        /*0000*/ 	.byte	0x04, 0x37
        /*0002*/ 	.short	(.L_756 - .L_755)
.L_755:
        /*0004*/ 	.word	0x00000082


	//----- nvinfo : EIATTR_KPARAM_INFO
	.align		4
.L_756:
        /*0008*/ 	.byte	0x04, 0x17
        /*000a*/ 	.short	(.L_758 - .L_757)
.L_757:
        /*000c*/ 	.word	0x00000000
        /*0010*/ 	.short	0x0000
        /*0012*/ 	.short	0x0000
        /*0014*/ 	.byte	0x00, 0xf0, 0xa1, 0x03


	//----- nvinfo : EIATTR_SPARSE_MMA_MASK
	.align		4
.L_758:
        /*0018*/ 	.byte	0x03, 0x50
        /*001a*/ 	.short	0x0000


	//----- nvinfo : EIATTR_MAXREG_COUNT
	.align		4
        /*001c*/ 	.byte	0x03, 0x1b
        /*001e*/ 	.short	0x00ff


	//----- nvinfo : EIATTR_NUM_BARRIERS
	.align		4
        /*0020*/ 	.byte	0x02, 0x4c
        /*0022*/ 	.byte	0x01
	.zero		1


	//----- nvinfo : EIATTR_MERCURY_ISA_VERSION
	.align		4
        /*0024*/ 	.byte	0x03, 0x5f
        /*0026*/ 	.short	0x0101


	//----- nvinfo : EIATTR_COOP_GROUP_MASK_REGIDS
	.align		4
        /*0028*/ 	.byte	0x04, 0x29
        /*002a*/ 	.short	(.L_760 - .L_759)


	//   ....[0]....
.L_759:
        /*002c*/ 	.word	0xffffffff


	//   ....[1]....
        /*0030*/ 	.word	0xffffffff


	//   ....[2]....
        /*0034*/ 	.word	0xffffffff


	//   ....[3]....
        /*0038*/ 	.word	0xffffffff


	//   ....[4]....
        /*003c*/ 	.word	0xffffffff


	//   ....[5]....
        /*0040*/ 	.word	0xffffffff


	//   ....[6]....
        /*0044*/ 	.word	0xffffffff


	//   ....[7]....
        /*0048*/ 	.word	0xffffffff


	//   ....[8]....
        /*004c*/ 	.word	0xffffffff


	//   ....[9]....
        /*0050*/ 	.word	0xffffffff


	//   ....[10]....
        /*0054*/ 	.word	0xffffffff


	//   ....[11]....
        /*0058*/ 	.word	0xffffffff


	//   ....[12]....
        /*005c*/ 	.word	0xffffffff


	//   ....[13]....
        /*0060*/ 	.word	0xffffffff


	//   ....[14]....
        /*0064*/ 	.word	0xffffffff


	//   ....[15]....
        /*0068*/ 	.word	0xffffffff


	//   ....[16]....
        /*006c*/ 	.word	0xffffffff


	//   ....[17]....
        /*0070*/ 	.word	0xffffffff


	//----- nvinfo : EIATTR_COOP_GROUP_INSTR_OFFSETS
	.align		4
.L_760:
        /*0074*/ 	.byte	0x04, 0x28
        /*0076*/ 	.short	(.L_762 - .L_761)


	//   ....[0]....
.L_761:
        /*0078*/ 	.word	0x00026570


	//   ....[1]....
        /*007c*/ 	.word	0x000265a0


	//   ....[2]....
        /*0080*/ 	.word	0x000265c0


	//   ....[3]....
        /*0084*/ 	.word	0x000265e0


	//   ....[4]....
        /*0088*/ 	.word	0x00026600


	//   ....[5]....
        /*008c*/ 	.word	0x00026b40


	//   ....[6]....
        /*0090*/ 	.word	0x00026b60


	//   ....[7]....
        /*0094*/ 	.word	0x00026b80


	//   ....[8]....
        /*0098*/ 	.word	0x00026ba0


	//   ....[9]....
        /*009c*/ 	.word	0x00026bd0


	//   ....[10]....
        /*00a0*/ 	.word	0x00026d70


	//   ....[11]....
        /*00a4*/ 	.word	0x00026db0


	//   ....[12]....
        /*00a8*/ 	.word	0x00026df0


	//   ....[13]....
        /*00ac*/ 	.word	0x00026e30


	//   ....[14]....
        /*00b0*/ 	.word	0x00026f00


	//   ....[15]....
        /*00b4*/ 	.word	0x00026f20


	//   ....[16]....
        /*00b8*/ 	.word	0x00027020


	//   ....[17]....
        /*00bc*/ 	.word	0x00027030


	//----- nvinfo : EIATTR_VRC_CTA_INIT_COUNT
	.align		4
.L_762:
        /*00c0*/ 	.byte	0x02, 0x4a
	.zero		1
	.zero		1


	//----- nvinfo : EIATTR_EXIT_INSTR_OFFSETS
	.align		4
        /*00c4*/ 	.byte	0x04, 0x1c
        /*00c6*/ 	.short	(.L_764 - .L_763)


	//   ....[0]....
.L_763:
        /*00c8*/ 	.word	0x000002a0


	//   ....[1]....
        /*00cc*/ 	.word	0x00027f50


	//----- nvinfo : EIATTR_MAX_THREADS
	.align		4
.L_764:
        /*00d0*/ 	.byte	0x04, 0x05
        /*00d2*/ 	.short	(.L_766 - .L_765)
.L_765:
        /*00d4*/ 	.word	0x00000080
        /*00d8*/ 	.word	0x00000001
        /*00dc*/ 	.word	0x00000001


	//----- nvinfo : EIATTR_CRS_STACK_SIZE
	.align		4
.L_766:
        /*00e0*/ 	.byte	0x04, 0x1e
        /*00e2*/ 	.short	(.L_768 - .L_767)
.L_767:
        /*00e4*/ 	.word	0x00000000


	//----- nvinfo : EIATTR_CBANK_PARAM_SIZE
	.align		4
.L_768:
        /*00e8*/ 	.byte	0x03, 0x19
        /*00ea*/ 	.short	0x00e8


	//----- nvinfo : EIATTR_PARAM_CBANK
	.align		4
        /*00ec*/ 	.byte	0x04, 0x0a
        /*00ee*/ 	.short	(.L_770 - .L_769)
	.align		4
.L_769:
        /*00f0*/ 	.word	index@(.nv.constant0._ZN10layer_norm31ln_parallel_residual_fwd_kernelINS_13Kernel_traitsI6__halfS2_S2_S2_fjLj5120ELj1ELj1ELj4ELj16ENS_18Kernel_traits_baseILj5120ES2_S2_S2_S2_fjLj128EEEEELb1ELb1ELb1EEEvNS_9FwdParamsE)
        /*00f4*/ 	.short	0x0380
        /*00f6*/ 	.short	0x00e8


	//----- nvinfo : EIATTR_SW_WAR
	.align		4
.L_770:
        /*00f8*/ 	.byte	0x04, 0x36
        /*00fa*/ 	.short	(.L_772 - .L_771)
.L_771:
        /*00fc*/ 	.word	0x00000008
.L_772:


//--------------------- .nv.info._ZN10layer_norm31ln_parallel_residual_fwd_kernelINS_13Kernel_traitsIf13__nv_bfloat16S2_S2_fjLj5120ELj1ELj1ELj4ELj16ENS_18Kernel_traits_baseILj5120EfS2_S2_S2_fjLj128EEEEELb0ELb0ELb0EEEvNS_9FwdParamsE --------------------------
	.section	.nv.info._ZN10layer_norm31ln_parallel_residual_fwd_kernelINS_13Kernel_traitsIf13__nv_bfloat16S2_S2_fjLj5120ELj1ELj1ELj4ELj16ENS_18Kernel_traits_baseILj5120EfS2_S2_S2_fjLj128EEEEELb0ELb0ELb0EEEvNS_9FwdParamsE,"",@"SHT_CUDA_INFO"
	.sectionflags	@""
	.align	4


	//----- nvinfo : EIATTR_CUDA_API_VERSION
	.align		4
        /*0000*/ 	.byte	0x04, 0x37
        /*0002*/ 	.short	(.L_774 - .L_773)
.L_773:
        /*0004*/ 	.word	0x00000082


	//----- nvinfo : EIATTR_KPARAM_INFO
	.align		4
.L_774:
        /*0008*/ 	.byte	0x04, 0x17
        /*000a*/ 	.short	(.L_776 - .L_775)
.L_775:
        /*000c*/ 	.word	0x00000000
        /*0010*/ 	.short	0x0000
        /*0012*/ 	.short	0x0000
        /*0014*/ 	.byte	0x00, 0xf0, 0xa1, 0x03


	//----- nvinfo : EIATTR_SPARSE_MMA_MASK
	.align		4
.L_776:
        /*0018*/ 	.byte	0x03, 0x50
        /*001a*/ 	.short	0x0000


	//----- nvinfo : EIATTR_MAXREG_COUNT
	.align		4
        /*001c*/ 	.byte	0x03, 0x1b
        /*001e*/ 	.short	0x00ff


	//----- nvinfo : EIATTR_NUM_BARRIERS
	.align		4
        /*0020*/ 	.byte	0x02, 0x4c
        /*0022*/ 	.byte	0x01
	.zero		1


	//----- nvinfo : EIATTR_MERCURY_ISA_VERSION
	.align		4
        /*0024*/ 	.byte	0x03, 0x5f
        /*0026*/ 	.short	0x0101


	//----- nvinfo : EIATTR_COOP_GROUP_MASK_REGIDS
	.align		4
        /*0028*/ 	.byte	0x04, 0x29
        /*002a*/ 	.short	(.L_778 - .L_777)


	//   ....[0]....
.L_777:
        /*002c*/ 	.word	0xffffffff


	//   ....[1]....
        /*0030*/ 	.word	0xffffffff


	//   ....[2]....
        /*0034*/ 	.word	0xffffffff


	//   ....[3]....
        /*0038*/ 	.word	0xffffffff


	//   ....[4]....
        /*003c*/ 	.word	0xffffffff


	//   ....[5]....
        /*0040*/ 	.word	0xffffffff


	//   ....[6]....
        /*0044*/ 	.word	0xffffffff


	//   ....[7]....
        /*0048*/ 	.word	0xffffffff


	//   ....[8]....
        /*004c*/ 	.word	0xffffffff


	//   ....[9]....
        /*0050*/ 	.word	0xffffffff


	//   ....[10]....
        /*0054*/ 	.word	0xffffffff


	//   ....[11]....
        /*0058*/ 	.word	0xffffffff


	//   ....[12]....
        /*005c*/ 	.word	0xffffffff


	//   ....[13]....
        /*0060*/ 	.word	0xffffffff


	//   ....[14]....
        /*0064*/ 	.word	0xffffffff


	//   ....[15]....
        /*0068*/ 	.word	0xffffffff


	//   ....[16]....
        /*006c*/ 	.word	0xffffffff


	//   ....[17]....
        /*0070*/ 	.word	0xffffffff


	//----- nvinfo : EIATTR_COOP_GROUP_INSTR_OFFSETS
	.align		4
.L_778:
        /*0074*/ 	.byte	0x04, 0x28
        /*0076*/ 	.short	(.L_780 - .L_779)


	//   ....[0]....
.L_779:
        /*0078*/ 	.word	0x000058d0


	//   ....[1]....
        /*007c*/ 	.word	0x000058f0


	//   ....[2]....
        /*0080*/ 	.word	0x00005910


	//   ....[3]....
        /*0084*/ 	.word	0x00005930


	//   ....[4]....
        /*0088*/ 	.word	0x00005950


	//   ....[5]....
        /*008c*/ 	.word	0x00005ed0


	//   ....[6]....
        /*0090*/ 	.word	0x00005f00


	//   ....[7]....
        /*0094*/ 	.word	0x00005f30


	//   ....[8]....
        /*0098*/ 	.word	0x00005f60


	//   ....[9]....
        /*009c*/ 	.word	0x00005f90


	//   ....[10]....
        /*00a0*/ 	.word	0x00006000


	//   ....[11]....
        /*00a4*/ 	.word	0x00006070


	//   ....[12]....
        /*00a8*/ 	.word	0x00006090


	//   ....[13]....
        /*00ac*/ 	.word	0x000060a0


	//   ....[14]....
        /*00b0*/ 	.word	0x00006150


	//   ....[15]....
        /*00b4*/ 	.word	0x00006190


	//   ....[16]....
        /*00b8*/ 	.word	0x00006230


	//   ....[17]....
        /*00bc*/ 	.word	0x00006260


	//----- nvinfo : EIATTR_VRC_CTA_INIT_COUNT
	.align		4
.L_780:
        /*00c0*/ 	.byte	0x02, 0x4a
	.zero		1
	.zero		1


	//----- nvinfo : EIATTR_EXIT_INSTR_OFFSETS
	.align		4
        /*00c4*/ 	.byte	0x04, 0x1c
        /*00c6*/ 	.short	(.L_782 - .L_781)


	//   ....[0]....
.L_781:
        /*00c8*/ 	.word	0x00001cd0


	//   ....[1]....
        /*00cc*/ 	.word	0x00007300


	//----- nvinfo : EIATTR_MAX_THREADS
	.align		4
.L_782:
        /*00d0*/ 	.byte	0x04, 0x05
        /*00d2*/ 	.short	(.L_784 - .L_783)
.L_783:
        /*00d4*/ 	.word	0x00000080
        /*00d8*/ 	.word	0x00000001
        /*00dc*/ 	.word	0x00000001


	//----- nvinfo : EIATTR_CRS_STACK_SIZE
	.align		4
.L_784:
        /*00e0*/ 	.byte	0x04, 0x1e
        /*00e2*/ 	.short	(.L_786 - .L_785)
.L_785:
        /*00e4*/ 	.word	0x00000000


	//----- nvinfo : EIATTR_CBANK_PARAM_SIZE
	.align		4
.L_786:
        /*00e8*/ 	.byte	0x03, 0x19
        /*00ea*/ 	.short	0x00e8


	//----- nvinfo : EIATTR_PARAM_CBANK
	.align		4
        /*00ec*/ 	.byte	0x04, 0x0a
        /*00ee*/ 	.short	(.L_788 - .L_787)
	.align		4
.L_787:
        /*00f0*/ 	.word	index@(.nv.constant0._ZN10layer_norm31ln_parallel_residual_fwd_kernelINS_13Kernel_traitsIf13__nv_bfloat16S2_S2_fjLj5120ELj1ELj1ELj4ELj16ENS_18Kernel_traits_baseILj5120EfS2_S2_S2_fjLj128EEEEELb0ELb0ELb0EEEvNS_9FwdParamsE)
        /*00f4*/ 	.short	0x0380
        /*00f6*/ 	.short	0x00e8


	//----- nvinfo : EIATTR_SW_WAR
	.align		4
.L_788:
        /*00f8*/ 	.byte	0x04, 0x36
        /*00fa*/ 	.short	(.L_790 - .L_789)
.L_789:
        /*00fc*/ 	.word	0x00000008
.L_790:


//--------------------- .nv.info._ZN10layer_norm31ln_parallel_residual_fwd_kernelINS_13Kernel_traitsIf13__nv_bfloat16S2_S2_fjLj5120ELj1ELj1ELj4ELj16ENS_18Kernel_traits_baseILj5120EfS2_S2_S2_fjLj128EEEEELb0ELb0ELb1EEEvNS_9FwdParamsE --------------------------
	.section	.nv.info._ZN10layer_norm31ln_parallel_residual_fwd_kernelINS_13Kernel_traitsIf13__nv_bfloat16S2_S2_fjLj5120ELj1ELj1ELj4ELj16ENS_18Kernel_traits_baseILj5120EfS2_S2_S2_fjLj128EEEEELb0ELb0ELb1EEEvNS_9FwdParamsE,"",@"SHT_CUDA_INFO"
	.sectionflags	@""
	.align	4


	//----- nvinfo : EIATTR_CUDA_API_VERSION
	.align		4
        /*0000*/ 	.byte	0x04, 0x37
        /*0002*/ 	.short	(.L_792 - .L_791)
.L_791:
        /*0004*/ 	.word	0x00000082


	//----- nvinfo : EIATTR_KPARAM_INFO
	.align		4
.L_792:
        /*0008*/ 	.byte	0x04, 0x17
        /*000a*/ 	.short	(.L_794 - .L_793)
.L_793:
        /*000c*/ 	.word	0x00000000
        /*0010*/ 	.short	0x0000
        /*0012*/ 	.short	0x0000
        /*0014*/ 	.byte	0x00, 0xf0, 0xa1, 0x03


	//----- nvinfo : EIATTR_SPARSE_MMA_MASK
	.align		4
.L_794:
        /*0018*/ 	.byte	0x03, 0x50
        /*001a*/ 	.short	0x0000


	//----- nvinfo : EIATTR_MAXREG_COUNT
	.align		4
        /*001c*/ 	.byte	0x03, 0x1b
        /*001e*/ 	.short	0x00ff


	//----- nvinfo : EIATTR_NUM_BARRIERS
	.align		4
        /*0020*/ 	.byte	0x02, 0x4c
        /*0022*/ 	.byte	0x01
	.zero		1


	//----- nvinfo : EIATTR_MERCURY_ISA_VERSION
	.align		4
        /*0024*/ 	.byte	0x03, 0x5f
        /*0026*/ 	.short	0x0101


	//----- nvinfo : EIATTR_COOP_GROUP_MASK_REGIDS
	.align		4
        /*0028*/ 	.byte	0x04, 0x29
        /*002a*/ 	.short	(.L_796 - .L_795)


	//   ....[0]....
.L_795:
        /*002c*/ 	.word	0xffffffff


	//   ....[1]....
        /*0030*/ 	.word	0xffffffff


	//   ....[2]....
        /*0034*/ 	.word	0xffffffff


	//   ....[3]....
        /*0038*/ 	.word	0xffffffff


	//   ....[4]....
        /*003c*/ 	.word	0xffffffff


	//   ....[5]....
        /*0040*/ 	.word	0xffffffff


	//   ....[6]....
        /*0044*/ 	.word	0xffffffff


	//   ....[7]....
        /*0048*/ 	.word	0xffffffff


	//   ....[8]....
        /*004c*/ 	.word	0xffffffff


	//   ....[9]....
        /*0050*/ 	.word	0xffffffff


	//   ....[10]....
        /*0054*/ 	.word	0xffffffff


	//   ....[11]....
        /*0058*/ 	.word	0xffffffff


	//   ....[12]....
        /*005c*/ 	.word	0xffffffff


	//   ....[13]....
        /*0060*/ 	.word	0xffffffff


	//   ....[14]....
        /*0064*/ 	.word	0xffffffff


	//   ....[15]....
        /*0068*/ 	.word	0xffffffff


	//   ....[16]....
        /*006c*/ 	.word	0xffffffff


	//   ....[17]....
        /*0070*/ 	.word	0xffffffff


	//----- nvinfo : EIATTR_COOP_GROUP_INSTR_OFFSETS
	.align		4
.L_796:
        /*0074*/ 	.byte	0x04, 0x28
        /*0076*/ 	.short	(.L_798 - .L_797)


	//   ....[0]....
.L_797:
        /*0078*/ 	.word	0x00004270


	//   ....[1]....
        /*007c*/ 	.word	0x00004290


	//   ....[2]....
        /*0080*/ 	.word	0x000042b0


	//   ....[3]....
        /*0084*/ 	.word	0x000042d0


	//   ....[4]....
        /*0088*/ 	.word	0x000042f0


	//   ....[5]....
        /*008c*/ 	.word	0x00004820


	//   ....[6]....
        /*0090*/ 	.word	0x00004840


	//   ....[7]....
        /*0094*/ 	.word	0x00004870


	//   ....[8]....
        /*0098*/ 	.word	0x000048b0


	//   ....[9]....
        /*009c*/ 	.word	0x00004900


	//   ....[10]....
        /*00a0*/ 	.word	0x00004980


	//   ....[11]....
        /*00a4*/ 	.word	0x000049e0


	//   ....[12]....
        /*00a8*/ 	.word	0x00004a20


	//   ....[13]....
        /*00ac*/ 	.word	0x00004a40


	//   ....[14]....
        /*00b0*/ 	.word	0x00004ad0


	//   ....[15]....
        /*00b4*/ 	.word	0x00004b10


	//   ....[16]....
        /*00b8*/ 	.word	0x00004ba0


	//   ....[17]....
        /*00bc*/ 	.word	0x00004bd0


	//----- nvinfo : EIATTR_VRC_CTA_INIT_COUNT
	.align		4
.L_798:
        /*00c0*/ 	.byte	0x02, 0x4a
	.zero		1
	.zero		1


	//----- nvinfo : EIATTR_EXIT_INSTR_OFFSETS
	.align		4
        /*00c4*/ 	.byte	0x04, 0x1c
        /*00c6*/ 	.short	(.L_800 - .L_799)


	//   ....[0]....
.L_799:
        /*00c8*/ 	.word	0x00000e70


	//   ....[1]....
        /*00cc*/ 	.word	0x00005ab0


	//----- nvinfo : EIATTR_MAX_THREADS
	.align		4
.L_800:
        /*00d0*/ 	.byte	0x04, 0x05
        /*00d2*/ 	.short	(.L_802 - .L_801)
.L_801:
        /*00d4*/ 	.word	0x00000080
        /*00d8*/ 	.word	0x00000001
        /*00dc*/ 	.word	0x00000001


	//----- nvinfo : EIATTR_CBANK_PARAM_SIZE
	.align		4
.L_802:
        /*00e0*/ 	.byte	0x03, 0x19
        /*00e2*/ 	.short	0x00e8


	//----- nvinfo : EIATTR_PARAM_CBANK
	.align		4
        /*00e4*/ 	.byte	0x04, 0x0a
        /*00e6*/ 	.short	(.L_804 - .L_803)
	.align		4
.L_803:
        /*00e8*/ 	.word	index@(.nv.constant0._ZN10layer_norm31ln_parallel_residual_fwd_kernelINS_13Kernel_traitsIf13__nv_bfloat16S2_S2_fjLj5120ELj1ELj1ELj4ELj16ENS_18Kernel_traits_baseILj5120EfS2_S2_S2_fjLj128EEEEELb0ELb0ELb1EEEvNS_9FwdParamsE)
        /*00ec*/ 	.short	0x0380
        /*00ee*/ 	.short	0x00e8


	//----- nvinfo : EIATTR_SW_WAR
	.align		4
.L_804:
        /*00f0*/ 	.byte	0x04, 0x36
        /*00f2*/ 	.short	(.L_806 - .L_805)
.L_805:
        /*00f4*/ 	.word	0x00000008
.L_806:


//--------------------- .nv.info._ZN10layer_norm31ln_parallel_residual_fwd_kernelINS_13Kernel_traitsIf13__nv_bfloat16S2_S2_fjLj5120ELj1ELj1ELj4ELj16ENS_18Kernel_traits_baseILj5120EfS2_S2_S2_fjLj128EEEEELb0ELb1ELb0EEEvNS_9FwdParamsE --------------------------
	.section	.nv.info._ZN10layer_norm31ln_parallel_residual_fwd_kernelINS_13Kernel_traitsIf13__nv_bfloat16S2_S2_fjLj5120ELj1ELj1ELj4ELj16ENS_18Kernel_traits_baseILj5120EfS2_S2_S2_fjLj128EEEEELb0ELb1ELb0EEEvNS_9FwdParamsE,"",@"SHT_CUDA_INFO"
	.sectionflags	@""
	.align	4


	//----- nvinfo : EIATTR_CUDA_API_VERSION
	.align		4
        /*0000*/ 	.byte	0x04, 0x37
        /*0002*/ 	.short	(.L_808 - .L_807)
.L_807:
        /*0004*/ 	.word	0x00000082


	//----- nvinfo : EIATTR_KPARAM_INFO
	.align		4
.L_808:
        /*0008*/ 	.byte	0x04, 0x17
        /*000a*/ 	.short	(.L_810 - .L_809)
.L_809:
        /*000c*/ 	.word	0x00000000
        /*0010*/ 	.short	0x0000
        /*0012*/ 	.short	0x0000
        /*0014*/ 	.byte	0x00, 0xf0, 0xa1, 0x03


	//----- nvinfo : EIATTR_SPARSE_MMA_MASK
	.align		4
.L_810:
        /*0018*/ 	.byte	0x03, 0x50
        /*001a*/ 	.short	0x0000


	//----- nvinfo : EIATTR_MAXREG_COUNT
	.align		4
        /*001c*/ 	.byte	0x03, 0x1b
        /*001e*/ 	.short	0x00ff


	//----- nvinfo : EIATTR_NUM_BARRIERS
	.align		4
        /*0020*/ 	.byte	0x02, 0x4c
        /*0022*/ 	.byte	0x01
	.zero		1


	//----- nvinfo : EIATTR_MERCURY_ISA_VERSION
	.align		4
        /*0024*/ 	.byte	0x03, 0x5f
        /*0026*/ 	.short	0x0101


	//----- nvinfo : EIATTR_COOP_GROUP_MASK_REGIDS
	.align		4
        /*0028*/ 	.byte	0x04, 0x29
        /*002a*/ 	.short	(.L_812 - .L_811)


	//   ....[0]....
.L_811:
        /*002c*/ 	.word	0xffffffff


	//   ....[1]....
        /*0030*/ 	.word	0xffffffff


	//   ....[2]....
        /*0034*/ 	.word	0xffffffff


	//   ....[3]....
        /*0038*/ 	.word	0xffffffff


	//   ....[4]....
        /*003c*/ 	.word	0xffffffff


	//   ....[5]....
        /*0040*/ 	.word	0xffffffff


	//   ....[6]....
        /*0044*/ 	.word	0xffffffff


	//   ....[7]....
        /*0048*/ 	.word	0xffffffff


	//   ....[8]....
        /*004c*/ 	.word	0xffffffff


	//   ....[9]....
        /*0050*/ 	.word	0xffffffff


	//   ....[10]....
        /*0054*/ 	.word	0xffffffff


	//   ....[11]....
        /*0058*/ 	.word	0xffffffff


	//   ....[12]....
        /*005c*/ 	.word	0xffffffff


	//   ....[13]....
        /*0060*/ 	.word	0xffffffff


	//   ....[14]....
        /*0064*/ 	.word	0xffffffff


	//   ....[15]....
        /*0068*/ 	.word	0xffffffff


	//   ....[16]....
        /*006c*/ 	.word	0xffffffff


	//   ....[17]....
        /*0070*/ 	.word	0xffffffff


	//----- nvinfo : EIATTR_COOP_GROUP_INSTR_OFFSETS
	.align		4
.L_812:
        /*0074*/ 	.byte	0x04, 0x28
        /*0076*/ 	.short	(.L_814 - .L_813)


	//   ....[0]....
.L_813:
        /*0078*/ 	.word	0x00004340


	//   ....[1]....
        /*007c*/ 	.word	0x00004360


	//   ....[2]....
        /*0080*/ 	.word	0x00004380


	//   ....[3]....
        /*0084*/ 	.word	0x000043a0


	//   ....[4]....
        /*0088*/ 	.word	0x000043c0


	//   ....[5]....
        /*008c*/ 	.word	0x00004970


	//   ....[6]....
        /*0090*/ 	.word	0x000049d0


	//   ....[7]....
        /*0094*/ 	.word	0x00004a00


	//   ....[8]....
        /*0098*/ 	.word	0x00004a20


	//   ....[9]....
        /*009c*/ 	.word	0x00004a40


	//   ....[10]....
        /*00a0*/ 	.word	0x00004b40


	//   ....[11]....
        /*00a4*/ 	.word	0x00004bb0


	//   ....[12]....
        /*00a8*/ 	.word	0x00004bd0


	//   ....[13]....
        /*00ac*/ 	.word	0x00004bf0


	//   ....[14]....
        /*00b0*/ 	.word	0x00004ca0


	//   ....[15]....
        /*00b4*/ 	.word	0x00004ce0


	//   ....[16]....
        /*00b8*/ 	.word	0x00004d70


	//   ....[17]....
        /*00bc*/ 	.word	0x00004da0


	//----- nvinfo : EIATTR_VRC_CTA_INIT_COUNT
	.align		4
.L_814:
        /*00c0*/ 	.byte	0x02, 0x4a
	.zero		1
	.zero		1


	//----- nvinfo : EIATTR_EXIT_INSTR_OFFSETS
	.align		4
        /*00c4*/ 	.byte	0x04, 0x1c
        /*00c6*/ 	.short	(.L_816 - .L_815)


	//   ....[0]....
.L_815:
        /*00c8*/ 	.word	0x000007b0


	//   ....[1]....
        /*00cc*/ 	.word	0x000059a0


	//----- nvinfo : EIATTR_MAX_THREADS
	.align		4
.L_816:
        /*00d0*/ 	.byte	0x04, 0x05
        /*00d2*/ 	.short	(.L_818 - .L_817)
.L_817:
        /*00d4*/ 	.word	0x00000080
        /*00d8*/ 	.word	0x00000001
        /*00dc*/ 	.word	0x00000001


	//----- nvinfo : EIATTR_CRS_STACK_SIZE
	.align		4
.L_818:
        /*00e0*/ 	.byte	0x04, 0x1e
        /*00e2*/ 	.short	(.L_820 - .L_819)
.L_819:
        /*00e4*/ 	.word	0x00000000


	//----- nvinfo : EIATTR_CBANK_PARAM_SIZE
	.align		4
.L_820:
        /*00e8*/ 	.byte	0x03, 0x19
        /*00ea*/ 	.short	0x00e8


	//----- nvinfo : EIATTR_PARAM_CBANK
	.align		4
        /*00ec*/ 	.byte	0x04, 0x0a
        /*00ee*/ 	.short	(.L_822 - .L_821)
	.align		4
.L_821:
        /*00f0*/ 	.word	index@(.nv.constant0._ZN10layer_norm31ln_parallel_residual_fwd_kernelINS_13Kernel_traitsIf13__nv_bfloat16S2_S2_fjLj5120ELj1ELj1ELj4ELj16ENS_18Kernel_traits_baseILj5120EfS2_S2_S2_fjLj128EEEEELb0ELb1ELb0EEEvNS_9FwdParamsE)
        /*00f4*/ 	.short	0x0380
        /*00f6*/ 	.short	0x00e8


	//----- nvinfo : EIATTR_SW_WAR
	.align		4
.L_822:
        /*00f8*/ 	.byte	0x04, 0x36
        /*00fa*/ 	.short	(.L_824 - .L_823)
.L_823:
        /*00fc*/ 	.word	0x00000008
.L_824:


//--------------------- .nv.info._ZN10layer_norm31ln_parallel_residual_fwd_kernelINS_13Kernel_traitsIf13__nv_bfloat16S2_S2_fjLj5120ELj1ELj1ELj4ELj16ENS_18Kernel_traits_baseILj5120EfS2_S2_S2_fjLj128EEEEELb0ELb1ELb1EEEvNS_9FwdParamsE --------------------------
	.section	.nv.info._ZN10layer_norm31ln_parallel_residual_fwd_kernelINS_13Kernel_traitsIf13__nv_bfloat16S2_S2_fjLj5120ELj1ELj1ELj4ELj16ENS_18Kernel_traits_baseILj5120EfS2_S2_S2_fjLj128EEEEELb0ELb1ELb1EEEvNS_9FwdParamsE,"",@"SHT_CUDA_INFO"
	.sectionflags	@""
	.align	4


	//----- nvinfo : EIATTR_CUDA_API_VERSION
	.align		4
        /*0000*/ 	.byte	0x04, 0x37
        /*0002*/ 	.short	(.L_826 - .L_825)
.L_825:
        /*0004*/ 	.word	0x00000082


	//----- nvinfo : EIATTR_KPARAM_INFO
	.align		4
.L_826:
        /*0008*/ 	.byte	0x04, 0x17
        /*000a*/ 	.short	(.L_828 - .L_827)
.L_827:
        /*000c*/ 	.word	0x00000000
        /*0010*/ 	.short	0x0000
        /*0012*/ 	.short	0x0000
        /*0014*/ 	.byte	0x00, 0xf0, 0xa1, 0x03


	//----- nvinfo : EIATTR_SPARSE_MMA_MASK
	.align		4
.L_828:
        /*0018*/ 	.byte	0x03, 0x50
        /*001a*/ 	.short	0x0000


	//----- nvinfo : EIATTR_MAXREG_COUNT
	.align		4
        /*001c*/ 	.byte	0x03, 0x1b
        /*001e*/ 	.short	0x00ff


	//----- nvinfo : EIATTR_NUM_BARRIERS
	.align		4
        /*0020*/ 	.byte	0x02, 0x4c
        /*0022*/ 	.byte	0x01
	.zero		1


	//----- nvinfo : EIATTR_MERCURY_ISA_VERSION
	.align		4
        /*0024*/ 	.byte	0x03, 0x5f
        /*0026*/ 	.short	0x0101


	//----- nvinfo : EIATTR_COOP_GROUP_MASK_REGIDS
	.align		4
        /*0028*/ 	.byte	0x04, 0x29
        /*002a*/ 	.short	(.L_830 - .L_829)


	//   ....[0]....
.L_829:
        /*002c*/ 	.word	0xffffffff


	//   ....[1]....
        /*0030*/ 	.word	0xffffffff


	//   ....[2]....
        /*0034*/ 	.word	0xffffffff


	//   ....[3]....
        /*0038*/ 	.word	0xffffffff


	//   ....[4]....
        /*003c*/ 	.word	0xffffffff


	//   ....[5]....
        /*0040*/ 	.word	0xffffffff


	//   ....[6]....
        /*0044*/ 	.word	0xffffffff


	//   ....[7]....
        /*0048*/ 	.word	0xffffffff


	//   ....[8]....
        /*004c*/ 	.word	0xffffffff


	//   ....[9]....
        /*0050*/ 	.word	0xffffffff


	//   ....[10]....
        /*0054*/ 	.word	0xffffffff


	//   ....[11]....
        /*0058*/ 	.word	0xffffffff


	//   ....[12]....
        /*005c*/ 	.word	0xffffffff


	//   ....[13]....
        /*0060*/ 	.word	0xffffffff


	//   ....[14]....
        /*0064*/ 	.word	0xffffffff


	//   ....[15]....
        /*0068*/ 	.word	0xffffffff


	//   ....[16]....
        /*006c*/ 	.word	0xffffffff


	//   ....[17]....
        /*0070*/ 	.word	0xffffffff


	//----- nvinfo : EIATTR_COOP_GROUP_INSTR_OFFSETS
	.align		4
.L_830:
        /*0074*/ 	.byte	0x04, 0x28
        /*0076*/ 	.short	(.L_832 - .L_831)


	//   ....[0]....
.L_831:
        /*0078*/ 	.word	0x00003890


	//   ....[1]....
        /*007c*/ 	.word	0x000038b0


	//   ....[2]....
        /*0080*/ 	.word	0x000038d0


	//   ....[3]....
        /*0084*/ 	.word	0x000038f0


	//   ....[4]....
        /*0088*/ 	.word	0x00003910


	//   ....[5]....
        /*008c*/ 	.word	0x00003e40


	//   ....[6]....
        /*0090*/ 	.word	0x00003e60


	//   ....[7]....
        /*0094*/ 	.word	0x00003e80


	//   ....[8]....
        /*0098*/ 	.word	0x00003eb0


	//   ....[9]....
        /*009c*/ 	.word	0x00003ef0


	//   ....[10]....
        /*00a0*/ 	.word	0x00004050


	//   ....[11]....
        /*00a4*/ 	.word	0x00004100


	//   ....[12]....
        /*00a8*/ 	.word	0x00004110


	//   ....[13]....
        /*00ac*/ 	.word	0x00004160


	//   ....[14]....
        /*00b0*/ 	.word	0x000041a0


	//   ....[15]....
        /*00b4*/ 	.word	0x000041d0


	//   ....[16]....
        /*00b8*/ 	.word	0x000042d0


	//   ....[17]....
        /*00bc*/ 	.word	0x000042e0


	//----- nvinfo : EIATTR_VRC_CTA_INIT_COUNT
	.align		4
.L_832:
        /*00c0*/ 	.byte	0x02, 0x4a
	.zero		1
	.zero		1


	//----- nvinfo : EIATTR_EXIT_INSTR_OFFSETS
	.align		4
        /*00c4*/ 	.byte	0x04, 0x1c
        /*00c6*/ 	.short	(.L_834 - .L_833)


	//   ....[0]....
.L_833:
        /*00c8*/ 	.word	0x00000490


	//   ....[1]....
        /*00cc*/ 	.word	0x00004d50


	//----- nvinfo : EIATTR_MAX_THREADS
	.align		4
.L_834:
        /*00d0*/ 	.byte	0x04, 0x05
        /*00d2*/ 	.short	(.L_836 - .L_835)
.L_835:
        /*00d4*/ 	.word	0x00000080
        /*00d8*/ 	.word	0x00000001
        /*00dc*/ 	.word	0x00000001


	//----- nvinfo : EIATTR_CRS_STACK_SIZE
	.align		4
.L_836:
        /*00e0*/ 	.byte	0x04, 0x1e
        /*00e2*/ 	.short	(.L_838 - .L_837)
.L_837:
        /*00e4*/ 	.word	0x00000000


	//----- nvinfo : EIATTR_CBANK_PARAM_SIZE
	.align		4
.L_838:
        /*00e8*/ 	.byte	0x03, 0x19
        /*00ea*/ 	.short	0x00e8


	//----- nvinfo : EIATTR_PARAM_CBANK
	.align		4
        /*00ec*/ 	.byte	0x04, 0x0a
        /*00ee*/ 	.short	(.L_840 - .L_839)
	.align		4
.L_839:
        /*00f0*/ 	.word	index@(.nv.constant0._ZN10layer_norm31ln_parallel_residual_fwd_kernelINS_13Kernel_traitsIf13__nv_bfloat16S2_S2_fjLj5120ELj1ELj1ELj4ELj16ENS_18Kernel_traits_baseILj5120EfS2_S2_S2_fjLj128EEEEELb0ELb1ELb1EEEvNS_9FwdParamsE)
        /*00f4*/ 	.short	0x0380
        /*00f6*/ 	.short	0x00e8


	//----- nvinfo : EIATTR_SW_WAR
	.align		4
.L_840:
        /*00f8*/ 	.byte	0x04, 0x36
        /*00fa*/ 	.short	(.L_842 - .L_841)
.L_841:
        /*00fc*/ 	.word	0x00000008
.L_842:


//--------------------- .nv.info._ZN10layer_norm31ln_parallel_residual_fwd_kernelINS_13Kernel_traitsIf13__nv_bfloat16S2_S2_fjLj5120ELj1ELj1ELj4ELj16ENS_18Kernel_traits_baseILj5120EfS2_S2_S2_fjLj128EEEEELb1ELb0ELb0EEEvNS_9FwdParamsE --------------------------
	.section	.nv.info._ZN10layer_norm31ln_parallel_residual_fwd_kernelINS_13Kernel_traitsIf13__nv_bfloat16S2_S2_fjLj5120ELj1ELj1ELj4ELj16ENS_18Kernel_traits_baseILj5120EfS2_S2_S2_fjLj128EEEEELb1ELb0ELb0EEEvNS_9FwdParamsE,"",@"SHT_CUDA_INFO"
	.sectionflags	@""
	.align	4


	//----- nvinfo : EIATTR_CUDA_API_VERSION
	.align		4
        /*0000*/ 	.byte	0x04, 0x37
        /*0002*/ 	.short	(.L_844 - .L_843)
.L_843:
        /*0004*/ 	.word	0x00000082


	//----- nvinfo : EIATTR_KPARAM_INFO
	.align		4
.L_844:
        /*0008*/ 	.byte	0x04, 0x17
        /*000a*/ 	.short	(.L_846 - .L_845)
.L_845:
        /*000c*/ 	.word	0x00000000
        /*0010*/ 	.short	0x0000
        /*0012*/ 	.short	0x0000
        /*0014*/ 	.byte	0x00, 0xf0, 0xa1, 0x03


	//----- nvinfo : EIATTR_SPARSE_MMA_MASK
	.align		4
.L_846:
        /*0018*/ 	.byte	0x03, 0x50
        /*001a*/ 	.short	0x0000


	//----- nvinfo : EIATTR_MAXREG_COUNT
	.align		4
        /*001c*/ 	.byte	0x03, 0x1b
        /*001e*/ 	.short	0x00ff


	//----- nvinfo : EIATTR_NUM_BARRIERS
	.align		4
        /*0020*/ 	.byte	0x02, 0x4c
        /*0022*/ 	.byte	0x01
	.zero		1


	//----- nvinfo : EIATTR_MERCURY_ISA_VERSION
	.align		4
        /*0024*/ 	.byte	0x03, 0x5f
        /*0026*/ 	.short	0x0101


	//----- nvinfo : EIATTR_COOP_GROUP_MASK_REGIDS
	.align		4
        /*0028*/ 	.byte	0x04, 0x29
        /*002a*/ 	.short	(.L_848 - .L_847)


	//   ....[0]....
.L_847:
        /*002c*/ 	.word	0xffffffff


	//   ....[1]....
        /*0030*/ 	.word	0xffffffff


	//   ....[2]....
        /*0034*/ 	.word	0xffffffff


	//   ....[3]....
        /*0038*/ 	.word	0xffffffff


	//   ....[4]....
        /*003c*/ 	.word	0xffffffff


	//   ....[5]....
        /*0040*/ 	.word	0xffffffff


	//   ....[6]....
        /*0044*/ 	.word	0xffffffff


	//   ....[7]....
        /*0048*/ 	.word	0xffffffff


	//   ....[8]....
        /*004c*/ 	.word	0xffffffff


	//   ....[9]....
        /*0050*/ 	.word	0xffffffff


	//   ....[10]....
        /*0054*/ 	.word	0xffffffff


	//   ....[11]....
        /*0058*/ 	.word	0xffffffff


	//   ....[12]....
        /*005c*/ 	.word	0xffffffff


	//   ....[13]....
        /*0060*/ 	.word	0xffffffff


	//   ....[14]....
        /*0064*/ 	.word	0xffffffff


	//   ....[15]....
        /*0068*/ 	.word	0xffffffff


	//   ....[16]....
        /*006c*/ 	.word	0xffffffff


	//   ....[17]....
        /*0070*/ 	.word	0xffffffff


	//----- nvinfo : EIATTR_COOP_GROUP_INSTR_OFFSETS
	.align		4
.L_848:
        /*0074*/ 	.byte	0x04, 0x28
        /*0076*/ 	.short	(.L_850 - .L_849)


	//   ....[0]....
.L_849:
        /*0078*/ 	.word	0x000305c0


	//   ....[1]....
        /*007c*/ 	.word	0x000305e0


	//   ....[2]....
        /*0080*/ 	.word	0x00030600


	//   ....[3]....
        /*0084*/ 	.word	0x00030620


	//   ....[4]....
        /*0088*/ 	.word	0x00030650


	//   ....[5]....
        /*008c*/ 	.word	0x00030bc0


	//   ....[6]....
        /*0090*/ 	.word	0x00030be0


	//   ....[7]....
        /*0094*/ 	.word	0x00030c00


	//   ....[8]....
        /*0098*/ 	.word	0x00030c20


	//   ....[9]....
        /*009c*/ 	.word	0x00030c40


	//   ....[10]....
        /*00a0*/ 	.word	0x00030dc0


	//   ....[11]....
        /*00a4*/ 	.word	0x00030e00


	//   ....[12]....
        /*00a8*/ 	.word	0x00030e50


	//   ....[13]....
        /*00ac*/ 	.word	0x00030eb0


	//   ....[14]....
        /*00b0*/ 	.word	0x00030ef0


	//   ....[15]....
        /*00b4*/ 	.word	0x00030fc0


	//   ....[16]....
        /*00b8*/ 	.word	0x00030ff0


	//   ....[17]....
        /*00bc*/ 	.word	0x00031060


	//----- nvinfo : EIATTR_VRC_CTA_INIT_COUNT
	.align		4
.L_850:
        /*00c0*/ 	.byte	0x02, 0x4a
	.zero		1
	.zero		1


	//----- nvinfo : EIATTR_EXIT_INSTR_OFFSETS
	.align		4
        /*00c4*/ 	.byte	0x04, 0x1c
        /*00c6*/ 	.short	(.L_852 - .L_851)


	//   ....[0]....
.L_851:
        /*00c8*/ 	.word	0x00001f50


	//   ....[1]....
        /*00cc*/ 	.word	0x000320f0


	//----- nvinfo : EIATTR_MAX_THREADS
	.align		4
.L_852:
        /*00d0*/ 	.byte	0x04, 0x05
        /*00d2*/ 	.short	(.L_854 - .L_853)
.L_853:
        /*00d4*/ 	.word	0x00000080
        /*00d8*/ 	.word	0x00000001
        /*00dc*/ 	.word	0x00000001


	//----- nvinfo : EIATTR_CRS_STACK_SIZE
	.align		4
.L_854:
        /*00e0*/ 	.byte	0x04, 0x1e
        /*00e2*/ 	.short	(.L_856 - .L_855)
.L_855:
        /*00e4*/ 	.word	0x00000000


	//----- nvinfo : EIATTR_CBANK_PARAM_SIZE
	.align		4
.L_856:
        /*00e8*/ 	.byte	0x03, 0x19
        /*00ea*/ 	.short	0x00e8


	//----- nvinfo : EIATTR_PARAM_CBANK
	.align		4
        /*00ec*/ 	.byte	0x04, 0x0a
        /*00ee*/ 	.short	(.L_858 - .L_857)
	.align		4
.L_857:
        /*00f0*/ 	.word	index@(.nv.constant0._ZN10layer_norm31ln_parallel_residual_fwd_kernelINS_13Kernel_traitsIf13__nv_bfloat16S2_S2_fjLj5120ELj1ELj1ELj4ELj16ENS_18Kernel_traits_baseILj5120EfS2_S2_S2_fjLj128EEEEELb1ELb0ELb0EEEvNS_9FwdParamsE)
        /*00f4*/ 	.short	0x0380
        /*00f6*/ 	.short	0x00e8


	//----- nvinfo : EIATTR_SW_WAR
	.align		4
.L_858:
        /*00f8*/ 	.byte	0x04, 0x36
        /*00fa*/ 	.short	(.L_860 - .L_859)
.L_859:
        /*00fc*/ 	.word	0x00000008
.L_860:


//--------------------- .nv.info._ZN10layer_norm31ln_parallel_residual_fwd_kernelINS_13Kernel_traitsIf13__nv_bfloat16S2_S2_fjLj5120ELj1ELj1ELj4ELj16ENS_18Kernel_traits_baseILj5120EfS2_S2_S2_fjLj128EEEEELb1ELb0ELb1EEEvNS_9FwdParamsE --------------------------
	.section	.nv.info._ZN10layer_norm31ln_parallel_residual_fwd_kernelINS_13Kernel_traitsIf13__nv_bfloat16S2_S2_fjLj5120ELj1ELj1ELj4ELj16ENS_18Kernel_traits_baseILj5120EfS2_S2_S2_fjLj128EEEEELb1ELb0ELb1EEEvNS_9FwdParamsE,"",@"SHT_CUDA_INFO"
	.sectionflags	@""
	.align	4


	//----- nvinfo : EIATTR_CUDA_API_VERSION
	.align		4
        /*0000*/ 	.byte	0x04, 0x37
        /*0002*/ 	.short	(.L_862 - .L_861)
.L_861:
        /*0004*/ 	.word	0x00000082


	//----- nvinfo : EIATTR_KPARAM_INFO
	.align		4
.L_862:
        /*0008*/ 	.byte	0x04, 0x17
        /*000a*/ 	.short	(.L_864 - .L_863)
.L_863:
        /*000c*/ 	.word	0x00000000
        /*0010*/ 	.short	0x0000
        /*0012*/ 	.short	0x0000
        /*0014*/ 	.byte	0x00, 0xf0, 0xa1, 0x03


	//----- nvinfo : EIATTR_SPARSE_MMA_MASK
	.align		4
.L_864:
        /*0018*/ 	.byte	0x03, 0x50
        /*001a*/ 	.short	0x0000


	//----- nvinfo : EIATTR_MAXREG_COUNT
	.align		4
        /*001c*/ 	.byte	0x03, 0x1b
        /*001e*/ 	.short	0x00ff


	//----- nvinfo : EIATTR_NUM_BARRIERS
	.align		4
        /*0020*/ 	.byte	0x02, 0x4c
        /*0022*/ 	.byte	0x01
	.zero		1


	//----- nvinfo : EIATTR_MERCURY_ISA_VERSION
	.align		4
        /*0024*/ 	.byte	0x03, 0x5f
        /*0026*/ 	.short	0x0101


	//----- nvinfo : EIATTR_COOP_GROUP_MASK_REGIDS
	.align		4
        /*0028*/ 	.byte	0x04, 0x29
        /*002a*/ 	.short	(.L_866 - .L_865)


	//   ....[0]....
.L_865:
        /*002c*/ 	.word	0xffffffff


	//   ....[1]....
        /*0030*/ 	.word	0xffffffff


	//   ....[2]....
        /*0034*/ 	.word	0xffffffff


	//   ....[3]....
        /*0038*/ 	.word	0xffffffff


	//   ....[4]....
        /*003c*/ 	.word	0xffffffff


	//   ....[5]....
        /*0040*/ 	.word	0xffffffff


	//   ....[6]....
        /*0044*/ 	.word	0xffffffff


	//   ....[7]....
        /*0048*/ 	.word	0xffffffff


	//   ....[8]....
        /*004c*/ 	.word	0xffffffff


	//   ....[9]....
        /*0050*/ 	.word	0xffffffff


	//   ....[10]....
        /*0054*/ 	.word	0xffffffff


	//   ....[11]....
        /*0058*/ 	.word	0xffffffff


	//   ....[12]....
        /*005c*/ 	.word	0xffffffff


	//   ....[13]....
        /*0060*/ 	.word	0xffffffff


	//   ....[14]....
        /*0064*/ 	.word	0xffffffff


	//   ....[15]....
        /*0068*/ 	.word	0xffffffff


	//   ....[16]....
        /*006c*/ 	.word	0xffffffff


	//   ....[17]....
        /*0070*/ 	.word	0xffffffff


	//----- nvinfo : EIATTR_COOP_GROUP_INSTR_OFFSETS
	.align		4
.L_866:
        /*0074*/ 	.byte	0x04, 0x28
        /*0076*/ 	.short	(.L_868 - .L_867)


	//   ....[0]....
.L_867:
        /*0078*/ 	.word	0x00027de0


	//   ....[1]....
        /*007c*/ 	.word	0x00027e10


	//   ....[2]....
        /*0080*/ 	.word	0x00027e30


	//   ....[3]....
        /*0084*/ 	.word	0x00027e50


	//   ....[4]....
        /*0088*/ 	.word	0x00027e70


	//   ....[5]....
        /*008c*/ 	.word	0x000283b0


	//   ....[6]....
        /*0090*/ 	.word	0x000283d0


	//   ....[7]....
        /*0094*/ 	.word	0x000283f0


	//   ....[8]....
        /*0098*/ 	.word	0x00028410


	//   ....[9]....
        /*009c*/ 	.word	0x00028440


	//   ....[10]....
        /*00a0*/ 	.word	0x000285e0


	//   ....[11]....
        /*00a4*/ 	.word	0x00028620


	//   ....[12]....
        /*00a8*/ 	.word	0x00028640


	//   ....[13]....
        /*00ac*/ 	.word	0x00028690


	//   ....[14]....
        /*00b0*/ 	.word	0x00028740


	//   ....[15]....
        /*00b4*/ 	.word	0x00028770


	//   ....[16]....
        /*00b8*/ 	.word	0x00028820


	//   ....[17]....
        /*00bc*/ 	.word	0x00028850


	//----- nvinfo : EIATTR_VRC_CTA_INIT_COUNT
	.align		4
.L_868:
        /*00c0*/ 	.byte	0x02, 0x4a
	.zero		1
	.zero		1


	//----- nvinfo : EIATTR_EXIT_INSTR_OFFSETS
	.align		4
        /*00c4*/ 	.byte	0x04, 0x1c
        /*00c6*/ 	.short	(.L_870 - .L_869)


	//   ....[0]....
.L_869:
        /*00c8*/ 	.word	0x000010e0


	//   ....[1]....
        /*00cc*/ 	.word	0x00029750


	//----- nvinfo : EIATTR_MAX_THREADS
	.align		4
.L_870:
        /*00d0*/ 	.byte	0x04, 0x05
        /*00d2*/ 	.short	(.L_872 - .L_871)
.L_871:
        /*00d4*/ 	.word	0x00000080
        /*00d8*/ 	.word	0x00000001
        /*00dc*/ 	.word	0x00000001


	//----- nvinfo : EIATTR_CRS_STACK_SIZE
	.align		4
.L_872:
        /*00e0*/ 	.byte	0x04, 0x1e
        /*00e2*/ 	.short	(.L_874 - .L_873)
.L_873:
        /*00e4*/ 	.word	0x00000000


	//----- nvinfo : EIATTR_CBANK_PARAM_SIZE
	.align		4
.L_874:
        /*00e8*/ 	.byte	0x03, 0x19
        /*00ea*/ 	.short	0x00e8


	//----- nvinfo : EIATTR_PARAM_CBANK
	.align		4
        /*00ec*/ 	.byte	0x04, 0x0a
        /*00ee*/ 	.short	(.L_876 - .L_875)
	.align		4
.L_875:
        /*00f0*/ 	.word	index@(.nv.constant0._ZN10layer_norm31ln_parallel_residual_fwd_kernelINS_13Kernel_traitsIf13__nv_bfloat16S2_S2_fjLj5120ELj1ELj1ELj4ELj16ENS_18Kernel_traits_baseILj5120EfS2_S2_S2_fjLj128EEEEELb1ELb0ELb1EEEvNS_9FwdParamsE)
        /*00f4*/ 	.short	0x0380
        /*00f6*/ 	.short	0x00e8


	//----- nvinfo : EIATTR_SW_WAR
	.align		4
.L_876:
        /*00f8*/ 	.byte	0x04, 0x36
        /*00fa*/ 	.short	(.L_878 - .L_877)
.L_877:
        /*00fc*/ 	.word	0x00000008
.L_878:


//--------------------- .nv.info._ZN10layer_norm31ln_parallel_residual_fwd_kernelINS_13Kernel_traitsIf13__nv_bfloat16S2_S2_fjLj5120ELj1ELj1ELj4ELj16ENS_18Kernel_traits_baseILj5120EfS2_S2_S2_fjLj128EEEEELb1ELb1ELb0EEEvNS_9FwdParamsE --------------------------
	.section	.nv.info._ZN10layer_norm31ln_parallel_residual_fwd_kernelINS_13Kernel_traitsIf13__nv_bfloat16S2_S2_fjLj5120ELj1ELj1ELj4ELj16ENS_18Kernel_traits_baseILj5120EfS2_S2_S2_fjLj128EEEEELb1ELb1ELb0EEEvNS_9FwdParamsE,"",@"SHT_CUDA_INFO"
	.sectionflags	@""
	.align	4


	//----- nvinfo : EIATTR_CUDA_API_VERSION
	.align		4
        /*0000*/ 	.byte	0x04, 0x37
        /*0002*/ 	.short	(.L_880 - .L_879)
.L_879:
        /*0004*/ 	.word	0x00000082


	//----- nvinfo : EIATTR_KPARAM_INFO
	.align		4
.L_880:
        /*0008*/ 	.byte	0x04, 0x17
        /*000a*/ 	.short	(.L_882 - .L_881)
.L_881:
        /*000c*/ 	.word	0x00000000
        /*0010*/ 	.short	0x0000
        /*0012*/ 	.short	0x0000
        /*0014*/ 	.byte	0x00, 0xf0, 0xa1, 0x03


	//----- nvinfo : EIATTR_SPARSE_MMA_MASK
	.align		4
.L_882:
        /*0018*/ 	.byte	0x03, 0x50
        /*001a*/ 	.short	0x0000


	//----- nvinfo : EIATTR_MAXREG_COUNT
	.align		4
        /*001c*/ 	.byte	0x03, 0x1b
        /*001e*/ 	.short	0x00ff


	//----- nvinfo : EIATTR_NUM_BARRIERS
	.align		4
        /*0020*/ 	.byte	0x02, 0x4c
        /*0022*/ 	.byte	0x01
	.zero		1


	//----- nvinfo : EIATTR_MERCURY_ISA_VERSION
	.align		4
        /*0024*/ 	.byte	0x03, 0x5f
        /*0026*/ 	.short	0x0101


	//----- nvinfo : EIATTR_COOP_GROUP_MASK_REGIDS
	.align		4
        /*0028*/ 	.byte	0x04, 0x29
        /*002a*/ 	.short	(.L_884 - .L_883)


	//   ....[0]....
.L_883:
        /*002c*/ 	.word	0xffffffff


	//   ....[1]....
        /*0030*/ 	.word	0xffffffff


	//   ....[2]....
        /*0034*/ 	.word	0xffffffff


	//   ....[3]....
        /*0038*/ 	.word	0xffffffff


	//   ....[4]....
        /*003c*/ 	.word	0xffffffff


	//   ....[5]....
        /*0040*/ 	.word	0xffffffff


	//   ....[6]....
        /*0044*/ 	.word	0xffffffff


	//   ....[7]....
        /*0048*/ 	.word	0xffffffff


	//   ....[8]....
        /*004c*/ 	.word	0xffffffff


	//   ....[9]....
        /*0050*/ 	.word	0xffffffff


	//   ....[10]....
        /*0054*/ 	.word	0xffffffff


	//   ....[11]....
        /*0058*/ 	.word	0xffffffff


	//   ....[12]....
        /*005c*/ 	.word	0xffffffff


	//   ....[13]....
        /*0060*/ 	.word	0xffffffff


	//   ....[14]....
        /*0064*/ 	.word	0xffffffff


	//   ....[15]....
        /*0068*/ 	.word	0xffffffff


	//   ....[16]....
        /*006c*/ 	.word	0xffffffff


	//   ....[17]....
        /*0070*/ 	.word	0xffffffff


	//----- nvinfo : EIATTR_COOP_GROUP_INSTR_OFFSETS
	.align		4
.L_884:
        /*0074*/ 	.byte	0x04, 0x28
        /*0076*/ 	.short	(.L_886 - .L_885)


	//   ....[0]....
.L_885:
        /*0078*/ 	.word	0x00030be0


	//   ....[1]....
        /*007c*/ 	.word	0x00030c00


	//   ....[2]....
        /*0080*/ 	.word	0x00030c20


	//   ....[3]....
        /*0084*/ 	.word	0x00030c40


	//   ....[4]....
        /*0088*/ 	.word	0x00030c70


	//   ....[5]....
        /*008c*/ 	.word	0x000311e0


	//   ....[6]....
        /*0090*/ 	.word	0x00031200


	//   ....[7]....
        /*0094*/ 	.word	0x00031220


	//   ....[8]....
        /*0098*/ 	.word	0x00031240


	//   ....[9]....
        /*009c*/ 	.word	0x00031260


	//   ....[10]....
        /*00a0*/ 	.word	0x000313f0


	//   ....[11]....
        /*00a4*/ 	.word	0x00031430


	//   ....[12]....
        /*00a8*/ 	.word	0x000314b0


	//   ....[13]....
        /*00ac*/ 	.word	0x000314e0


	//   ....[14]....
        /*00b0*/ 	.word	0x00031540


	//   ....[15]....
        /*00b4*/ 	.word	0x000315e0


	//   ....[16]....
        /*00b8*/ 	.word	0x00031610


	//   ....[17]....
        /*00bc*/ 	.word	0x00031690


	//----- nvinfo : EIATTR_VRC_CTA_INIT_COUNT
	.align		4
.L_886:
        /*00c0*/ 	.byte	0x02, 0x4a
	.zero		1
	.zero		1


	//----- nvinfo : EIATTR_EXIT_INSTR_OFFSETS
	.align		4
        /*00c4*/ 	.byte	0x04, 0x1c
        /*00c6*/ 	.short	(.L_888 - .L_887)


	//   ....[0]....
.L_887:
        /*00c8*/ 	.word	0x00000a10


	//   ....[1]....
        /*00cc*/ 	.word	0x00032270


	//----- nvinfo : EIATTR_MAX_THREADS
	.align		4
.L_888:
        /*00d0*/ 	.byte	0x04, 0x05
        /*00d2*/ 	.short	(.L_890 - .L_889)
.L_889:
        /*00d4*/ 	.word	0x00000080
        /*00d8*/ 	.word	0x00000001
        /*00dc*/ 	.word	0x00000001


	//----- nvinfo : EIATTR_CRS_STACK_SIZE
	.align		4
.L_890:
        /*00e0*/ 	.byte	0x04, 0x1e
        /*00e2*/ 	.short	(.L_892 - .L_891)
.L_891:
        /*00e4*/ 	.word	0x00000000


	//----- nvinfo : EIATTR_CBANK_PARAM_SIZE
	.align		4
.L_892:
        /*00e8*/ 	.byte	0x03, 0x19
        /*00ea*/ 	.short	0x00e8


	//----- nvinfo : EIATTR_PARAM_CBANK
	.align		4
        /*00ec*/ 	.byte	0x04, 0x0a
        /*00ee*/ 	.short	(.L_894 - .L_893)
	.align		4
.L_893:
        /*00f0*/ 	.word	index@(.nv.constant0._ZN10layer_norm31ln_parallel_residual_fwd_kernelINS_13Kernel_traitsIf13__nv_bfloat16S2_S2_fjLj5120ELj1ELj1ELj4ELj16ENS_18Kernel_traits_baseILj5120EfS2_S2_S2_fjLj128EEEEELb1ELb1ELb0EEEvNS_9FwdParamsE)
        /*00f4*/ 	.short	0x0380
        /*00f6*/ 	.short	0x00e8


	//----- nvinfo : EIATTR_SW_WAR
	.align		4
.L_894:
        /*00f8*/ 	.byte	0x04, 0x36
        /*00fa*/ 	.short	(.L_896 - .L_895)
.L_895:
        /*00fc*/ 	.word	0x00000008
.L_896:


//--------------------- .nv.info._ZN10layer_norm31ln_parallel_residual_fwd_kernelINS_13Kernel_traitsIf13__nv_bfloat16S2_S2_fjLj5120ELj1ELj1ELj4ELj16ENS_18Kernel_traits_baseILj5120EfS2_S2_S2_fjLj128EEEEELb1ELb1ELb1EEEvNS_9FwdParamsE --------------------------
	.section	.nv.info._ZN10layer_norm31ln_parallel_residual_fwd_kernelINS_13Kernel_traitsIf13__nv_bfloat16S2_S2_fjLj5120ELj1ELj1ELj4ELj16ENS_18Kernel_traits_baseILj5120EfS2_S2_S2_fjLj128EEEEELb1ELb1ELb1EEEvNS_9FwdParamsE,"",@"SHT_CUDA_INFO"
	.sectionflags	@""
	.align	4


	//----- nvinfo : EIATTR_CUDA_API_VERSION
	.align		4
        /*0000*/ 	.byte	0x04, 0x37
        /*0002*/ 	.short	(.L_898 - .L_897)
.L_897:
        /*0004*/ 	.word	0x00000082


	//----- nvinfo : EIATTR_KPARAM_INFO
	.align		4
.L_898:
        /*0008*/ 	.byte	0x04, 0x17
        /*000a*/ 	.short	(.L_900 - .L_899)
.L_899:
        /*000c*/ 	.word	0x00000000
        /*0010*/ 	.short	0x0000
        /*0012*/ 	.short	0x0000
        /*0014*/ 	.byte	0x00, 0xf0, 0xa1, 0x03


	//----- nvinfo : EIATTR_SPARSE_MMA_MASK
	.align		4
.L_900:
        /*0018*/ 	.byte	0x03, 0x50
        /*001a*/ 	.short	0x0000


	//----- nvinfo : EIATTR_MAXREG_COUNT
	.align		4
        /*001c*/ 	.byte	0x03, 0x1b
        /*001e*/ 	.short	0x00ff


	//----- nvinfo : EIATTR_NUM_BARRIERS
	.align		4
        /*0020*/ 	.byte	0x02, 0x4c
        /*0022*/ 	.byte	0x01
	.zero		1


	//----- nvinfo : EIATTR_ANNOTATIONS
	.align		4
        /*0024*/ 	.byte	0x04, 0x55
        /*0026*/ 	.short	(.L_902 - .L_901)


	//   ....[0]....
.L_901:
        /*0028*/ 	.word	0x00000001
        /*002c*/ 	.byte	0x70, 0x04, 0x00, 0x00, 0x01, 0x00, 0x00, 0x00, 0x80, 0x04, 0x00, 0x00, 0x01, 0x00, 0x00, 0x00
        /*003c*/ 	.byte	0xa0, 0x06, 0x00, 0x00, 0x01, 0x00, 0x00, 0x00, 0xb0, 0x06, 0x00, 0x00, 0x01, 0x00, 0x00, 0x00
        /*004c*/ 	.byte	0x40, 0x75, 0x02, 0x00, 0x01, 0x00, 0x00, 0x00, 0x50, 0x75, 0x02, 0x00, 0x01, 0x00, 0x00, 0x00
        /*005c*/ 	.byte	0x40, 0x79, 0x02, 0x00, 0x01, 0x00, 0x00, 0x00, 0x80, 0x79, 0x02, 0x00


	//----- nvinfo : EIATTR_MERCURY_ISA_VERSION
	.align		4
.L_902:
        /*0068*/ 	.byte	0x03, 0x5f
        /*006a*/ 	.short	0x0101


	//----- nvinfo : EIATTR_COOP_GROUP_MASK_REGIDS
	.align		4
        /*006c*/ 	.byte	0x04, 0x29
        /*006e*/ 	.short	(.L_904 - .L_903)


	//   ....[0]....
.L_903:
        /*0070*/ 	.word	0xffffffff


	//   ....[1]....
        /*0074*/ 	.word	0xffffffff


	//   ....[2]....
        /*0078*/ 	.word	0xffffffff


	//   ....[3]....
        /*007c*/ 	.word	0xffffffff


	//   ....[4]....
        /*0080*/ 	.word	0xffffffff


	//   ....[5]....
        /*0084*/ 	.word	0xffffffff


	//   ....[6]....
        /*0088*/ 	.word	0xffffffff


	//   ....[7]....
        /*008c*/ 	.word	0xffffffff


	//   ....[8]....
        /*0090*/ 	.word	0xffffffff


	//   ....[9]....
        /*0094*/ 	.word	0xffffffff


	//   ....[10]....
        /*0098*/ 	.word	0xffffffff


	//   ....[11]....
        /*009c*/ 	.word	0xffffffff


	//   ....[12]....
        /*00a0*/ 	.word	0xffffffff


	//   ....[13]....
        /*00a4*/ 	.word	0xffffffff


	//   ....[14]....
        /*00a8*/ 	.word	0xffffffff


	//   ....[15]....
        /*00ac*/ 	.word	0xffffffff


	//   ....[16]....
        /*00b0*/ 	.word	0xffffffff


	//   ....[17]....
        /*00b4*/ 	.word	0xffffffff


	//----- nvinfo : EIATTR_COOP_GROUP_INSTR_OFFSETS
	.align		4
.L_904:
        /*00b8*/ 	.byte	0x04, 0x28
        /*00ba*/ 	.short	(.L_906 - .L_905)


	//   ....[0]....
.L_905:
        /*00bc*/ 	.word	0x00026d10


	//   ....[1]....
        /*00c0*/ 	.word	0x00026d50


	//   ....[2]....
        /*00c4*/ 	.word	0x00026d70


	//   ....[3]....
        /*00c8*/ 	.word	0x00026d90


	//   ....[4]....
        /*00cc*/ 	.word	0x00026db0


	//   ....[5]....
        /*00d0*/ 	.word	0x000272e0


	//   ....[6]....
        /*00d4*/ 	.word	0x00027300


	//   ....[7]....
        /*00d8*/ 	.word	0x00027320


	//   ....[8]....
        /*00dc*/ 	.word	0x00027340


	//   ....[9]....
        /*00e0*/ 	.word	0x00027370


	//   ....[10]....
        /*00e4*/ 	.word	0x00027510


	//   ....[11]....
        /*00e8*/ 	.word	0x00027520


	//   ....[12]....
        /*00ec*/ 	.word	0x000275d0


	//   ....[13]....
        /*00f0*/ 	.word	0x00027610


	//   ....[14]....
        /*00f4*/ 	.word	0x00027650


	//   ....[15]....
        /*00f8*/ 	.word	0x000276a0


	//   ....[16]....
        /*00fc*/ 	.word	0x00027760


	//   ....[17]....
        /*0100*/ 	.word	0x00027780


	//----- nvinfo : EIATTR_VRC_CTA_INIT_COUNT
	.align		4
.L_906:
        /*0104*/ 	.byte	0x02, 0x4a
	.zero		1
	.zero		1


	//----- nvinfo : EIATTR_EXIT_INSTR_OFFSETS
	.align		4
        /*0108*/ 	.byte	0x04, 0x1c
        /*010a*/ 	.short	(.L_908 - .L_907)


	//   ....[0]....
.L_907:
        /*010c*/ 	.word	0x000006f0


	//   ....[1]....
        /*0110*/ 	.word	0x00028240


	//----- nvinfo : EIATTR_MAX_THREADS
	.align		4
.L_908:
        /*0114*/ 	.byte	0x04, 0x05
        /*0116*/ 	.short	(.L_910 - .L_909)
.L_909:
        /*0118*/ 	.word	0x00000080
        /*011c*/ 	.word	0x00000001
        /*0120*/ 	.word	0x00000001


	//----- nvinfo : EIATTR_CRS_STACK_SIZE
	.align		4
.L_910:
        /*0124*/ 	.byte	0x04, 0x1e
        /*0126*/ 	.short	(.L_912 - .L_911)
.L_911:
        /*0128*/ 	.word	0x00000000


	//----- nvinfo : EIATTR_CBANK_PARAM_SIZE
	.align		4
.L_912:
        /*012c*/ 	.byte	0x03, 0x19
        /*012e*/ 	.short	0x00e8


	//----- nvinfo : EIATTR_PARAM_CBANK
	.align		4
        /*0130*/ 	.byte	0x04, 0x0a
        /*0132*/ 	.short	(.L_914 - .L_913)
	.align		4
.L_913:
        /*0134*/ 	.word	index@(.nv.constant0._ZN10layer_norm31ln_parallel_residual_fwd_kernelINS_13Kernel_traitsIf13__nv_bfloat16S2_S2_fjLj5120ELj1ELj1ELj4ELj16ENS_18Kernel_traits_baseILj5120EfS2_S2_S2_fjLj128EEEEELb1ELb1ELb1EEEvNS_9FwdParamsE)
        /*0138*/ 	.short	0x0380
        /*013a*/ 	.short	0x00e8


	//----- nvinfo : EIATTR_SW_WAR
	.align		4
.L_914:
        /*013c*/ 	.byte	0x04, 0x36
        /*013e*/ 	.short	(.L_916 - .L_915)
.L_915:
        /*0140*/ 	.word	0x00000008
.L_916:


//--------------------- .nv.info._ZN10layer_norm31ln_parallel_residual_fwd_kernelINS_13Kernel_traitsI13__nv_bfloat16S2_fS2_fjLj5120ELj1ELj1ELj4ELj16ENS_18Kernel_traits_baseILj5120ES2_S2_fS2_fjLj128EEEEELb0ELb0ELb0EEEvNS_9FwdParamsE --------------------------
	.section	.nv.info._ZN10layer_norm31ln_parallel_residual_fwd_kernelINS_13Kernel_traitsI13__nv_bfloat16S2_fS2_fjLj5120ELj1ELj1ELj4ELj16ENS_18Kernel_traits_baseILj5120ES2_S2_fS2_fjLj128EEEEELb0ELb0ELb0EEEvNS_9FwdParamsE,"",@"SHT_CUDA_INFO"
	.sectionflags	@""
	.align	4


	//----- nvinfo : EIATTR_CUDA_API_VERSION
	.align		4
        /*0000*/ 	.byte	0x04, 0x37
        /*0002*/ 	.short	(.L_918 - .L_917)
.L_917:
        /*0004*/ 	.word	0x00000082


	//----- nvinfo : EIATTR_KPARAM_INFO
	.align		4
.L_918:
        /*0008*/ 	.byte	0x04, 0x17
        /*000a*/ 	.short	(.L_920 - .L_919)
.L_919:
        /*000c*/ 	.word	0x00000000
        /*0010*/ 	.short	0x0000
        /*0012*/ 	.short	0x0000
        /*0014*/ 	.byte	0x00, 0xf0, 0xa1, 0x03


	//----- nvinfo : EIATTR_SPARSE_MMA_MASK
	.align		4
.L_920:
        /*0018*/ 	.byte	0x03, 0x50
        /*001a*/ 	.short	0x0000


	//----- nvinfo : EIATTR_MAXREG_COUNT
	.align		4
        /*001c*/ 	.byte	0x03, 0x1b
        /*001e*/ 	.short	0x00ff


	//----- nvinfo : EIATTR_NUM_BARRIERS
	.align		4
        /*0020*/ 	.byte	0x02, 0x4c
        /*0022*/ 	.byte	0x01
	.zero		1


	//----- nvinfo : EIATTR_MERCURY_ISA_VERSION
	.align		4
        /*0024*/ 	.byte	0x03, 0x5f
        /*0026*/ 	.short	0x0101


	//----- nvinfo : EIATTR_COOP_GROUP_MASK_REGIDS
	.align		4
        /*0028*/ 	.byte	0x04, 0x29
        /*002a*/ 	.short	(.L_922 - .L_921)


	//   ....[0]....
.L_921:
        /*002c*/ 	.word	0xffffffff


	//   ....[1]....
        /*0030*/ 	.word	0xffffffff


	//   ....[2]....
        /*0034*/ 	.word	0xffffffff


	//   ....[3]....
        /*0038*/ 	.word	0xffffffff


	//   ....[4]....
        /*003c*/ 	.word	0xffffffff


	//   ....[5]....
        /*0040*/ 	.word	0xffffffff


	//   ....[6]....
        /*0044*/ 	.word	0xffffffff


	//   ....[7]....
        /*0048*/ 	.word	0xffffffff


	//   ....[8]....
        /*004c*/ 	.word	0xffffffff


	//   ....[9]....
        /*0050*/ 	.word	0xffffffff


	//   ....[10]....
        /*0054*/ 	.word	0xffffffff


	//   ....[11]....
        /*0058*/ 	.word	0xffffffff


	//   ....[12]....
        /*005c*/ 	.word	0xffffffff


	//   ....[13]....
        /*0060*/ 	.word	0xffffffff


	//   ....[14]....
        /*0064*/ 	.word	0xffffffff


	//   ....[15]....
        /*0068*/ 	.word	0xffffffff


	//   ....[16]....
        /*006c*/ 	.word	0xffffffff


	//   ....[17]....
        /*0070*/ 	.word	0xffffffff


	//----- nvinfo : EIATTR_COOP_GROUP_INSTR_OFFSETS
	.align		4
.L_922:
        /*0074*/ 	.byte	0x04, 0x28
        /*0076*/ 	.short	(.L_924 - .L_923)


	//   ....[0]....
.L_923:
        /*0078*/ 	.word	0x00004890


	//   ....[1]....
        /*007c*/ 	.word	0x000048b0


	//   ....[2]....
        /*0080*/ 	.word	0x000048d0


	//   ....[3]....
        /*0084*/ 	.word	0x000048f0


	//   ....[4]....
        /*0088*/ 	.word	0x00004910


	//   ....[5]....
        /*008c*/ 	.word	0x00004e90


	//   ....[6]....
        /*0090*/ 	.word	0x00004eb0


	//   ....[7]....
        /*0094*/ 	.word	0x00004ee0


	//   ....[8]....
        /*0098*/ 	.word	0x00004f00


	//   ....[9]....
        /*009c*/ 	.word	0x00004f40


	//   ....[10]....
        /*00a0*/ 	.word	0x00004fc0


	//   ....[11]....
        /*00a4*/ 	.word	0x00005030


	//   ....[12]....
        /*00a8*/ 	.word	0x00005070


	//   ....[13]....
        /*00ac*/ 	.word	0x00005090


	//   ....[14]....
        /*00b0*/ 	.word	0x00005120


	//   ....[15]....
        /*00b4*/ 	.word	0x00005150


	//   ....[16]....
        /*00b8*/ 	.word	0x00005200


	//   ....[17]....
        /*00bc*/ 	.word	0x00005230


	//----- nvinfo : EIATTR_VRC_CTA_INIT_COUNT
	.align		4
.L_924:
        /*00c0*/ 	.byte	0x02, 0x4a
	.zero		1
	.zero		1


	//----- nvinfo : EIATTR_EXIT_INSTR_OFFSETS
	.align		4
        /*00c4*/ 	.byte	0x04, 0x1c
        /*00c6*/ 	.short	(.L_926 - .L_925)


	//   ....[0]....
.L_925:
        /*00c8*/ 	.word	0x000014b0


	//   ....[1]....
        /*00cc*/ 	.word	0x00006d00


	//----- nvinfo : EIATTR_MAX_THREADS
	.align		4
.L_926:
        /*00d0*/ 	.byte	0x04, 0x05
        /*00d2*/ 	.short	(.L_928 - .L_927)
.L_927:
        /*00d4*/ 	.word	0x00000080
        /*00d8*/ 	.word	0x00000001
        /*00dc*/ 	.word	0x00000001


	//----- nvinfo : EIATTR_CRS_STACK_SIZE
	.align		4
.L_928:
        /*00e0*/ 	.byte	0x04, 0x1e
        /*00e2*/ 	.short	(.L_930 - .L_929)
.L_929:
        /*00e4*/ 	.word	0x00000000


	//----- nvinfo : EIATTR_CBANK_PARAM_SIZE
	.align		4
.L_930:
        /*00e8*/ 	.byte	0x03, 0x19
        /*00ea*/ 	.short	0x00e8


	//----- nvinfo : EIATTR_PARAM_CBANK
	.align		4
        /*00ec*/ 	.byte	0x04, 0x0a
        /*00ee*/ 	.short	(.L_932 - .L_931)
	.align		4
.L_931:
        /*00f0*/ 	.word	index@(.nv.constant0._ZN10layer_norm31ln_parallel_residual_fwd_kernelINS_13Kernel_traitsI13__nv_bfloat16S2_fS2_fjLj5120ELj1ELj1ELj4ELj16ENS_18Kernel_traits_baseILj5120ES2_S2_fS2_fjLj128EEEEELb0ELb0ELb0EEEvNS_9FwdParamsE)
        /*00f4*/ 	.short	0x0380
        /*00f6*/ 	.short	0x00e8


	//----- nvinfo : EIATTR_SW_WAR
	.align		4
.L_932:
        /*00f8*/ 	.byte	0x04, 0x36
        /*00fa*/ 	.short	(.L_934 - .L_933)
.L_933:
        /*00fc*/ 	.word	0x00000008
.L_934:


//--------------------- .nv.info._ZN10layer_norm31ln_parallel_residual_fwd_kernelINS_13Kernel_traitsI13__nv_bfloat16S2_fS2_fjLj5120ELj1ELj1ELj4ELj16ENS_18Kernel_traits_baseILj5120ES2_S2_fS2_fjLj128EEEEELb0ELb0ELb1EEEvNS_9FwdParamsE --------------------------
	.section	.nv.info._ZN10layer_norm31ln_parallel_residual_fwd_kernelINS_13Kernel_traitsI13__nv_bfloat16S2_fS2_fjLj5120ELj1ELj1ELj4ELj16ENS_18Kernel_traits_baseILj5120ES2_S2_fS2_fjLj128EEEEELb0ELb0ELb1EEEvNS_9FwdParamsE,"",@"SHT_CUDA_INFO"
	.sectionflags	@""
	.align	4


	//----- nvinfo : EIATTR_CUDA_API_VERSION
	.align		4
        /*0000*/ 	.byte	0x04, 0x37
        /*0002*/ 	.short	(.L_936 - .L_935)
.L_935:
        /*0004*/ 	.word	0x00000082


	//----- nvinfo : EIATTR_KPARAM_INFO
	.align		4
.L_936:
        /*0008*/ 	.byte	0x04, 0x17
        /*000a*/ 	.short	(.L_938 - .L_937)
.L_937:
        /*000c*/ 	.word	0x00000000
        /*0010*/ 	.short	0x0000
        /*0012*/ 	.short	0x0000
        /*0014*/ 	.byte	0x00, 0xf0, 0xa1, 0x03


	//----- nvinfo : EIATTR_SPARSE_MMA_MASK
	.align		4
.L_938:
        /*0018*/ 	.byte	0x03, 0x50
        /*001a*/ 	.short	0x0000


	//----- nvinfo : EIATTR_MAXREG_COUNT
	.align		4
        /*001c*/ 	.byte	0x03, 0x1b
        /*001e*/ 	.short	0x00ff


	//----- nvinfo : EIATTR_NUM_BARRIERS
	.align		4
        /*0020*/ 	.byte	0x02, 0x4c
        /*0022*/ 	.byte	0x01
	.zero		1


	//----- nvinfo : EIATTR_MERCURY_ISA_VERSION
	.align		4
        /*0024*/ 	.byte	0x03, 0x5f
        /*0026*/ 	.short	0x0101


	//----- nvinfo : EIATTR_COOP_GROUP_MASK_REGIDS
	.align		4
        /*0028*/ 	.byte	0x04, 0x29
        /*002a*/ 	.short	(.L_940 - .L_939)


	//   ....[0]....
.L_939:
        /*002c*/ 	.word	0xffffffff


	//   ....[1]....
        /*0030*/ 	.word	0xffffffff


	//   ....[2]....
        /*0034*/ 	.word	0xffffffff


	//   ....[3]....
        /*0038*/ 	.word	0xffffffff


	//   ....[4]....
        /*003c*/ 	.word	0xffffffff


	//   ....[5]....
        /*0040*/ 	.word	0xffffffff


	//   ....[6]....
        /*0044*/ 	.word	0xffffffff


	//   ....[7]....
        /*0048*/ 	.word	0xffffffff


	//   ....[8]....
        /*004c*/ 	.word	0xffffffff


	//   ....[9]....
        /*0050*/ 	.word	0xffffffff


	//   ....[10]....
        /*0054*/ 	.word	0xffffffff


	//   ....[11]....
        /*0058*/ 	.word	0xffffffff


	//   ....[12]....
        /*005c*/ 	.word	0xffffffff


	//   ....[13]....
        /*0060*/ 	.word	0xffffffff


	//   ....[14]....
        /*0064*/ 	.word	0xffffffff


	//   ....[15]....
        /*0068*/ 	.word	0xffffffff


	//   ....[16]....
        /*006c*/ 	.word	0xffffffff


	//   ....[17]....
        /*0070*/ 	.word	0xffffffff


	//----- nvinfo : EIATTR_COOP_GROUP_INSTR_OFFSETS
	.align		4
.L_940:
        /*0074*/ 	.byte	0x04, 0x28
        /*0076*/ 	.short	(.L_942 - .L_941)


	//   ....[0]....
.L_941:
        /*0078*/ 	.word	0x00003840


	//   ....[1]....
        /*007c*/ 	.word	0x00003860


	//   ....[2]....
        /*0080*/ 	.word	0x00003880


	//   ....[3]....
        /*0084*/ 	.word	0x000038a0


	//   ....[4]....
        /*0088*/ 	.word	0x000038c0


	//   ....[5]....
        /*008c*/ 	.word	0x00003df0


	//   ....[6]....
        /*0090*/ 	.word	0x00003e10


	//   ....[7]....
        /*0094*/ 	.word	0x00003e40


	//   ....[8]....
        /*0098*/ 	.word	0x00003e70


	//   ....[9]....
        /*009c*/ 	.word	0x00003eb0


	//   ....[10]....
        /*00a0*/ 	.word	0x00003f50


	//   ....[11]....
        /*00a4*/ 	.word	0x00003fb0


	//   ....[12]....
        /*00a8*/ 	.word	0x00003ff0


	//   ....[13]....
        /*00ac*/ 	.word	0x00004010


	//   ....[14]....
        /*00b0*/ 	.word	0x000040b0


	//   ....[15]....
        /*00b4*/ 	.word	0x000040f0


	//   ....[16]....
        /*00b8*/ 	.word	0x000041b0


	//   ....[17]....
        /*00bc*/ 	.word	0x000041f0


	//----- nvinfo : EIATTR_VRC_CTA_INIT_COUNT
	.align		4
.L_942:
        /*00c0*/ 	.byte	0x02, 0x4a
	.zero		1
	.zero		1


	//----- nvinfo : EIATTR_EXIT_INSTR_OFFSETS
	.align		4
        /*00c4*/ 	.byte	0x04, 0x1c
        /*00c6*/ 	.short	(.L_944 - .L_943)


	//   ....[0]....
.L_943:
        /*00c8*/ 	.word	0x00000930


	//   ....[1]....
        /*00cc*/ 	.word	0x00005a20


	//----- nvinfo : EIATTR_MAX_THREADS
	.align		4
.L_944:
        /*00d0*/ 	.byte	0x04, 0x05
        /*00d2*/ 	.short	(.L_946 - .L_945)
.L_945:
        /*00d4*/ 	.word	0x00000080
        /*00d8*/ 	.word	0x00000001
        /*00dc*/ 	.word	0x00000001


	//----- nvinfo : EIATTR_CBANK_PARAM_SIZE
	.align		4
.L_946:
        /*00e0*/ 	.byte	0x03, 0x19
        /*00e2*/ 	.short	0x00e8


	//----- nvinfo : EIATTR_PARAM_CBANK
	.align		4
        /*00e4*/ 	.byte	0x04, 0x0a
        /*00e6*/ 	.short	(.L_948 - .L_947)
	.align		4
.L_947:
        /*00e8*/ 	.word	index@(.nv.constant0._ZN10layer_norm31ln_parallel_residual_fwd_kernelINS_13Kernel_traitsI13__nv_bfloat16S2_fS2_fjLj5120ELj1ELj1ELj4ELj16ENS_18Kernel_traits_baseILj5120ES2_S2_fS2_fjLj128EEEEELb0ELb0ELb1EEEvNS_9FwdParamsE)
        /*00ec*/ 	.short	0x0380
        /*00ee*/ 	.short	0x00e8


	//----- nvinfo : EIATTR_SW_WAR
	.align		4
.L_948:
        /*00f0*/ 	.byte	0x04, 0x36
        /*00f2*/ 	.short	(.L_950 - .L_949)
.L_949:
        /*00f4*/ 	.word	0x00000008
.L_950:


//--------------------- .nv.info._ZN10layer_norm31ln_parallel_residual_fwd_kernelINS_13Kernel_traitsI13__nv_bfloat16S2_fS2_fjLj5120ELj1ELj1ELj4ELj16ENS_18Kernel_traits_baseILj5120ES2_S2_fS2_fjLj128EEEEELb0ELb1ELb0EEEvNS_9FwdParamsE --------------------------
	.section	.nv.info._ZN10layer_norm31ln_parallel_residual_fwd_kernelINS_13Kernel_traitsI13__nv_bfloat16S2_fS2_fjLj5120ELj1ELj1ELj4ELj16ENS_18Kernel_traits_baseILj5120ES2_S2_fS2_fjLj128EEEEELb0ELb1ELb0EEEvNS_9FwdParamsE,"",@"SHT_CUDA_INFO"
	.sectionflags	@""
	.align	4


	//----- nvinfo : EIATTR_CUDA_API_VERSION
	.align		4
        /*0000*/ 	.byte	0x04, 0x37
        /*0002*/ 	.short	(.L_952 - .L_951)
.L_951:
        /*0004*/ 	.word	0x00000082


	//----- nvinfo : EIATTR_KPARAM_INFO
	.align		4
.L_952:
        /*0008*/ 	.byte	0x04, 0x17
        /*000a*/ 	.short	(.L_954 - .L_953)
.L_953:
        /*000c*/ 	.word	0x00000000
        /*0010*/ 	.short	0x0000
        /*0012*/ 	.short	0x0000
        /*0014*/ 	.byte	0x00, 0xf0, 0xa1, 0x03


	//----- nvinfo : EIATTR_SPARSE_MMA_MASK
	.align		4
.L_954:
        /*0018*/ 	.byte	0x03, 0x50
        /*001a*/ 	.short	0x0000


	//----- nvinfo : EIATTR_MAXREG_COUNT
	.align		4
        /*001c*/ 	.byte	0x03, 0x1b
        /*001e*/ 	.short	0x00ff


	//----- nvinfo : EIATTR_NUM_BARRIERS
	.align		4
        /*0020*/ 	.byte	0x02, 0x4c
        /*0022*/ 	.byte	0x01
	.zero		1


	//----- nvinfo : EIATTR_MERCURY_ISA_VERSION
	.align		4
        /*0024*/ 	.byte	0x03, 0x5f
        /*0026*/ 	.short	0x0101


	//----- nvinfo : EIATTR_COOP_GROUP_MASK_REGIDS
	.align		4
        /*0028*/ 	.byte	0x04, 0x29
        /*002a*/ 	.short	(.L_956 - .L_955)


	//   ....[0]....
.L_955:
        /*002c*/ 	.word	0xffffffff


	//   ....[1]....
        /*0030*/ 	.word	0xffffffff


	//   ....[2]....
        /*0034*/ 	.word	0xffffffff


	//   ....[3]....
        /*0038*/ 	.word	0xffffffff


	//   ....[4]....
        /*003c*/ 	.word	0xffffffff


	//   ....[5]....
        /*0040*/ 	.word	0xffffffff


	//   ....[6]....
        /*0044*/ 	.word	0xffffffff


	//   ....[7]....
        /*0048*/ 	.word	0xffffffff


	//   ....[8]....
        /*004c*/ 	.word	0xffffffff


	//   ....[9]....
        /*0050*/ 	.word	0xffffffff


	//   ....[10]....
        /*0054*/ 	.word	0xffffffff


	//   ....[11]....
        /*0058*/ 	.word	0xffffffff


	//   ....[12]....
        /*005c*/ 	.word	0xffffffff


	//   ....[13]....
        /*0060*/ 	.word	0xffffffff


	//   ....[14]....
        /*0064*/ 	.word	0xffffffff


	//   ....[15]....
        /*0068*/ 	.word	0xffffffff


	//   ....[16]....
        /*006c*/ 	.word	0xffffffff


	//   ....[17]....
        /*0070*/ 	.word	0xffffffff


	//----- nvinfo : EIATTR_COOP_GROUP_INSTR_OFFSETS
	.align		4
.L_956:
        /*0074*/ 	.byte	0x04, 0x28
        /*0076*/ 	.short	(.L_958 - .L_957)


	//   ....[0]....
.L_957:
        /*0078*/ 	.word	0x00003780


	//   ....[1]....
        /*007c*/ 	.word	0x000037a0


	//   ....[2]....
        /*0080*/ 	.word	0x000037c0


	//   ....[3]....
        /*0084*/ 	.word	0x000037e0


	//   ....[4]....
        /*0088*/ 	.word	0x00003800


	//   ....[5]....
        /*008c*/ 	.word	0x00003db0


	//   ....[6]....
        /*0090*/ 	.word	0x00003e10


	//   ....[7]....
        /*0094*/ 	.word	0x00003e40


	//   ....[8]....
        /*0098*/ 	.word	0x00003e60


	//   ....[9]....
        /*009c*/ 	.word	0x00003e80


	//   ....[10]....
        /*00a0*/ 	.word	0x00003f80


	//   ....[11]....
        /*00a4*/ 	.word	0x00003fe0


	//   ....[12]....
        /*00a8*/ 	.word	0x00004010


	//   ....[13]....
        /*00ac*/ 	.word	0x00004040


	//   ....[14]....
        /*00b0*/ 	.word	0x000040e0


	//   ....[15]....
        /*00b4*/ 	.word	0x00004120


	//   ....[16]....
        /*00b8*/ 	.word	0x000041c0


	//   ....[17]....
        /*00bc*/ 	.word	0x000041f0


	//----- nvinfo : EIATTR_VRC_CTA_INIT_COUNT
	.align		4
.L_958:
        /*00c0*/ 	.byte	0x02, 0x4a
	.zero		1
	.zero		1


	//----- nvinfo : EIATTR_EXIT_INSTR_OFFSETS
	.align		4
        /*00c4*/ 	.byte	0x04, 0x1c
        /*00c6*/ 	.short	(.L_960 - .L_959)


	//   ....[0]....
.L_959:
        /*00c8*/ 	.word	0x00000660


	//   ....[1]....
        /*00cc*/ 	.word	0x00005310


	//----- nvinfo : EIATTR_MAX_THREADS
	.align		4
.L_960:
        /*00d0*/ 	.byte	0x04, 0x05
        /*00d2*/ 	.short	(.L_962 - .L_961)
.L_961:
        /*00d4*/ 	.word	0x00000080
        /*00d8*/ 	.word	0x00000001
        /*00dc*/ 	.word	0x00000001


	//----- nvinfo : EIATTR_CRS_STACK_SIZE
	.align		4
.L_962:
        /*00e0*/ 	.byte	0x04, 0x1e
        /*00e2*/ 	.short	(.L_964 - .L_963)
.L_963:
        /*00e4*/ 	.word	0x00000000


	//----- nvinfo : EIATTR_CBANK_PARAM_SIZE
	.align		4
.L_964:
        /*00e8*/ 	.byte	0x03, 0x19
        /*00ea*/ 	.short	0x00e8


	//----- nvinfo : EIATTR_PARAM_CBANK
	.align		4
        /*00ec*/ 	.byte	0x04, 0x0a
        /*00ee*/ 	.short	(.L_966 - .L_965)
	.align		4
.L_965:
        /*00f0*/ 	.word	index@(.nv.constant0._ZN10layer_norm31ln_parallel_residual_fwd_kernelINS_13Kernel_traitsI13__nv_bfloat16S2_fS2_fjLj5120ELj1ELj1ELj4ELj16ENS_18Kernel_traits_baseILj5120ES2_S2_fS2_fjLj128EEEEELb0ELb1ELb0EEEvNS_9FwdParamsE)
        /*00f4*/ 	.short	0x0380
        /*00f6*/ 	.short	0x00e8


	//----- nvinfo : EIATTR_SW_WAR
	.align		4
.L_966:
        /*00f8*/ 	.byte	0x04, 0x36
        /*00fa*/ 	.short	(.L_968 - .L_967)
.L_967:
        /*00fc*/ 	.word	0x00000008
.L_968:


//--------------------- .nv.info._ZN10layer_norm31ln_parallel_residual_fwd_kernelINS_13Kernel_traitsI13__nv_bfloat16S2_fS2_fjLj5120ELj1ELj1ELj4ELj16ENS_18Kernel_traits_baseILj5120ES2_S2_fS2_fjLj128EEEEELb0ELb1ELb1EEEvNS_9FwdParamsE --------------------------
	.section	.nv.info._ZN10layer_norm31ln_parallel_residual_fwd_kernelINS_13Kernel_traitsI13__nv_bfloat16S2_fS2_fjLj5120ELj1ELj1ELj4ELj16ENS_18Kernel_traits_baseILj5120ES2_S2_fS2_fjLj128EEEEELb0ELb1ELb1EEEvNS_9FwdParamsE,"",@"SHT_CUDA_INFO"
	.sectionflags	@""
	.align	4


	//----- nvinfo : EIATTR_CUDA_API_VERSION
	.align		4
        /*0000*/ 	.byte	0x04, 0x37
        /*0002*/ 	.short	(.L_970 - .L_969)
.L_969:
        /*0004*/ 	.word	0x00000082


	//----- nvinfo : EIATTR_KPARAM_INFO
	.align		4
.L_970:
        /*0008*/ 	.byte	0x04, 0x17
        /*000a*/ 	.short	(.L_972 - .L_971)
.L_971:
        /*000c*/ 	.word	0x00000000
        /*0010*/ 	.short	0x0000
        /*0012*/ 	.short	0x0000
        /*0014*/ 	.byte	0x00, 0xf0, 0xa1, 0x03


	//----- nvinfo : EIATTR_SPARSE_MMA_MASK
	.align		4
.L_972:
        /*0018*/ 	.byte	0x03, 0x50
        /*001a*/ 	.short	0x0000


	//----- nvinfo : EIATTR_MAXREG_COUNT
	.align		4
        /*001c*/ 	.byte	0x03, 0x1b
        /*001e*/ 	.short	0x00ff


	//----- nvinfo : EIATTR_NUM_BARRIERS
	.align		4
        /*0020*/ 	.byte	0x02, 0x4c
        /*0022*/ 	.byte	0x01
	.zero		1


	//----- nvinfo : EIATTR_MERCURY_ISA_VERSION
	.align		4
        /*0024*/ 	.byte	0x03, 0x5f
        /*0026*/ 	.short	0x0101


	//----- nvinfo : EIATTR_COOP_GROUP_MASK_REGIDS
	.align		4
        /*0028*/ 	.byte	0x04, 0x29
        /*002a*/ 	.short	(.L_974 - .L_973)


	//   ....[0]....
.L_973:
        /*002c*/ 	.word	0xffffffff


	//   ....[1]....
        /*0030*/ 	.word	0xffffffff


	//   ....[2]....
        /*0034*/ 	.word	0xffffffff


	//   ....[3]....
        /*0038*/ 	.word	0xffffffff


	//   ....[4]....
        /*003c*/ 	.word	0xffffffff


	//   ....[5]....
        /*0040*/ 	.word	0xffffffff


	//   ....[6]....
        /*0044*/ 	.word	0xffffffff


	//   ....[7]....
        /*0048*/ 	.word	0xffffffff


	//   ....[8]....
        /*004c*/ 	.word	0xffffffff


	//   ....[9]....
        /*0050*/ 	.word	0xffffffff


	//   ....[10]....
        /*0054*/ 	.word	0xffffffff


	//   ....[11]....
        /*0058*/ 	.word	0xffffffff


	//   ....[12]....
        /*005c*/ 	.word	0xffffffff


	//   ....[13]....
        /*0060*/ 	.word	0xffffffff


	//   ....[14]....
        /*0064*/ 	.word	0xffffffff


	//   ....[15]....
        /*0068*/ 	.word	0xffffffff


	//   ....[16]....
        /*006c*/ 	.word	0xffffffff


	//   ....[17]....
        /*0070*/ 	.word	0xffffffff


	//----- nvinfo : EIATTR_COOP_GROUP_INSTR_OFFSETS
	.align		4
.L_974:
        /*0074*/ 	.byte	0x04, 0x28
        /*0076*/ 	.short	(.L_976 - .L_975)


	//   ....[0]....
.L_975:
        /*0078*/ 	.word	0x00003100


	//   ....[1]....
        /*007c*/ 	.word	0x00003120


	//   ....[2]....
        /*0080*/ 	.word	0x00003140


	//   ....[3]....
        /*0084*/ 	.word	0x00003160


	//   ....[4]....
        /*0088*/ 	.word	0x00003180


	//   ....[5]....
        /*008c*/ 	.word	0x000036b0


	//   ....[6]....
        /*0090*/ 	.word	0x000036d0


	//   ....[7]....
        /*0094*/ 	.word	0x000036f0


	//   ....[8]....
        /*0098*/ 	.word	0x00003710


	//   ....[9]....
        /*009c*/ 	.word	0x00003730


	//   ....[10]....
        /*00a0*/ 	.word	0x00003920


	//   ....[11]....
        /*00a4*/ 	.word	0x00003960


	//   ....[12]....
        /*00a8*/ 	.word	0x00003980


	//   ....[13]....
        /*00ac*/ 	.word	0x000039d0


	//   ....[14]....
        /*00b0*/ 	.word	0x00003a10


	//   ....[15]....
        /*00b4*/ 	.word	0x00003a60


	//   ....[16]....
        /*00b8*/ 	.word	0x00003b50


	//   ....[17]....
        /*00bc*/ 	.word	0x00003b60


	//----- nvinfo : EIATTR_VRC_CTA_INIT_COUNT
	.align		4
.L_976:
        /*00c0*/ 	.byte	0x02, 0x4a
	.zero		1
	.zero		1


	//----- nvinfo : EIATTR_EXIT_INSTR_OFFSETS
	.align		4
        /*00c4*/ 	.byte	0x04, 0x1c
        /*00c6*/ 	.short	(.L_978 - .L_977)


	//   ....[0]....
.L_977:
        /*00c8*/ 	.word	0x000002d0


	//   ....[1]....
        /*00cc*/ 	.word	0x00004a90


	//----- nvinfo : EIATTR_MAX_THREADS
	.align		4
.L_978:
        /*00d0*/ 	.byte	0x04, 0x05
        /*00d2*/ 	.short	(.L_980 - .L_979)
.L_979:
        /*00d4*/ 	.word	0x00000080
        /*00d8*/ 	.word	0x00000001
        /*00dc*/ 	.word	0x00000001


	//----- nvinfo : EIATTR_CRS_STACK_SIZE
	.align		4
.L_980:
        /*00e0*/ 	.byte	0x04, 0x1e
        /*00e2*/ 	.short	(.L_982 - .L_981)
.L_981:
        /*00e4*/ 	.word	0x00000000


	//----- nvinfo : EIATTR_CBANK_PARAM_SIZE
	.align		4
.L_982:
        /*00e8*/ 	.byte	0x03, 0x19
        /*00ea*/ 	.short	0x00e8


	//----- nvinfo : EIATTR_PARAM_CBANK
	.align		4
        /*00ec*/ 	.byte	0x04, 0x0a
        /*00ee*/ 	.short	(.L_984 - .L_983)
	.align		4
.L_983:
        /*00f0*/ 	.word	index@(.nv.constant0._ZN10layer_norm31ln_parallel_residual_fwd_kernelINS_13Kernel_traitsI13__nv_bfloat16S2_fS2_fjLj5120ELj1ELj1ELj4ELj16ENS_18Kernel_traits_baseILj5120ES2_S2_fS2_fjLj128EEEEELb0ELb1ELb1EEEvNS_9FwdParamsE)
        /*00f4*/ 	.short	0x0380
        /*00f6*/ 	.short	0x00e8


	//----- nvinfo : EIATTR_SW_WAR
	.align		4
.L_984:
        /*00f8*/ 	.byte	0x04, 0x36
        /*00fa*/ 	.short	(.L_986 - .L_985)
.L_985:
        /*00fc*/ 	.word	0x00000008
.L_986:


//--------------------- .nv.info._ZN10layer_norm31ln_parallel_residual_fwd_kernelINS_13Kernel_traitsI13__nv_bfloat16S2_fS2_fjLj5120ELj1ELj1ELj4ELj16ENS_18Kernel_traits_baseILj5120ES2_S2_fS2_fjLj128EEEEELb1ELb0ELb0EEEvNS_9FwdParamsE --------------------------
	.section	.nv.info._ZN10layer_norm31ln_parallel_residual_fwd_kernelINS_13Kernel_traitsI13__nv_bfloat16S2_fS2_fjLj5120ELj1ELj1ELj4ELj16ENS_18Kernel_traits_baseILj5120ES2_S2_fS2_fjLj128EEEEELb1ELb0ELb0EEEvNS_9FwdParamsE,"",@"SHT_CUDA_INFO"
	.sectionflags	@""
	.align	4


	//----- nvinfo : EIATTR_CUDA_API_VERSION
	.align		4
        /*0000*/ 	.byte	0x04, 0x37
        /*0002*/ 	.short	(.L_988 - .L_987)
.L_987:
        /*0004*/ 	.word	0x00000082


	//----- nvinfo : EIATTR_KPARAM_INFO
	.align		4
.L_988:
        /*0008*/ 	.byte	0x04, 0x17
        /*000a*/ 	.short	(.L_990 - .L_989)
.L_989:
        /*000c*/ 	.word	0x00000000
        /*0010*/ 	.short	0x0000
        /*0012*/ 	.short	0x0000
        /*0014*/ 	.byte	0x00, 0xf0, 0xa1, 0x03


	//----- nvinfo : EIATTR_SPARSE_MMA_MASK
	.align		4
.L_990:
        /*0018*/ 	.byte	0x03, 0x50
        /*001a*/ 	.short	0x0000


	//----- nvinfo : EIATTR_MAXREG_COUNT
	.align		4
        /*001c*/ 	.byte	0x03, 0x1b
        /*001e*/ 	.short	0x00ff


	//----- nvinfo : EIATTR_NUM_BARRIERS
	.align		4
        /*0020*/ 	.byte	0x02, 0x4c
        /*0022*/ 	.byte	0x01
	.zero		1


	//----- nvinfo : EIATTR_MERCURY_ISA_VERSION
	.align		4
        /*0024*/ 	.byte	0x03, 0x5f
        /*0026*/ 	.short	0x0101


	//----- nvinfo : EIATTR_COOP_GROUP_MASK_REGIDS
	.align		4
        /*0028*/ 	.byte	0x04, 0x29
        /*002a*/ 	.short	(.L_992 - .L_991)


	//   ....[0]....
.L_991:
        /*002c*/ 	.word	0xffffffff


	//   ....[1]....
        /*0030*/ 	.word	0xffffffff


	//   ....[2]....
        /*0034*/ 	.word	0xffffffff


	//   ....[3]....
        /*0038*/ 	.word	0xffffffff


	//   ....[4]....
        /*003c*/ 	.word	0xffffffff


	//   ....[5]....
        /*0040*/ 	.word	0xffffffff


	//   ....[6]....
        /*0044*/ 	.word	0xffffffff


	//   ....[7]....
        /*0048*/ 	.word	0xffffffff


	//   ....[8]....
        /*004c*/ 	.word	0xffffffff


	//   ....[9]....
        /*0050*/ 	.word	0xffffffff


	//   ....[10]....
        /*0054*/ 	.word	0xffffffff


	//   ....[11]....
        /*0058*/ 	.word	0xffffffff


	//   ....[12]....
        /*005c*/ 	.word	0xffffffff


	//   ....[13]....
        /*0060*/ 	.word	0xffffffff


	//   ....[14]....
        /*0064*/ 	.word	0xffffffff


	//   ....[15]....
        /*0068*/ 	.word	0xffffffff


	//   ....[16]....
        /*006c*/ 	.word	0xffffffff


	//   ....[17]....
        /*0070*/ 	.word	0xffffffff


	//----- nvinfo : EIATTR_COOP_GROUP_INSTR_OFFSETS
	.align		4
.L_992:
        /*0074*/ 	.byte	0x04, 0x28
        /*0076*/ 	.short	(.L_994 - .L_993)


	//   ....[0]....
.L_993:
        /*0078*/ 	.word	0x00030cb0


	//   ....[1]....
        /*007c*/ 	.word	0x00030cd0


	//   ....[2]....
        /*0080*/ 	.word	0x00030cf0


	//   ....[3]....
        /*0084*/ 	.word	0x00030d10


	//   ....[4]....
        /*0088*/ 	.word	0x00030d30


	//   ....[5]....
        /*008c*/ 	.word	0x00031290


	//   ....[6]....
        /*0090*/ 	.word	0x000312b0


	//   ....[7]....
        /*0094*/ 	.word	0x000312d0


	//   ....[8]....
        /*0098*/ 	.word	0x000312f0


	//   ....[9]....
        /*009c*/ 	.word	0x00031310


	//   ....[10]....
        /*00a0*/ 	.word	0x00031490


	//   ....[11]....
        /*00a4*/ 	.word	0x000314d0


	//   ....[12]....
        /*00a8*/ 	.word	0x00031520


	//   ....[13]....
        /*00ac*/ 	.word	0x00031570


	//   ....[14]....
        /*00b0*/ 	.word	0x000315d0


	//   ....[15]....
        /*00b4*/ 	.word	0x00031640


	//   ....[16]....
        /*00b8*/ 	.word	0x000316a0


	//   ....[17]....
        /*00bc*/ 	.word	0x000316f0


	//----- nvinfo : EIATTR_VRC_CTA_INIT_COUNT
	.align		4
.L_994:
        /*00c0*/ 	.byte	0x02, 0x4a
	.zero		1
	.zero		1


	//----- nvinfo : EIATTR_EXIT_INSTR_OFFSETS
	.align		4
        /*00c4*/ 	.byte	0x04, 0x1c
        /*00c6*/ 	.short	(.L_996 - .L_995)


	//   ....[0]....
.L_995:
        /*00c8*/ 	.word	0x00001730


	//   ....[1]....
        /*00cc*/ 	.word	0x000332b0


	//----- nvinfo : EIATTR_MAX_THREADS
	.align		4
.L_996:
        /*00d0*/ 	.byte	0x04, 0x05
        /*00d2*/ 	.short	(.L_998 - .L_997)
.L_997:
        /*00d4*/ 	.word	0x00000080
        /*00d8*/ 	.word	0x00000001
        /*00dc*/ 	.word	0x00000001


	//----- nvinfo : EIATTR_CRS_STACK_SIZE
	.align		4
.L_998:
        /*00e0*/ 	.byte	0x04, 0x1e
        /*00e2*/ 	.short	(.L_1000 - .L_999)
.L_999:
        /*00e4*/ 	.word	0x00000000


	//----- nvinfo : EIATTR_CBANK_PARAM_SIZE
	.align		4
.L_1000:
        /*00e8*/ 	.byte	0x03, 0x19
        /*00ea*/ 	.short	0x00e8


	//----- nvinfo : EIATTR_PARAM_CBANK
	.align		4
        /*00ec*/ 	.byte	0x04, 0x0a
        /*00ee*/ 	.short	(.L_1002 - .L_1001)
	.align		4
.L_1001:
        /*00f0*/ 	.word	index@(.nv.constant0._ZN10layer_norm31ln_parallel_residual_fwd_kernelINS_13Kernel_traitsI13__nv_bfloat16S2_fS2_fjLj5120ELj1ELj1ELj4ELj16ENS_18Kernel_traits_baseILj5120ES2_S2_fS2_fjLj128EEEEELb1ELb0ELb0EEEvNS_9FwdParamsE)
        /*00f4*/ 	.short	0x0380
        /*00f6*/ 	.short	0x00e8


	//----- nvinfo : EIATTR_SW_WAR
	.align		4
.L_1002:
        /*00f8*/ 	.byte	0x04, 0x36
        /*00fa*/ 	.short	(.L_1004 - .L_1003)
.L_1003:
        /*00fc*/ 	.word	0x00000008
.L_1004:


//--------------------- .nv.info._ZN10layer_norm31ln_parallel_residual_fwd_kernelINS_13Kernel_traitsI13__nv_bfloat16S2_fS2_fjLj5120ELj1ELj1ELj4ELj16ENS_18Kernel_traits_baseILj5120ES2_S2_fS2_fjLj128EEEEELb1ELb0ELb1EEEvNS_9FwdParamsE --------------------------
	.section	.nv.info._ZN10layer_norm31ln_parallel_residual_fwd_kernelINS_13Kernel_traitsI13__nv_bfloat16S2_fS2_fjLj5120ELj1ELj1ELj4ELj16ENS_18Kernel_traits_baseILj5120ES2_S2_fS2_fjLj128EEEEELb1ELb0ELb1EEEvNS_9FwdParamsE,"",@"SHT_CUDA_INFO"
	.sectionflags	@""
	.align	4


	//----- nvinfo : EIATTR_CUDA_API_VERSION
	.align		4
        /*0000*/ 	.byte	0x04, 0x37
        /*0002*/ 	.short	(.L_1006 - .L_1005)
.L_1005:
        /*0004*/ 	.word	0x00000082


	//----- nvinfo : EIATTR_KPARAM_INFO
	.align		4
.L_1006:
        /*0008*/ 	.byte	0x04, 0x17
        /*000a*/ 	.short	(.L_1008 - .L_1007)
.L_1007:
        /*000c*/ 	.word	0x00000000
        /*0010*/ 	.short	0x0000
        /*0012*/ 	.short	0x0000
        /*0014*/ 	.byte	0x00, 0xf0, 0xa1, 0x03


	//----- nvinfo : EIATTR_SPARSE_MMA_MASK
	.align		4
.L_1008:
        /*0018*/ 	.byte	0x03, 0x50
        /*001a*/ 	.short	0x0000


	//----- nvinfo : EIATTR_MAXREG_COUNT
	.align		4
        /*001c*/ 	.byte	0x03, 0x1b
        /*001e*/ 	.short	0x00ff


	//----- nvinfo : EIATTR_NUM_BARRIERS
	.align		4
        /*0020*/ 	.byte	0x02, 0x4c
        /*0022*/ 	.byte	0x01
	.zero		1


	//----- nvinfo : EIATTR_MERCURY_ISA_VERSION
	.align		4
        /*0024*/ 	.byte	0x03, 0x5f
        /*0026*/ 	.short	0x0101


	//----- nvinfo : EIATTR_COOP_GROUP_MASK_REGIDS
	.align		4
        /*0028*/ 	.byte	0x04, 0x29
        /*002a*/ 	.short	(.L_1010 - .L_1009)


	//   ....[0]....
.L_1009:
        /*002c*/ 	.word	0xffffffff


	//   ....[1]....
        /*0030*/ 	.word	0xffffffff


	//   ....[2]....
        /*0034*/ 	.word	0xffffffff


	//   ....[3]....
        /*0038*/ 	.word	0xffffffff


	//   ....[4]....
        /*003c*/ 	.word	0xffffffff


	//   ....[5]....
        /*0040*/ 	.word	0xffffffff


	//   ....[6]....
        /*0044*/ 	.word	0xffffffff


	//   ....[7]....
        /*0048*/ 	.word	0xffffffff


	//   ....[8]....
        /*004c*/ 	.word	0xffffffff


	//   ....[9]....
        /*0050*/ 	.word	0xffffffff


	//   ....[10]....
        /*0054*/ 	.word	0xffffffff


	//   ....[11]....
        /*0058*/ 	.word	0xffffffff


	//   ....[12]....
        /*005c*/ 	.word	0xffffffff


	//   ....[13]....
        /*0060*/ 	.word	0xffffffff


	//   ....[14]....
        /*0064*/ 	.word	0xffffffff


	//   ....[15]....
        /*0068*/ 	.word	0xffffffff


	//   ....[16]....
        /*006c*/ 	.word	0xffffffff


	//   ....[17]....
        /*0070*/ 	.word	0xffffffff


	//----- nvinfo : EIATTR_COOP_GROUP_INSTR_OFFSETS
	.align		4
.L_1010:
        /*0074*/ 	.byte	0x04, 0x28
        /*0076*/ 	.short	(.L_1012 - .L_1011)


	//   ....[0]....
.L_1011:
        /*0078*/ 	.word	0x000261e0


	//   ....[1]....
        /*007c*/ 	.word	0x00026210


	//   ....[2]....
        /*0080*/ 	.word	0x00026230


	//   ....[3]....
        /*0084*/ 	.word	0x00026250


	//   ....[4]....
        /*0088*/ 	.word	0x00026270


	//   ....[5]....
        /*008c*/ 	.word	0x000267a0


	//   ....[6]....
        /*0090*/ 	.word	0x000267c0


	//   ....[7]....
        /*0094*/ 	.word	0x000267f0


	//   ....[8]....
        /*0098*/ 	.word	0x00026810


	//   ....[9]....
        /*009c*/ 	.word	0x00026840


	//   ....[10]....
        /*00a0*/ 	.word	0x000269e0


	//   ....[11]....
        /*00a4*/ 	.word	0x00026a20


	//   ....[12]....
        /*00a8*/ 	.word	0x00026a60


	//   ....[13]....
        /*00ac*/ 	.word	0x00026b30


	//   ....[14]....
        /*00b0*/ 	.word	0x00026c10


	//   ....[15]....
        /*00b4*/ 	.word	0x00026c40


	//   ....[16]....
        /*00b8*/ 	.word	0x00026cf0


	//   ....[17]....
        /*00bc*/ 	.word	0x00026d20


	//----- nvinfo : EIATTR_VRC_CTA_INIT_COUNT
	.align		4
.L_1012:
        /*00c0*/ 	.byte	0x02, 0x4a
	.zero		1
	.zero		1


	//----- nvinfo : EIATTR_EXIT_INSTR_OFFSETS
	.align		4
        /*00c4*/ 	.byte	0x04, 0x1c
        /*00c6*/ 	.short	(.L_1014 - .L_1013)


	//   ....[0]....
.L_1013:
        /*00c8*/ 	.word	0x00000b80


	//   ....[1]....
        /*00cc*/ 	.word	0x000286a0


	//----- nvinfo : EIATTR_MAX_THREADS
	.align		4
.L_1014:
        /*00d0*/ 	.byte	0x04, 0x05
        /*00d2*/ 	.short	(.L_1016 - .L_1015)
.L_1015:
        /*00d4*/ 	.word	0x00000080
        /*00d8*/ 	.word	0x00000001
        /*00dc*/ 	.word	0x00000001


	//----- nvinfo : EIATTR_CRS_STACK_SIZE
	.align		4
.L_1016:
        /*00e0*/ 	.byte	0x04, 0x1e
        /*00e2*/ 	.short	(.L_1018 - .L_1017)
.L_1017:
        /*00e4*/ 	.word	0x00000000


	//----- nvinfo : EIATTR_CBANK_PARAM_SIZE
	.align		4
.L_1018:
        /*00e8*/ 	.byte	0x03, 0x19
        /*00ea*/ 	.short	0x00e8


	//----- nvinfo : EIATTR_PARAM_CBANK
	.align		4
        /*00ec*/ 	.byte	0x04, 0x0a
        /*00ee*/ 	.short	(.L_1020 - .L_1019)
	.align		4
.L_1019:
        /*00f0*/ 	.word	index@(.nv.constant0._ZN10layer_norm31ln_parallel_residual_fwd_kernelINS_13Kernel_traitsI13__nv_bfloat16S2_fS2_fjLj5120ELj1ELj1ELj4ELj16ENS_18Kernel_traits_baseILj5120ES2_S2_fS2_fjLj128EEEEELb1ELb0ELb1EEEvNS_9FwdParamsE)
        /*00f4*/ 	.short	0x0380
        /*00f6*/ 	.short	0x00e8


	//----- nvinfo : EIATTR_SW_WAR
	.align		4
.L_1020:
        /*00f8*/ 	.byte	0x04, 0x36
        /*00fa*/ 	.short	(.L_1022 - .L_1021)
.L_1021:
        /*00fc*/ 	.word	0x00000008
.L_1022:


//--------------------- .nv.info._ZN10layer_norm31ln_parallel_residual_fwd_kernelINS_13Kernel_traitsI13__nv_bfloat16S2_fS2_fjLj5120ELj1ELj1ELj4ELj16ENS_18Kernel_traits_baseILj5120ES2_S2_fS2_fjLj128EEEEELb1ELb1ELb0EEEvNS_9FwdParamsE --------------------------
	.section	.nv.info._ZN10layer_norm31ln_parallel_residual_fwd_kernelINS_13Kernel_traitsI13__nv_bfloat16S2_fS2_fjLj5120ELj1ELj1ELj4ELj16ENS_18Kernel_traits_baseILj5120ES2_S2_fS2_fjLj128EEEEELb1ELb1ELb0EEEvNS_9FwdParamsE,"",@"SHT_CUDA_INFO"
	.sectionflags	@""
	.align	4


	//----- nvinfo : EIATTR_CUDA_API_VERSION
	.align		4
        /*0000*/ 	.byte	0x04, 0x37
        /*0002*/ 	.short	(.L_1024 - .L_1023)
.L_1023:
        /*0004*/ 	.word	0x00000082


	//----- nvinfo : EIATTR_KPARAM_INFO
	.align		4
.L_1024:
        /*0008*/ 	.byte	0x04, 0x17
        /*000a*/ 	.short	(.L_1026 - .L_1025)
.L_1025:
        /*000c*/ 	.word	0x00000000
        /*0010*/ 	.short	0x0000
        /*0012*/ 	.short	0x0000
        /*0014*/ 	.byte	0x00, 0xf0, 0xa1, 0x03


	//----- nvinfo : EIATTR_SPARSE_MMA_MASK
	.align		4
.L_1026:
        /*0018*/ 	.byte	0x03, 0x50
        /*001a*/ 	.short	0x0000


	//----- nvinfo : EIATTR_MAXREG_COUNT
	.align		4
        /*001c*/ 	.byte	0x03, 0x1b
        /*001e*/ 	.short	0x00ff


	//----- nvinfo : EIATTR_NUM_BARRIERS
	.align		4
        /*0020*/ 	.byte	0x02, 0x4c
        /*0022*/ 	.byte	0x01
	.zero		1


	//----- nvinfo : EIATTR_MERCURY_ISA_VERSION
	.align		4
        /*0024*/ 	.byte	0x03, 0x5f
        /*0026*/ 	.short	0x0101


	//----- nvinfo : EIATTR_COOP_GROUP_MASK_REGIDS
	.align		4
        /*0028*/ 	.byte	0x04, 0x29
        /*002a*/ 	.short	(.L_1028 - .L_1027)


	//   ....[0]....
.L_1027:
        /*002c*/ 	.word	0xffffffff


	//   ....[1]....
        /*0030*/ 	.word	0xffffffff


	//   ....[2]....
        /*0034*/ 	.word	0xffffffff


	//   ....[3]....
        /*0038*/ 	.word	0xffffffff


	//   ....[4]....
        /*003c*/ 	.word	0xffffffff


	//   ....[5]....
        /*0040*/ 	.word	0xffffffff


	//   ....[6]....
        /*0044*/ 	.word	0xffffffff


	//   ....[7]....
        /*0048*/ 	.word	0xffffffff


	//   ....[8]....
        /*004c*/ 	.word	0xffffffff


	//   ....[9]....
        /*0050*/ 	.word	0xffffffff


	//   ....[10]....
        /*0054*/ 	.word	0xffffffff


	//   ....[11]....
        /*0058*/ 	.word	0xffffffff


	//   ....[12]....
        /*005c*/ 	.word	0xffffffff


	//   ....[13]....
        /*0060*/ 	.word	0xffffffff


	//   ....[14]....
        /*0064*/ 	.word	0xffffffff


	//   ....[15]....
        /*0068*/ 	.word	0xffffffff


	//   ....[16]....
        /*006c*/ 	.word	0xffffffff


	//   ....[17]....
        /*0070*/ 	.word	0xffffffff


	//----- nvinfo : EIATTR_COOP_GROUP_INSTR_OFFSETS
	.align		4
.L_1028:
        /*0074*/ 	.byte	0x04, 0x28
        /*0076*/ 	.short	(.L_1030 - .L_1029)


	//   ....[0]....
.L_1029:
        /*0078*/ 	.word	0x00030ad0


	//   ....[1]....
        /*007c*/ 	.word	0x00030af0


	//   ....[2]....
        /*0080*/ 	.word	0x00030b10


	//   ....[3]....
        /*0084*/ 	.word	0x00030b30


	//   ....[4]....
        /*0088*/ 	.word	0x00030b50


	//   ....[5]....
        /*008c*/ 	.word	0x00031090


	//   ....[6]....
        /*0090*/ 	.word	0x000310b0


	//   ....[7]....
        /*0094*/ 	.word	0x000310e0


	//   ....[8]....
        /*0098*/ 	.word	0x00031100


	//   ....[9]....
        /*009c*/ 	.word	0x00031130


	//   ....[10]....
        /*00a0*/ 	.word	0x000312c0


	//   ....[11]....
        /*00a4*/ 	.word	0x000312f0


	//   ....[12]....
        /*00a8*/ 	.word	0x00031340


	//   ....[13]....
        /*00ac*/ 	.word	0x00031390


	//   ....[14]....
        /*00b0*/ 	.word	0x000313f0


	//   ....[15]....
        /*00b4*/ 	.word	0x00031450


	//   ....[16]....
        /*00b8*/ 	.word	0x000314e0


	//   ....[17]....
        /*00bc*/ 	.word	0x00031530


	//----- nvinfo : EIATTR_VRC_CTA_INIT_COUNT
	.align		4
.L_1030:
        /*00c0*/ 	.byte	0x02, 0x4a
	.zero		1
	.zero		1


	//----- nvinfo : EIATTR_EXIT_INSTR_OFFSETS
	.align		4
        /*00c4*/ 	.byte	0x04, 0x1c
        /*00c6*/ 	.short	(.L_1032 - .L_1031)


	//   ....[0]....
.L_1031:
        /*00c8*/ 	.word	0x000008f0


	//   ....[1]....
        /*00cc*/ 	.word	0x00032660


	//----- nvinfo : EIATTR_MAX_THREADS
	.align		4
.L_1032:
        /*00d0*/ 	.byte	0x04, 0x05
        /*00d2*/ 	.short	(.L_1034 - .L_1033)
.L_1033:
        /*00d4*/ 	.word	0x00000080
        /*00d8*/ 	.word	0x00000001
        /*00dc*/ 	.word	0x00000001


	//----- nvinfo : EIATTR_CRS_STACK_SIZE
	.align		4
.L_1034:
        /*00e0*/ 	.byte	0x04, 0x1e
        /*00e2*/ 	.short	(.L_1036 - .L_1035)
.L_1035:
        /*00e4*/ 	.word	0x00000000


	//----- nvinfo : EIATTR_CBANK_PARAM_SIZE
	.align		4
.L_1036:
        /*00e8*/ 	.byte	0x03, 0x19
        /*00ea*/ 	.short	0x00e8


	//----- nvinfo : EIATTR_PARAM_CBANK
	.align		4
        /*00ec*/ 	.byte	0x04, 0x0a
        /*00ee*/ 	.short	(.L_1038 - .L_1037)
	.align		4
.L_1037:
        /*00f0*/ 	.word	index@(.nv.constant0._ZN10layer_norm31ln_parallel_residual_fwd_kernelINS_13Kernel_traitsI13__nv_bfloat16S2_fS2_fjLj5120ELj1ELj1ELj4ELj16ENS_18Kernel_traits_baseILj5120ES2_S2_fS2_fjLj128EEEEELb1ELb1ELb0EEEvNS_9FwdParamsE)
        /*00f4*/ 	.short	0x0380
        /*00f6*/ 	.short	0x00e8


	//----- nvinfo : EIATTR_SW_WAR
	.align		4
.L_1038:
        /*00f8*/ 	.byte	0x04, 0x36
        /*00fa*/ 	.short	(.L_1040 - .L_1039)
.L_1039:
        /*00fc*/ 	.word	0x00000008
.L_1040:


//--------------------- .nv.info._ZN10layer_norm31ln_parallel_residual_fwd_kernelINS_13Kernel_traitsI13__nv_bfloat16S2_fS2_fjLj5120ELj1ELj1ELj4ELj16ENS_18Kernel_traits_baseILj5120ES2_S2_fS2_fjLj128EEEEELb1ELb1ELb1EEEvNS_9FwdParamsE --------------------------
	.section	.nv.info._ZN10layer_norm31ln_parallel_residual_fwd_kernelINS_13Kernel_traitsI13__nv_bfloat16S2_fS2_fjLj5120ELj1ELj1ELj4ELj16ENS_18Kernel_traits_baseILj5120ES2_S2_fS2_fjLj128EEEEELb1ELb1ELb1EEEvNS_9FwdParamsE,"",@"SHT_CUDA_INFO"
	.sectionflags	@""
	.align	4


	//----- nvinfo : EIATTR_CUDA_API_VERSION
	.align		4
        /*0000*/ 	.byte	0x04, 0x37
        /*0002*/ 	.short	(.L_1042 - .L_1041)
.L_1041:
        /*0004*/ 	.word	0x00000082


	//----- nvinfo : EIATTR_KPARAM_INFO
	.align		4
.L_1042:
        /*0008*/ 	.byte	0x04, 0x17
        /*000a*/ 	.short	(.L_1044 - .L_1043)
.L_1043:
        /*000c*/ 	.word	0x00000000
        /*0010*/ 	.short	0x0000
        /*0012*/ 	.short	0x0000
        /*0014*/ 	.byte	0x00, 0xf0, 0xa1, 0x03


	//----- nvinfo : EIATTR_SPARSE_MMA_MASK
	.align		4
.L_1044:
        /*0018*/ 	.byte	0x03, 0x50
        /*001a*/ 	.short	0x0000


	//----- nvinfo : EIATTR_MAXREG_COUNT
	.align		4
        /*001c*/ 	.byte	0x03, 0x1b
        /*001e*/ 	.short	0x00ff


	//----- nvinfo : EIATTR_NUM_BARRIERS
	.align		4
        /*0020*/ 	.byte	0x02, 0x4c
        /*0022*/ 	.byte	0x01
	.zero		1


	//----- nvinfo : EIATTR_MERCURY_ISA_VERSION
	.align		4
        /*0024*/ 	.byte	0x03, 0x5f
        /*0026*/ 	.short	0x0101


	//----- nvinfo : EIATTR_COOP_GROUP_MASK_REGIDS
	.align		4
        /*0028*/ 	.byte	0x04, 0x29
        /*002a*/ 	.short	(.L_1046 - .L_1045)


	//   ....[0]....
.L_1045:
        /*002c*/ 	.word	0xffffffff


	//   ....[1]....
        /*0030*/ 	.word	0xffffffff


	//   ....[2]....
        /*0034*/ 	.word	0xffffffff


	//   ....[3]....
        /*0038*/ 	.word	0xffffffff


	//   ....[4]....
        /*003c*/ 	.word	0xffffffff


	//   ....[5]....
        /*0040*/ 	.word	0xffffffff


	//   ....[6]....
        /*0044*/ 	.word	0xffffffff


	//   ....[7]....
        /*0048*/ 	.word	0xffffffff


	//   ....[8]....
        /*004c*/ 	.word	0xffffffff


	//   ....[9]....
        /*0050*/ 	.word	0xffffffff


	//   ....[10]....
        /*0054*/ 	.word	0xffffffff


	//   ....[11]....
        /*0058*/ 	.word	0xffffffff


	//   ....[12]....
        /*005c*/ 	.word	0xffffffff


	//   ....[13]....
        /*0060*/ 	.word	0xffffffff


	//   ....[14]....
        /*0064*/ 	.word	0xffffffff


	//   ....[15]....
        /*0068*/ 	.word	0xffffffff


	//   ....[16]....
        /*006c*/ 	.word	0xffffffff


	//   ....[17]....
        /*0070*/ 	.word	0xffffffff


	//----- nvinfo : EIATTR_COOP_GROUP_INSTR_OFFSETS
	.align		4
.L_1046:
        /*0074*/ 	.byte	0x04, 0x28
        /*0076*/ 	.short	(.L_1048 - .L_1047)


	//   ....[0]....
.L_1047:
        /*0078*/ 	.word	0x00025830


	//   ....[1]....
        /*007c*/ 	.word	0x00025860


	//   ....[2]....
        /*0080*/ 	.word	0x00025880


	//   ....[3]....
        /*0084*/ 	.word	0x000258a0


	//   ....[4]....
        /*0088*/ 	.word	0x000258c0


	//   ....[5]....
        /*008c*/ 	.word	0x00025df0


	//   ....[6]....
        /*0090*/ 	.word	0x00025e20


	//   ....[7]....
        /*0094*/ 	.word	0x00025e40


	//   ....[8]....
        /*0098*/ 	.word	0x00025e60


	//   ....[9]....
        /*009c*/ 	.word	0x00025e90


	//   ....[10]....
        /*00a0*/ 	.word	0x00026030


	//   ....[11]....
        /*00a4*/ 	.word	0x00026070


	//   ....[12]....
        /*00a8*/ 	.word	0x00026110


	//   ....[13]....
        /*00ac*/ 	.word	0x00026150


	//   ....[14]....
        /*00b0*/ 	.word	0x000261b0


	//   ....[15]....
        /*00b4*/ 	.word	0x00026220


	//   ....[16]....
        /*00b8*/ 	.word	0x000262b0


	//   ....[17]....
        /*00bc*/ 	.word	0x000262d0


	//----- nvinfo : EIATTR_VRC_CTA_INIT_COUNT
	.align		4
.L_1048:
        /*00c0*/ 	.byte	0x02, 0x4a
	.zero		1
	.zero		1


	//----- nvinfo : EIATTR_EXIT_INSTR_OFFSETS
	.align		4
        /*00c4*/ 	.byte	0x04, 0x1c
        /*00c6*/ 	.short	(.L_1050 - .L_1049)


	//   ....[0]....
.L_1049:
        /*00c8*/ 	.word	0x000002a0


	//   ....[1]....
        /*00cc*/ 	.word	0x000273c0


	//----- nvinfo : EIATTR_MAX_THREADS
	.align		4
.L_1050:
        /*00d0*/ 	.byte	0x04, 0x05
        /*00d2*/ 	.short	(.L_1052 - .L_1051)
.L_1051:
        /*00d4*/ 	.word	0x00000080
        /*00d8*/ 	.word	0x00000001
        /*00dc*/ 	.word	0x00000001


	//----- nvinfo : EIATTR_CRS_STACK_SIZE
	.align		4
.L_1052:
        /*00e0*/ 	.byte	0x04, 0x1e
        /*00e2*/ 	.short	(.L_1054 - .L_1053)
.L_1053:
        /*00e4*/ 	.word	0x00000000


	//----- nvinfo : EIATTR_CBANK_PARAM_SIZE
	.align		4
.L_1054:
        /*00e8*/ 	.byte	0x03, 0x19
        /*00ea*/ 	.short	0x00e8


	//----- nvinfo : EIATTR_PARAM_CBANK
	.align		4
        /*00ec*/ 	.byte	0x04, 0x0a
        /*00ee*/ 	.short	(.L_1056 - .L_1055)
	.align		4
.L_1055:
        /*00f0*/ 	.word	index@(.nv.constant0._ZN10layer_norm31ln_parallel_residual_fwd_kernelINS_13Kernel_traitsI13__nv_bfloat16S2_fS2_fjLj5120ELj1ELj1ELj4ELj16ENS_18Kernel_traits_baseILj5120ES2_S2_fS2_fjLj128EEEEELb1ELb1ELb1EEEvNS_9FwdParamsE)
        /*00f4*/ 	.short	0x0380
        /*00f6*/ 	.short	0x00e8


	//----- nvinfo : EIATTR_SW_WAR
	.align		4
.L_1056:
        /*00f8*/ 	.byte	0x04, 0x36
        /*00fa*/ 	.short	(.L_1058 - .L_1057)
.L_1057:
        /*00fc*/ 	.word	0x00000008
.L_1058:


//--------------------- .nv.info._ZN10layer_norm31ln_parallel_residual_fwd_kernelINS_13Kernel_traitsIf13__nv_bfloat16fS2_fjLj5120ELj1ELj1ELj4ELj16ENS_18Kernel_traits_baseILj5120EfS2_fS2_fjLj128EEEEELb0ELb0ELb0EEEvNS_9FwdParamsE --------------------------
	.section	.nv.info._ZN10layer_norm31ln_parallel_residual_fwd_kernelINS_13Kernel_traitsIf13__nv_bfloat16fS2_fjLj5120ELj1ELj1ELj4ELj16ENS_18Kernel_traits_baseILj5120EfS2_fS2_fjLj128EEEEELb0ELb0ELb0EEEvNS_9FwdParamsE,"",@"SHT_CUDA_INFO"
	.sectionflags	@""
	.align	4


	//----- nvinfo : EIATTR_CUDA_API_VERSION
	.align		4
        /*0000*/ 	.byte	0x04, 0x37
        /*0002*/ 	.short	(.L_1060 - .L_1059)
.L_1059:
        /*0004*/ 	.word	0x00000082


	//----- nvinfo : EIATTR_KPARAM_INFO
	.align		4
.L_1060:
        /*0008*/ 	.byte	0x04, 0x17
        /*000a*/ 	.short	(.L_1062 - .L_1061)
.L_1061:
        /*000c*/ 	.word	0x00000000
        /*0010*/ 	.short	0x0000
        /*0012*/ 	.short	0x0000
        /*0014*/ 	.byte	0x00, 0xf0, 0xa1, 0x03


	//----- nvinfo : EIATTR_SPARSE_MMA_MASK
	.align		4
.L_1062:
        /*0018*/ 	.byte	0x03, 0x50
        /*001a*/ 	.short	0x0000


	//----- nvinfo : EIATTR_MAXREG_COUNT
	.align		4
        /*001c*/ 	.byte	0x03, 0x1b
        /*001e*/ 	.short	0x00ff


	//----- nvinfo : EIATTR_NUM_BARRIERS
	.align		4
        /*0020*/ 	.byte	0x02, 0x4c
        /*0022*/ 	.byte	0x01
	.zero		1


	//----- nvinfo : EIATTR_MERCURY_ISA_VERSION
	.align		4
        /*0024*/ 	.byte	0x03, 0x5f
        /*0026*/ 	.short	0x0101


	//----- nvinfo : EIATTR_COOP_GROUP_MASK_REGIDS
	.align		4
        /*0028*/ 	.byte	0x04, 0x29
        /*002a*/ 	.short	(.L_1064 - .L_1063)


	//   ....[0]....
.L_1063:
        /*002c*/ 	.word	0xffffffff


	//   ....[1]....
        /*0030*/ 	.word	0xffffffff


	//   ....[2]....
        /*0034*/ 	.word	0xffffffff


	//   ....[3]....
        /*0038*/ 	.word	0xffffffff


	//   ....[4]....
        /*003c*/ 	.word	0xffffffff


	//   ....[5]....
        /*0040*/ 	.word	0xffffffff


	//   ....[6]....
        /*0044*/ 	.word	0xffffffff


	//   ....[7]....
        /*0048*/ 	.word	0xffffffff


	//   ....[8]....
        /*004c*/ 	.word	0xffffffff


	//   ....[9]....
        /*0050*/ 	.word	0xffffffff


	//   ....[10]....
        /*0054*/ 	.word	0xffffffff


	//   ....[11]....
        /*0058*/ 	.word	0xffffffff


	//   ....[12]....
        /*005c*/ 	.word	0xffffffff


	//   ....[13]....
        /*0060*/ 	.word	0xffffffff


	//   ....[14]....
        /*0064*/ 	.word	0xffffffff


	//   ....[15]....
        /*0068*/ 	.word	0xffffffff


	//   ....[16]....
        /*006c*/ 	.word	0xffffffff


	//   ....[17]....
        /*0070*/ 	.word	0xffffffff


	//----- nvinfo : EIATTR_COOP_GROUP_INSTR_OFFSETS
	.align		4
.L_1064:
        /*0074*/ 	.byte	0x04, 0x28
        /*0076*/ 	.short	(.L_1066 - .L_1065)


	//   ....[0]....
.L_1065:
        /*0078*/ 	.word	0x00004b90


	//   ....[1]....
        /*007c*/ 	.word	0x00004bb0


	//   ....[2]....
        /*0080*/ 	.word	0x00004bd0


	//   ....[3]....
        /*0084*/ 	.word	0x00004bf0


	//   ....[4]....
        /*0088*/ 	.word	0x00004c10


	//   ....[5]....
        /*008c*/ 	.word	0x00005190


	//   ....[6]....
        /*0090*/ 	.word	0x000051c0


	//   ....[7]....
        /*0094*/ 	.word	0x000051e0


	//   ....[8]....
        /*0098*/ 	.word	0x00005220


	//   ....[9]....
        /*009c*/ 	.word	0x00005250


	//   ....[10]....
        /*00a0*/ 	.word	0x000052c0


	//   ....[11]....
        /*00a4*/ 	.word	0x00005330


	//   ....[12]....
        /*00a8*/ 	.word	0x00005350


	//   ....[13]....
        /*00ac*/ 	.word	0x00005360


	//   ....[14]....
        /*00b0*/ 	.word	0x00005420


	//   ....[15]....
        /*00b4*/ 	.word	0x00005460


	//   ....[16]....
        /*00b8*/ 	.word	0x000054f0


	//   ....[17]....
        /*00bc*/ 	.word	0x00005520


	//----- nvinfo : EIATTR_VRC_CTA_INIT_COUNT
	.align		4
.L_1066:
        /*00c0*/ 	.byte	0x02, 0x4a
	.zero		1
	.zero		1


	//----- nvinfo : EIATTR_EXIT_INSTR_OFFSETS
	.align		4
        /*00c4*/ 	.byte	0x04, 0x1c
        /*00c6*/ 	.short	(.L_1068 - .L_1067)


	//   ....[0]....
.L_1067:
        /*00c8*/ 	.word	0x00001cc0


	//   ....[1]....
        /*00cc*/ 	.word	0x000065b0


	//----- nvinfo : EIATTR_MAX_THREADS
	.align		4
.L_1068:
        /*00d0*/ 	.byte	0x04, 0x05
        /*00d2*/ 	.short	(.L_1070 - .L_1069)
.L_1069:
        /*00d4*/ 	.word	0x00000080
        /*00d8*/ 	.word	0x00000001
        /*00dc*/ 	.word	0x00000001


	//----- nvinfo : EIATTR_CRS_STACK_SIZE
	.align		4
.L_1070:
        /*00e0*/ 	.byte	0x04, 0x1e
        /*00e2*/ 	.short	(.L_1072 - .L_1071)
.L_1071:
        /*00e4*/ 	.word	0x00000000


	//----- nvinfo : EIATTR_CBANK_PARAM_SIZE
	.align		4
.L_1072:
        /*00e8*/ 	.byte	0x03, 0x19
        /*00ea*/ 	.short	0x00e8


	//----- nvinfo : EIATTR_PARAM_CBANK
	.align		4
        /*00ec*/ 	.byte	0x04, 0x0a
        /*00ee*/ 	.short	(.L_1074 - .L_1073)
	.align		4
.L_1073:
        /*00f0*/ 	.word	index@(.nv.constant0._ZN10layer_norm31ln_parallel_residual_fwd_kernelINS_13Kernel_traitsIf13__nv_bfloat16fS2_fjLj5120ELj1ELj1ELj4ELj16ENS_18Kernel_traits_baseILj5120EfS2_fS2_fjLj128EEEEELb0ELb0ELb0EEEvNS_9FwdParamsE)
        /*00f4*/ 	.short	0x0380
        /*00f6*/ 	.short	0x00e8


	//----- nvinfo : EIATTR_SW_WAR
	.align		4
.L_1074:
        /*00f8*/ 	.byte	0x04, 0x36
        /*00fa*/ 	.short	(.L_1076 - .L_1075)
.L_1075:
        /*00fc*/ 	.word	0x00000008
.L_1076:


//--------------------- .nv.info._ZN10layer_norm31ln_parallel_residual_fwd_kernelINS_13Kernel_traitsIf13__nv_bfloat16fS2_fjLj5120ELj1ELj1ELj4ELj16ENS_18Kernel_traits_baseILj5120EfS2_fS2_fjLj128EEEEELb0ELb0ELb1EEEvNS_9FwdParamsE --------------------------
	.section	.nv.info._ZN10layer_norm31ln_parallel_residual_fwd_kernelINS_13Kernel_traitsIf13__nv_bfloat16fS2_fjLj5120ELj1ELj1ELj4ELj16ENS_18Kernel_traits_baseILj5120EfS2_fS2_fjLj128EEEEELb0ELb0ELb1EEEvNS_9FwdParamsE,"",@"SHT_CUDA_INFO"
	.sectionflags	@""
	.align	4


	//----- nvinfo : EIATTR_CUDA_API_VERSION
	.align		4
        /*0000*/ 	.byte	0x04, 0x37
        /*0002*/ 	.short	(.L_1078 - .L_1077)
.L_1077:
        /*0004*/ 	.word	0x00000082


	//----- nvinfo : EIATTR_KPARAM_INFO
	.align		4
.L_1078:
        /*0008*/ 	.byte	0x04, 0x17
        /*000a*/ 	.short	(.L_1080 - .L_1079)
.L_1079:
        /*000c*/ 	.word	0x00000000
        /*0010*/ 	.short	0x0000
        /*0012*/ 	.short	0x0000
        /*0014*/ 	.byte	0x00, 0xf0, 0xa1, 0x03


	//----- nvinfo : EIATTR_SPARSE_MMA_MASK
	.align		4
.L_1080:
        /*0018*/ 	.byte	0x03, 0x50
        /*001a*/ 	.short	0x0000


	//----- nvinfo : EIATTR_MAXREG_COUNT
	.align		4
        /*001c*/ 	.byte	0x03, 0x1b
        /*001e*/ 	.short	0x00ff


	//----- nvinfo : EIATTR_NUM_BARRIERS
	.align		4
        /*0020*/ 	.byte	0x02, 0x4c
        /*0022*/ 	.byte	0x01
	.zero		1


	//----- nvinfo : EIATTR_MERCURY_ISA_VERSION
	.align		4
        /*0024*/ 	.byte	0x03, 0x5f
        /*0026*/ 	.short	0x0101


	//----- nvinfo : EIATTR_COOP_GROUP_MASK_REGIDS
	.align		4
        /*0028*/ 	.byte	0x04, 0x29
        /*002a*/ 	.short	(.L_1082 - .L_1081)


	//   ....[0]....
.L_1081:
        /*002c*/ 	.word	0xffffffff


	//   ....[1]....
        /*0030*/ 	.word	0xffffffff


	//   ....[2]....
        /*0034*/ 	.word	0xffffffff


	//   ....[3]....
        /*0038*/ 	.word	0xffffffff


	//   ....[4]....
        /*003c*/ 	.word	0xffffffff


	//   ....[5]....
        /*0040*/ 	.word	0xffffffff


	//   ....[6]....
        /*0044*/ 	.word	0xffffffff


	//   ....[7]....
        /*0048*/ 	.word	0xffffffff


	//   ....[8]....
        /*004c*/ 	.word	0xffffffff


	//   ....[9]....
        /*0050*/ 	.word	0xffffffff


	//   ....[10]....
        /*0054*/ 	.word	0xffffffff


	//   ....[11]....
        /*0058*/ 	.word	0xffffffff


	//   ....[12]....
        /*005c*/ 	.word	0xffffffff


	//   ....[13]....
        /*0060*/ 	.word	0xffffffff


	//   ....[14]....
        /*0064*/ 	.word	0xffffffff


	//   ....[15]....
        /*0068*/ 	.word	0xffffffff


	//   ....[16]....
        /*006c*/ 	.word	0xffffffff


	//   ....[17]....
        /*0070*/ 	.word	0xffffffff


	//----- nvinfo : EIATTR_COOP_GROUP_INSTR_OFFSETS
	.align		4
.L_1082:
        /*0074*/ 	.byte	0x04, 0x28
        /*0076*/ 	.short	(.L_1084 - .L_1083)


	//   ....[0]....
.L_1083:
        /*0078*/ 	.word	0x000037e0


	//   ....[1]....
        /*007c*/ 	.word	0x00003800


	//   ....[2]....
        /*0080*/ 	.word	0x00003820


	//   ....[3]....
        /*0084*/ 	.word	0x00003840


	//   ....[4]....
        /*0088*/ 	.word	0x00003860


	//   ....[5]....
        /*008c*/ 	.word	0x00003d90


	//   ....[6]....
        /*0090*/ 	.word	0x00003dc0


	//   ....[7]....
        /*0094*/ 	.word	0x00003df0


	//   ....[8]....
        /*0098*/ 	.word	0x00003e10


	//   ....[9]....
        /*009c*/ 	.word	0x00003e50


	//   ....[10]....
        /*00a0*/ 	.word	0x00003ef0


	//   ....[11]....
        /*00a4*/ 	.word	0x00003f70


	//   ....[12]....
        /*00a8*/ 	.word	0x00003fc0


	//   ....[13]....
        /*00ac*/ 	.word	0x00004020


	//   ....[14]....
        /*00b0*/ 	.word	0x00004050


	//   ....[15]....
        /*00b4*/ 	.word	0x000040d0


	//   ....[16]....
        /*00b8*/ 	.word	0x00004110


	//   ....[17]....
        /*00bc*/ 	.word	0x00004170


	//----- nvinfo : EIATTR_VRC_CTA_INIT_COUNT
	.align		4
.L_1084:
        /*00c0*/ 	.byte	0x02, 0x4a
	.zero		1
	.zero		1


	//----- nvinfo : EIATTR_EXIT_INSTR_OFFSETS
	.align		4
        /*00c4*/ 	.byte	0x04, 0x1c
        /*00c6*/ 	.short	(.L_1086 - .L_1085)


	//   ....[0]....
.L_1085:
        /*00c8*/ 	.word	0x00000e30


	//   ....[1]....
        /*00cc*/ 	.word	0x00005020


	//----- nvinfo : EIATTR_MAX_THREADS
	.align		4
.L_1086:
        /*00d0*/ 	.byte	0x04, 0x05
        /*00d2*/ 	.short	(.L_1088 - .L_1087)
.L_1087:
        /*00d4*/ 	.word	0x00000080
        /*00d8*/ 	.word	0x00000001
        /*00dc*/ 	.word	0x00000001


	//----- nvinfo : EIATTR_CBANK_PARAM_SIZE
	.align		4
.L_1088:
        /*00e0*/ 	.byte	0x03, 0x19
        /*00e2*/ 	.short	0x00e8


	//----- nvinfo : EIATTR_PARAM_CBANK
	.align		4
        /*00e4*/ 	.byte	0x04, 0x0a
        /*00e6*/ 	.short	(.L_1090 - .L_1089)
	.align		4
.L_1089:
        /*00e8*/ 	.word	index@(.nv.constant0._ZN10layer_norm31ln_parallel_residual_fwd_kernelINS_13Kernel_traitsIf13__nv_bfloat16fS2_fjLj5120ELj1ELj1ELj4ELj16ENS_18Kernel_traits_baseILj5120EfS2_fS2_fjLj128EEEEELb0ELb0ELb1EEEvNS_9FwdParamsE)
        /*00ec*/ 	.short	0x0380
        /*00ee*/ 	.short	0x00e8


	//----- nvinfo : EIATTR_SW_WAR
	.align		4
.L_1090:
        /*00f0*/ 	.byte	0x04, 0x36
        /*00f2*/ 	.short	(.L_1092 - .L_1091)
.L_1091:
        /*00f4*/ 	.word	0x00000008
.L_1092:


//--------------------- .nv.info._ZN10layer_norm31ln_parallel_residual_fwd_kernelINS_13Kernel_traitsIf13__nv_bfloat16fS2_fjLj5120ELj1ELj1ELj4ELj16ENS_18Kernel_traits_baseILj5120EfS2_fS2_fjLj128EEEEELb0ELb1ELb0EEEvNS_9FwdParamsE --------------------------
	.section	.nv.info._ZN10layer_norm31ln_parallel_residual_fwd_kernelINS_13Kernel_traitsIf13__nv_bfloat16fS2_fjLj5120ELj1ELj1ELj4ELj16ENS_18Kernel_traits_baseILj5120EfS2_fS2_fjLj128EEEEELb0ELb1ELb0EEEvNS_9FwdParamsE,"",@"SHT_CUDA_INFO"
	.sectionflags	@""
	.align	4


	//----- nvinfo : EIATTR_CUDA_API_VERSION
	.align		4
        /*0000*/ 	.byte	0x04, 0x37
        /*0002*/ 	.short	(.L_1094 - .L_1093)
.L_1093:
        /*0004*/ 	.word	0x00000082


	//----- nvinfo : EIATTR_KPARAM_INFO
	.align		4
.L_1094:
        /*0008*/ 	.byte	0x04, 0x17
        /*000a*/ 	.short	(.L_1096 - .L_1095)
.L_1095:
        /*000c*/ 	.word	0x00000000
        /*0010*/ 	.short	0x0000
        /*0012*/ 	.short	0x0000
        /*0014*/ 	.byte	0x00, 0xf0, 0xa1, 0x03


	//----- nvinfo : EIATTR_SPARSE_MMA_MASK
	.align		4
.L_1096:
        /*0018*/ 	.byte	0x03, 0x50
        /*001a*/ 	.short	0x0000


	//----- nvinfo : EIATTR_MAXREG_COUNT
	.align		4
        /*001c*/ 	.byte	0x03, 0x1b
        /*001e*/ 	.short	0x00ff


	//----- nvinfo : EIATTR_NUM_BARRIERS
	.align		4
        /*0020*/ 	.byte	0x02, 0x4c
        /*0022*/ 	.byte	0x01
	.zero		1


	//----- nvinfo : EIATTR_MERCURY_ISA_VERSION
	.align		4
        /*0024*/ 	.byte	0x03, 0x5f
        /*0026*/ 	.short	0x0101


	//----- nvinfo : EIATTR_COOP_GROUP_MASK_REGIDS
	.align		4
        /*0028*/ 	.byte	0x04, 0x29
        /*002a*/ 	.short	(.L_1098 - .L_1097)


	//   ....[0]....
.L_1097:
        /*002c*/ 	.word	0xffffffff


	//   ....[1]....
        /*0030*/ 	.word	0xffffffff


	//   ....[2]....
        /*0034*/ 	.word	0xffffffff


	//   ....[3]....
        /*0038*/ 	.word	0xffffffff


	//   ....[4]....
        /*003c*/ 	.word	0xffffffff


	//   ....[5]....
        /*0040*/ 	.word	0xffffffff


	//   ....[6]....
        /*0044*/ 	.word	0xffffffff


	//   ....[7]....
        /*0048*/ 	.word	0xffffffff


	//   ....[8]....
        /*004c*/ 	.word	0xffffffff


	//   ....[9]....
        /*0050*/ 	.word	0xffffffff


	//   ....[10]....
        /*0054*/ 	.word	0xffffffff


	//   ....[11]....
        /*0058*/ 	.word	0xffffffff


	//   ....[12]....
        /*005c*/ 	.word	0xffffffff


	//   ....[13]....
        /*0060*/ 	.word	0xffffffff


	//   ....[14]....
        /*0064*/ 	.word	0xffffffff


	//   ....[15]....
        /*0068*/ 	.word	0xffffffff


	//   ....[16]....
        /*006c*/ 	.word	0xffffffff


	//   ....[17]....
        /*0070*/ 	.word	0xffffffff


	//----- nvinfo : EIATTR_COOP_GROUP_INSTR_OFFSETS
	.align		4
.L_1098:
        /*0074*/ 	.byte	0x04, 0x28
        /*0076*/ 	.short	(.L_1100 - .L_1099)


	//   ....[0]....
.L_1099:
        /*0078*/ 	.word	0x00003650


	//   ....[1]....
        /*007c*/ 	.word	0x00003670


	//   ....[2]....
        /*0080*/ 	.word	0x00003690


	//   ....[3]....
        /*0084*/ 	.word	0x000036b0


	//   ....[4]....
        /*0088*/ 	.word	0x000036d0


	//   ....[5]....
        /*008c*/ 	.word	0x00003c70


	//   ....[6]....
        /*0090*/ 	.word	0x00003ca0


	//   ....[7]....
        /*0094*/ 	.word	0x00003cc0


	//   ....[8]....
        /*0098*/ 	.word	0x00003cf0


	//   ....[9]....
        /*009c*/ 	.word	0x00003d50


	//   ....[10]....
        /*00a0*/ 	.word	0x00003e50


	//   ....[11]....
        /*00a4*/ 	.word	0x00003eb0


	//   ....[12]....
        /*00a8*/ 	.word	0x00003ee0


	//   ....[13]....
        /*00ac*/ 	.word	0x00003f10


	//   ....[14]....
        /*00b0*/ 	.word	0x00003fc0


	//   ....[15]....
        /*00b4*/ 	.word	0x00003ff0


	//   ....[16]....
        /*00b8*/ 	.word	0x00004090


	//   ....[17]....
        /*00bc*/ 	.word	0x000040c0


	//----- nvinfo : EIATTR_VRC_CTA_INIT_COUNT
	.align		4
.L_1100:
        /*00c0*/ 	.byte	0x02, 0x4a
	.zero		1
	.zero		1


	//----- nvinfo : EIATTR_EXIT_INSTR_OFFSETS
	.align		4
        /*00c4*/ 	.byte	0x04, 0x1c
        /*00c6*/ 	.short	(.L_1102 - .L_1101)


	//   ....[0]....
.L_1101:
        /*00c8*/ 	.word	0x000007b0


	//   ....[1]....
        /*00cc*/ 	.word	0x00004cb0


	//----- nvinfo : EIATTR_MAX_THREADS
	.align		4
.L_1102:
        /*00d0*/ 	.byte	0x04, 0x05
        /*00d2*/ 	.short	(.L_1104 - .L_1103)
.L_1103:
        /*00d4*/ 	.word	0x00000080
        /*00d8*/ 	.word	0x00000001
        /*00dc*/ 	.word	0x00000001


	//----- nvinfo : EIATTR_CRS_STACK_SIZE
	.align		4
.L_1104:
        /*00e0*/ 	.byte	0x04, 0x1e
        /*00e2*/ 	.short	(.L_1106 - .L_1105)
.L_1105:
        /*00e4*/ 	.word	0x00000000


	//----- nvinfo : EIATTR_CBANK_PARAM_SIZE
	.align		4
.L_1106:
        /*00e8*/ 	.byte	0x03, 0x19
        /*00ea*/ 	.short	0x00e8


	//----- nvinfo : EIATTR_PARAM_CBANK
	.align		4
        /*00ec*/ 	.byte	0x04, 0x0a
        /*00ee*/ 	.short	(.L_1108 - .L_1107)
	.align		4
.L_1107:
        /*00f0*/ 	.word	index@(.nv.constant0._ZN10layer_norm31ln_parallel_residual_fwd_kernelINS_13Kernel_traitsIf13__nv_bfloat16fS2_fjLj5120ELj1ELj1ELj4ELj16ENS_18Kernel_traits_baseILj5120EfS2_fS2_fjLj128EEEEELb0ELb1ELb0EEEvNS_9FwdParamsE)
        /*00f4*/ 	.short	0x0380
        /*00f6*/ 	.short	0x00e8


	//----- nvinfo : EIATTR_SW_WAR
	.align		4
.L_1108:
        /*00f8*/ 	.byte	0x04, 0x36
        /*00fa*/ 	.short	(.L_1110 - .L_1109)
.L_1109:
        /*00fc*/ 	.word	0x00000008
.L_1110:


//--------------------- .nv.info._ZN10layer_norm31ln_parallel_residual_fwd_kernelINS_13Kernel_traitsIf13__nv_bfloat16fS2_fjLj5120ELj1ELj1ELj4ELj16ENS_18Kernel_traits_baseILj5120EfS2_fS2_fjLj128EEEEELb0ELb1ELb1EEEvNS_9FwdParamsE --------------------------
	.section	.nv.info._ZN10layer_norm31ln_parallel_residual_fwd_kernelINS_13Kernel_traitsIf13__nv_bfloat16fS2_fjLj5120ELj1ELj1ELj4ELj16ENS_18Kernel_traits_baseILj5120EfS2_fS2_fjLj128EEEEELb0ELb1ELb1EEEvNS_9FwdParamsE,"",@"SHT_CUDA_INFO"
	.sectionflags	@""
	.align	4


	//----- nvinfo : EIATTR_CUDA_API_VERSION
	.align		4
        /*0000*/ 	.byte	0x04, 0x37
        /*0002*/ 	.short	(.L_1112 - .L_1111)
.L_1111:
        /*0004*/ 	.word	0x00000082


	//----- nvinfo : EIATTR_KPARAM_INFO
	.align		4
.L_1112:
        /*0008*/ 	.byte	0x04, 0x17
        /*000a*/ 	.short	(.L_1114 - .L_1113)
.L_1113:
        /*000c*/ 	.word	0x00000000
        /*0010*/ 	.short	0x0000
        /*0012*/ 	.short	0x0000
        /*0014*/ 	.byte	0x00, 0xf0, 0xa1, 0x03


	//----- nvinfo : EIATTR_SPARSE_MMA_MASK
	.align		4
.L_1114:
        /*0018*/ 	.byte	0x03, 0x50
        /*001a*/ 	.short	0x0000


	//----- nvinfo : EIATTR_MAXREG_COUNT
	.align		4
        /*001c*/ 	.byte	0x03, 0x1b
        /*001e*/ 	.short	0x00ff


	//----- nvinfo : EIATTR_NUM_BARRIERS
	.align		4
        /*0020*/ 	.byte	0x02, 0x4c
        /*0022*/ 	.byte	0x01
	.zero		1


	//----- nvinfo : EIATTR_MERCURY_ISA_VERSION
	.align		4
        /*0024*/ 	.byte	0x03, 0x5f
        /*0026*/ 	.short	0x0101


	//----- nvinfo : EIATTR_COOP_GROUP_MASK_REGIDS
	.align		4
        /*0028*/ 	.byte	0x04, 0x29
        /*002a*/ 	.short	(.L_1116 - .L_1115)


	//   ....[0]....
.L_1115:
        /*002c*/ 	.word	0xffffffff


	//   ....[1]....
        /*0030*/ 	.word	0xffffffff


	//   ....[2]....
        /*0034*/ 	.word	0xffffffff


	//   ....[3]....
        /*0038*/ 	.word	0xffffffff


	//   ....[4]....
        /*003c*/ 	.word	0xffffffff


	//   ....[5]....
        /*0040*/ 	.word	0xffffffff


	//   ....[6]....
        /*0044*/ 	.word	0xffffffff


	//   ....[7]....
        /*0048*/ 	.word	0xffffffff


	//   ....[8]....
        /*004c*/ 	.word	0xffffffff


	//   ....[9]....
        /*0050*/ 	.word	0xffffffff


	//   ....[10]....
        /*0054*/ 	.word	0xffffffff


	//   ....[11]....
        /*0058*/ 	.word	0xffffffff


	//   ....[12]....
        /*005c*/ 	.word	0xffffffff


	//   ....[13]....
        /*0060*/ 	.word	0xffffffff


	//   ....[14]....
        /*0064*/ 	.word	0xffffffff


	//   ....[15]....
        /*0068*/ 	.word	0xffffffff


	//   ....[16]....
        /*006c*/ 	.word	0xffffffff


	//   ....[17]....
        /*0070*/ 	.word	0xffffffff


	//----- nvinfo : EIATTR_COOP_GROUP_INSTR_OFFSETS
	.align		4
.L_1116:
        /*0074*/ 	.byte	0x04, 0x28
        /*0076*/ 	.short	(.L_1118 - .L_1117)


	//   ....[0]....
.L_1117:
        /*0078*/ 	.word	0x00002e40


	//   ....[1]....
        /*007c*/ 	.word	0x00002e60


	//   ....[2]....
        /*0080*/ 	.word	0x00002e80


	//   ....[3]....
        /*0084*/ 	.word	0x00002ea0


	//   ....[4]....
        /*0088*/ 	.word	0x00002ec0


	//   ....[5]....
        /*008c*/ 	.word	0x000033f0


	//   ....[6]....
        /*0090*/ 	.word	0x00003410


	//   ....[7]....
        /*0094*/ 	.word	0x00003430


	//   ....[8]....
        /*0098*/ 	.word	0x00003450


	//   ....[9]....
        /*009c*/ 	.word	0x00003470


	//   ....[10]....
        /*00a0*/ 	.word	0x000035c0


	//   ....[11]....
        /*00a4*/ 	.word	0x00003620


	//   ....[12]....
        /*00a8*/ 	.word	0x00003690


	//   ....[13]....
        /*00ac*/ 	.word	0x00003700


	//   ....[14]....
        /*00b0*/ 	.word	0x00003730


	//   ....[15]....
        /*00b4*/ 	.word	0x000037c0


	//   ....[16]....
        /*00b8*/ 	.word	0x00003800


	//   ....[17]....
        /*00bc*/ 	.word	0x00003870


	//----- nvinfo : EIATTR_VRC_CTA_INIT_COUNT
	.align		4
.L_1118:
        /*00c0*/ 	.byte	0x02, 0x4a
	.zero		1
	.zero		1


	//----- nvinfo : EIATTR_EXIT_INSTR_OFFSETS
	.align		4
        /*00c4*/ 	.byte	0x04, 0x1c
        /*00c6*/ 	.short	(.L_1120 - .L_1119)


	//   ....[0]....
.L_1119:
        /*00c8*/ 	.word	0x00000450


	//   ....[1]....
        /*00cc*/ 	.word	0x000042d0


	//----- nvinfo : EIATTR_MAX_THREADS
	.align		4
.L_1120:
        /*00d0*/ 	.byte	0x04, 0x05
        /*00d2*/ 	.short	(.L_1122 - .L_1121)
.L_1121:
        /*00d4*/ 	.word	0x00000080
        /*00d8*/ 	.word	0x00000001
        /*00dc*/ 	.word	0x00000001


	//----- nvinfo : EIATTR_CRS_STACK_SIZE
	.align		4
.L_1122:
        /*00e0*/ 	.byte	0x04, 0x1e
        /*00e2*/ 	.short	(.L_1124 - .L_1123)
.L_1123:
        /*00e4*/ 	.word	0x00000000


	//----- nvinfo : EIATTR_CBANK_PARAM_SIZE
	.align		4
.L_1124:
        /*00e8*/ 	.byte	0x03, 0x19
        /*00ea*/ 	.short	0x00e8


	//----- nvinfo : EIATTR_PARAM_CBANK
	.align		4
        /*00ec*/ 	.byte	0x04, 0x0a
        /*00ee*/ 	.short	(.L_1126 - .L_1125)
	.align		4
.L_1125:
        /*00f0*/ 	.word	index@(.nv.constant0._ZN10layer_norm31ln_parallel_residual_fwd_kernelINS_13Kernel_traitsIf13__nv_bfloat16fS2_fjLj5120ELj1ELj1ELj4ELj16ENS_18Kernel_traits_baseILj5120EfS2_fS2_fjLj128EEEEELb0ELb1ELb1EEEvNS_9FwdParamsE)
        /*00f4*/ 	.short	0x0380
        /*00f6*/ 	.short	0x00e8


	//----- nvinfo : EIATTR_SW_WAR
	.align		4
.L_1126:
        /*00f8*/ 	.byte	0x04, 0x36
        /*00fa*/ 	.short	(.L_1128 - .L_1127)
.L_1127:
        /*00fc*/ 	.word	0x00000008
.L_1128:


//--------------------- .nv.info._ZN10layer_norm31ln_parallel_residual_fwd_kernelINS_13Kernel_traitsIf13__nv_bfloat16fS2_fjLj5120ELj1ELj1ELj4ELj16ENS_18Kernel_traits_baseILj5120EfS2_fS2_fjLj128EEEEELb1ELb0ELb0EEEvNS_9FwdParamsE --------------------------
	.section	.nv.info._ZN10layer_norm31ln_parallel_residual_fwd_kernelINS_13Kernel_traitsIf13__nv_bfloat16fS2_fjLj5120ELj1ELj1ELj4ELj16ENS_18Kernel_traits_baseILj5120EfS2_fS2_fjLj128EEEEELb1ELb0ELb0EEEvNS_9FwdParamsE,"",@"SHT_CUDA_INFO"
	.sectionflags	@""
	.align	4


	//----- nvinfo : EIATTR_CUDA_API_VERSION
	.align		4
        /*0000*/ 	.byte	0x04, 0x37
        /*0002*/ 	.short	(.L_1130 - .L_1129)
.L_1129:
        /*0004*/ 	.word	0x00000082


	//----- nvinfo : EIATTR_KPARAM_INFO
	.align		4
.L_1130:
        /*0008*/ 	.byte	0x04, 0x17
        /*000a*/ 	.short	(.L_1132 - .L_1131)
.L_1131:
        /*000c*/ 	.word	0x00000000
        /*0010*/ 	.short	0x0000
        /*0012*/ 	.short	0x0000
        /*0014*/ 	.byte	0x00, 0xf0, 0xa1, 0x03


	//----- nvinfo : EIATTR_SPARSE_MMA_MASK
	.align		4
.L_1132:
        /*0018*/ 	.byte	0x03, 0x50
        /*001a*/ 	.short	0x0000


	//----- nvinfo : EIATTR_MAXREG_COUNT
	.align		4
        /*001c*/ 	.byte	0x03, 0x1b
        /*001e*/ 	.short	0x00ff


	//----- nvinfo : EIATTR_NUM_BARRIERS
	.align		4
        /*0020*/ 	.byte	0x02, 0x4c
        /*0022*/ 	.byte	0x01
	.zero		1


	//----- nvinfo : EIATTR_MERCURY_ISA_VERSION
	.align		4
        /*0024*/ 	.byte	0x03, 0x5f
        /*0026*/ 	.short	0x0101


	//----- nvinfo : EIATTR_COOP_GROUP_MASK_REGIDS
	.align		4
        /*0028*/ 	.byte	0x04, 0x29
        /*002a*/ 	.short	(.L_1134 - .L_1133)


	//   ....[0]....
.L_1133:
        /*002c*/ 	.word	0xffffffff


	//   ....[1]....
        /*0030*/ 	.word	0xffffffff


	//   ....[2]....
        /*0034*/ 	.word	0xffffffff


	//   ....[3]....
        /*0038*/ 	.word	0xffffffff


	//   ....[4]....
        /*003c*/ 	.word	0xffffffff


	//   ....[5]....
        /*0040*/ 	.word	0xffffffff


	//   ....[6]....
        /*0044*/ 	.word	0xffffffff


	//   ....[7]....
        /*0048*/ 	.word	0xffffffff


	//   ....[8]....
        /*004c*/ 	.word	0xffffffff


	//   ....[9]....
        /*0050*/ 	.word	0xffffffff


	//   ....[10]....
        /*0054*/ 	.word	0xffffffff


	//   ....[11]....
        /*0058*/ 	.word	0xffffffff


	//   ....[12]....
        /*005c*/ 	.word	0xffffffff


	//   ....[13]....
        /*0060*/ 	.word	0xffffffff


	//   ....[14]....
        /*0064*/ 	.word	0xffffffff


	//   ....[15]....
        /*0068*/ 	.word	0xffffffff


	//   ....[16]....
        /*006c*/ 	.word	0xffffffff


	//   ....[17]....
        /*0070*/ 	.word	0xffffffff


	//----- nvinfo : EIATTR_COOP_GROUP_INSTR_OFFSETS
	.align		4
.L_1134:
        /*0074*/ 	.byte	0x04, 0x28
        /*0076*/ 	.short	(.L_1136 - .L_1135)


	//   ....[0]....
.L_1135:
        /*0078*/ 	.word	0x00030910


	//   ....[1]....
        /*007c*/ 	.word	0x00030930


	//   ....[2]....
        /*0080*/ 	.word	0x00030950


	//   ....[3]....
        /*0084*/ 	.word	0x00030970


	//   ....[4]....
        /*0088*/ 	.word	0x00030990


	//   ....[5]....
        /*008c*/ 	.word	0x00030f00


	//   ....[6]....
        /*0090*/ 	.word	0x00030f20


	//   ....[7]....
        /*0094*/ 	.word	0x00030f40


	//   ....[8]....
        /*0098*/ 	.word	0x00030f60


	//   ....[9]....
        /*009c*/ 	.word	0x00030f80


	//   ....[10]....
        /*00a0*/ 	.word	0x00031110


	//   ....[11]....
        /*00a4*/ 	.word	0x00031150


	//   ....[12]....
        /*00a8*/ 	.word	0x00031190


	//   ....[13]....
        /*00ac*/ 	.word	0x00031230


	//   ....[14]....
        /*00b0*/ 	.word	0x00031260


	//   ....[15]....
        /*00b4*/ 	.word	0x00031310


	//   ....[16]....
        /*00b8*/ 	.word	0x00031330


	//   ....[17]....
        /*00bc*/ 	.word	0x000313c0


	//----- nvinfo : EIATTR_VRC_CTA_INIT_COUNT
	.align		4
.L_1136:
        /*00c0*/ 	.byte	0x02, 0x4a
	.zero		1
	.zero		1


	//----- nvinfo : EIATTR_EXIT_INSTR_OFFSETS
	.align		4
        /*00c4*/ 	.byte	0x04, 0x1c
        /*00c6*/ 	.short	(.L_1138 - .L_1137)


	//   ....[0]....
.L_1137:
        /*00c8*/ 	.word	0x00001f40


	//   ....[1]....
        /*00cc*/ 	.word	0x00032460


	//----- nvinfo : EIATTR_MAX_THREADS
	.align		4
.L_1138:
        /*00d0*/ 	.byte	0x04, 0x05
        /*00d2*/ 	.short	(.L_1140 - .L_1139)
.L_1139:
        /*00d4*/ 	.word	0x00000080
        /*00d8*/ 	.word	0x00000001
        /*00dc*/ 	.word	0x00000001


	//----- nvinfo : EIATTR_CRS_STACK_SIZE
	.align		4
.L_1140:
        /*00e0*/ 	.byte	0x04, 0x1e
        /*00e2*/ 	.short	(.L_1142 - .L_1141)
.L_1141:
        /*00e4*/ 	.word	0x00000000


	//----- nvinfo : EIATTR_CBANK_PARAM_SIZE
	.align		4
.L_1142:
        /*00e8*/ 	.byte	0x03, 0x19
        /*00ea*/ 	.short	0x00e8


	//----- nvinfo : EIATTR_PARAM_CBANK
	.align		4
        /*00ec*/ 	.byte	0x04, 0x0a
        /*00ee*/ 	.short	(.L_1144 - .L_1143)
	.align		4
.L_1143:
        /*00f0*/ 	.word	index@(.nv.constant0._ZN10layer_norm31ln_parallel_residual_fwd_kernelINS_13Kernel_traitsIf13__nv_bfloat16fS2_fjLj5120ELj1ELj1ELj4ELj16ENS_18Kernel_traits_baseILj5120EfS2_fS2_fjLj128EEEEELb1ELb0ELb0EEEvNS_9FwdParamsE)
        /*00f4*/ 	.short	0x0380
        /*00f6*/ 	.short	0x00e8


	//----- nvinfo : EIATTR_SW_WAR
	.align		4
.L_1144:
        /*00f8*/ 	.byte	0x04, 0x36
        /*00fa*/ 	.short	(.L_1146 - .L_1145)
.L_1145:
        /*00fc*/ 	.word	0x00000008
.L_1146:


//--------------------- .nv.info._ZN10layer_norm31ln_parallel_residual_fwd_kernelINS_13Kernel_traitsIf13__nv_bfloat16fS2_fjLj5120ELj1ELj1ELj4ELj16ENS_18Kernel_traits_baseILj5120EfS2_fS2_fjLj128EEEEELb1ELb0ELb1EEEvNS_9FwdParamsE --------------------------
	.section	.nv.info._ZN10layer_norm31ln_parallel_residual_fwd_kernelINS_13Kernel_traitsIf13__nv_bfloat16fS2_fjLj5120ELj1ELj1ELj4ELj16ENS_18Kernel_traits_baseILj5120EfS2_fS2_fjLj128EEEEELb1ELb0ELb1EEEvNS_9FwdParamsE,"",@"SHT_CUDA_INFO"
	.sectionflags	@""
	.align	4


	//----- nvinfo : EIATTR_CUDA_API_VERSION
	.align		4
        /*0000*/ 	.byte	0x04, 0x37
        /*0002*/ 	.short	(.L_1148 - .L_1147)
.L_1147:
        /*0004*/ 	.word	0x00000082


	//----- nvinfo : EIATTR_KPARAM_INFO
	.align		4
.L_1148:
        /*0008*/ 	.byte	0x04, 0x17
        /*000a*/ 	.short	(.L_1150 - .L_1149)
.L_1149:
        /*000c*/ 	.word	0x00000000
        /*0010*/ 	.short	0x0000
        /*0012*/ 	.short	0x0000
        /*0014*/ 	.byte	0x00, 0xf0, 0xa1, 0x03


	//----- nvinfo : EIATTR_SPARSE_MMA_MASK
	.align		4
.L_1150:
        /*0018*/ 	.byte	0x03, 0x50
        /*001a*/ 	.short	0x0000


	//----- nvinfo : EIATTR_MAXREG_COUNT
	.align		4
        /*001c*/ 	.byte	0x03, 0x1b
        /*001e*/ 	.short	0x00ff


	//----- nvinfo : EIATTR_NUM_BARRIERS
	.align		4
        /*0020*/ 	.byte	0x02, 0x4c
        /*0022*/ 	.byte	0x01
	.zero		1


	//----- nvinfo : EIATTR_MERCURY_ISA_VERSION
	.align		4
        /*0024*/ 	.byte	0x03, 0x5f
        /*0026*/ 	.short	0x0101


	//----- nvinfo : EIATTR_COOP_GROUP_MASK_REGIDS
	.align		4
        /*0028*/ 	.byte	0x04, 0x29
        /*002a*/ 	.short	(.L_1152 - .L_1151)


	//   ....[0]....
.L_1151:
        /*002c*/ 	.word	0xffffffff


	//   ....[1]....
        /*0030*/ 	.word	0xffffffff


	//   ....[2]....
        /*0034*/ 	.word	0xffffffff


	//   ....[3]....
        /*0038*/ 	.word	0xffffffff


	//   ....[4]....
        /*003c*/ 	.word	0xffffffff


	//   ....[5]....
        /*0040*/ 	.word	0xffffffff


	//   ....[6]....
        /*0044*/ 	.word	0xffffffff


	//   ....[7]....
        /*0048*/ 	.word	0xffffffff


	//   ....[8]....
        /*004c*/ 	.word	0xffffffff


	//   ....[9]....
        /*0050*/ 	.word	0xffffffff


	//   ....[10]....
        /*0054*/ 	.word	0xffffffff


	//   ....[11]....
        /*0058*/ 	.word	0xffffffff


	//   ....[12]....
        /*005c*/ 	.word	0xffffffff


	//   ....[13]....
        /*0060*/ 	.word	0xffffffff


	//   ....[14]....
        /*0064*/ 	.word	0xffffffff


	//   ....[15]....
        /*0068*/ 	.word	0xffffffff


	//   ....[16]....
        /*006c*/ 	.word	0xffffffff


	//   ....[17]....
        /*0070*/ 	.word	0xffffffff


	//----- nvinfo : EIATTR_COOP_GROUP_INSTR_OFFSETS
	.align		4
.L_1152:
        /*0074*/ 	.byte	0x04, 0x28
        /*0076*/ 	.short	(.L_1154 - .L_1153)


	//   ....[0]....
.L_1153:
        /*0078*/ 	.word	0x000263e0


	//   ....[1]....
        /*007c*/ 	.word	0x00026410


	//   ....[2]....
        /*0080*/ 	.word	0x00026430


	//   ....[3]....
        /*0084*/ 	.word	0x00026450


	//   ....[4]....
        /*0088*/ 	.word	0x00026470


	//   ....[5]....
        /*008c*/ 	.word	0x000269a0


	//   ....[6]....
        /*0090*/ 	.word	0x000269c0


	//   ....[7]....
        /*0094*/ 	.word	0x000269e0


	//   ....[8]....
        /*0098*/ 	.word	0x00026a10


	//   ....[9]....
        /*009c*/ 	.word	0x00026a40


	//   ....[10]....
        /*00a0*/ 	.word	0x00026be0


	//   ....[11]....
        /*00a4*/ 	.word	0x00026c20


	//   ....[12]....
        /*00a8*/ 	.word	0x00026c60


	//   ....[13]....
        /*00ac*/ 	.word	0x00026c90


	//   ....[14]....
        /*00b0*/ 	.word	0x00026d20


	//   ....[15]....
        /*00b4*/ 	.word	0x00026d60


	//   ....[16]....
        /*00b8*/ 	.word	0x00026e10


	//   ....[17]....
        /*00bc*/ 	.word	0x00026e40


	//----- nvinfo : EIATTR_VRC_CTA_INIT_COUNT
	.align		4
.L_1154:
        /*00c0*/ 	.byte	0x02, 0x4a
	.zero		1
	.zero		1


	//----- nvinfo : EIATTR_EXIT_INSTR_OFFSETS
	.align		4
        /*00c4*/ 	.byte	0x04, 0x1c
        /*00c6*/ 	.short	(.L_1156 - .L_1155)


	//   ....[0]....
.L_1155:
        /*00c8*/ 	.word	0x00001060


	//   ....[1]....
        /*00cc*/ 	.word	0x00027d60


	//----- nvinfo : EIATTR_MAX_THREADS
	.align		4
.L_1156:
        /*00d0*/ 	.byte	0x04, 0x05
        /*00d2*/ 	.short	(.L_1158 - .L_1157)
.L_1157:
        /*00d4*/ 	.word	0x00000080
        /*00d8*/ 	.word	0x00000001
        /*00dc*/ 	.word	0x00000001


	//----- nvinfo : EIATTR_CRS_STACK_SIZE
	.align		4
.L_1158:
        /*00e0*/ 	.byte	0x04, 0x1e
        /*00e2*/ 	.short	(.L_1160 - .L_1159)
.L_1159:
        /*00e4*/ 	.word	0x00000000


	//----- nvinfo : EIATTR_CBANK_PARAM_SIZE
	.align		4
.L_1160:
        /*00e8*/ 	.byte	0x03, 0x19
        /*00ea*/ 	.short	0x00e8


	//----- nvinfo : EIATTR_PARAM_CBANK
	.align		4
        /*00ec*/ 	.byte	0x04, 0x0a
        /*00ee*/ 	.short	(.L_1162 - .L_1161)
	.align		4
.L_1161:
        /*00f0*/ 	.word	index@(.nv.constant0._ZN10layer_norm31ln_parallel_residual_fwd_kernelINS_13Kernel_traitsIf13__nv_bfloat16fS2_fjLj5120ELj1ELj1ELj4ELj16ENS_18Kernel_traits_baseILj5120EfS2_fS2_fjLj128EEEEELb1ELb0ELb1EEEvNS_9FwdParamsE)
        /*00f4*/ 	.short	0x0380
        /*00f6*/ 	.short	0x00e8


	//----- nvinfo : EIATTR_SW_WAR
	.align		4
.L_1162:
        /*00f8*/ 	.byte	0x04, 0x36
        /*00fa*/ 	.short	(.L_1164 - .L_1163)
.L_1163:
        /*00fc*/ 	.word	0x00000008
.L_1164:


//--------------------- .nv.info._ZN10layer_norm31ln_parallel_residual_fwd_kernelINS_13Kernel_traitsIf13__nv_bfloat16fS2_fjLj5120ELj1ELj1ELj4ELj16ENS_18Kernel_traits_baseILj5120EfS2_fS2_fjLj128EEEEELb1ELb1ELb0EEEvNS_9FwdParamsE --------------------------
	.section	.nv.info._ZN10layer_norm31ln_parallel_residual_fwd_kernelINS_13Kernel_traitsIf13__nv_bfloat16fS2_fjLj5120ELj1ELj1ELj4ELj16ENS_18Kernel_traits_baseILj5120EfS2_fS2_fjLj128EEEEELb1ELb1ELb0EEEvNS_9FwdParamsE,"",@"SHT_CUDA_INFO"
	.sectionflags	@""
	.align	4


	//----- nvinfo : EIATTR_CUDA_API_VERSION
	.align		4
        /*0000*/ 	.byte	0x04, 0x37
        /*0002*/ 	.short	(.L_1166 - .L_1165)
.L_1165:
        /*0004*/ 	.word	0x00000082


	//----- nvinfo : EIATTR_KPARAM_INFO
	.align		4
.L_1166:
        /*0008*/ 	.byte	0x04, 0x17
        /*000a*/ 	.short	(.L_1168 - .L_1167)
.L_1167:
        /*000c*/ 	.word	0x00000000
        /*0010*/ 	.short	0x0000
        /*0012*/ 	.short	0x0000
        /*0014*/ 	.byte	0x00, 0xf0, 0xa1, 0x03


	//----- nvinfo : EIATTR_SPARSE_MMA_MASK
	.align		4
.L_1168:
        /*0018*/ 	.byte	0x03, 0x50
        /*001a*/ 	.short	0x0000


	//----- nvinfo : EIATTR_MAXREG_COUNT
	.align		4
        /*001c*/ 	.byte	0x03, 0x1b
        /*001e*/ 	.short	0x00ff


	//----- nvinfo : EIATTR_NUM_BARRIERS
	.align		4
        /*0020*/ 	.byte	0x02, 0x4c
        /*0022*/ 	.byte	0x01
	.zero		1


	//----- nvinfo : EIATTR_MERCURY_ISA_VERSION
	.align		4
        /*0024*/ 	.byte	0x03, 0x5f
        /*0026*/ 	.short	0x0101


	//----- nvinfo : EIATTR_COOP_GROUP_MASK_REGIDS
	.align		4
        /*0028*/ 	.byte	0x04, 0x29
        /*002a*/ 	.short	(.L_1170 - .L_1169)


	//   ....[0]....
.L_1169:
        /*002c*/ 	.word	0xffffffff


	//   ....[1]....
        /*0030*/ 	.word	0xffffffff


	//   ....[2]....
        /*0034*/ 	.word	0xffffffff


	//   ....[3]....
        /*0038*/ 	.word	0xffffffff


	//   ....[4]....
        /*003c*/ 	.word	0xffffffff


	//   ....[5]....
        /*0040*/ 	.word	0xffffffff


	//   ....[6]....
        /*0044*/ 	.word	0xffffffff


	//   ....[7]....
        /*0048*/ 	.word	0xffffffff


	//   ....[8]....
        /*004c*/ 	.word	0xffffffff


	//   ....[9]....
        /*0050*/ 	.word	0xffffffff


	//   ....[10]....
        /*0054*/ 	.word	0xffffffff


	//   ....[11]....
        /*0058*/ 	.word	0xffffffff


	//   ....[12]....
        /*005c*/ 	.word	0xffffffff


	//   ....[13]....
        /*0060*/ 	.word	0xffffffff


	//   ....[14]....
        /*0064*/ 	.word	0xffffffff


	//   ....[15]....
        /*0068*/ 	.word	0xffffffff


	//   ....[16]....
        /*006c*/ 	.word	0xffffffff


	//   ....[17]....
        /*0070*/ 	.word	0xffffffff


	//----- nvinfo : EIATTR_COOP_GROUP_INSTR_OFFSETS
	.align		4
.L_1170:
        /*0074*/ 	.byte	0x04, 0x28
        /*0076*/ 	.short	(.L_1172 - .L_1171)


	//   ....[0]....
.L_1171:
        /*0078*/ 	.word	0x000302b0


	//   ....[1]....
        /*007c*/ 	.word	0x000302d0


	//   ....[2]....
        /*0080*/ 	.word	0x000302f0


	//   ....[3]....
        /*0084*/ 	.word	0x00030310


	//   ....[4]....
        /*0088*/ 	.word	0x00030340


	//   ....[5]....
        /*008c*/ 	.word	0x00030880


	//   ....[6]....
        /*0090*/ 	.word	0x000308b0


	//   ....[7]....
        /*0094*/ 	.word	0x000308e0


	//   ....[8]....
        /*0098*/ 	.word	0x00030900


	//   ....[9]....
        /*009c*/ 	.word	0x00030920


	//   ....[10]....
        /*00a0*/ 	.word	0x00030ab0


	//   ....[11]....
        /*00a4*/ 	.word	0x00030af0


	//   ....[12]....
        /*00a8*/ 	.word	0x00030b80


	//   ....[13]....
        /*00ac*/ 	.word	0x00030b90


	//   ....[14]....
        /*00b0*/ 	.word	0x00030c40


	//   ....[15]....
        /*00b4*/ 	.word	0x00030cb0


	//   ....[16]....
        /*00b8*/ 	.word	0x00030cd0


	//   ....[17]....
        /*00bc*/ 	.word	0x00030d80


	//----- nvinfo : EIATTR_VRC_CTA_INIT_COUNT
	.align		4
.L_1172:
        /*00c0*/ 	.byte	0x02, 0x4a
	.zero		1
	.zero		1


	//----- nvinfo : EIATTR_EXIT_INSTR_OFFSETS
	.align		4
        /*00c4*/ 	.byte	0x04, 0x1c
        /*00c6*/ 	.short	(.L_1174 - .L_1173)


	//   ....[0]....
.L_1173:
        /*00c8*/ 	.word	0x00000a20


	//   ....[1]....
        /*00cc*/ 	.word	0x00031950


	//----- nvinfo : EIATTR_MAX_THREADS
	.align		4
.L_1174:
        /*00d0*/ 	.byte	0x04, 0x05
        /*00d2*/ 	.short	(.L_1176 - .L_1175)
.L_1175:
        /*00d4*/ 	.word	0x00000080
        /*00d8*/ 	.word	0x00000001
        /*00dc*/ 	.word	0x00000001


	//----- nvinfo : EIATTR_CRS_STACK_SIZE
	.align		4
.L_1176:
        /*00e0*/ 	.byte	0x04, 0x1e
        /*00e2*/ 	.short	(.L_1178 - .L_1177)
.L_1177:
        /*00e4*/ 	.word	0x00000000


	//----- nvinfo : EIATTR_CBANK_PARAM_SIZE
	.align		4
.L_1178:
        /*00e8*/ 	.byte	0x03, 0x19
        /*00ea*/ 	.short	0x00e8


	//----- nvinfo : EIATTR_PARAM_CBANK
	.align		4
        /*00ec*/ 	.byte	0x04, 0x0a
        /*00ee*/ 	.short	(.L_1180 - .L_1179)
	.align		4
.L_1179:
        /*00f0*/ 	.word	index@(.nv.constant0._ZN10layer_norm31ln_parallel_residual_fwd_kernelINS_13Kernel_traitsIf13__nv_bfloat16fS2_fjLj5120ELj1ELj1ELj4ELj16ENS_18Kernel_traits_baseILj5120EfS2_fS2_fjLj128EEEEELb1ELb1ELb0EEEvNS_9FwdParamsE)
        /*00f4*/ 	.short	0x0380
        /*00f6*/ 	.short	0x00e8


	//----- nvinfo : EIATTR_SW_WAR
	.align		4
.L_1180:
        /*00f8*/ 	.byte	0x04, 0x36
        /*00fa*/ 	.short	(.L_1182 - .L_1181)
.L_1181:
        /*00fc*/ 	.word	0x00000008
.L_1182:


//--------------------- .nv.info._ZN10layer_norm31ln_parallel_residual_fwd_kernelINS_13Kernel_traitsIf13__nv_bfloat16fS2_fjLj5120ELj1ELj1ELj4ELj16ENS_18Kernel_traits_baseILj5120EfS2_fS2_fjLj128EEEEELb1ELb1ELb1EEEvNS_9FwdParamsE --------------------------
	.section	.nv.info._ZN10layer_norm31ln_parallel_residual_fwd_kernelINS_13Kernel_traitsIf13__nv_bfloat16fS2_fjLj5120ELj1ELj1ELj4ELj16ENS_18Kernel_traits_baseILj5120EfS2_fS2_fjLj128EEEEELb1ELb1ELb1EEEvNS_9FwdParamsE,"",@"SHT_CUDA_INFO"
	.sectionflags	@""
	.align	4


	//----- nvinfo : EIATTR_CUDA_API_VERSION
	.align		4
        /*0000*/ 	.byte	0x04, 0x37
        /*0002*/ 	.short	(.L_1184 - .L_1183)
.L_1183:
        /*0004*/ 	.word	0x00000082


	//----- nvinfo : EIATTR_KPARAM_INFO
	.align		4
.L_1184:
        /*0008*/ 	.byte	0x04, 0x17
        /*000a*/ 	.short	(.L_1186 - .L_1185)
.L_1185:
        /*000c*/ 	.word	0x00000000
        /*0010*/ 	.short	0x0000
        /*0012*/ 	.short	0x0000
        /*0014*/ 	.byte	0x00, 0xf0, 0xa1, 0x03


	//----- nvinfo : EIATTR_SPARSE_MMA_MASK
	.align		4
.L_1186:
        /*0018*/ 	.byte	0x03, 0x50
        /*001a*/ 	.short	0x0000


	//----- nvinfo : EIATTR_MAXREG_COUNT
	.align		4
        /*001c*/ 	.byte	0x03, 0x1b
        /*001e*/ 	.short	0x00ff


	//----- nvinfo : EIATTR_NUM_BARRIERS
	.align		4
        /*0020*/ 	.byte	0x02, 0x4c
        /*0022*/ 	.byte	0x01
	.zero		1


	//----- nvinfo : EIATTR_MERCURY_ISA_VERSION
	.align		4
        /*0024*/ 	.byte	0x03, 0x5f
        /*0026*/ 	.short	0x0101


	//----- nvinfo : EIATTR_COOP_GROUP_MASK_REGIDS
	.align		4
        /*0028*/ 	.byte	0x04, 0x29
        /*002a*/ 	.short	(.L_1188 - .L_1187)


	//   ....[0]....
.L_1187:
        /*002c*/ 	.word	0xffffffff


	//   ....[1]....
        /*0030*/ 	.word	0xffffffff


	//   ....[2]....
        /*0034*/ 	.word	0xffffffff


	//   ....[3]....
        /*0038*/ 	.word	0xffffffff


	//   ....[4]....
        /*003c*/ 	.word	0xffffffff


	//   ....[5]....
        /*0040*/ 	.word	0xffffffff


	//   ....[6]....
        /*0044*/ 	.word	0xffffffff


	//   ....[7]....
        /*0048*/ 	.word	0xffffffff


	//   ....[8]....
        /*004c*/ 	.word	0xffffffff


	//   ....[9]....
        /*0050*/ 	.word	0xffffffff


	//   ....[10]....
        /*0054*/ 	.word	0xffffffff


	//   ....[11]....
        /*0058*/ 	.word	0xffffffff


	//   ....[12]....
        /*005c*/ 	.word	0xffffffff


	//   ....[13]....
        /*0060*/ 	.word	0xffffffff


	//   ....[14]....
        /*0064*/ 	.word	0xffffffff


	//   ....[15]....
        /*0068*/ 	.word	0xffffffff


	//   ....[16]....
        /*006c*/ 	.word	0xffffffff


	//   ....[17]....
        /*0070*/ 	.word	0xffffffff


	//----- nvinfo : EIATTR_COOP_GROUP_INSTR_OFFSETS
	.align		4
.L_1188:
        /*0074*/ 	.byte	0x04, 0x28
        /*0076*/ 	.short	(.L_1190 - .L_1189)


	//   ....[0]....
.L_1189:
        /*0078*/ 	.word	0x00025bd0


	//   ....[1]....
        /*007c*/ 	.word	0x00025bf0


	//   ....[2]....
        /*0080*/ 	.word	0x00025c10


	//   ....[3]....
        /*0084*/ 	.word	0x00025c30


	//   ....[4]....
        /*0088*/ 	.word	0x00025c50


	//   ....[5]....
        /*008c*/ 	.word	0x00026180


	//   ....[6]....
        /*0090*/ 	.word	0x000261a0


	//   ....[7]....
        /*0094*/ 	.word	0x000261c0


	//   ....[8]....
        /*0098*/ 	.word	0x000261f0


	//   ....[9]....
        /*009c*/ 	.word	0x00026220


	//   ....[10]....
        /*00a0*/ 	.word	0x000263c0


	//   ....[11]....
        /*00a4*/ 	.word	0x00026400


	//   ....[12]....
        /*00a8*/ 	.word	0x000264a0


	//   ....[13]....
        /*00ac*/ 	.word	0x000264e0


	//   ....[14]....
        /*00b0*/ 	.word	0x00026560


	//   ....[15]....
        /*00b4*/ 	.word	0x00026580


	//   ....[16]....
        /*00b8*/ 	.word	0x00026670


	//   ....[17]....
        /*00bc*/ 	.word	0x000266a0


	//----- nvinfo : EIATTR_VRC_CTA_INIT_COUNT
	.align		4
.L_1190:
        /*00c0*/ 	.byte	0x02, 0x4a
	.zero		1
	.zero		1


	//----- nvinfo : EIATTR_EXIT_INSTR_OFFSETS
	.align		4
        /*00c4*/ 	.byte	0x04, 0x1c
        /*00c6*/ 	.short	(.L_1192 - .L_1191)


	//   ....[0]....
.L_1191:
        /*00c8*/ 	.word	0x000006a0


	//   ....[1]....
        /*00cc*/ 	.word	0x000270b0


	//----- nvinfo : EIATTR_MAX_THREADS
	.align		4
.L_1192:
        /*00d0*/ 	.byte	0x04, 0x05
        /*00d2*/ 	.short	(.L_1194 - .L_1193)
.L_1193:
        /*00d4*/ 	.word	0x00000080
        /*00d8*/ 	.word	0x00000001
        /*00dc*/ 	.word	0x00000001


	//----- nvinfo : EIATTR_CRS_STACK_SIZE
	.align		4
.L_1194:
        /*00e0*/ 	.byte	0x04, 0x1e
        /*00e2*/ 	.short	(.L_1196 - .L_1195)
.L_1195:
        /*00e4*/ 	.word	0x00000000


	//----- nvinfo : EIATTR_CBANK_PARAM_SIZE
	.align		4
.L_1196:
        /*00e8*/ 	.byte	0x03, 0x19
        /*00ea*/ 	.short	0x00e8


	//----- nvinfo : EIATTR_PARAM_CBANK
	.align		4
        /*00ec*/ 	.byte	0x04, 0x0a
        /*00ee*/ 	.short	(.L_1198 - .L_1197)
	.align		4
.L_1197:
        /*00f0*/ 	.word	index@(.nv.constant0._ZN10layer_norm31ln_parallel_residual_fwd_kernelINS_13Kernel_traitsIf13__nv_bfloat16fS2_fjLj5120ELj1ELj1ELj4ELj16ENS_18Kernel_traits_baseILj5120EfS2_fS2_fjLj128EEEEELb1ELb1ELb1EEEvNS_9FwdParamsE)
        /*00f4*/ 	.short	0x0380
        /*00f6*/ 	.short	0x00e8


	//----- nvinfo : EIATTR_SW_WAR
	.align		4
.L_1198:
        /*00f8*/ 	.byte	0x04, 0x36
        /*00fa*/ 	.short	(.L_1200 - .L_1199)
.L_1199:
        /*00fc*/ 	.word	0x00000008
.L_1200:


//--------------------- .nv.info._ZN10layer_norm31ln_parallel_residual_fwd_kernelINS_13Kernel_traitsIf6__halfS2_S2_fjLj5120ELj1ELj1ELj4ELj16ENS_18Kernel_traits_baseILj5120EfS2_S2_S2_fjLj128EEEEELb0ELb0ELb0EEEvNS_9FwdParamsE --------------------------
	.section	.nv.info._ZN10layer_norm31ln_parallel_residual_fwd_kernelINS_13Kernel_traitsIf6__halfS2_S2_fjLj5120ELj1ELj1ELj4ELj16ENS_18Kernel_traits_baseILj5120EfS2_S2_S2_fjLj128EEEEELb0ELb0ELb0EEEvNS_9FwdParamsE,"",@"SHT_CUDA_INFO"
	.sectionflags	@""
	.align	4


	//----- nvinfo : EIATTR_CUDA_API_VERSION
	.align		4
        /*0000*/ 	.byte	0x04, 0x37
        /*0002*/ 	.short	(.L_1202 - .L_1201)
.L_1201:
        /*0004*/ 	.word	0x00000082


	//----- nvinfo : EIATTR_KPARAM_INFO
	.align		4
.L_1202:
        /*0008*/ 	.byte	0x04, 0x17
        /*000a*/ 	.short	(.L_1204 - .L_1203)
.L_1203:
        /*000c*/ 	.word	0x00000000
        /*0010*/ 	.short	0x0000
        /*0012*/ 	.short	0x0000
        /*0014*/ 	.byte	0x00, 0xf0, 0xa1, 0x03


	//----- nvinfo : EIATTR_SPARSE_MMA_MASK
	.align		4
.L_1204:
        /*0018*/ 	.byte	0x03, 0x50
        /*001a*/ 	.short	0x0000


	//----- nvinfo : EIATTR_MAXREG_COUNT
	.align		4
        /*001c*/ 	.byte	0x03, 0x1b
        /*001e*/ 	.short	0x00ff


	//----- nvinfo : EIATTR_NUM_BARRIERS
	.align		4
        /*0020*/ 	.byte	0x02, 0x4c
        /*0022*/ 	.byte	0x01
	.zero		1


	//----- nvinfo : EIATTR_MERCURY_ISA_VERSION
	.align		4
        /*0024*/ 	.byte	0x03, 0x5f
        /*0026*/ 	.short	0x0101


	//----- nvinfo : EIATTR_COOP_GROUP_MASK_REGIDS
	.align		4
        /*0028*/ 	.byte	0x04, 0x29
        /*002a*/ 	.short	(.L_1206 - .L_1205)


	//   ....[0]....
.L_1205:
        /*002c*/ 	.word	0xffffffff


	//   ....[1]....
        /*0030*/ 	.word	0xffffffff


	//   ....[2]....
        /*0034*/ 	.word	0xffffffff


	//   ....[3]....
        /*0038*/ 	.word	0xffffffff


	//   ....[4]....
        /*003c*/ 	.word	0xffffffff


	//   ....[5]....
        /*0040*/ 	.word	0xffffffff


	//   ....[6]....
        /*0044*/ 	.word	0xffffffff


	//   ....[7]....
        /*0048*/ 	.word	0xffffffff


	//   ....[8]....
        /*004c*/ 	.word	0xffffffff


	//   ....[9]....
        /*0050*/ 	.word	0xffffffff


	//   ....[10]....
        /*0054*/ 	.word	0xffffffff


	//   ....[11]....
        /*0058*/ 	.word	0xffffffff


	//   ....[12]....
        /*005c*/ 	.word	0xffffffff


	//   ....[13]....
        /*0060*/ 	.word	0xffffffff


	//   ....[14]....
        /*0064*/ 	.word	0xffffffff


	//   ....[15]....
        /*0068*/ 	.word	0xffffffff


	//   ....[16]....
        /*006c*/ 	.word	0xffffffff


	//   ....[17]....
        /*0070*/ 	.word	0xffffffff


	//----- nvinfo : EIATTR_COOP_GROUP_INSTR_OFFSETS
	.align		4
.L_1206:
        /*0074*/ 	.byte	0x04, 0x28
        /*0076*/ 	.short	(.L_1208 - .L_1207)


	//   ....[0]....
.L_1207:
        /*0078*/ 	.word	0x00004ed0


	//   ....[1]....
        /*007c*/ 	.word	0x00004ef0


	//   ....[2]....
        /*0080*/ 	.word	0x00004f10


	//   ....[3]....
        /*0084*/ 	.word	0x00004f30


	//   ....[4]....
        /*0088*/ 	.word	0x00004f50


	//   ....[5]....
        /*008c*/ 	.word	0x000054d0


	//   ....[6]....
        /*0090*/ 	.word	0x00005500


	//   ....[7]....
        /*0094*/ 	.word	0x00005530


	//   ....[8]....
        /*0098*/ 	.word	0x00005560


	//   ....[9]....
        /*009c*/ 	.word	0x00005590


	//   ....[10]....
        /*00a0*/ 	.word	0x00005600


	//   ....[11]....
        /*00a4*/ 	.word	0x00005670


	//   ....[12]....
        /*00a8*/ 	.word	0x00005690


	//   ....[13]....
        /*00ac*/ 	.word	0x000056a0


	//   ....[14]....
        /*00b0*/ 	.word	0x00005750


	//   ....[15]....
        /*00b4*/ 	.word	0x00005790


	//   ....[16]....
        /*00b8*/ 	.word	0x00005830


	//   ....[17]....
        /*00bc*/ 	.word	0x00005860


	//----- nvinfo : EIATTR_VRC_CTA_INIT_COUNT
	.align		4
.L_1208:
        /*00c0*/ 	.byte	0x02, 0x4a
	.zero		1
	.zero		1


	//----- nvinfo : EIATTR_EXIT_INSTR_OFFSETS
	.align		4
        /*00c4*/ 	.byte	0x04, 0x1c
        /*00c6*/ 	.short	(.L_1210 - .L_1209)


	//   ....[0]....
.L_1209:
        /*00c8*/ 	.word	0x00001cd0


	//   ....[1]....
        /*00cc*/ 	.word	0x00006900


	//----- nvinfo : EIATTR_MAX_THREADS
	.align		4
.L_1210:
        /*00d0*/ 	.byte	0x04, 0x05
        /*00d2*/ 	.short	(.L_1212 - .L_1211)
.L_1211:
        /*00d4*/ 	.word	0x00000080
        /*00d8*/ 	.word	0x00000001
        /*00dc*/ 	.word	0x00000001


	//----- nvinfo : EIATTR_CRS_STACK_SIZE
	.align		4
.L_1212:
        /*00e0*/ 	.byte	0x04, 0x1e
        /*00e2*/ 	.short	(.L_1214 - .L_1213)
.L_1213:
        /*00e4*/ 	.word	0x00000000


	//----- nvinfo : EIATTR_CBANK_PARAM_SIZE
	.align		4
.L_1214:
        /*00e8*/ 	.byte	0x03, 0x19
        /*00ea*/ 	.short	0x00e8


	//----- nvinfo : EIATTR_PARAM_CBANK
	.align		4
        /*00ec*/ 	.byte	0x04, 0x0a
        /*00ee*/ 	.short	(.L_1216 - .L_1215)
	.align		4
.L_1215:
        /*00f0*/ 	.word	index@(.nv.constant0._ZN10layer_norm31ln_parallel_residual_fwd_kernelINS_13Kernel_traitsIf6__halfS2_S2_fjLj5120ELj1ELj1ELj4ELj16ENS_18Kernel_traits_baseILj5120EfS2_S2_S2_fjLj128EEEEELb0ELb0ELb0EEEvNS_9FwdParamsE)
        /*00f4*/ 	.short	0x0380
        /*00f6*/ 	.short	0x00e8


	//----- nvinfo : EIATTR_SW_WAR
	.align		4
.L_1216:
        /*00f8*/ 	.byte	0x04, 0x36
        /*00fa*/ 	.short	(.L_1218 - .L_1217)
.L_1217:
        /*00fc*/ 	.word	0x00000008
.L_1218:


//--------------------- .nv.info._ZN10layer_norm31ln_parallel_residual_fwd_kernelINS_13Kernel_traitsIf6__halfS2_S2_fjLj5120ELj1ELj1ELj4ELj16ENS_18Kernel_traits_baseILj5120EfS2_S2_S2_fjLj128EEEEELb0ELb0ELb1EEEvNS_9FwdParamsE --------------------------
	.section	.nv.info._ZN10layer_norm31ln_parallel_residual_fwd_kernelINS_13Kernel_traitsIf6__halfS2_S2_fjLj5120ELj1ELj1ELj4ELj16ENS_18Kernel_traits_baseILj5120EfS2_S2_S2_fjLj128EEEEELb0ELb0ELb1EEEvNS_9FwdParamsE,"",@"SHT_CUDA_INFO"
	.sectionflags	@""
	.align	4


	//----- nvinfo : EIATTR_CUDA_API_VERSION
	.align		4
        /*0000*/ 	.byte	0x04, 0x37
        /*0002*/ 	.short	(.L_1220 - .L_1219)
.L_1219:
        /*0004*/ 	.word	0x00000082


	//----- nvinfo : EIATTR_KPARAM_INFO
	.align		4
.L_1220:
        /*0008*/ 	.byte	0x04, 0x17
        /*000a*/ 	.short	(.L_1222 - .L_1221)
.L_1221:
        /*000c*/ 	.word	0x00000000
        /*0010*/ 	.short	0x0000
        /*0012*/ 	.short	0x0000
        /*0014*/ 	.byte	0x00, 0xf0, 0xa1, 0x03


	//----- nvinfo : EIATTR_SPARSE_MMA_MASK
	.align		4
.L_1222:
        /*0018*/ 	.byte	0x03, 0x50
        /*001a*/ 	.short	0x0000


	//----- nvinfo : EIATTR_MAXREG_COUNT
	.align		4
        /*001c*/ 	.byte	0x03, 0x1b
        /*001e*/ 	.short	0x00ff


	//----- nvinfo : EIATTR_NUM_BARRIERS
	.align		4
        /*0020*/ 	.byte	0x02, 0x4c
        /*0022*/ 	.byte	0x01
	.zero		1


	//----- nvinfo : EIATTR_MERCURY_ISA_VERSION
	.align		4
        /*0024*/ 	.byte	0x03, 0x5f
        /*0026*/ 	.short	0x0101


	//----- nvinfo : EIATTR_COOP_GROUP_MASK_REGIDS
	.align		4
        /*0028*/ 	.byte	0x04, 0x29
        /*002a*/ 	.short	(.L_1224 - .L_1223)


	//   ....[0]....
.L_1223:
        /*002c*/ 	.word	0xffffffff


	//   ....[1]....
        /*0030*/ 	.word	0xffffffff


	//   ....[2]....
        /*0034*/ 	.word	0xffffffff


	//   ....[3]....
        /*0038*/ 	.word	0xffffffff


	//   ....[4]....
        /*003c*/ 	.word	0xffffffff


	//   ....[5]....
        /*0040*/ 	.word	0xffffffff


	//   ....[6]....
        /*0044*/ 	.word	0xffffffff


	//   ....[7]....
        /*0048*/ 	.word	0xffffffff


	//   ....[8]....
        /*004c*/ 	.word	0xffffffff


	//   ....[9]....
        /*0050*/ 	.word	0xffffffff


	//   ....[10]....
        /*0054*/ 	.word	0xffffffff


	//   ....[11]....
        /*0058*/ 	.word	0xffffffff


	//   ....[12]....
        /*005c*/ 	.word	0xffffffff


	//   ....[13]....
        /*0060*/ 	.word	0xffffffff


	//   ....[14]....
        /*0064*/ 	.word	0xffffffff


	//   ....[15]....
        /*0068*/ 	.word	0xffffffff


	//   ....[16]....
        /*006c*/ 	.word	0xffffffff


	//   ....[17]....
        /*0070*/ 	.word	0xffffffff


	//----- nvinfo : EIATTR_COOP_GROUP_INSTR_OFFSETS
	.align		4
.L_1224:
        /*0074*/ 	.byte	0x04, 0x28
        /*0076*/ 	.short	(.L_1226 - .L_1225)


	//   ....[0]....
.L_1225:
        /*0078*/ 	.word	0x000039f0


	//   ....[1]....
        /*007c*/ 	.word	0x00003a10


	//   ....[2]....
        /*0080*/ 	.word	0x00003a30


	//   ....[3]....
        /*0084*/ 	.word	0x00003a50


	//   ....[4]....
        /*0088*/ 	.word	0x00003a70


	//   ....[5]....
        /*008c*/ 	.word	0x00003fa0


	//   ....[6]....
        /*0090*/ 	.word	0x00003fc0


	//   ....[7]....
        /*0094*/ 	.word	0x00003ff0


	//   ....[8]....
        /*0098*/ 	.word	0x00004030


	//   ....[9]....
        /*009c*/ 	.word	0x00004070


	//   ....[10]....
        /*00a0*/ 	.word	0x00004100


	//   ....[11]....
        /*00a4*/ 	.word	0x00004160


	//   ....[12]....
        /*00a8*/ 	.word	0x000041a0


	//   ....[13]....
        /*00ac*/ 	.word	0x000041c0


	//   ....[14]....
        /*00b0*/ 	.word	0x00004250


	//   ....[15]....
        /*00b4*/ 	.word	0x00004290


	//   ....[16]....
        /*00b8*/ 	.word	0x00004320


	//   ....[17]....
        /*00bc*/ 	.word	0x00004350


	//----- nvinfo : EIATTR_VRC_CTA_INIT_COUNT
	.align		4
.L_1226:
        /*00c0*/ 	.byte	0x02, 0x4a
	.zero		1
	.zero		1


	//----- nvinfo : EIATTR_EXIT_INSTR_OFFSETS
	.align		4
        /*00c4*/ 	.byte	0x04, 0x1c
        /*00c6*/ 	.short	(.L_1228 - .L_1227)


	//   ....[0]....
.L_1227:
        /*00c8*/ 	.word	0x00000e70


	//   ....[1]....
        /*00cc*/ 	.word	0x00005230


	//----- nvinfo : EIATTR_MAX_THREADS
	.align		4
.L_1228:
        /*00d0*/ 	.byte	0x04, 0x05
        /*00d2*/ 	.short	(.L_1230 - .L_1229)
.L_1229:
        /*00d4*/ 	.word	0x00000080
        /*00d8*/ 	.word	0x00000001
        /*00dc*/ 	.word	0x00000001


	//----- nvinfo : EIATTR_CBANK_PARAM_SIZE
	.align		4
.L_1230:
        /*00e0*/ 	.byte	0x03, 0x19
        /*00e2*/ 	.short	0x00e8


	//----- nvinfo : EIATTR_PARAM_CBANK
	.align		4
        /*00e4*/ 	.byte	0x04, 0x0a
        /*00e6*/ 	.short	(.L_1232 - .L_1231)
	.align		4
.L_1231:
        /*00e8*/ 	.word	index@(.nv.constant0._ZN10layer_norm31ln_parallel_residual_fwd_kernelINS_13Kernel_traitsIf6__halfS2_S2_fjLj5120ELj1ELj1ELj4ELj16ENS_18Kernel_traits_baseILj5120EfS2_S2_S2_fjLj128EEEEELb0ELb0ELb1EEEvNS_9FwdParamsE)
        /*00ec*/ 	.short	0x0380
        /*00ee*/ 	.short	0x00e8


	//----- nvinfo : EIATTR_SW_WAR
	.align		4
.L_1232:
        /*00f0*/ 	.byte	0x04, 0x36
        /*00f2*/ 	.short	(.L_1234 - .L_1233)
.L_1233:
        /*00f4*/ 	.word	0x00000008
.L_1234:


//--------------------- .nv.info._ZN10layer_norm31ln_parallel_residual_fwd_kernelINS_13Kernel_traitsIf6__halfS2_S2_fjLj5120ELj1ELj1ELj4ELj16ENS_18Kernel_traits_baseILj5120EfS2_S2_S2_fjLj128EEEEELb0ELb1ELb0EEEvNS_9FwdParamsE --------------------------
	.section	.nv.info._ZN10layer_norm31ln_parallel_residual_fwd_kernelINS_13Kernel_traitsIf6__halfS2_S2_fjLj5120ELj1ELj1ELj4ELj16ENS_18Kernel_traits_baseILj5120EfS2_S2_S2_fjLj128EEEEELb0ELb1ELb0EEEvNS_9FwdParamsE,"",@"SHT_CUDA_INFO"
	.sectionflags	@""
	.align	4


	//----- nvinfo : EIATTR_CUDA_API_VERSION
	.align		4
        /*0000*/ 	.byte	0x04, 0x37
        /*0002*/ 	.short	(.L_1236 - .L_1235)
.L_1235:
        /*0004*/ 	.word	0x00000082


	//----- nvinfo : EIATTR_KPARAM_INFO
	.align		4
.L_1236:
        /*0008*/ 	.byte	0x04, 0x17
        /*000a*/ 	.short	(.L_1238 - .L_1237)
.L_1237:
        /*000c*/ 	.word	0x00000000
        /*0010*/ 	.short	0x0000
        /*0012*/ 	.short	0x0000
        /*0014*/ 	.byte	0x00, 0xf0, 0xa1, 0x03


	//----- nvinfo : EIATTR_SPARSE_MMA_MASK
	.align		4
.L_1238:
        /*0018*/ 	.byte	0x03, 0x50
        /*001a*/ 	.short	0x0000


	//----- nvinfo : EIATTR_MAXREG_COUNT
	.align		4
        /*001c*/ 	.byte	0x03, 0x1b
        /*001e*/ 	.short	0x00ff


	//----- nvinfo : EIATTR_NUM_BARRIERS
	.align		4
        /*0020*/ 	.byte	0x02, 0x4c
        /*0022*/ 	.byte	0x01
	.zero		1


	//----- nvinfo : EIATTR_MERCURY_ISA_VERSION
	.align		4
        /*0024*/ 	.byte	0x03, 0x5f
        /*0026*/ 	.short	0x0101


	//----- nvinfo : EIATTR_COOP_GROUP_MASK_REGIDS
	.align		4
        /*0028*/ 	.byte	0x04, 0x29
        /*002a*/ 	.short	(.L_1240 - .L_1239)


	//   ....[0]....
.L_1239:
        /*002c*/ 	.word	0xffffffff


	//   ....[1]....
        /*0030*/ 	.word	0xffffffff


	//   ....[2]....
        /*0034*/ 	.word	0xffffffff


	//   ....[3]....
        /*0038*/ 	.word	0xffffffff


	//   ....[4]....
        /*003c*/ 	.word	0xffffffff


	//   ....[5]....
        /*0040*/ 	.word	0xffffffff


	//   ....[6]....
        /*0044*/ 	.word	0xffffffff


	//   ....[7]....
        /*0048*/ 	.word	0xffffffff


	//   ....[8]....
        /*004c*/ 	.word	0xffffffff


	//   ....[9]....
        /*0050*/ 	.word	0xffffffff


	//   ....[10]....
        /*0054*/ 	.word	0xffffffff


	//   ....[11]....
        /*0058*/ 	.word	0xffffffff


	//   ....[12]....
        /*005c*/ 	.word	0xffffffff


	//   ....[13]....
        /*0060*/ 	.word	0xffffffff


	//   ....[14]....
        /*0064*/ 	.word	0xffffffff


	//   ....[15]....
        /*0068*/ 	.word	0xffffffff


	//   ....[16]....
        /*006c*/ 	.word	0xffffffff


	//   ....[17]....
        /*0070*/ 	.word	0xffffffff


	//----- nvinfo : EIATTR_COOP_GROUP_INSTR_OFFSETS
	.align		4
.L_1240:
        /*0074*/ 	.byte	0x04, 0x28
        /*0076*/ 	.short	(.L_1242 - .L_1241)


	//   ....[0]....
.L_1241:
        /*0078*/ 	.word	0x00003940


	//   ....[1]....
        /*007c*/ 	.word	0x00003960


	//   ....[2]....
        /*0080*/ 	.word	0x00003980


	//   ....[3]....
        /*0084*/ 	.word	0x000039a0


	//   ....[4]....
        /*0088*/ 	.word	0x000039c0


	//   ....[5]....
        /*008c*/ 	.word	0x00003f70


	//   ....[6]....
        /*0090*/ 	.word	0x00003fd0


	//   ....[7]....
        /*0094*/ 	.word	0x00004000


	//   ....[8]....
        /*0098*/ 	.word	0x00004020


	//   ....[9]....
        /*009c*/ 	.word	0x00004040


	//   ....[10]....
        /*00a0*/ 	.word	0x00004140


	//   ....[11]....
        /*00a4*/ 	.word	0x000041a0


	//   ....[12]....
        /*00a8*/ 	.word	0x000041d0


	//   ....[13]....
        /*00ac*/ 	.word	0x00004200


	//   ....[14]....
        /*00b0*/ 	.word	0x000042a0


	//   ....[15]....
        /*00b4*/ 	.word	0x000042e0


	//   ....[16]....
        /*00b8*/ 	.word	0x00004370


	//   ....[17]....
        /*00bc*/ 	.word	0x000043a0


	//----- nvinfo : EIATTR_VRC_CTA_INIT_COUNT
	.align		4
.L_1242:
        /*00c0*/ 	.byte	0x02, 0x4a
	.zero		1
	.zero		1


	//----- nvinfo : EIATTR_EXIT_INSTR_OFFSETS
	.align		4
        /*00c4*/ 	.byte	0x04, 0x1c
        /*00c6*/ 	.short	(.L_1244 - .L_1243)


	//   ....[0]....
.L_1243:
        /*00c8*/ 	.word	0x000007b0


	//   ....[1]....
        /*00cc*/ 	.word	0x00004fa0


	//----- nvinfo : EIATTR_MAX_THREADS
	.align		4
.L_1244:
        /*00d0*/ 	.byte	0x04, 0x05
        /*00d2*/ 	.short	(.L_1246 - .L_1245)
.L_1245:
        /*00d4*/ 	.word	0x00000080
        /*00d8*/ 	.word	0x00000001
        /*00dc*/ 	.word	0x00000001


	//----- nvinfo : EIATTR_CRS_STACK_SIZE
	.align		4
.L_1246:
        /*00e0*/ 	.byte	0x04, 0x1e
        /*00e2*/ 	.short	(.L_1248 - .L_1247)
.L_1247:
        /*00e4*/ 	.word	0x00000000


	//----- nvinfo : EIATTR_CBANK_PARAM_SIZE
	.align		4
.L_1248:
        /*00e8*/ 	.byte	0x03, 0x19
        /*00ea*/ 	.short	0x00e8


	//----- nvinfo : EIATTR_PARAM_CBANK
	.align		4
        /*00ec*/ 	.byte	0x04, 0x0a
        /*00ee*/ 	.short	(.L_1250 - .L_1249)
	.align		4
.L_1249:
        /*00f0*/ 	.word	index@(.nv.constant0._ZN10layer_norm31ln_parallel_residual_fwd_kernelINS_13Kernel_traitsIf6__halfS2_S2_fjLj5120ELj1ELj1ELj4ELj16ENS_18Kernel_traits_baseILj5120EfS2_S2_S2_fjLj128EEEEELb0ELb1ELb0EEEvNS_9FwdParamsE)
        /*00f4*/ 	.short	0x0380
        /*00f6*/ 	.short	0x00e8


	//----- nvinfo : EIATTR_SW_WAR
	.align		4
.L_1250:
        /*00f8*/ 	.byte	0x04, 0x36
        /*00fa*/ 	.short	(.L_1252 - .L_1251)
.L_1251:
        /*00fc*/ 	.word	0x00000008
.L_1252:


//--------------------- .nv.info._ZN10layer_norm31ln_parallel_residual_fwd_kernelINS_13Kernel_traitsIf6__halfS2_S2_fjLj5120ELj1ELj1ELj4ELj16ENS_18Kernel_traits_baseILj5120EfS2_S2_S2_fjLj128EEEEELb0ELb1ELb1EEEvNS_9FwdParamsE --------------------------
	.section	.nv.info._ZN10layer_norm31ln_parallel_residual_fwd_kernelINS_13Kernel_traitsIf6__halfS2_S2_fjLj5120ELj1ELj1ELj4ELj16ENS_18Kernel_traits_baseILj5120EfS2_S2_S2_fjLj128EEEEELb0ELb1ELb1EEEvNS_9FwdParamsE,"",@"SHT_CUDA_INFO"
	.sectionflags	@""
	.align	4


	//----- nvinfo : EIATTR_CUDA_API_VERSION
	.align		4
        /*0000*/ 	.byte	0x04, 0x37
        /*0002*/ 	.short	(.L_1254 - .L_1253)
.L_1253:
        /*0004*/ 	.word	0x00000082


	//----- nvinfo : EIATTR_KPARAM_INFO
	.align		4
.L_1254:
        /*0008*/ 	.byte	0x04, 0x17
        /*000a*/ 	.short	(.L_1256 - .L_1255)
.L_1255:
        /*000c*/ 	.word	0x00000000
        /*0010*/ 	.short	0x0000
        /*0012*/ 	.short	0x0000
        /*0014*/ 	.byte	0x00, 0xf0, 0xa1, 0x03


	//----- nvinfo : EIATTR_SPARSE_MMA_MASK
	.align		4
.L_1256:
        /*0018*/ 	.byte	0x03, 0x50
        /*001a*/ 	.short	0x0000


	//----- nvinfo : EIATTR_MAXREG_COUNT
	.align		4
        /*001c*/ 	.byte	0x03, 0x1b
        /*001e*/ 	.short	0x00ff


	//----- nvinfo : EIATTR_NUM_BARRIERS
	.align		4
        /*0020*/ 	.byte	0x02, 0x4c
        /*0022*/ 	.byte	0x01
	.zero		1


	//----- nvinfo : EIATTR_MERCURY_ISA_VERSION
	.align		4
        /*0024*/ 	.byte	0x03, 0x5f
        /*0026*/ 	.short	0x0101


	//----- nvinfo : EIATTR_COOP_GROUP_MASK_REGIDS
	.align		4
        /*0028*/ 	.byte	0x04, 0x29
        /*002a*/ 	.short	(.L_1258 - .L_1257)


	//   ....[0]....
.L_1257:
        /*002c*/ 	.word	0xffffffff


	//   ....[1]....
        /*0030*/ 	.word	0xffffffff


	//   ....[2]....
        /*0034*/ 	.word	0xffffffff


	//   ....[3]....
        /*0038*/ 	.word	0xffffffff


	//   ....[4]....
        /*003c*/ 	.word	0xffffffff


	//   ....[5]....
        /*0040*/ 	.word	0xffffffff


	//   ....[6]....
        /*0044*/ 	.word	0xffffffff


	//   ....[7]....
        /*0048*/ 	.word	0xffffffff


	//   ....[8]....
        /*004c*/ 	.word	0xffffffff


	//   ....[9]....
        /*0050*/ 	.word	0xffffffff


	//   ....[10]....
        /*0054*/ 	.word	0xffffffff


	//   ....[11]....
        /*0058*/ 	.word	0xffffffff


	//   ....[12]....
        /*005c*/ 	.word	0xffffffff


	//   ....[13]....
        /*0060*/ 	.word	0xffffffff


	//   ....[14]....
        /*0064*/ 	.word	0xffffffff


	//   ....[15]....
        /*0068*/ 	.word	0xffffffff


	//   ....[16]....
        /*006c*/ 	.word	0xffffffff


	//   ....[17]....
        /*0070*/ 	.word	0xffffffff


	//----- nvinfo : EIATTR_COOP_GROUP_INSTR_OFFSETS
	.align		4
.L_1258:
        /*0074*/ 	.byte	0x04, 0x28
        /*0076*/ 	.short	(.L_1260 - .L_1259)


	//   ....[0]....
.L_1259:
        /*0078*/ 	.word	0x00002fe0


	//   ....[1]....
        /*007c*/ 	.word	0x00003000


	//   ....[2]....
        /*0080*/ 	.word	0x00003020


	//   ....[3]....
        /*0084*/ 	.word	0x00003040


	//   ....[4]....
        /*0088*/ 	.word	0x00003060


	//   ....[5]....
        /*008c*/ 	.word	0x00003590


	//   ....[6]....
        /*0090*/ 	.word	0x000035b0


	//   ....[7]....
        /*0094*/ 	.word	0x000035d0


	//   ....[8]....
        /*0098*/ 	.word	0x00003600


	//   ....[9]....
        /*009c*/ 	.word	0x00003640


	//   ....[10]....
        /*00a0*/ 	.word	0x000037a0


	//   ....[11]....
        /*00a4*/ 	.word	0x00003850


	//   ....[12]....
        /*00a8*/ 	.word	0x00003860


	//   ....[13]....
        /*00ac*/ 	.word	0x000038b0


	//   ....[14]....
        /*00b0*/ 	.word	0x000038f0


	//   ....[15]....
        /*00b4*/ 	.word	0x00003920


	//   ....[16]....
        /*00b8*/ 	.word	0x00003a20


	//   ....[17]....
        /*00bc*/ 	.word	0x00003a30


	//----- nvinfo : EIATTR_VRC_CTA_INIT_COUNT
	.align		4
.L_1260:
        /*00c0*/ 	.byte	0x02, 0x4a
	.zero		1
	.zero		1


	//----- nvinfo : EIATTR_EXIT_INSTR_OFFSETS
	.align		4
        /*00c4*/ 	.byte	0x04, 0x1c
        /*00c6*/ 	.short	(.L_1262 - .L_1261)


	//   ....[0]....
.L_1261:
        /*00c8*/ 	.word	0x00000490


	//   ....[1]....
        /*00cc*/ 	.word	0x000044a0


	//----- nvinfo : EIATTR_MAX_THREADS
	.align		4
.L_1262:
        /*00d0*/ 	.byte	0x04, 0x05
        /*00d2*/ 	.short	(.L_1264 - .L_1263)
.L_1263:
        /*00d4*/ 	.word	0x00000080
        /*00d8*/ 	.word	0x00000001
        /*00dc*/ 	.word	0x00000001


	//----- nvinfo : EIATTR_CRS_STACK_SIZE
	.align		4
.L_1264:
        /*00e0*/ 	.byte	0x04, 0x1e
        /*00e2*/ 	.short	(.L_1266 - .L_1265)
.L_1265:
        /*00e4*/ 	.word	0x00000000


	//----- nvinfo : EIATTR_CBANK_PARAM_SIZE
	.align		4
.L_1266:
        /*00e8*/ 	.byte	0x03, 0x19
        /*00ea*/ 	.short	0x00e8


	//----- nvinfo : EIATTR_PARAM_CBANK
	.align		4
        /*00ec*/ 	.byte	0x04, 0x0a
        /*00ee*/ 	.short	(.L_1268 - .L_1267)
	.align		4
.L_1267:
        /*00f0*/ 	.word	index@(.nv.constant0._ZN10layer_norm31ln_parallel_residual_fwd_kernelINS_13Kernel_traitsIf6__halfS2_S2_fjLj5120ELj1ELj1ELj4ELj16ENS_18Kernel_traits_baseILj5120EfS2_S2_S2_fjLj128EEEEELb0ELb1ELb1EEEvNS_9FwdParamsE)
        /*00f4*/ 	.short	0x0380
        /*00f6*/ 	.short	0x00e8


	//----- nvinfo : EIATTR_SW_WAR
	.align		4
.L_1268:
        /*00f8*/ 	.byte	0x04, 0x36
        /*00fa*/ 	.short	(.L_1270 - .L_1269)
.L_1269:
        /*00fc*/ 	.word	0x00000008
.L_1270:


//--------------------- .nv.info._ZN10layer_norm31ln_parallel_residual_fwd_kernelINS_13Kernel_traitsIf6__halfS2_S2_fjLj5120ELj1ELj1ELj4ELj16ENS_18Kernel_traits_baseILj5120EfS2_S2_S2_fjLj128EEEEELb1ELb0ELb0EEEvNS_9FwdParamsE --------------------------
	.section	.nv.info._ZN10layer_norm31ln_parallel_residual_fwd_kernelINS_13Kernel_traitsIf6__halfS2_S2_fjLj5120ELj1ELj1ELj4ELj16ENS_18Kernel_traits_baseILj5120EfS2_S2_S2_fjLj128EEEEELb1ELb0ELb0EEEvNS_9FwdParamsE,"",@"SHT_CUDA_INFO"
	.sectionflags	@""
	.align	4


	//----- nvinfo : EIATTR_CUDA_API_VERSION
	.align		4
        /*0000*/ 	.byte	0x04, 0x37
        /*0002*/ 	.short	(.L_1272 - .L_1271)
.L_1271:
        /*0004*/ 	.word	0x00000082


	//----- nvinfo : EIATTR_KPARAM_INFO
	.align		4
.L_1272:
        /*0008*/ 	.byte	0x04, 0x17
        /*000a*/ 	.short	(.L_1274 - .L_1273)
.L_1273:
        /*000c*/ 	.word	0x00000000
        /*0010*/ 	.short	0x0000
        /*0012*/ 	.short	0x0000
        /*0014*/ 	.byte	0x00, 0xf0, 0xa1, 0x03


	//----- nvinfo : EIATTR_SPARSE_MMA_MASK
	.align		4
.L_1274:
        /*0018*/ 	.byte	0x03, 0x50
        /*001a*/ 	.short	0x0000


	//----- nvinfo : EIATTR_MAXREG_COUNT
	.align		4
        /*001c*/ 	.byte	0x03, 0x1b
        /*001e*/ 	.short	0x00ff


	//----- nvinfo : EIATTR_NUM_BARRIERS
	.align		4
        /*0020*/ 	.byte	0x02, 0x4c
        /*0022*/ 	.byte	0x01
	.zero		1


	//----- nvinfo : EIATTR_MERCURY_ISA_VERSION
	.align		4
        /*0024*/ 	.byte	0x03, 0x5f
        /*0026*/ 	.short	0x0101


	//----- nvinfo : EIATTR_COOP_GROUP_MASK_REGIDS
	.align		4
        /*0028*/ 	.byte	0x04, 0x29
        /*002a*/ 	.short	(.L_1276 - .L_1275)


	//   ....[0]....
.L_1275:
        /*002c*/ 	.word	0xffffffff


	//   ....[1]....
        /*0030*/ 	.word	0xffffffff


	//   ....[2]....
        /*0034*/ 	.word	0xffffffff


	//   ....[3]....
        /*0038*/ 	.word	0xffffffff


	//   ....[4]....
        /*003c*/ 	.word	0xffffffff


	//   ....[5]....
        /*0040*/ 	.word	0xffffffff


	//   ....[6]....
        /*0044*/ 	.word	0xffffffff


	//   ....[7]....
        /*0048*/ 	.word	0xffffffff


	//   ....[8]....
        /*004c*/ 	.word	0xffffffff


	//   ....[9]....
        /*0050*/ 	.word	0xffffffff


	//   ....[10]....
        /*0054*/ 	.word	0xffffffff


	//   ....[11]....
        /*0058*/ 	.word	0xffffffff


	//   ....[12]....
        /*005c*/ 	.word	0xffffffff


	//   ....[13]....
        /*0060*/ 	.word	0xffffffff


	//   ....[14]....
        /*0064*/ 	.word	0xffffffff


	//   ....[15]....
        /*0068*/ 	.word	0xffffffff


	//   ....[16]....
        /*006c*/ 	.word	0xffffffff


	//   ....[17]....
        /*0070*/ 	.word	0xffffffff


	//----- nvinfo : EIATTR_COOP_GROUP_INSTR_OFFSETS
	.align		4
.L_1276:
        /*0074*/ 	.byte	0x04, 0x28
        /*0076*/ 	.short	(.L_1278 - .L_1277)


	//   ....[0]....
.L_1277:
        /*0078*/ 	.word	0x0002ff80


	//   ....[1]....
        /*007c*/ 	.word	0x0002ffa0


	//   ....[2]....
        /*0080*/ 	.word	0x0002ffc0


	//   ....[3]....
        /*0084*/ 	.word	0x0002ffe0


	//   ....[4]....
        /*0088*/ 	.word	0x00030010


	//   ....[5]....
        /*008c*/ 	.word	0x00030580


	//   ....[6]....
        /*0090*/ 	.word	0x000305a0


	//   ....[7]....
        /*0094*/ 	.word	0x000305c0


	//   ....[8]....
        /*0098*/ 	.word	0x000305e0


	//   ....[9]....
        /*009c*/ 	.word	0x00030600


	//   ....[10]....
        /*00a0*/ 	.word	0x00030780


	//   ....[11]....
        /*00a4*/ 	.word	0x000307c0


	//   ....[12]....
        /*00a8*/ 	.word	0x00030810


	//   ....[13]....
        /*00ac*/ 	.word	0x00030870


	//   ....[14]....
        /*00b0*/ 	.word	0x000308b0


	//   ....[15]....
        /*00b4*/ 	.word	0x00030980


	//   ....[16]....
        /*00b8*/ 	.word	0x000309b0


	//   ....[17]....
        /*00bc*/ 	.word	0x00030a20


	//----- nvinfo : EIATTR_VRC_CTA_INIT_COUNT
	.align		4
.L_1278:
        /*00c0*/ 	.byte	0x02, 0x4a
	.zero		1
	.zero		1


	//----- nvinfo : EIATTR_EXIT_INSTR_OFFSETS
	.align		4
        /*00c4*/ 	.byte	0x04, 0x1c
        /*00c6*/ 	.short	(.L_1280 - .L_1279)


	//   ....[0]....
.L_1279:
        /*00c8*/ 	.word	0x00001f50


	//   ....[1]....
        /*00cc*/ 	.word	0x00031ab0


	//----- nvinfo : EIATTR_MAX_THREADS
	.align		4
.L_1280:
        /*00d0*/ 	.byte	0x04, 0x05
        /*00d2*/ 	.short	(.L_1282 - .L_1281)
.L_1281:
        /*00d4*/ 	.word	0x00000080
        /*00d8*/ 	.word	0x00000001
        /*00dc*/ 	.word	0x00000001


	//----- nvinfo : EIATTR_CRS_STACK_SIZE
	.align		4
.L_1282:
        /*00e0*/ 	.byte	0x04, 0x1e
        /*00e2*/ 	.short	(.L_1284 - .L_1283)
.L_1283:
        /*00e4*/ 	.word	0x00000000


	//----- nvinfo : EIATTR_CBANK_PARAM_SIZE
	.align		4
.L_1284:
        /*00e8*/ 	.byte	0x03, 0x19
        /*00ea*/ 	.short	0x00e8


	//----- nvinfo : EIATTR_PARAM_CBANK
	.align		4
        /*00ec*/ 	.byte	0x04, 0x0a
        /*00ee*/ 	.short	(.L_1286 - .L_1285)
	.align		4
.L_1285:
        /*00f0*/ 	.word	index@(.nv.constant0._ZN10layer_norm31ln_parallel_residual_fwd_kernelINS_13Kernel_traitsIf6__halfS2_S2_fjLj5120ELj1ELj1ELj4ELj16ENS_18Kernel_traits_baseILj5120EfS2_S2_S2_fjLj128EEEEELb1ELb0ELb0EEEvNS_9FwdParamsE)
        /*00f4*/ 	.short	0x0380
        /*00f6*/ 	.short	0x00e8


	//----- nvinfo : EIATTR_SW_WAR
	.align		4
.L_1286:
        /*00f8*/ 	.byte	0x04, 0x36
        /*00fa*/ 	.short	(.L_1288 - .L_1287)
.L_1287:
        /*00fc*/ 	.word	0x00000008
.L_1288:


//--------------------- .nv.info._ZN10layer_norm31ln_parallel_residual_fwd_kernelINS_13Kernel_traitsIf6__halfS2_S2_fjLj5120ELj1ELj1ELj4ELj16ENS_18Kernel_traits_baseILj5120EfS2_S2_S2_fjLj128EEEEELb1ELb0ELb1EEEvNS_9FwdParamsE --------------------------
	.section	.nv.info._ZN10layer_norm31ln_parallel_residual_fwd_kernelINS_13Kernel_traitsIf6__halfS2_S2_fjLj5120ELj1ELj1ELj4ELj16ENS_18Kernel_traits_baseILj5120EfS2_S2_S2_fjLj128EEEEELb1ELb0ELb1EEEvNS_9FwdParamsE,"",@"SHT_CUDA_INFO"
	.sectionflags	@""
	.align	4


	//----- nvinfo : EIATTR_CUDA_API_VERSION
	.align		4
        /*0000*/ 	.byte	0x04, 0x37
        /*0002*/ 	.short	(.L_1290 - .L_1289)
.L_1289:
        /*0004*/ 	.word	0x00000082


	//----- nvinfo : EIATTR_KPARAM_INFO
	.align		4
.L_1290:
        /*0008*/ 	.byte	0x04, 0x17
        /*000a*/ 	.short	(.L_1292 - .L_1291)
.L_1291:
        /*000c*/ 	.word	0x00000000
        /*0010*/ 	.short	0x0000
        /*0012*/ 	.short	0x0000
        /*0014*/ 	.byte	0x00, 0xf0, 0xa1, 0x03


	//----- nvinfo : EIATTR_SPARSE_MMA_MASK
	.align		4
.L_1292:
        /*0018*/ 	.byte	0x03, 0x50
        /*001a*/ 	.short	0x0000


	//----- nvinfo : EIATTR_MAXREG_COUNT
	.align		4
        /*001c*/ 	.byte	0x03, 0x1b
        /*001e*/ 	.short	0x00ff


	//----- nvinfo : EIATTR_NUM_BARRIERS
	.align		4
        /*0020*/ 	.byte	0x02, 0x4c
        /*0022*/ 	.byte	0x01
	.zero		1


	//----- nvinfo : EIATTR_MERCURY_ISA_VERSION
	.align		4
        /*0024*/ 	.byte	0x03, 0x5f
        /*0026*/ 	.short	0x0101


	//----- nvinfo : EIATTR_COOP_GROUP_MASK_REGIDS
	.align		4
        /*0028*/ 	.byte	0x04, 0x29
        /*002a*/ 	.short	(.L_1294 - .L_1293)


	//   ....[0]....
.L_1293:
        /*002c*/ 	.word	0xffffffff


	//   ....[1]....
        /*0030*/ 	.word	0xffffffff


	//   ....[2]....
        /*0034*/ 	.word	0xffffffff


	//   ....[3]....
        /*0038*/ 	.word	0xffffffff


	//   ....[4]....
        /*003c*/ 	.word	0xffffffff


	//   ....[5]....
        /*0040*/ 	.word	0xffffffff


	//   ....[6]....
        /*0044*/ 	.word	0xffffffff


	//   ....[7]....
        /*0048*/ 	.word	0xffffffff


	//   ....[8]....
        /*004c*/ 	.word	0xffffffff


	//   ....[9]....
        /*0050*/ 	.word	0xffffffff


	//   ....[10]....
        /*0054*/ 	.word	0xffffffff


	//   ....[11]....
        /*0058*/ 	.word	0xffffffff


	//   ....[12]....
        /*005c*/ 	.word	0xffffffff


	//   ....[13]....
        /*0060*/ 	.word	0xffffffff


	//   ....[14]....
        /*0064*/ 	.word	0xffffffff


	//   ....[15]....
        /*0068*/ 	.word	0xffffffff


	//   ....[16]....
        /*006c*/ 	.word	0xffffffff


	//   ....[17]....
        /*0070*/ 	.word	0xffffffff


	//----- nvinfo : EIATTR_COOP_GROUP_INSTR_OFFSETS
	.align		4
.L_1294:
        /*0074*/ 	.byte	0x04, 0x28
        /*0076*/ 	.short	(.L_1296 - .L_1295)


	//   ....[0]....
.L_1295:
        /*0078*/ 	.word	0x000277a0


	//   ....[1]....
        /*007c*/ 	.word	0x000277d0


	//   ....[2]....
        /*0080*/ 	.word	0x000277f0


	//   ....[3]....
        /*0084*/ 	.word	0x00027810


	//   ....[4]....
        /*0088*/ 	.word	0x00027830


	//   ....[5]....
        /*008c*/ 	.word	0x00027d70


	//   ....[6]....
        /*0090*/ 	.word	0x00027d90


	//   ....[7]....
        /*0094*/ 	.word	0x00027db0


	//   ....[8]....
        /*0098*/ 	.word	0x00027dd0


	//   ....[9]....
        /*009c*/ 	.word	0x00027e00


	//   ....[10]....
        /*00a0*/ 	.word	0x00027fa0


	//   ....[11]....
        /*00a4*/ 	.word	0x00027fe0


	//   ....[12]....
        /*00a8*/ 	.word	0x00028000


	//   ....[13]....
        /*00ac*/ 	.word	0x00028050


	//   ....[14]....
        /*00b0*/ 	.word	0x00028100


	//   ....[15]....
        /*00b4*/ 	.word	0x00028130


	//   ....[16]....
        /*00b8*/ 	.word	0x000281e0


	//   ....[17]....
        /*00bc*/ 	.word	0x00028210


	//----- nvinfo : EIATTR_VRC_CTA_INIT_COUNT
	.align		4
.L_1296:
        /*00c0*/ 	.byte	0x02, 0x4a
	.zero		1
	.zero		1


	//----- nvinfo : EIATTR_EXIT_INSTR_OFFSETS
	.align		4
        /*00c4*/ 	.byte	0x04, 0x1c
        /*00c6*/ 	.short	(.L_1298 - .L_1297)


	//   ....[0]....
.L_1297:
        /*00c8*/ 	.word	0x000010e0


	//   ....[1]....
        /*00cc*/ 	.word	0x00029110


	//----- nvinfo : EIATTR_MAX_THREADS
	.align		4
.L_1298:
        /*00d0*/ 	.byte	0x04, 0x05
        /*00d2*/ 	.short	(.L_1300 - .L_1299)
.L_1299:
        /*00d4*/ 	.word	0x00000080
        /*00d8*/ 	.word	0x00000001
        /*00dc*/ 	.word	0x00000001


	//----- nvinfo : EIATTR_CRS_STACK_SIZE
	.align		4
.L_1300:
        /*00e0*/ 	.byte	0x04, 0x1e
        /*00e2*/ 	.short	(.L_1302 - .L_1301)
.L_1301:
        /*00e4*/ 	.word	0x00000000


	//----- nvinfo : EIATTR_CBANK_PARAM_SIZE
	.align		4
.L_1302:
        /*00e8*/ 	.byte	0x03, 0x19
        /*00ea*/ 	.short	0x00e8


	//----- nvinfo : EIATTR_PARAM_CBANK
	.align		4
        /*00ec*/ 	.byte	0x04, 0x0a
        /*00ee*/ 	.short	(.L_1304 - .L_1303)
	.align		4
.L_1303:
        /*00f0*/ 	.word	index@(.nv.constant0._ZN10layer_norm31ln_parallel_residual_fwd_kernelINS_13Kernel_traitsIf6__halfS2_S2_fjLj5120ELj1ELj1ELj4ELj16ENS_18Kernel_traits_baseILj5120EfS2_S2_S2_fjLj128EEEEELb1ELb0ELb1EEEvNS_9FwdParamsE)
        /*00f4*/ 	.short	0x0380
        /*00f6*/ 	.short	0x00e8


	//----- nvinfo : EIATTR_SW_WAR
	.align		4
.L_1304:
        /*00f8*/ 	.byte	0x04, 0x36
        /*00fa*/ 	.short	(.L_1306 - .L_1305)
.L_1305:
        /*00fc*/ 	.word	0x00000008
.L_1306:


//--------------------- .nv.info._ZN10layer_norm31ln_parallel_residual_fwd_kernelINS_13Kernel_traitsIf6__halfS2_S2_fjLj5120ELj1ELj1ELj4ELj16ENS_18Kernel_traits_baseILj5120EfS2_S2_S2_fjLj128EEEEELb1ELb1ELb0EEEvNS_9FwdParamsE --------------------------
	.section	.nv.info._ZN10layer_norm31ln_parallel_residual_fwd_kernelINS_13Kernel_traitsIf6__halfS2_S2_fjLj5120ELj1ELj1ELj4ELj16ENS_18Kernel_traits_baseILj5120EfS2_S2_S2_fjLj128EEEEELb1ELb1ELb0EEEvNS_9FwdParamsE,"",@"SHT_CUDA_INFO"
	.sectionflags	@""
	.align	4


	//----- nvinfo : EIATTR_CUDA_API_VERSION
	.align		4
        /*0000*/ 	.byte	0x04, 0x37
        /*0002*/ 	.short	(.L_1308 - .L_1307)
.L_1307:
        /*0004*/ 	.word	0x00000082


	//----- nvinfo : EIATTR_KPARAM_INFO
	.align		4
.L_1308:
        /*0008*/ 	.byte	0x04, 0x17
        /*000a*/ 	.short	(.L_1310 - .L_1309)
.L_1309:
        /*000c*/ 	.word	0x00000000
        /*0010*/ 	.short	0x0000
        /*0012*/ 	.short	0x0000
        /*0014*/ 	.byte	0x00, 0xf0, 0xa1, 0x03


	//----- nvinfo : EIATTR_SPARSE_MMA_MASK
	.align		4
.L_1310:
        /*0018*/ 	.byte	0x03, 0x50
        /*001a*/ 	.short	0x0000


	//----- nvinfo : EIATTR_MAXREG_COUNT
	.align		4
        /*001c*/ 	.byte	0x03, 0x1b
        /*001e*/ 	.short	0x00ff


	//----- nvinfo : EIATTR_NUM_BARRIERS
	.align		4
        /*0020*/ 	.byte	0x02, 0x4c
        /*0022*/ 	.byte	0x01
	.zero		1


	//----- nvinfo : EIATTR_MERCURY_ISA_VERSION
	.align		4
        /*0024*/ 	.byte	0x03, 0x5f
        /*0026*/ 	.short	0x0101


	//----- nvinfo : EIATTR_COOP_GROUP_MASK_REGIDS
	.align		4
        /*0028*/ 	.byte	0x04, 0x29
        /*002a*/ 	.short	(.L_1312 - .L_1311)


	//   ....[0]....
.L_1311:
        /*002c*/ 	.word	0xffffffff


	//   ....[1]....
        /*0030*/ 	.word	0xffffffff


	//   ....[2]....
        /*0034*/ 	.word	0xffffffff


	//   ....[3]....
        /*0038*/ 	.word	0xffffffff


	//   ....[4]....
        /*003c*/ 	.word	0xffffffff


	//   ....[5]....
        /*0040*/ 	.word	0xffffffff


	//   ....[6]....
        /*0044*/ 	.word	0xffffffff


	//   ....[7]....
        /*0048*/ 	.word	0xffffffff


	//   ....[8]....
        /*004c*/ 	.word	0xffffffff


	//   ....[9]....
        /*0050*/ 	.word	0xffffffff


	//   ....[10]....
        /*0054*/ 	.word	0xffffffff


	//   ....[11]....
        /*0058*/ 	.word	0xffffffff


	//   ....[12]....
        /*005c*/ 	.word	0xffffffff


	//   ....[13]....
        /*0060*/ 	.word	0xffffffff


	//   ....[14]....
        /*0064*/ 	.word	0xffffffff


	//   ....[15]....
        /*0068*/ 	.word	0xffffffff


	//   ....[16]....
        /*006c*/ 	.word	0xffffffff


	//   ....[17]....
        /*0070*/ 	.word	0xffffffff


	//----- nvinfo : EIATTR_COOP_GROUP_INSTR_OFFSETS
	.align		4
.L_1312:
        /*0074*/ 	.byte	0x04, 0x28
        /*0076*/ 	.short	(.L_1314 - .L_1313)


	//   ....[0]....
.L_1313:
        /*0078*/ 	.word	0x00030550


	//   ....[1]....
        /*007c*/ 	.word	0x00030570


	//   ....[2]....
        /*0080*/ 	.word	0x00030590


	//   ....[3]....
        /*0084*/ 	.word	0x000305b0


	//   ....[4]....
        /*0088*/ 	.word	0x000305e0


	//   ....[5]....
        /*008c*/ 	.word	0x00030b50


	//   ....[6]....
        /*0090*/ 	.word	0x00030b70


	//   ....[7]....
        /*0094*/ 	.word	0x00030b90


	//   ....[8]....
        /*0098*/ 	.word	0x00030bb0


	//   ....[9]....
        /*009c*/ 	.word	0x00030bd0


	//   ....[10]....
        /*00a0*/ 	.word	0x00030d60


	//   ....[11]....
        /*00a4*/ 	.word	0x00030da0


	//   ....[12]....
        /*00a8*/ 	.word	0x00030e20


	//   ....[13]....
        /*00ac*/ 	.word	0x00030e50


	//   ....[14]....
        /*00b0*/ 	.word	0x00030eb0


	//   ....[15]....
        /*00b4*/ 	.word	0x00030f50


	//   ....[16]....
        /*00b8*/ 	.word	0x00030f80


	//   ....[17]....
        /*00bc*/ 	.word	0x00031000


	//----- nvinfo : EIATTR_VRC_CTA_INIT_COUNT
	.align		4
.L_1314:
        /*00c0*/ 	.byte	0x02, 0x4a
	.zero		1
	.zero		1


	//----- nvinfo : EIATTR_EXIT_INSTR_OFFSETS
	.align		4
        /*00c4*/ 	.byte	0x04, 0x1c
        /*00c6*/ 	.short	(.L_1316 - .L_1315)


	//   ....[0]....
.L_1315:
        /*00c8*/ 	.word	0x00000a10


	//   ....[1]....
        /*00cc*/ 	.word	0x00031be0


	//----- nvinfo : EIATTR_MAX_THREADS
	.align		4
.L_1316:
        /*00d0*/ 	.byte	0x04, 0x05
        /*00d2*/ 	.short	(.L_1318 - .L_1317)
.L_1317:
        /*00d4*/ 	.word	0x00000080
        /*00d8*/ 	.word	0x00000001
        /*00dc*/ 	.word	0x00000001


	//----- nvinfo : EIATTR_CRS_STACK_SIZE
	.align		4
.L_1318:
        /*00e0*/ 	.byte	0x04, 0x1e
        /*00e2*/ 	.short	(.L_1320 - .L_1319)
.L_1319:
        /*00e4*/ 	.word	0x00000000


	//----- nvinfo : EIATTR_CBANK_PARAM_SIZE
	.align		4
.L_1320:
        /*00e8*/ 	.byte	0x03, 0x19
        /*00ea*/ 	.short	0x00e8


	//----- nvinfo : EIATTR_PARAM_CBANK
	.align		4
        /*00ec*/ 	.byte	0x04, 0x0a
        /*00ee*/ 	.short	(.L_1322 - .L_1321)
	.align		4
.L_1321:
        /*00f0*/ 	.word	index@(.nv.constant0._ZN10layer_norm31ln_parallel_residual_fwd_kernelINS_13Kernel_traitsIf6__halfS2_S2_fjLj5120ELj1ELj1ELj4ELj16ENS_18Kernel_traits_baseILj5120EfS2_S2_S2_fjLj128EEEEELb1ELb1ELb0EEEvNS_9FwdParamsE)
        /*00f4*/ 	.short	0x0380
        /*00f6*/ 	.short	0x00e8


	//----- nvinfo : EIATTR_SW_WAR
	.align		4
.L_1322:
        /*00f8*/ 	.byte	0x04, 0x36
        /*00fa*/ 	.short	(.L_1324 - .L_1323)
.L_1323:
        /*00fc*/ 	.word	0x00000008
.L_1324:


//--------------------- .nv.info._ZN10layer_norm31ln_parallel_residual_fwd_kernelINS_13Kernel_traitsIf6__halfS2_S2_fjLj5120ELj1ELj1ELj4ELj16ENS_18Kernel_traits_baseILj5120EfS2_S2_S2_fjLj128EEEEELb1ELb1ELb1EEEvNS_9FwdParamsE --------------------------
	.section	.nv.info._ZN10layer_norm31ln_parallel_residual_fwd_kernelINS_13Kernel_traitsIf6__halfS2_S2_fjLj5120ELj1ELj1ELj4ELj16ENS_18Kernel_traits_baseILj5120EfS2_S2_S2_fjLj128EEEEELb1ELb1ELb1EEEvNS_9FwdParamsE,"",@"SHT_CUDA_INFO"
	.sectionflags	@""
	.align	4


	//----- nvinfo : EIATTR_CUDA_API_VERSION
	.align		4
        /*0000*/ 	.byte	0x04, 0x37
        /*0002*/ 	.short	(.L_1326 - .L_1325)
.L_1325:
        /*0004*/ 	.word	0x00000082


	//----- nvinfo : EIATTR_KPARAM_INFO
	.align		4
.L_1326:
        /*0008*/ 	.byte	0x04, 0x17
        /*000a*/ 	.short	(.L_1328 - .L_1327)
.L_1327:
        /*000c*/ 	.word	0x00000000
        /*0010*/ 	.short	0x0000
        /*0012*/ 	.short	0x0000
        /*0014*/ 	.byte	0x00, 0xf0, 0xa1, 0x03


	//----- nvinfo : EIATTR_SPARSE_MMA_MASK
	.align		4
.L_1328:
        /*0018*/ 	.byte	0x03, 0x50
        /*001a*/ 	.short	0x0000


	//----- nvinfo : EIATTR_MAXREG_COUNT
	.align		4
        /*001c*/ 	.byte	0x03, 0x1b
        /*001e*/ 	.short	0x00ff


	//----- nvinfo : EIATTR_NUM_BARRIERS
	.align		4
        /*0020*/ 	.byte	0x02, 0x4c
        /*0022*/ 	.byte	0x01
	.zero		1


	//----- nvinfo : EIATTR_ANNOTATIONS
	.align		4
        /*0024*/ 	.byte	0x04, 0x55
        /*0026*/ 	.short	(.L_1330 - .L_1329)


	//   ....[0]....
.L_1329:
        /*0028*/ 	.word	0x00000001
        /*002c*/ 	.byte	0x70, 0x04, 0x00, 0x00, 0x01, 0x00, 0x00, 0x00, 0x80, 0x04, 0x00, 0x00, 0x01, 0x00, 0x00, 0x00
        /*003c*/ 	.byte	0xa0, 0x06, 0x00, 0x00, 0x01, 0x00, 0x00, 0x00, 0xb0, 0x06, 0x00, 0x00, 0x01, 0x00, 0x00, 0x00
        /*004c*/ 	.byte	0x20, 0x6f, 0x02, 0x00, 0x01, 0x00, 0x00, 0x00, 0x30, 0x6f, 0x02, 0x00, 0x01, 0x00, 0x00, 0x00
        /*005c*/ 	.byte	0x40, 0x6f, 0x02, 0x00, 0x01, 0x00, 0x00, 0x00, 0x10, 0x73, 0x02, 0x00


	//----- nvinfo : EIATTR_MERCURY_ISA_VERSION
	.align		4
.L_1330:
        /*0068*/ 	.byte	0x03, 0x5f
        /*006a*/ 	.short	0x0101


	//----- nvinfo : EIATTR_COOP_GROUP_MASK_REGIDS
	.align		4
        /*006c*/ 	.byte	0x04, 0x29
        /*006e*/ 	.short	(.L_1332 - .L_1331)


	//   ....[0]....
.L_1331:
        /*0070*/ 	.word	0xffffffff


	//   ....[1]....
        /*0074*/ 	.word	0xffffffff


	//   ....[2]....
        /*0078*/ 	.word	0xffffffff


	//   ....[3]....
        /*007c*/ 	.word	0xffffffff


	//   ....[4]....
        /*0080*/ 	.word	0xffffffff


	//   ....[5]....
        /*0084*/ 	.word	0xffffffff


	//   ....[6]....
        /*0088*/ 	.word	0xffffffff


	//   ....[7]....
        /*008c*/ 	.word	0xffffffff


	//   ....[8]....
        /*0090*/ 	.word	0xffffffff


	//   ....[9]....
        /*0094*/ 	.word	0xffffffff


	//   ....[10]....
        /*0098*/ 	.word	0xffffffff


	//   ....[11]....
        /*009c*/ 	.word	0xffffffff


	//   ....[12]....
        /*00a0*/ 	.word	0xffffffff


	//   ....[13]....
        /*00a4*/ 	.word	0xffffffff


	//   ....[14]....
        /*00a8*/ 	.word	0xffffffff


	//   ....[15]....
        /*00ac*/ 	.word	0xffffffff


	//   ....[16]....
        /*00b0*/ 	.word	0xffffffff


	//   ....[17]....
        /*00b4*/ 	.word	0xffffffff


	//----- nvinfo : EIATTR_COOP_GROUP_INSTR_OFFSETS
	.align		4
.L_1332:
        /*00b8*/ 	.byte	0x04, 0x28
        /*00ba*/ 	.short	(.L_1334 - .L_1333)


	//   ....[0]....
.L_1333:
        /*00bc*/ 	.word	0x000266f0


	//   ....[1]....
        /*00c0*/ 	.word	0x00026730


	//   ....[2]....
        /*00c4*/ 	.word	0x00026750


	//   ....[3]....
        /*00c8*/ 	.word	0x00026770


	//   ....[4]....
        /*00cc*/ 	.word	0x00026790


	//   ....[5]....
        /*00d0*/ 	.word	0x00026cc0


	//   ....[6]....
        /*00d4*/ 	.word	0x00026ce0


	//   ....[7]....
        /*00d8*/ 	.word	0x00026d00


	//   ....[8]....
        /*00dc*/ 	.word	0x00026d20


	//   ....[9]....
        /*00e0*/ 	.word	0x00026d50


	//   ....[10]....
        /*00e4*/ 	.word	0x00026ef0


	//   ....[11]....
        /*00e8*/ 	.word	0x00026f00


	//   ....[12]....
        /*00ec*/ 	.word	0x00026fc0


	//   ....[13]....
        /*00f0*/ 	.word	0x00027000


	//   ....[14]....
        /*00f4*/ 	.word	0x00027040


	//   ....[15]....
        /*00f8*/ 	.word	0x00027090


	//   ....[16]....
        /*00fc*/ 	.word	0x00027150


	//   ....[17]....
        /*0100*/ 	.word	0x00027170


	//----- nvinfo : EIATTR_VRC_CTA_INIT_COUNT
	.align		4
.L_1334:
        /*0104*/ 	.byte	0x02, 0x4a
	.zero		1
	.zero		1


	//----- nvinfo : EIATTR_EXIT_INSTR_OFFSETS
	.align		4
        /*0108*/ 	.byte	0x04, 0x1c
        /*010a*/ 	.short	(.L_1336 - .L_1335)


	//   ....[0]....
.L_1335:
        /*010c*/ 	.word	0x000006f0


	//   ....[1]....
        /*0110*/ 	.word	0x00027c20


	//----- nvinfo : EIATTR_MAX_THREADS
	.align		4
.L_1336:
        /*0114*/ 	.byte	0x04, 0x05
        /*0116*/ 	.short	(.L_1338 - .L_1337)
.L_1337:
        /*0118*/ 	.word	0x00000080
        /*011c*/ 	.word	0x00000001
        /*0120*/ 	.word	0x00000001


	//----- nvinfo : EIATTR_CRS_STACK_SIZE
	.align		4
.L_1338:
        /*0124*/ 	.byte	0x04, 0x1e
        /*0126*/ 	.short	(.L_1340 - .L_1339)
.L_1339:
        /*0128*/ 	.word	0x00000000


	//----- nvinfo : EIATTR_CBANK_PARAM_SIZE
	.align		4
.L_1340:
        /*012c*/ 	.byte	0x03, 0x19
        /*012e*/ 	.short	0x00e8


	//----- nvinfo : EIATTR_PARAM_CBANK
	.align		4
        /*0130*/ 	.byte	0x04, 0x0a
        /*0132*/ 	.short	(.L_1342 - .L_1341)
	.align		4
.L_1341:
        /*0134*/ 	.word	index@(.nv.constant0._ZN10layer_norm31ln_parallel_residual_fwd_kernelINS_13Kernel_traitsIf6__halfS2_S2_fjLj5120ELj1ELj1ELj4ELj16ENS_18Kernel_traits_baseILj5120EfS2_S2_S2_fjLj128EEEEELb1ELb1ELb1EEEvNS_9FwdParamsE)
        /*0138*/ 	.short	0x0380
        /*013a*/ 	.short	0x00e8


	//----- nvinfo : EIATTR_SW_WAR
	.align		4
.L_1342:
        /*013c*/ 	.byte	0x04, 0x36
        /*013e*/ 	.short	(.L_1344 - .L_1343)
.L_1343:
        /*0140*/ 	.word	0x00000008
.L_1344:


//--------------------- .nv.info._ZN10layer_norm31ln_parallel_residual_fwd_kernelINS_13Kernel_traitsI6__halfS2_fS2_fjLj5120ELj1ELj1ELj4ELj16ENS_18Kernel_traits_baseILj5120ES2_S2_fS2_fjLj128EEEEELb0ELb0ELb0EEEvNS_9FwdParamsE --------------------------
	.section	.nv.info._ZN10layer_norm31ln_parallel_residual_fwd_kernelINS_13Kernel_traitsI6__halfS2_fS2_fjLj5120ELj1ELj1ELj4ELj16ENS_18Kernel_traits_baseILj5120ES2_S2_fS2_fjLj128EEEEELb0ELb0ELb0EEEvNS_9FwdParamsE,"",@"SHT_CUDA_INFO"
	.sectionflags	@""
	.align	4


	//----- nvinfo : EIATTR_CUDA_API_VERSION
	.align		4
        /*0000*/ 	.byte	0x04, 0x37
        /*0002*/ 	.short	(.L_1346 - .L_1345)
.L_1345:
        /*0004*/ 	.word	0x00000082


	//----- nvinfo : EIATTR_KPARAM_INFO
	.align		4
.L_1346:
        /*0008*/ 	.byte	0x04, 0x17
        /*000a*/ 	.short	(.L_1348 - .L_1347)
.L_1347:
        /*000c*/ 	.word	0x00000000
        /*0010*/ 	.short	0x0000
        /*0012*/ 	.short	0x0000
        /*0014*/ 	.byte	0x00, 0xf0, 0xa1, 0x03


	//----- nvinfo : EIATTR_SPARSE_MMA_MASK
	.align		4
.L_1348:
        /*0018*/ 	.byte	0x03, 0x50
        /*001a*/ 	.short	0x0000


	//----- nvinfo : EIATTR_MAXREG_COUNT
	.align		4
        /*001c*/ 	.byte	0x03, 0x1b
        /*001e*/ 	.short	0x00ff


	//----- nvinfo : EIATTR_NUM_BARRIERS
	.align		4
        /*0020*/ 	.byte	0x02, 0x4c
        /*0022*/ 	.byte	0x01
	.zero		1


	//----- nvinfo : EIATTR_MERCURY_ISA_VERSION
	.align		4
        /*0024*/ 	.byte	0x03, 0x5f
        /*0026*/ 	.short	0x0101


	//----- nvinfo : EIATTR_COOP_GROUP_MASK_REGIDS
	.align		4
        /*0028*/ 	.byte	0x04, 0x29
        /*002a*/ 	.short	(.L_1350 - .L_1349)


	//   ....[0]....
.L_1349:
        /*002c*/ 	.word	0xffffffff


	//   ....[1]....
        /*0030*/ 	.word	0xffffffff


	//   ....[2]....
        /*0034*/ 	.word	0xffffffff


	//   ....[3]....
        /*0038*/ 	.word	0xffffffff


	//   ....[4]....
        /*003c*/ 	.word	0xffffffff


	//   ....[5]....
        /*0040*/ 	.word	0xffffffff


	//   ....[6]....
        /*0044*/ 	.word	0xffffffff


	//   ....[7]....
        /*0048*/ 	.word	0xffffffff


	//   ....[8]....
        /*004c*/ 	.word	0xffffffff


	//   ....[9]....
        /*0050*/ 	.word	0xffffffff


	//   ....[10]....
        /*0054*/ 	.word	0xffffffff


	//   ....[11]....
        /*0058*/ 	.word	0xffffffff


	//   ....[12]....
        /*005c*/ 	.word	0xffffffff


	//   ....[13]....
        /*0060*/ 	.word	0xffffffff


	//   ....[14]....
        /*0064*/ 	.word	0xffffffff


	//   ....[15]....
        /*0068*/ 	.word	0xffffffff


	//   ....[16]....
        /*006c*/ 	.word	0xffffffff


	//   ....[17]....
        /*0070*/ 	.word	0xffffffff


	//----- nvinfo : EIATTR_COOP_GROUP_INSTR_OFFSETS
	.align		4
.L_1350:
        /*0074*/ 	.byte	0x04, 0x28
        /*0076*/ 	.short	(.L_1352 - .L_1351)


	//   ....[0]....
.L_1351:
        /*0078*/ 	.word	0x00003c30


	//   ....[1]....
        /*007c*/ 	.word	0x00003c50


	//   ....[2]....
        /*0080*/ 	.word	0x00003c70


	//   ....[3]....
        /*0084*/ 	.word	0x00003c90


	//   ....[4]....
        /*0088*/ 	.word	0x00003cb0


	//   ....[5]....
        /*008c*/ 	.word	0x00004250


	//   ....[6]....
        /*0090*/ 	.word	0x00004280


	//   ....[7]....
        /*0094*/ 	.word	0x000042b0


	//   ....[8]....
        /*0098*/ 	.word	0x000042d0


	//   ....[9]....
        /*009c*/ 	.word	0x000042f0


	//   ....[10]....
        /*00a0*/ 	.word	0x00004370


	//   ....[11]....
        /*00a4*/ 	.word	0x000043e0


	//   ....[12]....
        /*00a8*/ 	.word	0x00004420


	//   ....[13]....
        /*00ac*/ 	.word	0x00004440


	//   ....[14]....
        /*00b0*/ 	.word	0x000044d0


	//   ....[15]....
        /*00b4*/ 	.word	0x00004510


	//   ....[16]....
        /*00b8*/ 	.word	0x000045c0


	//   ....[17]....
        /*00bc*/ 	.word	0x000045f0


	//----- nvinfo : EIATTR_VRC_CTA_INIT_COUNT
	.align		4
.L_1352:
        /*00c0*/ 	.byte	0x02, 0x4a
	.zero		1
	.zero		1


	//----- nvinfo : EIATTR_EXIT_INSTR_OFFSETS
	.align		4
        /*00c4*/ 	.byte	0x04, 0x1c
        /*00c6*/ 	.short	(.L_1354 - .L_1353)


	//   ....[0]....
.L_1353:
        /*00c8*/ 	.word	0x000014b0


	//   ....[1]....
        /*00cc*/ 	.word	0x000060b0


	//----- nvinfo : EIATTR_MAX_THREADS
	.align		4
.L_1354:
        /*00d0*/ 	.byte	0x04, 0x05
        /*00d2*/ 	.short	(.L_1356 - .L_1355)
.L_1355:
        /*00d4*/ 	.word	0x00000080
        /*00d8*/ 	.word	0x00000001
        /*00dc*/ 	.word	0x00000001


	//----- nvinfo : EIATTR_CRS_STACK_SIZE
	.align		4
.L_1356:
        /*00e0*/ 	.byte	0x04, 0x1e
        /*00e2*/ 	.short	(.L_1358 - .L_1357)
.L_1357:
        /*00e4*/ 	.word	0x00000000


	//----- nvinfo : EIATTR_CBANK_PARAM_SIZE
	.align		4
.L_1358:
        /*00e8*/ 	.byte	0x03, 0x19
        /*00ea*/ 	.short	0x00e8


	//----- nvinfo : EIATTR_PARAM_CBANK
	.align		4
        /*00ec*/ 	.byte	0x04, 0x0a
        /*00ee*/ 	.short	(.L_1360 - .L_1359)
	.align		4
.L_1359:
        /*00f0*/ 	.word	index@(.nv.constant0._ZN10layer_norm31ln_parallel_residual_fwd_kernelINS_13Kernel_traitsI6__halfS2_fS2_fjLj5120ELj1ELj1ELj4ELj16ENS_18Kernel_traits_baseILj5120ES2_S2_fS2_fjLj128EEEEELb0ELb0ELb0EEEvNS_9FwdParamsE)
        /*00f4*/ 	.short	0x0380
        /*00f6*/ 	.short	0x00e8


	//----- nvinfo : EIATTR_SW_WAR
	.align		4
.L_1360:
        /*00f8*/ 	.byte	0x04, 0x36
        /*00fa*/ 	.short	(.L_1362 - .L_1361)
.L_1361:
        /*00fc*/ 	.word	0x00000008
.L_1362:


//--------------------- .nv.info._ZN10layer_norm31ln_parallel_residual_fwd_kernelINS_13Kernel_traitsI6__halfS2_fS2_fjLj5120ELj1ELj1ELj4ELj16ENS_18Kernel_traits_baseILj5120ES2_S2_fS2_fjLj128EEEEELb0ELb0ELb1EEEvNS_9FwdParamsE --------------------------
	.section	.nv.info._ZN10layer_norm31ln_parallel_residual_fwd_kernelINS_13Kernel_traitsI6__halfS2_fS2_fjLj5120ELj1ELj1ELj4ELj16ENS_18Kernel_traits_baseILj5120ES2_S2_fS2_fjLj128EEEEELb0ELb0ELb1EEEvNS_9FwdParamsE,"",@"SHT_CUDA_INFO"
	.sectionflags	@""
	.align	4


	//----- nvinfo : EIATTR_CUDA_API_VERSION
	.align		4
        /*0000*/ 	.byte	0x04, 0x37
        /*0002*/ 	.short	(.L_1364 - .L_1363)
.L_1363:
        /*0004*/ 	.word	0x00000082


	//----- nvinfo : EIATTR_KPARAM_INFO
	.align		4
.L_1364:
        /*0008*/ 	.byte	0x04, 0x17
        /*000a*/ 	.short	(.L_1366 - .L_1365)
.L_1365:
        /*000c*/ 	.word	0x00000000
        /*0010*/ 	.short	0x0000
        /*0012*/ 	.short	0x0000
        /*0014*/ 	.byte	0x00, 0xf0, 0xa1, 0x03


	//----- nvinfo : EIATTR_SPARSE_MMA_MASK
	.align		4
.L_1366:
        /*0018*/ 	.byte	0x03, 0x50
        /*001a*/ 	.short	0x0000


	//----- nvinfo : EIATTR_MAXREG_COUNT
	.align		4
        /*001c*/ 	.byte	0x03, 0x1b
        /*001e*/ 	.short	0x00ff


	//----- nvinfo : EIATTR_NUM_BARRIERS
	.align		4
        /*0020*/ 	.byte	0x02, 0x4c
        /*0022*/ 	.byte	0x01
	.zero		1


	//----- nvinfo : EIATTR_MERCURY_ISA_VERSION
	.align		4
        /*0024*/ 	.byte	0x03, 0x5f
        /*0026*/ 	.short	0x0101


	//----- nvinfo : EIATTR_COOP_GROUP_MASK_REGIDS
	.align		4
        /*0028*/ 	.byte	0x04, 0x29
        /*002a*/ 	.short	(.L_1368 - .L_1367)


	//   ....[0]....
.L_1367:
        /*002c*/ 	.word	0xffffffff


	//   ....[1]....
        /*0030*/ 	.word	0xffffffff


	//   ....[2]....
        /*0034*/ 	.word	0xffffffff


	//   ....[3]....
        /*0038*/ 	.word	0xffffffff


	//   ....[4]....
        /*003c*/ 	.word	0xffffffff


	//   ....[5]....
        /*0040*/ 	.word	0xffffffff


	//   ....[6]....
        /*0044*/ 	.word	0xffffffff


	//   ....[7]....
        /*0048*/ 	.word	0xffffffff


	//   ....[8]....
        /*004c*/ 	.word	0xffffffff


	//   ....[9]....
        /*0050*/ 	.word	0xffffffff


	//   ....[10]....
        /*0054*/ 	.word	0xffffffff


	//   ....[11]....
        /*0058*/ 	.word	0xffffffff


	//   ....[12]....
        /*005c*/ 	.word	0xffffffff


	//   ....[13]....
        /*0060*/ 	.word	0xffffffff


	//   ....[14]....
        /*0064*/ 	.word	0xffffffff


	//   ....[15]....
        /*0068*/ 	.word	0xffffffff


	//   ....[16]....
        /*006c*/ 	.word	0xffffffff


	//   ....[17]....
        /*0070*/ 	.word	0xffffffff


	//----- nvinfo : EIATTR_COOP_GROUP_INSTR_OFFSETS
	.align		4
.L_1368:
        /*0074*/ 	.byte	0x04, 0x28
        /*0076*/ 	.short	(.L_1370 - .L_1369)


	//   ....[0]....
.L_1369:
        /*0078*/ 	.word	0x00002c90


	//   ....[1]....
        /*007c*/ 	.word	0x00002cb0


	//   ....[2]....
        /*0080*/ 	.word	0x00002cd0


	//   ....[3]....
        /*0084*/ 	.word	0x00002cf0


	//   ....[4]....
        /*0088*/ 	.word	0x00002d10


	//   ....[5]....
        /*008c*/ 	.word	0x00003240


	//   ....[6]....
        /*0090*/ 	.word	0x00003270


	//   ....[7]....
        /*0094*/ 	.word	0x000032a0


	//   ....[8]....
        /*0098*/ 	.word	0x000032c0


	//   ....[9]....
        /*009c*/ 	.word	0x000032f0


	//   ....[10]....
        /*00a0*/ 	.word	0x00003310


	//   ....[11]....
        /*00a4*/ 	.word	0x000033f0


	//   ....[12]....
        /*00a8*/ 	.word	0x00003470


	//   ....[13]....
        /*00ac*/ 	.word	0x00003480


	//   ....[14]....
        /*00b0*/ 	.word	0x00003500


	//   ....[15]....
        /*00b4*/ 	.word	0x00003540


	//   ....[16]....
        /*00b8*/ 	.word	0x000035e0


	//   ....[17]....
        /*00bc*/ 	.word	0x00003620


	//----- nvinfo : EIATTR_VRC_CTA_INIT_COUNT
	.align		4
.L_1370:
        /*00c0*/ 	.byte	0x02, 0x4a
	.zero		1
	.zero		1


	//----- nvinfo : EIATTR_EXIT_INSTR_OFFSETS
	.align		4
        /*00c4*/ 	.byte	0x04, 0x1c
        /*00c6*/ 	.short	(.L_1372 - .L_1371)


	//   ....[0]....
.L_1371:
        /*00c8*/ 	.word	0x00000930


	//   ....[1]....
        /*00cc*/ 	.word	0x00004ea0


	//----- nvinfo : EIATTR_MAX_THREADS
	.align		4
.L_1372:
        /*00d0*/ 	.byte	0x04, 0x05
        /*00d2*/ 	.short	(.L_1374 - .L_1373)
.L_1373:
        /*00d4*/ 	.word	0x00000080
        /*00d8*/ 	.word	0x00000001
        /*00dc*/ 	.word	0x00000001


	//----- nvinfo : EIATTR_CBANK_PARAM_SIZE
	.align		4
.L_1374:
        /*00e0*/ 	.byte	0x03, 0x19
        /*00e2*/ 	.short	0x00e8


	//----- nvinfo : EIATTR_PARAM_CBANK
	.align		4
        /*00e4*/ 	.byte	0x04, 0x0a
        /*00e6*/ 	.short	(.L_1376 - .L_1375)
	.align		4
.L_1375:
        /*00e8*/ 	.word	index@(.nv.constant0._ZN10layer_norm31ln_parallel_residual_fwd_kernelINS_13Kernel_traitsI6__halfS2_fS2_fjLj5120ELj1ELj1ELj4ELj16ENS_18Kernel_traits_baseILj5120ES2_S2_fS2_fjLj128EEEEELb0ELb0ELb1EEEvNS_9FwdParamsE)
        /*00ec*/ 	.short	0x0380
        /*00ee*/ 	.short	0x00e8


	//----- nvinfo : EIATTR_SW_WAR
	.align		4
.L_1376:
        /*00f0*/ 	.byte	0x04, 0x36
        /*00f2*/ 	.short	(.L_1378 - .L_1377)
.L_1377:
        /*00f4*/ 	.word	0x00000008
.L_1378:


//--------------------- .nv.info._ZN10layer_norm31ln_parallel_residual_fwd_kernelINS_13Kernel_traitsI6__halfS2_fS2_fjLj5120ELj1ELj1ELj4ELj16ENS_18Kernel_traits_baseILj5120ES2_S2_fS2_fjLj128EEEEELb0ELb1ELb0EEEvNS_9FwdParamsE --------------------------
	.section	.nv.info._ZN10layer_norm31ln_parallel_residual_fwd_kernelINS_13Kernel_traitsI6__halfS2_fS2_fjLj5120ELj1ELj1ELj4ELj16ENS_18Kernel_traits_baseILj5120ES2_S2_fS2_fjLj128EEEEELb0ELb1ELb0EEEvNS_9FwdParamsE,"",@"SHT_CUDA_INFO"
	.sectionflags	@""
	.align	4


	//----- nvinfo : EIATTR_CUDA_API_VERSION
	.align		4
        /*0000*/ 	.byte	0x04, 0x37
        /*0002*/ 	.short	(.L_1380 - .L_1379)
.L_1379:
        /*0004*/ 	.word	0x00000082


	//----- nvinfo : EIATTR_KPARAM_INFO
	.align		4
.L_1380:
        /*0008*/ 	.byte	0x04, 0x17
        /*000a*/ 	.short	(.L_1382 - .L_1381)
.L_1381:
        /*000c*/ 	.word	0x00000000
        /*0010*/ 	.short	0x0000
        /*0012*/ 	.short	0x0000
        /*0014*/ 	.byte	0x00, 0xf0, 0xa1, 0x03


	//----- nvinfo : EIATTR_SPARSE_MMA_MASK
	.align		4
.L_1382:
        /*0018*/ 	.byte	0x03, 0x50
        /*001a*/ 	.short	0x0000


	//----- nvinfo : EIATTR_MAXREG_COUNT
	.align		4
        /*001c*/ 	.byte	0x03, 0x1b
        /*001e*/ 	.short	0x00ff


	//----- nvinfo : EIATTR_NUM_BARRIERS
	.align		4
        /*0020*/ 	.byte	0x02, 0x4c
        /*0022*/ 	.byte	0x01
	.zero		1


	//----- nvinfo : EIATTR_MERCURY_ISA_VERSION
	.align		4
        /*0024*/ 	.byte	0x03, 0x5f
        /*0026*/ 	.short	0x0101


	//----- nvinfo : EIATTR_COOP_GROUP_MASK_REGIDS
	.align		4
        /*0028*/ 	.byte	0x04, 0x29
        /*002a*/ 	.short	(.L_1384 - .L_1383)


	//   ....[0]....
.L_1383:
        /*002c*/ 	.word	0xffffffff


	//   ....[1]....
        /*0030*/ 	.word	0xffffffff


	//   ....[2]....
        /*0034*/ 	.word	0xffffffff


	//   ....[3]....
        /*0038*/ 	.word	0xffffffff


	//   ....[4]....
        /*003c*/ 	.word	0xffffffff


	//   ....[5]....
        /*0040*/ 	.word	0xffffffff


	//   ....[6]....
        /*0044*/ 	.word	0xffffffff


	//   ....[7]....
        /*0048*/ 	.word	0xffffffff


	//   ....[8]....
        /*004c*/ 	.word	0xffffffff


	//   ....[9]....
        /*0050*/ 	.word	0xffffffff


	//   ....[10]....
        /*0054*/ 	.word	0xffffffff


	//   ....[11]....
        /*0058*/ 	.word	0xffffffff


	//   ....[12]....
        /*005c*/ 	.word	0xffffffff


	//   ....[13]....
        /*0060*/ 	.word	0xffffffff


	//   ....[14]....
        /*0064*/ 	.word	0xffffffff


	//   ....[15]....
        /*0068*/ 	.word	0xffffffff


	//   ....[16]....
        /*006c*/ 	.word	0xffffffff


	//   ....[17]....
        /*0070*/ 	.word	0xffffffff


	//----- nvinfo : EIATTR_COOP_GROUP_INSTR_OFFSETS
	.align		4
.L_1384:
        /*0074*/ 	.byte	0x04, 0x28
        /*0076*/ 	.short	(.L_1386 - .L_1385)


	//   ....[0]....
.L_1385:
        /*0078*/ 	.word	0x00002d60


	//   ....[1]....
        /*007c*/ 	.word	0x00002d80


	//   ....[2]....
        /*0080*/ 	.word	0x00002da0


	//   ....[3]....
        /*0084*/ 	.word	0x00002dc0


	//   ....[4]....
        /*0088*/ 	.word	0x00002de0


	//   ....[5]....
        /*008c*/ 	.word	0x00003390


	//   ....[6]....
        /*0090*/ 	.word	0x000033e0


	//   ....[7]....
        /*0094*/ 	.word	0x00003410


	//   ....[8]....
        /*0098*/ 	.word	0x00003440


	//   ....[9]....
        /*009c*/ 	.word	0x00003460


	//   ....[10]....
        /*00a0*/ 	.word	0x00003560


	//   ....[11]....
        /*00a4*/ 	.word	0x000035d0


	//   ....[12]....
        /*00a8*/ 	.word	0x000035f0


	//   ....[13]....
        /*00ac*/ 	.word	0x00003620


	//   ....[14]....
        /*00b0*/ 	.word	0x000036c0


	//   ....[15]....
        /*00b4*/ 	.word	0x000036f0


	//   ....[16]....
        /*00b8*/ 	.word	0x00003790


	//   ....[17]....
        /*00bc*/ 	.word	0x000037c0


	//----- nvinfo : EIATTR_VRC_CTA_INIT_COUNT
	.align		4
.L_1386:
        /*00c0*/ 	.byte	0x02, 0x4a
	.zero		1
	.zero		1


	//----- nvinfo : EIATTR_EXIT_INSTR_OFFSETS
	.align		4
        /*00c4*/ 	.byte	0x04, 0x1c
        /*00c6*/ 	.short	(.L_1388 - .L_1387)


	//   ....[0]....
.L_1387:
        /*00c8*/ 	.word	0x00000660


	//   ....[1]....
        /*00cc*/ 	.word	0x000048b0


	//----- nvinfo : EIATTR_MAX_THREADS
	.align		4
.L_1388:
        /*00d0*/ 	.byte	0x04, 0x05
        /*00d2*/ 	.short	(.L_1390 - .L_1389)
.L_1389:
        /*00d4*/ 	.word	0x00000080
        /*00d8*/ 	.word	0x00000001
        /*00dc*/ 	.word	0x00000001


	//----- nvinfo : EIATTR_CRS_STACK_SIZE
	.align		4
.L_1390:
        /*00e0*/ 	.byte	0x04, 0x1e
        /*00e2*/ 	.short	(.L_1392 - .L_1391)
.L_1391:
        /*00e4*/ 	.word	0x00000000


	//----- nvinfo : EIATTR_CBANK_PARAM_SIZE
	.align		4
.L_1392:
        /*00e8*/ 	.byte	0x03, 0x19
        /*00ea*/ 	.short	0x00e8


	//----- nvinfo : EIATTR_PARAM_CBANK
	.align		4
        /*00ec*/ 	.byte	0x04, 0x0a
        /*00ee*/ 	.short	(.L_1394 - .L_1393)
	.align		4
.L_1393:
        /*00f0*/ 	.word	index@(.nv.constant0._ZN10layer_norm31ln_parallel_residual_fwd_kernelINS_13Kernel_traitsI6__halfS2_fS2_fjLj5120ELj1ELj1ELj4ELj16ENS_18Kernel_traits_baseILj5120ES2_S2_fS2_fjLj128EEEEELb0ELb1ELb0EEEvNS_9FwdParamsE)
        /*00f4*/ 	.short	0x0380
        /*00f6*/ 	.short	0x00e8


	//----- nvinfo : EIATTR_SW_WAR
	.align		4
.L_1394:
        /*00f8*/ 	.byte	0x04, 0x36
        /*00fa*/ 	.short	(.L_1396 - .L_1395)
.L_1395:
        /*00fc*/ 	.word	0x00000008
.L_1396:


//--------------------- .nv.info._ZN10layer_norm31ln_parallel_residual_fwd_kernelINS_13Kernel_traitsI6__halfS2_fS2_fjLj5120ELj1ELj1ELj4ELj16ENS_18Kernel_traits_baseILj5120ES2_S2_fS2_fjLj128EEEEELb0ELb1ELb1EEEvNS_9FwdParamsE --------------------------
	.section	.nv.info._ZN10layer_norm31ln_parallel_residual_fwd_kernelINS_13Kernel_traitsI6__halfS2_fS2_fjLj5120ELj1ELj1ELj4ELj16ENS_18Kernel_traits_baseILj5120ES2_S2_fS2_fjLj128EEEEELb0ELb1ELb1EEEvNS_9FwdParamsE,"",@"SHT_CUDA_INFO"
	.sectionflags	@""
	.align	4


	//----- nvinfo : EIATTR_CUDA_API_VERSION
	.align		4
        /*0000*/ 	.byte	0x04, 0x37
        /*0002*/ 	.short	(.L_1398 - .L_1397)
.L_1397:
        /*0004*/ 	.word	0x00000082


	//----- nvinfo : EIATTR_KPARAM_INFO
	.align		4
.L_1398:
        /*0008*/ 	.byte	0x04, 0x17
        /*000a*/ 	.short	(.L_1400 - .L_1399)
.L_1399:
        /*000c*/ 	.word	0x00000000
        /*0010*/ 	.short	0x0000
        /*0012*/ 	.short	0x0000
        /*0014*/ 	.byte	0x00, 0xf0, 0xa1, 0x03


	//----- nvinfo : EIATTR_SPARSE_MMA_MASK
	.align		4
.L_1400:
        /*0018*/ 	.byte	0x03, 0x50
        /*001a*/ 	.short	0x0000


	//----- nvinfo : EIATTR_MAXREG_COUNT
	.align		4
        /*001c*/ 	.byte	0x03, 0x1b
        /*001e*/ 	.short	0x00ff


	//----- nvinfo : EIATTR_NUM_BARRIERS
	.align		4
        /*0020*/ 	.byte	0x02, 0x4c
        /*0022*/ 	.byte	0x01
	.zero		1


	//----- nvinfo : EIATTR_MERCURY_ISA_VERSION
	.align		4
        /*0024*/ 	.byte	0x03, 0x5f
        /*0026*/ 	.short	0x0101


	//----- nvinfo : EIATTR_COOP_GROUP_MASK_REGIDS
	.align		4
        /*0028*/ 	.byte	0x04, 0x29
        /*002a*/ 	.short	(.L_1402 - .L_1401)


	//   ....[0]....
.L_1401:
        /*002c*/ 	.word	0xffffffff


	//   ....[1]....
        /*0030*/ 	.word	0xffffffff


	//   ....[2]....
        /*0034*/ 	.word	0xffffffff


	//   ....[3]....
        /*0038*/ 	.word	0xffffffff


	//   ....[4]....
        /*003c*/ 	.word	0xffffffff


	//   ....[5]....
        /*0040*/ 	.word	0xffffffff


	//   ....[6]....
        /*0044*/ 	.word	0xffffffff


	//   ....[7]....
        /*0048*/ 	.word	0xffffffff


	//   ....[8]....
        /*004c*/ 	.word	0xffffffff


	//   ....[9]....
        /*0050*/ 	.word	0xffffffff


	//   ....[10]....
        /*0054*/ 	.word	0xffffffff


	//   ....[11]....
        /*0058*/ 	.word	0xffffffff


	//   ....[12]....
        /*005c*/ 	.word	0xffffffff


	//   ....[13]....
        /*0060*/ 	.word	0xffffffff


	//   ....[14]....
        /*0064*/ 	.word	0xffffffff


	//   ....[15]....
        /*0068*/ 	.word	0xffffffff


	//   ....[16]....
        /*006c*/ 	.word	0xffffffff


	//   ....[17]....
        /*0070*/ 	.word	0xffffffff


	//----- nvinfo : EIATTR_COOP_GROUP_INSTR_OFFSETS
	.align		4
.L_1402:
        /*0074*/ 	.byte	0x04, 0x28
        /*0076*/ 	.short	(.L_1404 - .L_1403)


	//   ....[0]....
.L_1403:
        /*0078*/ 	.word	0x000027e0


	//   ....[1]....
        /*007c*/ 	.word	0x00002800


	//   ....[2]....
        /*0080*/ 	.word	0x00002820


	//   ....[3]....
        /*0084*/ 	.word	0x00002840


	//   ....[4]....
        /*0088*/ 	.word	0x00002860


	//   ....[5]....
        /*008c*/ 	.word	0x00002d90


	//   ....[6]....
        /*0090*/ 	.word	0x00002db0


	//   ....[7]....
        /*0094*/ 	.word	0x00002dd0


	//   ....[8]....
        /*0098*/ 	.word	0x00002df0


	//   ....[9]....
        /*009c*/ 	.word	0x00002e10


	//   ....[10]....
        /*00a0*/ 	.word	0x00003000


	//   ....[11]....
        /*00a4*/ 	.word	0x00003050


	//   ....[12]....
        /*00a8*/ 	.word	0x00003070


	//   ....[13]....
        /*00ac*/ 	.word	0x00003090


	//   ....[14]....
        /*00b0*/ 	.word	0x00003120


	//   ....[15]....
        /*00b4*/ 	.word	0x000031a0


	//   ....[16]....
        /*00b8*/ 	.word	0x00003240


	//   ....[17]....
        /*00bc*/ 	.word	0x00003280


	//----- nvinfo : EIATTR_VRC_CTA_INIT_COUNT
	.align		4
.L_1404:
        /*00c0*/ 	.byte	0x02, 0x4a
	.zero		1
	.zero		1


	//----- nvinfo : EIATTR_EXIT_INSTR_OFFSETS
	.align		4
        /*00c4*/ 	.byte	0x04, 0x1c
        /*00c6*/ 	.short	(.L_1406 - .L_1405)


	//   ....[0]....
.L_1405:
        /*00c8*/ 	.word	0x00000310


	//   ....[1]....
        /*00cc*/ 	.word	0x00004170


	//----- nvinfo : EIATTR_MAX_THREADS
	.align		4
.L_1406:
        /*00d0*/ 	.byte	0x04, 0x05
        /*00d2*/ 	.short	(.L_1408 - .L_1407)
.L_1407:
        /*00d4*/ 	.word	0x00000080
        /*00d8*/ 	.word	0x00000001
        /*00dc*/ 	.word	0x00000001


	//----- nvinfo : EIATTR_CRS_STACK_SIZE
	.align		4
.L_1408:
        /*00e0*/ 	.byte	0x04, 0x1e
        /*00e2*/ 	.short	(.L_1410 - .L_1409)
.L_1409:
        /*00e4*/ 	.word	0x00000000


	//----- nvinfo : EIATTR_CBANK_PARAM_SIZE
	.align		4
.L_1410:
        /*00e8*/ 	.byte	0x03, 0x19
        /*00ea*/ 	.short	0x00e8


	//----- nvinfo : EIATTR_PARAM_CBANK
	.align		4
        /*00ec*/ 	.byte	0x04, 0x0a
        /*00ee*/ 	.short	(.L_1412 - .L_1411)
	.align		4
.L_1411:
        /*00f0*/ 	.word	index@(.nv.constant0._ZN10layer_norm31ln_parallel_residual_fwd_kernelINS_13Kernel_traitsI6__halfS2_fS2_fjLj5120ELj1ELj1ELj4ELj16ENS_18Kernel_traits_baseILj5120ES2_S2_fS2_fjLj128EEEEELb0ELb1ELb1EEEvNS_9FwdParamsE)
        /*00f4*/ 	.short	0x0380
        /*00f6*/ 	.short	0x00e8


	//----- nvinfo : EIATTR_SW_WAR
	.align		4
.L_1412:
        /*00f8*/ 	.byte	0x04, 0x36
        /*00fa*/ 	.short	(.L_1414 - .L_1413)
.L_1413:
        /*00fc*/ 	.word	0x00000008
.L_1414:


//--------------------- .nv.info._ZN10layer_norm31ln_parallel_residual_fwd_kernelINS_13Kernel_traitsI6__halfS2_fS2_fjLj5120ELj1ELj1ELj4ELj16ENS_18Kernel_traits_baseILj5120ES2_S2_fS2_fjLj128EEEEELb1ELb0ELb0EEEvNS_9FwdParamsE --------------------------
	.section	.nv.info._ZN10layer_norm31ln_parallel_residual_fwd_kernelINS_13Kernel_traitsI6__halfS2_fS2_fjLj5120ELj1ELj1ELj4ELj16ENS_18Kernel_traits_baseILj5120ES2_S2_fS2_fjLj128EEEEELb1ELb0ELb0EEEvNS_9FwdParamsE,"",@"SHT_CUDA_INFO"
	.sectionflags	@""
	.align	4


	//----- nvinfo : EIATTR_CUDA_API_VERSION
	.align		4
        /*0000*/ 	.byte	0x04, 0x37
        /*0002*/ 	.short	(.L_1416 - .L_1415)
.L_1415:
        /*0004*/ 	.word	0x00000082


	//----- nvinfo : EIATTR_KPARAM_INFO
	.align		4
.L_1416:
        /*0008*/ 	.byte	0x04, 0x17
        /*000a*/ 	.short	(.L_1418 - .L_1417)
.L_1417:
        /*000c*/ 	.word	0x00000000
        /*0010*/ 	.short	0x0000
        /*0012*/ 	.short	0x0000
        /*0014*/ 	.byte	0x00, 0xf0, 0xa1, 0x03


	//----- nvinfo : EIATTR_SPARSE_MMA_MASK
	.align		4
.L_1418:
        /*0018*/ 	.byte	0x03, 0x50
        /*001a*/ 	.short	0x0000


	//----- nvinfo : EIATTR_MAXREG_COUNT
	.align		4
        /*001c*/ 	.byte	0x03, 0x1b
        /*001e*/ 	.short	0x00ff


	//----- nvinfo : EIATTR_NUM_BARRIERS
	.align		4
        /*0020*/ 	.byte	0x02, 0x4c
        /*0022*/ 	.byte	0x01
	.zero		1


	//----- nvinfo : EIATTR_MERCURY_ISA_VERSION
	.align		4
        /*0024*/ 	.byte	0x03, 0x5f
        /*0026*/ 	.short	0x0101


	//----- nvinfo : EIATTR_COOP_GROUP_MASK_REGIDS
	.align		4
        /*0028*/ 	.byte	0x04, 0x29
        /*002a*/ 	.short	(.L_1420 - .L_1419)


	//   ....[0]....
.L_1419:
        /*002c*/ 	.word	0xffffffff


	//   ....[1]....
        /*0030*/ 	.word	0xffffffff


	//   ....[2]....
        /*0034*/ 	.word	0xffffffff


	//   ....[3]....
        /*0038*/ 	.word	0xffffffff


	//   ....[4]....
        /*003c*/ 	.word	0xffffffff


	//   ....[5]....
        /*0040*/ 	.word	0xffffffff


	//   ....[6]....
        /*0044*/ 	.word	0xffffffff


	//   ....[7]....
        /*0048*/ 	.word	0xffffffff


	//   ....[8]....
        /*004c*/ 	.word	0xffffffff


	//   ....[9]....
        /*0050*/ 	.word	0xffffffff


	//   ....[10]....
        /*0054*/ 	.word	0xffffffff


	//   ....[11]....
        /*0058*/ 	.word	0xffffffff


	//   ....[12]....
        /*005c*/ 	.word	0xffffffff


	//   ....[13]....
        /*0060*/ 	.word	0xffffffff


	//   ....[14]....
        /*0064*/ 	.word	0xffffffff


	//   ....[15]....
        /*0068*/ 	.word	0xffffffff


	//   ....[16]....
        /*006c*/ 	.word	0xffffffff


	//   ....[17]....
        /*0070*/ 	.word	0xffffffff


	//----- nvinfo : EIATTR_COOP_GROUP_INSTR_OFFSETS
	.align		4
.L_1420:
        /*0074*/ 	.byte	0x04, 0x28
        /*0076*/ 	.short	(.L_1422 - .L_1421)


	//   ....[0]....
.L_1421:
        /*0078*/ 	.word	0x000303c0


	//   ....[1]....
        /*007c*/ 	.word	0x000303e0


	//   ....[2]....
        /*0080*/ 	.word	0x00030400


	//   ....[3]....
        /*0084*/ 	.word	0x00030420


	//   ....[4]....
        /*0088*/ 	.word	0x00030440


	//   ....[5]....
        /*008c*/ 	.word	0x00030980


	//   ....[6]....
        /*0090*/ 	.word	0x000309a0


	//   ....[7]....
        /*0094*/ 	.word	0x000309d0


	//   ....[8]....
        /*0098*/ 	.word	0x00030a00


	//   ....[9]....
        /*009c*/ 	.word	0x00030a40


	//   ....[10]....
        /*00a0*/ 	.word	0x00030bc0


	//   ....[11]....
        /*00a4*/ 	.word	0x00030c00


	//   ....[12]....
        /*00a8*/ 	.word	0x00030c40


	//   ....[13]....
        /*00ac*/ 	.word	0x00030c90


	//   ....[14]....
        /*00b0*/ 	.word	0x00030cf0


	//   ....[15]....
        /*00b4*/ 	.word	0x00030d50


	//   ....[16]....
        /*00b8*/ 	.word	0x00030db0


	//   ....[17]....
        /*00bc*/ 	.word	0x00030e10


	//----- nvinfo : EIATTR_VRC_CTA_INIT_COUNT
	.align		4
.L_1422:
        /*00c0*/ 	.byte	0x02, 0x4a
	.zero		1
	.zero		1


	//----- nvinfo : EIATTR_EXIT_INSTR_OFFSETS
	.align		4
        /*00c4*/ 	.byte	0x04, 0x1c
        /*00c6*/ 	.short	(.L_1424 - .L_1423)


	//   ....[0]....
.L_1423:
        /*00c8*/ 	.word	0x00001730


	//   ....[1]....
        /*00cc*/ 	.word	0x00032900


	//----- nvinfo : EIATTR_MAX_THREADS
	.align		4
.L_1424:
        /*00d0*/ 	.byte	0x04, 0x05
        /*00d2*/ 	.short	(.L_1426 - .L_1425)
.L_1425:
        /*00d4*/ 	.word	0x00000080
        /*00d8*/ 	.word	0x00000001
        /*00dc*/ 	.word	0x00000001


	//----- nvinfo : EIATTR_CRS_STACK_SIZE
	.align		4
.L_1426:
        /*00e0*/ 	.byte	0x04, 0x1e
        /*00e2*/ 	.short	(.L_1428 - .L_1427)
.L_1427:
        /*00e4*/ 	.word	0x00000000


	//----- nvinfo : EIATTR_CBANK_PARAM_SIZE
	.align		4
.L_1428:
        /*00e8*/ 	.byte	0x03, 0x19
        /*00ea*/ 	.short	0x00e8


	//----- nvinfo : EIATTR_PARAM_CBANK
	.align		4
        /*00ec*/ 	.byte	0x04, 0x0a
        /*00ee*/ 	.short	(.L_1430 - .L_1429)
	.align		4
.L_1429:
        /*00f0*/ 	.word	index@(.nv.constant0._ZN10layer_norm31ln_parallel_residual_fwd_kernelINS_13Kernel_traitsI6__halfS2_fS2_fjLj5120ELj1ELj1ELj4ELj16ENS_18Kernel_traits_baseILj5120ES2_S2_fS2_fjLj128EEEEELb1ELb0ELb0EEEvNS_9FwdParamsE)
        /*00f4*/ 	.short	0x0380
        /*00f6*/ 	.short	0x00e8


	//----- nvinfo : EIATTR_SW_WAR
	.align		4
.L_1430:
        /*00f8*/ 	.byte	0x04, 0x36
        /*00fa*/ 	.short	(.L_1432 - .L_1431)
.L_1431:
        /*00fc*/ 	.word	0x00000008
.L_1432:


//--------------------- .nv.info._ZN10layer_norm31ln_parallel_residual_fwd_kernelINS_13Kernel_traitsI6__halfS2_fS2_fjLj5120ELj1ELj1ELj4ELj16ENS_18Kernel_traits_baseILj5120ES2_S2_fS2_fjLj128EEEEELb1ELb0ELb1EEEvNS_9FwdParamsE --------------------------
	.section	.nv.info._ZN10layer_norm31ln_parallel_residual_fwd_kernelINS_13Kernel_traitsI6__halfS2_fS2_fjLj5120ELj1ELj1ELj4ELj16ENS_18Kernel_traits_baseILj5120ES2_S2_fS2_fjLj128EEEEELb1ELb0ELb1EEEvNS_9FwdParamsE,"",@"SHT_CUDA_INFO"
	.sectionflags	@""
	.align	4


	//----- nvinfo : EIATTR_CUDA_API_VERSION
	.align		4
        /*0000*/ 	.byte	0x04, 0x37
        /*0002*/ 	.short	(.L_1434 - .L_1433)
.L_1433:
        /*0004*/ 	.word	0x00000082


	//----- nvinfo : EIATTR_KPARAM_INFO
	.align		4
.L_1434:
        /*0008*/ 	.byte	0x04, 0x17
        /*000a*/ 	.short	(.L_1436 - .L_1435)
.L_1435:
        /*000c*/ 	.word	0x00000000
        /*0010*/ 	.short	0x0000
        /*0012*/ 	.short	0x0000
        /*0014*/ 	.byte	0x00, 0xf0, 0xa1, 0x03


	//----- nvinfo : EIATTR_SPARSE_MMA_MASK
	.align		4
.L_1436:
        /*0018*/ 	.byte	0x03, 0x50
        /*001a*/ 	.short	0x0000


	//----- nvinfo : EIATTR_MAXREG_COUNT
	.align		4
        /*001c*/ 	.byte	0x03, 0x1b
        /*001e*/ 	.short	0x00ff


	//----- nvinfo : EIATTR_NUM_BARRIERS
	.align		4
        /*0020*/ 	.byte	0x02, 0x4c
        /*0022*/ 	.byte	0x01
	.zero		1


	//----- nvinfo : EIATTR_MERCURY_ISA_VERSION
	.align		4
        /*0024*/ 	.byte	0x03, 0x5f
        /*0026*/ 	.short	0x0101


	//----- nvinfo : EIATTR_COOP_GROUP_MASK_REGIDS
	.align		4
        /*0028*/ 	.byte	0x04, 0x29
        /*002a*/ 	.short	(.L_1438 - .L_1437)


	//   ....[0]....
.L_1437:
        /*002c*/ 	.word	0xffffffff


	//   ....[1]....
        /*0030*/ 	.word	0xffffffff


	//   ....[2]....
        /*0034*/ 	.word	0xffffffff


	//   ....[3]....
        /*0038*/ 	.word	0xffffffff


	//   ....[4]....
        /*003c*/ 	.word	0xffffffff


	//   ....[5]....
        /*0040*/ 	.word	0xffffffff


	//   ....[6]....
        /*0044*/ 	.word	0xffffffff


	//   ....[7]....
        /*0048*/ 	.word	0xffffffff


	//   ....[8]....
        /*004c*/ 	.word	0xffffffff


	//   ....[9]....
        /*0050*/ 	.word	0xffffffff


	//   ....[10]....
        /*0054*/ 	.word	0xffffffff


	//   ....[11]....
        /*0058*/ 	.word	0xffffffff


	//   ....[12]....
        /*005c*/ 	.word	0xffffffff


	//   ....[13]....
        /*0060*/ 	.word	0xffffffff


	//   ....[14]....
        /*0064*/ 	.word	0xffffffff


	//   ....[15]....
        /*0068*/ 	.word	0xffffffff


	//   ....[16]....
        /*006c*/ 	.word	0xffffffff


	//   ....[17]....
        /*0070*/ 	.word	0xffffffff


	//----- nvinfo : EIATTR_COOP_GROUP_INSTR_OFFSETS
	.align		4
.L_1438:
        /*0074*/ 	.byte	0x04, 0x28
        /*0076*/ 	.short	(.L_1440 - .L_1439)


	//   ....[0]....
.L_1439:
        /*0078*/ 	.word	0x00025a60


	//   ....[1]....
        /*007c*/ 	.word	0x00025a90


	//   ....[2]....
        /*0080*/ 	.word	0x00025ab0


	//   ....[3]....
        /*0084*/ 	.word	0x00025ad0


	//   ....[4]....
        /*0088*/ 	.word	0x00025af0


	//   ....[5]....
        /*008c*/ 	.word	0x00026020


	//   ....[6]....
        /*0090*/ 	.word	0x00026050


	//   ....[7]....
        /*0094*/ 	.word	0x00026080


	//   ....[8]....
        /*0098*/ 	.word	0x000260a0


	//   ....[9]....
        /*009c*/ 	.word	0x000260c0


	//   ....[10]....
        /*00a0*/ 	.word	0x00026260


	//   ....[11]....
        /*00a4*/ 	.word	0x000262a0


	//   ....[12]....
        /*00a8*/ 	.word	0x000263d0


	//   ....[13]....
        /*00ac*/ 	.word	0x00026410


	//   ....[14]....
        /*00b0*/ 	.word	0x000264c0


	//   ....[15]....
        /*00b4*/ 	.word	0x00026520


	//   ....[16]....
        /*00b8*/ 	.word	0x000265c0


	//   ....[17]....
        /*00bc*/ 	.word	0x00026600


	//----- nvinfo : EIATTR_VRC_CTA_INIT_COUNT
	.align		4
.L_1440:
        /*00c0*/ 	.byte	0x02, 0x4a
	.zero		1
	.zero		1


	//----- nvinfo : EIATTR_EXIT_INSTR_OFFSETS
	.align		4
        /*00c4*/ 	.byte	0x04, 0x1c
        /*00c6*/ 	.short	(.L_1442 - .L_1441)


	//   ....[0]....
.L_1441:
        /*00c8*/ 	.word	0x00000b80


	//   ....[1]....
        /*00cc*/ 	.word	0x00027dc0


	//----- nvinfo : EIATTR_MAX_THREADS
	.align		4
.L_1442:
        /*00d0*/ 	.byte	0x04, 0x05
        /*00d2*/ 	.short	(.L_1444 - .L_1443)
.L_1443:
        /*00d4*/ 	.word	0x00000080
        /*00d8*/ 	.word	0x00000001
        /*00dc*/ 	.word	0x00000001


	//----- nvinfo : EIATTR_CRS_STACK_SIZE
	.align		4
.L_1444:
        /*00e0*/ 	.byte	0x04, 0x1e
        /*00e2*/ 	.short	(.L_1446 - .L_1445)
.L_1445:
        /*00e4*/ 	.word	0x00000000


	//----- nvinfo : EIATTR_CBANK_PARAM_SIZE
	.align		4
.L_1446:
        /*00e8*/ 	.byte	0x03, 0x19
        /*00ea*/ 	.short	0x00e8


	//----- nvinfo : EIATTR_PARAM_CBANK
	.align		4
        /*00ec*/ 	.byte	0x04, 0x0a
        /*00ee*/ 	.short	(.L_1448 - .L_1447)
	.align		4
.L_1447:
        /*00f0*/ 	.word	index@(.nv.constant0._ZN10layer_norm31ln_parallel_residual_fwd_kernelINS_13Kernel_traitsI6__halfS2_fS2_fjLj5120ELj1ELj1ELj4ELj16ENS_18Kernel_traits_baseILj5120ES2_S2_fS2_fjLj128EEEEELb1ELb0ELb1EEEvNS_9FwdParamsE)
        /*00f4*/ 	.short	0x0380
        /*00f6*/ 	.short	0x00e8


	//----- nvinfo : EIATTR_SW_WAR
	.align		4
.L_1448:
        /*00f8*/ 	.byte	0x04, 0x36
        /*00fa*/ 	.short	(.L_1450 - .L_1449)
.L_1449:
        /*00fc*/ 	.word	0x00000008
.L_1450:


//--------------------- .nv.info._ZN10layer_norm31ln_parallel_residual_fwd_kernelINS_13Kernel_traitsI6__halfS2_fS2_fjLj5120ELj1ELj1ELj4ELj16ENS_18Kernel_traits_baseILj5120ES2_S2_fS2_fjLj128EEEEELb1ELb1ELb0EEEvNS_9FwdParamsE --------------------------
	.section	.nv.info._ZN10layer_norm31ln_parallel_residual_fwd_kernelINS_13Kernel_traitsI6__halfS2_fS2_fjLj5120ELj1ELj1ELj4ELj16ENS_18Kernel_traits_baseILj5120ES2_S2_fS2_fjLj128EEEEELb1ELb1ELb0EEEvNS_9FwdParamsE,"",@"SHT_CUDA_INFO"
	.sectionflags	@""
	.align	4


	//----- nvinfo : EIATTR_CUDA_API_VERSION
	.align		4
        /*0000*/ 	.byte	0x04, 0x37
        /*0002*/ 	.short	(.L_1452 - .L_1451)
.L_1451:
        /*0004*/ 	.word	0x00000082


	//----- nvinfo : EIATTR_KPARAM_INFO
	.align		4
.L_1452:
        /*0008*/ 	.byte	0x04, 0x17
        /*000a*/ 	.short	(.L_1454 - .L_1453)
.L_1453:
        /*000c*/ 	.word	0x00000000
        /*0010*/ 	.short	0x0000
        /*0012*/ 	.short	0x0000
        /*0014*/ 	.byte	0x00, 0xf0, 0xa1, 0x03


	//----- nvinfo : EIATTR_SPARSE_MMA_MASK
	.align		4
.L_1454:
        /*0018*/ 	.byte	0x03, 0x50
        /*001a*/ 	.short	0x0000


	//----- nvinfo : EIATTR_MAXREG_COUNT
	.align		4
        /*001c*/ 	.byte	0x03, 0x1b
        /*001e*/ 	.short	0x00ff


	//----- nvinfo : EIATTR_NUM_BARRIERS
	.align		4
        /*0020*/ 	.byte	0x02, 0x4c
        /*0022*/ 	.byte	0x01
	.zero		1


	//----- nvinfo : EIATTR_MERCURY_ISA_VERSION
	.align		4
        /*0024*/ 	.byte	0x03, 0x5f
        /*0026*/ 	.short	0x0101


	//----- nvinfo : EIATTR_COOP_GROUP_MASK_REGIDS
	.align		4
        /*0028*/ 	.byte	0x04, 0x29
        /*002a*/ 	.short	(.L_1456 - .L_1455)


	//   ....[0]....
.L_1455:
        /*002c*/ 	.word	0xffffffff


	//   ....[1]....
        /*0030*/ 	.word	0xffffffff


	//   ....[2]....
        /*0034*/ 	.word	0xffffffff


	//   ....[3]....
        /*0038*/ 	.word	0xffffffff


	//   ....[4]....
        /*003c*/ 	.word	0xffffffff


	//   ....[5]....
        /*0040*/ 	.word	0xffffffff


	//   ....[6]....
        /*0044*/ 	.word	0xffffffff


	//   ....[7]....
        /*0048*/ 	.word	0xffffffff


	//   ....[8]....
        /*004c*/ 	.word	0xffffffff


	//   ....[9]....
        /*0050*/ 	.word	0xffffffff


	//   ....[10]....
        /*0054*/ 	.word	0xffffffff


	//   ....[11]....
        /*0058*/ 	.word	0xffffffff


	//   ....[12]....
        /*005c*/ 	.word	0xffffffff


	//   ....[13]....
        /*0060*/ 	.word	0xffffffff


	//   ....[14]....
        /*0064*/ 	.word	0xffffffff


	//   ....[15]....
        /*0068*/ 	.word	0xffffffff


	//   ....[16]....
        /*006c*/ 	.word	0xffffffff


	//   ....[17]....
        /*0070*/ 	.word	0xffffffff


	//----- nvinfo : EIATTR_COOP_GROUP_INSTR_OFFSETS
	.align		4
.L_1456:
        /*0074*/ 	.byte	0x04, 0x28
        /*0076*/ 	.short	(.L_1458 - .L_1457)


	//   ....[0]....
.L_1457:
        /*0078*/ 	.word	0x00030470


	//   ....[1]....
        /*007c*/ 	.word	0x00030490


	//   ....[2]....
        /*0080*/ 	.word	0x000304b0


	//   ....[3]....
        /*0084*/ 	.word	0x000304d0


	//   ....[4]....
        /*0088*/ 	.word	0x000304f0


	//   ....[5]....
        /*008c*/ 	.word	0x00030a30


	//   ....[6]....
        /*0090*/ 	.word	0x00030a50


	//   ....[7]....
        /*0094*/ 	.word	0x00030a80


	//   ....[8]....
        /*0098*/ 	.word	0x00030aa0


	//   ....[9]....
        /*009c*/ 	.word	0x00030ad0


	//   ....[10]....
        /*00a0*/ 	.word	0x00030c60


	//   ....[11]....
        /*00a4*/ 	.word	0x00030c90


	//   ....[12]....
        /*00a8*/ 	.word	0x00030ce0


	//   ....[13]....
        /*00ac*/ 	.word	0x00030d30


	//   ....[14]....
        /*00b0*/ 	.word	0x00030da0


	//   ....[15]....
        /*00b4*/ 	.word	0x00030e00


	//   ....[16]....
        /*00b8*/ 	.word	0x00030e80


	//   ....[17]....
        /*00bc*/ 	.word	0x00030ed0


	//----- nvinfo : EIATTR_VRC_CTA_INIT_COUNT
	.align		4
.L_1458:
        /*00c0*/ 	.byte	0x02, 0x4a
	.zero		1
	.zero		1


	//----- nvinfo : EIATTR_EXIT_INSTR_OFFSETS
	.align		4
        /*00c4*/ 	.byte	0x04, 0x1c
        /*00c6*/ 	.short	(.L_1460 - .L_1459)


	//   ....[0]....
.L_1459:
        /*00c8*/ 	.word	0x000008d0


	//   ....[1]....
        /*00cc*/ 	.word	0x00032000


	//----- nvinfo : EIATTR_MAX_THREADS
	.align		4
.L_1460:
        /*00d0*/ 	.byte	0x04, 0x05
        /*00d2*/ 	.short	(.L_1462 - .L_1461)
.L_1461:
        /*00d4*/ 	.word	0x00000080
        /*00d8*/ 	.word	0x00000001
        /*00dc*/ 	.word	0x00000001


	//----- nvinfo : EIATTR_CRS_STACK_SIZE
	.align		4
.L_1462:
        /*00e0*/ 	.byte	0x04, 0x1e
        /*00e2*/ 	.short	(.L_1464 - .L_1463)
.L_1463:
        /*00e4*/ 	.word	0x00000000


	//----- nvinfo : EIATTR_CBANK_PARAM_SIZE
	.align		4
.L_1464:
        /*00e8*/ 	.byte	0x03, 0x19
        /*00ea*/ 	.short	0x00e8


	//----- nvinfo : EIATTR_PARAM_CBANK
	.align		4
        /*00ec*/ 	.byte	0x04, 0x0a
        /*00ee*/ 	.short	(.L_1466 - .L_1465)
	.align		4
.L_1465:
        /*00f0*/ 	.word	index@(.nv.constant0._ZN10layer_norm31ln_parallel_residual_fwd_kernelINS_13Kernel_traitsI6__halfS2_fS2_fjLj5120ELj1ELj1ELj4ELj16ENS_18Kernel_traits_baseILj5120ES2_S2_fS2_fjLj128EEEEELb1ELb1ELb0EEEvNS_9FwdParamsE)
        /*00f4*/ 	.short	0x0380
        /*00f6*/ 	.short	0x00e8


	//----- nvinfo : EIATTR_SW_WAR
	.align		4
.L_1466:
        /*00f8*/ 	.byte	0x04, 0x36
        /*00fa*/ 	.short	(.L_1468 - .L_1467)
.L_1467:
        /*00fc*/ 	.word	0x00000008
.L_1468:


//--------------------- .nv.info._ZN10layer_norm31ln_parallel_residual_fwd_kernelINS_13Kernel_traitsI6__halfS2_fS2_fjLj5120ELj1ELj1ELj4ELj16ENS_18Kernel_traits_baseILj5120ES2_S2_fS2_fjLj128EEEEELb1ELb1ELb1EEEvNS_9FwdParamsE --------------------------
	.section	.nv.info._ZN10layer_norm31ln_parallel_residual_fwd_kernelINS_13Kernel_traitsI6__halfS2_fS2_fjLj5120ELj1ELj1ELj4ELj16ENS_18Kernel_traits_baseILj5120ES2_S2_fS2_fjLj128EEEEELb1ELb1ELb1EEEvNS_9FwdParamsE,"",@"SHT_CUDA_INFO"
	.sectionflags	@""
	.align	4


	//----- nvinfo : EIATTR_CUDA_API_VERSION
	.align		4
        /*0000*/ 	.byte	0x04, 0x37
        /*0002*/ 	.short	(.L_1470 - .L_1469)
.L_1469:
        /*0004*/ 	.word	0x00000082


	//----- nvinfo : EIATTR_KPARAM_INFO
	.align		4
.L_1470:
        /*0008*/ 	.byte	0x04, 0x17
        /*000a*/ 	.short	(.L_1472 - .L_1471)
.L_1471:
        /*000c*/ 	.word	0x00000000
        /*0010*/ 	.short	0x0000
        /*0012*/ 	.short	0x0000
        /*0014*/ 	.byte	0x00, 0xf0, 0xa1, 0x03


	//----- nvinfo : EIATTR_SPARSE_MMA_MASK
	.align		4
.L_1472:
        /*0018*/ 	.byte	0x03, 0x50
        /*001a*/ 	.short	0x0000


	//----- nvinfo : EIATTR_MAXREG_COUNT
	.align		4
        /*001c*/ 	.byte	0x03, 0x1b
        /*001e*/ 	.short	0x00ff


	//----- nvinfo : EIATTR_NUM_BARRIERS
	.align		4
        /*0020*/ 	.byte	0x02, 0x4c
        /*0022*/ 	.byte	0x01
	.zero		1


	//----- nvinfo : EIATTR_MERCURY_ISA_VERSION
	.align		4
        /*0024*/ 	.byte	0x03, 0x5f
        /*0026*/ 	.short	0x0101


	//----- nvinfo : EIATTR_COOP_GROUP_MASK_REGIDS
	.align		4
        /*0028*/ 	.byte	0x04, 0x29
        /*002a*/ 	.short	(.L_1474 - .L_1473)


	//   ....[0]....
.L_1473:
        /*002c*/ 	.word	0xffffffff


	//   ....[1]....
        /*0030*/ 	.word	0xffffffff


	//   ....[2]....
        /*0034*/ 	.word	0xffffffff


	//   ....[3]....
        /*0038*/ 	.word	0xffffffff


	//   ....[4]....
        /*003c*/ 	.word	0xffffffff


	//   ....[5]....
        /*0040*/ 	.word	0xffffffff


	//   ....[6]....
        /*0044*/ 	.word	0xffffffff


	//   ....[7]....
        /*0048*/ 	.word	0xffffffff


	//   ....[8]....
        /*004c*/ 	.word	0xffffffff


	//   ....[9]....
        /*0050*/ 	.word	0xffffffff


	//   ....[10]....
        /*0054*/ 	.word	0xffffffff


	//   ....[11]....
        /*0058*/ 	.word	0xffffffff


	//   ....[12]....
        /*005c*/ 	.word	0xffffffff


	//   ....[13]....
        /*0060*/ 	.word	0xffffffff


	//   ....[14]....
        /*0064*/ 	.word	0xffffffff


	//   ....[15]....
        /*0068*/ 	.word	0xffffffff


	//   ....[16]....
        /*006c*/ 	.word	0xffffffff


	//   ....[17]....
        /*0070*/ 	.word	0xffffffff


	//----- nvinfo : EIATTR_COOP_GROUP_INSTR_OFFSETS
	.align		4
.L_1474:
        /*0074*/ 	.byte	0x04, 0x28
        /*0076*/ 	.short	(.L_1476 - .L_1475)


	//   ....[0]....
.L_1475:
        /*0078*/ 	.word	0x00025290


	//   ....[1]....
        /*007c*/ 	.word	0x000252b0


	//   ....[2]....
        /*0080*/ 	.word	0x000252d0


	//   ....[3]....
        /*0084*/ 	.word	0x000252f0


	//   ....[4]....
        /*0088*/ 	.word	0x00025310


	//   ....[5]....
        /*008c*/ 	.word	0x00025840


	//   ....[6]....
        /*0090*/ 	.word	0x00025860


	//   ....[7]....
        /*0094*/ 	.word	0x00025890


	//   ....[8]....
        /*0098*/ 	.word	0x000258b0


	//   ....[9]....
        /*009c*/ 	.word	0x000258e0


	//   ....[10]....
        /*00a0*/ 	.word	0x00025a80


	//   ....[11]....
        /*00a4*/ 	.word	0x00025ac0


	//   ....[12]....
        /*00a8*/ 	.word	0x00025b60


	//   ....[13]....
        /*00ac*/ 	.word	0x00025b80


	//   ....[14]....
        /*00b0*/ 	.word	0x00025be0


	//   ....[15]....
        /*00b4*/ 	.word	0x00025cc0


	//   ....[16]....
        /*00b8*/ 	.word	0x00025d20


	//   ....[17]....
        /*00bc*/ 	.word	0x00025d40


	//----- nvinfo : EIATTR_VRC_CTA_INIT_COUNT
	.align		4
.L_1476:
        /*00c0*/ 	.byte	0x02, 0x4a
	.zero		1
	.zero		1


	//----- nvinfo : EIATTR_EXIT_INSTR_OFFSETS
	.align		4
        /*00c4*/ 	.byte	0x04, 0x1c
        /*00c6*/ 	.short	(.L_1478 - .L_1477)


	//   ....[0]....
.L_1477:
        /*00c8*/ 	.word	0x000002a0


	//   ....[1]....
        /*00cc*/ 	.word	0x00026c70


	//----- nvinfo : EIATTR_MAX_THREADS
	.align		4
.L_1478:
        /*00d0*/ 	.byte	0x04, 0x05
        /*00d2*/ 	.short	(.L_1480 - .L_1479)
.L_1479:
        /*00d4*/ 	.word	0x00000080
        /*00d8*/ 	.word	0x00000001
        /*00dc*/ 	.word	0x00000001


	//----- nvinfo : EIATTR_CRS_STACK_SIZE
	.align		4
.L_1480:
        /*00e0*/ 	.byte	0x04, 0x1e
        /*00e2*/ 	.short	(.L_1482 - .L_1481)
.L_1481:
        /*00e4*/ 	.word	0x00000000


	//----- nvinfo : EIATTR_CBANK_PARAM_SIZE
	.align		4
.L_1482:
        /*00e8*/ 	.byte	0x03, 0x19
        /*00ea*/ 	.short	0x00e8


	//----- nvinfo : EIATTR_PARAM_CBANK
	.align		4
        /*00ec*/ 	.byte	0x04, 0x0a
        /*00ee*/ 	.short	(.L_1484 - .L_1483)
	.align		4
.L_1483:
        /*00f0*/ 	.word	index@(.nv.constant0._ZN10layer_norm31ln_parallel_residual_fwd_kernelINS_13Kernel_traitsI6__halfS2_fS2_fjLj5120ELj1ELj1ELj4ELj16ENS_18Kernel_traits_baseILj5120ES2_S2_fS2_fjLj128EEEEELb1ELb1ELb1EEEvNS_9FwdParamsE)
        /*00f4*/ 	.short	0x0380
        /*00f6*/ 	.short	0x00e8


	//----- nvinfo : EIATTR_SW_WAR
	.align		4
.L_1484:
        /*00f8*/ 	.byte	0x04, 0x36
        /*00fa*/ 	.short	(.L_1486 - .L_1485)
.L_1485:
        /*00fc*/ 	.word	0x00000008
.L_1486:


//--------------------- .nv.info._ZN10layer_norm31ln_parallel_residual_fwd_kernelINS_13Kernel_traitsIf6__halffS2_fjLj5120ELj1ELj1ELj4ELj16ENS_18Kernel_traits_baseILj5120EfS2_fS2_fjLj128EEEEELb0ELb0ELb0EEEvNS_9FwdParamsE --------------------------
	.section	.nv.info._ZN10layer_norm31ln_parallel_residual_fwd_kernelINS_13Kernel_traitsIf6__halffS2_fjLj5120ELj1ELj1ELj4ELj16ENS_18Kernel_traits_baseILj5120EfS2_fS2_fjLj128EEEEELb0ELb0ELb0EEEvNS_9FwdParamsE,"",@"SHT_CUDA_INFO"
	.sectionflags	@""
	.align	4


	//----- nvinfo : EIATTR_CUDA_API_VERSION
	.align		4
        /*0000*/ 	.byte	0x04, 0x37
        /*0002*/ 	.short	(.L_1488 - .L_1487)
.L_1487:
        /*0004*/ 	.word	0x00000082


	//----- nvinfo : EIATTR_KPARAM_INFO
	.align		4
.L_1488:
        /*0008*/ 	.byte	0x04, 0x17
        /*000a*/ 	.short	(.L_1490 - .L_1489)
.L_1489:
        /*000c*/ 	.word	0x00000000
        /*0010*/ 	.short	0x0000
        /*0012*/ 	.short	0x0000
        /*0014*/ 	.byte	0x00, 0xf0, 0xa1, 0x03


	//----- nvinfo : EIATTR_SPARSE_MMA_MASK
	.align		4
.L_1490:
        /*0018*/ 	.byte	0x03, 0x50
        /*001a*/ 	.short	0x0000


	//----- nvinfo : EIATTR_MAXREG_COUNT
	.align		4
        /*001c*/ 	.byte	0x03, 0x1b
        /*001e*/ 	.short	0x00ff


	//----- nvinfo : EIATTR_NUM_BARRIERS
	.align		4
        /*0020*/ 	.byte	0x02, 0x4c
        /*0022*/ 	.byte	0x01
	.zero		1


	//----- nvinfo : EIATTR_MERCURY_ISA_VERSION
	.align		4
        /*0024*/ 	.byte	0x03, 0x5f
        /*0026*/ 	.short	0x0101


	//----- nvinfo : EIATTR_COOP_GROUP_MASK_REGIDS
	.align		4
        /*0028*/ 	.byte	0x04, 0x29
        /*002a*/ 	.short	(.L_1492 - .L_1491)


	//   ....[0]....
.L_1491:
        /*002c*/ 	.word	0xffffffff


	//   ....[1]....
        /*0030*/ 	.word	0xffffffff


	//   ....[2]....
        /*0034*/ 	.word	0xffffffff


	//   ....[3]....
        /*0038*/ 	.word	0xffffffff


	//   ....[4]....
        /*003c*/ 	.word	0xffffffff


	//   ....[5]....
        /*0040*/ 	.word	0xffffffff


	//   ....[6]....
        /*0044*/ 	.word	0xffffffff


	//   ....[7]....
        /*0048*/ 	.word	0xffffffff


	//   ....[8]....
        /*004c*/ 	.word	0xffffffff


	//   ....[9]....
        /*0050*/ 	.word	0xffffffff


	//   ....[10]....
        /*0054*/ 	.word	0xffffffff


	//   ....[11]....
        /*0058*/ 	.word	0xffffffff


	//   ....[12]....
        /*005c*/ 	.word	0xffffffff


	//   ....[13]....
        /*0060*/ 	.word	0xffffffff


	//   ....[14]....
        /*0064*/ 	.word	0xffffffff


	//   ....[15]....
        /*0068*/ 	.word	0xffffffff


	//   ....[16]....
        /*006c*/ 	.word	0xffffffff


	//   ....[17]....
        /*0070*/ 	.word	0xffffffff


	//----- nvinfo : EIATTR_COOP_GROUP_INSTR_OFFSETS
	.align		4
.L_1492:
        /*0074*/ 	.byte	0x04, 0x28
        /*0076*/ 	.short	(.L_1494 - .L_1493)


	//   ....[0]....
.L_1493:
        /*0078*/ 	.word	0x00004410


	//   ....[1]....
        /*007c*/ 	.word	0x00004430


	//   ....[2]....
        /*0080*/ 	.word	0x00004450


	//   ....[3]....
        /*0084*/ 	.word	0x00004470


	//   ....[4]....
        /*0088*/ 	.word	0x00004490


	//   ....[5]....
        /*008c*/ 	.word	0x00004a10


	//   ....[6]....
        /*0090*/ 	.word	0x00004a40


	//   ....[7]....
        /*0094*/ 	.word	0x00004a60


	//   ....[8]....
        /*0098*/ 	.word	0x00004aa0


	//   ....[9]....
        /*009c*/ 	.word	0x00004ad0


	//   ....[10]....
        /*00a0*/ 	.word	0x00004b40


	//   ....[11]....
        /*00a4*/ 	.word	0x00004bb0


	//   ....[12]....
        /*00a8*/ 	.word	0x00004bd0


	//   ....[13]....
        /*00ac*/ 	.word	0x00004be0


	//   ....[14]....
        /*00b0*/ 	.word	0x00004ca0


	//   ....[15]....
        /*00b4*/ 	.word	0x00004ce0


	//   ....[16]....
        /*00b8*/ 	.word	0x00004d70


	//   ....[17]....
        /*00bc*/ 	.word	0x00004da0


	//----- nvinfo : EIATTR_VRC_CTA_INIT_COUNT
	.align		4
.L_1494:
        /*00c0*/ 	.byte	0x02, 0x4a
	.zero		1
	.zero		1


	//----- nvinfo : EIATTR_EXIT_INSTR_OFFSETS
	.align		4
        /*00c4*/ 	.byte	0x04, 0x1c
        /*00c6*/ 	.short	(.L_1496 - .L_1495)


	//   ....[0]....
.L_1495:
        /*00c8*/ 	.word	0x00001cc0


	//   ....[1]....
        /*00cc*/ 	.word	0x00005e30


	//----- nvinfo : EIATTR_MAX_THREADS
	.align		4
.L_1496:
        /*00d0*/ 	.byte	0x04, 0x05
        /*00d2*/ 	.short	(.L_1498 - .L_1497)
.L_1497:
        /*00d4*/ 	.word	0x00000080
        /*00d8*/ 	.word	0x00000001
        /*00dc*/ 	.word	0x00000001


	//----- nvinfo : EIATTR_CRS_STACK_SIZE
	.align		4
.L_1498:
        /*00e0*/ 	.byte	0x04, 0x1e
        /*00e2*/ 	.short	(.L_1500 - .L_1499)
.L_1499:
        /*00e4*/ 	.word	0x00000000


	//----- nvinfo : EIATTR_CBANK_PARAM_SIZE
	.align		4
.L_1500:
        /*00e8*/ 	.byte	0x03, 0x19
        /*00ea*/ 	.short	0x00e8


	//----- nvinfo : EIATTR_PARAM_CBANK
	.align		4
        /*00ec*/ 	.byte	0x04, 0x0a
        /*00ee*/ 	.short	(.L_1502 - .L_1501)
	.align		4
.L_1501:
        /*00f0*/ 	.word	index@(.nv.constant0._ZN10layer_norm31ln_parallel_residual_fwd_kernelINS_13Kernel_traitsIf6__halffS2_fjLj5120ELj1ELj1ELj4ELj16ENS_18Kernel_traits_baseILj5120EfS2_fS2_fjLj128EEEEELb0ELb0ELb0EEEvNS_9FwdParamsE)
        /*00f4*/ 	.short	0x0380
        /*00f6*/ 	.short	0x00e8


	//----- nvinfo : EIATTR_SW_WAR
	.align		4
.L_1502:
        /*00f8*/ 	.byte	0x04, 0x36
        /*00fa*/ 	.short	(.L_1504 - .L_1503)
.L_1503:
        /*00fc*/ 	.word	0x00000008
.L_1504:


//--------------------- .nv.info._ZN10layer_norm31ln_parallel_residual_fwd_kernelINS_13Kernel_traitsIf6__halffS2_fjLj5120ELj1ELj1ELj4ELj16ENS_18Kernel_traits_baseILj5120EfS2_fS2_fjLj128EEEEELb0ELb0ELb1EEEvNS_9FwdParamsE --------------------------
	.section	.nv.info._ZN10layer_norm31ln_parallel_residual_fwd_kernelINS_13Kernel_traitsIf6__halffS2_fjLj5120ELj1ELj1ELj4ELj16ENS_18Kernel_traits_baseILj5120EfS2_fS2_fjLj128EEEEELb0ELb0ELb1EEEvNS_9FwdParamsE,"",@"SHT_CUDA_INFO"
	.sectionflags	@""
	.align	4


	//----- nvinfo : EIATTR_CUDA_API_VERSION
	.align		4
        /*0000*/ 	.byte	0x04, 0x37
        /*0002*/ 	.short	(.L_1506 - .L_1505)
.L_1505:
        /*0004*/ 	.word	0x00000082


	//----- nvinfo : EIATTR_KPARAM_INFO
	.align		4
.L_1506:
        /*0008*/ 	.byte	0x04, 0x17
        /*000a*/ 	.short	(.L_1508 - .L_1507)
.L_1507:
        /*000c*/ 	.word	0x00000000
        /*0010*/ 	.short	0x0000
        /*0012*/ 	.short	0x0000
        /*0014*/ 	.byte	0x00, 0xf0, 0xa1, 0x03


	//----- nvinfo : EIATTR_SPARSE_MMA_MASK
	.align		4
.L_1508:
        /*0018*/ 	.byte	0x03, 0x50
        /*001a*/ 	.short	0x0000


	//----- nvinfo : EIATTR_MAXREG_COUNT
	.align		4
        /*001c*/ 	.byte	0x03, 0x1b
        /*001e*/ 	.short	0x00ff


	//----- nvinfo : EIATTR_NUM_BARRIERS
	.align		4
        /*0020*/ 	.byte	0x02, 0x4c
        /*0022*/ 	.byte	0x01
	.zero		1


	//----- nvinfo : EIATTR_MERCURY_ISA_VERSION
	.align		4
        /*0024*/ 	.byte	0x03, 0x5f
        /*0026*/ 	.short	0x0101


	//----- nvinfo : EIATTR_COOP_GROUP_MASK_REGIDS
	.align		4
        /*0028*/ 	.byte	0x04, 0x29
        /*002a*/ 	.short	(.L_1510 - .L_1509)


	//   ....[0]....
.L_1509:
        /*002c*/ 	.word	0xffffffff


	//   ....[1]....
        /*0030*/ 	.word	0xffffffff


	//   ....[2]....
        /*0034*/ 	.word	0xffffffff


	//   ....[3]....
        /*0038*/ 	.word	0xffffffff


	//   ....[4]....
        /*003c*/ 	.word	0xffffffff


	//   ....[5]....
        /*0040*/ 	.word	0xffffffff


	//   ....[6]....
        /*0044*/ 	.word	0xffffffff


	//   ....[7]....
        /*0048*/ 	.word	0xffffffff


	//   ....[8]....
        /*004c*/ 	.word	0xffffffff


	//   ....[9]....
        /*0050*/ 	.word	0xffffffff


	//   ....[10]....
        /*0054*/ 	.word	0xffffffff


	//   ....[11]....
        /*0058*/ 	.word	0xffffffff


	//   ....[12]....
        /*005c*/ 	.word	0xffffffff


	//   ....[13]....
        /*0060*/ 	.word	0xffffffff


	//   ....[14]....
        /*0064*/ 	.word	0xffffffff


	//   ....[15]....
        /*0068*/ 	.word	0xffffffff


	//   ....[16]....
        /*006c*/ 	.word	0xffffffff


	//   ....[17]....
        /*0070*/ 	.word	0xffffffff


	//----- nvinfo : EIATTR_COOP_GROUP_INSTR_OFFSETS
	.align		4
.L_1510:
        /*0074*/ 	.byte	0x04, 0x28
        /*0076*/ 	.short	(.L_1512 - .L_1511)


	//   ....[0]....
.L_1511:
        /*0078*/ 	.word	0x00003160


	//   ....[1]....
        /*007c*/ 	.word	0x00003180


	//   ....[2]....
        /*0080*/ 	.word	0x000031a0


	//   ....[3]....
        /*0084*/ 	.word	0x000031c0


	//   ....[4]....
        /*0088*/ 	.word	0x000031e0


	//   ....[5]....
        /*008c*/ 	.word	0x00003710


	//   ....[6]....
        /*0090*/ 	.word	0x00003740


	//   ....[7]....
        /*0094*/ 	.word	0x00003770


	//   ....[8]....
        /*0098*/ 	.word	0x00003790


	//   ....[9]....
        /*009c*/ 	.word	0x000037d0


	//   ....[10]....
        /*00a0*/ 	.word	0x00003870


	//   ....[11]....
        /*00a4*/ 	.word	0x000038f0


	//   ....[12]....
        /*00a8*/ 	.word	0x00003940


	//   ....[13]....
        /*00ac*/ 	.word	0x000039a0


	//   ....[14]....
        /*00b0*/ 	.word	0x000039d0


	//   ....[15]....
        /*00b4*/ 	.word	0x00003a50


	//   ....[16]....
        /*00b8*/ 	.word	0x00003a90


	//   ....[17]....
        /*00bc*/ 	.word	0x00003af0


	//----- nvinfo : EIATTR_VRC_CTA_INIT_COUNT
	.align		4
.L_1512:
        /*00c0*/ 	.byte	0x02, 0x4a
	.zero		1
	.zero		1


	//----- nvinfo : EIATTR_EXIT_INSTR_OFFSETS
	.align		4
        /*00c4*/ 	.byte	0x04, 0x1c
        /*00c6*/ 	.short	(.L_1514 - .L_1513)


	//   ....[0]....
.L_1513:
        /*00c8*/ 	.word	0x00000e30


	//   ....[1]....
        /*00cc*/ 	.word	0x000049a0


	//----- nvinfo : EIATTR_MAX_THREADS
	.align		4
.L_1514:
        /*00d0*/ 	.byte	0x04, 0x05
        /*00d2*/ 	.short	(.L_1516 - .L_1515)
.L_1515:
        /*00d4*/ 	.word	0x00000080
        /*00d8*/ 	.word	0x00000001
        /*00dc*/ 	.word	0x00000001


	//----- nvinfo : EIATTR_CBANK_PARAM_SIZE
	.align		4
.L_1516:
        /*00e0*/ 	.byte	0x03, 0x19
        /*00e2*/ 	.short	0x00e8


	//----- nvinfo : EIATTR_PARAM_CBANK
	.align		4
        /*00e4*/ 	.byte	0x04, 0x0a
        /*00e6*/ 	.short	(.L_1518 - .L_1517)
	.align		4
.L_1517:
        /*00e8*/ 	.word	index@(.nv.constant0._ZN10layer_norm31ln_parallel_residual_fwd_kernelINS_13Kernel_traitsIf6__halffS2_fjLj5120ELj1ELj1ELj4ELj16ENS_18Kernel_traits_baseILj5120EfS2_fS2_fjLj128EEEEELb0ELb0ELb1EEEvNS_9FwdParamsE)
        /*00ec*/ 	.short	0x0380
        /*00ee*/ 	.short	0x00e8


	//----- nvinfo : EIATTR_SW_WAR
	.align		4
.L_1518:
        /*00f0*/ 	.byte	0x04, 0x36
        /*00f2*/ 	.short	(.L_1520 - .L_1519)
.L_1519:
        /*00f4*/ 	.word	0x00000008
.L_1520:


//--------------------- .nv.info._ZN10layer_norm31ln_parallel_residual_fwd_kernelINS_13Kernel_traitsIf6__halffS2_fjLj5120ELj1ELj1ELj4ELj16ENS_18Kernel_traits_baseILj5120EfS2_fS2_fjLj128EEEEELb0ELb1ELb0EEEvNS_9FwdParamsE --------------------------
	.section	.nv.info._ZN10layer_norm31ln_parallel_residual_fwd_kernelINS_13Kernel_traitsIf6__halffS2_fjLj5120ELj1ELj1ELj4ELj16ENS_18Kernel_traits_baseILj5120EfS2_fS2_fjLj128EEEEELb0ELb1ELb0EEEvNS_9FwdParamsE,"",@"SHT_CUDA_INFO"
	.sectionflags	@""
	.align	4


	//----- nvinfo : EIATTR_CUDA_API_VERSION
	.align		4
        /*0000*/ 	.byte	0x04, 0x37
        /*0002*/ 	.short	(.L_1522 - .L_1521)
.L_1521:
        /*0004*/ 	.word	0x00000082


	//----- nvinfo : EIATTR_KPARAM_INFO
	.align		4
.L_1522:
        /*0008*/ 	.byte	0x04, 0x17
        /*000a*/ 	.short	(.L_1524 - .L_1523)
.L_1523:
        /*000c*/ 	.word	0x00000000
        /*0010*/ 	.short	0x0000
        /*0012*/ 	.short	0x0000
        /*0014*/ 	.byte	0x00, 0xf0, 0xa1, 0x03


	//----- nvinfo : EIATTR_SPARSE_MMA_MASK
	.align		4
.L_1524:
        /*0018*/ 	.byte	0x03, 0x50
        /*001a*/ 	.short	0x0000


	//----- nvinfo : EIATTR_MAXREG_COUNT
	.align		4
        /*001c*/ 	.byte	0x03, 0x1b
        /*001e*/ 	.short	0x00ff


	//----- nvinfo : EIATTR_NUM_BARRIERS
	.align		4
        /*0020*/ 	.byte	0x02, 0x4c
        /*0022*/ 	.byte	0x01
	.zero		1


	//----- nvinfo : EIATTR_MERCURY_ISA_VERSION
	.align		4
        /*0024*/ 	.byte	0x03, 0x5f
        /*0026*/ 	.short	0x0101


	//----- nvinfo : EIATTR_COOP_GROUP_MASK_REGIDS
	.align		4
        /*0028*/ 	.byte	0x04, 0x29
        /*002a*/ 	.short	(.L_1526 - .L_1525)


	//   ....[0]....
.L_1525:
        /*002c*/ 	.word	0xffffffff


	//   ....[1]....
        /*0030*/ 	.word	0xffffffff


	//   ....[2]....
        /*0034*/ 	.word	0xffffffff


	//   ....[3]....
        /*0038*/ 	.word	0xffffffff


	//   ....[4]....
        /*003c*/ 	.word	0xffffffff


	//   ....[5]....
        /*0040*/ 	.word	0xffffffff


	//   ....[6]....
        /*0044*/ 	.word	0xffffffff


	//   ....[7]....
        /*0048*/ 	.word	0xffffffff


	//   ....[8]....
        /*004c*/ 	.word	0xffffffff


	//   ....[9]....
        /*0050*/ 	.word	0xffffffff


	//   ....[10]....
        /*0054*/ 	.word	0xffffffff


	//   ....[11]....
        /*0058*/ 	.word	0xffffffff


	//   ....[12]....
        /*005c*/ 	.word	0xffffffff


	//   ....[13]....
        /*0060*/ 	.word	0xffffffff


	//   ....[14]....
        /*0064*/ 	.word	0xffffffff


	//   ....[15]....
        /*0068*/ 	.word	0xffffffff


	//   ....[16]....
        /*006c*/ 	.word	0xffffffff


	//   ....[17]....
        /*0070*/ 	.word	0xffffffff


	//----- nvinfo : EIATTR_COOP_GROUP_INSTR_OFFSETS
	.align		4
.L_1526:
        /*0074*/ 	.byte	0x04, 0x28
        /*0076*/ 	.short	(.L_1528 - .L_1527)


	//   ....[0]....
.L_1527:
        /*0078*/ 	.word	0x00002ed0


	//   ....[1]....
        /*007c*/ 	.word	0x00002ef0


	//   ....[2]....
        /*0080*/ 	.word	0x00002f10


	//   ....[3]....
        /*0084*/ 	.word	0x00002f30


	//   ....[4]....
        /*0088*/ 	.word	0x00002f50


	//   ....[5]....
        /*008c*/ 	.word	0x000034f0


	//   ....[6]....
        /*0090*/ 	.word	0x00003520


	//   ....[7]....
        /*0094*/ 	.word	0x00003540


	//   ....[8]....
        /*0098*/ 	.word	0x00003570


	//   ....[9]....
        /*009c*/ 	.word	0x000035d0


	//   ....[10]....
        /*00a0*/ 	.word	0x000036d0


	//   ....[11]....
        /*00a4*/ 	.word	0x00003730


	//   ....[12]....
        /*00a8*/ 	.word	0x00003760


	//   ....[13]....
        /*00ac*/ 	.word	0x00003790


	//   ....[14]....
        /*00b0*/ 	.word	0x00003840


	//   ....[15]....
        /*00b4*/ 	.word	0x00003870


	//   ....[16]....
        /*00b8*/ 	.word	0x00003910


	//   ....[17]....
        /*00bc*/ 	.word	0x00003940


	//----- nvinfo : EIATTR_VRC_CTA_INIT_COUNT
	.align		4
.L_1528:
        /*00c0*/ 	.byte	0x02, 0x4a
	.zero		1
	.zero		1


	//----- nvinfo : EIATTR_EXIT_INSTR_OFFSETS
	.align		4
        /*00c4*/ 	.byte	0x04, 0x1c
        /*00c6*/ 	.short	(.L_1530 - .L_1529)


	//   ....[0]....
.L_1529:
        /*00c8*/ 	.word	0x000007b0


	//   ....[1]....
        /*00cc*/ 	.word	0x00004530


	//----- nvinfo : EIATTR_MAX_THREADS
	.align		4
.L_1530:
        /*00d0*/ 	.byte	0x04, 0x05
        /*00d2*/ 	.short	(.L_1532 - .L_1531)
.L_1531:
        /*00d4*/ 	.word	0x00000080
        /*00d8*/ 	.word	0x00000001
        /*00dc*/ 	.word	0x00000001


	//----- nvinfo : EIATTR_CRS_STACK_SIZE
	.align		4
.L_1532:
        /*00e0*/ 	.byte	0x04, 0x1e
        /*00e2*/ 	.short	(.L_1534 - .L_1533)
.L_1533:
        /*00e4*/ 	.word	0x00000000


	//----- nvinfo : EIATTR_CBANK_PARAM_SIZE
	.align		4
.L_1534:
        /*00e8*/ 	.byte	0x03, 0x19
        /*00ea*/ 	.short	0x00e8


	//----- nvinfo : EIATTR_PARAM_CBANK
	.align		4
        /*00ec*/ 	.byte	0x04, 0x0a
        /*00ee*/ 	.short	(.L_1536 - .L_1535)
	.align		4
.L_1535:
        /*00f0*/ 	.word	index@(.nv.constant0._ZN10layer_norm31ln_parallel_residual_fwd_kernelINS_13Kernel_traitsIf6__halffS2_fjLj5120ELj1ELj1ELj4ELj16ENS_18Kernel_traits_baseILj5120EfS2_fS2_fjLj128EEEEELb0ELb1ELb0EEEvNS_9FwdParamsE)
        /*00f4*/ 	.short	0x0380
        /*00f6*/ 	.short	0x00e8


	//----- nvinfo : EIATTR_SW_WAR
	.align		4
.L_1536:
        /*00f8*/ 	.byte	0x04, 0x36
        /*00fa*/ 	.short	(.L_1538 - .L_1537)
.L_1537:
        /*00fc*/ 	.word	0x00000008
.L_1538:


//--------------------- .nv.info._ZN10layer_norm31ln_parallel_residual_fwd_kernelINS_13Kernel_traitsIf6__halffS2_fjLj5120ELj1ELj1ELj4ELj16ENS_18Kernel_traits_baseILj5120EfS2_fS2_fjLj128EEEEELb0ELb1ELb1EEEvNS_9FwdParamsE --------------------------
	.section	.nv.info._ZN10layer_norm31ln_parallel_residual_fwd_kernelINS_13Kernel_traitsIf6__halffS2_fjLj5120ELj1ELj1ELj4ELj16ENS_18Kernel_traits_baseILj5120EfS2_fS2_fjLj128EEEEELb0ELb1ELb1EEEvNS_9FwdParamsE,"",@"SHT_CUDA_INFO"
	.sectionflags	@""
	.align	4


	//----- nvinfo : EIATTR_CUDA_API_VERSION
	.align		4
        /*0000*/ 	.byte	0x04, 0x37
        /*0002*/ 	.short	(.L_1540 - .L_1539)
.L_1539:
        /*0004*/ 	.word	0x00000082


	//----- nvinfo : EIATTR_KPARAM_INFO
	.align		4
.L_1540:
        /*0008*/ 	.byte	0x04, 0x17
        /*000a*/ 	.short	(.L_1542 - .L_1541)
.L_1541:
        /*000c*/ 	.word	0x00000000
        /*0010*/ 	.short	0x0000
        /*0012*/ 	.short	0x0000
        /*0014*/ 	.byte	0x00, 0xf0, 0xa1, 0x03


	//----- nvinfo : EIATTR_SPARSE_MMA_MASK
	.align		4
.L_1542:
        /*0018*/ 	.byte	0x03, 0x50
        /*001a*/ 	.short	0x0000


	//----- nvinfo : EIATTR_MAXREG_COUNT
	.align		4
        /*001c*/ 	.byte	0x03, 0x1b
        /*001e*/ 	.short	0x00ff


	//----- nvinfo : EIATTR_NUM_BARRIERS
	.align		4
        /*0020*/ 	.byte	0x02, 0x4c
        /*0022*/ 	.byte	0x01
	.zero		1


	//----- nvinfo : EIATTR_MERCURY_ISA_VERSION
	.align		4
        /*0024*/ 	.byte	0x03, 0x5f
        /*0026*/ 	.short	0x0101


	//----- nvinfo : EIATTR_COOP_GROUP_MASK_REGIDS
	.align		4
        /*0028*/ 	.byte	0x04, 0x29
        /*002a*/ 	.short	(.L_1544 - .L_1543)


	//   ....[0]....
.L_1543:
        /*002c*/ 	.word	0xffffffff


	//   ....[1]....
        /*0030*/ 	.word	0xffffffff


	//   ....[2]....
        /*0034*/ 	.word	0xffffffff


	//   ....[3]....
        /*0038*/ 	.word	0xffffffff


	//   ....[4]....
        /*003c*/ 	.word	0xffffffff


	//   ....[5]....
        /*0040*/ 	.word	0xffffffff


	//   ....[6]....
        /*0044*/ 	.word	0xffffffff


	//   ....[7]....
        /*0048*/ 	.word	0xffffffff


	//   ....[8]....
        /*004c*/ 	.word	0xffffffff


	//   ....[9]....
        /*0050*/ 	.word	0xffffffff


	//   ....[10]....
        /*0054*/ 	.word	0xffffffff


	//   ....[11]....
        /*0058*/ 	.word	0xffffffff


	//   ....[12]....
        /*005c*/ 	.word	0xffffffff


	//   ....[13]....
        /*0060*/ 	.word	0xffffffff


	//   ....[14]....
        /*0064*/ 	.word	0xffffffff


	//   ....[15]....
        /*0068*/ 	.word	0xffffffff


	//   ....[16]....
        /*006c*/ 	.word	0xffffffff


	//   ....[17]....
        /*0070*/ 	.word	0xffffffff


	//----- nvinfo : EIATTR_COOP_GROUP_INSTR_OFFSETS
	.align		4
.L_1544:
        /*0074*/ 	.byte	0x04, 0x28
        /*0076*/ 	.short	(.L_1546 - .L_1545)


	//   ....[0]....
.L_1545:
        /*0078*/ 	.word	0x00002780


	//   ....[1]....
        /*007c*/ 	.word	0x000027a0


	//   ....[2]....
        /*0080*/ 	.word	0x000027c0


	//   ....[3]....
        /*0084*/ 	.word	0x000027e0


	//   ....[4]....
        /*0088*/ 	.word	0x00002800


	//   ....[5]....
        /*008c*/ 	.word	0x00002d30


	//   ....[6]....
        /*0090*/ 	.word	0x00002d50


	//   ....[7]....
        /*0094*/ 	.word	0x00002d70


	//   ....[8]....
        /*0098*/ 	.word	0x00002d90


	//   ....[9]....
        /*009c*/ 	.word	0x00002db0


	//   ....[10]....
        /*00a0*/ 	.word	0x00002f00


	//   ....[11]....
        /*00a4*/ 	.word	0x00002f60


	//   ....[12]....
        /*00a8*/ 	.word	0x00002fd0


	//   ....[13]....
        /*00ac*/ 	.word	0x00003040


	//   ....[14]....
        /*00b0*/ 	.word	0x00003070


	//   ....[15]....
        /*00b4*/ 	.word	0x00003100


	//   ....[16]....
        /*00b8*/ 	.word	0x00003140


	//   ....[17]....
        /*00bc*/ 	.word	0x000031b0


	//----- nvinfo : EIATTR_VRC_CTA_INIT_COUNT
	.align		4
.L_1546:
        /*00c0*/ 	.byte	0x02, 0x4a
	.zero		1
	.zero		1


	//----- nvinfo : EIATTR_EXIT_INSTR_OFFSETS
	.align		4
        /*00c4*/ 	.byte	0x04, 0x1c
        /*00c6*/ 	.short	(.L_1548 - .L_1547)


	//   ....[0]....
.L_1547:
        /*00c8*/ 	.word	0x00000450


	//   ....[1]....
        /*00cc*/ 	.word	0x00003c10


	//----- nvinfo : EIATTR_MAX_THREADS
	.align		4
.L_1548:
        /*00d0*/ 	.byte	0x04, 0x05
        /*00d2*/ 	.short	(.L_1550 - .L_1549)
.L_1549:
        /*00d4*/ 	.word	0x00000080
        /*00d8*/ 	.word	0x00000001
        /*00dc*/ 	.word	0x00000001


	//----- nvinfo : EIATTR_CRS_STACK_SIZE
	.align		4
.L_1550:
        /*00e0*/ 	.byte	0x04, 0x1e
        /*00e2*/ 	.short	(.L_1552 - .L_1551)
.L_1551:
        /*00e4*/ 	.word	0x00000000


	//----- nvinfo : EIATTR_CBANK_PARAM_SIZE
	.align		4
.L_1552:
        /*00e8*/ 	.byte	0x03, 0x19
        /*00ea*/ 	.short	0x00e8


	//----- nvinfo : EIATTR_PARAM_CBANK
	.align		4
        /*00ec*/ 	.byte	0x04, 0x0a
        /*00ee*/ 	.short	(.L_1554 - .L_1553)
	.align		4
.L_1553:
        /*00f0*/ 	.word	index@(.nv.constant0._ZN10layer_norm31ln_parallel_residual_fwd_kernelINS_13Kernel_traitsIf6__halffS2_fjLj5120ELj1ELj1ELj4ELj16ENS_18Kernel_traits_baseILj5120EfS2_fS2_fjLj128EEEEELb0ELb1ELb1EEEvNS_9FwdParamsE)
        /*00f4*/ 	.short	0x0380
        /*00f6*/ 	.short	0x00e8


	//----- nvinfo : EIATTR_SW_WAR
	.align		4
.L_1554:
        /*00f8*/ 	.byte	0x04, 0x36
        /*00fa*/ 	.short	(.L_1556 - .L_1555)
.L_1555:
        /*00fc*/ 	.word	0x00000008
.L_1556:


//--------------------- .nv.info._ZN10layer_norm31ln_parallel_residual_fwd_kernelINS_13Kernel_traitsIf6__halffS2_fjLj5120ELj1ELj1ELj4ELj16ENS_18Kernel_traits_baseILj5120EfS2_fS2_fjLj128EEEEELb1ELb0ELb0EEEvNS_9FwdParamsE --------------------------
	.section	.nv.info._ZN10layer_norm31ln_parallel_residual_fwd_kernelINS_13Kernel_traitsIf6__halffS2_fjLj5120ELj1ELj1ELj4ELj16ENS_18Kernel_traits_baseILj5120EfS2_fS2_fjLj128EEEEELb1ELb0ELb0EEEvNS_9FwdParamsE,"",@"SHT_CUDA_INFO"
	.sectionflags	@""
	.align	4


	//----- nvinfo : EIATTR_CUDA_API_VERSION
	.align		4
        /*0000*/ 	.byte	0x04, 0x37
        /*0002*/ 	.short	(.L_1558 - .L_1557)
.L_1557:
        /*0004*/ 	.word	0x00000082


	//----- nvinfo : EIATTR_KPARAM_INFO
	.align		4
.L_1558:
        /*0008*/ 	.byte	0x04, 0x17
        /*000a*/ 	.short	(.L_1560 - .L_1559)
.L_1559:
        /*000c*/ 	.word	0x00000000
        /*0010*/ 	.short	0x0000
        /*0012*/ 	.short	0x0000
        /*0014*/ 	.byte	0x00, 0xf0, 0xa1, 0x03


	//----- nvinfo : EIATTR_SPARSE_MMA_MASK
	.align		4
.L_1560:
        /*0018*/ 	.byte	0x03, 0x50
        /*001a*/ 	.short	0x0000


	//----- nvinfo : EIATTR_MAXREG_COUNT
	.align		4
        /*001c*/ 	.byte	0x03, 0x1b
        /*001e*/ 	.short	0x00ff


	//----- nvinfo : EIATTR_NUM_BARRIERS
	.align		4
        /*0020*/ 	.byte	0x02, 0x4c
        /*0022*/ 	.byte	0x01
	.zero		1


	//----- nvinfo : EIATTR_MERCURY_ISA_VERSION
	.align		4
        /*0024*/ 	.byte	0x03, 0x5f
        /*0026*/ 	.short	0x0101


	//----- nvinfo : EIATTR_COOP_GROUP_MASK_REGIDS
	.align		4
        /*0028*/ 	.byte	0x04, 0x29
        /*002a*/ 	.short	(.L_1562 - .L_1561)


	//   ....[0]....
.L_1561:
        /*002c*/ 	.word	0xffffffff


	//   ....[1]....
        /*0030*/ 	.word	0xffffffff


	//   ....[2]....
        /*0034*/ 	.word	0xffffffff


	//   ....[3]....
        /*0038*/ 	.word	0xffffffff


	//   ....[4]....
        /*003c*/ 	.word	0xffffffff


	//   ....[5]....
        /*0040*/ 	.word	0xffffffff


	//   ....[6]....
        /*0044*/ 	.word	0xffffffff


	//   ....[7]....
        /*0048*/ 	.word	0xffffffff


	//   ....[8]....
        /*004c*/ 	.word	0xffffffff


	//   ....[9]....
        /*0050*/ 	.word	0xffffffff


	//   ....[10]....
        /*0054*/ 	.word	0xffffffff


	//   ....[11]....
        /*0058*/ 	.word	0xffffffff


	//   ....[12]....
        /*005c*/ 	.word	0xffffffff


	//   ....[13]....
        /*0060*/ 	.word	0xffffffff


	//   ....[14]....
        /*0064*/ 	.word	0xffffffff


	//   ....[15]....
        /*0068*/ 	.word	0xffffffff


	//   ....[16]....
        /*006c*/ 	.word	0xffffffff


	//   ....[17]....
        /*0070*/ 	.word	0xffffffff


	//----- nvinfo : EIATTR_COOP_GROUP_INSTR_OFFSETS
	.align		4
.L_1562:
        /*0074*/ 	.byte	0x04, 0x28
        /*0076*/ 	.short	(.L_1564 - .L_1563)


	//   ....[0]....
.L_1563:
        /*0078*/ 	.word	0x00030530


	//   ....[1]....
        /*007c*/ 	.word	0x00030550


	//   ....[2]....
        /*0080*/ 	.word	0x00030570


	//   ....[3]....
        /*0084*/ 	.word	0x00030590


	//   ....[4]....
        /*0088*/ 	.word	0x000305b0


	//   ....[5]....
        /*008c*/ 	.word	0x00030b20


	//   ....[6]....
        /*0090*/ 	.word	0x00030b40


	//   ....[7]....
        /*0094*/ 	.word	0x00030b60


	//   ....[8]....
        /*0098*/ 	.word	0x00030b80


	//   ....[9]....
        /*009c*/ 	.word	0x00030ba0


	//   ....[10]....
        /*00a0*/ 	.word	0x00030d30


	//   ....[11]....
        /*00a4*/ 	.word	0x00030d70


	//   ....[12]....
        /*00a8*/ 	.word	0x00030db0


	//   ....[13]....
        /*00ac*/ 	.word	0x00030e50


	//   ....[14]....
        /*00b0*/ 	.word	0x00030e80


	//   ....[15]....
        /*00b4*/ 	.word	0x00030f30


	//   ....[16]....
        /*00b8*/ 	.word	0x00030f50


	//   ....[17]....
        /*00bc*/ 	.word	0x00030fe0


	//----- nvinfo : EIATTR_VRC_CTA_INIT_COUNT
	.align		4
.L_1564:
        /*00c0*/ 	.byte	0x02, 0x4a
	.zero		1
	.zero		1


	//----- nvinfo : EIATTR_EXIT_INSTR_OFFSETS
	.align		4
        /*00c4*/ 	.byte	0x04, 0x1c
        /*00c6*/ 	.short	(.L_1566 - .L_1565)


	//   ....[0]....
.L_1565:
        /*00c8*/ 	.word	0x00001f40


	//   ....[1]....
        /*00cc*/ 	.word	0x00032080


	//----- nvinfo : EIATTR_MAX_THREADS
	.align		4
.L_1566:
        /*00d0*/ 	.byte	0x04, 0x05
        /*00d2*/ 	.short	(.L_1568 - .L_1567)
.L_1567:
        /*00d4*/ 	.word	0x00000080
        /*00d8*/ 	.word	0x00000001
        /*00dc*/ 	.word	0x00000001


	//----- nvinfo : EIATTR_CRS_STACK_SIZE
	.align		4
.L_1568:
        /*00e0*/ 	.byte	0x04, 0x1e
        /*00e2*/ 	.short	(.L_1570 - .L_1569)
.L_1569:
        /*00e4*/ 	.word	0x00000000


	//----- nvinfo : EIATTR_CBANK_PARAM_SIZE
	.align		4
.L_1570:
        /*00e8*/ 	.byte	0x03, 0x19
        /*00ea*/ 	.short	0x00e8


	//----- nvinfo : EIATTR_PARAM_CBANK
	.align		4
        /*00ec*/ 	.byte	0x04, 0x0a
        /*00ee*/ 	.short	(.L_1572 - .L_1571)
	.align		4
.L_1571:
        /*00f0*/ 	.word	index@(.nv.constant0._ZN10layer_norm31ln_parallel_residual_fwd_kernelINS_13Kernel_traitsIf6__halffS2_fjLj5120ELj1ELj1ELj4ELj16ENS_18Kernel_traits_baseILj5120EfS2_fS2_fjLj128EEEEELb1ELb0ELb0EEEvNS_9FwdParamsE)
        /*00f4*/ 	.short	0x0380
        /*00f6*/ 	.short	0x00e8


	//----- nvinfo : EIATTR_SW_WAR
	.align		4
.L_1572:
        /*00f8*/ 	.byte	0x04, 0x36
        /*00fa*/ 	.short	(.L_1574 - .L_1573)
.L_1573:
        /*00fc*/ 	.word	0x00000008
.L_1574:


//--------------------- .nv.info._ZN10layer_norm31ln_parallel_residual_fwd_kernelINS_13Kernel_traitsIf6__halffS2_fjLj5120ELj1ELj1ELj4ELj16ENS_18Kernel_traits_baseILj5120EfS2_fS2_fjLj128EEEEELb1ELb0ELb1EEEvNS_9FwdParamsE --------------------------
	.section	.nv.info._ZN10layer_norm31ln_parallel_residual_fwd_kernelINS_13Kernel_traitsIf6__halffS2_fjLj5120ELj1ELj1ELj4ELj16ENS_18Kernel_traits_baseILj5120EfS2_fS2_fjLj128EEEEELb1ELb0ELb1EEEvNS_9FwdParamsE,"",@"SHT_CUDA_INFO"
	.sectionflags	@""
	.align	4


	//----- nvinfo : EIATTR_CUDA_API_VERSION
	.align		4
        /*0000*/ 	.byte	0x04, 0x37
        /*0002*/ 	.short	(.L_1576 - .L_1575)
.L_1575:
        /*0004*/ 	.word	0x00000082


	//----- nvinfo : EIATTR_KPARAM_INFO
	.align		4
.L_1576:
        /*0008*/ 	.byte	0x04, 0x17
        /*000a*/ 	.short	(.L_1578 - .L_1577)
.L_1577:
        /*000c*/ 	.word	0x00000000
        /*0010*/ 	.short	0x0000
        /*0012*/ 	.short	0x0000
        /*0014*/ 	.byte	0x00, 0xf0, 0xa1, 0x03


	//----- nvinfo : EIATTR_SPARSE_MMA_MASK
	.align		4
.L_1578:
        /*0018*/ 	.byte	0x03, 0x50
        /*001a*/ 	.short	0x0000


	//----- nvinfo : EIATTR_MAXREG_COUNT
	.align		4
        /*001c*/ 	.byte	0x03, 0x1b
        /*001e*/ 	.short	0x00ff


	//----- nvinfo : EIATTR_NUM_BARRIERS
	.align		4
        /*0020*/ 	.byte	0x02, 0x4c
        /*0022*/ 	.byte	0x01
	.zero		1


	//----- nvinfo : EIATTR_MERCURY_ISA_VERSION
	.align		4
        /*0024*/ 	.byte	0x03, 0x5f
        /*0026*/ 	.short	0x0101


	//----- nvinfo : EIATTR_COOP_GROUP_MASK_REGIDS
	.align		4
        /*0028*/ 	.byte	0x04, 0x29
        /*002a*/ 	.short	(.L_1580 - .L_1579)


	//   ....[0]....
.L_1579:
        /*002c*/ 	.word	0xffffffff


	//   ....[1]....
        /*0030*/ 	.word	0xffffffff


	//   ....[2]....
        /*0034*/ 	.word	0xffffffff


	//   ....[3]....
        /*0038*/ 	.word	0xffffffff


	//   ....[4]....
        /*003c*/ 	.word	0xffffffff


	//   ....[5]....
        /*0040*/ 	.word	0xffffffff


	//   ....[6]....
        /*0044*/ 	.word	0xffffffff


	//   ....[7]....
        /*0048*/ 	.word	0xffffffff


	//   ....[8]....
        /*004c*/ 	.word	0xffffffff


	//   ....[9]....
        /*0050*/ 	.word	0xffffffff


	//   ....[10]....
        /*0054*/ 	.word	0xffffffff


	//   ....[11]....
        /*0058*/ 	.word	0xffffffff


	//   ....[12]....
        /*005c*/ 	.word	0xffffffff


	//   ....[13]....
        /*0060*/ 	.word	0xffffffff


	//   ....[14]....
        /*0064*/ 	.word	0xffffffff


	//   ....[15]....
        /*0068*/ 	.word	0xffffffff


	//   ....[16]....
        /*006c*/ 	.word	0xffffffff


	//   ....[17]....
        /*0070*/ 	.word	0xffffffff


	//----- nvinfo : EIATTR_COOP_GROUP_INSTR_OFFSETS
	.align		4
.L_1580:
        /*0074*/ 	.byte	0x04, 0x28
        /*0076*/ 	.short	(.L_1582 - .L_1581)


	//   ....[0]....
.L_1581:
        /*0078*/ 	.word	0x00026020


	//   ....[1]....
        /*007c*/ 	.word	0x00026050


	//   ....[2]....
        /*0080*/ 	.word	0x00026070


	//   ....[3]....
        /*0084*/ 	.word	0x00026090


	//   ....[4]....
        /*0088*/ 	.word	0x000260b0


	//   ....[5]....
        /*008c*/ 	.word	0x000265e0


	//   ....[6]....
        /*0090*/ 	.word	0x00026600


	//   ....[7]....
        /*0094*/ 	.word	0x00026620


	//   ....[8]....
        /*0098*/ 	.word	0x00026650


	//   ....[9]....
        /*009c*/ 	.word	0x00026680


	//   ....[10]....
        /*00a0*/ 	.word	0x00026820


	//   ....[11]....
        /*00a4*/ 	.word	0x00026860


	//   ....[12]....
        /*00a8*/ 	.word	0x000268a0


	//   ....[13]....
        /*00ac*/ 	.word	0x000268d0


	//   ....[14]....
        /*00b0*/ 	.word	0x00026960


	//   ....[15]....
        /*00b4*/ 	.word	0x000269a0


	//   ....[16]....
        /*00b8*/ 	.word	0x00026a50


	//   ....[17]....
        /*00bc*/ 	.word	0x00026a80


	//----- nvinfo : EIATTR_VRC_CTA_INIT_COUNT
	.align		4
.L_1582:
        /*00c0*/ 	.byte	0x02, 0x4a
	.zero		1
	.zero		1


	//----- nvinfo : EIATTR_EXIT_INSTR_OFFSETS
	.align		4
        /*00c4*/ 	.byte	0x04, 0x1c
        /*00c6*/ 	.short	(.L_1584 - .L_1583)


	//   ....[0]....
.L_1583:
        /*00c8*/ 	.word	0x00001060


	//   ....[1]....
        /*00cc*/ 	.word	0x000279a0


	//----- nvinfo : EIATTR_MAX_THREADS
	.align		4
.L_1584:
        /*00d0*/ 	.byte	0x04, 0x05
        /*00d2*/ 	.short	(.L_1586 - .L_1585)
.L_1585:
        /*00d4*/ 	.word	0x00000080
        /*00d8*/ 	.word	0x00000001
        /*00dc*/ 	.word	0x00000001


	//----- nvinfo : EIATTR_CRS_STACK_SIZE
	.align		4
.L_1586:
        /*00e0*/ 	.byte	0x04, 0x1e
        /*00e2*/ 	.short	(.L_1588 - .L_1587)
.L_1587:
        /*00e4*/ 	.word	0x00000000


	//----- nvinfo : EIATTR_CBANK_PARAM_SIZE
	.align		4
.L_1588:
        /*00e8*/ 	.byte	0x03, 0x19
        /*00ea*/ 	.short	0x00e8


	//----- nvinfo : EIATTR_PARAM_CBANK
	.align		4
        /*00ec*/ 	.byte	0x04, 0x0a
        /*00ee*/ 	.short	(.L_1590 - .L_1589)
	.align		4
.L_1589:
        /*00f0*/ 	.word	index@(.nv.constant0._ZN10layer_norm31ln_parallel_residual_fwd_kernelINS_13Kernel_traitsIf6__halffS2_fjLj5120ELj1ELj1ELj4ELj16ENS_18Kernel_traits_baseILj5120EfS2_fS2_fjLj128EEEEELb1ELb0ELb1EEEvNS_9FwdParamsE)
        /*00f4*/ 	.short	0x0380
        /*00f6*/ 	.short	0x00e8


	//----- nvinfo : EIATTR_SW_WAR
	.align		4
.L_1590:
        /*00f8*/ 	.byte	0x04, 0x36
        /*00fa*/ 	.short	(.L_1592 - .L_1591)
.L_1591:
        /*00fc*/ 	.word	0x00000008
.L_1592:


//--------------------- .nv.info._ZN10layer_norm31ln_parallel_residual_fwd_kernelINS_13Kernel_traitsIf6__halffS2_fjLj5120ELj1ELj1ELj4ELj16ENS_18Kernel_traits_baseILj5120EfS2_fS2_fjLj128EEEEELb1ELb1ELb0EEEvNS_9FwdParamsE --------------------------
	.section	.nv.info._ZN10layer_norm31ln_parallel_residual_fwd_kernelINS_13Kernel_traitsIf6__halffS2_fjLj5120ELj1ELj1ELj4ELj16ENS_18Kernel_traits_baseILj5120EfS2_fS2_fjLj128EEEEELb1ELb1ELb0EEEvNS_9FwdParamsE,"",@"SHT_CUDA_INFO"
	.sectionflags	@""
	.align	4


	//----- nvinfo : EIATTR_CUDA_API_VERSION
	.align		4
        /*0000*/ 	.byte	0x04, 0x37
        /*0002*/ 	.short	(.L_1594 - .L_1593)
.L_1593:
        /*0004*/ 	.word	0x00000082


	//----- nvinfo : EIATTR_KPARAM_INFO
	.align		4
.L_1594:
        /*0008*/ 	.byte	0x04, 0x17
        /*000a*/ 	.short	(.L_1596 - .L_1595)
.L_1595:
        /*000c*/ 	.word	0x00000000
        /*0010*/ 	.short	0x0000
        /*0012*/ 	.short	0x0000
        /*0014*/ 	.byte	0x00, 0xf0, 0xa1, 0x03


	//----- nvinfo : EIATTR_SPARSE_MMA_MASK
	.align		4
.L_1596:
        /*0018*/ 	.byte	0x03, 0x50
        /*001a*/ 	.short	0x0000


	//----- nvinfo : EIATTR_MAXREG_COUNT
	.align		4
        /*001c*/ 	.byte	0x03, 0x1b
        /*001e*/ 	.short	0x00ff


	//----- nvinfo : EIATTR_NUM_BARRIERS
	.align		4
        /*0020*/ 	.byte	0x02, 0x4c
        /*0022*/ 	.byte	0x01
	.zero		1


	//----- nvinfo : EIATTR_MERCURY_ISA_VERSION
	.align		4
        /*0024*/ 	.byte	0x03, 0x5f
        /*0026*/ 	.short	0x0101


	//----- nvinfo : EIATTR_COOP_GROUP_MASK_REGIDS
	.align		4
        /*0028*/ 	.byte	0x04, 0x29
        /*002a*/ 	.short	(.L_1598 - .L_1597)


	//   ....[0]....
.L_1597:
        /*002c*/ 	.word	0xffffffff


	//   ....[1]....
        /*0030*/ 	.word	0xffffffff


	//   ....[2]....
        /*0034*/ 	.word	0xffffffff


	//   ....[3]....
        /*0038*/ 	.word	0xffffffff


	//   ....[4]....
        /*003c*/ 	.word	0xffffffff


	//   ....[5]....
        /*0040*/ 	.word	0xffffffff


	//   ....[6]....
        /*0044*/ 	.word	0xffffffff


	//   ....[7]....
        /*0048*/ 	.word	0xffffffff


	//   ....[8]....
        /*004c*/ 	.word	0xffffffff


	//   ....[9]....
        /*0050*/ 	.word	0xffffffff


	//   ....[10]....
        /*0054*/ 	.word	0xffffffff


	//   ....[11]....
        /*0058*/ 	.word	0xffffffff


	//   ....[12]....
        /*005c*/ 	.word	0xffffffff


	//   ....[13]....
        /*0060*/ 	.word	0xffffffff


	//   ....[14]....
        /*0064*/ 	.word	0xffffffff


	//   ....[15]....
        /*0068*/ 	.word	0xffffffff


	//   ....[16]....
        /*006c*/ 	.word	0xffffffff


	//   ....[17]....
        /*0070*/ 	.word	0xffffffff


	//----- nvinfo : EIATTR_COOP_GROUP_INSTR_OFFSETS
	.align		4
.L_1598:
        /*0074*/ 	.byte	0x04, 0x28
        /*0076*/ 	.short	(.L_1600 - .L_1599)


	//   ....[0]....
.L_1599:
        /*0078*/ 	.word	0x0002fef0


	//   ....[1]....
        /*007c*/ 	.word	0x0002ff10


	//   ....[2]....
        /*0080*/ 	.word	0x0002ff30


	//   ....[3]....
        /*0084*/ 	.word	0x0002ff50


	//   ....[4]....
        /*0088*/ 	.word	0x0002ff80


	//   ....[5]....
        /*008c*/ 	.word	0x000304c0


	//   ....[6]....
        /*0090*/ 	.word	0x000304f0


	//   ....[7]....
        /*0094*/ 	.word	0x00030520


	//   ....[8]....
        /*0098*/ 	.word	0x00030540


	//   ....[9]....
        /*009c*/ 	.word	0x00030560


	//   ....[10]....
        /*00a0*/ 	.word	0x000306f0


	//   ....[11]....
        /*00a4*/ 	.word	0x00030730


	//   ....[12]....
        /*00a8*/ 	.word	0x000307c0


	//   ....[13]....
        /*00ac*/ 	.word	0x000307d0


	//   ....[14]....
        /*00b0*/ 	.word	0x00030880


	//   ....[15]....
        /*00b4*/ 	.word	0x000308f0


	//   ....[16]....
        /*00b8*/ 	.word	0x00030910


	//   ....[17]....
        /*00bc*/ 	.word	0x000309c0


	//----- nvinfo : EIATTR_VRC_CTA_INIT_COUNT
	.align		4
.L_1600:
        /*00c0*/ 	.byte	0x02, 0x4a
	.zero		1
	.zero		1


	//----- nvinfo : EIATTR_EXIT_INSTR_OFFSETS
	.align		4
        /*00c4*/ 	.byte	0x04, 0x1c
        /*00c6*/ 	.short	(.L_1602 - .L_1601)


	//   ....[0]....
.L_1601:
        /*00c8*/ 	.word	0x00000a20


	//   ....[1]....
        /*00cc*/ 	.word	0x00031590


	//----- nvinfo : EIATTR_MAX_THREADS
	.align		4
.L_1602:
        /*00d0*/ 	.byte	0x04, 0x05
        /*00d2*/ 	.short	(.L_1604 - .L_1603)
.L_1603:
        /*00d4*/ 	.word	0x00000080
        /*00d8*/ 	.word	0x00000001
        /*00dc*/ 	.word	0x00000001


	//----- nvinfo : EIATTR_CRS_STACK_SIZE
	.align		4
.L_1604:
        /*00e0*/ 	.byte	0x04, 0x1e
        /*00e2*/ 	.short	(.L_1606 - .L_1605)
.L_1605:
        /*00e4*/ 	.word	0x00000000


	//----- nvinfo : EIATTR_CBANK_PARAM_SIZE
	.align		4
.L_1606:
        /*00e8*/ 	.byte	0x03, 0x19
        /*00ea*/ 	.short	0x00e8


	//----- nvinfo : EIATTR_PARAM_CBANK
	.align		4
        /*00ec*/ 	.byte	0x04, 0x0a
        /*00ee*/ 	.short	(.L_1608 - .L_1607)
	.align		4
.L_1607:
        /*00f0*/ 	.word	index@(.nv.constant0._ZN10layer_norm31ln_parallel_residual_fwd_kernelINS_13Kernel_traitsIf6__halffS2_fjLj5120ELj1ELj1ELj4ELj16ENS_18Kernel_traits_baseILj5120EfS2_fS2_fjLj128EEEEELb1ELb1ELb0EEEvNS_9FwdParamsE)
        /*00f4*/ 	.short	0x0380
        /*00f6*/ 	.short	0x00e8


	//----- nvinfo : EIATTR_SW_WAR
	.align		4
.L_1608:
        /*00f8*/ 	.byte	0x04, 0x36
        /*00fa*/ 	.short	(.L_1610 - .L_1609)
.L_1609:
        /*00fc*/ 	.word	0x00000008
.L_1610:


//--------------------- .nv.info._ZN10layer_norm31ln_parallel_residual_fwd_kernelINS_13Kernel_traitsIf6__halffS2_fjLj5120ELj1ELj1ELj4ELj16ENS_18Kernel_traits_baseILj5120EfS2_fS2_fjLj128EEEEELb1ELb1ELb1EEEvNS_9FwdParamsE --------------------------
	.section	.nv.info._ZN10layer_norm31ln_parallel_residual_fwd_kernelINS_13Kernel_traitsIf6__halffS2_fjLj5120ELj1ELj1ELj4ELj16ENS_18Kernel_traits_baseILj5120EfS2_fS2_fjLj128EEEEELb1ELb1ELb1EEEvNS_9FwdParamsE,"",@"SHT_CUDA_INFO"
	.sectionflags	@""
	.align	4


	//----- nvinfo : EIATTR_CUDA_API_VERSION
	.align		4
        /*0000*/ 	.byte	0x04, 0x37
        /*0002*/ 	.short	(.L_1612 - .L_1611)
.L_1611:
        /*0004*/ 	.word	0x00000082


	//----- nvinfo : EIATTR_KPARAM_INFO
	.align		4
.L_1612:
        /*0008*/ 	.byte	0x04, 0x17
        /*000a*/ 	.short	(.L_1614 - .L_1613)
.L_1613:
        /*000c*/ 	.word	0x00000000
        /*0010*/ 	.short	0x0000
        /*0012*/ 	.short	0x0000
        /*0014*/ 	.byte	0x00, 0xf0, 0xa1, 0x03


	//----- nvinfo : EIATTR_SPARSE_MMA_MASK
	.align		4
.L_1614:
        /*0018*/ 	.byte	0x03, 0x50
        /*001a*/ 	.short	0x0000


	//----- nvinfo : EIATTR_MAXREG_COUNT
	.align		4
        /*001c*/ 	.byte	0x03, 0x1b
        /*001e*/ 	.short	0x00ff


	//----- nvinfo : EIATTR_NUM_BARRIERS
	.align		4
        /*0020*/ 	.byte	0x02, 0x4c
        /*0022*/ 	.byte	0x01
	.zero		1


	//----- nvinfo : EIATTR_MERCURY_ISA_VERSION
	.align		4
        /*0024*/ 	.byte	0x03, 0x5f
        /*0026*/ 	.short	0x0101


	//----- nvinfo : EIATTR_COOP_GROUP_MASK_REGIDS
	.align		4
        /*0028*/ 	.byte	0x04, 0x29
        /*002a*/ 	.short	(.L_1616 - .L_1615)


	//   ....[0]....
.L_1615:
        /*002c*/ 	.word	0xffffffff


	//   ....[1]....
        /*0030*/ 	.word	0xffffffff


	//   ....[2]....
        /*0034*/ 	.word	0xffffffff


	//   ....[3]....
        /*0038*/ 	.word	0xffffffff


	//   ....[4]....
        /*003c*/ 	.word	0xffffffff


	//   ....[5]....
        /*0040*/ 	.word	0xffffffff


	//   ....[6]....
        /*0044*/ 	.word	0xffffffff


	//   ....[7]....
        /*0048*/ 	.word	0xffffffff


	//   ....[8]....
        /*004c*/ 	.word	0xffffffff


	//   ....[9]....
        /*0050*/ 	.word	0xffffffff


	//   ....[10]....
        /*0054*/ 	.word	0xffffffff


	//   ....[11]....
        /*0058*/ 	.word	0xffffffff


	//   ....[12]....
        /*005c*/ 	.word	0xffffffff


	//   ....[13]....
        /*0060*/ 	.word	0xffffffff


	//   ....[14]....
        /*0064*/ 	.word	0xffffffff


	//   ....[15]....
        /*0068*/ 	.word	0xffffffff


	//   ....[16]....
        /*006c*/ 	.word	0xffffffff


	//   ....[17]....
        /*0070*/ 	.word	0xffffffff


	//----- nvinfo : EIATTR_COOP_GROUP_INSTR_OFFSETS
	.align		4
.L_1616:
        /*0074*/ 	.byte	0x04, 0x28
        /*0076*/ 	.short	(.L_1618 - .L_1617)


	//   ....[0]....
.L_1617:
        /*0078*/ 	.word	0x00025810


	//   ....[1]....
        /*007c*/ 	.word	0x00025830


	//   ....[2]....
        /*0080*/ 	.word	0x00025850


	//   ....[3]....
        /*0084*/ 	.word	0x00025870


	//   ....[4]....
        /*0088*/ 	.word	0x00025890


	//   ....[5]....
        /*008c*/ 	.word	0x00025dc0


	//   ....[6]....
        /*0090*/ 	.word	0x00025de0


	//   ....[7]....
        /*0094*/ 	.word	0x00025e00


	//   ....[8]....
        /*0098*/ 	.word	0x00025e30


	//   ....[9]....
        /*009c*/ 	.word	0x00025e60


	//   ....[10]....
        /*00a0*/ 	.word	0x00026000


	//   ....[11]....
        /*00a4*/ 	.word	0x00026040


	//   ....[12]....
        /*00a8*/ 	.word	0x000260e0


	//   ....[13]....
        /*00ac*/ 	.word	0x00026120


	//   ....[14]....
        /*00b0*/ 	.word	0x000261a0


	//   ....[15]....
        /*00b4*/ 	.word	0x000261c0


	//   ....[16]....
        /*00b8*/ 	.word	0x000262b0


	//   ....[17]....
        /*00bc*/ 	.word	0x000262e0


	//----- nvinfo : EIATTR_VRC_CTA_INIT_COUNT
	.align		4
.L_1618:
        /*00c0*/ 	.byte	0x02, 0x4a
	.zero		1
	.zero		1


	//----- nvinfo : EIATTR_EXIT_INSTR_OFFSETS
	.align		4
        /*00c4*/ 	.byte	0x04, 0x1c
        /*00c6*/ 	.short	(.L_1620 - .L_1619)


	//   ....[0]....
.L_1619:
        /*00c8*/ 	.word	0x000006a0


	//   ....[1]....
        /*00cc*/ 	.word	0x00026cf0


	//----- nvinfo : EIATTR_MAX_THREADS
	.align		4
.L_1620:
        /*00d0*/ 	.byte	0x04, 0x05
        /*00d2*/ 	.short	(.L_1622 - .L_1621)
.L_1621:
        /*00d4*/ 	.word	0x00000080
        /*00d8*/ 	.word	0x00000001
        /*00dc*/ 	.word	0x00000001


	//----- nvinfo : EIATTR_CRS_STACK_SIZE
	.align		4
.L_1622:
        /*00e0*/ 	.byte	0x04, 0x1e
        /*00e2*/ 	.short	(.L_1624 - .L_1623)
.L_1623:
        /*00e4*/ 	.word	0x00000000


	//----- nvinfo : EIATTR_CBANK_PARAM_SIZE
	.align		4
.L_1624:
        /*00e8*/ 	.byte	0x03, 0x19
        /*00ea*/ 	.short	0x00e8


	//----- nvinfo : EIATTR_PARAM_CBANK
	.align		4
        /*00ec*/ 	.byte	0x04, 0x0a
        /*00ee*/ 	.short	(.L_1626 - .L_1625)
	.align		4
.L_1625:
        /*00f0*/ 	.word	index@(.nv.constant0._ZN10layer_norm31ln_parallel_residual_fwd_kernelINS_13Kernel_traitsIf6__halffS2_fjLj5120ELj1ELj1ELj4ELj16ENS_18Kernel_traits_baseILj5120EfS2_fS2_fjLj128EEEEELb1ELb1ELb1EEEvNS_9FwdParamsE)
        /*00f4*/ 	.short	0x0380
        /*00f6*/ 	.short	0x00e8


	//----- nvinfo : EIATTR_SW_WAR
	.align		4
.L_1626:
        /*00f8*/ 	.byte	0x04, 0x36
        /*00fa*/ 	.short	(.L_1628 - .L_1627)
.L_1627:
        /*00fc*/ 	.word	0x00000008
.L_1628:


//--------------------- .nv.info._ZN10layer_norm31ln_parallel_residual_fwd_kernelINS_13Kernel_traitsI6__halfffffjLj5120ELj1ELj1ELj4ELj16ENS_18Kernel_traits_baseILj5120ES2_ffffjLj128EEEEELb0ELb0ELb0EEEvNS_9FwdParamsE --------------------------
	.section	.nv.info._ZN10layer_norm31ln_parallel_residual_fwd_kernelINS_13Kernel_traitsI6__halfffffjLj5120ELj1ELj1ELj4ELj16ENS_18Kernel_traits_baseILj5120ES2_ffffjLj128EEEEELb0ELb0ELb0EEEvNS_9FwdParamsE,"",@"SHT_CUDA_INFO"
	.sectionflags	@""
	.align	4


	//----- nvinfo : EIATTR_CUDA_API_VERSION
	.align		4
        /*0000*/ 	.byte	0x04, 0x37
        /*0002*/ 	.short	(.L_1630 - .L_1629)
.L_1629:
        /*0004*/ 	.word	0x00000082


	//----- nvinfo : EIATTR_KPARAM_INFO
	.align		4
.L_1630:
        /*0008*/ 	.byte	0x04, 0x17
        /*000a*/ 	.short	(.L_1632 - .L_1631)
.L_1631:
        /*000c*/ 	.word	0x00000000
        /*0010*/ 	.short	0x0000
        /*0012*/ 	.short	0x0000
        /*0014*/ 	.byte	0x00, 0xf0, 0xa1, 0x03


	//----- nvinfo : EIATTR_SPARSE_MMA_MASK
	.align		4
.L_1632:
        /*0018*/ 	.byte	0x03, 0x50
        /*001a*/ 	.short	0x0000


	//----- nvinfo : EIATTR_MAXREG_COUNT
	.align		4
        /*001c*/ 	.byte	0x03, 0x1b
        /*001e*/ 	.short	0x00ff


	//----- nvinfo : EIATTR_NUM_BARRIERS
	.align		4
        /*0020*/ 	.byte	0x02, 0x4c
        /*0022*/ 	.byte	0x01
	.zero		1


	//----- nvinfo : EIATTR_MERCURY_ISA_VERSION
	.align		4
        /*0024*/ 	.byte	0x03, 0x5f
        /*0026*/ 	.short	0x0101


	//----- nvinfo : EIATTR_COOP_GROUP_MASK_REGIDS
	.align		4
        /*0028*/ 	.byte	0x04, 0x29
        /*002a*/ 	.short	(.L_1634 - .L_1633)


	//   ....[0]....
.L_1633:
        /*002c*/ 	.word	0xffffffff


	//   ....[1]....
        /*0030*/ 	.word	0xffffffff


	//   ....[2]....
        /*0034*/ 	.word	0xffffffff


	//   ....[3]....
        /*0038*/ 	.word	0xffffffff


	//   ....[4]....
        /*003c*/ 	.word	0xffffffff


	//   ....[5]....
        /*0040*/ 	.word	0xffffffff


	//   ....[6]....
        /*0044*/ 	.word	0xffffffff


	//   ....[7]....
        /*0048*/ 	.word	0xffffffff


	//   ....[8]....
        /*004c*/ 	.word	0xffffffff


	//   ....[9]....
        /*0050*/ 	.word	0xffffffff


	//   ....[10]....
        /*0054*/ 	.word	0xffffffff


	//   ....[11]....
        /*0058*/ 	.word	0xffffffff


	//   ....[12]....
        /*005c*/ 	.word	0xffffffff


	//   ....[13]....
        /*0060*/ 	.word	0xffffffff


	//   ....[14]....
        /*0064*/ 	.word	0xffffffff


	//   ....[15]....
        /*0068*/ 	.word	0xffffffff


	//   ....[16]....
        /*006c*/ 	.word	0xffffffff


	//   ....[17]....
        /*0070*/ 	.word	0xffffffff


	//----- nvinfo : EIATTR_COOP_GROUP_INSTR_OFFSETS
	.align		4
.L_1634:
        /*0074*/ 	.byte	0x04, 0x28
        /*0076*/ 	.short	(.L_1636 - .L_1635)


	//   ....[0]....
.L_1635:
        /*0078*/ 	.word	0x00005b20


	//   ....[1]....
        /*007c*/ 	.word	0x00005b40


	//   ....[2]....
        /*0080*/ 	.word	0x00005b60


	//   ....[3]....
        /*0084*/ 	.word	0x00005b80


	//   ....[4]....
        /*0088*/ 	.word	0x00005ba0


	//   ....[5]....
        /*008c*/ 	.word	0x00006170


	//   ....[6]....
        /*0090*/ 	.word	0x000061a0


	//   ....[7]....
        /*0094*/ 	.word	0x000061d0


	//   ....[8]....
        /*0098*/ 	.word	0x00006200


	//   ....[9]....
        /*009c*/ 	.word	0x00006220


	//   ....[10]....
        /*00a0*/ 	.word	0x000062a0


	//   ....[11]....
        /*00a4*/ 	.word	0x00006310


	//   ....[12]....
        /*00a8*/ 	.word	0x00006330


	//   ....[13]....
        /*00ac*/ 	.word	0x00006340


	//   ....[14]....
        /*00b0*/ 	.word	0x00006410


	//   ....[15]....
        /*00b4*/ 	.word	0x00006450


	//   ....[16]....
        /*00b8*/ 	.word	0x000064f0


	//   ....[17]....
        /*00bc*/ 	.word	0x00006510


	//----- nvinfo : EIATTR_VRC_CTA_INIT_COUNT
	.align		4
.L_1636:
        /*00c0*/ 	.byte	0x02, 0x4a
	.zero		1
	.zero		1


	//----- nvinfo : EIATTR_EXIT_INSTR_OFFSETS
	.align		4
        /*00c4*/ 	.byte	0x04, 0x1c
        /*00c6*/ 	.short	(.L_1638 - .L_1637)


	//   ....[0]....
.L_1637:
        /*00c8*/ 	.word	0x000021e0


	//   ....[1]....
        /*00cc*/ 	.word	0x000080c0


	//----- nvinfo : EIATTR_MAX_THREADS
	.align		4
.L_1638:
        /*00d0*/ 	.byte	0x04, 0x05
        /*00d2*/ 	.short	(.L_1640 - .L_1639)
.L_1639:
        /*00d4*/ 	.word	0x00000080
        /*00d8*/ 	.word	0x00000001
        /*00dc*/ 	.word	0x00000001


	//----- nvinfo : EIATTR_CRS_STACK_SIZE
	.align		4
.L_1640:
        /*00e0*/ 	.byte	0x04, 0x1e
        /*00e2*/ 	.short	(.L_1642 - .L_1641)
.L_1641:
        /*00e4*/ 	.word	0x00000000


	//----- nvinfo : EIATTR_CBANK_PARAM_SIZE
	.align		4
.L_1642:
        /*00e8*/ 	.byte	0x03, 0x19
        /*00ea*/ 	.short	0x00e8


	//----- nvinfo : EIATTR_PARAM_CBANK
	.align		4
        /*00ec*/ 	.byte	0x04, 0x0a
        /*00ee*/ 	.short	(.L_1644 - .L_1643)
	.align		4
.L_1643:
        /*00f0*/ 	.word	index@(.nv.constant0._ZN10layer_norm31ln_parallel_residual_fwd_kernelINS_13Kernel_traitsI6__halfffffjLj5120ELj1ELj1ELj4ELj16ENS_18Kernel_traits_baseILj5120ES2_ffffjLj128EEEEELb0ELb0ELb0EEEvNS_9FwdParamsE)
        /*00f4*/ 	.short	0x0380
        /*00f6*/ 	.short	0x00e8


	//----- nvinfo : EIATTR_SW_WAR
	.align		4
.L_1644:
        /*00f8*/ 	.byte	0x04, 0x36
        /*00fa*/ 	.short	(.L_1646 - .L_1645)
.L_1645:
        /*00fc*/ 	.word	0x00000008
.L_1646:


//--------------------- .nv.info._ZN10layer_norm31ln_parallel_residual_fwd_kernelINS_13Kernel_traitsI6__halfffffjLj5120ELj1ELj1ELj4ELj16ENS_18Kernel_traits_baseILj5120ES2_ffffjLj128EEEEELb0ELb0ELb1EEEvNS_9FwdParamsE --------------------------
	.section	.nv.info._ZN10layer_norm31ln_parallel_residual_fwd_kernelINS_13Kernel_traitsI6__halfffffjLj5120ELj1ELj1ELj4ELj16ENS_18Kernel_traits_baseILj5120ES2_ffffjLj128EEEEELb0ELb0ELb1EEEvNS_9FwdParamsE,"",@"SHT_CUDA_INFO"
	.sectionflags	@""
	.align	4


	//----- nvinfo : EIATTR_CUDA_API_VERSION
	.align		4
        /*0000*/ 	.byte	0x04, 0x37
        /*0002*/ 	.short	(.L_1648 - .L_1647)
.L_1647:
        /*0004*/ 	.word	0x00000082


	//----- nvinfo : EIATTR_KPARAM_INFO
	.align		4
.L_1648:
        /*0008*/ 	.byte	0x04, 0x17
        /*000a*/ 	.short	(.L_1650 - .L_1649)
.L_1649:
        /*000c*/ 	.word	0x00000000
        /*0010*/ 	.short	0x0000
        /*0012*/ 	.short	0x0000
        /*0014*/ 	.byte	0x00, 0xf0, 0xa1, 0x03


	//----- nvinfo : EIATTR_SPARSE_MMA_MASK
	.align		4
.L_1650:
        /*0018*/ 	.byte	0x03, 0x50
        /*001a*/ 	.short	0x0000


	//----- nvinfo : EIATTR_MAXREG_COUNT
	.align		4
        /*001c*/ 	.byte	0x03, 0x1b
        /*001e*/ 	.short	0x00ff


	//----- nvinfo : EIATTR_NUM_BARRIERS
	.align		4
        /*0020*/ 	.byte	0x02, 0x4c
        /*0022*/ 	.byte	0x01
	.zero		1


	//----- nvinfo : EIATTR_MERCURY_ISA_VERSION
	.align		4
        /*0024*/ 	.byte	0x03, 0x5f
        /*0026*/ 	.short	0x0101


	//----- nvinfo : EIATTR_COOP_GROUP_MASK_REGIDS
	.align		4
        /*0028*/ 	.byte	0x04, 0x29
        /*002a*/ 	.short	(.L_1652 - .L_1651)


	//   ....[0]....
.L_1651:
        /*002c*/ 	.word	0xffffffff


	//   ....[1]....
        /*0030*/ 	.word	0xffffffff


	//   ....[2]....
        /*0034*/ 	.word	0xffffffff


	//   ....[3]....
        /*0038*/ 	.word	0xffffffff


	//   ....[4]....
        /*003c*/ 	.word	0xffffffff


	//   ....[5]....
        /*0040*/ 	.word	0xffffffff


	//   ....[6]....
        /*0044*/ 	.word	0xffffffff


	//   ....[7]....
        /*0048*/ 	.word	0xffffffff


	//   ....[8]....
        /*004c*/ 	.word	0xffffffff


	//   ....[9]....
        /*0050*/ 	.word	0xffffffff


	//   ....[10]....
        /*0054*/ 	.word	0xffffffff


	//   ....[11]....
        /*0058*/ 	.word	0xffffffff


	//   ....[12]....
        /*005c*/ 	.word	0xffffffff


	//   ....[13]....
        /*0060*/ 	.word	0xffffffff


	//   ....[14]....
        /*0064*/ 	.word	0xffffffff


	//   ....[15]....
        /*0068*/ 	.word	0xffffffff


	//   ....[16]....
        /*006c*/ 	.word	0xffffffff


	//   ....[17]....
        /*0070*/ 	.word	0xffffffff


	//----- nvinfo : EIATTR_COOP_GROUP_INSTR_OFFSETS
	.align		4
.L_1652:
        /*0074*/ 	.byte	0x04, 0x28
        /*0076*/ 	.short	(.L_1654 - .L_1653)


	//   ....[0]....
.L_1653:
        /*0078*/ 	.word	0x000039d0


	//   ....[1]....
        /*007c*/ 	.word	0x000039f0


	//   ....[2]....
        /*0080*/ 	.word	0x00003a10


	//   ....[3]....
        /*0084*/ 	.word	0x00003a30


	//   ....[4]....
        /*0088*/ 	.word	0x00003a50


	//   ....[5]....
        /*008c*/ 	.word	0x00003f80


	//   ....[6]....
        /*0090*/ 	.word	0x00003fa0


	//   ....[7]....
        /*0094*/ 	.word	0x00003fc0


	//   ....[8]....
        /*0098*/ 	.word	0x00003ff0


	//   ....[9]....
        /*009c*/ 	.word	0x00004030


	//   ....[10]....
        /*00a0*/ 	.word	0x00004250


	//   ....[11]....
        /*00a4*/ 	.word	0x000042a0


	//   ....[12]....
        /*00a8*/ 	.word	0x000042c0


	//   ....[13]....
        /*00ac*/ 	.word	0x000042d0


	//   ....[14]....
        /*00b0*/ 	.word	0x00004390


	//   ....[15]....
        /*00b4*/ 	.word	0x000043c0


	//   ....[16]....
        /*00b8*/ 	.word	0x00004460


	//   ....[17]....
        /*00bc*/ 	.word	0x00004490


	//----- nvinfo : EIATTR_VRC_CTA_INIT_COUNT
	.align		4
.L_1654:
        /*00c0*/ 	.byte	0x02, 0x4a
	.zero		1
	.zero		1


	//----- nvinfo : EIATTR_EXIT_INSTR_OFFSETS
	.align		4
        /*00c4*/ 	.byte	0x04, 0x1c
        /*00c6*/ 	.short	(.L_1656 - .L_1655)


	//   ....[0]....
.L_1655:
        /*00c8*/ 	.word	0x00000d30


	//   ....[1]....
        /*00cc*/ 	.word	0x00005bd0


	//----- nvinfo : EIATTR_MAX_THREADS
	.align		4
.L_1656:
        /*00d0*/ 	.byte	0x04, 0x05
        /*00d2*/ 	.short	(.L_1658 - .L_1657)
.L_1657:
        /*00d4*/ 	.word	0x00000080
        /*00d8*/ 	.word	0x00000001
        /*00dc*/ 	.word	0x00000001


	//----- nvinfo : EIATTR_CRS_STACK_SIZE
	.align		4
.L_1658:
        /*00e0*/ 	.byte	0x04, 0x1e
        /*00e2*/ 	.short	(.L_1660 - .L_1659)
.L_1659:
        /*00e4*/ 	.word	0x00000000


	//----- nvinfo : EIATTR_CBANK_PARAM_SIZE
	.align		4
.L_1660:
        /*00e8*/ 	.byte	0x03, 0x19
        /*00ea*/ 	.short	0x00e8


	//----- nvinfo : EIATTR_PARAM_CBANK
	.align		4
        /*00ec*/ 	.byte	0x04, 0x0a
        /*00ee*/ 	.short	(.L_1662 - .L_1661)
	.align		4
.L_1661:
        /*00f0*/ 	.word	index@(.nv.constant0._ZN10layer_norm31ln_parallel_residual_fwd_kernelINS_13Kernel_traitsI6__halfffffjLj5120ELj1ELj1ELj4ELj16ENS_18Kernel_traits_baseILj5120ES2_ffffjLj128EEEEELb0ELb0ELb1EEEvNS_9FwdParamsE)
        /*00f4*/ 	.short	0x0380
        /*00f6*/ 	.short	0x00e8


	//----- nvinfo : EIATTR_SW_WAR
	.align		4
.L_1662:
        /*00f8*/ 	.byte	0x04, 0x36
        /*00fa*/ 	.short	(.L_1664 - .L_1663)
.L_1663:
        /*00fc*/ 	.word	0x00000008
.L_1664:


//--------------------- .nv.info._ZN10layer_norm31ln_parallel_residual_fwd_kernelINS_13Kernel_traitsI6__halfffffjLj5120ELj1ELj1ELj4ELj16ENS_18Kernel_traits_baseILj5120ES2_ffffjLj128EEEEELb0ELb1ELb0EEEvNS_9FwdParamsE --------------------------
	.section	.nv.info._ZN10layer_norm31ln_parallel_residual_fwd_kernelINS_13Kernel_traitsI6__halfffffjLj5120ELj1ELj1ELj4ELj16ENS_18Kernel_traits_baseILj5120ES2_ffffjLj128EEEEELb0ELb1ELb0EEEvNS_9FwdParamsE,"",@"SHT_CUDA_INFO"
	.sectionflags	@""
	.align	4


	//----- nvinfo : EIATTR_CUDA_API_VERSION
	.align		4
        /*0000*/ 	.byte	0x04, 0x37
        /*0002*/ 	.short	(.L_1666 - .L_1665)
.L_1665:
        /*0004*/ 	.word	0x00000082


	//----- nvinfo : EIATTR_KPARAM_INFO
	.align		4
.L_1666:
        /*0008*/ 	.byte	0x04, 0x17
        /*000a*/ 	.short	(.L_1668 - .L_1667)
.L_1667:
        /*000c*/ 	.word	0x00000000
        /*0010*/ 	.short	0x0000
        /*0012*/ 	.short	0x0000
        /*0014*/ 	.byte	0x00, 0xf0, 0xa1, 0x03


	//----- nvinfo : EIATTR_SPARSE_MMA_MASK
	.align		4
.L_1668:
        /*0018*/ 	.byte	0x03, 0x50
        /*001a*/ 	.short	0x0000


	//----- nvinfo : EIATTR_MAXREG_COUNT
	.align		4
        /*001c*/ 	.byte	0x03, 0x1b
        /*001e*/ 	.short	0x00ff


	//----- nvinfo : EIATTR_NUM_BARRIERS
	.align		4
        /*0020*/ 	.byte	0x02, 0x4c
        /*0022*/ 	.byte	0x01
	.zero		1


	//----- nvinfo : EIATTR_MERCURY_ISA_VERSION
	.align		4
        /*0024*/ 	.byte	0x03, 0x5f
        /*0026*/ 	.short	0x0101


	//----- nvinfo : EIATTR_COOP_GROUP_MASK_REGIDS
	.align		4
        /*0028*/ 	.byte	0x04, 0x29
        /*002a*/ 	.short	(.L_1670 - .L_1669)


	//   ....[0]....
.L_1669:
        /*002c*/ 	.word	0xffffffff


	//   ....[1]....
        /*0030*/ 	.word	0xffffffff


	//   ....[2]....
        /*0034*/ 	.word	0xffffffff


	//   ....[3]....
        /*0038*/ 	.word	0xffffffff


	//   ....[4]....
        /*003c*/ 	.word	0xffffffff


	//   ....[5]....
        /*0040*/ 	.word	0xffffffff


	//   ....[6]....
        /*0044*/ 	.word	0xffffffff


	//   ....[7]....
        /*0048*/ 	.word	0xffffffff


	//   ....[8]....
        /*004c*/ 	.word	0xffffffff


	//   ....[9]....
        /*0050*/ 	.word	0xffffffff


	//   ....[10]....
        /*0054*/ 	.word	0xffffffff


	//   ....[11]....
        /*0058*/ 	.word	0xffffffff


	//   ....[12]....
        /*005c*/ 	.word	0xffffffff


	//   ....[13]....
        /*0060*/ 	.word	0xffffffff


	//   ....[14]....
        /*0064*/ 	.word	0xffffffff


	//   ....[15]....
        /*0068*/ 	.word	0xffffffff


	//   ....[16]....
        /*006c*/ 	.word	0xffffffff


	//   ....[17]....
        /*0070*/ 	.word	0xffffffff


	//----- nvinfo : EIATTR_COOP_GROUP_INSTR_OFFSETS
	.align		4
.L_1670:
        /*0074*/ 	.byte	0x04, 0x28
        /*0076*/ 	.short	(.L_1672 - .L_1671)


	//   ....[0]....
.L_1671:
        /*0078*/ 	.word	0x00003c40


	//   ....[1]....
        /*007c*/ 	.word	0x00003c60


	//   ....[2]....
        /*0080*/ 	.word	0x00003c80


	//   ....[3]....
        /*0084*/ 	.word	0x00003ca0


	//   ....[4]....
        /*0088*/ 	.word	0x00003cc0


	//   ....[5]....
        /*008c*/ 	.word	0x00004260


	//   ....[6]....
        /*0090*/ 	.word	0x00004280


	//   ....[7]....
        /*0094*/ 	.word	0x000042b0


	//   ....[8]....
        /*0098*/ 	.word	0x000042e0


	//   ....[9]....
        /*009c*/ 	.word	0x00004300


	//   ....[10]....
        /*00a0*/ 	.word	0x000044d0


	//   ....[11]....
        /*00a4*/ 	.word	0x000044e0


	//   ....[12]....
        /*00a8*/ 	.word	0x00004500


	//   ....[13]....
        /*00ac*/ 	.word	0x000045a0


	//   ....[14]....
        /*00b0*/ 	.word	0x000045e0


	//   ....[15]....
        /*00b4*/ 	.word	0x00004600


	//   ....[16]....
        /*00b8*/ 	.word	0x00004700


	//   ....[17]....
        /*00bc*/ 	.word	0x00004710


	//----- nvinfo : EIATTR_VRC_CTA_INIT_COUNT
	.align		4
.L_1672:
        /*00c0*/ 	.byte	0x02, 0x4a
	.zero		1
	.zero		1


	//----- nvinfo : EIATTR_EXIT_INSTR_OFFSETS
	.align		4
        /*00c4*/ 	.byte	0x04, 0x1c
        /*00c6*/ 	.short	(.L_1674 - .L_1673)


	//   ....[0]....
.L_1673:
        /*00c8*/ 	.word	0x00000a30


	//   ....[1]....
        /*00cc*/ 	.word	0x000058d0


	//----- nvinfo : EIATTR_MAX_THREADS
	.align		4
.L_1674:
        /*00d0*/ 	.byte	0x04, 0x05
        /*00d2*/ 	.short	(.L_1676 - .L_1675)
.L_1675:
        /*00d4*/ 	.word	0x00000080
        /*00d8*/ 	.word	0x00000001
        /*00dc*/ 	.word	0x00000001


	//----- nvinfo : EIATTR_CRS_STACK_SIZE
	.align		4
.L_1676:
        /*00e0*/ 	.byte	0x04, 0x1e
        /*00e2*/ 	.short	(.L_1678 - .L_1677)
.L_1677:
        /*00e4*/ 	.word	0x00000000


	//----- nvinfo : EIATTR_CBANK_PARAM_SIZE
	.align		4
.L_1678:
        /*00e8*/ 	.byte	0x03, 0x19
        /*00ea*/ 	.short	0x00e8


	//----- nvinfo : EIATTR_PARAM_CBANK
	.align		4
        /*00ec*/ 	.byte	0x04, 0x0a
        /*00ee*/ 	.short	(.L_1680 - .L_1679)
	.align		4
.L_1679:
        /*00f0*/ 	.word	index@(.nv.constant0._ZN10layer_norm31ln_parallel_residual_fwd_kernelINS_13Kernel_traitsI6__halfffffjLj5120ELj1ELj1ELj4ELj16ENS_18Kernel_traits_baseILj5120ES2_ffffjLj128EEEEELb0ELb1ELb0EEEvNS_9FwdParamsE)
        /*00f4*/ 	.short	0x0380
        /*00f6*/ 	.short	0x00e8


	//----- nvinfo : EIATTR_SW_WAR
	.align		4
.L_1680:
        /*00f8*/ 	.byte	0x04, 0x36
        /*00fa*/ 	.short	(.L_1682 - .L_1681)
.L_1681:
        /*00fc*/ 	.word	0x00000008
.L_1682:


//--------------------- .nv.info._ZN10layer_norm31ln_parallel_residual_fwd_kernelINS_13Kernel_traitsI6__halfffffjLj5120ELj1ELj1ELj4ELj16ENS_18Kernel_traits_baseILj5120ES2_ffffjLj128EEEEELb0ELb1ELb1EEEvNS_9FwdParamsE --------------------------
	.section	.nv.info._ZN10layer_norm31ln_parallel_residual_fwd_kernelINS_13Kernel_traitsI6__halfffffjLj5120ELj1ELj1ELj4ELj16ENS_18Kernel_traits_baseILj5120ES2_ffffjLj128EEEEELb0ELb1ELb1EEEvNS_9FwdParamsE,"",@"SHT_CUDA_INFO"
	.sectionflags	@""
	.align	4


	//----- nvinfo : EIATTR_CUDA_API_VERSION
	.align		4
        /*0000*/ 	.byte	0x04, 0x37
        /*0002*/ 	.short	(.L_1684 - .L_1683)
.L_1683:
        /*0004*/ 	.word	0x00000082


	//----- nvinfo : EIATTR_KPARAM_INFO
	.align		4
.L_1684:
        /*0008*/ 	.byte	0x04, 0x17
        /*000a*/ 	.short	(.L_1686 - .L_1685)
.L_1685:
        /*000c*/ 	.word	0x00000000
        /*0010*/ 	.short	0x0000
        /*0012*/ 	.short	0x0000
        /*0014*/ 	.byte	0x00, 0xf0, 0xa1, 0x03


	//----- nvinfo : EIATTR_SPARSE_MMA_MASK
	.align		4
.L_1686:
        /*0018*/ 	.byte	0x03, 0x50
        /*001a*/ 	.short	0x0000


	//----- nvinfo : EIATTR_MAXREG_COUNT
	.align		4
        /*001c*/ 	.byte	0x03, 0x1b
        /*001e*/ 	.short	0x00ff


	//----- nvinfo : EIATTR_NUM_BARRIERS
	.align		4
        /*0020*/ 	.byte	0x02, 0x4c
        /*0022*/ 	.byte	0x01
	.zero		1


	//----- nvinfo : EIATTR_MERCURY_ISA_VERSION
	.align		4
        /*0024*/ 	.byte	0x03, 0x5f
        /*0026*/ 	.short	0x0101


	//----- nvinfo : EIATTR_COOP_GROUP_MASK_REGIDS
	.align		4
        /*0028*/ 	.byte	0x04, 0x29
        /*002a*/ 	.short	(.L_1688 - .L_1687)


	//   ....[0]....
.L_1687:
        /*002c*/ 	.word	0xffffffff


	//   ....[1]....
        /*0030*/ 	.word	0xffffffff


	//   ....[2]....
        /*0034*/ 	.word	0xffffffff


	//   ....[3]....
        /*0038*/ 	.word	0xffffffff


	//   ....[4]....
        /*003c*/ 	.word	0xffffffff


	//   ....[5]....
        /*0040*/ 	.word	0xffffffff


	//   ....[6]....
        /*0044*/ 	.word	0xffffffff


	//   ....[7]....
        /*0048*/ 	.word	0xffffffff


	//   ....[8]....
        /*004c*/ 	.word	0xffffffff


	//   ....[9]....
        /*0050*/ 	.word	0xffffffff


	//   ....[10]....
        /*0054*/ 	.word	0xffffffff


	//   ....[11]....
        /*0058*/ 	.word	0xffffffff


	//   ....[12]....
        /*005c*/ 	.word	0xffffffff


	//   ....[13]....
        /*0060*/ 	.word	0xffffffff


	//   ....[14]....
        /*0064*/ 	.word	0xffffffff


	//   ....[15]....
        /*0068*/ 	.word	0xffffffff


	//   ....[16]....
        /*006c*/ 	.word	0xffffffff


	//   ....[17]....
        /*0070*/ 	.word	0xffffffff


	//----- nvinfo : EIATTR_COOP_GROUP_INSTR_OFFSETS
	.align		4
.L_1688:
        /*0074*/ 	.byte	0x04, 0x28
        /*0076*/ 	.short	(.L_1690 - .L_1689)


	//   ....[0]....
.L_1689:
        /*0078*/ 	.word	0x00002af0


	//   ....[1]....
        /*007c*/ 	.word	0x00002b10


	//   ....[2]....
        /*0080*/ 	.word	0x00002b30


	//   ....[3]....
        /*0084*/ 	.word	0x00002b50


	//   ....[4]....
        /*0088*/ 	.word	0x00002b70


	//   ....[5]....
        /*008c*/ 	.word	0x000030a0


	//   ....[6]....
        /*0090*/ 	.word	0x000030c0


	//   ....[7]....
        /*0094*/ 	.word	0x000030e0


	//   ....[8]....
        /*0098*/ 	.word	0x00003100


	//   ....[9]....
        /*009c*/ 	.word	0x00003120


	//   ....[10]....
        /*00a0*/ 	.word	0x000032d0


	//   ....[11]....
        /*00a4*/ 	.word	0x00003310


	//   ....[12]....
        /*00a8*/ 	.word	0x000033e0


	//   ....[13]....
        /*00ac*/ 	.word	0x00003430


	//   ....[14]....
        /*00b0*/ 	.word	0x00003440


	//   ....[15]....
        /*00b4*/ 	.word	0x000034d0


	//   ....[16]....
        /*00b8*/ 	.word	0x00003510


	//   ....[17]....
        /*00bc*/ 	.word	0x00003550


	//----- nvinfo : EIATTR_VRC_CTA_INIT_COUNT
	.align		4
.L_1690:
        /*00c0*/ 	.byte	0x02, 0x4a
	.zero		1
	.zero		1


	//----- nvinfo : EIATTR_EXIT_INSTR_OFFSETS
	.align		4
        /*00c4*/ 	.byte	0x04, 0x1c
        /*00c6*/ 	.short	(.L_1692 - .L_1691)


	//   ....[0]....
.L_1691:
        /*00c8*/ 	.word	0x000003e0


	//   ....[1]....
        /*00cc*/ 	.word	0x00004410


	//----- nvinfo : EIATTR_MAX_THREADS
	.align		4
.L_1692:
        /*00d0*/ 	.byte	0x04, 0x05
        /*00d2*/ 	.short	(.L_1694 - .L_1693)
.L_1693:
        /*00d4*/ 	.word	0x00000080
        /*00d8*/ 	.word	0x00000001
        /*00dc*/ 	.word	0x00000001


	//----- nvinfo : EIATTR_CRS_STACK_SIZE
	.align		4
.L_1694:
        /*00e0*/ 	.byte	0x04, 0x1e
        /*00e2*/ 	.short	(.L_1696 - .L_1695)
.L_1695:
        /*00e4*/ 	.word	0x00000000


	//----- nvinfo : EIATTR_CBANK_PARAM_SIZE
	.align		4
.L_1696:
        /*00e8*/ 	.byte	0x03, 0x19
        /*00ea*/ 	.short	0x00e8


	//----- nvinfo : EIATTR_PARAM_CBANK
	.align		4
        /*00ec*/ 	.byte	0x04, 0x0a
        /*00ee*/ 	.short	(.L_1698 - .L_1697)
	.align		4
.L_1697:
        /*00f0*/ 	.word	index@(.nv.constant0._ZN10layer_norm31ln_parallel_residual_fwd_kernelINS_13Kernel_traitsI6__halfffffjLj5120ELj1ELj1ELj4ELj16ENS_18Kernel_traits_baseILj5120ES2_ffffjLj128EEEEELb0ELb1ELb1EEEvNS_9FwdParamsE)
        /*00f4*/ 	.short	0x0380
        /*00f6*/ 	.short	0x00e8


	//----- nvinfo : EIATTR_SW_WAR
	.align		4
.L_1698:
        /*00f8*/ 	.byte	0x04, 0x36
        /*00fa*/ 	.short	(.L_1700 - .L_1699)
.L_1699:
        /*00fc*/ 	.word	0x00000008
.L_1700:


//--------------------- .nv.info._ZN10layer_norm31ln_parallel_residual_fwd_kernelINS_13Kernel_traitsI6__halfffffjLj5120ELj1ELj1ELj4ELj16ENS_18Kernel_traits_baseILj5120ES2_ffffjLj128EEEEELb1ELb0ELb0EEEvNS_9FwdParamsE --------------------------
	.section	.nv.info._ZN10layer_norm31ln_parallel_residual_fwd_kernelINS_13Kernel_traitsI6__halfffffjLj5120ELj1ELj1ELj4ELj16ENS_18Kernel_traits_baseILj5120ES2_ffffjLj128EEEEELb1ELb0ELb0EEEvNS_9FwdParamsE,"",@"SHT_CUDA_INFO"
	.sectionflags	@""
	.align	4


	//----- nvinfo : EIATTR_CUDA_API_VERSION
	.align		4
        /*0000*/ 	.byte	0x04, 0x37
        /*0002*/ 	.short	(.L_1702 - .L_1701)
.L_1701:
        /*0004*/ 	.word	0x00000082


	//----- nvinfo : EIATTR_KPARAM_INFO
	.align		4
.L_1702:
        /*0008*/ 	.byte	0x04, 0x17
        /*000a*/ 	.short	(.L_1704 - .L_1703)
.L_1703:
        /*000c*/ 	.word	0x00000000
        /*0010*/ 	.short	0x0000
        /*0012*/ 	.short	0x0000
        /*0014*/ 	.byte	0x00, 0xf0, 0xa1, 0x03


	//----- nvinfo : EIATTR_SPARSE_MMA_MASK
	.align		4
.L_1704:
        /*0018*/ 	.byte	0x03, 0x50
        /*001a*/ 	.short	0x0000


	//----- nvinfo : EIATTR_MAXREG_COUNT
	.align		4
        /*001c*/ 	.byte	0x03, 0x1b
        /*001e*/ 	.short	0x00ff


	//----- nvinfo : EIATTR_NUM_BARRIERS
	.align		4
        /*0020*/ 	.byte	0x02, 0x4c
        /*0022*/ 	.byte	0x01
	.zero		1


	//----- nvinfo : EIATTR_MERCURY_ISA_VERSION
	.align		4
        /*0024*/ 	.byte	0x03, 0x5f
        /*0026*/ 	.short	0x0101


	//----- nvinfo : EIATTR_COOP_GROUP_MASK_REGIDS
	.align		4
        /*0028*/ 	.byte	0x04, 0x29
        /*002a*/ 	.short	(.L_1706 - .L_1705)


	//   ....[0]....
.L_1705:
        /*002c*/ 	.word	0xffffffff


	//   ....[1]....
        /*0030*/ 	.word	0xffffffff


	//   ....[2]....
        /*0034*/ 	.word	0xffffffff


	//   ....[3]....
        /*0038*/ 	.word	0xffffffff


	//   ....[4]....
        /*003c*/ 	.word	0xffffffff


	//   ....[5]....
        /*0040*/ 	.word	0xffffffff


	//   ....[6]....
        /*0044*/ 	.word	0xffffffff


	//   ....[7]....
        /*0048*/ 	.word	0xffffffff


	//   ....[8]....
        /*004c*/ 	.word	0xffffffff


	//   ....[9]....
        /*0050*/ 	.word	0xffffffff


	//   ....[10]....
        /*0054*/ 	.word	0xffffffff


	//   ....[11]....
        /*0058*/ 	.word	0xffffffff


	//   ....[12]....
        /*005c*/ 	.word	0xffffffff


	//   ....[13]....
        /*0060*/ 	.word	0xffffffff


	//   ....[14]....
        /*0064*/ 	.word	0xffffffff


	//   ....[15]....
        /*0068*/ 	.word	0xffffffff


	//   ....[16]....
        /*006c*/ 	.word	0xffffffff


	//   ....[17]....
        /*0070*/ 	.word	0xffffffff


	//----- nvinfo : EIATTR_COOP_GROUP_INSTR_OFFSETS
	.align		4
.L_1706:
        /*0074*/ 	.byte	0x04, 0x28
        /*0076*/ 	.short	(.L_1708 - .L_1707)


	//   ....[0]....
.L_1707:
        /*0078*/ 	.word	0x0002cfc0


	//   ....[1]....
        /*007c*/ 	.word	0x0002cfe0


	//   ....[2]....
        /*0080*/ 	.word	0x0002d000


	//   ....[3]....
        /*0084*/ 	.word	0x0002d020


	//   ....[4]....
        /*0088*/ 	.word	0x0002d040


	//   ....[5]....
        /*008c*/ 	.word	0x0002d5c0


	//   ....[6]....
        /*0090*/ 	.word	0x0002d5e0


	//   ....[7]....
        /*0094*/ 	.word	0x0002d600


	//   ....[8]....
        /*0098*/ 	.word	0x0002d620


	//   ....[9]....
        /*009c*/ 	.word	0x0002d640


	//   ....[10]....
        /*00a0*/ 	.word	0x0002d7d0


	//   ....[11]....
        /*00a4*/ 	.word	0x0002d810


	//   ....[12]....
        /*00a8*/ 	.word	0x0002d850


	//   ....[13]....
        /*00ac*/ 	.word	0x0002d910


	//   ....[14]....
        /*00b0*/ 	.word	0x0002d930


	//   ....[15]....
        /*00b4*/ 	.word	0x0002d9d0


	//   ....[16]....
        /*00b8*/ 	.word	0x0002d9f0


	//   ....[17]....
        /*00bc*/ 	.word	0x0002da60


	//----- nvinfo : EIATTR_VRC_CTA_INIT_COUNT
	.align		4
.L_1708:
        /*00c0*/ 	.byte	0x02, 0x4a
	.zero		1
	.zero		1


	//----- nvinfo : EIATTR_EXIT_INSTR_OFFSETS
	.align		4
        /*00c4*/ 	.byte	0x04, 0x1c
        /*00c6*/ 	.short	(.L_1710 - .L_1709)


	//   ....[0]....
.L_1709:
        /*00c8*/ 	.word	0x00002460


	//   ....[1]....
        /*00cc*/ 	.word	0x0002f700


	//----- nvinfo : EIATTR_MAX_THREADS
	.align		4
.L_1710:
        /*00d0*/ 	.byte	0x04, 0x05
        /*00d2*/ 	.short	(.L_1712 - .L_1711)
.L_1711:
        /*00d4*/ 	.word	0x00000080
        /*00d8*/ 	.word	0x00000001
        /*00dc*/ 	.word	0x00000001


	//----- nvinfo : EIATTR_CRS_STACK_SIZE
	.align		4
.L_1712:
        /*00e0*/ 	.byte	0x04, 0x1e
        /*00e2*/ 	.short	(.L_1714 - .L_1713)
.L_1713:
        /*00e4*/ 	.word	0x00000000


	//----- nvinfo : EIATTR_CBANK_PARAM_SIZE
	.align		4
.L_1714:
        /*00e8*/ 	.byte	0x03, 0x19
        /*00ea*/ 	.short	0x00e8


	//----- nvinfo : EIATTR_PARAM_CBANK
	.align		4
        /*00ec*/ 	.byte	0x04, 0x0a
        /*00ee*/ 	.short	(.L_1716 - .L_1715)
	.align		4
.L_1715:
        /*00f0*/ 	.word	index@(.nv.constant0._ZN10layer_norm31ln_parallel_residual_fwd_kernelINS_13Kernel_traitsI6__halfffffjLj5120ELj1ELj1ELj4ELj16ENS_18Kernel_traits_baseILj5120ES2_ffffjLj128EEEEELb1ELb0ELb0EEEvNS_9FwdParamsE)
        /*00f4*/ 	.short	0x0380
        /*00f6*/ 	.short	0x00e8


	//----- nvinfo : EIATTR_SW_WAR
	.align		4
.L_1716:
        /*00f8*/ 	.byte	0x04, 0x36
        /*00fa*/ 	.short	(.L_1718 - .L_1717)
.L_1717:
        /*00fc*/ 	.word	0x00000008
.L_1718:


//--------------------- .nv.info._ZN10layer_norm31ln_parallel_residual_fwd_kernelINS_13Kernel_traitsI6__halfffffjLj5120ELj1ELj1ELj4ELj16ENS_18Kernel_traits_baseILj5120ES2_ffffjLj128EEEEELb1ELb0ELb1EEEvNS_9FwdParamsE --------------------------
	.section	.nv.info._ZN10layer_norm31ln_parallel_residual_fwd_kernelINS_13Kernel_traitsI6__halfffffjLj5120ELj1ELj1ELj4ELj16ENS_18Kernel_traits_baseILj5120ES2_ffffjLj128EEEEELb1ELb0ELb1EEEvNS_9FwdParamsE,"",@"SHT_CUDA_INFO"
	.sectionflags	@""
	.align	4


	//----- nvinfo : EIATTR_CUDA_API_VERSION
	.align		4
        /*0000*/ 	.byte	0x04, 0x37
        /*0002*/ 	.short	(.L_1720 - .L_1719)
.L_1719:
        /*0004*/ 	.word	0x00000082


	//----- nvinfo : EIATTR_KPARAM_INFO
	.align		4
.L_1720:
        /*0008*/ 	.byte	0x04, 0x17
        /*000a*/ 	.short	(.L_1722 - .L_1721)
.L_1721:
        /*000c*/ 	.word	0x00000000
        /*0010*/ 	.short	0x0000
        /*0012*/ 	.short	0x0000
        /*0014*/ 	.byte	0x00, 0xf0, 0xa1, 0x03


	//----- nvinfo : EIATTR_SPARSE_MMA_MASK
	.align		4
.L_1722:
        /*0018*/ 	.byte	0x03, 0x50
        /*001a*/ 	.short	0x0000


	//----- nvinfo : EIATTR_MAXREG_COUNT
	.align		4
        /*001c*/ 	.byte	0x03, 0x1b
        /*001e*/ 	.short	0x00ff


	//----- nvinfo : EIATTR_NUM_BARRIERS
	.align		4
        /*0020*/ 	.byte	0x02, 0x4c
        /*0022*/ 	.byte	0x01
	.zero		1


	//----- nvinfo : EIATTR_MERCURY_ISA_VERSION
	.align		4
        /*0024*/ 	.byte	0x03, 0x5f
        /*0026*/ 	.short	0x0101


	//----- nvinfo : EIATTR_COOP_GROUP_MASK_REGIDS
	.align		4
        /*0028*/ 	.byte	0x04, 0x29
        /*002a*/ 	.short	(.L_1724 - .L_1723)


	//   ....[0]....
.L_1723:
        /*002c*/ 	.word	0xffffffff


	//   ....[1]....
        /*0030*/ 	.word	0xffffffff


	//   ....[2]....
        /*0034*/ 	.word	0xffffffff


	//   ....[3]....
        /*0038*/ 	.word	0xffffffff


	//   ....[4]....
        /*003c*/ 	.word	0xffffffff


	//   ....[5]....
        /*0040*/ 	.word	0xffffffff


	//   ....[6]....
        /*0044*/ 	.word	0xffffffff


	//   ....[7]....
        /*0048*/ 	.word	0xffffffff


	//   ....[8]....
        /*004c*/ 	.word	0xffffffff


	//   ....[9]....
        /*0050*/ 	.word	0xffffffff


	//   ....[10]....
        /*0054*/ 	.word	0xffffffff


	//   ....[11]....
        /*0058*/ 	.word	0xffffffff


	//   ....[12]....
        /*005c*/ 	.word	0xffffffff


	//   ....[13]....
        /*0060*/ 	.word	0xffffffff


	//   ....[14]....
        /*0064*/ 	.word	0xffffffff


	//   ....[15]....
        /*0068*/ 	.word	0xffffffff


	//   ....[16]....
        /*006c*/ 	.word	0xffffffff


	//   ....[17]....
        /*0070*/ 	.word	0xffffffff


	//----- nvinfo : EIATTR_COOP_GROUP_INSTR_OFFSETS
	.align		4
.L_1724:
        /*0074*/ 	.byte	0x04, 0x28
        /*0076*/ 	.short	(.L_1726 - .L_1725)


	//   ....[0]....
.L_1725:
        /*0078*/ 	.word	0x000264d0


	//   ....[1]....
        /*007c*/ 	.word	0x00026500


	//   ....[2]....
        /*0080*/ 	.word	0x00026520


	//   ....[3]....
        /*0084*/ 	.word	0x00026540


	//   ....[4]....
        /*0088*/ 	.word	0x00026560


	//   ....[5]....
        /*008c*/ 	.word	0x00026a90


	//   ....[6]....
        /*0090*/ 	.word	0x00026ab0


	//   ....[7]....
        /*0094*/ 	.word	0x00026ad0


	//   ....[8]....
        /*0098*/ 	.word	0x00026b00


	//   ....[9]....
        /*009c*/ 	.word	0x00026b30


	//   ....[10]....
        /*00a0*/ 	.word	0x00026ce0


	//   ....[11]....
        /*00a4*/ 	.word	0x00026d20


	//   ....[12]....
        /*00a8*/ 	.word	0x00026d70


	//   ....[13]....
        /*00ac*/ 	.word	0x00026e10


	//   ....[14]....
        /*00b0*/ 	.word	0x00026e30


	//   ....[15]....
        /*00b4*/ 	.word	0x00026f00


	//   ....[16]....
        /*00b8*/ 	.word	0x00026f20


	//   ....[17]....
        /*00bc*/ 	.word	0x00026fb0


	//----- nvinfo : EIATTR_VRC_CTA_INIT_COUNT
	.align		4
.L_1726:
        /*00c0*/ 	.byte	0x02, 0x4a
	.zero		1
	.zero		1


	//----- nvinfo : EIATTR_EXIT_INSTR_OFFSETS
	.align		4
        /*00c4*/ 	.byte	0x04, 0x1c
        /*00c6*/ 	.short	(.L_1728 - .L_1727)


	//   ....[0]....
.L_1727:
        /*00c8*/ 	.word	0x00000f20


	//   ....[1]....
        /*00cc*/ 	.word	0x000287e0


	//----- nvinfo : EIATTR_MAX_THREADS
	.align		4
.L_1728:
        /*00d0*/ 	.byte	0x04, 0x05
        /*00d2*/ 	.short	(.L_1730 - .L_1729)
.L_1729:
        /*00d4*/ 	.word	0x00000080
        /*00d8*/ 	.word	0x00000001
        /*00dc*/ 	.word	0x00000001


	//----- nvinfo : EIATTR_CRS_STACK_SIZE
	.align		4
.L_1730:
        /*00e0*/ 	.byte	0x04, 0x1e
        /*00e2*/ 	.short	(.L_1732 - .L_1731)
.L_1731:
        /*00e4*/ 	.word	0x00000000


	//----- nvinfo : EIATTR_CBANK_PARAM_SIZE
	.align		4
.L_1732:
        /*00e8*/ 	.byte	0x03, 0x19
        /*00ea*/ 	.short	0x00e8


	//----- nvinfo : EIATTR_PARAM_CBANK
	.align		4
        /*00ec*/ 	.byte	0x04, 0x0a
        /*00ee*/ 	.short	(.L_1734 - .L_1733)
	.align		4
.L_1733:
        /*00f0*/ 	.word	index@(.nv.constant0._ZN10layer_norm31ln_parallel_residual_fwd_kernelINS_13Kernel_traitsI6__halfffffjLj5120ELj1ELj1ELj4ELj16ENS_18Kernel_traits_baseILj5120ES2_ffffjLj128EEEEELb1ELb0ELb1EEEvNS_9FwdParamsE)
        /*00f4*/ 	.short	0x0380
        /*00f6*/ 	.short	0x00e8


	//----- nvinfo : EIATTR_SW_WAR
	.align		4
.L_1734:
        /*00f8*/ 	.byte	0x04, 0x36
        /*00fa*/ 	.short	(.L_1736 - .L_1735)
.L_1735:
        /*00fc*/ 	.word	0x00000008
.L_1736:


//--------------------- .nv.info._ZN10layer_norm31ln_parallel_residual_fwd_kernelINS_13Kernel_traitsI6__halfffffjLj5120ELj1ELj1ELj4ELj16ENS_18Kernel_traits_baseILj5120ES2_ffffjLj128EEEEELb1ELb1ELb0EEEvNS_9FwdParamsE --------------------------
	.section	.nv.info._ZN10layer_norm31ln_parallel_residual_fwd_kernelINS_13Kernel_traitsI6__halfffffjLj5120ELj1ELj1ELj4ELj16ENS_18Kernel_traits_baseILj5120ES2_ffffjLj128EEEEELb1ELb1ELb0EEEvNS_9FwdParamsE,"",@"SHT_CUDA_INFO"
	.sectionflags	@""
	.align	4


	//----- nvinfo : EIATTR_CUDA_API_VERSION
	.align		4
        /*0000*/ 	.byte	0x04, 0x37
        /*0002*/ 	.short	(.L_1738 - .L_1737)
.L_1737:
        /*0004*/ 	.word	0x00000082


	//----- nvinfo : EIATTR_KPARAM_INFO
	.align		4
.L_1738:
        /*0008*/ 	.byte	0x04, 0x17
        /*000a*/ 	.short	(.L_1740 - .L_1739)
.L_1739:
        /*000c*/ 	.word	0x00000000
        /*0010*/ 	.short	0x0000
        /*0012*/ 	.short	0x0000
        /*0014*/ 	.byte	0x00, 0xf0, 0xa1, 0x03


	//----- nvinfo : EIATTR_SPARSE_MMA_MASK
	.align		4
.L_1740:
        /*0018*/ 	.byte	0x03, 0x50
        /*001a*/ 	.short	0x0000


	//----- nvinfo : EIATTR_MAXREG_COUNT
	.align		4
        /*001c*/ 	.byte	0x03, 0x1b
        /*001e*/ 	.short	0x00ff


	//----- nvinfo : EIATTR_NUM_BARRIERS
	.align		4
        /*0020*/ 	.byte	0x02, 0x4c
        /*0022*/ 	.byte	0x01
	.zero		1


	//----- nvinfo : EIATTR_MERCURY_ISA_VERSION
	.align		4
        /*0024*/ 	.byte	0x03, 0x5f
        /*0026*/ 	.short	0x0101


	//----- nvinfo : EIATTR_COOP_GROUP_MASK_REGIDS
	.align		4
        /*0028*/ 	.byte	0x04, 0x29
        /*002a*/ 	.short	(.L_1742 - .L_1741)


	//   ....[0]....
.L_1741:
        /*002c*/ 	.word	0xffffffff


	//   ....[1]....
        /*0030*/ 	.word	0xffffffff


	//   ....[2]....
        /*0034*/ 	.word	0xffffffff


	//   ....[3]....
        /*0038*/ 	.word	0xffffffff


	//   ....[4]....
        /*003c*/ 	.word	0xffffffff


	//   ....[5]....
        /*0040*/ 	.word	0xffffffff


	//   ....[6]....
        /*0044*/ 	.word	0xffffffff


	//   ....[7]....
        /*0048*/ 	.word	0xffffffff


	//   ....[8]....
        /*004c*/ 	.word	0xffffffff


	//   ....[9]....
        /*0050*/ 	.word	0xffffffff


	//   ....[10]....
        /*0054*/ 	.word	0xffffffff


	//   ....[11]....
        /*0058*/ 	.word	0xffffffff


	//   ....[12]....
        /*005c*/ 	.word	0xffffffff


	//   ....[13]....
        /*0060*/ 	.word	0xffffffff


	//   ....[14]....
        /*0064*/ 	.word	0xffffffff


	//   ....[15]....
        /*0068*/ 	.word	0xffffffff


	//   ....[16]....
        /*006c*/ 	.word	0xffffffff


	//   ....[17]....
        /*0070*/ 	.word	0xffffffff


	//----- nvinfo : EIATTR_COOP_GROUP_INSTR_OFFSETS
	.align		4
.L_1742:
        /*0074*/ 	.byte	0x04, 0x28
        /*0076*/ 	.short	(.L_1744 - .L_1743)


	//   ....[0]....
.L_1743:
        /*0078*/ 	.word	0x0002d760


	//   ....[1]....
        /*007c*/ 	.word	0x0002d780


	//   ....[2]....
        /*0080*/ 	.word	0x0002d7a0


	//   ....[3]....
        /*0084*/ 	.word	0x0002d7c0


	//   ....[4]....
        /*0088*/ 	.word	0x0002d7e0


	//   ....[5]....
        /*008c*/ 	.word	0x0002dd60


	//   ....[6]....
        /*0090*/ 	.word	0x0002dd80


	//   ....[7]....
        /*0094*/ 	.word	0x0002dda0


	//   ....[8]....
        /*0098*/ 	.word	0x0002ddc0


	//   ....[9]....
        /*009c*/ 	.word	0x0002ddf0


	//   ....[10]....
        /*00a0*/ 	.word	0x0002df90


	//   ....[11]....
        /*00a4*/ 	.word	0x0002dfd0


	//   ....[12]....
        /*00a8*/ 	.word	0x0002dfe0


	//   ....[13]....
        /*00ac*/ 	.word	0x0002e020


	//   ....[14]....
        /*00b0*/ 	.word	0x0002e0f0


	//   ....[15]....
        /*00b4*/ 	.word	0x0002e120


	//   ....[16]....
        /*00b8*/ 	.word	0x0002e1d0


	//   ....[17]....
        /*00bc*/ 	.word	0x0002e200


	//----- nvinfo : EIATTR_VRC_CTA_INIT_COUNT
	.align		4
.L_1744:
        /*00c0*/ 	.byte	0x02, 0x4a
	.zero		1
	.zero		1


	//----- nvinfo : EIATTR_EXIT_INSTR_OFFSETS
	.align		4
        /*00c4*/ 	.byte	0x04, 0x1c
        /*00c6*/ 	.short	(.L_1746 - .L_1745)


	//   ....[0]....
.L_1745:
        /*00c8*/ 	.word	0x00000c90


	//   ....[1]....
        /*00cc*/ 	.word	0x0002f4f0


	//----- nvinfo : EIATTR_MAX_THREADS
	.align		4
.L_1746:
        /*00d0*/ 	.byte	0x04, 0x05
        /*00d2*/ 	.short	(.L_1748 - .L_1747)
.L_1747:
        /*00d4*/ 	.word	0x00000080
        /*00d8*/ 	.word	0x00000001
        /*00dc*/ 	.word	0x00000001


	//----- nvinfo : EIATTR_CRS_STACK_SIZE
	.align		4
.L_1748:
        /*00e0*/ 	.byte	0x04, 0x1e
        /*00e2*/ 	.short	(.L_1750 - .L_1749)
.L_1749:
        /*00e4*/ 	.word	0x00000000


	//----- nvinfo : EIATTR_CBANK_PARAM_SIZE
	.align		4
.L_1750:
        /*00e8*/ 	.byte	0x03, 0x19
        /*00ea*/ 	.short	0x00e8


	//----- nvinfo : EIATTR_PARAM_CBANK
	.align		4
        /*00ec*/ 	.byte	0x04, 0x0a
        /*00ee*/ 	.short	(.L_1752 - .L_1751)
	.align		4
.L_1751:
        /*00f0*/ 	.word	index@(.nv.constant0._ZN10layer_norm31ln_parallel_residual_fwd_kernelINS_13Kernel_traitsI6__halfffffjLj5120ELj1ELj1ELj4ELj16ENS_18Kernel_traits_baseILj5120ES2_ffffjLj128EEEEELb1ELb1ELb0EEEvNS_9FwdParamsE)
        /*00f4*/ 	.short	0x0380
        /*00f6*/ 	.short	0x00e8


	//----- nvinfo : EIATTR_SW_WAR
	.align		4
.L_1752:
        /*00f8*/ 	.byte	0x04, 0x36
        /*00fa*/ 	.short	(.L_1754 - .L_1753)
.L_1753:
        /*00fc*/ 	.word	0x00000008
.L_1754:


//--------------------- .nv.info._ZN10layer_norm31ln_parallel_residual_fwd_kernelINS_13Kernel_traitsI6__halfffffjLj5120ELj1ELj1ELj4ELj16ENS_18Kernel_traits_baseILj5120ES2_ffffjLj128EEEEELb1ELb1ELb1EEEvNS_9FwdParamsE --------------------------
	.section	.nv.info._ZN10layer_norm31ln_parallel_residual_fwd_kernelINS_13Kernel_traitsI6__halfffffjLj5120ELj1ELj1ELj4ELj16ENS_18Kernel_traits_baseILj5120ES2_ffffjLj128EEEEELb1ELb1ELb1EEEvNS_9FwdParamsE,"",@"SHT_CUDA_INFO"
	.sectionflags	@""
	.align	4


	//----- nvinfo : EIATTR_CUDA_API_VERSION
	.align		4
        /*0000*/ 	.byte	0x04, 0x37
        /*0002*/ 	.short	(.L_1756 - .L_1755)
.L_1755:
        /*0004*/ 	.word	0x00000082


	//----- nvinfo : EIATTR_KPARAM_INFO
	.align		4
.L_1756:
        /*0008*/ 	.byte	0x04, 0x17
        /*000a*/ 	.short	(.L_1758 - .L_1757)
.L_1757:
        /*000c*/ 	.word	0x00000000
        /*0010*/ 	.short	0x0000
        /*0012*/ 	.short	0x0000
        /*0014*/ 	.byte	0x00, 0xf0, 0xa1, 0x03


	//----- nvinfo : EIATTR_SPARSE_MMA_MASK
	.align		4
.L_1758:
        /*0018*/ 	.byte	0x03, 0x50
        /*001a*/ 	.short	0x0000


	//----- nvinfo : EIATTR_MAXREG_COUNT
	.align		4
        /*001c*/ 	.byte	0x03, 0x1b
        /*001e*/ 	.short	0x00ff


	//----- nvinfo : EIATTR_NUM_BARRIERS
	.align		4
        /*0020*/ 	.byte	0x02, 0x4c
        /*0022*/ 	.byte	0x01
	.zero		1


	//----- nvinfo : EIATTR_MERCURY_ISA_VERSION
	.align		4
        /*0024*/ 	.byte	0x03, 0x5f
        /*0026*/ 	.short	0x0101


	//----- nvinfo : EIATTR_COOP_GROUP_MASK_REGIDS
	.align		4
        /*0028*/ 	.byte	0x04, 0x29
        /*002a*/ 	.short	(.L_1760 - .L_1759)


	//   ....[0]....
.L_1759:
        /*002c*/ 	.word	0xffffffff


	//   ....[1]....
        /*0030*/ 	.word	0xffffffff


	//   ....[2]....
        /*0034*/ 	.word	0xffffffff


	//   ....[3]....
        /*0038*/ 	.word	0xffffffff


	//   ....[4]....
        /*003c*/ 	.word	0xffffffff


	//   ....[5]....
        /*0040*/ 	.word	0xffffffff


	//   ....[6]....
        /*0044*/ 	.word	0xffffffff


	//   ....[7]....
        /*0048*/ 	.word	0xffffffff


	//   ....[8]....
        /*004c*/ 	.word	0xffffffff


	//   ....[9]....
        /*0050*/ 	.word	0xffffffff


	//   ....[10]....
        /*0054*/ 	.word	0xffffffff


	//   ....[11]....
        /*0058*/ 	.word	0xffffffff


	//   ....[12]....
        /*005c*/ 	.word	0xffffffff


	//   ....[13]....
        /*0060*/ 	.word	0xffffffff


	//   ....[14]....
        /*0064*/ 	.word	0xffffffff


	//   ....[15]....
        /*0068*/ 	.word	0xffffffff


	//   ....[16]....
        /*006c*/ 	.word	0xffffffff


	//   ....[17]....
        /*0070*/ 	.word	0xffffffff


	//----- nvinfo : EIATTR_COOP_GROUP_INSTR_OFFSETS
	.align		4
.L_1760:
        /*0074*/ 	.byte	0x04, 0x28
        /*0076*/ 	.short	(.L_1762 - .L_1761)


	//   ....[0]....
.L_1761:
        /*0078*/ 	.word	0x00024e60


	//   ....[1]....
        /*007c*/ 	.word	0x00024e90


	//   ....[2]....
        /*0080*/ 	.word	0x00024eb0


	//   ....[3]....
        /*0084*/ 	.word	0x00024ed0


	//   ....[4]....
        /*0088*/ 	.word	0x00024ef0


	//   ....[5]....
        /*008c*/ 	.word	0x00025420


	//   ....[6]....
        /*0090*/ 	.word	0x00025440


	//   ....[7]....
        /*0094*/ 	.word	0x00025460


	//   ....[8]....
        /*0098*/ 	.word	0x00025490


	//   ....[9]....
        /*009c*/ 	.word	0x000254c0


	//   ....[10]....
        /*00a0*/ 	.word	0x00025670


	//   ....[11]....
        /*00a4*/ 	.word	0x000256b0


	//   ....[12]....
        /*00a8*/ 	.word	0x00025700


	//   ....[13]....
        /*00ac*/ 	.word	0x00025750


	//   ....[14]....
        /*00b0*/ 	.word	0x00025780


	//   ....[15]....
        /*00b4*/ 	.word	0x00025810


	//   ....[16]....
        /*00b8*/ 	.word	0x00025890


	//   ....[17]....
        /*00bc*/ 	.word	0x000258d0


	//----- nvinfo : EIATTR_VRC_CTA_INIT_COUNT
	.align		4
.L_1762:
        /*00c0*/ 	.byte	0x02, 0x4a
	.zero		1
	.zero		1


	//----- nvinfo : EIATTR_EXIT_INSTR_OFFSETS
	.align		4
        /*00c4*/ 	.byte	0x04, 0x1c
        /*00c6*/ 	.short	(.L_1764 - .L_1763)


	//   ....[0]....
.L_1763:
        /*00c8*/ 	.word	0x000005e0


	//   ....[1]....
        /*00cc*/ 	.word	0x000268f0


	//----- nvinfo : EIATTR_MAX_THREADS
	.align		4
.L_1764:
        /*00d0*/ 	.byte	0x04, 0x05
        /*00d2*/ 	.short	(.L_1766 - .L_1765)
.L_1765:
        /*00d4*/ 	.word	0x00000080
        /*00d8*/ 	.word	0x00000001
        /*00dc*/ 	.word	0x00000001


	//----- nvinfo : EIATTR_CRS_STACK_SIZE
	.align		4
.L_1766:
        /*00e0*/ 	.byte	0x04, 0x1e
        /*00e2*/ 	.short	(.L_1768 - .L_1767)
.L_1767:
        /*00e4*/ 	.word	0x00000000


	//----- nvinfo : EIATTR_CBANK_PARAM_SIZE
	.align		4
.L_1768:
        /*00e8*/ 	.byte	0x03, 0x19
        /*00ea*/ 	.short	0x00e8


	//----- nvinfo : EIATTR_PARAM_CBANK
	.align		4
        /*00ec*/ 	.byte	0x04, 0x0a
        /*00ee*/ 	.short	(.L_1770 - .L_1769)
	.align		4
.L_1769:
        /*00f0*/ 	.word	index@(.nv.constant0._ZN10layer_norm31ln_parallel_residual_fwd_kernelINS_13Kernel_traitsI6__halfffffjLj5120ELj1ELj1ELj4ELj16ENS_18Kernel_traits_baseILj5120ES2_ffffjLj128EEEEELb1ELb1ELb1EEEvNS_9FwdParamsE)
        /*00f4*/ 	.short	0x0380
        /*00f6*/ 	.short	0x00e8


	//----- nvinfo : EIATTR_SW_WAR
	.align		4
.L_1770:
        /*00f8*/ 	.byte	0x04, 0x36
        /*00fa*/ 	.short	(.L_1772 - .L_1771)
.L_1771:
        /*00fc*/ 	.word	0x00000008
.L_1772:


//--------------------- .nv.info._ZN10layer_norm31ln_parallel_residual_fwd_kernelINS_13Kernel_traitsIfffffjLj5120ELj1ELj1ELj4ELj16ENS_18Kernel_traits_baseILj5120EfffffjLj128EEEEELb0ELb0ELb0EEEvNS_9FwdParamsE --------------------------
	.section	.nv.info._ZN10layer_norm31ln_parallel_residual_fwd_kernelINS_13Kernel_traitsIfffffjLj5120ELj1ELj1ELj4ELj16ENS_18Kernel_traits_baseILj5120EfffffjLj128EEEEELb0ELb0ELb0EEEvNS_9FwdParamsE,"",@"SHT_CUDA_INFO"
	.sectionflags	@""
	.align	4


	//----- nvinfo : EIATTR_CUDA_API_VERSION
	.align		4
        /*0000*/ 	.byte	0x04, 0x37
        /*0002*/ 	.short	(.L_1774 - .L_1773)
.L_1773:
        /*0004*/ 	.word	0x00000082


	//----- nvinfo : EIATTR_KPARAM_INFO
	.align		4
.L_1774:
        /*0008*/ 	.byte	0x04, 0x17
        /*000a*/ 	.short	(.L_1776 - .L_1775)
.L_1775:
        /*000c*/ 	.word	0x00000000
        /*0010*/ 	.short	0x0000
        /*0012*/ 	.short	0x0000
        /*0014*/ 	.byte	0x00, 0xf0, 0xa1, 0x03


	//----- nvinfo : EIATTR_SPARSE_MMA_MASK
	.align		4
.L_1776:
        /*0018*/ 	.byte	0x03, 0x50
        /*001a*/ 	.short	0x0000


	//----- nvinfo : EIATTR_MAXREG_COUNT
	.align		4
        /*001c*/ 	.byte	0x03, 0x1b
        /*001e*/ 	.short	0x00ff


	//----- nvinfo : EIATTR_NUM_BARRIERS
	.align		4
        /*0020*/ 	.byte	0x02, 0x4c
        /*0022*/ 	.byte	0x01
	.zero		1


	//----- nvinfo : EIATTR_MERCURY_ISA_VERSION
	.align		4
        /*0024*/ 	.byte	0x03, 0x5f
        /*0026*/ 	.short	0x0101


	//----- nvinfo : EIATTR_COOP_GROUP_MASK_REGIDS
	.align		4
        /*0028*/ 	.byte	0x04, 0x29
        /*002a*/ 	.short	(.L_1778 - .L_1777)


	//   ....[0]....
.L_1777:
        /*002c*/ 	.word	0xffffffff


	//   ....[1]....
        /*0030*/ 	.word	0xffffffff


	//   ....[2]....
        /*0034*/ 	.word	0xffffffff


	//   ....[3]....
        /*0038*/ 	.word	0xffffffff


	//   ....[4]....
        /*003c*/ 	.word	0xffffffff


	//   ....[5]....
        /*0040*/ 	.word	0xffffffff


	//   ....[6]....
        /*0044*/ 	.word	0xffffffff


	//   ....[7]....
        /*0048*/ 	.word	0xffffffff


	//   ....[8]....
        /*004c*/ 	.word	0xffffffff


	//   ....[9]....
        /*0050*/ 	.word	0xffffffff


	//   ....[10]....
        /*0054*/ 	.word	0xffffffff


	//   ....[11]....
        /*0058*/ 	.word	0xffffffff


	//   ....[12]....
        /*005c*/ 	.word	0xffffffff


	//   ....[13]....
        /*0060*/ 	.word	0xffffffff


	//   ....[14]....
        /*0064*/ 	.word	0xffffffff


	//   ....[15]....
        /*0068*/ 	.word	0xffffffff


	//   ....[16]....
        /*006c*/ 	.word	0xffffffff


	//   ....[17]....
        /*0070*/ 	.word	0xffffffff


	//----- nvinfo : EIATTR_COOP_GROUP_INSTR_OFFSETS
	.align		4
.L_1778:
        /*0074*/ 	.byte	0x04, 0x28
        /*0076*/ 	.short	(.L_1780 - .L_1779)


	//   ....[0]....
.L_1779:
        /*0078*/ 	.word	0x000053b0


	//   ....[1]....
        /*007c*/ 	.word	0x000053d0


	//   ....[2]....
        /*0080*/ 	.word	0x000053f0


	//   ....[3]....
        /*0084*/ 	.word	0x00005410


	//   ....[4]....
        /*0088*/ 	.word	0x00005430


	//   ....[5]....
        /*008c*/ 	.word	0x00005a00


	//   ....[6]....
        /*0090*/ 	.word	0x00005a30


	//   ....[7]....
        /*0094*/ 	.word	0x00005a60


	//   ....[8]....
        /*0098*/ 	.word	0x00005a90


	//   ....[9]....
        /*009c*/ 	.word	0x00005ab0


	//   ....[10]....
        /*00a0*/ 	.word	0x00005b40


	//   ....[11]....
        /*00a4*/ 	.word	0x00005ba0


	//   ....[12]....
        /*00a8*/ 	.word	0x00005bc0


	//   ....[13]....
        /*00ac*/ 	.word	0x00005bd0


	//   ....[14]....
        /*00b0*/ 	.word	0x00005c90


	//   ....[15]....
        /*00b4*/ 	.word	0x00005cd0


	//   ....[16]....
        /*00b8*/ 	.word	0x00005d50


	//   ....[17]....
        /*00bc*/ 	.word	0x00005da0


	//----- nvinfo : EIATTR_VRC_CTA_INIT_COUNT
	.align		4
.L_1780:
        /*00c0*/ 	.byte	0x02, 0x4a
	.zero		1
	.zero		1


	//----- nvinfo : EIATTR_EXIT_INSTR_OFFSETS
	.align		4
        /*00c4*/ 	.byte	0x04, 0x1c
        /*00c6*/ 	.short	(.L_1782 - .L_1781)


	//   ....[0]....
.L_1781:
        /*00c8*/ 	.word	0x00002740


	//   ....[1]....
        /*00cc*/ 	.word	0x00006f20


	//----- nvinfo : EIATTR_MAX_THREADS
	.align		4
.L_1782:
        /*00d0*/ 	.byte	0x04, 0x05
        /*00d2*/ 	.short	(.L_1784 - .L_1783)
.L_1783:
        /*00d4*/ 	.word	0x00000080
        /*00d8*/ 	.word	0x00000001
        /*00dc*/ 	.word	0x00000001


	//----- nvinfo : EIATTR_CRS_STACK_SIZE
	.align		4
.L_1784:
        /*00e0*/ 	.byte	0x04, 0x1e
        /*00e2*/ 	.short	(.L_1786 - .L_1785)
.L_1785:
        /*00e4*/ 	.word	0x00000000


	//----- nvinfo : EIATTR_CBANK_PARAM_SIZE
	.align		4
.L_1786:
        /*00e8*/ 	.byte	0x03, 0x19
        /*00ea*/ 	.short	0x00e8


	//----- nvinfo : EIATTR_PARAM_CBANK
	.align		4
        /*00ec*/ 	.byte	0x04, 0x0a
        /*00ee*/ 	.short	(.L_1788 - .L_1787)
	.align		4
.L_1787:
        /*00f0*/ 	.word	index@(.nv.constant0._ZN10layer_norm31ln_parallel_residual_fwd_kernelINS_13Kernel_traitsIfffffjLj5120ELj1ELj1ELj4ELj16ENS_18Kernel_traits_baseILj5120EfffffjLj128EEEEELb0ELb0ELb0EEEvNS_9FwdParamsE)
        /*00f4*/ 	.short	0x0380
        /*00f6*/ 	.short	0x00e8


	//----- nvinfo : EIATTR_SW_WAR
	.align		4
.L_1788:
        /*00f8*/ 	.byte	0x04, 0x36
        /*00fa*/ 	.short	(.L_1790 - .L_1789)
.L_1789:
        /*00fc*/ 	.word	0x00000008
.L_1790:


//--------------------- .nv.info._ZN10layer_norm31ln_parallel_residual_fwd_kernelINS_13Kernel_traitsIfffffjLj5120ELj1ELj1ELj4ELj16ENS_18Kernel_traits_baseILj5120EfffffjLj128EEEEELb0ELb0ELb1EEEvNS_9FwdParamsE --------------------------
	.section	.nv.info._ZN10layer_norm31ln_parallel_residual_fwd_kernelINS_13Kernel_traitsIfffffjLj5120ELj1ELj1ELj4ELj16ENS_18Kernel_traits_baseILj5120EfffffjLj128EEEEELb0ELb0ELb1EEEvNS_9FwdParamsE,"",@"SHT_CUDA_INFO"
	.sectionflags	@""
	.align	4


	//----- nvinfo : EIATTR_CUDA_API_VERSION
	.align		4
        /*0000*/ 	.byte	0x04, 0x37
        /*0002*/ 	.short	(.L_1792 - .L_1791)
.L_1791:
        /*0004*/ 	.word	0x00000082


	//----- nvinfo : EIATTR_KPARAM_INFO
	.align		4
.L_1792:
        /*0008*/ 	.byte	0x04, 0x17
        /*000a*/ 	.short	(.L_1794 - .L_1793)
.L_1793:
        /*000c*/ 	.word	0x00000000
        /*0010*/ 	.short	0x0000
        /*0012*/ 	.short	0x0000
        /*0014*/ 	.byte	0x00, 0xf0, 0xa1, 0x03


	//----- nvinfo : EIATTR_SPARSE_MMA_MASK
	.align		4
.L_1794:
        /*0018*/ 	.byte	0x03, 0x50
        /*001a*/ 	.short	0x0000


	//----- nvinfo : EIATTR_MAXREG_COUNT
	.align		4
        /*001c*/ 	.byte	0x03, 0x1b
        /*001e*/ 	.short	0x00ff


	//----- nvinfo : EIATTR_NUM_BARRIERS
	.align		4
        /*0020*/ 	.byte	0x02, 0x4c
        /*0022*/ 	.byte	0x01
	.zero		1


	//----- nvinfo : EIATTR_MERCURY_ISA_VERSION
	.align		4
        /*0024*/ 	.byte	0x03, 0x5f
        /*0026*/ 	.short	0x0101


	//----- nvinfo : EIATTR_COOP_GROUP_MASK_REGIDS
	.align		4
        /*0028*/ 	.byte	0x04, 0x29
        /*002a*/ 	.short	(.L_1796 - .L_1795)


	//   ....[0]....
.L_1795:
        /*002c*/ 	.word	0xffffffff


	//   ....[1]....
        /*0030*/ 	.word	0xffffffff


	//   ....[2]....
        /*0034*/ 	.word	0xffffffff


	//   ....[3]....
        /*0038*/ 	.word	0xffffffff


	//   ....[4]....
        /*003c*/ 	.word	0xffffffff


	//   ....[5]....
        /*0040*/ 	.word	0xffffffff


	//   ....[6]....
        /*0044*/ 	.word	0xffffffff


	//   ....[7]....
        /*0048*/ 	.word	0xffffffff


	//   ....[8]....
        /*004c*/ 	.word	0xffffffff


	//   ....[9]....
        /*0050*/ 	.word	0xffffffff


	//   ....[10]....
        /*0054*/ 	.word	0xffffffff


	//   ....[11]....
        /*0058*/ 	.word	0xffffffff


	//   ....[12]....
        /*005c*/ 	.word	0xffffffff


	//   ....[13]....
        /*0060*/ 	.word	0xffffffff


	//   ....[14]....
        /*0064*/ 	.word	0xffffffff


	//   ....[15]....
        /*0068*/ 	.word	0xffffffff


	//   ....[16]....
        /*006c*/ 	.word	0xffffffff


	//   ....[17]....
        /*0070*/ 	.word	0xffffffff


	//----- nvinfo : EIATTR_COOP_GROUP_INSTR_OFFSETS
	.align		4
.L_1796:
        /*0074*/ 	.byte	0x04, 0x28
        /*0076*/ 	.short	(.L_1798 - .L_1797)


	//   ....[0]....
.L_1797:
        /*0078*/ 	.word	0x00002fe0


	//   ....[1]....
        /*007c*/ 	.word	0x00003000


	//   ....[2]....
        /*0080*/ 	.word	0x00003020


	//   ....[3]....
        /*0084*/ 	.word	0x00003040


	//   ....[4]....
        /*0088*/ 	.word	0x00003060


	//   ....[5]....
        /*008c*/ 	.word	0x00003590


	//   ....[6]....
        /*0090*/ 	.word	0x000035b0


	//   ....[7]....
        /*0094*/ 	.word	0x000035d0


	//   ....[8]....
        /*0098*/ 	.word	0x00003600


	//   ....[9]....
        /*009c*/ 	.word	0x00003640


	//   ....[10]....
        /*00a0*/ 	.word	0x000037a0


	//   ....[11]....
        /*00a4*/ 	.word	0x00003800


	//   ....[12]....
        /*00a8*/ 	.word	0x00003860


	//   ....[13]....
        /*00ac*/ 	.word	0x00003870


	//   ....[14]....
        /*00b0*/ 	.word	0x00003920


	//   ....[15]....
        /*00b4*/ 	.word	0x00003960


	//   ....[16]....
        /*00b8*/ 	.word	0x00003a00


	//   ....[17]....
        /*00bc*/ 	.word	0x00003a30


	//----- nvinfo : EIATTR_VRC_CTA_INIT_COUNT
	.align		4
.L_1798:
        /*00c0*/ 	.byte	0x02, 0x4a
	.zero		1
	.zero		1


	//----- nvinfo : EIATTR_EXIT_INSTR_OFFSETS
	.align		4
        /*00c4*/ 	.byte	0x04, 0x1c
        /*00c6*/ 	.short	(.L_1800 - .L_1799)


	//   ....[0]....
.L_1799:
        /*00c8*/ 	.word	0x00000e70


	//   ....[1]....
        /*00cc*/ 	.word	0x000047d0


	//----- nvinfo : EIATTR_MAX_THREADS
	.align		4
.L_1800:
        /*00d0*/ 	.byte	0x04, 0x05
        /*00d2*/ 	.short	(.L_1802 - .L_1801)
.L_1801:
        /*00d4*/ 	.word	0x00000080
        /*00d8*/ 	.word	0x00000001
        /*00dc*/ 	.word	0x00000001


	//----- nvinfo : EIATTR_CRS_STACK_SIZE
	.align		4
.L_1802:
        /*00e0*/ 	.byte	0x04, 0x1e
        /*00e2*/ 	.short	(.L_1804 - .L_1803)
.L_1803:
        /*00e4*/ 	.word	0x00000000


	//----- nvinfo : EIATTR_CBANK_PARAM_SIZE
	.align		4
.L_1804:
        /*00e8*/ 	.byte	0x03, 0x19
        /*00ea*/ 	.short	0x00e8


	//----- nvinfo : EIATTR_PARAM_CBANK
	.align		4
        /*00ec*/ 	.byte	0x04, 0x0a
        /*00ee*/ 	.short	(.L_1806 - .L_1805)
	.align		4
.L_1805:
        /*00f0*/ 	.word	index@(.nv.constant0._ZN10layer_norm31ln_parallel_residual_fwd_kernelINS_13Kernel_traitsIfffffjLj5120ELj1ELj1ELj4ELj16ENS_18Kernel_traits_baseILj5120EfffffjLj128EEEEELb0ELb0ELb1EEEvNS_9FwdParamsE)
        /*00f4*/ 	.short	0x0380
        /*00f6*/ 	.short	0x00e8


	//----- nvinfo : EIATTR_SW_WAR
	.align		4
.L_1806:
        /*00f8*/ 	.byte	0x04, 0x36
        /*00fa*/ 	.short	(.L_1808 - .L_1807)
.L_1807:
        /*00fc*/ 	.word	0x00000008
.L_1808:


//--------------------- .nv.info._ZN10layer_norm31ln_parallel_residual_fwd_kernelINS_13Kernel_traitsIfffffjLj5120ELj1ELj1ELj4ELj16ENS_18Kernel_traits_baseILj5120EfffffjLj128EEEEELb0ELb1ELb0EEEvNS_9FwdParamsE --------------------------
	.section	.nv.info._ZN10layer_norm31ln_parallel_residual_fwd_kernelINS_13Kernel_traitsIfffffjLj5120ELj1ELj1ELj4ELj16ENS_18Kernel_traits_baseILj5120EfffffjLj128EEEEELb0ELb1ELb0EEEvNS_9FwdParamsE,"",@"SHT_CUDA_INFO"
	.sectionflags	@""
	.align	4


	//----- nvinfo : EIATTR_CUDA_API_VERSION
	.align		4
        /*0000*/ 	.byte	0x04, 0x37
        /*0002*/ 	.short	(.L_1810 - .L_1809)
.L_1809:
        /*0004*/ 	.word	0x00000082


	//----- nvinfo : EIATTR_KPARAM_INFO
	.align		4
.L_1810:
        /*0008*/ 	.byte	0x04, 0x17
        /*000a*/ 	.short	(.L_1812 - .L_1811)
.L_1811:
        /*000c*/ 	.word	0x00000000
        /*0010*/ 	.short	0x0000
        /*0012*/ 	.short	0x0000
        /*0014*/ 	.byte	0x00, 0xf0, 0xa1, 0x03


	//----- nvinfo : EIATTR_SPARSE_MMA_MASK
	.align		4
.L_1812:
        /*0018*/ 	.byte	0x03, 0x50
        /*001a*/ 	.short	0x0000


	//----- nvinfo : EIATTR_MAXREG_COUNT
	.align		4
        /*001c*/ 	.byte	0x03, 0x1b
        /*001e*/ 	.short	0x00ff


	//----- nvinfo : EIATTR_NUM_BARRIERS
	.align		4
        /*0020*/ 	.byte	0x02, 0x4c
        /*0022*/ 	.byte	0x01
	.zero		1


	//----- nvinfo : EIATTR_MERCURY_ISA_VERSION
	.align		4
        /*0024*/ 	.byte	0x03, 0x5f
        /*0026*/ 	.short	0x0101


	//----- nvinfo : EIATTR_COOP_GROUP_MASK_REGIDS
	.align		4
        /*0028*/ 	.byte	0x04, 0x29
        /*002a*/ 	.short	(.L_1814 - .L_1813)


	//   ....[0]....
.L_1813:
        /*002c*/ 	.word	0xffffffff


	//   ....[1]....
        /*0030*/ 	.word	0xffffffff


	//   ....[2]....
        /*0034*/ 	.word	0xffffffff


	//   ....[3]....
        /*0038*/ 	.word	0xffffffff


	//   ....[4]....
        /*003c*/ 	.word	0xffffffff


	//   ....[5]....
        /*0040*/ 	.word	0xffffffff


	//   ....[6]....
        /*0044*/ 	.word	0xffffffff


	//   ....[7]....
        /*0048*/ 	.word	0xffffffff


	//   ....[8]....
        /*004c*/ 	.word	0xffffffff


	//   ....[9]....
        /*0050*/ 	.word	0xffffffff


	//   ....[10]....
        /*0054*/ 	.word	0xffffffff


	//   ....[11]....
        /*0058*/ 	.word	0xffffffff


	//   ....[12]....
        /*005c*/ 	.word	0xffffffff


	//   ....[13]....
        /*0060*/ 	.word	0xffffffff


	//   ....[14]....
        /*0064*/ 	.word	0xffffffff


	//   ....[15]....
        /*0068*/ 	.word	0xffffffff


	//   ....[16]....
        /*006c*/ 	.word	0xffffffff


	//   ....[17]....
        /*0070*/ 	.word	0xffffffff


	//----- nvinfo : EIATTR_COOP_GROUP_INSTR_OFFSETS
	.align		4
.L_1814:
        /*0074*/ 	.byte	0x04, 0x28
        /*0076*/ 	.short	(.L_1816 - .L_1815)


	//   ....[0]....
.L_1815:
        /*0078*/ 	.word	0x00003710


	//   ....[1]....
        /*007c*/ 	.word	0x00003730


	//   ....[2]....
        /*0080*/ 	.word	0x00003750


	//   ....[3]....
        /*0084*/ 	.word	0x00003770


	//   ....[4]....
        /*0088*/ 	.word	0x00003790


	//   ....[5]....
        /*008c*/ 	.word	0x00003d40


	//   ....[6]....
        /*0090*/ 	.word	0x00003d60


	//   ....[7]....
        /*0094*/ 	.word	0x00003d80


	//   ....[8]....
        /*0098*/ 	.word	0x00003da0


	//   ....[9]....
        /*009c*/ 	.word	0x00003dc0


	//   ....[10]....
        /*00a0*/ 	.word	0x00003f20


	//   ....[11]....
        /*00a4*/ 	.word	0x00003f70


	//   ....[12]....
        /*00a8*/ 	.word	0x00004010


	//   ....[13]....
        /*00ac*/ 	.word	0x00004020


	//   ....[14]....
        /*00b0*/ 	.word	0x000040b0


	//   ....[15]....
        /*00b4*/ 	.word	0x00004100


	//   ....[16]....
        /*00b8*/ 	.word	0x00004190


	//   ....[17]....
        /*00bc*/ 	.word	0x000041c0


	//----- nvinfo : EIATTR_VRC_CTA_INIT_COUNT
	.align		4
.L_1816:
        /*00c0*/ 	.byte	0x02, 0x4a
	.zero		1
	.zero		1


	//----- nvinfo : EIATTR_EXIT_INSTR_OFFSETS
	.align		4
        /*00c4*/ 	.byte	0x04, 0x1c
        /*00c6*/ 	.short	(.L_1818 - .L_1817)


	//   ....[0]....
.L_1817:
        /*00c8*/ 	.word	0x00000ad0


	//   ....[1]....
        /*00cc*/ 	.word	0x00004f00


	//----- nvinfo : EIATTR_MAX_THREADS
	.align		4
.L_1818:
        /*00d0*/ 	.byte	0x04, 0x05
        /*00d2*/ 	.short	(.L_1820 - .L_1819)
.L_1819:
        /*00d4*/ 	.word	0x00000080
        /*00d8*/ 	.word	0x00000001
        /*00dc*/ 	.word	0x00000001


	//----- nvinfo : EIATTR_CRS_STACK_SIZE
	.align		4
.L_1820:
        /*00e0*/ 	.byte	0x04, 0x1e
        /*00e2*/ 	.short	(.L_1822 - .L_1821)
.L_1821:
        /*00e4*/ 	.word	0x00000000


	//----- nvinfo : EIATTR_CBANK_PARAM_SIZE
	.align		4
.L_1822:
        /*00e8*/ 	.byte	0x03, 0x19
        /*00ea*/ 	.short	0x00e8


	//----- nvinfo : EIATTR_PARAM_CBANK
	.align		4
        /*00ec*/ 	.byte	0x04, 0x0a
        /*00ee*/ 	.short	(.L_1824 - .L_1823)
	.align		4
.L_1823:
        /*00f0*/ 	.word	index@(.nv.constant0._ZN10layer_norm31ln_parallel_residual_fwd_kernelINS_13Kernel_traitsIfffffjLj5120ELj1ELj1ELj4ELj16ENS_18Kernel_traits_baseILj5120EfffffjLj128EEEEELb0ELb1ELb0EEEvNS_9FwdParamsE)
        /*00f4*/ 	.short	0x0380
        /*00f6*/ 	.short	0x00e8


	//----- nvinfo : EIATTR_SW_WAR
	.align		4
.L_1824:
        /*00f8*/ 	.byte	0x04, 0x36
        /*00fa*/ 	.short	(.L_1826 - .L_1825)
.L_1825:
        /*00fc*/ 	.word	0x00000008
.L_1826:


//--------------------- .nv.info._ZN10layer_norm31ln_parallel_residual_fwd_kernelINS_13Kernel_traitsIfffffjLj5120ELj1ELj1ELj4ELj16ENS_18Kernel_traits_baseILj5120EfffffjLj128EEEEELb0ELb1ELb1EEEvNS_9FwdParamsE --------------------------
	.section	.nv.info._ZN10layer_norm31ln_parallel_residual_fwd_kernelINS_13Kernel_traitsIfffffjLj5120ELj1ELj1ELj4ELj16ENS_18Kernel_traits_baseILj5120EfffffjLj128EEEEELb0ELb1ELb1EEEvNS_9FwdParamsE,"",@"SHT_CUDA_INFO"
	.sectionflags	@""
	.align	4


	//----- nvinfo : EIATTR_CUDA_API_VERSION
	.align		4
        /*0000*/ 	.byte	0x04, 0x37
        /*0002*/ 	.short	(.L_1828 - .L_1827)
.L_1827:
        /*0004*/ 	.word	0x00000082


	//----- nvinfo : EIATTR_KPARAM_INFO
	.align		4
.L_1828:
        /*0008*/ 	.byte	0x04, 0x17
        /*000a*/ 	.short	(.L_1830 - .L_1829)
.L_1829:
        /*000c*/ 	.word	0x00000000
        /*0010*/ 	.short	0x0000
        /*0012*/ 	.short	0x0000
        /*0014*/ 	.byte	0x00, 0xf0, 0xa1, 0x03


	//----- nvinfo : EIATTR_SPARSE_MMA_MASK
	.align		4
.L_1830:
        /*0018*/ 	.byte	0x03, 0x50
        /*001a*/ 	.short	0x0000


	//----- nvinfo : EIATTR_MAXREG_COUNT
	.align		4
        /*001c*/ 	.byte	0x03, 0x1b
        /*001e*/ 	.short	0x00ff


	//----- nvinfo : EIATTR_NUM_BARRIERS
	.align		4
        /*0020*/ 	.byte	0x02, 0x4c
        /*0022*/ 	.byte	0x01
	.zero		1


	//----- nvinfo : EIATTR_MERCURY_ISA_VERSION
	.align		4
        /*0024*/ 	.byte	0x03, 0x5f
        /*0026*/ 	.short	0x0101


	//----- nvinfo : EIATTR_COOP_GROUP_MASK_REGIDS
	.align		4
        /*0028*/ 	.byte	0x04, 0x29
        /*002a*/ 	.short	(.L_1832 - .L_1831)


	//   ....[0]....
.L_1831:
        /*002c*/ 	.word	0xffffffff


	//   ....[1]....
        /*0030*/ 	.word	0xffffffff


	//   ....[2]....
        /*0034*/ 	.word	0xffffffff


	//   ....[3]....
        /*0038*/ 	.word	0xffffffff


	//   ....[4]....
        /*003c*/ 	.word	0xffffffff


	//   ....[5]....
        /*0040*/ 	.word	0xffffffff


	//   ....[6]....
        /*0044*/ 	.word	0xffffffff


	//   ....[7]....
        /*0048*/ 	.word	0xffffffff


	//   ....[8]....
        /*004c*/ 	.word	0xffffffff


	//   ....[9]....
        /*0050*/ 	.word	0xffffffff


	//   ....[10]....
        /*0054*/ 	.word	0xffffffff


	//   ....[11]....
        /*0058*/ 	.word	0xffffffff


	//   ....[12]....
        /*005c*/ 	.word	0xffffffff


	//   ....[13]....
        /*0060*/ 	.word	0xffffffff


	//   ....[14]....
        /*0064*/ 	.word	0xffffffff


	//   ....[15]....
        /*0068*/ 	.word	0xffffffff


	//   ....[16]....
        /*006c*/ 	.word	0xffffffff


	//   ....[17]....
        /*0070*/ 	.word	0xffffffff


	//----- nvinfo : EIATTR_COOP_GROUP_INSTR_OFFSETS
	.align		4
.L_1832:
        /*0074*/ 	.byte	0x04, 0x28
        /*0076*/ 	.short	(.L_1834 - .L_1833)


	//   ....[0]....
.L_1833:
        /*0078*/ 	.word	0x000025c0


	//   ....[1]....
        /*007c*/ 	.word	0x000025e0


	//   ....[2]....
        /*0080*/ 	.word	0x00002600


	//   ....[3]....
        /*0084*/ 	.word	0x00002620


	//   ....[4]....
        /*0088*/ 	.word	0x00002640


	//   ....[5]....
        /*008c*/ 	.word	0x00002b70


	//   ....[6]....
        /*0090*/ 	.word	0x00002b90


	//   ....[7]....
        /*0094*/ 	.word	0x00002bb0


	//   ....[8]....
        /*0098*/ 	.word	0x00002be0


	//   ....[9]....
        /*009c*/ 	.word	0x00002c20


	//   ....[10]....
        /*00a0*/ 	.word	0x00002dd0


	//   ....[11]....
        /*00a4*/ 	.word	0x00002e10


	//   ....[12]....
        /*00a8*/ 	.word	0x00002e30


	//   ....[13]....
        /*00ac*/ 	.word	0x00002e80


	//   ....[14]....
        /*00b0*/ 	.word	0x00002f40


	//   ....[15]....
        /*00b4*/ 	.word	0x00002f60


	//   ....[16]....
        /*00b8*/ 	.word	0x00003010


	//   ....[17]....
        /*00bc*/ 	.word	0x00003040


	//----- nvinfo : EIATTR_VRC_CTA_INIT_COUNT
	.align		4
.L_1834:
        /*00c0*/ 	.byte	0x02, 0x4a
	.zero		1
	.zero		1


	//----- nvinfo : EIATTR_EXIT_INSTR_OFFSETS
	.align		4
        /*00c4*/ 	.byte	0x04, 0x1c
        /*00c6*/ 	.short	(.L_1836 - .L_1835)


	//   ....[0]....
.L_1835:
        /*00c8*/ 	.word	0x00000480


	//   ....[1]....
        /*00cc*/ 	.word	0x00003a10


	//----- nvinfo : EIATTR_MAX_THREADS
	.align		4
.L_1836:
        /*00d0*/ 	.byte	0x04, 0x05
        /*00d2*/ 	.short	(.L_1838 - .L_1837)
.L_1837:
        /*00d4*/ 	.word	0x00000080
        /*00d8*/ 	.word	0x00000001
        /*00dc*/ 	.word	0x00000001


	//----- nvinfo : EIATTR_CRS_STACK_SIZE
	.align		4
.L_1838:
        /*00e0*/ 	.byte	0x04, 0x1e
        /*00e2*/ 	.short	(.L_1840 - .L_1839)
.L_1839:
        /*00e4*/ 	.word	0x00000000


	//----- nvinfo : EIATTR_CBANK_PARAM_SIZE
	.align		4
.L_1840:
        /*00e8*/ 	.byte	0x03, 0x19
        /*00ea*/ 	.short	0x00e8


	//----- nvinfo : EIATTR_PARAM_CBANK
	.align		4
        /*00ec*/ 	.byte	0x04, 0x0a
        /*00ee*/ 	.short	(.L_1842 - .L_1841)
	.align		4
.L_1841:
        /*00f0*/ 	.word	index@(.nv.constant0._ZN10layer_norm31ln_parallel_residual_fwd_kernelINS_13Kernel_traitsIfffffjLj5120ELj1ELj1ELj4ELj16ENS_18Kernel_traits_baseILj5120EfffffjLj128EEEEELb0ELb1ELb1EEEvNS_9FwdParamsE)
        /*00f4*/ 	.short	0x0380
        /*00f6*/ 	.short	0x00e8


	//----- nvinfo : EIATTR_SW_WAR
	.align		4
.L_1842:
        /*00f8*/ 	.byte	0x04, 0x36
        /*00fa*/ 	.short	(.L_1844 - .L_1843)
.L_1843:
        /*00fc*/ 	.word	0x00000008
.L_1844:


//--------------------- .nv.info._ZN10layer_norm31ln_parallel_residual_fwd_kernelINS_13Kernel_traitsIfffffjLj5120ELj1ELj1ELj4ELj16ENS_18Kernel_traits_baseILj5120EfffffjLj128EEEEELb1ELb0ELb0EEEvNS_9FwdParamsE --------------------------
	.section	.nv.info._ZN10layer_norm31ln_parallel_residual_fwd_kernelINS_13Kernel_traitsIfffffjLj5120ELj1ELj1ELj4ELj16ENS_18Kernel_traits_baseILj5120EfffffjLj128EEEEELb1ELb0ELb0EEEvNS_9FwdParamsE,"",@"SHT_CUDA_INFO"
	.sectionflags	@""
	.align	4


	//----- nvinfo : EIATTR_CUDA_API_VERSION
	.align		4
        /*0000*/ 	.byte	0x04, 0x37
        /*0002*/ 	.short	(.L_1846 - .L_1845)
.L_1845:
        /*0004*/ 	.word	0x00000082


	//----- nvinfo : EIATTR_KPARAM_INFO
	.align		4
.L_1846:
        /*0008*/ 	.byte	0x04, 0x17
        /*000a*/ 	.short	(.L_1848 - .L_1847)
.L_1847:
        /*000c*/ 	.word	0x00000000
        /*0010*/ 	.short	0x0000
        /*0012*/ 	.short	0x0000
        /*0014*/ 	.byte	0x00, 0xf0, 0xa1, 0x03


	//----- nvinfo : EIATTR_SPARSE_MMA_MASK
	.align		4
.L_1848:
        /*0018*/ 	.byte	0x03, 0x50
        /*001a*/ 	.short	0x0000


	//----- nvinfo : EIATTR_MAXREG_COUNT
	.align		4
        /*001c*/ 	.byte	0x03, 0x1b
        /*001e*/ 	.short	0x00ff


	//----- nvinfo : EIATTR_NUM_BARRIERS
	.align		4
        /*0020*/ 	.byte	0x02, 0x4c
        /*0022*/ 	.byte	0x01
	.zero		1


	//----- nvinfo : EIATTR_MERCURY_ISA_VERSION
	.align		4
        /*0024*/ 	.byte	0x03, 0x5f
        /*0026*/ 	.short	0x0101


	//----- nvinfo : EIATTR_COOP_GROUP_MASK_REGIDS
	.align		4
        /*0028*/ 	.byte	0x04, 0x29
        /*002a*/ 	.short	(.L_1850 - .L_1849)


	//   ....[0]....
.L_1849:
        /*002c*/ 	.word	0xffffffff


	//   ....[1]....
        /*0030*/ 	.word	0xffffffff


	//   ....[2]....
        /*0034*/ 	.word	0xffffffff


	//   ....[3]....
        /*0038*/ 	.word	0xffffffff


	//   ....[4]....
        /*003c*/ 	.word	0xffffffff


	//   ....[5]....
        /*0040*/ 	.word	0xffffffff


	//   ....[6]....
        /*0044*/ 	.word	0xffffffff


	//   ....[7]....
        /*0048*/ 	.word	0xffffffff


	//   ....[8]....
        /*004c*/ 	.word	0xffffffff


	//   ....[9]....
        /*0050*/ 	.word	0xffffffff


	//   ....[10]....
        /*0054*/ 	.word	0xffffffff


	//   ....[11]....
        /*0058*/ 	.word	0xffffffff


	//   ....[12]....
        /*005c*/ 	.word	0xffffffff


	//   ....[13]....
        /*0060*/ 	.word	0xffffffff


	//   ....[14]....
        /*0064*/ 	.word	0xffffffff


	//   ....[15]....
        /*0068*/ 	.word	0xffffffff


	//   ....[16]....
        /*006c*/ 	.word	0xffffffff


	//   ....[17]....
        /*0070*/ 	.word	0xffffffff


	//----- nvinfo : EIATTR_COOP_GROUP_INSTR_OFFSETS
	.align		4
.L_1850:
        /*0074*/ 	.byte	0x04, 0x28
        /*0076*/ 	.short	(.L_1852 - .L_1851)


	//   ....[0]....
.L_1851:
        /*0078*/ 	.word	0x0002cb70


	//   ....[1]....
        /*007c*/ 	.word	0x0002cb90


	//   ....[2]....
        /*0080*/ 	.word	0x0002cbb0


	//   ....[3]....
        /*0084*/ 	.word	0x0002cbd0


	//   ....[4]....
        /*0088*/ 	.word	0x0002cbf0


	//   ....[5]....
        /*008c*/ 	.word	0x0002d160


	//   ....[6]....
        /*0090*/ 	.word	0x0002d180


	//   ....[7]....
        /*0094*/ 	.word	0x0002d1b0


	//   ....[8]....
        /*0098*/ 	.word	0x0002d1d0


	//   ....[9]....
        /*009c*/ 	.word	0x0002d200


	//   ....[10]....
        /*00a0*/ 	.word	0x0002d390


	//   ....[11]....
        /*00a4*/ 	.word	0x0002d3d0


	//   ....[12]....
        /*00a8*/ 	.word	0x0002d3e0


	//   ....[13]....
        /*00ac*/ 	.word	0x0002d420


	//   ....[14]....
        /*00b0*/ 	.word	0x0002d4e0


	//   ....[15]....
        /*00b4*/ 	.word	0x0002d510


	//   ....[16]....
        /*00b8*/ 	.word	0x0002d5c0


	//   ....[17]....
        /*00bc*/ 	.word	0x0002d5f0


	//----- nvinfo : EIATTR_VRC_CTA_INIT_COUNT
	.align		4
.L_1852:
        /*00c0*/ 	.byte	0x02, 0x4a
	.zero		1
	.zero		1


	//----- nvinfo : EIATTR_EXIT_INSTR_OFFSETS
	.align		4
        /*00c4*/ 	.byte	0x04, 0x1c
        /*00c6*/ 	.short	(.L_1854 - .L_1853)


	//   ....[0]....
.L_1853:
        /*00c8*/ 	.word	0x000029e0


	//   ....[1]....
        /*00cc*/ 	.word	0x0002e7d0


	//----- nvinfo : EIATTR_MAX_THREADS
	.align		4
.L_1854:
        /*00d0*/ 	.byte	0x04, 0x05
        /*00d2*/ 	.short	(.L_1856 - .L_1855)
.L_1855:
        /*00d4*/ 	.word	0x00000080
        /*00d8*/ 	.word	0x00000001
        /*00dc*/ 	.word	0x00000001


	//----- nvinfo : EIATTR_CRS_STACK_SIZE
	.align		4
.L_1856:
        /*00e0*/ 	.byte	0x04, 0x1e
        /*00e2*/ 	.short	(.L_1858 - .L_1857)
.L_1857:
        /*00e4*/ 	.word	0x00000000


	//----- nvinfo : EIATTR_CBANK_PARAM_SIZE
	.align		4
.L_1858:
        /*00e8*/ 	.byte	0x03, 0x19
        /*00ea*/ 	.short	0x00e8


	//----- nvinfo : EIATTR_PARAM_CBANK
	.align		4
        /*00ec*/ 	.byte	0x04, 0x0a
        /*00ee*/ 	.short	(.L_1860 - .L_1859)
	.align		4
.L_1859:
        /*00f0*/ 	.word	index@(.nv.constant0._ZN10layer_norm31ln_parallel_residual_fwd_kernelINS_13Kernel_traitsIfffffjLj5120ELj1ELj1ELj4ELj16ENS_18Kernel_traits_baseILj5120EfffffjLj128EEEEELb1ELb0ELb0EEEvNS_9FwdParamsE)
        /*00f4*/ 	.short	0x0380
        /*00f6*/ 	.short	0x00e8


	//----- nvinfo : EIATTR_SW_WAR
	.align		4
.L_1860:
        /*00f8*/ 	.byte	0x04, 0x36
        /*00fa*/ 	.short	(.L_1862 - .L_1861)
.L_1861:
        /*00fc*/ 	.word	0x00000008
.L_1862:


//--------------------- .nv.info._ZN10layer_norm31ln_parallel_residual_fwd_kernelINS_13Kernel_traitsIfffffjLj5120ELj1ELj1ELj4ELj16ENS_18Kernel_traits_baseILj5120EfffffjLj128EEEEELb1ELb0ELb1EEEvNS_9FwdParamsE --------------------------
	.section	.nv.info._ZN10layer_norm31ln_parallel_residual_fwd_kernelINS_13Kernel_traitsIfffffjLj5120ELj1ELj1ELj4ELj16ENS_18Kernel_traits_baseILj5120EfffffjLj128EEEEELb1ELb0ELb1EEEvNS_9FwdParamsE,"",@"SHT_CUDA_INFO"
	.sectionflags	@""
	.align	4


	//----- nvinfo : EIATTR_CUDA_API_VERSION
	.align		4
        /*0000*/ 	.byte	0x04, 0x37
        /*0002*/ 	.short	(.L_1864 - .L_1863)
.L_1863:
        /*0004*/ 	.word	0x00000082


	//----- nvinfo : EIATTR_KPARAM_INFO
	.align		4
.L_1864:
        /*0008*/ 	.byte	0x04, 0x17
        /*000a*/ 	.short	(.L_1866 - .L_1865)
.L_1865:
        /*000c*/ 	.word	0x00000000
        /*0010*/ 	.short	0x0000
        /*0012*/ 	.short	0x0000
        /*0014*/ 	.byte	0x00, 0xf0, 0xa1, 0x03


	//----- nvinfo : EIATTR_SPARSE_MMA_MASK
	.align		4
.L_1866:
        /*0018*/ 	.byte	0x03, 0x50
        /*001a*/ 	.short	0x0000


	//----- nvinfo : EIATTR_MAXREG_COUNT
	.align		4
        /*001c*/ 	.byte	0x03, 0x1b
        /*001e*/ 	.short	0x00ff


	//----- nvinfo : EIATTR_NUM_BARRIERS
	.align		4
        /*0020*/ 	.byte	0x02, 0x4c
        /*0022*/ 	.byte	0x01
	.zero		1


	//----- nvinfo : EIATTR_MERCURY_ISA_VERSION
	.align		4
        /*0024*/ 	.byte	0x03, 0x5f
        /*0026*/ 	.short	0x0101


	//----- nvinfo : EIATTR_COOP_GROUP_MASK_REGIDS
	.align		4
        /*0028*/ 	.byte	0x04, 0x29
        /*002a*/ 	.short	(.L_1868 - .L_1867)


	//   ....[0]....
.L_1867:
        /*002c*/ 	.word	0xffffffff


	//   ....[1]....
        /*0030*/ 	.word	0xffffffff


	//   ....[2]....
        /*0034*/ 	.word	0xffffffff


	//   ....[3]....
        /*0038*/ 	.word	0xffffffff


	//   ....[4]....
        /*003c*/ 	.word	0xffffffff


	//   ....[5]....
        /*0040*/ 	.word	0xffffffff


	//   ....[6]....
        /*0044*/ 	.word	0xffffffff


	//   ....[7]....
        /*0048*/ 	.word	0xffffffff


	//   ....[8]....
        /*004c*/ 	.word	0xffffffff


	//   ....[9]....
        /*0050*/ 	.word	0xffffffff


	//   ....[10]....
        /*0054*/ 	.word	0xffffffff


	//   ....[11]....
        /*0058*/ 	.word	0xffffffff


	//   ....[12]....
        /*005c*/ 	.word	0xffffffff


	//   ....[13]....
        /*0060*/ 	.word	0xffffffff


	//   ....[14]....
        /*0064*/ 	.word	0xffffffff


	//   ....[15]....
        /*0068*/ 	.word	0xffffffff


	//   ....[16]....
        /*006c*/ 	.word	0xffffffff


	//   ....[17]....
        /*0070*/ 	.word	0xffffffff


	//----- nvinfo : EIATTR_COOP_GROUP_INSTR_OFFSETS
	.align		4
.L_1868:
        /*0074*/ 	.byte	0x04, 0x28
        /*0076*/ 	.short	(.L_1870 - .L_1869)


	//   ....[0]....
.L_1869:
        /*0078*/ 	.word	0x00025a40


	//   ....[1]....
        /*007c*/ 	.word	0x00025a70


	//   ....[2]....
        /*0080*/ 	.word	0x00025a90


	//   ....[3]....
        /*0084*/ 	.word	0x00025ab0


	//   ....[4]....
        /*0088*/ 	.word	0x00025ad0


	//   ....[5]....
        /*008c*/ 	.word	0x00026000


	//   ....[6]....
        /*0090*/ 	.word	0x00026020


	//   ....[7]....
        /*0094*/ 	.word	0x00026040


	//   ....[8]....
        /*0098*/ 	.word	0x00026070


	//   ....[9]....
        /*009c*/ 	.word	0x000260a0


	//   ....[10]....
        /*00a0*/ 	.word	0x00026240


	//   ....[11]....
        /*00a4*/ 	.word	0x00026280


	//   ....[12]....
        /*00a8*/ 	.word	0x000262a0


	//   ....[13]....
        /*00ac*/ 	.word	0x000262e0


	//   ....[14]....
        /*00b0*/ 	.word	0x000263a0


	//   ....[15]....
        /*00b4*/ 	.word	0x000263d0


	//   ....[16]....
        /*00b8*/ 	.word	0x00026480


	//   ....[17]....
        /*00bc*/ 	.word	0x000264b0


	//----- nvinfo : EIATTR_VRC_CTA_INIT_COUNT
	.align		4
.L_1870:
        /*00c0*/ 	.byte	0x02, 0x4a
	.zero		1
	.zero		1


	//----- nvinfo : EIATTR_EXIT_INSTR_OFFSETS
	.align		4
        /*00c4*/ 	.byte	0x04, 0x1c
        /*00c6*/ 	.short	(.L_1872 - .L_1871)


	//   ....[0]....
.L_1871:
        /*00c8*/ 	.word	0x00001060


	//   ....[1]....
        /*00cc*/ 	.word	0x000272c0


	//----- nvinfo : EIATTR_MAX_THREADS
	.align		4
.L_1872:
        /*00d0*/ 	.byte	0x04, 0x05
        /*00d2*/ 	.short	(.L_1874 - .L_1873)
.L_1873:
        /*00d4*/ 	.word	0x00000080
        /*00d8*/ 	.word	0x00000001
        /*00dc*/ 	.word	0x00000001


	//----- nvinfo : EIATTR_CRS_STACK_SIZE
	.align		4
.L_1874:
        /*00e0*/ 	.byte	0x04, 0x1e
        /*00e2*/ 	.short	(.L_1876 - .L_1875)
.L_1875:
        /*00e4*/ 	.word	0x00000000


	//----- nvinfo : EIATTR_CBANK_PARAM_SIZE
	.align		4
.L_1876:
        /*00e8*/ 	.byte	0x03, 0x19
        /*00ea*/ 	.short	0x00e8


	//----- nvinfo : EIATTR_PARAM_CBANK
	.align		4
        /*00ec*/ 	.byte	0x04, 0x0a
        /*00ee*/ 	.short	(.L_1878 - .L_1877)
	.align		4
.L_1877:
        /*00f0*/ 	.word	index@(.nv.constant0._ZN10layer_norm31ln_parallel_residual_fwd_kernelINS_13Kernel_traitsIfffffjLj5120ELj1ELj1ELj4ELj16ENS_18Kernel_traits_baseILj5120EfffffjLj128EEEEELb1ELb0ELb1EEEvNS_9FwdParamsE)
        /*00f4*/ 	.short	0x0380
        /*00f6*/ 	.short	0x00e8


	//----- nvinfo : EIATTR_SW_WAR
	.align		4
.L_1878:
        /*00f8*/ 	.byte	0x04, 0x36
        /*00fa*/ 	.short	(.L_1880 - .L_1879)
.L_1879:
        /*00fc*/ 	.word	0x00000008
.L_1880:


//--------------------- .nv.info._ZN10layer_norm31ln_parallel_residual_fwd_kernelINS_13Kernel_traitsIfffffjLj5120ELj1ELj1ELj4ELj16ENS_18Kernel_traits_baseILj5120EfffffjLj128EEEEELb1ELb1ELb0EEEvNS_9FwdParamsE --------------------------
	.section	.nv.info._ZN10layer_norm31ln_parallel_residual_fwd_kernelINS_13Kernel_traitsIfffffjLj5120ELj1ELj1ELj4ELj16ENS_18Kernel_traits_baseILj5120EfffffjLj128EEEEELb1ELb1ELb0EEEvNS_9FwdParamsE,"",@"SHT_CUDA_INFO"
	.sectionflags	@""
	.align	4


	//----- nvinfo : EIATTR_CUDA_API_VERSION
	.align		4
        /*0000*/ 	.byte	0x04, 0x37
        /*0002*/ 	.short	(.L_1882 - .L_1881)
.L_1881:
        /*0004*/ 	.word	0x00000082


	//----- nvinfo : EIATTR_KPARAM_INFO
	.align		4
.L_1882:
        /*0008*/ 	.byte	0x04, 0x17
        /*000a*/ 	.short	(.L_1884 - .L_1883)
.L_1883:
        /*000c*/ 	.word	0x00000000
        /*0010*/ 	.short	0x0000
        /*0012*/ 	.short	0x0000
        /*0014*/ 	.byte	0x00, 0xf0, 0xa1, 0x03


	//----- nvinfo : EIATTR_SPARSE_MMA_MASK
	.align		4
.L_1884:
        /*0018*/ 	.byte	0x03, 0x50
        /*001a*/ 	.short	0x0000


	//----- nvinfo : EIATTR_MAXREG_COUNT
	.align		4
        /*001c*/ 	.byte	0x03, 0x1b
        /*001e*/ 	.short	0x00ff


	//----- nvinfo : EIATTR_NUM_BARRIERS
	.align		4
        /*0020*/ 	.byte	0x02, 0x4c
        /*0022*/ 	.byte	0x01
	.zero		1


	//----- nvinfo : EIATTR_MERCURY_ISA_VERSION
	.align		4
        /*0024*/ 	.byte	0x03, 0x5f
        /*0026*/ 	.short	0x0101


	//----- nvinfo : EIATTR_COOP_GROUP_MASK_REGIDS
	.align		4
        /*0028*/ 	.byte	0x04, 0x29
        /*002a*/ 	.short	(.L_1886 - .L_1885)


	//   ....[0]....
.L_1885:
        /*002c*/ 	.word	0xffffffff


	//   ....[1]....
        /*0030*/ 	.word	0xffffffff


	//   ....[2]....
        /*0034*/ 	.word	0xffffffff


	//   ....[3]....
        /*0038*/ 	.word	0xffffffff


	//   ....[4]....
        /*003c*/ 	.word	0xffffffff


	//   ....[5]....
        /*0040*/ 	.word	0xffffffff


	//   ....[6]....
        /*0044*/ 	.word	0xffffffff


	//   ....[7]....
        /*0048*/ 	.word	0xffffffff


	//   ....[8]....
        /*004c*/ 	.word	0xffffffff


	//   ....[9]....
        /*0050*/ 	.word	0xffffffff


	//   ....[10]....
        /*0054*/ 	.word	0xffffffff


	//   ....[11]....
        /*0058*/ 	.word	0xffffffff


	//   ....[12]....
        /*005c*/ 	.word	0xffffffff


	//   ....[13]....
        /*0060*/ 	.word	0xffffffff


	//   ....[14]....
        /*0064*/ 	.word	0xffffffff


	//   ....[15]....
        /*0068*/ 	.word	0xffffffff


	//   ....[16]....
        /*006c*/ 	.word	0xffffffff


	//   ....[17]....
        /*0070*/ 	.word	0xffffffff


	//----- nvinfo : EIATTR_COOP_GROUP_INSTR_OFFSETS
	.align		4
.L_1886:
        /*0074*/ 	.byte	0x04, 0x28
        /*0076*/ 	.short	(.L_1888 - .L_1887)


	//   ....[0]....
.L_1887:
        /*0078*/ 	.word	0x0002cd10


	//   ....[1]....
        /*007c*/ 	.word	0x0002cd30


	//   ....[2]....
        /*0080*/ 	.word	0x0002cd50


	//   ....[3]....
        /*0084*/ 	.word	0x0002cd70


	//   ....[4]....
        /*0088*/ 	.word	0x0002cda0


	//   ....[5]....
        /*008c*/ 	.word	0x0002d310


	//   ....[6]....
        /*0090*/ 	.word	0x0002d340


	//   ....[7]....
        /*0094*/ 	.word	0x0002d360


	//   ....[8]....
        /*0098*/ 	.word	0x0002d380


	//   ....[9]....
        /*009c*/ 	.word	0x0002d3a0


	//   ....[10]....
        /*00a0*/ 	.word	0x0002d540


	//   ....[11]....
        /*00a4*/ 	.word	0x0002d580


	//   ....[12]....
        /*00a8*/ 	.word	0x0002d5b0


	//   ....[13]....
        /*00ac*/ 	.word	0x0002d600


	//   ....[14]....
        /*00b0*/ 	.word	0x0002d6c0


	//   ....[15]....
        /*00b4*/ 	.word	0x0002d6e0


	//   ....[16]....
        /*00b8*/ 	.word	0x0002d7b0


	//   ....[17]....
        /*00bc*/ 	.word	0x0002d7c0


	//----- nvinfo : EIATTR_VRC_CTA_INIT_COUNT
	.align		4
.L_1888:
        /*00c0*/ 	.byte	0x02, 0x4a
	.zero		1
	.zero		1


	//----- nvinfo : EIATTR_EXIT_INSTR_OFFSETS
	.align		4
        /*00c4*/ 	.byte	0x04, 0x1c
        /*00c6*/ 	.short	(.L_1890 - .L_1889)


	//   ....[0]....
.L_1889:
        /*00c8*/ 	.word	0x00000d50


	//   ....[1]....
        /*00cc*/ 	.word	0x0002e520


	//----- nvinfo : EIATTR_MAX_THREADS
	.align		4
.L_1890:
        /*00d0*/ 	.byte	0x04, 0x05
        /*00d2*/ 	.short	(.L_1892 - .L_1891)
.L_1891:
        /*00d4*/ 	.word	0x00000080
        /*00d8*/ 	.word	0x00000001
        /*00dc*/ 	.word	0x00000001


	//----- nvinfo : EIATTR_CRS_STACK_SIZE
	.align		4
.L_1892:
        /*00e0*/ 	.byte	0x04, 0x1e
        /*00e2*/ 	.short	(.L_1894 - .L_1893)
.L_1893:
        /*00e4*/ 	.word	0x00000000


	//----- nvinfo : EIATTR_CBANK_PARAM_SIZE
	.align		4
.L_1894:
        /*00e8*/ 	.byte	0x03, 0x19
        /*00ea*/ 	.short	0x00e8


	//----- nvinfo : EIATTR_PARAM_CBANK
	.align		4
        /*00ec*/ 	.byte	0x04, 0x0a
        /*00ee*/ 	.short	(.L_1896 - .L_1895)
	.align		4
.L_1895:
        /*00f0*/ 	.word	index@(.nv.constant0._ZN10layer_norm31ln_parallel_residual_fwd_kernelINS_13Kernel_traitsIfffffjLj5120ELj1ELj1ELj4ELj16ENS_18Kernel_traits_baseILj5120EfffffjLj128EEEEELb1ELb1ELb0EEEvNS_9FwdParamsE)
        /*00f4*/ 	.short	0x0380
        /*00f6*/ 	.short	0x00e8


	//----- nvinfo : EIATTR_SW_WAR
	.align		4
.L_1896:
        /*00f8*/ 	.byte	0x04, 0x36
        /*00fa*/ 	.short	(.L_1898 - .L_1897)
.L_1897:
        /*00fc*/ 	.word	0x00000008
.L_1898:


//--------------------- .nv.info._ZN10layer_norm31ln_parallel_residual_fwd_kernelINS_13Kernel_traitsIfffffjLj5120ELj1ELj1ELj4ELj16ENS_18Kernel_traits_baseILj5120EfffffjLj128EEEEELb1ELb1ELb1EEEvNS_9FwdParamsE --------------------------
	.section	.nv.info._ZN10layer_norm31ln_parallel_residual_fwd_kernelINS_13Kernel_traitsIfffffjLj5120ELj1ELj1ELj4ELj16ENS_18Kernel_traits_baseILj5120EfffffjLj128EEEEELb1ELb1ELb1EEEvNS_9FwdParamsE,"",@"SHT_CUDA_INFO"
	.sectionflags	@""
	.align	4


	//----- nvinfo : EIATTR_CUDA_API_VERSION
	.align		4
        /*0000*/ 	.byte	0x04, 0x37
        /*0002*/ 	.short	(.L_1900 - .L_1899)
.L_1899:
        /*0004*/ 	.word	0x00000082


	//----- nvinfo : EIATTR_KPARAM_INFO
	.align		4
.L_1900:
        /*0008*/ 	.byte	0x04, 0x17
        /*000a*/ 	.short	(.L_1902 - .L_1901)
.L_1901:
        /*000c*/ 	.word	0x00000000
        /*0010*/ 	.short	0x0000
        /*0012*/ 	.short	0x0000
        /*0014*/ 	.byte	0x00, 0xf0, 0xa1, 0x03


	//----- nvinfo : EIATTR_SPARSE_MMA_MASK
	.align		4
.L_1902:
        /*0018*/ 	.byte	0x03, 0x50
        /*001a*/ 	.short	0x0000


	//----- nvinfo : EIATTR_MAXREG_COUNT
	.align		4
        /*001c*/ 	.byte	0x03, 0x1b
        /*001e*/ 	.short	0x00ff


	//----- nvinfo : EIATTR_NUM_BARRIERS
	.align		4
        /*0020*/ 	.byte	0x02, 0x4c
        /*0022*/ 	.byte	0x01
	.zero		1


	//----- nvinfo : EIATTR_MERCURY_ISA_VERSION
	.align		4
        /*0024*/ 	.byte	0x03, 0x5f
        /*0026*/ 	.short	0x0101


	//----- nvinfo : EIATTR_COOP_GROUP_MASK_REGIDS
	.align		4
        /*0028*/ 	.byte	0x04, 0x29
        /*002a*/ 	.short	(.L_1904 - .L_1903)


	//   ....[0]....
.L_1903:
        /*002c*/ 	.word	0xffffffff


	//   ....[1]....
        /*0030*/ 	.word	0xffffffff


	//   ....[2]....
        /*0034*/ 	.word	0xffffffff


	//   ....[3]....
        /*0038*/ 	.word	0xffffffff


	//   ....[4]....
        /*003c*/ 	.word	0xffffffff


	//   ....[5]....
        /*0040*/ 	.word	0xffffffff


	//   ....[6]....
        /*0044*/ 	.word	0xffffffff


	//   ....[7]....
        /*0048*/ 	.word	0xffffffff


	//   ....[8]....
        /*004c*/ 	.word	0xffffffff


	//   ....[9]....
        /*0050*/ 	.word	0xffffffff


	//   ....[10]....
        /*0054*/ 	.word	0xffffffff


	//   ....[11]....
        /*0058*/ 	.word	0xffffffff


	//   ....[12]....
        /*005c*/ 	.word	0xffffffff


	//   ....[13]....
        /*0060*/ 	.word	0xffffffff


	//   ....[14]....
        /*0064*/ 	.word	0xffffffff


	//   ....[15]....
        /*0068*/ 	.word	0xffffffff


	//   ....[16]....
        /*006c*/ 	.word	0xffffffff


	//   ....[17]....
        /*0070*/ 	.word	0xffffffff


	//----- nvinfo : EIATTR_COOP_GROUP_INSTR_OFFSETS
	.align		4
.L_1904:
        /*0074*/ 	.byte	0x04, 0x28
        /*0076*/ 	.short	(.L_1906 - .L_1905)


	//   ....[0]....
.L_1905:
        /*0078*/ 	.word	0x00024cb0


	//   ....[1]....
        /*007c*/ 	.word	0x00024ce0


	//   ....[2]....
        /*0080*/ 	.word	0x00024d00


	//   ....[3]....
        /*0084*/ 	.word	0x00024d20


	//   ....[4]....
        /*0088*/ 	.word	0x00024d40


	//   ....[5]....
        /*008c*/ 	.word	0x00025270


	//   ....[6]....
        /*0090*/ 	.word	0x00025290


	//   ....[7]....
        /*0094*/ 	.word	0x000252b0


	//   ....[8]....
        /*0098*/ 	.word	0x000252e0


	//   ....[9]....
        /*009c*/ 	.word	0x00025310


	//   ....[10]....
        /*00a0*/ 	.word	0x000254b0


	//   ....[11]....
        /*00a4*/ 	.word	0x000254f0


	//   ....[12]....
        /*00a8*/ 	.word	0x00025530


	//   ....[13]....
        /*00ac*/ 	.word	0x00025590


	//   ....[14]....
        /*00b0*/ 	.word	0x000255f0


	//   ....[15]....
        /*00b4*/ 	.word	0x00025630


	//   ....[16]....
        /*00b8*/ 	.word	0x000256f0


	//   ....[17]....
        /*00bc*/ 	.word	0x00025720


	//----- nvinfo : EIATTR_VRC_CTA_INIT_COUNT
	.align		4
.L_1906:
        /*00c0*/ 	.byte	0x02, 0x4a
	.zero		1
	.zero		1


	//----- nvinfo : EIATTR_EXIT_INSTR_OFFSETS
	.align		4
        /*00c4*/ 	.byte	0x04, 0x1c
        /*00c6*/ 	.short	(.L_1908 - .L_1907)


	//   ....[0]....
.L_1907:
        /*00c8*/ 	.word	0x000006a0


	//   ....[1]....
        /*00cc*/ 	.word	0x00026100


	//----- nvinfo : EIATTR_MAX_THREADS
	.align		4
.L_1908:
        /*00d0*/ 	.byte	0x04, 0x05
        /*00d2*/ 	.short	(.L_1910 - .L_1909)
.L_1909:
        /*00d4*/ 	.word	0x00000080
        /*00d8*/ 	.word	0x00000001
        /*00dc*/ 	.word	0x00000001


	//----- nvinfo : EIATTR_CRS_STACK_SIZE
	.align		4
.L_1910:
        /*00e0*/ 	.byte	0x04, 0x1e
        /*00e2*/ 	.short	(.L_1912 - .L_1911)
.L_1911:
        /*00e4*/ 	.word	0x00000000


	//----- nvinfo : EIATTR_CBANK_PARAM_SIZE
	.align		4
.L_1912:
        /*00e8*/ 	.byte	0x03, 0x19
        /*00ea*/ 	.short	0x00e8


	//----- nvinfo : EIATTR_PARAM_CBANK
	.align		4
        /*00ec*/ 	.byte	0x04, 0x0a
        /*00ee*/ 	.short	(.L_1914 - .L_1913)
	.align		4
.L_1913:
        /*00f0*/ 	.word	index@(.nv.constant0._ZN10layer_norm31ln_parallel_residual_fwd_kernelINS_13Kernel_traitsIfffffjLj5120ELj1ELj1ELj4ELj16ENS_18Kernel_traits_baseILj5120EfffffjLj128EEEEELb1ELb1ELb1EEEvNS_9FwdParamsE)
        /*00f4*/ 	.short	0x0380
        /*00f6*/ 	.short	0x00e8


	//----- nvinfo : EIATTR_SW_WAR
	.align		4
.L_1914:
        /*00f8*/ 	.byte	0x04, 0x36
        /*00fa*/ 	.short	(.L_1916 - .L_1915)
.L_1915:
        /*00fc*/ 	.word	0x00000008
.L_1916:


//--------------------- .nv.callgraph             --------------------------
	.section	.nv.callgraph,"",@"SHT_CUDA_CALLGRAPH"
	.align	4
	.sectionentsize	8
	.align		4
        /*0000*/ 	.word	0x00000000
	.align		4
        /*0004*/ 	.word	0xffffffff
	.align		4
        /*0008*/ 	.word	0x00000000
	.align		4
        /*000c*/ 	.word	0xfffffffe
	.align		4
        /*0010*/ 	.word	0x00000000
	.align		4
        /*0014*/ 	.word	0xfffffffd
	.align		4
        /*0018*/ 	.word	0x00000000
	.align		4
        /*001c*/ 	.word	0xfffffffc


//--------------------- .nv.constant4             --------------------------
	.section	.nv.constant4,"a",@progbits
	.align	8
	.align		8
.nv.constant4:
        /*0000*/ 	.dword	precalc_xorwow_matrix
	.align		8
        /*0008*/ 	.dword	precalc_xorwow_offset_matrix
	.align		8
        /*0010*/ 	.dword	mrg32k3aM1
	.align		8
        /*0018*/ 	.dword	mrg32k3aM2
	.align		8
        /*0020*/ 	.dword	mrg32k3aM1SubSeq
	.align		8
        /*0028*/ 	.dword	mrg32k3aM2SubSeq
	.align		8
        /*0030*/ 	.dword	mrg32k3aM1Seq
	.align		8
        /*0038*/ 	.dword	mrg32k3aM2Seq


//--------------------- .nv.constant3             --------------------------
	.section	.nv.constant3,"a",@progbits
	.align	8
.nv.constant3:
	.type		__cr_lgamma_table,@object
	.size		__cr_lgamma_table,(.L_8 - __cr_lgamma_table)
__cr_lgamma_table:
        /*0000*/ 	.byte	0x00, 0x00, 0x00, 0x00, 0x00, 0x00, 0x00, 0x00, 0x00, 0x00, 0x00, 0x00, 0x00, 0x00, 0x00, 0x00
        /*0010*/ 	.byte	0xef, 0x39, 0xfa, 0xfe, 0x42, 0x2e, 0xe6, 0x3f, 0x02, 0x20, 0x2a, 0xfa, 0x0b, 0xab, 0xfc, 0x3f
        /*0020*/ 	.byte	0xf9, 0x2c, 0x92, 0x7c, 0xa7, 0x6c, 0x09, 0x40, 0xc9, 0x79, 0x44, 0x3c, 0x64, 0x26, 0x13, 0x40
        /*0030*/ 	.byte	0xca, 0x01, 0xcf, 0x3a, 0x27, 0x51, 0x1a, 0x40, 0x30, 0xcc, 0x2d, 0xf3, 0xe1, 0x0c, 0x21, 0x40
        /*0040*/ 	.byte	0x0d, 0xb7, 0xfc, 0x82, 0x8e, 0x35, 0x25, 0x40
.L_8:


//--------------------- .text._ZN10layer_norm31ln_parallel_residual_fwd_kernelINS_13Kernel_traitsI13__nv_bfloat16S2_S2_S2_fjLj5120ELj1ELj1ELj4ELj16ENS_18Kernel_traits_baseILj5120ES2_S2_S2_S2_fjLj128EEEEELb0ELb0ELb0EEEvNS_9FwdParamsE --------------------------
	.section	.text._ZN10layer_norm31ln_parallel_residual_fwd_kernelINS_13Kernel_traitsI13__nv_bfloat16S2_S2_S2_fjLj5120ELj1ELj1ELj4ELj16ENS_18Kernel_traits_baseILj5120ES2_S2_S2_S2_fjLj128EEEEELb0ELb0ELb0EEEvNS_9FwdParamsE,"ax",@progbits
	.align	128
        .global         _ZN10layer_norm31ln_parallel_residual_fwd_kernelINS_13Kernel_traitsI13__nv_bfloat16S2_S2_S2_fjLj5120ELj1ELj1ELj4ELj16ENS_18Kernel_traits_baseILj5120ES2_S2_S2_S2_fjLj128EEEEELb0ELb0ELb0EEEvNS_9FwdParamsE
        .type           _ZN10layer_norm31ln_parallel_residual_fwd_kernelINS_13Kernel_traitsI13__nv_bfloat16S2_S2_S2_fjLj5120ELj1ELj1ELj4ELj16ENS_18Kernel_traits_baseILj5120ES2_S2_S2_S2_fjLj128EEEEELb0ELb0ELb0EEEvNS_9FwdParamsE,@function
        .size           _ZN10layer_norm31ln_parallel_residual_fwd_kernelINS_13Kernel_traitsI13__nv_bfloat16S2_S2_S2_fjLj5120ELj1ELj1ELj4ELj16ENS_18Kernel_traits_baseILj5120ES2_S2_S2_S2_fjLj128EEEEELb0ELb0ELb0EEEvNS_9FwdParamsE,(.L_x_22300 - _ZN10layer_norm31ln_parallel_residual_fwd_kernelINS_13Kernel_traitsI13__nv_bfloat16S2_S2_S2_fjLj5120ELj1ELj1ELj4ELj16ENS_18Kernel_traits_baseILj5120ES2_S2_S2_S2_fjLj128EEEEELb0ELb0ELb0EEEvNS_9FwdParamsE)
        .other          _ZN10layer_norm31ln_parallel_residual_fwd_kernelINS_13Kernel_traitsI13__nv_bfloat16S2_S2_S2_fjLj5120ELj1ELj1ELj4ELj16ENS_18Kernel_traits_baseILj5120ES2_S2_S2_S2_fjLj128EEEEELb0ELb0ELb0EEEvNS_9FwdParamsE,@"STO_CUDA_ENTRY STV_DEFAULT"
_ZN10layer_norm31ln_parallel_residual_fwd_kernelINS_13Kernel_traitsI13__nv_bfloat16S2_S2_S2_fjLj5120ELj1ELj1ELj4ELj16ENS_18Kernel_traits_baseILj5120ES2_S2_S2_S2_fjLj128EEEEELb0ELb0ELb0EEEvNS_9FwdParamsE:
.text._ZN10layer_norm31ln_parallel_residual_fwd_kernelINS_13Kernel_traitsI13__nv_bfloat16S2_S2_S2_fjLj5120ELj1ELj1ELj4ELj16ENS_18Kernel_traits_baseILj5120ES2_S2_S2_S2_fjLj128EEEEELb0ELb0ELb0EEEvNS_9FwdParamsE:
[----:B------:R-:W-:Y:S01]  /*0000*/  LDC R1, c[0x0][0x37c] ;  /* 0x0000df00ff017b82 */ /* 0x000fe20000000800 */
[----:B------:R-:W0:Y:S01]  /*0010*/  S2R R186, SR_TID.X ;  /* 0x0000000000ba7919 */ /* 0x000e220000002100 */
[----:B------:R-:W1:Y:S06]  /*0020*/  LDCU.64 UR4, c[0x0][0x438] ;  /* 0x00008700ff0477ac */ /* 0x000e6c0008000a00 */
[----:B------:R-:W2:Y:S01]  /*0030*/  LDC R5, c[0x0][0x388] ;  /* 0x0000e200ff057b82 */ /* 0x000ea20000000800 */
[----:B------:R-:W-:Y:S01]  /*0040*/  BSSY.RECONVERGENT B0, `(.L_x_0) ;  /* 0x0000143000007945 */ /* 0x000fe20003800200 */
[----:B------:R-:W3:Y:S06]  /*0050*/  LDCU.64 UR8, c[0x0][0x358] ;  /* 0x00006b00ff0877ac */ /* 0x000eec0008000a00 */
[----:B------:R-:W4:Y:S01]  /*0060*/  S2UR UR6, SR_CTAID.X ;  /* 0x00000000000679c3 */ /* 0x000f220000002500 */
[----:B-1----:R-:W-:-:S04]  /*0070*/  UISETP.NE.U32.AND UP0, UPT, UR4, URZ, UPT ;  /* 0x000000ff0400728c */ /* 0x002fc8000bf05070 */
[----:B------:R-:W-:Y:S01]  /*0080*/  UISETP.NE.AND.EX UP0, UPT, UR5, URZ, UPT, UP0 ;  /* 0x000000ff0500728c */ /* 0x000fe2000bf05300 */
[----:B--2---:R-:W-:-:S04]  /*0090*/  SHF.R.S32.HI R0, RZ, 0x1f, R5 ;  /* 0x0000001fff007819 */ /* 0x004fc80000011405 */
[----:B------:R-:W-:Y:S02]  /*00a0*/  LEA.HI R0, R0, R5, RZ, 0x3 ;  /* 0x0000000500007211 */ /* 0x000fe400078f18ff */
[C---:B0-----:R-:W-:Y:S02]  /*00b0*/  LOP3.LUT R3, R186.reuse, 0x60, RZ, 0xc0, !PT ;  /* 0x00000060ba037812 */ /* 0x041fe400078ec0ff */
[----:B------:R-:W-:Y:S02]  /*00c0*/  LOP3.LUT R184, R186, 0x1f, RZ, 0xc0, !PT ;  /* 0x0000001fbab87812 */ /* 0x000fe400078ec0ff */
[----:B------:R-:W-:-:S04]  /*00d0*/  LOP3.LUT R185, R3, 0x1f, R186, 0xf8, !PT ;  /* 0x0000001f03b97812 */ /* 0x000fc800078ef8ba */
[----:B------:R-:W-:-:S04]  /*00e0*/  LOP3.LUT R183, R185, 0x7f, RZ, 0x3c, !PT ;  /* 0x0000007fb9b77812 */ /* 0x000fc800078e3cff */
[----:B------:R-:W-:Y:S01]  /*00f0*/  LEA.HI.SX32 R183, R0, R183, 0x1d ;  /* 0x000000b700b77211 */ /* 0x000fe200078feaff */
[----:B---34-:R-:W-:Y:S06]  /*0100*/  BRA.U UP0, `(.L_x_1) ;  /* 0x0000000900947547 */ /* 0x018fec000b800000 */
[----:B------:R-:W0:Y:S02]  /*0110*/  LDCU.64 UR4, c[0x0][0x440] ;  /* 0x00008800ff0477ac */ /* 0x000e240008000a00 */
[----:B0-----:R-:W-:-:S04]  /*0120*/  UISETP.NE.U32.AND UP0, UPT, UR4, URZ, UPT ;  /* 0x000000ff0400728c */ /* 0x001fc8000bf05070 */
[----:B------:R-:W-:-:S09]  /*0130*/  UISETP.NE.AND.EX UP0, UPT, UR5, URZ, UPT, UP0 ;  /* 0x000000ff0500728c */ /* 0x000fd2000bf05300 */
[----:B------:R-:W-:Y:S05]  /*0140*/  BRA.U UP0, `(.L_x_2) ;  /* 0x0000000500487547 */ /* 0x000fea000b800000 */
[----:B------:R-:W0:Y:S01]  /*0150*/  LDC.64 R8, c[0x0][0x3d0] ;  /* 0x0000f400ff087b82 */ /* 0x000e220000000a00 */
[C---:B------:R-:W-:Y:S02]  /*0160*/  ISETP.GE.U32.AND P0, PT, R183.reuse, 0x80, PT ;  /* 0x00000080b700780c */ /* 0x040fe40003f06070 */
[C---:B------:R-:W-:Y:S02]  /*0170*/  ISETP.GE.U32.AND P1, PT, R183.reuse, 0x100, PT ;  /* 0x00000100b700780c */ /* 0x040fe40003f26070 */
[C---:B------:R-:W-:Y:S02]  /*0180*/  ISETP.GE.U32.AND P2, PT, R183.reuse, 0x180, PT ;  /* 0x00000180b700780c */ /* 0x040fe40003f46070 */
[----:B------:R-:W-:Y:S01]  /*0190*/  MOV R21, R185 ;  /* 0x000000b900157202 */ /* 0x000fe20000000f00 */
[----:B------:R-:W1:Y:S01]  /*01a0*/  LDC.64 R10, c[0x0][0x3d8] ;  /* 0x0000f600ff0a7b82 */ /* 0x000e620000000a00 */
[----:B------:R-:W-:-:S05]  /*01b0*/  ISETP.GE.U32.AND P3, PT, R183, 0x200, PT ;  /* 0x00000200b700780c */ /* 0x000fca0003f66070 */
[----:B------:R-:W-:Y:S02]  /*01c0*/  @P0 LOP3.LUT R21, R185, 0x80, RZ, 0xfc, !PT ;  /* 0x00000080b9150812 */ /* 0x000fe400078efcff */
[----:B------:R-:W2:Y:S08]  /*01d0*/  LDC.64 R12, c[0x0][0x3d0] ;  /* 0x0000f400ff0c7b82 */ /* 0x000eb00000000a00 */
[----:B------:R-:W3:Y:S01]  /*01e0*/  LDC.64 R14, c[0x0][0x3d8] ;  /* 0x0000f600ff0e7b82 */ /* 0x000ee20000000a00 */
[----:B0-----:R-:W-:-:S05]  /*01f0*/  @P1 IMAD.WIDE.U32 R8, R21, 0x10, R8 ;  /* 0x0000001015081825 */ /* 0x001fca00078e0008 */
[----:B------:R0:W5:Y:S02]  /*0200*/  @P1 LDG.E.128 R48, desc[UR8][R8.64] ;  /* 0x0000000808301981 */ /* 0x000164000c1e1d00 */
[----:B------:R-:W4:Y:S01]  /*0210*/  LDC.64 R4, c[0x0][0x3d0] ;  /* 0x0000f400ff047b82 */ /* 0x000f220000000a00 */
[----:B-1----:R-:W-:-:S04]  /*0220*/  @P1 IMAD.WIDE.U32 R10, R21, 0x10, R10 ;  /* 0x00000010150a1825 */ /* 0x002fc800078e000a */
[----:B------:R-:W-:Y:S01]  /*0230*/  @P1 VIADD R21, R21, 0x80 ;  /* 0x0000008015151836 */ /* 0x000fe20000000000 */
[----:B------:R0:W5:Y:S02]  /*0240*/  @P1 LDG.E.128 R52, desc[UR8][R10.64] ;  /* 0x000000080a341981 */ /* 0x000164000c1e1d00 */
[----:B------:R-:W1:Y:S01]  /*0250*/  LDC.64 R6, c[0x0][0x3d8] ;  /* 0x0000f600ff067b82 */ /* 0x000e620000000a00 */
[----:B--2---:R-:W-:-:S05]  /*0260*/  @P2 IMAD.WIDE.U32 R12, R21, 0x10, R12 ;  /* 0x00000010150c2825 */ /* 0x004fca00078e000c */
[----:B------:R0:W5:Y:S02]  /*0270*/  @P2 LDG.E.128 R56, desc[UR8][R12.64] ;  /* 0x000000080c382981 */ /* 0x000164000c1e1d00 */
[----:B------:R-:W2:Y:S01]  /*0280*/  LDC.64 R16, c[0x0][0x3d0] ;  /* 0x0000f400ff107b82 */ /* 0x000ea20000000a00 */
[C---:B---3--:R-:W-:Y:S01]  /*0290*/  @P2 IMAD.WIDE.U32 R14, R21.reuse, 0x10, R14 ;  /* 0x00000010150e2825 */ /* 0x048fe200078e000e */
[----:B------:R-:W-:-:S04]  /*02a0*/  @P2 IADD3 R21, PT, PT, R21, 0x80, RZ ;  /* 0x0000008015152810 */ /* 0x000fc80007ffe0ff */
[----:B------:R0:W5:Y:S02]  /*02b0*/  @P2 LDG.E.128 R60, desc[UR8][R14.64] ;  /* 0x000000080e3c2981 */ /* 0x000164000c1e1d00 */
[----:B------:R-:W3:Y:S01]  /*02c0*/  LDC.64 R18, c[0x0][0x3d8] ;  /* 0x0000f600ff127b82 */ /* 0x000ee20000000a00 */
[----:B----4-:R-:W-:-:S05]  /*02d0*/  @P0 IMAD.WIDE.U32 R4, R185, 0x10, R4 ;  /* 0x00000010b9040825 */ /* 0x010fca00078e0004 */
[----:B------:R0:W5:Y:S01]  /*02e0*/  @P0 LDG.E.128 R40, desc[UR8][R4.64] ;  /* 0x0000000804280981 */ /* 0x000162000c1e1d00 */
[----:B-1----:R-:W-:-:S05]  /*02f0*/  @P0 IMAD.WIDE.U32 R6, R185, 0x10, R6 ;  /* 0x00000010b9060825 */ /* 0x002fca00078e0006 */
[----:B------:R0:W5:Y:S01]  /*0300*/  @P0 LDG.E.128 R44, desc[UR8][R6.64] ;  /* 0x00000008062c0981 */ /* 0x000162000c1e1d00 */
[----:B--2---:R-:W-:-:S05]  /*0310*/  @P3 IMAD.WIDE.U32 R16, R21, 0x10, R16 ;  /* 0x0000001015103825 */ /* 0x004fca00078e0010 */
[----:B------:R0:W5:Y:S01]  /*0320*/  @P3 LDG.E.128 R64, desc[UR8][R16.64] ;  /* 0x0000000810403981 */ /* 0x000162000c1e1d00 */
[----:B---3--:R-:W-:-:S05]  /*0330*/  @P3 IMAD.WIDE.U32 R18, R21, 0x10, R18 ;  /* 0x0000001015123825 */ /* 0x008fca00078e0012 */
[----:B------:R0:W5:Y:S01]  /*0340*/  @P3 LDG.E.128 R68, desc[UR8][R18.64] ;  /* 0x0000000812443981 */ /* 0x000162000c1e1d00 */
[----:B------:R-:W-:Y:S01]  /*0350*/  ISETP.GE.U32.AND P4, PT, R183, 0x280, PT ;  /* 0x00000280b700780c */ /* 0x000fe20003f86070 */
[----:B------:R-:W-:Y:S02]  /*0360*/  HFMA2 R78, -RZ, RZ, 0, 0 ;  /* 0x00000000ff4e7431 */ /* 0x000fe400000001ff */
[----:B------:R-:W-:Y:S01]  /*0370*/  IMAD.MOV.U32 R74, RZ, RZ, RZ ;  /* 0x000000ffff4a7224 */ /* 0x000fe200078e00ff */
[----:B------:R-:W-:Y:S02]  /*0380*/  CS2R R72, SRZ ;  /* 0x0000000000487805 */ /* 0x000fe4000001ff00 */
[----:B------:R-:W-:Y:S01]  /*0390*/  CS2R R76, SRZ ;  /* 0x00000000004c7805 */ /* 0x000fe2000001ff00 */
[----:B------:R-:W-:Y:S01]  /*03a0*/  IMAD.MOV.U32 R82, RZ, RZ, RZ ;  /* 0x000000ffff527224 */ /* 0x000fe200078e00ff */
[----:B------:R-:W-:Y:S02]  /*03b0*/  CS2R R80, SRZ ;  /* 0x0000000000507805 */ /* 0x000fe4000001ff00 */
[----:B------:R-:W-:-:S02]  /*03c0*/  MOV R86, RZ ;  /* 0x000000ff00567202 */ /* 0x000fc40000000f00 */
[----:B------:R-:W-:Y:S02]  /*03d0*/  CS2R R84, SRZ ;  /* 0x0000000000547805 */ /* 0x000fe4000001ff00 */
[----:B------:R-:W-:Y:S02]  /*03e0*/  CS2R R90, SRZ ;  /* 0x00000000005a7805 */ /* 0x000fe4000001ff00 */
[----:B------:R-:W-:Y:S02]  /*03f0*/  CS2R R88, SRZ ;  /* 0x0000000000587805 */ /* 0x000fe4000001ff00 */
[----:B------:R-:W-:Y:S02]  /*0400*/  CS2R R94, SRZ ;  /* 0x00000000005e7805 */ /* 0x000fe4000001ff00 */
[----:B------:R-:W-:Y:S02]  /*0410*/  CS2R R92, SRZ ;  /* 0x00000000005c7805 */ /* 0x000fe4000001ff00 */
[----:B------:R-:W-:-:S02]  /*0420*/  CS2R R98, SRZ ;  /* 0x0000000000627805 */ /* 0x000fc4000001ff00 */
[----:B------:R-:W-:Y:S02]  /*0430*/  CS2R R96, SRZ ;  /* 0x0000000000607805 */ /* 0x000fe4000001ff00 */
[----:B------:R-:W-:Y:S02]  /*0440*/  CS2R R102, SRZ ;  /* 0x0000000000667805 */ /* 0x000fe4000001ff00 */
[----:B------:R-:W-:Y:S01]  /*0450*/  CS2R R100, SRZ ;  /* 0x0000000000647805 */ /* 0x000fe2000001ff00 */
[----:B------:R-:W-:Y:S01]  /*0460*/  @P0 IMAD.MOV.U32 R87, RZ, RZ, RZ ;  /* 0x000000ffff570224 */ /* 0x000fe200078e00ff */
[----:B------:R-:W-:Y:S01]  /*0470*/  @P1 MOV R83, RZ ;  /* 0x000000ff00531202 */ /* 0x000fe20000000f00 */
[----:B------:R-:W-:Y:S01]  /*0480*/  @P2 IMAD.MOV.U32 R79, RZ, RZ, RZ ;  /* 0x000000ffff4f2224 */ /* 0x000fe200078e00ff */
[----:B------:R-:W-:Y:S01]  /*0490*/  @P3 MOV R75, RZ ;  /* 0x000000ff004b3202 */ /* 0x000fe20000000f00 */
[----:B------:R-:W-:Y:S01]  /*04a0*/  @P3 VIADD R21, R21, 0x80 ;  /* 0x0000008015153836 */ /* 0x000fe20000000000 */
[----:B0-----:R-:W-:Y:S06]  /*04b0*/  @!P4 BRA `(.L_x_3) ;  /* 0x0000000c00ecc947 */ /* 0x001fec0003800000 */
[----:B------:R-:W0:Y:S08]  /*04c0*/  LDC.64 R104, c[0x0][0x3d0] ;  /* 0x0000f400ff687b82 */ /* 0x000e300000000a00 */
[----:B------:R-:W1:Y:S01]  /*04d0*/  LDC.64 R108, c[0x0][0x3d8] ;  /* 0x0000f600ff6c7b82 */ /* 0x000e620000000a00 */
[----:B0-----:R-:W-:-:S06]  /*04e0*/  IMAD.WIDE.U32 R104, R21, 0x10, R104 ;  /* 0x0000001015687825 */ /* 0x001fcc00078e0068 */
[----:B------:R-:W5:Y:S01]  /*04f0*/  LDG.E.128 R104, desc[UR8][R104.64] ;  /* 0x0000000868687981 */ /* 0x000f62000c1e1d00 */
[----:B-1----:R-:W-:-:S06]  /*0500*/  IMAD.WIDE.U32 R108, R21, 0x10, R108 ;  /* 0x00000010156c7825 */ /* 0x002fcc00078e006c */
[----:B------:R-:W5:Y:S01]  /*0510*/  LDG.E.128 R108, desc[UR8][R108.64] ;  /* 0x000000086c6c7981 */ /* 0x000f62000c1e1d00 */
[----:B------:R-:W-:Y:S02]  /*0520*/  CS2R R114, SRZ ;  /* 0x0000000000727805 */ /* 0x000fe4000001ff00 */
[----:B------:R-:W-:Y:S02]  /*0530*/  CS2R R112, SRZ ;  /* 0x0000000000707805 */ /* 0x000fe4000001ff00 */
[----:B------:R-:W-:Y:S02]  /*0540*/  MOV R74, RZ ;  /* 0x000000ff004a7202 */ /* 0x000fe40000000f00 */
[----:B------:R-:W-:Y:S01]  /*0550*/  CS2R R72, SRZ ;  /* 0x0000000000487805 */ /* 0x000fe2000001ff00 */
[----:B------:R-:W-:Y:S01]  /*0560*/  IMAD.MOV.U32 R78, RZ, RZ, RZ ;  /* 0x000000ffff4e7224 */ /* 0x000fe200078e00ff */
[----:B------:R-:W-:Y:S02]  /*0570*/  CS2R R76, SRZ ;  /* 0x00000000004c7805 */ /* 0x000fe4000001ff00 */
[----:B------:R-:W-:-:S02]  /*0580*/  MOV R82, RZ ;  /* 0x000000ff00527202 */ /* 0x000fc40000000f00 */
[----:B------:R-:W-:Y:S01]  /*0590*/  CS2R R80, SRZ ;  /* 0x0000000000507805 */ /* 0x000fe2000001ff00 */
[----:B------:R-:W-:Y:S01]  /*05a0*/  IMAD.MOV.U32 R86, RZ, RZ, RZ ;  /* 0x000000ffff567224 */ /* 0x000fe200078e00ff */
[----:B------:R-:W-:Y:S02]  /*05b0*/  CS2R R84, SRZ ;  /* 0x0000000000547805 */ /* 0x000fe4000001ff00 */
[----:B------:R-:W-:Y:S02]  /*05c0*/  CS2R R118, SRZ ;  /* 0x0000000000767805 */ /* 0x000fe4000001ff00 */
[----:B------:R-:W-:Y:S02]  /*05d0*/  CS2R R116, SRZ ;  /* 0x0000000000747805 */ /* 0x000fe4000001ff00 */
[----:B------:R-:W-:Y:S02]  /*05e0*/  CS2R R90, SRZ ;  /* 0x00000000005a7805 */ /* 0x000fe4000001ff00 */
[----:B------:R-:W-:-:S02]  /*05f0*/  CS2R R88, SRZ ;  /* 0x0000000000587805 */ /* 0x000fc4000001ff00 */
[----:B------:R-:W-:Y:S02]  /*0600*/  CS2R R94, SRZ ;  /* 0x00000000005e7805 */ /* 0x000fe4000001ff00 */
[----:B------:R-:W-:Y:S02]  /*0610*/  CS2R R92, SRZ ;  /* 0x00000000005c7805 */ /* 0x000fe4000001ff00 */
[----:B------:R-:W-:Y:S02]  /*0620*/  CS2R R98, SRZ ;  /* 0x0000000000627805 */ /* 0x000fe4000001ff00 */
[----:B------:R-:W-:Y:S02]  /*0630*/  CS2R R96, SRZ ;  /* 0x0000000000607805 */ /* 0x000fe4000001ff00 */
[----:B------:R-:W-:Y:S02]  /*0640*/  CS2R R102, SRZ ;  /* 0x0000000000667805 */ /* 0x000fe4000001ff00 */
[----:B------:R-:W-:Y:S01]  /*0650*/  CS2R R100, SRZ ;  /* 0x0000000000647805 */ /* 0x000fe2000001ff00 */
[----:B------:R-:W-:Y:S06]  /*0660*/  BRA `(.L_x_3) ;  /* 0x0000000c00807947 */ /* 0x000fec0003800000 */
.L_x_2:
[C---:B------:R-:W-:Y:S01]  /*0670*/  ISETP.GE.U32.AND P1, PT, R183.reuse, 0x100, PT ;  /* 0x00000100b700780c */ /* 0x040fe20003f26070 */
[----:B------:R-:W0:Y:S01]  /*0680*/  LDC.64 R6, c[0x0][0x3d0] ;  /* 0x0000f400ff067b82 */ /* 0x000e220000000a00 */
[C---:B------:R-:W-:Y:S02]  /*0690*/  ISETP.GE.U32.AND P2, PT, R183.reuse, 0x180, PT ;  /* 0x00000180b700780c */ /* 0x040fe40003f46070 */
[C---:B------:R-:W-:Y:S02]  /*06a0*/  ISETP.GE.U32.AND P0, PT, R183.reuse, 0x80, PT ;  /* 0x00000080b700780c */ /* 0x040fe40003f06070 */
[----:B------:R-:W-:Y:S02]  /*06b0*/  ISETP.GE.U32.AND P3, PT, R183, 0x200, PT ;  /* 0x00000200b700780c */ /* 0x000fe40003f66070 */
[----:B------:R-:W-:Y:S01]  /*06c0*/  MOV R33, R185 ;  /* 0x000000b900217202 */ /* 0x000fe20000000f00 */
[----:B------:R-:W1:Y:S08]  /*06d0*/  LDC.64 R8, c[0x0][0x3d8] ;  /* 0x0000f600ff087b82 */ /* 0x000e700000000a00 */
[----:B------:R-:W2:Y:S01]  /*06e0*/  LDC.64 R10, c[0x0][0x3d0] ;  /* 0x0000f400ff0a7b82 */ /* 0x000ea20000000a00 */
[----:B------:R-:W-:-:S07]  /*06f0*/  @P0 LOP3.LUT R33, R185, 0x80, RZ, 0xfc, !PT ;  /* 0x00000080b9210812 */ /* 0x000fce00078efcff */
[----:B------:R-:W3:Y:S01]  /*0700*/  LDC.64 R16, c[0x0][0x3d8] ;  /* 0x0000f600ff107b82 */ /* 0x000ee20000000a00 */
[----:B0-----:R-:W-:-:S05]  /*0710*/  @P0 IMAD.WIDE.U32 R12, R185, 0x10, R6 ;  /* 0x00000010b90c0825 */ /* 0x001fca00078e0006 */
[----:B------:R0:W5:Y:S02]  /*0720*/  @P0 LDG.E.128 R40, desc[UR8][R12.64] ;  /* 0x000000080c280981 */ /* 0x000164000c1e1d00 */
[----:B------:R-:W4:Y:S01]  /*0730*/  @P1 LDC.64 R18, c[0x0][0x440] ;  /* 0x00011000ff121b82 */ /* 0x000f220000000a00 */
[----:B-1----:R-:W-:-:S05]  /*0740*/  @P0 IMAD.WIDE.U32 R14, R185, 0x10, R8 ;  /* 0x00000010b90e0825 */ /* 0x002fca00078e0008 */
[----:B------:R0:W5:Y:S02]  /*0750*/  @P0 LDG.E.128 R44, desc[UR8][R14.64] ;  /* 0x000000080e2c0981 */ /* 0x000164000c1e1d00 */
[----:B------:R-:W1:Y:S01]  /*0760*/  LDC.64 R20, c[0x0][0x3d0] ;  /* 0x0000f400ff147b82 */ /* 0x000e620000000a00 */
[----:B--2---:R-:W-:-:S05]  /*0770*/  @P1 IMAD.WIDE.U32 R6, R33, 0x10, R10 ;  /* 0x0000001021061825 */ /* 0x004fca00078e000a */
[----:B------:R0:W5:Y:S02]  /*0780*/  @P1 LDG.E.128 R48, desc[UR8][R6.64] ;  /* 0x0000000806301981 */ /* 0x000164000c1e1d00 */
[----:B------:R-:W2:Y:S01]  /*0790*/  LDC.64 R22, c[0x0][0x3d8] ;  /* 0x0000f600ff167b82 */ /* 0x000ea20000000a00 */
[----:B---3--:R-:W-:-:S05]  /*07a0*/  @P1 IMAD.WIDE.U32 R8, R33, 0x10, R16 ;  /* 0x0000001021081825 */ /* 0x008fca00078e0010 */
[----:B------:R0:W5:Y:S02]  /*07b0*/  @P1 LDG.E.128 R52, desc[UR8][R8.64] ;  /* 0x0000000808341981 */ /* 0x000164000c1e1d00 */
[----:B------:R-:W3:Y:S01]  /*07c0*/  @P2 LDC.64 R24, c[0x0][0x440] ;  /* 0x00011000ff182b82 */ /* 0x000ee20000000a00 */
[----:B----4-:R-:W-:-:S04]  /*07d0*/  @P1 IMAD.WIDE.U32 R10, R33, 0x10, R18 ;  /* 0x00000010210a1825 */ /* 0x010fc800078e0012 */
[----:B------:R-:W-:Y:S01]  /*07e0*/  @P1 VIADD R33, R33, 0x80 ;  /* 0x0000008021211836 */ /* 0x000fe20000000000 */
[----:B------:R0:W5:Y:S02]  /*07f0*/  @P1 LD.E.128 R96, desc[UR8][R10.64] ;  /* 0x000000080a601980 */ /* 0x000164000c101d00 */
[----:B------:R-:W4:Y:S08]  /*0800*/  @P0 LDC.64 R4, c[0x0][0x440] ;  /* 0x00011000ff040b82 */ /* 0x000f300000000a00 */
[----:B------:R-:W0:Y:S08]  /*0810*/  LDC.64 R26, c[0x0][0x3d0] ;  /* 0x0000f400ff1a7b82 */ /* 0x000e300000000a00 */
[----:B------:R-:W0:Y:S08]  /*0820*/  LDC.64 R28, c[0x0][0x3d8] ;  /* 0x0000f600ff1c7b82 */ /* 0x000e300000000a00 */
[----:B------:R-:W0:Y:S01]  /*0830*/  @P3 LDC.64 R30, c[0x0][0x440] ;  /* 0x00011000ff1e3b82 */ /* 0x000e220000000a00 */
[----:B-1----:R-:W-:-:S04]  /*0840*/  @P2 IMAD.WIDE.U32 R20, R33, 0x10, R20 ;  /* 0x0000001021142825 */ /* 0x002fc800078e0014 */
[C---:B--2---:R-:W-:Y:S01]  /*0850*/  @P2 IMAD.WIDE.U32 R22, R33.reuse, 0x10, R22 ;  /* 0x0000001021162825 */ /* 0x044fe200078e0016 */
[----:B------:R1:W5:Y:S03]  /*0860*/  @P2 LDG.E.128 R56, desc[UR8][R20.64] ;  /* 0x0000000814382981 */ /* 0x000366000c1e1d00 */
[C---:B---3--:R-:W-:Y:S01]  /*0870*/  @P2 IMAD.WIDE.U32 R24, R33.reuse, 0x10, R24 ;  /* 0x0000001021182825 */ /* 0x048fe200078e0018 */
[----:B------:R-:W-:Y:S01]  /*0880*/  @P2 IADD3 R33, PT, PT, R33, 0x80, RZ ;  /* 0x0000008021212810 */ /* 0x000fe20007ffe0ff */
[----:B------:R1:W5:Y:S02]  /*0890*/  @P2 LDG.E.128 R60, desc[UR8][R22.64] ;  /* 0x00000008163c2981 */ /* 0x000364000c1e1d00 */
[----:B----4-:R-:W-:Y:S02]  /*08a0*/  @P0 IMAD.WIDE.U32 R4, R185, 0x10, R4 ;  /* 0x00000010b9040825 */ /* 0x010fe400078e0004 */
[----:B------:R1:W5:Y:S02]  /*08b0*/  @P2 LD.E.128 R92, desc[UR8][R24.64] ;  /* 0x00000008185c2980 */ /* 0x000364000c101d00 */
[----:B0-----:R-:W-:-:S02]  /*08c0*/  @P3 IMAD.WIDE.U32 R26, R33, 0x10, R26 ;  /* 0x00000010211a3825 */ /* 0x001fc400078e001a */
[----:B------:R1:W5:Y:S02]  /*08d0*/  @P0 LD.E.128 R100, desc[UR8][R4.64] ;  /* 0x0000000804640980 */ /* 0x000364000c101d00 */
[C---:B------:R-:W-:Y:S02]  /*08e0*/  @P3 IMAD.WIDE.U32 R28, R33.reuse, 0x10, R28 ;  /* 0x00000010211c3825 */ /* 0x040fe400078e001c */
[----:B------:R1:W5:Y:S02]  /*08f0*/  @P3 LDG.E.128 R64, desc[UR8][R26.64] ;  /* 0x000000081a403981 */ /* 0x000364000c1e1d00 */
[----:B------:R-:W-:Y:S02]  /*0900*/  @P3 IMAD.WIDE.U32 R30, R33, 0x10, R30 ;  /* 0x00000010211e3825 */ /* 0x000fe400078e001e */
[----:B------:R1:W5:Y:S04]  /*0910*/  @P3 LDG.E.128 R68, desc[UR8][R28.64] ;  /* 0x000000081c443981 */ /* 0x000368000c1e1d00 */
[----:B------:R1:W5:Y:S01]  /*0920*/  @P3 LD.E.128 R88, desc[UR8][R30.64] ;  /* 0x000000081e583980 */ /* 0x000362000c101d00 */
[----:B------:R-:W-:Y:S01]  /*0930*/  ISETP.GE.U32.AND P4, PT, R183, 0x280, PT ;  /* 0x00000280b700780c */ /* 0x000fe20003f86070 */
[----:B------:R-:W-:-:S02]  /*0940*/  HFMA2 R78, -RZ, RZ, 0, 0 ;  /* 0x00000000ff4e7431 */ /* 0x000fc400000001ff */
[----:B------:R-:W-:Y:S01]  /*0950*/  IMAD.MOV.U32 R74, RZ, RZ, RZ ;  /* 0x000000ffff4a7224 */ /* 0x000fe200078e00ff */
[----:B------:R-:W-:Y:S02]  /*0960*/  CS2R R72, SRZ ;  /* 0x0000000000487805 */ /* 0x000fe4000001ff00 */
[----:B------:R-:W-:Y:S01]  /*0970*/  CS2R R76, SRZ ;  /* 0x00000000004c7805 */ /* 0x000fe2000001ff00 */
[----:B------:R-:W-:Y:S01]  /*0980*/  IMAD.MOV.U32 R82, RZ, RZ, RZ ;  /* 0x000000ffff527224 */ /* 0x000fe200078e00ff */
[----:B------:R-:W-:Y:S02]  /*0990*/  CS2R R80, SRZ ;  /* 0x0000000000507805 */ /* 0x000fe4000001ff00 */
[----:B------:R-:W-:Y:S02]  /*09a0*/  MOV R86, RZ ;  /* 0x000000ff00567202 */ /* 0x000fe40000000f00 */
[----:B------:R-:W-:Y:S01]  /*09b0*/  CS2R R84, SRZ ;  /* 0x0000000000547805 */ /* 0x000fe2000001ff00 */
[----:B------:R-:W-:Y:S01]  /*09c0*/  @P0 IMAD.MOV.U32 R87, RZ, RZ, RZ ;  /* 0x000000ffff570224 */ /* 0x000fe200078e00ff */
[----:B------:R-:W-:Y:S01]  /*09d0*/  @P1 MOV R83, RZ ;  /* 0x000000ff00531202 */ /* 0x000fe20000000f00 */
[----:B------:R-:W-:Y:S01]  /*09e0*/  @P2 IMAD.MOV.U32 R79, RZ, RZ, RZ ;  /* 0x000000ffff4f2224 */ /* 0x000fe200078e00ff */
[----:B------:R-:W-:Y:S01]  /*09f0*/  @P3 MOV R75, RZ ;  /* 0x000000ff004b3202 */ /* 0x000fe20000000f00 */
[----:B------:R-:W-:Y:S01]  /*0a00*/  @P3 VIADD R33, R33, 0x80 ;  /* 0x0000008021213836 */ /* 0x000fe20000000000 */
[----:B-1----:R-:W-:Y:S06]  /*0a10*/  @!P4 BRA `(.L_x_3) ;  /* 0x000000080094c947 */ /* 0x002fec0003800000 */
[----:B------:R-:W0:Y:S08]  /*0a20*/  LDC.64 R104, c[0x0][0x3d0] ;  /* 0x0000f400ff687b82 */ /* 0x000e300000000a00 */
[----:B------:R-:W1:Y:S08]  /*0a30*/  LDC.64 R108, c[0x0][0x3d8] ;  /* 0x0000f600ff6c7b82 */ /* 0x000e700000000a00 */
[----:B------:R-:W2:Y:S01]  /*0a40*/  LDC.64 R116, c[0x0][0x440] ;  /* 0x00011000ff747b82 */ /* 0x000ea20000000a00 */
[----:B0-----:R-:W-:-:S06]  /*0a50*/  IMAD.WIDE.U32 R104, R33, 0x10, R104 ;  /* 0x0000001021687825 */ /* 0x001fcc00078e0068 */
[----:B------:R-:W5:Y:S01]  /*0a60*/  LDG.E.128 R104, desc[UR8][R104.64] ;  /* 0x0000000868687981 */ /* 0x000f62000c1e1d00 */
[----:B-1----:R-:W-:-:S06]  /*0a70*/  IMAD.WIDE.U32 R108, R33, 0x10, R108 ;  /* 0x00000010216c7825 */ /* 0x002fcc00078e006c */
[----:B------:R-:W5:Y:S01]  /*0a80*/  LDG.E.128 R108, desc[UR8][R108.64] ;  /* 0x000000086c6c7981 */ /* 0x000f62000c1e1d00 */
[----:B--2---:R-:W-:-:S06]  /*0a90*/  IMAD.WIDE.U32 R116, R33, 0x10, R116 ;  /* 0x0000001021747825 */ /* 0x004fcc00078e0074 */
[----:B------:R-:W5:Y:S01]  /*0aa0*/  LD.E.128 R116, desc[UR8][R116.64] ;  /* 0x0000000874747980 */ /* 0x000f62000c101d00 */
        /* <DEDUP_REMOVED lines=9> */
[----:B------:R-:W-:Y:S01]  /*0b40*/  CS2R R84, SRZ ;  /* 0x0000000000547805 */ /* 0x000fe2000001ff00 */
[----:B------:R-:W-:Y:S06]  /*0b50*/  BRA `(.L_x_3) ;  /* 0x0000000800447947 */ /* 0x000fec0003800000 */
.L_x_1:
[----:B------:R-:W0:Y:S02]  /*0b60*/  LDCU.64 UR4, c[0x0][0x440] ;  /* 0x00008800ff0477ac */ /* 0x000e240008000a00 */
[----:B0-----:R-:W-:-:S04]  /*0b70*/  UISETP.NE.U32.AND UP0, UPT, UR4, URZ, UPT ;  /* 0x000000ff0400728c */ /* 0x001fc8000bf05070 */
[----:B------:R-:W-:-:S09]  /*0b80*/  UISETP.NE.AND.EX UP0, UPT, UR5, URZ, UPT, UP0 ;  /* 0x000000ff0500728c */ /* 0x000fd2000bf05300 */
[----:B------:R-:W-:Y:S05]  /*0b90*/  BRA.U !UP0, `(.L_x_4) ;  /* 0x0000000508207547 */ /* 0x000fea000b800000 */
[C---:B------:R-:W-:Y:S01]  /*0ba0*/  ISETP.GE.U32.AND P0, PT, R183.reuse, 0x80, PT ;  /* 0x00000080b700780c */ /* 0x040fe20003f06070 */
[----:B------:R-:W0:Y:S01]  /*0bb0*/  LDC.64 R6, c[0x0][0x3d0] ;  /* 0x0000f400ff067b82 */ /* 0x000e220000000a00 */
[C---:B------:R-:W-:Y:S02]  /*0bc0*/  ISETP.GE.U32.AND P1, PT, R183.reuse, 0x100, PT ;  /* 0x00000100b700780c */ /* 0x040fe40003f26070 */
[C---:B------:R-:W-:Y:S02]  /*0bd0*/  ISETP.GE.U32.AND P2, PT, R183.reuse, 0x180, PT ;  /* 0x00000180b700780c */ /* 0x040fe40003f46070 */
[----:B------:R-:W-:-:S03]  /*0be0*/  ISETP.GE.U32.AND P3, PT, R183, 0x200, PT ;  /* 0x00000200b700780c */ /* 0x000fc60003f66070 */
[----:B------:R-:W1:Y:S08]  /*0bf0*/  LDC.64 R8, c[0x0][0x3d8] ;  /* 0x0000f600ff087b82 */ /* 0x000e700000000a00 */
[----:B------:R-:W2:Y:S08]  /*0c00*/  @P0 LDC.64 R4, c[0x0][0x438] ;  /* 0x00010e00ff040b82 */ /* 0x000eb00000000a00 */
[----:B------:R-:W3:Y:S01]  /*0c10*/  @P0 LDC.64 R10, c[0x0][0x440] ;  /* 0x00011000ff0a0b82 */ /* 0x000ee20000000a00 */
[----:B0-----:R-:W-:-:S07]  /*0c20*/  @P0 IMAD.WIDE.U32 R6, R185, 0x10, R6 ;  /* 0x00000010b9060825 */ /* 0x001fce00078e0006 */
[----:B------:R-:W0:Y:S08]  /*0c30*/  LDC.64 R16, c[0x0][0x3d0] ;  /* 0x0000f400ff107b82 */ /* 0x000e300000000a00 */
[----:B------:R-:W4:Y:S01]  /*0c40*/  LDC.64 R20, c[0x0][0x3d8] ;  /* 0x0000f600ff147b82 */ /* 0x000f220000000a00 */
[----:B--2---:R-:W-:-:S07]  /*0c50*/  @P0 IMAD.WIDE.U32 R4, R185, 0x10, R4 ;  /* 0x00000010b9040825 */ /* 0x004fce00078e0004 */
[----:B------:R-:W2:Y:S08]  /*0c60*/  LDC.64 R24, c[0x0][0x3d0] ;  /* 0x0000f400ff187b82 */ /* 0x000eb00000000a00 */
[----:B------:R-:W2:Y:S01]  /*0c70*/  LDC.64 R28, c[0x0][0x3d8] ;  /* 0x0000f600ff1c7b82 */ /* 0x000ea20000000a00 */
[----:B------:R-:W-:Y:S01]  /*0c80*/  MOV R107, R185 ;  /* 0x000000b9006b7202 */ /* 0x000fe20000000f00 */
[----:B------:R0:W5:Y:S06]  /*0c90*/  @P0 LDG.E.128 R40, desc[UR8][R6.64] ;  /* 0x0000000806280981 */ /* 0x00016c000c1e1d00 */
[----:B------:R-:W4:Y:S08]  /*0ca0*/  @P1 LDC.64 R18, c[0x0][0x438] ;  /* 0x00010e00ff121b82 */ /* 0x000f300000000a00 */
[----:B------:R-:W2:Y:S08]  /*0cb0*/  @P1 LDC.64 R22, c[0x0][0x440] ;  /* 0x00011000ff161b82 */ /* 0x000eb00000000a00 */
[----:B------:R-:W2:Y:S08]  /*0cc0*/  @P2 LDC.64 R26, c[0x0][0x438] ;  /* 0x00010e00ff1a2b82 */ /* 0x000eb00000000a00 */
[----:B------:R-:W2:Y:S08]  /*0cd0*/  @P2 LDC.64 R30, c[0x0][0x440] ;  /* 0x00011000ff1e2b82 */ /* 0x000eb00000000a00 */
[----:B------:R-:W2:Y:S08]  /*0ce0*/  LDC.64 R32, c[0x0][0x3d0] ;  /* 0x0000f400ff207b82 */ /* 0x000eb00000000a00 */
[----:B------:R-:W2:Y:S08]  /*0cf0*/  @P3 LDC.64 R34, c[0x0][0x438] ;  /* 0x00010e00ff223b82 */ /* 0x000eb00000000a00 */
[----:B------:R-:W2:Y:S08]  /*0d00*/  LDC.64 R36, c[0x0][0x3d8] ;  /* 0x0000f600ff247b82 */ /* 0x000eb00000000a00 */
[----:B------:R-:W2:Y:S01]  /*0d10*/  @P3 LDC.64 R38, c[0x0][0x440] ;  /* 0x00011000ff263b82 */ /* 0x000ea20000000a00 */
[C---:B------:R-:W-:Y:S01]  /*0d20*/  @P0 LOP3.LUT R107, R185.reuse, 0x80, RZ, 0xfc, !PT ;  /* 0x00000080b96b0812 */ /* 0x040fe200078efcff */
[----:B------:R4:W5:Y:S01]  /*0d30*/  @P0 LD.E.128 R84, desc[UR8][R4.64] ;  /* 0x0000000804540980 */ /* 0x000962000c101d00 */
[----:B-1----:R-:W-:-:S04]  /*0d40*/  @P0 IMAD.WIDE.U32 R12, R185, 0x10, R8 ;  /* 0x00000010b90c0825 */ /* 0x002fc800078e0008 */
[----:B---3--:R-:W-:Y:S01]  /*0d50*/  @P0 IMAD.WIDE.U32 R14, R185, 0x10, R10 ;  /* 0x00000010b90e0825 */ /* 0x008fe200078e000a */
[----:B------:R1:W5:Y:S03]  /*0d60*/  @P0 LDG.E.128 R44, desc[UR8][R12.64] ;  /* 0x000000080c2c0981 */ /* 0x000366000c1e1d00 */
[C---:B0-----:R-:W-:Y:S01]  /*0d70*/  @P1 IMAD.WIDE.U32 R6, R107.reuse, 0x10, R16 ;  /* 0x000000106b061825 */ /* 0x041fe200078e0010 */
[----:B------:R1:W5:Y:S03]  /*0d80*/  @P0 LD.E.128 R100, desc[UR8][R14.64] ;  /* 0x000000080e640980 */ /* 0x000366000c101d00 */
[C---:B----4-:R-:W-:Y:S01]  /*0d90*/  @P1 IMAD.WIDE.U32 R8, R107.reuse, 0x10, R18 ;  /* 0x000000106b081825 */ /* 0x050fe200078e0012 */
[----:B------:R1:W5:Y:S03]  /*0da0*/  @P1 LDG.E.128 R48, desc[UR8][R6.64] ;  /* 0x0000000806301981 */ /* 0x000366000c1e1d00 */
[C---:B------:R-:W-:Y:S01]  /*0db0*/  @P1 IMAD.WIDE.U32 R4, R107.reuse, 0x10, R20 ;  /* 0x000000106b041825 */ /* 0x040fe200078e0014 */
[----:B------:R1:W5:Y:S03]  /*0dc0*/  @P1 LD.E.128 R80, desc[UR8][R8.64] ;  /* 0x0000000808501980 */ /* 0x000366000c101d00 */
[C---:B--2---:R-:W-:Y:S01]  /*0dd0*/  @P1 IMAD.WIDE.U32 R10, R107.reuse, 0x10, R22 ;  /* 0x000000106b0a1825 */ /* 0x044fe200078e0016 */
[----:B------:R1:W5:Y:S03]  /*0de0*/  @P1 LDG.E.128 R52, desc[UR8][R4.64] ;  /* 0x0000000804341981 */ /* 0x000366000c1e1d00 */
[----:B------:R-:W-:Y:S01]  /*0df0*/  @P1 VIADD R107, R107, 0x80 ;  /* 0x000000806b6b1836 */ /* 0x000fe20000000000 */
[----:B------:R1:W5:Y:S03]  /*0e00*/  @P1 LD.E.128 R96, desc[UR8][R10.64] ;  /* 0x000000080a601980 */ /* 0x000366000c101d00 */
[----:B------:R-:W-:-:S04]  /*0e10*/  @P2 IMAD.WIDE.U32 R24, R107, 0x10, R24 ;  /* 0x000000106b182825 */ /* 0x000fc800078e0018 */
[C---:B------:R-:W-:Y:S01]  /*0e20*/  @P2 IMAD.WIDE.U32 R26, R107.reuse, 0x10, R26 ;  /* 0x000000106b1a2825 */ /* 0x040fe200078e001a */
[----:B------:R1:W5:Y:S03]  /*0e30*/  @P2 LDG.E.128 R56, desc[UR8][R24.64] ;  /* 0x0000000818382981 */ /* 0x000366000c1e1d00 */
[C---:B------:R-:W-:Y:S01]  /*0e40*/  @P2 IMAD.WIDE.U32 R28, R107.reuse, 0x10, R28 ;  /* 0x000000106b1c2825 */ /* 0x040fe200078e001c */
[----:B------:R1:W5:Y:S03]  /*0e50*/  @P2 LD.E.128 R76, desc[UR8][R26.64] ;  /* 0x000000081a4c2980 */ /* 0x000366000c101d00 */
[C---:B------:R-:W-:Y:S01]  /*0e60*/  @P2 IMAD.WIDE.U32 R30, R107.reuse, 0x10, R30 ;  /* 0x000000106b1e2825 */ /* 0x040fe200078e001e */
[----:B------:R-:W-:Y:S01]  /*0e70*/  @P2 IADD3 R107, PT, PT, R107, 0x80, RZ ;  /* 0x000000806b6b2810 */ /* 0x000fe20007ffe0ff */
[----:B------:R1:W5:Y:S04]  /*0e80*/  @P2 LDG.E.128 R60, desc[UR8][R28.64] ;  /* 0x000000081c3c2981 */ /* 0x000368000c1e1d00 */
[C---:B------:R-:W-:Y:S01]  /*0e90*/  @P3 IMAD.WIDE.U32 R32, R107.reuse, 0x10, R32 ;  /* 0x000000106b203825 */ /* 0x040fe200078e0020 */
[----:B------:R1:W5:Y:S03]  /*0ea0*/  @P2 LD.E.128 R92, desc[UR8][R30.64] ;  /* 0x000000081e5c2980 */ /* 0x000366000c101d00 */
[C---:B------:R-:W-:Y:S01]  /*0eb0*/  @P3 IMAD.WIDE.U32 R34, R107.reuse, 0x10, R34 ;  /* 0x000000106b223825 */ /* 0x040fe200078e0022 */
[----:B------:R1:W5:Y:S03]  /*0ec0*/  @P3 LDG.E.128 R64, desc[UR8][R32.64] ;  /* 0x0000000820403981 */ /* 0x000366000c1e1d00 */
[C---:B------:R-:W-:Y:S01]  /*0ed0*/  @P3 IMAD.WIDE.U32 R36, R107.reuse, 0x10, R36 ;  /* 0x000000106b243825 */ /* 0x040fe200078e0024 */
[----:B------:R1:W5:Y:S03]  /*0ee0*/  @P3 LD.E.128 R72, desc[UR8][R34.64] ;  /* 0x0000000822483980 */ /* 0x000366000c101d00 */
[----:B------:R-:W-:Y:S01]  /*0ef0*/  @P3 IMAD.WIDE.U32 R38, R107, 0x10, R38 ;  /* 0x000000106b263825 */ /* 0x000fe200078e0026 */
[----:B------:R1:W5:Y:S04]  /*0f00*/  @P3 LDG.E.128 R68, desc[UR8][R36.64] ;  /* 0x0000000824443981 */ /* 0x000368000c1e1d00 */
[----:B------:R1:W5:Y:S01]  /*0f10*/  @P3 LD.E.128 R88, desc[UR8][R38.64] ;  /* 0x0000000826583980 */ /* 0x000362000c101d00 */
[----:B------:R-:W-:Y:S01]  /*0f20*/  ISETP.GE.U32.AND P1, PT, R183, 0x280, PT ;  /* 0x00000280b700780c */ /* 0x000fe20003f26070 */
[----:B------:R-:W-:-:S12]  /*0f30*/  @P3 VIADD R107, R107, 0x80 ;  /* 0x000000806b6b3836 */ /* 0x000fd80000000000 */
[----:B-1----:R-:W-:Y:S05]  /*0f40*/  @!P1 BRA `(.L_x_3) ;  /* 0x0000000400489947 */ /* 0x002fea0003800000 */
[----:B------:R-:W0:Y:S08]  /*0f50*/  LDC.64 R104, c[0x0][0x3d0] ;  /* 0x0000f400ff687b82 */ /* 0x000e300000000a00 */
[----:B------:R-:W1:Y:S08]  /*0f60*/  LDC.64 R112, c[0x0][0x438] ;  /* 0x00010e00ff707b82 */ /* 0x000e700000000a00 */
[----:B------:R-:W2:Y:S08]  /*0f70*/  LDC.64 R108, c[0x0][0x3d8] ;  /* 0x0000f600ff6c7b82 */ /* 0x000eb00000000a00 */
[----:B------:R-:W3:Y:S01]  /*0f80*/  LDC.64 R116, c[0x0][0x440] ;  /* 0x00011000ff747b82 */ /* 0x000ee20000000a00 */
[----:B0-----:R-:W-:-:S04]  /*0f90*/  IMAD.WIDE.U32 R104, R107, 0x10, R104 ;  /* 0x000000106b687825 */ /* 0x001fc800078e0068 */
[----:B-1----:R-:W-:-:S06]  /*0fa0*/  IMAD.WIDE.U32 R112, R107, 0x10, R112 ;  /* 0x000000106b707825 */ /* 0x002fcc00078e0070 */
[----:B------:R-:W5:Y:S01]  /*0fb0*/  LD.E.128 R112, desc[UR8][R112.64] ;  /* 0x0000000870707980 */ /* 0x000f62000c101d00 */
[----:B--2---:R-:W-:-:S06]  /*0fc0*/  IMAD.WIDE.U32 R108, R107, 0x10, R108 ;  /* 0x000000106b6c7825 */ /* 0x004fcc00078e006c */
[----:B------:R-:W5:Y:S01]  /*0fd0*/  LDG.E.128 R108, desc[UR8][R108.64] ;  /* 0x000000086c6c7981 */ /* 0x000f62000c1e1d00 */
[----:B---3--:R-:W-:-:S03]  /*0fe0*/  IMAD.WIDE.U32 R116, R107, 0x10, R116 ;  /* 0x000000106b747825 */ /* 0x008fc600078e0074 */
[----:B------:R-:W5:Y:S04]  /*0ff0*/  LDG.E.128 R104, desc[UR8][R104.64] ;  /* 0x0000000868687981 */ /* 0x000f68000c1e1d00 */
[----:B------:R-:W5:Y:S01]  /*1000*/  LD.E.128 R116, desc[UR8][R116.64] ;  /* 0x0000000874747980 */ /* 0x000f62000c101d00 */
[----:B------:R-:W-:Y:S05]  /*1010*/  BRA `(.L_x_3) ;  /* 0x0000000400147947 */ /* 0x000fea0003800000 */
.L_x_4:
[C---:B------:R-:W-:Y:S01]  /*1020*/  ISETP.GE.U32.AND P1, PT, R183.reuse, 0x100, PT ;  /* 0x00000100b700780c */ /* 0x040fe20003f26070 */
[----:B------:R-:W0:Y:S01]  /*1030*/  LDC.64 R4, c[0x0][0x3d0] ;  /* 0x0000f400ff047b82 */ /* 0x000e220000000a00 */
[C---:B------:R-:W-:Y:S02]  /*1040*/  ISETP.GE.U32.AND P2, PT, R183.reuse, 0x180, PT ;  /* 0x00000180b700780c */ /* 0x040fe40003f46070 */
[C---:B------:R-:W-:Y:S02]  /*1050*/  ISETP.GE.U32.AND P3, PT, R183.reuse, 0x200, PT ;  /* 0x00000200b700780c */ /* 0x040fe40003f66070 */
[C---:B------:R-:W-:Y:S02]  /*1060*/  ISETP.GE.U32.AND P0, PT, R183.reuse, 0x80, PT ;  /* 0x00000080b700780c */ /* 0x040fe40003f06070 */
[----:B------:R-:W-:Y:S01]  /*1070*/  ISETP.GE.U32.AND P4, PT, R183, 0x280, PT ;  /* 0x00000280b700780c */ /* 0x000fe20003f86070 */
[----:B------:R-:W1:Y:S01]  /*1080*/  LDC.64 R8, c[0x0][0x3d8] ;  /* 0x0000f600ff087b82 */ /* 0x000e620000000a00 */
[----:B------:R-:W-:-:S07]  /*1090*/  MOV R89, R185 ;  /* 0x000000b900597202 */ /* 0x000fce0000000f00 */
[----:B------:R-:W2:Y:S02]  /*10a0*/  @P1 LDC.64 R6, c[0x0][0x438] ;  /* 0x00010e00ff061b82 */ /* 0x000ea40000000a00 */
[----:B------:R-:W-:-:S06]  /*10b0*/  @P0 LOP3.LUT R89, R185, 0x80, RZ, 0xfc, !PT ;  /* 0x00000080b9590812 */ /* 0x000fcc00078efcff */
[----:B------:R-:W3:Y:S01]  /*10c0*/  LDC.64 R10, c[0x0][0x3d0] ;  /* 0x0000f400ff0a7b82 */ /* 0x000ee20000000a00 */
[----:B0-----:R-:W-:-:S05]  /*10d0*/  @P1 IMAD.WIDE.U32 R4, R89, 0x10, R4 ;  /* 0x0000001059041825 */ /* 0x001fca00078e0004 */
[----:B------:R0:W5:Y:S02]  /*10e0*/  @P1 LDG.E.128 R48, desc[UR8][R4.64] ;  /* 0x0000000804301981 */ /* 0x000164000c1e1d00 */
[----:B------:R-:W4:Y:S01]  /*10f0*/  @P2 LDC.64 R12, c[0x0][0x438] ;  /* 0x00010e00ff0c2b82 */ /* 0x000f220000000a00 */
[----:B-1----:R-:W-:-:S05]  /*1100*/  @P1 IMAD.WIDE.U32 R8, R89, 0x10, R8 ;  /* 0x0000001059081825 */ /* 0x002fca00078e0008 */
[----:B------:R0:W5:Y:S02]  /*1110*/  @P1 LDG.E.128 R52, desc[UR8][R8.64] ;  /* 0x0000000808341981 */ /* 0x000164000c1e1d00 */
[----:B------:R-:W1:Y:S01]  /*1120*/  LDC.64 R14, c[0x0][0x3d8] ;  /* 0x0000f600ff0e7b82 */ /* 0x000e620000000a00 */
[----:B--2---:R-:W-:-:S04]  /*1130*/  @P1 IMAD.WIDE.U32 R6, R89, 0x10, R6 ;  /* 0x0000001059061825 */ /* 0x004fc800078e0006 */
[----:B------:R-:W-:Y:S01]  /*1140*/  @P1 VIADD R89, R89, 0x80 ;  /* 0x0000008059591836 */ /* 0x000fe20000000000 */
[----:B------:R0:W5:Y:S02]  /*1150*/  @P1 LD.E.128 R80, desc[UR8][R6.64] ;  /* 0x0000000806501980 */ /* 0x000164000c101d00 */
[----:B------:R-:W2:Y:S01]  /*1160*/  LDC.64 R28, c[0x0][0x3d0] ;  /* 0x0000f400ff1c7b82 */ /* 0x000ea20000000a00 */
[----:B---3--:R-:W-:-:S05]  /*1170*/  @P2 IMAD.WIDE.U32 R22, R89, 0x10, R10 ;  /* 0x0000001059162825 */ /* 0x008fca00078e000a */
[----:B------:R0:W5:Y:S02]  /*1180*/  @P2 LDG.E.128 R56, desc[UR8][R22.64] ;  /* 0x0000000816382981 */ /* 0x000164000c1e1d00 */
[----:B------:R-:W3:Y:S01]  /*1190*/  @P3 LDC.64 R30, c[0x0][0x438] ;  /* 0x00010e00ff1e3b82 */ /* 0x000ee20000000a00 */
[----:B----4-:R-:W-:-:S05]  /*11a0*/  @P2 IMAD.WIDE.U32 R24, R89, 0x10, R12 ;  /* 0x0000001059182825 */ /* 0x010fca00078e000c */
[----:B------:R0:W5:Y:S02]  /*11b0*/  @P2 LD.E.128 R76, desc[UR8][R24.64] ;  /* 0x00000008184c2980 */ /* 0x000164000c101d00 */
[----:B------:R-:W4:Y:S01]  /*11c0*/  LDC.64 R32, c[0x0][0x3d8] ;  /* 0x0000f600ff207b82 */ /* 0x000f220000000a00 */
[C---:B-1----:R-:W-:Y:S01]  /*11d0*/  @P2 IMAD.WIDE.U32 R26, R89.reuse, 0x10, R14 ;  /* 0x00000010591a2825 */ /* 0x042fe200078e000e */
[----:B------:R-:W-:-:S04]  /*11e0*/  @P2 IADD3 R89, PT, PT, R89, 0x80, RZ ;  /* 0x0000008059592810 */ /* 0x000fc80007ffe0ff */
[----:B------:R0:W5:Y:S02]  /*11f0*/  @P2 LDG.E.128 R60, desc[UR8][R26.64] ;  /* 0x000000081a3c2981 */ /* 0x000164000c1e1d00 */
[----:B------:R-:W1:Y:S01]  /*1200*/  LDC.64 R34, c[0x0][0x3d0] ;  /* 0x0000f400ff227b82 */ /* 0x000e620000000a00 */
[----:B--2---:R-:W-:-:S05]  /*1210*/  @P3 IMAD.WIDE.U32 R28, R89, 0x10, R28 ;  /* 0x00000010591c3825 */ /* 0x004fca00078e001c */
[----:B------:R0:W5:Y:S02]  /*1220*/  @P3 LDG.E.128 R64, desc[UR8][R28.64] ;  /* 0x000000081c403981 */ /* 0x000164000c1e1d00 */
[----:B------:R-:W2:Y:S01]  /*1230*/  LDC.64 R38, c[0x0][0x3d8] ;  /* 0x0000f600ff267b82 */ /* 0x000ea20000000a00 */
[----:B---3--:R-:W-:-:S05]  /*1240*/  @P3 IMAD.WIDE.U32 R30, R89, 0x10, R30 ;  /* 0x00000010591e3825 */ /* 0x008fca00078e001e */
[----:B------:R0:W5:Y:S02]  /*1250*/  @P3 LD.E.128 R72, desc[UR8][R30.64] ;  /* 0x000000081e483980 */ /* 0x000164000c101d00 */
[----:B------:R-:W3:Y:S01]  /*1260*/  @P4 LDC.64 R36, c[0x0][0x438] ;  /* 0x00010e00ff244b82 */ /* 0x000ee20000000a00 */
[----:B----4-:R-:W-:-:S04]  /*1270*/  @P3 IMAD.WIDE.U32 R32, R89, 0x10, R32 ;  /* 0x0000001059203825 */ /* 0x010fc800078e0020 */
[----:B------:R-:W-:Y:S01]  /*1280*/  @P3 VIADD R89, R89, 0x80 ;  /* 0x0000008059593836 */ /* 0x000fe20000000000 */
[----:B------:R0:W5:Y:S02]  /*1290*/  @P3 LDG.E.128 R68, desc[UR8][R32.64] ;  /* 0x0000000820443981 */ /* 0x000164000c1e1d00 */
[----:B------:R-:W4:Y:S01]  /*12a0*/  LDC.64 R16, c[0x0][0x3d0] ;  /* 0x0000f400ff107b82 */ /* 0x000f220000000a00 */
[----:B-1----:R-:W-:-:S05]  /*12b0*/  @P4 IMAD.WIDE.U32 R10, R89, 0x10, R34 ;  /* 0x00000010590a4825 */ /* 0x002fca00078e0022 */
[----:B------:R0:W5:Y:S02]  /*12c0*/  @P4 LDG.E.128 R104, desc[UR8][R10.64] ;  /* 0x000000080a684981 */ /* 0x000164000c1e1d00 */
[----:B------:R-:W1:Y:S01]  /*12d0*/  @P0 LDC.64 R18, c[0x0][0x438] ;  /* 0x00010e00ff120b82 */ /* 0x000e620000000a00 */
[----:B--2---:R-:W-:-:S05]  /*12e0*/  @P4 IMAD.WIDE.U32 R14, R89, 0x10, R38 ;  /* 0x00000010590e4825 */ /* 0x004fca00078e0026 */
[----:B------:R0:W5:Y:S02]  /*12f0*/  @P4 LDG.E.128 R108, desc[UR8][R14.64] ;  /* 0x000000080e6c4981 */ /* 0x000164000c1e1d00 */
[----:B------:R-:W2:Y:S01]  /*1300*/  LDC.64 R20, c[0x0][0x3d8] ;  /* 0x0000f600ff147b82 */ /* 0x000ea20000000a00 */
[----:B---3--:R-:W-:-:S05]  /*1310*/  @P4 IMAD.WIDE.U32 R12, R89, 0x10, R36 ;  /* 0x00000010590c4825 */ /* 0x008fca00078e0024 */
[----:B------:R0:W5:Y:S01]  /*1320*/  @P4 LD.E.128 R112, desc[UR8][R12.64] ;  /* 0x000000080c704980 */ /* 0x000162000c101d00 */
[----:B----4-:R-:W-:-:S05]  /*1330*/  @P0 IMAD.WIDE.U32 R16, R185, 0x10, R16 ;  /* 0x00000010b9100825 */ /* 0x010fca00078e0010 */
[----:B------:R0:W5:Y:S01]  /*1340*/  @P0 LDG.E.128 R40, desc[UR8][R16.64] ;  /* 0x0000000810280981 */ /* 0x000162000c1e1d00 */
[----:B-1----:R-:W-:-:S05]  /*1350*/  @P0 IMAD.WIDE.U32 R18, R185, 0x10, R18 ;  /* 0x00000010b9120825 */ /* 0x002fca00078e0012 */
[----:B------:R0:W5:Y:S01]  /*1360*/  @P0 LD.E.128 R84, desc[UR8][R18.64] ;  /* 0x0000000812540980 */ /* 0x000162000c101d00 */
[----:B--2---:R-:W-:-:S05]  /*1370*/  @P0 IMAD.WIDE.U32 R20, R185, 0x10, R20 ;  /* 0x00000010b9140825 */ /* 0x004fca00078e0014 */
[----:B------:R0:W5:Y:S01]  /*1380*/  @P0 LDG.E.128 R44, desc[UR8][R20.64] ;  /* 0x00000008142c0981 */ /* 0x000162000c1e1d00 */
[----:B------:R-:W-:Y:S01]  /*1390*/  HFMA2 R90, -RZ, RZ, 0, 0 ;  /* 0x00000000ff5a7431 */ /* 0x000fe200000001ff */
[----:B------:R-:W-:Y:S01]  /*13a0*/  CS2R R88, SRZ ;  /* 0x0000000000587805 */ /* 0x000fe2000001ff00 */
[----:B------:R-:W-:Y:S01]  /*13b0*/  IMAD.MOV.U32 R94, RZ, RZ, RZ ;  /* 0x000000ffff5e7224 */ /* 0x000fe200078e00ff */
[----:B------:R-:W-:Y:S02]  /*13c0*/  CS2R R92, SRZ ;  /* 0x00000000005c7805 */ /* 0x000fe4000001ff00 */
[----:B------:R-:W-:Y:S02]  /*13d0*/  MOV R98, RZ ;  /* 0x000000ff00627202 */ /* 0x000fe40000000f00 */
[----:B------:R-:W-:Y:S01]  /*13e0*/  CS2R R96, SRZ ;  /* 0x0000000000607805 */ /* 0x000fe2000001ff00 */
[----:B------:R-:W-:Y:S01]  /*13f0*/  IMAD.MOV.U32 R102, RZ, RZ, RZ ;  /* 0x000000ffff667224 */ /* 0x000fe200078e00ff */
[----:B------:R-:W-:-:S02]  /*1400*/  CS2R R100, SRZ ;  /* 0x0000000000647805 */ /* 0x000fc4000001ff00 */
[----:B------:R-:W-:Y:S02]  /*1410*/  @P0 MOV R103, RZ ;  /* 0x000000ff00670202 */ /* 0x000fe40000000f00 */
[----:B------:R-:W-:Y:S02]  /*1420*/  @P4 CS2R R118, SRZ ;  /* 0x0000000000764805 */ /* 0x000fe4000001ff00 */
[----:B------:R-:W-:Y:S01]  /*1430*/  @P4 CS2R R116, SRZ ;  /* 0x0000000000744805 */ /* 0x000fe2000001ff00 */
[----:B------:R-:W-:Y:S01]  /*1440*/  @P1 IMAD.MOV.U32 R99, RZ, RZ, RZ ;  /* 0x000000ffff631224 */ /* 0x000fe200078e00ff */
[----:B------:R-:W-:Y:S01]  /*1450*/  @P2 MOV R95, RZ ;  /* 0x000000ff005f2202 */ /* 0x000fe20000000f00 */
[----:B0-----:R-:W-:-:S07]  /*1460*/  @P3 IMAD.MOV.U32 R91, RZ, RZ, RZ ;  /* 0x000000ffff5b3224 */ /* 0x001fce00078e00ff */
.L_x_3:
[----:B------:R-:W-:Y:S05]  /*1470*/  BSYNC.RECONVERGENT B0 ;  /* 0x0000000000007941 */ /* 0x000fea0003800200 */
.L_x_0:
[----:B------:R-:W0:Y:S02]  /*1480*/  LDCU UR4, c[0x0][0x384] ;  /* 0x00007080ff0477ac */ /* 0x000e240008000800 */
[----:B0-----:R-:W-:-:S06]  /*1490*/  UISETP.GE.AND UP0, UPT, UR6, UR4, UPT ;  /* 0x000000040600728c */ /* 0x001fcc000bf06270 */
[----:B------:R-:W-:-:S13]  /*14a0*/  PLOP3.LUT P1, PT, PT, PT, UP0, 0x80, 0x8 ;  /* 0x000000000008781c */ /* 0x000fda0003f2f008 */
[----:B------:R-:W-:Y:S05]  /*14b0*/  @P1 EXIT ;  /* 0x000000000000194d */ /* 0x000fea0003800000 */
[----:B------:R-:W-:Y:S01]  /*14c0*/  SHF.R.S32.HI R0, RZ, 0x3, R0 ;  /* 0x00000003ff007819 */ /* 0x000fe20000011400 */
[----:B------:R-:W0:Y:S01]  /*14d0*/  LDCU.64 UR4, c[0x0][0x3a0] ;  /* 0x00007400ff0477ac */ /* 0x000e220008000a00 */
[----:B-----5:R-:W-:Y:S02]  /*14e0*/  PRMT R181, R119, 0x7632, R181 ;  /* 0x0000763277b57816 */ /* 0x020fe400000000b5 */
[C---:B------:R-:W-:Y:S01]  /*14f0*/  LOP3.LUT R2, R0.reuse, 0x7f, RZ, 0xc0, !PT ;  /* 0x0000007f00027812 */ /* 0x040fe200078ec0ff */
[----:B------:R-:W0:Y:S01]  /*1500*/  LDCU.64 UR10, c[0x0][0x398] ;  /* 0x00007300ff0a77ac */ /* 0x000e220008000a00 */
[----:B------:R-:W-:Y:S02]  /*1510*/  SHF.L.U32 R0, R0, 0x1, RZ ;  /* 0x0000000100007819 */ /* 0x000fe400000006ff */
[----:B------:R-:W-:Y:S01]  /*1520*/  PRMT R180, R111, 0x7632, R180 ;  /* 0x000076326fb47816 */ /* 0x000fe200000000b4 */
[----:B------:R-:W-:Y:S01]  /*1530*/  IMAD R4, R184, -0x20, R2 ;  /* 0xffffffe0b8047824 */ /* 0x000fe200078e0202 */
[----:B------:R-:W-:Y:S01]  /*1540*/  VIADDMNMX R2, R2, -R3, RZ, !PT ;  /* 0x8000000302027246 */ /* 0x000fe200078001ff */
[----:B------:R-:W-:Y:S01]  /*1550*/  UPLOP3.LUT UP2, UPT, UPT, UPT, UPT, 0x40, 0x4 ;  /* 0x000000000004789c */ /* 0x000fe20003f4e870 */
[----:B------:R-:W-:Y:S01]  /*1560*/  LOP3.LUT R3, R0, 0xffffff00, RZ, 0xc0, !PT ;  /* 0xffffff0000037812 */ /* 0x000fe200078ec0ff */
[----:B------:R-:W1:Y:S01]  /*1570*/  LDCU UR12, c[0x0][0x388] ;  /* 0x00007100ff0c77ac */ /* 0x000e620008000800 */
[----:B------:R-:W-:-:S02]  /*1580*/  VIMNMX R2, PT, PT, R2, 0x20, PT ;  /* 0x0000002002027848 */ /* 0x000fc40003fe0100 */
[----:B------:R-:W-:Y:S01]  /*1590*/  VIMNMX R4, PT, PT, RZ, R4, !PT ;  /* 0x00000004ff047248 */ /* 0x000fe20007fe0100 */
[----:B------:R-:W2:Y:S01]  /*15a0*/  LDCU UR7, c[0x0][0x400] ;  /* 0x00008000ff0777ac */ /* 0x000ea20008000800 */
[----:B------:R-:W-:Y:S01]  /*15b0*/  PRMT R179, R115, 0x7632, R179 ;  /* 0x0000763273b37816 */ /* 0x000fe200000000b3 */
[----:B------:R-:W-:Y:S01]  /*15c0*/  IMAD R2, R2, 0x8, R3 ;  /* 0x0000000802027824 */ /* 0x000fe200078e0203 */
[----:B------:R-:W-:Y:S01]  /*15d0*/  VIMNMX R4, PT, PT, R4, 0x20, PT ;  /* 0x0000002004047848 */ /* 0x000fe20003fe0100 */
[----:B------:R-:W3:Y:S01]  /*15e0*/  LDCU.64 UR14, c[0x0][0x398] ;  /* 0x00007300ff0e77ac */ /* 0x000ee20008000a00 */
[----:B------:R-:W-:Y:S02]  /*15f0*/  PRMT R178, R107, 0x7632, R178 ;  /* 0x000076326bb27816 */ /* 0x000fe400000000b2 */
[----:B------:R-:W-:Y:S01]  /*1600*/  I2FP.F32.U32 R10, R2 ;  /* 0x00000002000a7245 */ /* 0x000fe20000201000 */
[----:B0-----:R-:W-:Y:S01]  /*1610*/  ULOP3.LUT UP0, URZ, UR4, UR10, URZ, 0xfc, !UPT ;  /* 0x0000000a04ff7292 */ /* 0x001fe2000f80fcff */
[----:B------:R-:W-:Y:S01]  /*1620*/  LEA R182, R4, R3, 0x3 ;  /* 0x0000000304b67211 */ /* 0x000fe200078e18ff */
[----:B------:R-:W0:Y:S01]  /*1630*/  LDCU.U8 UR4, c[0x0][0x410] ;  /* 0x00008200ff0477ac */ /* 0x000e220008000000 */
[----:B------:R-:W-:-:S02]  /*1640*/  PRMT R177, R118, 0x7632, R177 ;  /* 0x0000763276b17816 */ /* 0x000fc400000000b1 */
[----:B------:R-:W4:Y:S01]  /*1650*/  MUFU.RCP R10, R10 ;  /* 0x0000000a000a7308 */ /* 0x000f220000001000 */
[----:B------:R-:W-:Y:S01]  /*1660*/  PRMT R176, R110, 0x7632, R176 ;  /* 0x000076326eb07816 */ /* 0x000fe200000000b0 */
[----:B------:R-:W-:Y:S01]  /*1670*/  ULOP3.LUT UP0, URZ, UR5, UR11, URZ, 0xfc, UP0 ;  /* 0x0000000b05ff7292 */ /* 0x000fe2000800fcff */
[----:B------:R-:W-:Y:S01]  /*1680*/  PRMT R175, R114, 0x7632, R175 ;  /* 0x0000763272af7816 */ /* 0x000fe200000000af */
[----:B------:R-:W1:Y:S01]  /*1690*/  LDCU.64 UR16, c[0x0][0x3a0] ;  /* 0x00007400ff1077ac */ /* 0x000e620008000a00 */
[----:B------:R-:W-:Y:S02]  /*16a0*/  PRMT R174, R106, 0x7632, R174 ;  /* 0x000076326aae7816 */ /* 0x000fe400000000ae */
[----:B------:R-:W-:Y:S01]  /*16b0*/  PRMT R173, R117, 0x7632, R173 ;  /* 0x0000763275ad7816 */ /* 0x000fe200000000ad */
[----:B------:R-:W1:Y:S01]  /*16c0*/  LDCU.64 UR10, c[0x0][0x380] ;  /* 0x00007000ff0a77ac */ /* 0x000e620008000a00 */
[----:B------:R-:W-:Y:S02]  /*16d0*/  PRMT R172, R109, 0x7632, R172 ;  /* 0x000076326dac7816 */ /* 0x000fe400000000ac */
[----:B------:R-:W-:-:S02]  /*16e0*/  PRMT R171, R113, 0x7632, R171 ;  /* 0x0000763271ab7816 */ /* 0x000fc400000000ab */
[----:B------:R-:W-:Y:S02]  /*16f0*/  PRMT R170, R105, 0x7632, R170 ;  /* 0x0000763269aa7816 */ /* 0x000fe400000000aa */
[----:B------:R-:W-:Y:S01]  /*1700*/  PRMT R169, R116, 0x7632, R169 ;  /* 0x0000763274a97816 */ /* 0x000fe200000000a9 */
[----:B0-----:R-:W-:Y:S01]  /*1710*/  UISETP.NE.AND UP3, UPT, UR4, URZ, UPT ;  /* 0x000000ff0400728c */ /* 0x001fe2000bf65270 */
[----:B------:R-:W-:Y:S02]  /*1720*/  PRMT R168, R108, 0x7632, R168 ;  /* 0x000076326ca87816 */ /* 0x000fe400000000a8 */
[----:B------:R-:W-:Y:S02]  /*1730*/  PRMT R167, R112, 0x7632, R167 ;  /* 0x0000763270a77816 */ /* 0x000fe400000000a7 */
[----:B------:R-:W-:Y:S02]  /*1740*/  PRMT R166, R104, 0x7632, R166 ;  /* 0x0000763268a67816 */ /* 0x000fe400000000a6 */
[----:B------:R-:W-:-:S02]  /*1750*/  PRMT R165, R91, 0x7632, R165 ;  /* 0x000076325ba57816 */ /* 0x000fc400000000a5 */
[----:B------:R-:W-:Y:S02]  /*1760*/  PRMT R164, R71, 0x7632, R164 ;  /* 0x0000763247a47816 */ /* 0x000fe400000000a4 */
[----:B------:R-:W-:Y:S02]  /*1770*/  PRMT R163, R75, 0x7632, R163 ;  /* 0x000076324ba37816 */ /* 0x000fe400000000a3 */
        /* <DEDUP_REMOVED lines=60> */
[----:B-1234-:R-:W-:-:S07]  /*1b40*/  PRMT R0, R40, 0x7632, R0 ;  /* 0x0000763228007816 */ /* 0x01efce0000000000 */
.L_x_45:
[----:B------:R-:W-:Y:S01]  /*1b50*/  UIMAD UR4, UR6, UR12, URZ ;  /* 0x0000000c060472a4 */ /* 0x000fe2000f8e02ff */
[----:B------:R-:W-:Y:S03]  /*1b60*/  BSSY.RECONVERGENT B0, `(.L_x_5) ;  /* 0x00000ad000007945 */ /* 0x000fe60003800200 */
[----:B------:R-:W-:-:S04]  /*1b70*/  USHF.R.S32.HI UR5, URZ, 0x1f, UR4 ;  /* 0x0000001fff057899 */ /* 0x000fc80008011404 */
[----:B------:R-:W-:-:S06]  /*1b80*/  ULEA.HI UR5, UR5, UR4, URZ, 0x3 ;  /* 0x0000000405057291 */ /* 0x000fcc000f8f18ff */
[----:B------:R-:W-:-:S05]  /*1b90*/  IMAD.U32 R188, RZ, RZ, UR5 ;  /* 0x00000005ffbc7e24 */ /* 0x000fca000f8e00ff */
[----:B------:R-:W-:-:S04]  /*1ba0*/  LEA.HI.SX32 R188, R188, R185, 0x1d ;  /* 0x000000b9bcbc7211 */ /* 0x000fc800078feaff */
[----:B------:R-:W-:Y:S01]  /*1bb0*/  MOV R227, R188 ;  /* 0x000000bc00e37202 */ /* 0x000fe20000000f00 */
[----:B0-234-:R-:W-:Y:S06]  /*1bc0*/  @!P0 BRA `(.L_x_6) ;  /* 0x0000000800988947 */ /* 0x01dfec0003800000 */
[----:B------:R-:W-:Y:S01]  /*1bd0*/  ISETP.NE.U32.AND P1, PT, RZ, UR16, PT ;  /* 0x00000010ff007c0c */ /* 0x000fe2000bf25070 */
[----:B------:R-:W0:Y:S01]  /*1be0*/  LDC.64 R136, c[0x0][0x390] ;  /* 0x0000e400ff887b82 */ /* 0x000e220000000a00 */
[----:B------:R-:W-:Y:S02]  /*1bf0*/  ISETP.NE.U32.AND P0, PT, RZ, UR14, PT ;  /* 0x0000000eff007c0c */ /* 0x000fe4000bf05070 */
[----:B------:R-:W-:Y:S02]  /*1c00*/  ISETP.NE.AND.EX P1, PT, RZ, UR17, PT, P1 ;  /* 0x00000011ff007c0c */ /* 0x000fe4000bf25310 */
[----:B------:R-:W-:-:S11]  /*1c10*/  ISETP.NE.AND.EX P0, PT, RZ, UR15, PT, P0 ;  /* 0x0000000fff007c0c */ /* 0x000fd6000bf05300 */
[----:B------:R-:W1:Y:S08]  /*1c20*/  @P1 LDC.64 R132, c[0x0][0x3a0] ;  /* 0x0000e800ff841b82 */ /* 0x000e700000000a00 */
[----:B------:R-:W2:Y:S01]  /*1c30*/  @P0 LDC.64 R134, c[0x0][0x398] ;  /* 0x0000e600ff860b82 */ /* 0x000ea20000000a00 */
[----:B-1----:R-:W-:-:S04]  /*1c40*/  @P1 IMAD.WIDE.U32 R138, R188, 0x10, R132 ;  /* 0x00000010bc8a1825 */ /* 0x002fc800078e0084 */
[C---:B0-----:R-:W-:Y:S01]  /*1c50*/  IMAD.WIDE.U32 R132, R188.reuse, 0x10, R136 ;  /* 0x00000010bc847825 */ /* 0x041fe200078e0088 */
[----:B------:R-:W3:Y:S03]  /*1c60*/  @P1 LDG.E.128 R120, desc[UR8][R138.64] ;  /* 0x000000088a781981 */ /* 0x000ee6000c1e1d00 */
[----:B--2---:R-:W-:Y:S02]  /*1c70*/  @P0 IMAD.WIDE.U32 R136, R188, 0x10, R134 ;  /* 0x00000010bc880825 */ /* 0x004fe400078e0086 */
[----:B------:R-:W5:Y:S04]  /*1c80*/  LDG.E.128 R132, desc[UR8][R132.64] ;  /* 0x0000000884847981 */ /* 0x000f68000c1e1d00 */
[----:B------:R0:W5:Y:S01]  /*1c90*/  @P0 LDG.E.128 R124, desc[UR8][R136.64] ;  /* 0x00000008887c0981 */ /* 0x000162000c1e1d00 */
[----:B---3--:R-:W-:-:S02]  /*1ca0*/  PRMT R190, R123, 0x7632, R190 ;  /* 0x000076327bbe7816 */ /* 0x008fc400000000be */
[----:B------:R-:W-:Y:S02]  /*1cb0*/  PRMT R192, R122, 0x7632, R192 ;  /* 0x000076327ac07816 */ /* 0x000fe400000000c0 */
[----:B------:R-:W-:Y:S02]  /*1cc0*/  PRMT R194, R121, 0x7632, R194 ;  /* 0x0000763279c27816 */ /* 0x000fe400000000c2 */
[----:B------:R-:W-:Y:S01]  /*1cd0*/  PRMT R196, R120, 0x7632, R196 ;  /* 0x0000763278c47816 */ /* 0x000fe200000000c4 */
[----:B0-----:R-:W-:Y:S06]  /*1ce0*/  @!P0 BRA `(.L_x_7) ;  /* 0x00000004007c8947 */ /* 0x001fec0003800000 */
[----:B------:R-:W-:Y:S05]  /*1cf0*/  @!P1 BRA `(.L_x_8) ;  /* 0x0000000000e49947 */ /* 0x000fea0003800000 */
[C---:B-----5:R-:W-:Y:S01]  /*1d00*/  PRMT R128, R132.reuse, 0x7632, R128 ;  /* 0x0000763284807816 */ /* 0x060fe20000000080 */
[----:B------:R-:W-:Y:S01]  /*1d10*/  IMAD.U32 R132, R132, 0x10000, RZ ;  /* 0x0001000084847824 */ /* 0x000fe200078e00ff */
[----:B------:R-:W-:Y:S01]  /*1d20*/  SHF.L.U32 R131, R134, 0x10, RZ ;  /* 0x0000001086837819 */ /* 0x000fe200000006ff */
[----:B------:R-:W-:Y:S01]  /*1d30*/  IMAD.U32 R129, R124, 0x10000, RZ ;  /* 0x000100007c817824 */ /* 0x000fe200078e00ff */
[----:B------:R-:W-:Y:S01]  /*1d40*/  SHF.L.U32 R128, R128, 0x10, RZ ;  /* 0x0000001080807819 */ /* 0x000fe200000006ff */
[----:B------:R-:W-:Y:S01]  /*1d50*/  IMAD.U32 R190, R127, 0x10000, RZ ;  /* 0x000100007fbe7824 */ /* 0x000fe200078e00ff */
[----:B------:R-:W-:Y:S01]  /*1d60*/  SHF.L.U32 R189, R120, 0x10, RZ ;  /* 0x0000001078bd7819 */ /* 0x000fe200000006ff */
[--C-:B------:R-:W-:Y:S01]  /*1d70*/  FADD.FTZ R132, R132, R129.reuse ;  /* 0x0000008184847221 */ /* 0x100fe20000010000 */
[----:B------:R-:W-:Y:S01]  /*1d80*/  PRMT R129, R124, 0x7632, R129 ;  /* 0x000076327c817816 */ /* 0x000fe20000000081 */
[----:B------:R-:W-:Y:S01]  /*1d90*/  IMAD.U32 R211, R122, 0x10000, RZ ;  /* 0x000100007ad37824 */ /* 0x000fe200078e00ff */
[----:B------:R-:W-:Y:S01]  /*1da0*/  SHF.L.U32 R138, R126, 0x10, RZ ;  /* 0x000000107e8a7819 */ /* 0x000fe200000006ff */
[----:B------:R-:W-:Y:S01]  /*1db0*/  FADD.FTZ R189, R132, R189 ;  /* 0x000000bd84bd7221 */ /* 0x000fe20000010000 */
[----:B------:R-:W-:Y:S01]  /*1dc0*/  PRMT R130, R133, 0x7632, R130 ;  /* 0x0000763285827816 */ /* 0x000fe20000000082 */
[----:B------:R-:W-:Y:S01]  /*1dd0*/  IMAD.U32 R129, R129, 0x10000, RZ ;  /* 0x0001000081817824 */ /* 0x000fe200078e00ff */
[----:B------:R-:W-:Y:S01]  /*1de0*/  SHF.L.U32 R133, R133, 0x10, RZ ;  /* 0x0000001085857819 */ /* 0x000fe200000006ff */
[----:B------:R-:W-:Y:S01]  /*1df0*/  FADD.FTZ R138, R131, R138 ;  /* 0x0000008a838a7221 */ /* 0x000fe20000010000 */
[----:B------:R-:W-:Y:S01]  /*1e00*/  PRMT R136, R134, 0x7632, R136 ;  /* 0x0000763286887816 */ /* 0x000fe20000000088 */
[----:B------:R-:W-:Y:S01]  /*1e10*/  FADD.FTZ R129, R128, R129 ;  /* 0x0000008180817221 */ /* 0x000fe20000010000 */
[C---:B------:R-:W-:Y:S01]  /*1e20*/  PRMT R128, R125.reuse, 0x7632, R128 ;  /* 0x000076327d807816 */ /* 0x040fe20000000080 */
[----:B------:R-:W-:Y:S01]  /*1e30*/  IMAD.U32 R134, R125, 0x10000, RZ ;  /* 0x000100007d867824 */ /* 0x000fe200078e00ff */
[C---:B------:R-:W-:Y:S01]  /*1e40*/  PRMT R137, R135.reuse, 0x7632, R137 ;  /* 0x0000763287897816 */ /* 0x040fe20000000089 */
[----:B------:R-:W-:Y:S01]  /*1e50*/  IMAD.U32 R135, R135, 0x10000, RZ ;  /* 0x0001000087877824 */ /* 0x000fe200078e00ff */
[----:B------:R-:W-:Y:S01]  /*1e60*/  PRMT R139, R127, 0x7632, R139 ;  /* 0x000076327f8b7816 */ /* 0x000fe2000000008b */
[----:B------:R-:W-:Y:S01]  /*1e70*/  IMAD.U32 R131, R128, 0x10000, RZ ;  /* 0x0001000080837824 */ /* 0x000fe200078e00ff */
[----:B------:R-:W-:Y:S01]  /*1e80*/  SHF.L.U32 R132, R121, 0x10, RZ ;  /* 0x0000001079847819 */ /* 0x000fe200000006ff */
[----:B------:R-:W-:Y:S01]  /*1e90*/  FADD.FTZ R133, R133, R134 ;  /* 0x0000008685857221 */ /* 0x000fe20000010000 */
[----:B------:R-:W-:Y:S01]  /*1ea0*/  SHF.L.U32 R130, R130, 0x10, RZ ;  /* 0x0000001082827819 */ /* 0x000fe200000006ff */
[----:B------:R-:W-:Y:S01]  /*1eb0*/  IMAD.U32 R128, R139, 0x10000, RZ ;  /* 0x000100008b807824 */ /* 0x000fe200078e00ff */
[----:B------:R-:W-:Y:S01]  /*1ec0*/  SHF.L.U32 R137, R137, 0x10, RZ ;  /* 0x0000001089897819 */ /* 0x000fe200000006ff */
[----:B------:R-:W-:Y:S01]  /*1ed0*/  FADD.FTZ R197, R133, R132 ;  /* 0x0000008485c57221 */ /* 0x000fe20000010000 */
[----:B------:R-:W-:Y:S01]  /*1ee0*/  PRMT R134, R126, 0x7632, R134 ;  /* 0x000076327e867816 */ /* 0x000fe20000000086 */
[----:B------:R-:W-:Y:S01]  /*1ef0*/  FADD.FTZ R131, R130, R131 ;  /* 0x0000008382837221 */ /* 0x000fe20000010000 */
[----:B------:R-:W-:Y:S01]  /*1f00*/  FADD.FTZ R190, R135, R190 ;  /* 0x000000be87be7221 */ /* 0x000fe20000010000 */
[--C-:B------:R-:W-:Y:S01]  /*1f10*/  FADD.FTZ R137, R137, R128.reuse ;  /* 0x0000008089897221 */ /* 0x100fe20000010000 */
[----:B------:R-:W-:Y:S01]  /*1f20*/  SHF.L.U32 R136, R136, 0x10, RZ ;  /* 0x0000001088887819 */ /* 0x000fe200000006ff */
[----:B------:R-:W-:Y:S01]  /*1f30*/  IMAD.U32 R135, R134, 0x10000, RZ ;  /* 0x0001000086877824 */ /* 0x000fe200078e00ff */
[----:B------:R-:W-:Y:S01]  /*1f40*/  PRMT R128, R120, 0x7632, R128 ;  /* 0x0000763278807816 */ /* 0x000fe20000000080 */
[----:B------:R-:W-:Y:S01]  /*1f50*/  FADD.FTZ R211, R138, R211 ;  /* 0x000000d38ad37221 */ /* 0x000fe20000010000 */
[----:B------:R-:W-:Y:S01]  /*1f60*/  PRMT R133, R123, 0x7632, R133 ;  /* 0x000076327b857816 */ /* 0x000fe20000000085 */
[----:B------:R-:W-:Y:S01]  /*1f70*/  FADD.FTZ R135, R136, R135 ;  /* 0x0000008788877221 */ /* 0x000fe20000010000 */
[----:B------:R-:W-:-:S02]  /*1f80*/  PRMT R132, R122, 0x7632, R132 ;  /* 0x000076327a847816 */ /* 0x000fc40000000084 */
[----:B------:R-:W-:Y:S01]  /*1f90*/  PRMT R130, R121, 0x7632, R130 ;  /* 0x0000763279827816 */ /* 0x000fe20000000082 */
[----:B------:R-:W-:Y:S01]  /*1fa0*/  IMAD.U32 R196, R133, 0x10000, RZ ;  /* 0x0001000085c47824 */ /* 0x000fe200078e00ff */
[----:B------:R-:W-:Y:S02]  /*1fb0*/  SHF.L.U32 R217, R123, 0x10, RZ ;  /* 0x000000107bd97819 */ /* 0x000fe400000006ff */
[----:B------:R-:W-:Y:S01]  /*1fc0*/  SHF.L.U32 R132, R132, 0x10, RZ ;  /* 0x0000001084847819 */ /* 0x000fe200000006ff */
[----:B------:R-:W-:Y:S01]  /*1fd0*/  IMAD.U32 R130, R130, 0x10000, RZ ;  /* 0x0001000082827824 */ /* 0x000fe200078e00ff */
[----:B------:R-:W-:Y:S01]  /*1fe0*/  SHF.L.U32 R128, R128, 0x10, RZ ;  /* 0x0000001080807819 */ /* 0x000fe200000006ff */
[----:B------:R-:W-:Y:S01]  /*1ff0*/  FADD.FTZ R217, R190, R217 ;  /* 0x000000d9bed97221 */ /* 0x000fe20000010000 */
[----:B------:R-:W-:Y:S01]  /*2000*/  FADD.FTZ R196, R137, R196 ;  /* 0x000000c489c47221 */ /* 0x000fe20000010000 */
[----:B------:R-:W-:Y:S01]  /*2010*/  FADD.FTZ R194, R135, R132 ;  /* 0x0000008487c27221 */ /* 0x000fe20000010000 */
[----:B------:R-:W-:Y:S01]  /*2020*/  FADD.FTZ R192, R131, R130 ;  /* 0x0000008283c07221 */ /* 0x000fe20000010000 */
[----:B------:R-:W-:-:S02]  /*2030*/  FADD.FTZ R190, R129, R128 ;  /* 0x0000008081be7221 */ /* 0x000fc40000010000 */
[----:B------:R-:W-:Y:S02]  /*2040*/  F2FP.BF16.F32.PACK_AB R131, R196, R217 ;  /* 0x000000d9c483723e */ /* 0x000fe400000010ff */
[----:B------:R-:W-:Y:S02]  /*2050*/  F2FP.BF16.F32.PACK_AB R130, R194, R211 ;  /* 0x000000d3c282723e */ /* 0x000fe400000010ff */
[----:B------:R-:W-:Y:S02]  /*2060*/  F2FP.BF16.F32.PACK_AB R129, R192, R197 ;  /* 0x000000c5c081723e */ /* 0x000fe400000010ff */
[----:B------:R-:W-:Y:S01]  /*2070*/  F2FP.BF16.F32.PACK_AB R128, R190, R189 ;  /* 0x000000bdbe80723e */ /* 0x000fe200000010ff */
[----:B------:R-:W-:Y:S06]  /*2080*/  BRA `(.L_x_9) ;  /* 0x00000004004c7947 */ /* 0x000fec0003800000 */
.L_x_8:
[----:B-----5:R-:W-:Y:S01]  /*2090*/  PRMT R137, R133, 0x7632, R137 ;  /* 0x0000763285897816 */ /* 0x020fe20000000089 */
[----:B------:R-:W-:Y:S01]  /*20a0*/  IMAD.U32 R128, R125, 0x10000, RZ ;  /* 0x000100007d807824 */ /* 0x000fe200078e00ff */
[----:B------:R-:W-:Y:S01]  /*20b0*/  SHF.L.U32 R133, R133, 0x10, RZ ;  /* 0x0000001085857819 */ /* 0x000fe200000006ff */
[----:B------:R-:W-:Y:S01]  /*20c0*/  IMAD.U32 R217, R135, 0x10000, RZ ;  /* 0x0001000087d97824 */ /* 0x000fe200078e00ff */
[C---:B------:R-:W-:Y:S01]  /*20d0*/  PRMT R136, R132.reuse, 0x7632, R136 ;  /* 0x0000763284887816 */ /* 0x040fe20000000088 */
[----:B------:R-:W-:Y:S01]  /*20e0*/  IMAD.U32 R132, R132, 0x10000, RZ ;  /* 0x0001000084847824 */ /* 0x000fe200078e00ff */
[----:B------:R-:W-:Y:S01]  /*20f0*/  SHF.L.U32 R189, R124, 0x10, RZ ;  /* 0x000000107cbd7819 */ /* 0x000fe200000006ff */
[----:B------:R-:W-:Y:S01]  /*2100*/  FADD.FTZ R197, R133, R128 ;  /* 0x0000008085c57221 */ /* 0x000fe20000010000 */
[C---:B------:R-:W-:Y:S01]  /*2110*/  PRMT R138, R134.reuse, 0x7632, R138 ;  /* 0x00007632868a7816 */ /* 0x040fe2000000008a */
[----:B------:R-:W-:Y:S01]  /*2120*/  IMAD.U32 R134, R134, 0x10000, RZ ;  /* 0x0001000086867824 */ /* 0x000fe200078e00ff */
[----:B------:R-:W-:Y:S01]  /*2130*/  PRMT R139, R135, 0x7632, R139 ;  /* 0x00007632878b7816 */ /* 0x000fe2000000008b */
[----:B------:R-:W-:Y:S01]  /*2140*/  FADD.FTZ R189, R132, R189 ;  /* 0x000000bd84bd7221 */ /* 0x000fe20000010000 */
[----:B------:R-:W-:Y:S01]  /*2150*/  PRMT R128, R124, 0x7632, R128 ;  /* 0x000076327c807816 */ /* 0x000fe20000000080 */
[----:B------:R-:W-:Y:S01]  /*2160*/  IMAD.U32 R133, R136, 0x10000, RZ ;  /* 0x0001000088857824 */ /* 0x000fe200078e00ff */
[----:B------:R-:W-:Y:S01]  /*2170*/  PRMT R129, R125, 0x7632, R129 ;  /* 0x000076327d817816 */ /* 0x000fe20000000081 */
[----:B------:R-:W-:Y:S01]  /*2180*/  IMAD.U32 R135, R138, 0x10000, RZ ;  /* 0x000100008a877824 */ /* 0x000fe200078e00ff */
        /* <DEDUP_REMOVED lines=8> */
[----:B------:R-:W-:Y:S01]  /*2210*/  SHF.L.U32 R196, R139, 0x10, RZ ;  /* 0x000000108bc47819 */ /* 0x000fe200000006ff */
[----:B------:R-:W-:Y:S01]  /*2220*/  FADD.FTZ R217, R217, R132 ;  /* 0x00000084d9d97221 */ /* 0x000fe20000010000 */
[----:B------:R-:W-:Y:S01]  /*2230*/  SHF.L.U32 R130, R130, 0x10, RZ ;  /* 0x0000001082827819 */ /* 0x000fe200000006ff */
[----:B------:R-:W-:Y:S01]  /*2240*/  FADD.FTZ R192, R192, R129 ;  /* 0x00000081c0c07221 */ /* 0x000fe20000010000 */
[----:B------:R-:W-:Y:S01]  /*2250*/  SHF.L.U32 R128, R128, 0x10, RZ ;  /* 0x0000001080807819 */ /* 0x000fe200000006ff */
[----:B------:R-:W-:-:S02]  /*2260*/  FADD.FTZ R196, R196, R131 ;  /* 0x00000083c4c47221 */ /* 0x000fc40000010000 */
[----:B------:R-:W-:Y:S01]  /*2270*/  FADD.FTZ R194, R135, R130 ;  /* 0x0000008287c27221 */ /* 0x000fe20000010000 */
[----:B------:R-:W-:Y:S01]  /*2280*/  F2FP.BF16.F32.PACK_AB R129, R192, R197 ;  /* 0x000000c5c081723e */ /* 0x000fe200000010ff */
[----:B------:R-:W-:Y:S01]  /*2290*/  FADD.FTZ R190, R133, R128 ;  /* 0x0000008085be7221 */ /* 0x000fe20000010000 */
[----:B------:R-:W-:Y:S02]  /*22a0*/  F2FP.BF16.F32.PACK_AB R131, R196, R217 ;  /* 0x000000d9c483723e */ /* 0x000fe400000010ff */
[----:B------:R-:W-:Y:S02]  /*22b0*/  F2FP.BF16.F32.PACK_AB R130, R194, R211 ;  /* 0x000000d3c282723e */ /* 0x000fe400000010ff */
[----:B------:R-:W-:Y:S01]  /*22c0*/  F2FP.BF16.F32.PACK_AB R128, R190, R189 ;  /* 0x000000bdbe80723e */ /* 0x000fe200000010ff */
[----:B------:R-:W-:Y:S06]  /*22d0*/  BRA `(.L_x_9) ;  /* 0x0000000000b87947 */ /* 0x000fec0003800000 */
.L_x_7:
[----:B------:R-:W-:Y:S05]  /*22e0*/  @!P1 BRA `(.L_x_10) ;  /* 0x0000000000849947 */ /* 0x000fea0003800000 */
[----:B-----5:R-:W-:Y:S01]  /*22f0*/  PRMT R131, R133, 0x7632, R131 ;  /* 0x0000763285837816 */ /* 0x020fe20000000083 */
[----:B------:R-:W-:Y:S01]  /*2300*/  IMAD.U32 R128, R121, 0x10000, RZ ;  /* 0x0001000079807824 */ /* 0x000fe200078e00ff */
[C---:B------:R-:W-:Y:S01]  /*2310*/  PRMT R130, R132.reuse, 0x7632, R130 ;  /* 0x0000763284827816 */ /* 0x040fe20000000082 */
[----:B------:R-:W-:Y:S01]  /*2320*/  IMAD.U32 R132, R132, 0x10000, RZ ;  /* 0x0001000084847824 */ /* 0x000fe200078e00ff */
[----:B------:R-:W-:Y:S01]  /*2330*/  SHF.L.U32 R133, R133, 0x10, RZ ;  /* 0x0000001085857819 */ /* 0x000fe200000006ff */
[----:B------:R-:W-:Y:S01]  /*2340*/  IMAD.U32 R190, R190, 0x10000, RZ ;  /* 0x00010000bebe7824 */ /* 0x000fe200078e00ff */
[----:B------:R-:W-:Y:S01]  /*2350*/  SHF.L.U32 R189, R120, 0x10, RZ ;  /* 0x0000001078bd7819 */ /* 0x000fe200000006ff */
[----:B------:R-:W-:Y:S01]  /*2360*/  IMAD.U32 R129, R194, 0x10000, RZ ;  /* 0x00010000c2817824 */ /* 0x000fe200078e00ff */
[C---:B------:R-:W-:Y:S01]  /*2370*/  PRMT R136, R134.reuse, 0x7632, R136 ;  /* 0x0000763286887816 */ /* 0x040fe20000000088 */
[----:B------:R-:W-:Y:S01]  /*2380*/  IMAD.U32 R134, R134, 0x10000, RZ ;  /* 0x0001000086867824 */ /* 0x000fe200078e00ff */
[----:B------:R-:W-:Y:S01]  /*2390*/  SHF.L.U32 R211, R122, 0x10, RZ ;  /* 0x000000107ad37819 */ /* 0x000fe200000006ff */
[----:B------:R-:W-:Y:S01]  /*23a0*/  FADD.FTZ R189, R132, R189 ;  /* 0x000000bd84bd7221 */ /* 0x000fe20000010000 */
[----:B------:R-:W-:Y:S01]  /*23b0*/  PRMT R137, R135, 0x7632, R137 ;  /* 0x0000763287897816 */ /* 0x000fe20000000089 */
[----:B------:R-:W-:Y:S01]  /*23c0*/  FADD.FTZ R197, R133, R128 ;  /* 0x0000008085c57221 */ /* 0x000fe20000010000 */
[----:B------:R-:W-:Y:S01]  /*23d0*/  SHF.L.U32 R192, R192, 0x10, RZ ;  /* 0x00000010c0c07819 */ /* 0x000fe200000006ff */
[----:B------:R-:W-:Y:S01]  /*23e0*/  FADD.FTZ R211, R134, R211 ;  /* 0x000000d386d37221 */ /* 0x000fe20000010000 */
[----:B------:R-:W-:Y:S01]  /*23f0*/  SHF.L.U32 R133, R136, 0x10, RZ ;  /* 0x0000001088857819 */ /* 0x000fe200000006ff */
[----:B------:R-:W-:Y:S01]  /*2400*/  IMAD.U32 R132, R131, 0x10000, RZ ;  /* 0x0001000083847824 */ /* 0x000fe200078e00ff */
[----:B------:R-:W-:Y:S01]  /*2410*/  SHF.L.U32 R128, R196, 0x10, RZ ;  /* 0x00000010c4807819 */ /* 0x000fe200000006ff */
[----:B------:R-:W-:Y:S01]  /*2420*/  IMAD.U32 R137, R137, 0x10000, RZ ;  /* 0x0001000089897824 */ /* 0x000fe200078e00ff */
        /* <DEDUP_REMOVED lines=13> */
.L_x_10:
[C---:B-----5:R-:W-:Y:S01]  /*2500*/  PRMT R190, R132.reuse, 0x7632, R190 ;  /* 0x0000763284be7816 */ /* 0x060fe200000000be */
[----:B------:R-:W-:Y:S01]  /*2510*/  IMAD.U32 R189, R132, 0x10000, RZ ;  /* 0x0001000084bd7824 */ /* 0x000fe200078e00ff */
[C---:B------:R-:W-:Y:S01]  /*2520*/  PRMT R194, R134.reuse, 0x7632, R194 ;  /* 0x0000763286c27816 */ /* 0x040fe200000000c2 */
[----:B------:R-:W-:Y:S01]  /*2530*/  IMAD.U32 R211, R134, 0x10000, RZ ;  /* 0x0001000086d37824 */ /* 0x000fe200078e00ff */
[----:B------:R-:W-:Y:S01]  /*2540*/  PRMT R192, R133, 0x7632, R192 ;  /* 0x0000763285c07816 */ /* 0x000fe200000000c0 */
[----:B------:R-:W-:Y:S01]  /*2550*/  IMAD.U32 R190, R190, 0x10000, RZ ;  /* 0x00010000bebe7824 */ /* 0x000fe200078e00ff */
[----:B------:R-:W-:Y:S01]  /*2560*/  PRMT R196, R135, 0x7632, R196 ;  /* 0x0000763287c47816 */ /* 0x000fe200000000c4 */
[----:B------:R-:W-:Y:S01]  /*2570*/  IMAD.U32 R194, R194, 0x10000, RZ ;  /* 0x00010000c2c27824 */ /* 0x000fe200078e00ff */
[----:B------:R-:W-:Y:S02]  /*2580*/  SHF.L.U32 R197, R133, 0x10, RZ ;  /* 0x0000001085c57819 */ /* 0x000fe400000006ff */
[----:B------:R-:W-:-:S02]  /*2590*/  SHF.L.U32 R217, R135, 0x10, RZ ;  /* 0x0000001087d97819 */ /* 0x000fc400000006ff */
[----:B------:R-:W-:Y:S02]  /*25a0*/  SHF.L.U32 R192, R192, 0x10, RZ ;  /* 0x00000010c0c07819 */ /* 0x000fe400000006ff */
[----:B------:R-:W-:-:S07]  /*25b0*/  SHF.L.U32 R196, R196, 0x10, RZ ;  /* 0x00000010c4c47819 */ /* 0x000fce00000006ff */
.L_x_9:
[----:B------:R-:W0:Y:S01]  /*25c0*/  @UP0 LDCU.64 UR4, c[0x0][0x3a8] ;  /* 0x00007500ff0407ac */ /* 0x000e220008000a00 */
[----:B------:R-:W-:Y:S01]  /*25d0*/  PLOP3.LUT P0, PT, PT, PT, UP0, 0x80, 0x8 ;  /* 0x000000000008781c */ /* 0x000fe20003f0f008 */
[----:B------:R-:W-:Y:S01]  /*25e0*/  IMAD.MOV.U32 R133, RZ, RZ, 0x10 ;  /* 0x00000010ff857424 */ /* 0x000fe200078e00ff */
[----:B------:R-:W-:Y:S02]  /*25f0*/  PLOP3.LUT P1, PT, PT, PT, UP0, 0x80, 0x8 ;  /* 0x000000000008781c */ /* 0x000fe40003f2f008 */
[----:B------:R-:W-:-:S09]  /*2600*/  IADD3 R227, PT, PT, R188, 0x80, RZ ;  /* 0x00000080bce37810 */ /* 0x000fd20007ffe0ff */
[----:B0-----:R-:W-:-:S05]  /*2610*/  @P0 IMAD.WIDE.U32 R132, R188, R133, UR4 ;  /* 0x00000004bc840e25 */ /* 0x001fca000f8e0085 */
[----:B------:R0:W-:Y:S02]  /*2620*/  @P1 STG.E.128 desc[UR8][R132.64], R128 ;  /* 0x0000008084001986 */ /* 0x0001e4000c101d08 */
.L_x_6:
[----:B------:R-:W-:Y:S05]  /*2630*/  BSYNC.RECONVERGENT B0 ;  /* 0x0000000000007941 */ /* 0x000fea0003800200 */
.L_x_5:
[----:B------:R-:W-:Y:S01]  /*2640*/  ISETP.GE.U32.AND P1, PT, R183, 0x100, PT ;  /* 0x00000100b700780c */ /* 0x000fe20003f26070 */
[----:B------:R-:W-:-:S12]  /*2650*/  BSSY.RECONVERGENT B0, `(.L_x_11) ;  /* 0x00000ae000007945 */ /* 0x000fd80003800200 */
[----:B------:R-:W-:Y:S05]  /*2660*/  @!P1 BRA `(.L_x_12) ;  /* 0x0000000800b09947 */ /* 0x000fea0003800000 */
[----:B------:R-:W-:Y:S01]  /*2670*/  ISETP.NE.U32.AND P0, PT, RZ, UR14, PT ;  /* 0x0000000eff007c0c */ /* 0x000fe2000bf05070 */
[----:B0-----:R-:W0:Y:S01]  /*2680*/  LDC.64 R132, c[0x0][0x390] ;  /* 0x0000e400ff847b82 */ /* 0x001e220000000a00 */
[----:B------:R-:W-:Y:S02]  /*2690*/  ISETP.NE.U32.AND P2, PT, RZ, UR16, PT ;  /* 0x00000010ff007c0c */ /* 0x000fe4000bf45070 */
[----:B------:R-:W-:Y:S02]  /*26a0*/  ISETP.NE.AND.EX P0, PT, RZ, UR15, PT, P0 ;  /* 0x0000000fff007c0c */ /* 0x000fe4000bf05300 */
[----:B------:R-:W-:-:S11]  /*26b0*/  ISETP.NE.AND.EX P2, PT, RZ, UR17, PT, P2 ;  /* 0x00000011ff007c0c */ /* 0x000fd6000bf45320 */
[----:B------:R-:W1:Y:S08]  /*26c0*/  @P0 LDC.64 R138, c[0x0][0x398] ;  /* 0x0000e600ff8a0b82 */ /* 0x000e700000000a00 */
[----:B------:R-:W2:Y:S01]  /*26d0*/  @P2 LDC.64 R136, c[0x0][0x3a0] ;  /* 0x0000e800ff882b82 */ /* 0x000ea20000000a00 */
[----:B0-----:R-:W-:-:S06]  /*26e0*/  IMAD.WIDE.U32 R132, R227, 0x10, R132 ;  /* 0x00000010e3847825 */ /* 0x001fcc00078e0084 */
[----:B------:R-:W5:Y:S01]  /*26f0*/  LDG.E.128 R132, desc[UR8][R132.64] ;  /* 0x0000000884847981 */ /* 0x000f62000c1e1d00 */
[----:B-1----:R-:W-:-:S05]  /*2700*/  @P0 IMAD.WIDE.U32 R138, R227, 0x10, R138 ;  /* 0x00000010e38a0825 */ /* 0x002fca00078e008a */
[----:B------:R0:W5:Y:S01]  /*2710*/  @P0 LDG.E.128 R124, desc[UR8][R138.64] ;  /* 0x000000088a7c0981 */ /* 0x000162000c1e1d00 */
[----:B--2---:R-:W-:-:S05]  /*2720*/  @P2 IMAD.WIDE.U32 R136, R227, 0x10, R136 ;  /* 0x00000010e3882825 */ /* 0x004fca00078e0088 */
[----:B------:R0:W5:Y:S01]  /*2730*/  @P2 LDG.E.128 R120, desc[UR8][R136.64] ;  /* 0x0000000888782981 */ /* 0x000162000c1e1d00 */
[----:B------:R-:W-:-:S04]  /*2740*/  UISETP.NE.U32.AND UP1, UPT, UR14, URZ, UPT ;  /* 0x000000ff0e00728c */ /* 0x000fc8000bf25070 */
[----:B------:R-:W-:-:S09]  /*2750*/  UISETP.NE.AND.EX UP1, UPT, UR15, URZ, UPT, UP1 ;  /* 0x000000ff0f00728c */ /* 0x000fd2000bf25310 */
[----:B0-----:R-:W-:Y:S05]  /*2760*/  BRA.U UP1, `(.L_x_13) ;  /* 0x0000000101d47547 */ /* 0x001fea000b800000 */
[----:B------:R-:W-:Y:S01]  /*2770*/  UISETP.NE.U32.AND UP1, UPT, UR16, URZ, UPT ;  /* 0x000000ff1000728c */ /* 0x000fe2000bf25070 */
[----:B-----5:R-:W-:Y:S02]  /*2780*/  PRMT R136, R123, 0x7632, R136 ;  /* 0x000076327b887816 */ /* 0x020fe40000000088 */
[----:B------:R-:W-:Y:S01]  /*2790*/  PRMT R137, R122, 0x7632, R137 ;  /* 0x000076327a897816 */ /* 0x000fe20000000089 */
[----:B------:R-:W-:Y:S01]  /*27a0*/  UISETP.NE.AND.EX UP1, UPT, UR17, URZ, UPT, UP1 ;  /* 0x000000ff1100728c */ /* 0x000fe2000bf25310 */
[----:B------:R-:W-:Y:S02]  /*27b0*/  PRMT R138, R121, 0x7632, R138 ;  /* 0x00007632798a7816 */ /* 0x000fe4000000008a */
[----:B------:R-:W-:-:S06]  /*27c0*/  PRMT R139, R120, 0x7632, R139 ;  /* 0x00007632788b7816 */ /* 0x000fcc000000008b */
[----:B------:R-:W-:Y:S05]  /*27d0*/  BRA.U UP1, `(.L_x_14) ;  /* 0x0000000101347547 */ /* 0x000fea000b800000 */
[C---:B------:R-:W-:Y:S01]  /*27e0*/  PRMT R198, R132.reuse, 0x7632, R198 ;  /* 0x0000763284c67816 */ /* 0x040fe200000000c6 */
        /* <DEDUP_REMOVED lines=10> */
[----:B------:R-:W-:Y:S01]  /*2890*/  SHF.L.U32 R204, R204, 0x10, RZ ;  /* 0x00000010cccc7819 */ /* 0x000fe200000006ff */
[----:B------:R-:W-:Y:S06]  /*28a0*/  BRA `(.L_x_15) ;  /* 0x0000000800047947 */ /* 0x000fec0003800000 */
.L_x_14:
[----:B------:R-:W-:Y:S01]  /*28b0*/  PRMT R129, R133, 0x7632, R129 ;  /* 0x0000763285817816 */ /* 0x000fe20000000081 */
[----:B------:R-:W-:Y:S01]  /*28c0*/  IMAD.U32 R130, R121, 0x10000, RZ ;  /* 0x0001000079827824 */ /* 0x000fe200078e00ff */
[----:B------:R-:W-:Y:S01]  /*28d0*/  SHF.L.U32 R133, R133, 0x10, RZ ;  /* 0x0000001085857819 */ /* 0x000fe200000006ff */
[----:B------:R-:W-:Y:S01]  /*28e0*/  IMAD.U32 R138, R138, 0x10000, RZ ;  /* 0x000100008a8a7824 */ /* 0x000fe200078e00ff */
[C---:B------:R-:W-:Y:S01]  /*28f0*/  PRMT R128, R132.reuse, 0x7632, R128 ;  /* 0x0000763284807816 */ /* 0x040fe20000000080 */
[----:B------:R-:W-:Y:S01]  /*2900*/  IMAD.U32 R132, R132, 0x10000, RZ ;  /* 0x0001000084847824 */ /* 0x000fe200078e00ff */
[----:B------:R-:W-:Y:S01]  /*2910*/  PRMT R131, R134, 0x7632, R131 ;  /* 0x0000763286837816 */ /* 0x000fe20000000083 */
[----:B------:R-:W-:Y:S01]  /*2920*/  FADD.FTZ R199, R130, R133 ;  /* 0x0000008582c77221 */ /* 0x000fe20000010000 */
[C---:B------:R-:W-:Y:S01]  /*2930*/  PRMT R198, R135.reuse, 0x7632, R198 ;  /* 0x0000763287c67816 */ /* 0x040fe200000000c6 */
[----:B------:R-:W-:Y:S01]  /*2940*/  IMAD.U32 R134, R134, 0x10000, RZ ;  /* 0x0001000086867824 */ /* 0x000fe200078e00ff */
[----:B------:R-:W-:Y:S01]  /*2950*/  SHF.L.U32 R187, R120, 0x10, RZ ;  /* 0x0000001078bb7819 */ /* 0x000fe200000006ff */
        /* <DEDUP_REMOVED lines=22> */
.L_x_13:
[----:B------:R-:W-:-:S04]  /*2ac0*/  UISETP.NE.U32.AND UP1, UPT, UR16, URZ, UPT ;  /* 0x000000ff1000728c */ /* 0x000fc8000bf25070 */
[----:B------:R-:W-:-:S09]  /*2ad0*/  UISETP.NE.AND.EX UP1, UPT, UR17, URZ, UPT, UP1 ;  /* 0x000000ff1100728c */ /* 0x000fd2000bf25310 */
[----:B------:R-:W-:Y:S05]  /*2ae0*/  BRA.U UP1, `(.L_x_16) ;  /* 0x0000000101947547 */ /* 0x000fea000b800000 */
[----:B-----5:R-:W-:Y:S01]  /*2af0*/  PRMT R137, R133, 0x7632, R137 ;  /* 0x0000763285897816 */ /* 0x020fe20000000089 */
[----:B------:R-:W-:Y:S01]  /*2b00*/  IMAD.U32 R128, R125, 0x10000, RZ ;  /* 0x000100007d807824 */ /* 0x000fe200078e00ff */
[----:B------:R-:W-:Y:S01]  /*2b10*/  SHF.L.U32 R133, R133, 0x10, RZ ;  /* 0x0000001085857819 */ /* 0x000fe200000006ff */
[C---:B------:R-:W-:Y:S01]  /*2b20*/  IMAD.U32 R219, R135.reuse, 0x10000, RZ ;  /* 0x0001000087db7824 */ /* 0x040fe200078e00ff */
        /* <DEDUP_REMOVED lines=33> */
.L_x_16:
[C---:B-----5:R-:W-:Y:S01]  /*2d40*/  PRMT R129, R132.reuse, 0x7632, R129 ;  /* 0x0000763284817816 */ /* 0x060fe20000000081 */
[----:B------:R-:W-:Y:S01]  /*2d50*/  IMAD.U32 R132, R132, 0x10000, RZ ;  /* 0x0001000084847824 */ /* 0x000fe200078e00ff */
[C---:B------:R-:W-:Y:S01]  /*2d60*/  PRMT R128, R124.reuse, 0x7632, R128 ;  /* 0x000076327c807816 */ /* 0x040fe20000000080 */
[----:B------:R-:W-:Y:S01]  /*2d70*/  IMAD.U32 R131, R124, 0x10000, RZ ;  /* 0x000100007c837824 */ /* 0x000fe200078e00ff */
[----:B------:R-:W-:Y:S01]  /*2d80*/  SHF.L.U32 R129, R129, 0x10, RZ ;  /* 0x0000001081817819 */ /* 0x000fe200000006ff */
[----:B------:R-:W-:Y:S01]  /*2d90*/  IMAD.U32 R139, R135, 0x10000, RZ ;  /* 0x00010000878b7824 */ /* 0x000fe200078e00ff */
[----:B------:R-:W-:Y:S01]  /*2da0*/  SHF.L.U32 R130, R120, 0x10, RZ ;  /* 0x0000001078827819 */ /* 0x000fe200000006ff */
[----:B------:R-:W-:Y:S02]  /*2db0*/  IMAD.U32 R198, R127, 0x10000, RZ ;  /* 0x000100007fc67824 */ /* 0x000fe400078e00ff */
[----:B------:R-:W-:Y:S01]  /*2dc0*/  FADD.FTZ R131, R131, R132 ;  /* 0x0000008483837221 */ /* 0x000fe20000010000 */
[----:B------:R-:W-:Y:S01]  /*2dd0*/  IMAD.U32 R128, R128, 0x10000, RZ ;  /* 0x0001000080807824 */ /* 0x000fe200078e00ff */
[C---:B------:R-:W-:Y:S01]  /*2de0*/  PRMT R136, R133.reuse, 0x7632, R136 ;  /* 0x0000763285887816 */ /* 0x040fe20000000088 */
[----:B------:R-:W-:Y:S01]  /*2df0*/  FADD.FTZ R139, R198, R139 ;  /* 0x0000008bc68b7221 */ /* 0x000fe20000010000 */
[----:B------:R-:W-:Y:S01]  /*2e00*/  SHF.L.U32 R133, R133, 0x10, RZ ;  /* 0x0000001085857819 */ /* 0x000fe200000006ff */
[--C-:B------:R-:W-:Y:S01]  /*2e10*/  FADD.FTZ R198, R129, R128.reuse ;  /* 0x0000008081c67221 */ /* 0x100fe20000010000 */
[C---:B------:R-:W-:Y:S01]  /*2e20*/  PRMT R128, R125.reuse, 0x7632, R128 ;  /* 0x000076327d807816 */ /* 0x040fe20000000080 */
[----:B------:R-:W-:Y:S01]  /*2e30*/  IMAD.U32 R132, R125, 0x10000, RZ ;  /* 0x000100007d847824 */ /* 0x000fe200078e00ff */
[----:B------:R-:W-:Y:S01]  /*2e40*/  PRMT R137, R134, 0x7632, R137 ;  /* 0x0000763286897816 */ /* 0x000fe20000000089 */
[----:B------:R-:W-:Y:S01]  /*2e50*/  FADD.FTZ R187, R130, R131 ;  /* 0x0000008382bb7221 */ /* 0x000fe20000010000 */
[----:B------:R-:W-:Y:S01]  /*2e60*/  PRMT R129, R126, 0x7632, R129 ;  /* 0x000076327e817816 */ /* 0x000fe20000000081 */
[----:B------:R-:W-:Y:S01]  /*2e70*/  IMAD.U32 R128, R128, 0x10000, RZ ;  /* 0x0001000080807824 */ /* 0x000fe200078e00ff */
[----:B------:R-:W-:Y:S01]  /*2e80*/  PRMT R138, R135, 0x7632, R138 ;  /* 0x00007632878a7816 */ /* 0x000fe2000000008a */
[----:B------:R-:W-:Y:S01]  /*2e90*/  FADD.FTZ R132, R132, R133 ;  /* 0x0000008584847221 */ /* 0x000fe20000010000 */
[----:B------:R-:W-:Y:S01]  /*2ea0*/  PRMT R130, R127, 0x7632, R130 ;  /* 0x000076327f827816 */ /* 0x000fe20000000082 */
        /* <DEDUP_REMOVED lines=11> */
[----:B------:R-:W-:-:S02]  /*2f60*/  PRMT R131, R123, 0x7632, R131 ;  /* 0x000076327b837816 */ /* 0x000fc40000000083 */
[----:B------:R-:W-:Y:S01]  /*2f70*/  SHF.L.U32 R199, R121, 0x10, RZ ;  /* 0x0000001079c77819 */ /* 0x000fe200000006ff */
        /* <DEDUP_REMOVED lines=14> */
[----:B------:R-:W-:-:S02]  /*3060*/  FADD.FTZ R202, R202, R133 ;  /* 0x00000085caca7221 */ /* 0x000fc40000010000 */
[----:B------:R-:W-:Y:S01]  /*3070*/  FADD.FTZ R198, R198, R129 ;  /* 0x00000081c6c67221 */ /* 0x000fe20000010000 */
[----:B------:R-:W-:Y:S02]  /*3080*/  F2FP.BF16.F32.PACK_AB R131, R204, R219 ;  /* 0x000000dbcc83723e */ /* 0x000fe400000010ff */
[----:B------:R-:W-:Y:S02]  /*3090*/  F2FP.BF16.F32.PACK_AB R130, R202, R209 ;  /* 0x000000d1ca82723e */ /* 0x000fe400000010ff */
[----:B------:R-:W-:Y:S02]  /*30a0*/  F2FP.BF16.F32.PACK_AB R129, R200, R199 ;  /* 0x000000c7c881723e */ /* 0x000fe400000010ff */
[----:B------:R-:W-:-:S07]  /*30b0*/  F2FP.BF16.F32.PACK_AB R128, R198, R187 ;  /* 0x000000bbc680723e */ /* 0x000fce00000010ff */
.L_x_15:
[----:B------:R-:W0:Y:S01]  /*30c0*/  @UP0 LDCU.64 UR4, c[0x0][0x3a8] ;  /* 0x00007500ff0407ac */ /* 0x000e220008000a00 */
[----:B------:R-:W-:Y:S01]  /*30d0*/  PLOP3.LUT P0, PT, PT, PT, UP0, 0x80, 0x8 ;  /* 0x000000000008781c */ /* 0x000fe20003f0f008 */
[----:B------:R-:W-:Y:S01]  /*30e0*/  IMAD.MOV.U32 R132, RZ, RZ, 0x10 ;  /* 0x00000010ff847424 */ /* 0x000fe200078e00ff */
[----:B------:R-:W-:-:S11]  /*30f0*/  PLOP3.LUT P2, PT, PT, PT, UP0, 0x80, 0x8 ;  /* 0x000000000008781c */ /* 0x000fd60003f4f008 */
[C---:B0-----:R-:W-:Y:S01]  /*3100*/  @P0 IMAD.WIDE.U32 R132, R227.reuse, R132, UR4 ;  /* 0x00000004e3840e25 */ /* 0x041fe2000f8e0084 */
[----:B------:R-:W-:-:S04]  /*3110*/  IADD3 R227, PT, PT, R227, 0x80, RZ ;  /* 0x00000080e3e37810 */ /* 0x000fc80007ffe0ff */
[----:B------:R1:W-:Y:S03]  /*3120*/  @P2 STG.E.128 desc[UR8][R132.64], R128 ;  /* 0x0000008084002986 */ /* 0x0003e6000c101d08 */
.L_x_12:
[----:B------:R-:W-:Y:S05]  /*3130*/  BSYNC.RECONVERGENT B0 ;  /* 0x0000000000007941 */ /* 0x000fea0003800200 */
.L_x_11:
[----:B------:R-:W-:Y:S01]  /*3140*/  ISETP.GE.U32.AND P2, PT, R183, 0x180, PT ;  /* 0x00000180b700780c */ /* 0x000fe20003f46070 */
[----:B------:R-:W-:-:S12]  /*3150*/  BSSY.RECONVERGENT B0, `(.L_x_17) ;  /* 0x00000ae000007945 */ /* 0x000fd80003800200 */
[----:B------:R-:W-:Y:S05]  /*3160*/  @!P2 BRA `(.L_x_18) ;  /* 0x0000000800b0a947 */ /* 0x000fea0003800000 */
[----:B------:R-:W-:Y:S01]  /*3170*/  ISETP.NE.U32.AND P0, PT, RZ, UR14, PT ;  /* 0x0000000eff007c0c */ /* 0x000fe2000bf05070 */
[----:B01----:R-:W0:Y:S01]  /*3180*/  LDC.64 R132, c[0x0][0x390] ;  /* 0x0000e400ff847b82 */ /* 0x003e220000000a00 */
        /* <DEDUP_REMOVED lines=34> */
.L_x_20:
        /* <DEDUP_REMOVED lines=33> */
.L_x_19:
        /* <DEDUP_REMOVED lines=40> */
.L_x_22:
        /* <DEDUP_REMOVED lines=56> */
.L_x_21:
[----:B------:R-:W0:Y:S01]  /*3bc0*/  @UP0 LDCU.64 UR4, c[0x0][0x3a8] ;  /* 0x00007500ff0407ac */ /* 0x000e220008000a00 */
[----:B------:R-:W-:Y:S01]  /*3bd0*/  PLOP3.LUT P0, PT, PT, PT, UP0, 0x80, 0x8 ;  /* 0x000000000008781c */ /* 0x000fe20003f0f008 */
[----:B------:R-:W-:Y:S01]  /*3be0*/  IMAD.MOV.U32 R132, RZ, RZ, 0x10 ;  /* 0x00000010ff847424 */ /* 0x000fe200078e00ff */
[----:B------:R-:W-:-:S11]  /*3bf0*/  PLOP3.LUT P3, PT, PT, PT, UP0, 0x80, 0x8 ;  /* 0x000000000008781c */ /* 0x000fd60003f6f008 */
[C---:B0-----:R-:W-:Y:S01]  /*3c00*/  @P0 IMAD.WIDE.U32 R132, R227.reuse, R132, UR4 ;  /* 0x00000004e3840e25 */ /* 0x041fe2000f8e0084 */
[----:B------:R-:W-:-:S04]  /*3c10*/  IADD3 R227, PT, PT, R227, 0x80, RZ ;  /* 0x00000080e3e37810 */ /* 0x000fc80007ffe0ff */
[----:B------:R2:W-:Y:S03]  /*3c20*/  @P3 STG.E.128 desc[UR8][R132.64], R128 ;  /* 0x0000008084003986 */ /* 0x0005e6000c101d08 */
.L_x_18:
[----:B------:R-:W-:Y:S05]  /*3c30*/  BSYNC.RECONVERGENT B0 ;  /* 0x0000000000007941 */ /* 0x000fea0003800200 */
.L_x_17:
[----:B------:R-:W-:Y:S01]  /*3c40*/  ISETP.GE.U32.AND P3, PT, R183, 0x200, PT ;  /* 0x00000200b700780c */ /* 0x000fe20003f66070 */
[----:B------:R-:W-:-:S12]  /*3c50*/  BSSY.RECONVERGENT B0, `(.L_x_23) ;  /* 0x00000ae000007945 */ /* 0x000fd80003800200 */
[----:B------:R-:W-:Y:S05]  /*3c60*/  @!P3 BRA `(.L_x_24) ;  /* 0x0000000800b0b947 */ /* 0x000fea0003800000 */
[----:B------:R-:W-:Y:S01]  /*3c70*/  ISETP.NE.U32.AND P0, PT, RZ, UR14, PT ;  /* 0x0000000eff007c0c */ /* 0x000fe2000bf05070 */
[----:B012---:R-:W0:Y:S01]  /*3c80*/  LDC.64 R132, c[0x0][0x390] ;  /* 0x0000e400ff847b82 */ /* 0x007e220000000a00 */
        /* <DEDUP_REMOVED lines=34> */
.L_x_26:
        /* <DEDUP_REMOVED lines=33> */
.L_x_25:
        /* <DEDUP_REMOVED lines=40> */
.L_x_28:
        /* <DEDUP_REMOVED lines=56> */
.L_x_27:
[----:B------:R-:W0:Y:S01]  /*46c0*/  @UP0 LDCU.64 UR4, c[0x0][0x3a8] ;  /* 0x00007500ff0407ac */ /* 0x000e220008000a00 */
[----:B------:R-:W-:Y:S01]  /*46d0*/  PLOP3.LUT P0, PT, PT, PT, UP0, 0x80, 0x8 ;  /* 0x000000000008781c */ /* 0x000fe20003f0f008 */
[----:B------:R-:W-:Y:S01]  /*46e0*/  IMAD.MOV.U32 R132, RZ, RZ, 0x10 ;  /* 0x00000010ff847424 */ /* 0x000fe200078e00ff */
[----:B------:R-:W-:-:S11]  /*46f0*/  PLOP3.LUT P4, PT, PT, PT, UP0, 0x80, 0x8 ;  /* 0x000000000008781c */ /* 0x000fd60003f8f008 */
[C---:B0-----:R-:W-:Y:S01]  /*4700*/  @P0 IMAD.WIDE.U32 R132, R227.reuse, R132, UR4 ;  /* 0x00000004e3840e25 */ /* 0x041fe2000f8e0084 */
[----:B------:R-:W-:-:S04]  /*4710*/  IADD3 R227, PT, PT, R227, 0x80, RZ ;  /* 0x00000080e3e37810 */ /* 0x000fc80007ffe0ff */
[----:B------:R3:W-:Y:S03]  /*4720*/  @P4 STG.E.128 desc[UR8][R132.64], R128 ;  /* 0x0000008084004986 */ /* 0x0007e6000c101d08 */
.L_x_24:
[----:B------:R-:W-:Y:S05]  /*4730*/  BSYNC.RECONVERGENT B0 ;  /* 0x0000000000007941 */ /* 0x000fea0003800200 */
.L_x_23:
[----:B------:R-:W-:Y:S01]  /*4740*/  ISETP.GE.U32.AND P4, PT, R183, 0x280, PT ;  /* 0x00000280b700780c */ /* 0x000fe20003f86070 */
[----:B------:R-:W-:-:S12]  /*4750*/  BSSY.RECONVERGENT B0, `(.L_x_29) ;  /* 0x00000ad000007945 */ /* 0x000fd80003800200 */
[----:B------:R-:W-:Y:S05]  /*4760*/  @!P4 BRA `(.L_x_30) ;  /* 0x0000000800acc947 */ /* 0x000fea0003800000 */
[----:B------:R-:W-:Y:S01]  /*4770*/  ISETP.NE.U32.AND P0, PT, RZ, UR14, PT ;  /* 0x0000000eff007c0c */ /* 0x000fe2000bf05070 */
[----:B0123--:R-:W0:Y:S01]  /*4780*/  LDC.64 R132, c[0x0][0x390] ;  /* 0x0000e400ff847b82 */ /* 0x00fe220000000a00 */
        /* <DEDUP_REMOVED lines=34> */
.L_x_32:
[C---:B------:R-:W-:Y:S01]  /*49b0*/  PRMT R129, R133.reuse, 0x7632, R129 ;  /* 0x0000763285817816 */ /* 0x040fe20000000081 */
[----:B------:R-:W-:Y:S01]  /*49c0*/  IMAD.U32 R195, R120, 0x10000, RZ ;  /* 0x0001000078c37824 */ /* 0x000fe200078e00ff */
[----:B------:R-:W-:Y:S01]  /*49d0*/  SHF.L.U32 R133, R133, 0x10, RZ ;  /* 0x0000001085857819 */ /* 0x000fe200000006ff */
[----:B------:R-:W-:Y:S01]  /*49e0*/  IMAD.U32 R137, R137, 0x10000, RZ ;  /* 0x0001000089897824 */ /* 0x000fe200078e00ff */
[----:B------:R-:W-:Y:S02]  /*49f0*/  SHF.L.U32 R130, R121, 0x10, RZ ;  /* 0x0000001079827819 */ /* 0x000fe400000006ff */
        /* <DEDUP_REMOVED lines=16> */
[----:B------:R-:W-:-:S02]  /*4b00*/  SHF.L.U32 R130, R123, 0x10, RZ ;  /* 0x000000107b827819 */ /* 0x000fc400000006ff */
[----:B------:R-:W-:Y:S01]  /*4b10*/  SHF.L.U32 R226, R131, 0x10, RZ ;  /* 0x0000001083e27819 */ /* 0x000fe200000006ff */
[----:B------:R-:W-:Y:S01]  /*4b20*/  FADD.FTZ R228, R133, R136 ;  /* 0x0000008885e47221 */ /* 0x000fe20000010000 */
[----:B------:R-:W-:Y:S01]  /*4b30*/  SHF.L.U32 R129, R129, 0x10, RZ ;  /* 0x0000001081817819 */ /* 0x000fe200000006ff */
[----:B------:R-:W-:Y:S01]  /*4b40*/  FADD.FTZ R225, R130, R135 ;  /* 0x0000008782e17221 */ /* 0x000fe20000010000 */
[----:B------:R-:W-:Y:S01]  /*4b50*/  F2FP.BF16.F32.PACK_AB R128, R222, R195 ;  /* 0x000000c3de80723e */ /* 0x000fe200000010ff */
[----:B------:R-:W-:Y:S02]  /*4b60*/  FADD.FTZ R226, R226, R137 ;  /* 0x00000089e2e27221 */ /* 0x000fe40000010000 */
[----:B------:R-:W-:Y:S01]  /*4b70*/  FADD.FTZ R224, R129, R138 ;  /* 0x0000008a81e07221 */ /* 0x000fe20000010000 */
[----:B------:R-:W-:Y:S02]  /*4b80*/  F2FP.BF16.F32.PACK_AB R131, R228, R225 ;  /* 0x000000e1e483723e */ /* 0x000fe400000010ff */
[----:B------:R-:W-:-:S02]  /*4b90*/  F2FP.BF16.F32.PACK_AB R130, R226, R215 ;  /* 0x000000d7e282723e */ /* 0x000fc400000010ff */
[----:B------:R-:W-:Y:S01]  /*4ba0*/  F2FP.BF16.F32.PACK_AB R129, R224, R205 ;  /* 0x000000cde081723e */ /* 0x000fe200000010ff */
[----:B------:R-:W-:Y:S06]  /*4bb0*/  BRA `(.L_x_33) ;  /* 0x0000000400807947 */ /* 0x000fec0003800000 */
.L_x_31:
[----:B------:R-:W-:-:S04]  /*4bc0*/  UISETP.NE.U32.AND UP1, UPT, UR16, URZ, UPT ;  /* 0x000000ff1000728c */ /* 0x000fc8000bf25070 */
[----:B------:R-:W-:-:S09]  /*4bd0*/  UISETP.NE.AND.EX UP1, UPT, UR17, URZ, UPT, UP1 ;  /* 0x000000ff1100728c */ /* 0x000fd2000bf25310 */
[----:B------:R-:W-:Y:S05]  /*4be0*/  BRA.U UP1, `(.L_x_34) ;  /* 0x0000000101947547 */ /* 0x000fea000b800000 */
[C---:B-----5:R-:W-:Y:S01]  /*4bf0*/  PRMT R137, R133.reuse, 0x7632, R137 ;  /* 0x0000763285897816 */ /* 0x060fe20000000089 */
[----:B------:R-:W-:Y:S01]  /*4c00*/  IMAD.U32 R215, R126, 0x10000, RZ ;  /* 0x000100007ed77824 */ /* 0x000fe200078e00ff */
[----:B------:R-:W-:Y:S02]  /*4c10*/  SHF.L.U32 R133, R133, 0x10, RZ ;  /* 0x0000001085857819 */ /* 0x000fe400000006ff */
[----:B------:R-:W-:Y:S02]  /*4c20*/  SHF.L.U32 R128, R125, 0x10, RZ ;  /* 0x000000107d807819 */ /* 0x000fe400000006ff */
[C---:B------:R-:W-:Y:S02]  /*4c30*/  PRMT R136, R132.reuse, 0x7632, R136 ;  /* 0x0000763284887816 */ /* 0x040fe40000000088 */
[----:B------:R-:W-:Y:S01]  /*4c40*/  SHF.L.U32 R132, R132, 0x10, RZ ;  /* 0x0000001084847819 */ /* 0x000fe200000006ff */
[----:B------:R-:W-:Y:S01]  /*4c50*/  FADD.FTZ R205, R128, R133 ;  /* 0x0000008580cd7221 */ /* 0x000fe20000010000 */
[----:B------:R-:W-:Y:S01]  /*4c60*/  SHF.L.U32 R195, R124, 0x10, RZ ;  /* 0x000000107cc37819 */ /* 0x000fe200000006ff */
[----:B------:R-:W-:Y:S01]  /*4c70*/  IMAD.U32 R133, R136, 0x10000, RZ ;  /* 0x0001000088857824 */ /* 0x000fe200078e00ff */
[C---:B------:R-:W-:Y:S01]  /*4c80*/  PRMT R138, R134.reuse, 0x7632, R138 ;  /* 0x00007632868a7816 */ /* 0x040fe2000000008a */
[----:B------:R-:W-:Y:S01]  /*4c90*/  IMAD.U32 R134, R134, 0x10000, RZ ;  /* 0x0001000086867824 */ /* 0x000fe200078e00ff */
[----:B------:R-:W-:Y:S01]  /*4ca0*/  PRMT R139, R135, 0x7632, R139 ;  /* 0x00007632878b7816 */ /* 0x000fe2000000008b */
[----:B------:R-:W-:Y:S01]  /*4cb0*/  FADD.FTZ R195, R195, R132 ;  /* 0x00000084c3c37221 */ /* 0x000fe20000010000 */
[----:B------:R-:W-:Y:S01]  /*4cc0*/  PRMT R128, R124, 0x7632, R128 ;  /* 0x000076327c807816 */ /* 0x000fe20000000080 */
[----:B------:R-:W-:Y:S01]  /*4cd0*/  FADD.FTZ R215, R215, R134 ;  /* 0x00000086d7d77221 */ /* 0x000fe20000010000 */
[----:B------:R-:W-:Y:S01]  /*4ce0*/  PRMT R129, R125, 0x7632, R129 ;  /* 0x000076327d817816 */ /* 0x000fe20000000081 */
[----:B------:R-:W-:Y:S01]  /*4cf0*/  IMAD.U32 R228, R139, 0x10000, RZ ;  /* 0x000100008be47824 */ /* 0x000fe200078e00ff */
[----:B------:R-:W-:-:S02]  /*4d00*/  PRMT R130, R126, 0x7632, R130 ;  /* 0x000076327e827816 */ /* 0x000fc40000000082 */
[----:B------:R-:W-:Y:S01]  /*4d10*/  PRMT R131, R127, 0x7632, R131 ;  /* 0x000076327f837816 */ /* 0x000fe20000000083 */
[----:B------:R-:W-:Y:S01]  /*4d20*/  IMAD.U32 R129, R129, 0x10000, RZ ;  /* 0x0001000081817824 */ /* 0x000fe200078e00ff */
[----:B------:R-:W-:Y:S02]  /*4d30*/  SHF.L.U32 R225, R135, 0x10, RZ ;  /* 0x0000001087e17819 */ /* 0x000fe400000006ff */
[----:B------:R-:W-:Y:S02]  /*4d40*/  SHF.L.U32 R132, R127, 0x10, RZ ;  /* 0x000000107f847819 */ /* 0x000fe400000006ff */
[----:B------:R-:W-:Y:S02]  /*4d50*/  SHF.L.U32 R224, R137, 0x10, RZ ;  /* 0x0000001089e07819 */ /* 0x000fe400000006ff */
[----:B------:R-:W-:Y:S01]  /*4d60*/  SHF.L.U32 R135, R138, 0x10, RZ ;  /* 0x000000108a877819 */ /* 0x000fe200000006ff */
[----:B------:R-:W-:Y:S01]  /*4d70*/  FADD.FTZ R225, R132, R225 ;  /* 0x000000e184e17221 */ /* 0x000fe20000010000 */
[----:B------:R-:W-:Y:S01]  /*4d80*/  SHF.L.U32 R131, R131, 0x10, RZ ;  /* 0x0000001083837819 */ /* 0x000fe200000006ff */
[----:B------:R-:W-:Y:S01]  /*4d90*/  FADD.FTZ R224, R224, R129 ;  /* 0x00000081e0e07221 */ /* 0x000fe20000010000 */
[----:B------:R-:W-:-:S02]  /*4da0*/  SHF.L.U32 R130, R130, 0x10, RZ ;  /* 0x0000001082827819 */ /* 0x000fc400000006ff */
[----:B------:R-:W-:Y:S01]  /*4db0*/  SHF.L.U32 R128, R128, 0x10, RZ ;  /* 0x0000001080807819 */ /* 0x000fe200000006ff */
[----:B------:R-:W-:Y:S01]  /*4dc0*/  FADD.FTZ R228, R228, R131 ;  /* 0x00000083e4e47221 */ /* 0x000fe20000010000 */
[----:B------:R-:W-:Y:S01]  /*4dd0*/  F2FP.BF16.F32.PACK_AB R129, R224, R205 ;  /* 0x000000cde081723e */ /* 0x000fe200000010ff */
[----:B------:R-:W-:Y:S02]  /*4de0*/  FADD.FTZ R226, R135, R130 ;  /* 0x0000008287e27221 */ /* 0x000fe40000010000 */
[----:B------:R-:W-:Y:S01]  /*4df0*/  FADD.FTZ R222, R133, R128 ;  /* 0x0000008085de7221 */ /* 0x000fe20000010000 */
[----:B------:R-:W-:Y:S02]  /*4e00*/  F2FP.BF16.F32.PACK_AB R131, R228, R225 ;  /* 0x000000e1e483723e */ /* 0x000fe400000010ff */
[----:B------:R-:W-:Y:S02]  /*4e10*/  F2FP.BF16.F32.PACK_AB R130, R226, R215 ;  /* 0x000000d7e282723e */ /* 0x000fe400000010ff */
[----:B------:R-:W-:Y:S01]  /*4e20*/  F2FP.BF16.F32.PACK_AB R128, R222, R195 ;  /* 0x000000c3de80723e */ /* 0x000fe200000010ff */
[----:B------:R-:W-:Y:S06]  /*4e30*/  BRA `(.L_x_33) ;  /* 0x0000000000e07947 */ /* 0x000fec0003800000 */
.L_x_34:
[----:B-----5:R-:W-:Y:S01]  /*4e40*/  PRMT R129, R132, 0x7632, R129 ;  /* 0x0000763284817816 */ /* 0x020fe20000000081 */
[----:B------:R-:W-:Y:S01]  /*4e50*/  IMAD.U32 R139, R135, 0x10000, RZ ;  /* 0x00010000878b7824 */ /* 0x000fe200078e00ff */
[----:B------:R-:W-:Y:S02]  /*4e60*/  PRMT R128, R124, 0x7632, R128 ;  /* 0x000076327c807816 */ /* 0x000fe40000000080 */
[----:B------:R-:W-:Y:S02]  /*4e70*/  SHF.L.U32 R132, R132, 0x10, RZ ;  /* 0x0000001084847819 */ /* 0x000fe400000006ff */
[----:B------:R-:W-:Y:S01]  /*4e80*/  SHF.L.U32 R131, R124, 0x10, RZ ;  /* 0x000000107c837819 */ /* 0x000fe200000006ff */
[----:B------:R-:W-:Y:S01]  /*4e90*/  IMAD.U32 R128, R128, 0x10000, RZ ;  /* 0x0001000080807824 */ /* 0x000fe200078e00ff */
[----:B------:R-:W-:Y:S02]  /*4ea0*/  SHF.L.U32 R222, R127, 0x10, RZ ;  /* 0x000000107fde7819 */ /* 0x000fe400000006ff */
[----:B------:R-:W-:Y:S01]  /*4eb0*/  SHF.L.U32 R129, R129, 0x10, RZ ;  /* 0x0000001081817819 */ /* 0x000fe200000006ff */
[----:B------:R-:W-:Y:S01]  /*4ec0*/  FADD.FTZ R131, R131, R132 ;  /* 0x0000008483837221 */ /* 0x000fe20000010000 */
[----:B------:R-:W-:Y:S01]  /*4ed0*/  SHF.L.U32 R130, R120, 0x10, RZ ;  /* 0x0000001078827819 */ /* 0x000fe200000006ff */
[----:B------:R-:W-:Y:S01]  /*4ee0*/  FADD.FTZ R139, R222, R139 ;  /* 0x0000008bde8b7221 */ /* 0x000fe20000010000 */
[----:B------:R-:W-:Y:S01]  /*4ef0*/  PRMT R136, R133, 0x7632, R136 ;  /* 0x0000763285887816 */ /* 0x000fe20000000088 */
[--C-:B------:R-:W-:Y:S01]  /*4f00*/  FADD.FTZ R222, R129, R128.reuse ;  /* 0x0000008081de7221 */ /* 0x100fe20000010000 */
[----:B------:R-:W-:Y:S01]  /*4f10*/  PRMT R137, R134, 0x7632, R137 ;  /* 0x0000763286897816 */ /* 0x000fe20000000089 */
[----:B------:R-:W-:Y:S01]  /*4f20*/  IMAD.U32 R133, R133, 0x10000, RZ ;  /* 0x0001000085857824 */ /* 0x000fe200078e00ff */
[C---:B------:R-:W-:Y:S01]  /*4f30*/  SHF.L.U32 R132, R125.reuse, 0x10, RZ ;  /* 0x000000107d847819 */ /* 0x040fe200000006ff */
[----:B------:R-:W-:Y:S01]  /*4f40*/  FADD.FTZ R195, R130, R131 ;  /* 0x0000008382c37221 */ /* 0x000fe20000010000 */
[----:B------:R-:W-:Y:S01]  /*4f50*/  PRMT R128, R125, 0x7632, R128 ;  /* 0x000076327d807816 */ /* 0x000fe20000000080 */
[----:B------:R-:W-:Y:S01]  /*4f60*/  IMAD.U32 R131, R136, 0x10000, RZ ;  /* 0x0001000088837824 */ /* 0x000fe200078e00ff */
[----:B------:R-:W-:Y:S01]  /*4f70*/  PRMT R129, R126, 0x7632, R129 ;  /* 0x000076327e817816 */ /* 0x000fe20000000081 */
[----:B------:R-:W-:Y:S01]  /*4f80*/  FADD.FTZ R132, R132, R133 ;  /* 0x0000008584847221 */ /* 0x000fe20000010000 */
[----:B------:R-:W-:Y:S01]  /*4f90*/  PRMT R138, R135, 0x7632, R138 ;  /* 0x00007632878a7816 */ /* 0x000fe2000000008a */
[----:B------:R-:W-:Y:S01]  /*4fa0*/  IMAD.U32 R135, R126, 0x10000, RZ ;  /* 0x000100007e877824 */ /* 0x000fe200078e00ff */
[----:B------:R-:W-:Y:S01]  /*4fb0*/  PRMT R130, R127, 0x7632, R130 ;  /* 0x000076327f827816 */ /* 0x000fe20000000082 */
[----:B------:R-:W-:Y:S01]  /*4fc0*/  IMAD.U32 R129, R129, 0x10000, RZ ;  /* 0x0001000081817824 */ /* 0x000fe200078e00ff */
[----:B------:R-:W-:-:S02]  /*4fd0*/  SHF.L.U32 R128, R128, 0x10, RZ ;  /* 0x0000001080807819 */ /* 0x000fc400000006ff */
[----:B------:R-:W-:Y:S02]  /*4fe0*/  SHF.L.U32 R226, R137, 0x10, RZ ;  /* 0x0000001089e27819 */ /* 0x000fe400000006ff */
[----:B------:R-:W-:Y:S01]  /*4ff0*/  SHF.L.U32 R133, R138, 0x10, RZ ;  /* 0x000000108a857819 */ /* 0x000fe200000006ff */
[----:B------:R-:W-:Y:S01]  /*5000*/  FADD.FTZ R224, R131, R128 ;  /* 0x0000008083e07221 */ /* 0x000fe20000010000 */
[----:B------:R-:W-:Y:S01]  /*5010*/  SHF.L.U32 R130, R130, 0x10, RZ ;  /* 0x0000001082827819 */ /* 0x000fe200000006ff */
[----:B------:R-:W-:Y:S01]  /*5020*/  FADD.FTZ R226, R226, R129 ;  /* 0x00000081e2e27221 */ /* 0x000fe20000010000 */
[----:B------:R-:W-:Y:S02]  /*5030*/  SHF.L.U32 R134, R134, 0x10, RZ ;  /* 0x0000001086867819 */ /* 0x000fe400000006ff */
[----:B------:R-:W-:Y:S01]  /*5040*/  PRMT R131, R123, 0x7632, R131 ;  /* 0x000076327b837816 */ /* 0x000fe20000000083 */
[----:B------:R-:W-:Y:S01]  /*5050*/  FADD.FTZ R228, R133, R130 ;  /* 0x0000008285e47221 */ /* 0x000fe20000010000 */
[----:B------:R-:W-:Y:S01]  /*5060*/  PRMT R129, R121, 0x7632, R129 ;  /* 0x0000763279817816 */ /* 0x000fe20000000081 */
[----:B------:R-:W-:Y:S01]  /*5070*/  FADD.FTZ R134, R135, R134 ;  /* 0x0000008687867221 */ /* 0x000fe20000010000 */
[----:B------:R-:W-:-:S02]  /*5080*/  SHF.L.U32 R205, R121, 0x10, RZ ;  /* 0x0000001079cd7819 */ /* 0x000fc400000006ff */
[----:B------:R-:W-:Y:S02]  /*5090*/  PRMT R128, R120, 0x7632, R128 ;  /* 0x0000763278807816 */ /* 0x000fe40000000080 */
[C---:B------:R-:W-:Y:S01]  /*50a0*/  PRMT R130, R122.reuse, 0x7632, R130 ;  /* 0x000076327a827816 */ /* 0x040fe20000000082 */
[----:B------:R-:W-:Y:S01]  /*50b0*/  FADD.FTZ R205, R205, R132 ;  /* 0x00000084cdcd7221 */ /* 0x000fe20000010000 */
        /* <DEDUP_REMOVED lines=15> */
[----:B------:R-:W-:-:S07]  /*51b0*/  F2FP.BF16.F32.PACK_AB R128, R222, R195 ;  /* 0x000000c3de80723e */ /* 0x000fce00000010ff */
.L_x_33:
[----:B------:R-:W0:Y:S01]  /*51c0*/  @UP0 LDCU.64 UR4, c[0x0][0x3a8] ;  /* 0x00007500ff0407ac */ /* 0x000e220008000a00 */
[----:B------:R-:W-:Y:S01]  /*51d0*/  PLOP3.LUT P0, PT, PT, PT, UP0, 0x80, 0x8 ;  /* 0x000000000008781c */ /* 0x000fe20003f0f008 */
[----:B------:R-:W-:Y:S01]  /*51e0*/  HFMA2 R132, -RZ, RZ, 0, 9.5367431640625e-07 ;  /* 0x00000010ff847431 */ /* 0x000fe200000001ff */
[----:B------:R-:W-:-:S11]  /*51f0*/  PLOP3.LUT P5, PT, PT, PT, UP0, 0x80, 0x8 ;  /* 0x000000000008781c */ /* 0x000fd60003faf008 */
[----:B0-----:R-:W-:-:S05]  /*5200*/  @P0 IMAD.WIDE.U32 R132, R227, R132, UR4 ;  /* 0x00000004e3840e25 */ /* 0x001fca000f8e0084 */
[----:B------:R4:W-:Y:S02]  /*5210*/  @P5 STG.E.128 desc[UR8][R132.64], R128 ;  /* 0x0000008084005986 */ /* 0x0009e4000c101d08 */
.L_x_30:
[----:B------:R-:W-:Y:S05]  /*5220*/  BSYNC.RECONVERGENT B0 ;  /* 0x0000000000007941 */ /* 0x000fea0003800200 */
.L_x_29:
[----:B01234-:R-:W-:Y:S01]  /*5230*/  FADD.FTZ R133, RZ, R189 ;  /* 0x000000bdff857221 */ /* 0x01ffe20000010000 */
[C---:B------:R-:W-:Y:S01]  /*5240*/  ISETP.GE.U32.AND P0, PT, R183.reuse, 0x80, PT ;  /* 0x00000080b700780c */ /* 0x040fe20003f06070 */
[----:B------:R-:W0:Y:S01]  /*5250*/  S2UR UR5, SR_CgaCtaId ;  /* 0x00000000000579c3 */ /* 0x000e220000008800 */
[C---:B------:R-:W-:Y:S01]  /*5260*/  ISETP.GT.U32.AND P5, PT, R183.reuse, 0xff, PT ;  /* 0x000000ffb700780c */ /* 0x040fe20003fa4070 */
[----:B------:R-:W-:Y:S01]  /*5270*/  FADD.FTZ R132, R190, R133 ;  /* 0x00000085be847221 */ /* 0x000fe20000010000 */
[----:B------:R-:W-:Y:S01]  /*5280*/  ISETP.GT.U32.AND P6, PT, R183, 0x17f, PT ;  /* 0x0000017fb700780c */ /* 0x000fe20003fc4070 */
[----:B------:R-:W-:Y:S01]  /*5290*/  UMOV UR4, 0x400 ;  /* 0x0000040000047882 */ /* 0x000fe20000000000 */
[----:B------:R-:W-:Y:S01]  /*52a0*/  P2R R135, PR, RZ, 0x2 ;  /* 0x00000002ff877803 */ /* 0x000fe20000000000 */
[----:B------:R-:W-:Y:S01]  /*52b0*/  FADD.FTZ R133, R197, R132 ;  /* 0x00000084c5857221 */ /* 0x000fe20000010000 */
[----:B------:R-:W-:Y:S01]  /*52c0*/  ISETP.GT.U32.AND P1, PT, R183, 0x1ff, PT ;  /* 0x000001ffb700780c */ /* 0x000fe20003f24070 */
[----:B------:R-:W-:Y:S02]  /*52d0*/  BSSY.RECONVERGENT B0, `(.L_x_35) ;  /* 0x0000126000007945 */ /* 0x000fe40003800200 */
[----:B------:R-:W-:-:S04]  /*52e0*/  FADD.FTZ R132, R192, R133 ;  /* 0x00000085c0847221 */ /* 0x000fc80000010000 */
[----:B------:R-:W-:-:S04]  /*52f0*/  FADD.FTZ R133, R211, R132 ;  /* 0x00000084d3857221 */ /* 0x000fc80000010000 */
[----:B------:R-:W-:-:S04]  /*5300*/  FADD.FTZ R132, R194, R133 ;  /* 0x00000085c2847221 */ /* 0x000fc80000010000 */
[----:B------:R-:W-:Y:S01]  /*5310*/  FADD.FTZ R133, R217, R132 ;  /* 0x00000084d9857221 */ /* 0x000fe20000010000 */
[----:B0-----:R-:W-:-:S03]  /*5320*/  ULEA UR4, UR5, UR4, 0x18 ;  /* 0x0000000405047291 */ /* 0x001fc6000f8ec0ff */
[----:B------:R-:W-:Y:S01]  /*5330*/  FADD.FTZ R133, R196, R133 ;  /* 0x00000085c4857221 */ /* 0x000fe20000010000 */
[----:B------:R-:W-:-:S04]  /*5340*/  @UP2 UIADD3 UR4, UPT, UPT, UR4, 0x20, URZ ;  /* 0x0000002004042890 */ /* 0x000fc8000fffe0ff */
[----:B------:R-:W-:-:S05]  /*5350*/  FSEL R134, R133, RZ, P0 ;  /* 0x000000ff85867208 */ /* 0x000fca0000000000 */
[----:B------:R-:W-:-:S04]  /*5360*/  FADD.FTZ R133, R187, R134 ;  /* 0x00000086bb857221 */ /* 0x000fc80000010000 */
[----:B------:R-:W-:-:S04]  /*5370*/  FADD.FTZ R132, R198, R133 ;  /* 0x00000085c6847221 */ /* 0x000fc80000010000 */
[----:B------:R-:W-:-:S04]  /*5380*/  FADD.FTZ R133, R199, R132 ;  /* 0x00000084c7857221 */ /* 0x000fc80000010000 */
[----:B------:R-:W-:-:S04]  /*5390*/  FADD.FTZ R132, R200, R133 ;  /* 0x00000085c8847221 */ /* 0x000fc80000010000 */
[----:B------:R-:W-:-:S04]  /*53a0*/  FADD.FTZ R133, R209, R132 ;  /* 0x00000084d1857221 */ /* 0x000fc80000010000 */
[----:B------:R-:W-:-:S04]  /*53b0*/  FADD.FTZ R132, R202, R133 ;  /* 0x00000085ca847221 */ /* 0x000fc80000010000 */
[----:B------:R-:W-:-:S04]  /*53c0*/  FADD.FTZ R133, R219, R132 ;  /* 0x00000084db857221 */ /* 0x000fc80000010000 */
[----:B------:R-:W-:-:S04]  /*53d0*/  @P5 FADD.FTZ R134, R204, R133 ;  /* 0x00000085cc865221 */ /* 0x000fc80000010000 */
        /* <DEDUP_REMOVED lines=15> */
[----:B------:R-:W-:Y:S01]  /*54d0*/  @P1 FADD.FTZ R134, R220, R133 ;  /* 0x00000085dc861221 */ /* 0x000fe20000010000 */
[----:B------:R-:W-:-:S03]  /*54e0*/  ISETP.GT.U32.AND P1, PT, R183, 0x27f, PT ;  /* 0x0000027fb700780c */ /* 0x000fc60003f24070 */
        /* <DEDUP_REMOVED lines=8> */
[----:B------:R-:W-:-:S04]  /*5570*/  ISETP.NE.AND P1, PT, R135, RZ, PT ;  /* 0x000000ff8700720c */ /* 0x000fc80003f25270 */
[----:B------:R-:W0:Y:S02]  /*5580*/  SHFL.BFLY PT, R133, R134, 0x1, 0x1f ;  /* 0x0c201f0086857f89 */ /* 0x000e2400000e0000 */
[----:B0-----:R-:W-:-:S05]  /*5590*/  FADD.FTZ R135, R134, R133 ;  /* 0x0000008586877221 */ /* 0x001fca0000010000 */
[----:B------:R-:W0:Y:S02]  /*55a0*/  SHFL.BFLY PT, R132, R135, 0x2, 0x1f ;  /* 0x0c401f0087847f89 */ /* 0x000e2400000e0000 */
[----:B0-----:R-:W-:-:S05]  /*55b0*/  FADD.FTZ R136, R135, R132 ;  /* 0x0000008487887221 */ /* 0x001fca0000010000 */
[----:B------:R-:W0:Y:S02]  /*55c0*/  SHFL.BFLY PT, R133, R136, 0x4, 0x1f ;  /* 0x0c801f0088857f89 */ /* 0x000e2400000e0000 */
[----:B0-----:R-:W-:-:S05]  /*55d0*/  FADD.FTZ R137, R136, R133 ;  /* 0x0000008588897221 */ /* 0x001fca0000010000 */
[----:B------:R-:W0:Y:S02]  /*55e0*/  SHFL.BFLY PT, R132, R137, 0x8, 0x1f ;  /* 0x0d001f0089847f89 */ /* 0x000e2400000e0000 */
[----:B0-----:R-:W-:-:S05]  /*55f0*/  FADD.FTZ R138, R137, R132 ;  /* 0x00000084898a7221 */ /* 0x001fca0000010000 */
[----:B------:R-:W0:Y:S02]  /*5600*/  SHFL.BFLY PT, R133, R138, 0x10, 0x1f ;  /* 0x0e001f008a857f89 */ /* 0x000e2400000e0000 */
[----:B0-----:R-:W-:-:S04]  /*5610*/  FADD.FTZ R133, R138, R133 ;  /* 0x000000858a857221 */ /* 0x001fc80000010000 */
[----:B------:R-:W-:-:S04]  /*5620*/  FMUL.FTZ R132, R10, R133 ;  /* 0x000000850a847220 */ /* 0x000fc80000410000 */
[--C-:B------:R-:W-:Y:S01]  /*5630*/  FADD.FTZ R133, R189, -R132.reuse ;  /* 0x80000084bd857221 */ /* 0x100fe20000010000 */
[--C-:B------:R-:W-:Y:S01]  /*5640*/  FADD.FTZ R134, R190, -R132.reuse ;  /* 0x80000084be867221 */ /* 0x100fe20000010000 */
[--C-:B------:R-:W-:Y:S01]  /*5650*/  FADD.FTZ R230, R197, -R132.reuse ;  /* 0x80000084c5e67221 */ /* 0x100fe20000010000 */
[--C-:B------:R-:W-:Y:S01]  /*5660*/  FADD.FTZ R136, R211, -R132.reuse ;  /* 0x80000084d3887221 */ /* 0x100fe20000010000 */
[----:B------:R-:W-:Y:S01]  /*5670*/  FFMA.FTZ R133, R133, R133, RZ ;  /* 0x0000008585857223 */ /* 0x000fe200000100ff */
[--C-:B------:R-:W-:Y:S01]  /*5680*/  FADD.FTZ R135, R198, -R132.reuse ;  /* 0x80000084c6877221 */ /* 0x100fe20000010000 */
[--C-:B------:R-:W-:Y:S02]  /*5690*/  FADD.FTZ R137, R199, -R132.reuse ;  /* 0x80000084c7897221 */ /* 0x100fe40000010000 */
[----:B------:R-:W-:Y:S01]  /*56a0*/  FFMA.FTZ R133, R134, R134, R133 ;  /* 0x0000008686857223 */ /* 0x000fe20000010085 */
[----:B------:R-:W-:-:S03]  /*56b0*/  FADD.FTZ R134, R192, -R132 ;  /* 0x80000084c0867221 */ /* 0x000fc60000010000 */
[----:B------:R-:W-:-:S04]  /*56c0*/  FFMA.FTZ R133, R230, R230, R133 ;  /* 0x000000e6e6857223 */ /* 0x000fc80000010085 */
[----:B------:R-:W-:Y:S01]  /*56d0*/  FFMA.FTZ R133, R134, R134, R133 ;  /* 0x0000008686857223 */ /* 0x000fe20000010085 */
[----:B------:R-:W-:-:S03]  /*56e0*/  FADD.FTZ R134, R194, -R132 ;  /* 0x80000084c2867221 */ /* 0x000fc60000010000 */
[----:B------:R-:W-:Y:S01]  /*56f0*/  FFMA.FTZ R133, R136, R136, R133 ;  /* 0x0000008888857223 */ /* 0x000fe20000010085 */
[----:B------:R-:W-:-:S03]  /*5700*/  FADD.FTZ R136, R217, -R132 ;  /* 0x80000084d9887221 */ /* 0x000fc60000010000 */
[----:B------:R-:W-:Y:S01]  /*5710*/  FFMA.FTZ R133, R134, R134, R133 ;  /* 0x0000008686857223 */ /* 0x000fe20000010085 */
[----:B------:R-:W-:-:S03]  /*5720*/  FADD.FTZ R134, R196, -R132 ;  /* 0x80000084c4867221 */ /* 0x000fc60000010000 */
[----:B------:R-:W-:Y:S01]  /*5730*/  FFMA.FTZ R133, R136, R136, R133 ;  /* 0x0000008888857223 */ /* 0x000fe20000010085 */
[----:B------:R-:W-:-:S03]  /*5740*/  FADD.FTZ R136, R195, -R132 ;  /* 0x80000084c3887221 */ /* 0x000fc60000010000 */
[----:B------:R-:W-:Y:S01]  /*5750*/  FFMA.FTZ R133, R134, R134, R133 ;  /* 0x0000008686857223 */ /* 0x000fe20000010085 */
[----:B------:R-:W-:-:S04]  /*5760*/  FADD.FTZ R134, R187, -R132 ;  /* 0x80000084bb867221 */ /* 0x000fc80000010000 */
[----:B------:R-:W-:-:S05]  /*5770*/  FSEL R133, R133, RZ, P0 ;  /* 0x000000ff85857208 */ /* 0x000fca0000000000 */
        /* <DEDUP_REMOVED lines=13> */
[----:B------:R-:W-:Y:S01]  /*5850*/  @P5 FFMA.FTZ R133, R135, R135, R134 ;  /* 0x0000008787855223 */ /* 0x000fe20000010086 */
[--C-:B------:R-:W-:Y:S01]  /*5860*/  FADD.FTZ R134, R191, -R132.reuse ;  /* 0x80000084bf867221 */ /* 0x100fe20000010000 */
[----:B------:R-:W-:Y:S01]  /*5870*/  FADD.FTZ R135, R206, -R132 ;  /* 0x80000084ce877221 */ /* 0x000fe20000010000 */
[----:B------:R-:W-:Y:S02]  /*5880*/  ISETP.GT.U32.AND P5, PT, R183, 0x1ff, PT ;  /* 0x000001ffb700780c */ /* 0x000fe40003fa4070 */
        /* <DEDUP_REMOVED lines=44> */
[----:B------:R-:W-:-:S04]  /*5b50*/  FFMA.FTZ R136, R137, R137, R136 ;  /* 0x0000008989887223 */ /* 0x000fc80000010088 */
[----:B------:R-:W-:Y:S01]  /*5b60*/  @P5 FFMA.FTZ R133, R135, R135, R136 ;  /* 0x0000008787855223 */ /* 0x000fe20000010088 */
[----:B------:R-:W-:-:S04]  /*5b70*/  ISETP.NE.AND P5, PT, R184, RZ, PT ;  /* 0x000000ffb800720c */ /* 0x000fc80003fa5270 */
[----:B------:R-:W0:Y:S02]  /*5b80*/  SHFL.BFLY PT, R134, R133, 0x1, 0x1f ;  /* 0x0c201f0085867f89 */ /* 0x000e2400000e0000 */
[----:B0-----:R-:W-:-:S05]  /*5b90*/  FADD.FTZ R134, R133, R134 ;  /* 0x0000008685867221 */ /* 0x001fca0000010000 */
[----:B------:R-:W0:Y:S02]  /*5ba0*/  SHFL.BFLY PT, R135, R134, 0x2, 0x1f ;  /* 0x0c401f0086877f89 */ /* 0x000e2400000e0000 */
[----:B0-----:R-:W-:Y:S01]  /*5bb0*/  FADD.FTZ R135, R134, R135 ;  /* 0x0000008786877221 */ /* 0x001fe20000010000 */
[----:B------:R-:W-:-:S04]  /*5bc0*/  @!P5 SHF.R.U32.HI R134, RZ, 0x2, R186 ;  /* 0x00000002ff86d819 */ /* 0x000fc800000116ba */
[----:B------:R-:W0:Y:S02]  /*5bd0*/  SHFL.BFLY PT, R136, R135, 0x4, 0x1f ;  /* 0x0c801f0087887f89 */ /* 0x000e2400000e0000 */
[----:B0-----:R-:W-:-:S05]  /*5be0*/  FADD.FTZ R136, R135, R136 ;  /* 0x0000008887887221 */ /* 0x001fca0000010000 */
[----:B------:R-:W0:Y:S02]  /*5bf0*/  SHFL.BFLY PT, R137, R136, 0x8, 0x1f ;  /* 0x0d001f0088897f89 */ /* 0x000e2400000e0000 */
[----:B0-----:R-:W-:Y:S01]  /*5c00*/  FADD.FTZ R137, R136, R137 ;  /* 0x0000008988897221 */ /* 0x001fe20000010000 */
[----:B------:R-:W-:Y:S02]  /*5c10*/  @!P5 LOP3.LUT R136, R134, 0x18, RZ, 0xc0, !PT ;  /* 0x000000188688d812 */ /* 0x000fe400078ec0ff */
[----:B------:R-:W-:Y:S02]  /*5c20*/  CS2R R134, SRZ ;  /* 0x0000000000867805 */ /* 0x000fe4000001ff00 */
[----:B------:R-:W0:Y:S02]  /*5c30*/  SHFL.BFLY PT, R138, R137, 0x10, 0x1f ;  /* 0x0e001f00898a7f89 */ /* 0x000e2400000e0000 */
[----:B0-----:R-:W-:Y:S01]  /*5c40*/  FADD.FTZ R133, R137, R138 ;  /* 0x0000008a89857221 */ /* 0x001fe20000010000 */
[----:B------:R-:W-:Y:S01]  /*5c50*/  @!P6 LEA R138, R184, UR4, 0x3 ;  /* 0x00000004b88aec11 */ /* 0x000fe2000f8e18ff */
[----:B------:R-:W-:Y:S01]  /*5c60*/  IMAD.MOV.U32 R137, RZ, RZ, RZ ;  /* 0x000000ffff897224 */ /* 0x000fe200078e00ff */
[----:B------:R-:W-:-:S02]  /*5c70*/  @!P6 MOV R137, R182 ;  /* 0x000000b60089e202 */ /* 0x000fc40000000f00 */
[----:B------:R0:W-:Y:S01]  /*5c80*/  @!P5 STS.64 [R136+UR4], R132 ;  /* 0x000000848800d988 */ /* 0x0001e20008000a04 */
[----:B------:R-:W-:Y:S01]  /*5c90*/  BAR.SYNC.DEFER_BLOCKING 0x0 ;  /* 0x0000000000007b1d */ /* 0x000fe20000010000 */
[----:B------:R-:W-:-:S05]  /*5ca0*/  ISETP.NE.AND P5, PT, R186, RZ, PT ;  /* 0x000000ffba00720c */ /* 0x000fca0003fa5270 */
[----:B------:R-:W1:Y:S01]  /*5cb0*/  SHFL.DOWN PT, R230, R137, 0x2, 0x1f ;  /* 0x08401f0089e67f89 */ /* 0x000e6200000e0000 */
[----:B0-----:R-:W-:-:S03]  /*5cc0*/  I2FP.F32.S32 R132, R137 ;  /* 0x0000008900847245 */ /* 0x001fc60000201400 */
[----:B------:R-:W-:Y:S01]  /*5cd0*/  @!P6 LDS.64 R134, [R138] ;  /* 0x000000008a86e984 */ /* 0x000fe20000000a00 */
[----:B------:R-:W-:Y:S02]  /*5ce0*/  PLOP3.LUT P6, PT, PT, PT, UP3, 0x40, 0x4 ;  /* 0x000000000004781c */ /* 0x000fe40003fce838 */
[----:B-1----:R-:W-:Y:S02]  /*5cf0*/  IADD3 R227, PT, PT, R230, R137, RZ ;  /* 0x00000089e6e37210 */ /* 0x002fe40007ffe0ff */
[----:B------:R-:W-:Y:S02]  /*5d00*/  I2FP.F32.S32 R230, R230 ;  /* 0x000000e600e67245 */ /* 0x000fe40000201400 */
[----:B------:R-:W-:Y:S01]  /*5d10*/  I2FP.F32.S32 R229, R227 ;  /* 0x000000e300e57245 */ /* 0x000fe20000201400 */
[----:B------:R-:W0:Y:S03]  /*5d20*/  SHFL.DOWN PT, R234, R227, 0x1, 0x1f ;  /* 0x08201f00e3ea7f89 */ /* 0x000e2600000e0000 */
[----:B------:R-:W1:Y:S01]  /*5d30*/  MUFU.RCP R231, R229 ;  /* 0x000000e500e77308 */ /* 0x000e620000001000 */
[----:B0-----:R-:W-:Y:S01]  /*5d40*/  IMAD.IADD R227, R227, 0x1, R234 ;  /* 0x00000001e3e37824 */ /* 0x001fe200078e02ea */
[----:B------:R-:W-:Y:S01]  /*5d50*/  I2FP.F32.S32 R234, R234 ;  /* 0x000000ea00ea7245 */ /* 0x000fe20000201400 */
[----:B------:R-:W0:Y:S03]  /*5d60*/  SHFL.DOWN PT, R139, R134, 0x2, 0x1f ;  /* 0x08401f00868b7f89 */ /* 0x000e2600000e0000 */
[----:B------:R-:W-:Y:S01]  /*5d70*/  I2FP.F32.S32 R227, R227 ;  /* 0x000000e300e37245 */ /* 0x000fe20000201400 */
[----:B------:R-:W2:Y:S05]  /*5d80*/  SHFL.DOWN PT, R232, R135, 0x2, 0x1f ;  /* 0x08401f0087e87f89 */ /* 0x000eaa00000e0000 */
[----:B------:R-:W3:Y:S01]  /*5d90*/  MUFU.RCP R227, R227 ;  /* 0x000000e300e37308 */ /* 0x000ee20000001000 */
[C---:B0-----:R-:W-:Y:S01]  /*5da0*/  FMUL.FTZ R133, R139.reuse, R230 ;  /* 0x000000e68b857220 */ /* 0x041fe20000410000 */
[----:B------:R-:W-:-:S03]  /*5db0*/  FADD.FTZ R139, -R139, R134 ;  /* 0x000000868b8b7221 */ /* 0x000fc60000010100 */
[----:B------:R-:W-:Y:S01]  /*5dc0*/  FFMA.FTZ R136, R132, R134, R133 ;  /* 0x0000008684887223 */ /* 0x000fe20000010085 */
[----:B------:R-:W-:Y:S01]  /*5dd0*/  FMUL.FTZ R139, R139, R139 ;  /* 0x0000008b8b8b7220 */ /* 0x000fe20000410000 */
[----:B--2---:R-:W-:Y:S02]  /*5de0*/  FADD.FTZ R232, R232, R135 ;  /* 0x00000087e8e87221 */ /* 0x004fe40000010000 */
[----:B-1----:R-:W-:Y:S01]  /*5df0*/  FMUL.FTZ R136, R231, R136 ;  /* 0x00000088e7887220 */ /* 0x002fe20000410000 */
[----:B------:R-:W-:-:S04]  /*5e00*/  FMUL.FTZ R139, R139, R132 ;  /* 0x000000848b8b7220 */ /* 0x000fc80000410000 */
[----:B------:R-:W0:Y:S01]  /*5e10*/  SHFL.DOWN PT, R133, R136, 0x1, 0x1f ;  /* 0x08201f0088857f89 */ /* 0x000e2200000e0000 */
[----:B------:R-:W-:-:S04]  /*5e20*/  FMUL.FTZ R139, R139, R230 ;  /* 0x000000e68b8b7220 */ /* 0x000fc80000410000 */
[----:B------:R-:W-:-:S05]  /*5e30*/  FFMA.FTZ R139, R231, R139, R232 ;  /* 0x0000008be78b7223 */ /* 0x000fca00000100e8 */
[----:B------:R-:W1:Y:S01]  /*5e40*/  SHFL.DOWN PT, R132, R139, 0x1, 0x1f ;  /* 0x08201f008b847f89 */ /* 0x000e6200000e0000 */
[----:B0-----:R-:W-:Y:S01]  /*5e50*/  FADD.FTZ R134, R136, -R133 ;  /* 0x8000008588867221 */ /* 0x001fe20000010000 */
[----:B------:R-:W-:-:S03]  /*5e60*/  FMUL.FTZ R138, R133, R234 ;  /* 0x000000ea858a7220 */ /* 0x000fc60000410000 */
[----:B------:R-:W-:Y:S01]  /*5e70*/  FMUL.FTZ R134, R134, R134 ;  /* 0x0000008686867220 */ /* 0x000fe20000410000 */
[----:B------:R-:W-:-:S03]  /*5e80*/  FFMA.FTZ R138, R229, R136, R138 ;  /* 0x00000088e58a7223 */ /* 0x000fc6000001008a */
[----:B------:R-:W-:Y:S01]  /*5e90*/  FMUL.FTZ R134, R229, R134 ;  /* 0x00000086e5867220 */ /* 0x000fe20000410000 */
[----:B---3--:R-:W-:Y:S01]  /*5ea0*/  FMUL.FTZ R138, R227, R138 ;  /* 0x0000008ae38a7220 */ /* 0x008fe20000410000 */
[----:B-1----:R-:W-:Y:S01]  /*5eb0*/  FADD.FTZ R132, R139, R132 ;  /* 0x000000848b847221 */ /* 0x002fe20000010000 */
[----:B------:R-:W-:Y:S01]  /*5ec0*/  MOV R139, UR6 ;  /* 0x00000006008b7c02 */ /* 0x000fe20008000f00 */
[----:B------:R-:W-:Y:S02]  /*5ed0*/  FMUL.FTZ R134, R134, R234 ;  /* 0x000000ea86867220 */ /* 0x000fe40000410000 */
[----:B------:R-:W0:Y:S02]  /*5ee0*/  SHFL.IDX PT, R137, R138, RZ, 0x1f ;  /* 0x00001fff8a897589 */ /* 0x000e2400000e0000 */
[----:B------:R-:W-:Y:S02]  /*5ef0*/  FFMA.FTZ R227, R227, R134, R132 ;  /* 0x00000086e3e37223 */ /* 0x000fe40000010084 */
[----:B------:R-:W1:Y:S04]  /*5f00*/  LDC R134, c[0x0][0x448] ;  /* 0x00011200ff867b82 */ /* 0x000e680000000800 */
[----:B------:R-:W1:Y:S01]  /*5f10*/  SHFL.IDX PT, R227, R227, RZ, 0x1f ;  /* 0x00001fffe3e37589 */ /* 0x000e6200000e0000 */
[----:B0-----:R-:W-:-:S05]  /*5f20*/  FMUL.FTZ R132, R137, R137 ;  /* 0x0000008989847220 */ /* 0x001fca0000410000 */
[----:B------:R-:W-:Y:S02]  /*5f30*/  FSEL R133, R132, RZ, !P6 ;  /* 0x000000ff84857208 */ /* 0x000fe40007000000 */
[----:B------:R-:W-:Y:S01]  /*5f40*/  PLOP3.LUT P6, PT, PT, PT, UP3, 0x40, 0x4 ;  /* 0x000000000004781c */ /* 0x000fe20003fce838 */
[----:B-1----:R-:W-:Y:S01]  /*5f50*/  FFMA.FTZ R132, R227, UR7, R134 ;  /* 0x00000007e3847c23 */ /* 0x002fe20008010086 */
[----:B------:R-:W-:Y:S01]  /*5f60*/  MOV R227, UR6 ;  /* 0x0000000600e37c02 */ /* 0x000fe20008000f00 */
[----:B------:R-:W0:Y:S01]  /*5f70*/  @!P5 LDC.64 R134, c[0x0][0x3c0] ;  /* 0x0000f000ff86db82 */ /* 0x000e220000000a00 */
[----:B------:R-:W-:Y:S01]  /*5f80*/  FSEL R138, R137, RZ, P6 ;  /* 0x000000ff898a7208 */ /* 0x000fe20003000000 */
[----:B------:R-:W-:-:S03]  /*5f90*/  FADD.FTZ R136, R132, R133 ;  /* 0x0000008584887221 */ /* 0x000fc60000010000 */
[----:B------:R-:W-:-:S03]  /*5fa0*/  R2UR UR5, R138 ;  /* 0x000000008a0572ca */ /* 0x000fc600000e0000 */
[----:B------:R-:W1:Y:S01]  /*5fb0*/  MUFU.RSQ R136, R136 ;  /* 0x0000008800887308 */ /* 0x000e620000001400 */
[----:B------:R-:W2:Y:S01]  /*5fc0*/  @!P5 LDC.64 R132, c[0x0][0x3c8] ;  /* 0x0000f200ff84db82 */ /* 0x000ea20000000a00 */
[----:B0-----:R-:W-:Y:S01]  /*5fd0*/  @!P5 IMAD.WIDE R134, R139, 0x4, R134 ;  /* 0x000000048b86d825 */ /* 0x001fe200078e0286 */
[----:B-1----:R-:W-:-:S04]  /*5fe0*/  R2UR UR4, R136 ;  /* 0x00000000880472ca */ /* 0x002fc800000e0000 */
[----:B------:R0:W-:Y:S01]  /*5ff0*/  @!P5 STG.E desc[UR8][R134.64], R137 ;  /* 0x000000898600d986 */ /* 0x0001e2000c101908 */
[----:B--2---:R-:W-:-:S08]  /*6000*/  @!P5 IMAD.WIDE R132, R227, 0x4, R132 ;  /* 0x00000004e384d825 */ /* 0x004fd000078e0284 */
[----:B------:R-:W-:-:S05]  /*6010*/  IMAD.U32 R139, RZ, RZ, UR4 ;  /* 0x00000004ff8b7e24 */ /* 0x000fca000f8e00ff */
[----:B------:R0:W-:Y:S01]  /*6020*/  @!P5 STG.E desc[UR8][R132.64], R139 ;  /* 0x0000008b8400d986 */ /* 0x0001e2000c101908 */
[----:B------:R-:W-:Y:S05]  /*6030*/  @!P0 BRA `(.L_x_36) ;  /* 0x00000004003c8947 */ /* 0x000fea0003800000 */
[----:B0-----:R-:W-:Y:S01]  /*6040*/  FADD.FTZ R132, R217, -UR5 ;  /* 0x80000005d9847e21 */ /* 0x001fe20008010000 */
[----:B------:R-:W-:Y:S01]  /*6050*/  SHF.L.U32 R133, R43, 0x10, RZ ;  /* 0x000000102b857819 */ /* 0x000fe200000006ff */
[----:B------:R-:W-:Y:S01]  /*6060*/  IMAD.U32 R137, R47, 0x10000, RZ ;  /* 0x000100002f897824 */ /* 0x000fe200078e00ff */
[----:B------:R-:W-:Y:S01]  /*6070*/  SHF.L.U32 R135, R87, 0x10, RZ ;  /* 0x0000001057877819 */ /* 0x000fe200000006ff */
[----:B------:R-:W-:Y:S01]  /*6080*/  FADD.FTZ R134, R196, -UR5 ;  /* 0x80000005c4867e21 */ /* 0x000fe20008010000 */
[----:B------:R-:W-:Y:S01]  /*6090*/  SHF.L.U32 R234, R103, 0x10, RZ ;  /* 0x0000001067ea7819 */ /* 0x000fe200000006ff */
[----:B------:R-:W-:Y:S01]  /*60a0*/  FMUL.FTZ R132, R132, UR4 ;  /* 0x0000000484847c20 */ /* 0x000fe20008410000 */
[----:B------:R-:W-:Y:S01]  /*60b0*/  SHF.L.U32 R136, R14, 0x10, RZ ;  /* 0x000000100e887819 */ /* 0x000fe200000006ff */
[----:B------:R-:W-:Y:S02]  /*60c0*/  IMAD.U32 R138, R15, 0x10000, RZ ;  /* 0x000100000f8a7824 */ /* 0x000fe400078e00ff */
[----:B------:R-:W-:Y:S01]  /*60d0*/  FMUL.FTZ R139, R134, UR4 ;  /* 0x00000004868b7c20 */ /* 0x000fe20008410000 */
[C---:B------:R-:W-:Y:S01]  /*60e0*/  FFMA.FTZ R236, R132.reuse, R133, R135 ;  /* 0x0000008584ec7223 */ /* 0x040fe20000010087 */
[----:B------:R-:W-:Y:S01]  /*60f0*/  FFMA.FTZ R234, R132, R137, R234 ;  /* 0x0000008984ea7223 */ /* 0x000fe200000100ea */
[----:B------:R-:W-:Y:S01]  /*6100*/  FADD.FTZ R132, R211, -UR5 ;  /* 0x80000005d3847e21 */ /* 0x000fe20008010000 */
[----:B------:R-:W-:Y:S01]  /*6110*/  FFMA.FTZ R135, R139, R136, R138 ;  /* 0x000000888b877223 */ /* 0x000fe2000001008a */
[----:B------:R-:W-:Y:S01]  /*6120*/  SHF.L.U32 R137, R86, 0x10, RZ ;  /* 0x0000001056897819 */ /* 0x000fe200000006ff */
[----:B------:R-:W-:Y:S01]  /*6130*/  FADD.FTZ R134, R194, -UR5 ;  /* 0x80000005c2867e21 */ /* 0x000fe20008010000 */
[----:B------:R-:W-:Y:S01]  /*6140*/  SHF.L.U32 R227, R46, 0x10, RZ ;  /* 0x000000102ee37819 */ /* 0x000fe200000006ff */
[----:B------:R-:W-:-:S02]  /*6150*/  IMAD.U32 R133, R42, 0x10000, RZ ;  /* 0x000100002a857824 */ /* 0x000fc400078e00ff */
[----:B------:R-:W-:Y:S01]  /*6160*/  FMUL.FTZ R132, R132, UR4 ;  /* 0x0000000484847c20 */ /* 0x000fe20008410000 */
[----:B------:R-:W-:Y:S02]  /*6170*/  IMAD.U32 R136, R102, 0x10000, RZ ;  /* 0x0001000066887824 */ /* 0x000fe400078e00ff */
[----:B------:R-:W-:Y:S01]  /*6180*/  FMUL.FTZ R138, R134, UR4 ;  /* 0x00000004868a7c20 */ /* 0x000fe20008410000 */
[----:B------:R-:W-:Y:S01]  /*6190*/  SHF.L.U32 R230, R16, 0x10, RZ ;  /* 0x0000001010e67819 */ /* 0x000fe200000006ff */
[C---:B------:R-:W-:Y:S01]  /*61a0*/  FFMA.FTZ R134, R132.reuse, R133, R137 ;  /* 0x0000008584867223 */ /* 0x040fe20000010089 */
[----:B------:R-:W-:Y:S01]  /*61b0*/  FFMA.FTZ R227, R132, R227, R136 ;  /* 0x000000e384e37223 */ /* 0x000fe20000010088 */
[----:B------:R-:W-:Y:S01]  /*61c0*/  FADD.FTZ R132, R197, -UR5 ;  /* 0x80000005c5847e21 */ /* 0x000fe20008010000 */
[----:B------:R-:W-:Y:S01]  /*61d0*/  SHF.L.U32 R232, R17, 0x10, RZ ;  /* 0x0000001011e87819 */ /* 0x000fe200000006ff */
[----:B------:R-:W-:Y:S01]  /*61e0*/  IMAD.U32 R137, R85, 0x10000, RZ ;  /* 0x0001000055897824 */ /* 0x000fe200078e00ff */
[----:B------:R-:W-:Y:S01]  /*61f0*/  SHF.L.U32 R229, R9, 0x10, RZ ;  /* 0x0000001009e57819 */ /* 0x000fe200000006ff */
[----:B------:R-:W-:Y:S01]  /*6200*/  FMUL.FTZ R136, R132, UR4 ;  /* 0x0000000484887c20 */ /* 0x000fe20008410000 */
[----:B------:R-:W-:Y:S01]  /*6210*/  SHF.L.U32 R231, R11, 0x10, RZ ;  /* 0x000000100be77819 */ /* 0x000fe200000006ff */
[----:B------:R-:W-:Y:S01]  /*6220*/  FFMA.FTZ R139, R139, R230, R232 ;  /* 0x000000e68b8b7223 */ /* 0x000fe200000100e8 */
[----:B------:R-:W-:Y:S01]  /*6230*/  SHF.L.U32 R133, R41, 0x10, RZ ;  /* 0x0000001029857819 */ /* 0x000fe200000006ff */
[----:B------:R-:W-:Y:S01]  /*6240*/  IMAD.U32 R233, R12, 0x10000, RZ ;  /* 0x000100000ce97824 */ /* 0x000fe200078e00ff */
[----:B------:R-:W-:Y:S01]  /*6250*/  SHF.L.U32 R230, R101, 0x10, RZ ;  /* 0x0000001065e67819 */ /* 0x000fe200000006ff */
[----:B------:R-:W-:Y:S01]  /*6260*/  FFMA.FTZ R229, R138, R229, R231 ;  /* 0x000000e58ae57223 */ /* 0x000fe200000100e7 */
[----:B------:R-:W-:Y:S01]  /*6270*/  SHF.L.U32 R231, R45, 0x10, RZ ;  /* 0x000000102de77819 */ /* 0x000fe200000006ff */
[----:B------:R-:W-:Y:S01]  /*6280*/  FFMA.FTZ R132, R136, R133, R137 ;  /* 0x0000008588847223 */ /* 0x000fe20000010089 */
[----:B------:R-:W-:Y:S01]  /*6290*/  FADD.FTZ R133, R192, -UR5 ;  /* 0x80000005c0857e21 */ /* 0x000fe20008010000 */
[----:B------:R-:W-:Y:S01]  /*62a0*/  SHF.L.U32 R232, R6, 0x10, RZ ;  /* 0x0000001006e87819 */ /* 0x000fe200000006ff */
[----:B------:R-:W-:-:S02]  /*62b0*/  IMAD.U32 R237, R44, 0x10000, RZ ;  /* 0x000100002ced7824 */ /* 0x000fc400078e00ff */
[----:B------:R-:W-:Y:S01]  /*62c0*/  FFMA.FTZ R136, R136, R231, R230 ;  /* 0x000000e788887223 */ /* 0x000fe200000100e6 */
[----:B------:R-:W-:Y:S02]  /*62d0*/  IMAD.U32 R230, R5, 0x10000, RZ ;  /* 0x0001000005e67824 */ /* 0x000fe400078e00ff */
[----:B------:R-:W-:Y:S01]  /*62e0*/  FMUL.FTZ R137, R133, UR4 ;  /* 0x0000000485897c20 */ /* 0x000fe20008410000 */
[----:B------:R-:W-:Y:S01]  /*62f0*/  SHF.L.U32 R235, R13, 0x10, RZ ;  /* 0x000000100deb7819 */ /* 0x000fe200000006ff */
[----:B------:R-:W-:Y:S01]  /*6300*/  IMAD.U32 R231, R8, 0x10000, RZ ;  /* 0x0001000008e77824 */ /* 0x000fe200078e00ff */
[----:B------:R-:W-:Y:S01]  /*6310*/  SHF.L.U32 R238, R7, 0x10, RZ ;  /* 0x0000001007ee7819 */ /* 0x000fe200000006ff */
[----:B------:R-:W-:Y:S01]  /*6320*/  FFMA.FTZ R133, R137, R230, R232 ;  /* 0x000000e689857223 */ /* 0x000fe200000100e8 */
[----:B------:R-:W-:Y:S01]  /*6330*/  FADD.FTZ R230, R189, -UR5 ;  /* 0x80000005bde67e21 */ /* 0x000fe20008010000 */
[----:B------:R-:W-:Y:S01]  /*6340*/  FFMA.FTZ R138, R138, R233, R235 ;  /* 0x000000e98a8a7223 */ /* 0x000fe200000100eb */
[----:B------:R-:W-:Y:S01]  /*6350*/  SHF.L.U32 R233, R84, 0x10, RZ ;  /* 0x0000001054e97819 */ /* 0x000fe200000006ff */
[----:B------:R-:W-:Y:S01]  /*6360*/  FFMA.FTZ R137, R137, R238, R231 ;  /* 0x000000ee89897223 */ /* 0x000fe200000100e7 */
[----:B------:R-:W-:Y:S01]  /*6370*/  SHF.L.U32 R231, R40, 0x10, RZ ;  /* 0x0000001028e77819 */ /* 0x000fe200000006ff */
[----:B------:R-:W-:Y:S01]  /*6380*/  FMUL.FTZ R230, R230, UR4 ;  /* 0x00000004e6e67c20 */ /* 0x000fe20008410000 */
[----:B------:R-:W-:Y:S01]  /*6390*/  SHF.L.U32 R232, R100, 0x10, RZ ;  /* 0x0000001064e87819 */ /* 0x000fe200000006ff */
[----:B------:R-:W-:Y:S01]  /*63a0*/  FADD.FTZ R238, R190, -UR5 ;  /* 0x80000005beee7e21 */ /* 0x000fe20008010000 */
[----:B------:R-:W-:Y:S01]  /*63b0*/  SHF.L.U32 R239, R0, 0x10, RZ ;  /* 0x0000001000ef7819 */ /* 0x000fe200000006ff */
[----:B------:R-:W-:Y:S01]  /*63c0*/  FFMA.FTZ R235, R230, R231, R233 ;  /* 0x000000e7e6eb7223 */ /* 0x000fe200000100e9 */
[----:B------:R-:W-:-:S02]  /*63d0*/  IMAD.U32 R241, R2, 0x10000, RZ ;  /* 0x0001000002f17824 */ /* 0x000fc400078e00ff */
[----:B------:R-:W-:Y:S01]  /*63e0*/  FFMA.FTZ R237, R230, R237, R232 ;  /* 0x000000ede6ed7223 */ /* 0x000fe200000100e8 */
[----:B------:R-:W-:Y:S01]  /*63f0*/  FMUL.FTZ R238, R238, UR4 ;  /* 0x00000004eeee7c20 */ /* 0x000fe20008410000 */
[----:B------:R-:W0:Y:S01]  /*6400*/  LDC.64 R232, c[0x0][0x428] ;  /* 0x00010a00ffe87b82 */ /* 0x000e220000000a00 */
[----:B------:R-:W-:Y:S02]  /*6410*/  SHF.L.U32 R243, R3, 0x10, RZ ;  /* 0x0000001003f37819 */ /* 0x000fe400000006ff */
[----:B------:R-:W-:Y:S01]  /*6420*/  SHF.L.U32 R242, R4, 0x10, RZ ;  /* 0x0000001004f27819 */ /* 0x000fe200000006ff */
[C---:B------:R-:W-:Y:S01]  /*6430*/  FFMA.FTZ R240, R238.reuse, R239, R241 ;  /* 0x000000efeef07223 */ /* 0x040fe200000100f1 */
[----:B------:R-:W-:Y:S02]  /*6440*/  F2FP.BF16.F32.PACK_AB R133, R133, R132 ;  /* 0x000000848585723e */ /* 0x000fe400000010ff */
[----:B------:R-:W-:Y:S01]  /*6450*/  F2FP.BF16.F32.PACK_AB R135, R135, R236 ;  /* 0x000000ec8787723e */ /* 0x000fe200000010ff */
[----:B------:R-:W1:Y:S01]  /*6460*/  LDC.64 R230, c[0x0][0x430] ;  /* 0x00010c00ffe67b82 */ /* 0x000e620000000a00 */
[----:B------:R-:W-:Y:S01]  /*6470*/  FFMA.FTZ R242, R238, R243, R242 ;  /* 0x000000f3eef27223 */ /* 0x000fe200000100f2 */
[----:B------:R-:W-:-:S02]  /*6480*/  F2FP.BF16.F32.PACK_AB R134, R229, R134 ;  /* 0x00000086e586723e */ /* 0x000fc400000010ff */
[----:B------:R-:W-:Y:S02]  /*6490*/  F2FP.BF16.F32.PACK_AB R132, R240, R235 ;  /* 0x000000ebf084723e */ /* 0x000fe400000010ff */
[----:B------:R-:W-:Y:S02]  /*64a0*/  F2FP.BF16.F32.PACK_AB R137, R137, R136 ;  /* 0x000000888989723e */ /* 0x000fe400000010ff */
[----:B------:R-:W-:Y:S02]  /*64b0*/  F2FP.BF16.F32.PACK_AB R139, R139, R234 ;  /* 0x000000ea8b8b723e */ /* 0x000fe400000010ff */
[----:B------:R-:W-:Y:S02]  /*64c0*/  F2FP.BF16.F32.PACK_AB R138, R138, R227 ;  /* 0x000000e38a8a723e */ /* 0x000fe400000010ff */
[----:B------:R-:W-:Y:S01]  /*64d0*/  F2FP.BF16.F32.PACK_AB R136, R242, R237 ;  /* 0x000000edf288723e */ /* 0x000fe200000010ff */
[----:B0-----:R-:W-:-:S05]  /*64e0*/  IMAD.WIDE.U32 R232, R188, 0x10, R232 ;  /* 0x00000010bce87825 */ /* 0x001fca00078e00e8 */
[----:B------:R2:W-:Y:S01]  /*64f0*/  STG.E.128 desc[UR8][R232.64], R132 ;  /* 0x00000084e8007986 */ /* 0x0005e2000c101d08 */
[----:B-1----:R-:W-:-:S04]  /*6500*/  IMAD.WIDE.U32 R230, R188, 0x10, R230 ;  /* 0x00000010bce67825 */ /* 0x002fc800078e00e6 */
[----:B------:R-:W-:Y:S01]  /*6510*/  VIADD R188, R188, 0x80 ;  /* 0x00000080bcbc7836 */ /* 0x000fe20000000000 */
[----:B------:R2:W-:Y:S06]  /*6520*/  STG.E.128 desc[UR8][R230.64], R136 ;  /* 0x00000088e6007986 */ /* 0x0005ec000c101d08 */
.L_x_36:
[----:B------:R-:W-:Y:S05]  /*6530*/  BSYNC.RECONVERGENT B0 ;  /* 0x0000000000007941 */ /* 0x000fea0003800200 */
.L_x_35:
[----:B------:R-:W-:Y:S04]  /*6540*/  BSSY.RECONVERGENT B0, `(.L_x_37) ;  /* 0x0000051000007945 */ /* 0x000fe80003800200 */
[----:B------:R-:W-:Y:S05]  /*6550*/  @!P1 BRA `(.L_x_38) ;  /* 0x00000004003c9947 */ /* 0x000fea0003800000 */
[----:B0-2---:R-:W-:Y:S01]  /*6560*/  FADD.FTZ R132, R219, -UR5 ;  /* 0x80000005db847e21 */ /* 0x005fe20008010000 */
        /* <DEDUP_REMOVED lines=78> */
.L_x_38:
[----:B------:R-:W-:Y:S05]  /*6a50*/  BSYNC.RECONVERGENT B0 ;  /* 0x0000000000007941 */ /* 0x000fea0003800200 */
.L_x_37:
[----:B------:R-:W-:Y:S04]  /*6a60*/  BSSY.RECONVERGENT B0, `(.L_x_39) ;  /* 0x0000051000007945 */ /* 0x000fe80003800200 */
[----:B------:R-:W-:Y:S05]  /*6a70*/  @!P2 BRA `(.L_x_40) ;  /* 0x00000004003ca947 */ /* 0x000fea0003800000 */
[----:B0-23--:R-:W-:Y:S01]  /*6a80*/  FADD.FTZ R132, R221, -UR5 ;  /* 0x80000005dd847e21 */ /* 0x00dfe20008010000 */
        /* <DEDUP_REMOVED lines=78> */
.L_x_40:
[----:B------:R-:W-:Y:S05]  /*6f70*/  BSYNC.RECONVERGENT B0 ;  /* 0x0000000000007941 */ /* 0x000fea0003800200 */
.L_x_39:
[----:B------:R-:W-:Y:S04]  /*6f80*/  BSSY.RECONVERGENT B0, `(.L_x_41) ;  /* 0x0000051000007945 */ /* 0x000fe80003800200 */
[----:B------:R-:W-:Y:S05]  /*6f90*/  @!P3 BRA `(.L_x_42) ;  /* 0x00000004003cb947 */ /* 0x000fea0003800000 */
[----:B0-234-:R-:W-:Y:S01]  /*6fa0*/  FADD.FTZ R132, R223, -UR5 ;  /* 0x80000005df847e21 */ /* 0x01dfe20008010000 */
        /* <DEDUP_REMOVED lines=78> */
.L_x_42:
[----:B------:R-:W-:Y:S05]  /*7490*/  BSYNC.RECONVERGENT B0 ;  /* 0x0000000000007941 */ /* 0x000fea0003800200 */
.L_x_41:
[----:B------:R-:W-:Y:S04]  /*74a0*/  BSSY.RECONVERGENT B0, `(.L_x_43) ;  /* 0x0000050000007945 */ /* 0x000fe80003800200 */
[----:B------:R-:W-:Y:S05]  /*74b0*/  @!P4 BRA `(.L_x_44) ;  /* 0x000000040038c947 */ /* 0x000fea0003800000 */
[----:B0-234-:R-:W-:Y:S01]  /*74c0*/  FADD.FTZ R132, R195, -UR5 ;  /* 0x80000005c3847e21 */ /* 0x01dfe20008010000 */
[----:B------:R-:W-:Y:S01]  /*74d0*/  SHF.L.U32 R134, R104, 0x10, RZ ;  /* 0x0000001068867819 */ /* 0x000fe200000006ff */
[----:B------:R-:W-:Y:S01]  /*74e0*/  IMAD.U32 R138, R108, 0x10000, RZ ;  /* 0x000100006c8a7824 */ /* 0x000fe200078e00ff */
[----:B------:R-:W-:Y:S01]  /*74f0*/  SHF.L.U32 R136, R112, 0x10, RZ ;  /* 0x0000001070887819 */ /* 0x000fe200000006ff */
[----:B------:R-:W-:Y:S01]  /*7500*/  FMUL.FTZ R227, R132, UR4 ;  /* 0x0000000484e37c20 */ /* 0x000fe20008410000 */
[----:B------:R-:W-:Y:S01]  /*7510*/  SHF.L.U32 R133, R116, 0x10, RZ ;  /* 0x0000001074857819 */ /* 0x000fe200000006ff */
[----:B------:R-:W-:Y:S01]  /*7520*/  FADD.FTZ R135, R222, -UR5 ;  /* 0x80000005de877e21 */ /* 0x000fe20008010000 */
[----:B------:R-:W-:Y:S01]  /*7530*/  SHF.L.U32 R230, R166, 0x10, RZ ;  /* 0x00000010a6e67819 */ /* 0x000fe200000006ff */
[----:B------:R-:W-:Y:S01]  /*7540*/  FFMA.FTZ R132, R227, R134, R136 ;  /* 0x00000086e3847223 */ /* 0x000fe20000010088 */
[----:B------:R-:W-:Y:S02]  /*7550*/  IMAD.U32 R232, R167, 0x10000, RZ ;  /* 0x00010000a7e87824 */ /* 0x000fe400078e00ff */
[----:B------:R-:W-:Y:S01]  /*7560*/  FMUL.FTZ R135, R135, UR4 ;  /* 0x0000000487877c20 */ /* 0x000fe20008410000 */
[----:B------:R-:W-:Y:S01]  /*7570*/  FFMA.FTZ R227, R227, R138, R133 ;  /* 0x0000008ae3e37223 */ /* 0x000fe20000010085 */
[----:B------:R-:W-:Y:S01]  /*7580*/  FADD.FTZ R133, R205, -UR5 ;  /* 0x80000005cd857e21 */ /* 0x000fe20008010000 */
[----:B------:R-:W-:Y:S01]  /*7590*/  SHF.L.U32 R234, R168, 0x10, RZ ;  /* 0x00000010a8ea7819 */ /* 0x000fe200000006ff */
[----:B------:R-:W-:Y:S01]  /*75a0*/  FADD.FTZ R231, R224, -UR5 ;  /* 0x80000005e0e77e21 */ /* 0x000fe20008010000 */
[----:B------:R-:W-:Y:S01]  /*75b0*/  SHF.L.U32 R134, R169, 0x10, RZ ;  /* 0x00000010a9867819 */ /* 0x000fe200000006ff */
[----:B------:R-:W-:Y:S01]  /*75c0*/  FFMA.FTZ R139, R135, R230, R232 ;  /* 0x000000e6878b7223 */ /* 0x000fe200000100e8 */
[----:B------:R-:W-:Y:S01]  /*75d0*/  SHF.L.U32 R138, R113, 0x10, RZ ;  /* 0x00000010718a7819 */ /* 0x000fe200000006ff */
[----:B------:R-:W-:Y:S01]  /*75e0*/  IMAD.U32 R136, R105, 0x10000, RZ ;  /* 0x0001000069887824 */ /* 0x000fe200078e00ff */
[----:B------:R-:W-:Y:S01]  /*75f0*/  SHF.L.U32 R232, R170, 0x10, RZ ;  /* 0x00000010aae87819 */ /* 0x000fe200000006ff */
[----:B------:R-:W-:Y:S01]  /*7600*/  FMUL.FTZ R229, R133, UR4 ;  /* 0x0000000485e57c20 */ /* 0x000fe20008410000 */
[----:B------:R-:W-:Y:S01]  /*7610*/  SHF.L.U32 R236, R171, 0x10, RZ ;  /* 0x00000010abec7819 */ /* 0x000fe200000006ff */
[----:B------:R-:W-:Y:S01]  /*7620*/  FMUL.FTZ R231, R231, UR4 ;  /* 0x00000004e7e77c20 */ /* 0x000fe20008410000 */
[----:B------:R-:W-:Y:S01]  /*7630*/  SHF.L.U32 R230, R109, 0x10, RZ ;  /* 0x000000106de67819 */ /* 0x000fe200000006ff */
[----:B------:R-:W-:-:S02]  /*7640*/  IMAD.U32 R137, R117, 0x10000, RZ ;  /* 0x0001000075897824 */ /* 0x000fc400078e00ff */
[----:B------:R-:W-:Y:S01]  /*7650*/  FFMA.FTZ R234, R135, R234, R134 ;  /* 0x000000ea87ea7223 */ /* 0x000fe20000010086 */
[----:B------:R-:W-:Y:S01]  /*7660*/  FADD.FTZ R135, R215, -UR5 ;  /* 0x80000005d7877e21 */ /* 0x000fe20008010000 */
[----:B------:R-:W-:Y:S01]  /*7670*/  FFMA.FTZ R133, R229, R136, R138 ;  /* 0x00000088e5857223 */ /* 0x000fe2000001008a */
[----:B------:R-:W-:Y:S01]  /*7680*/  FFMA.FTZ R138, R231, R232, R236 ;  /* 0x000000e8e78a7223 */ /* 0x000fe200000100ec */
[----:B------:R-:W-:Y:S01]  /*7690*/  SHF.L.U32 R134, R173, 0x10, RZ ;  /* 0x00000010ad867819 */ /* 0x000fe200000006ff */
[----:B------:R-:W-:Y:S01]  /*76a0*/  FFMA.FTZ R229, R229, R230, R137 ;  /* 0x000000e6e5e57223 */ /* 0x000fe20000010089 */
[----:B------:R-:W-:Y:S01]  /*76b0*/  IMAD.U32 R236, R172, 0x10000, RZ ;  /* 0x00010000acec7824 */ /* 0x000fe200078e00ff */
[----:B------:R-:W-:Y:S01]  /*76c0*/  SHF.L.U32 R136, R106, 0x10, RZ ;  /* 0x000000106a887819 */ /* 0x000fe200000006ff */
[----:B------:R-:W-:Y:S02]  /*76d0*/  IMAD.U32 R230, R114, 0x10000, RZ ;  /* 0x0001000072e67824 */ /* 0x000fe400078e00ff */
[----:B------:R-:W-:Y:S01]  /*76e0*/  FMUL.FTZ R135, R135, UR4 ;  /* 0x0000000487877c20 */ /* 0x000fe20008410000 */
[----:B------:R-:W-:Y:S01]  /*76f0*/  SHF.L.U32 R232, R110, 0x10, RZ ;  /* 0x000000106ee87819 */ /* 0x000fe200000006ff */
[----:B------:R-:W-:Y:S01]  /*7700*/  FFMA.FTZ R236, R231, R236, R134 ;  /* 0x000000ece7ec7223 */ /* 0x000fe20000010086 */
[----:B------:R-:W-:Y:S01]  /*7710*/  SHF.L.U32 R235, R118, 0x10, RZ ;  /* 0x0000001076eb7819 */ /* 0x000fe200000006ff */
[C---:B------:R-:W-:Y:S01]  /*7720*/  FFMA.FTZ R134, R135.reuse, R136, R230 ;  /* 0x0000008887867223 */ /* 0x040fe200000100e6 */
[----:B------:R-:W-:Y:S01]  /*7730*/  FADD.FTZ R136, R226, -UR5 ;  /* 0x80000005e2887e21 */ /* 0x000fe20008010000 */
[----:B------:R-:W-:Y:S01]  /*7740*/  IMAD.U32 R233, R174, 0x10000, RZ ;  /* 0x00010000aee97824 */ /* 0x000fe200078e00ff */
[----:B------:R-:W-:Y:S01]  /*7750*/  SHF.L.U32 R137, R176, 0x10, RZ ;  /* 0x00000010b0897819 */ /* 0x000fe200000006ff */
[----:B------:R-:W-:Y:S01]  /*7760*/  FFMA.FTZ R235, R135, R232, R235 ;  /* 0x000000e887eb7223 */ /* 0x000fe200000100eb */
[----:B------:R-:W-:Y:S01]  /*7770*/  SHF.L.U32 R135, R175, 0x10, RZ ;  /* 0x00000010af877819 */ /* 0x000fe200000006ff */
[----:B------:R-:W-:Y:S01]  /*7780*/  FMUL.FTZ R136, R136, UR4 ;  /* 0x0000000488887c20 */ /* 0x000fe20008410000 */
[----:B------:R-:W-:Y:S01]  /*7790*/  IMAD.U32 R238, R177, 0x10000, RZ ;  /* 0x00010000b1ee7824 */ /* 0x000fe200078e00ff */
[----:B------:R-:W-:Y:S01]  /*77a0*/  SHF.L.U32 R230, R115, 0x10, RZ ;  /* 0x0000001073e67819 */ /* 0x000fe200000006ff */
[----:B------:R-:W-:-:S02]  /*77b0*/  IMAD.U32 R240, R111, 0x10000, RZ ;  /* 0x000100006ff07824 */ /* 0x000fc400078e00ff */
[C---:B------:R-:W-:Y:S01]  /*77c0*/  FFMA.FTZ R233, R136.reuse, R233, R135 ;  /* 0x000000e988e97223 */ /* 0x040fe20000010087 */
[----:B------:R-:W-:Y:S01]  /*77d0*/  FADD.FTZ R135, R225, -UR5 ;  /* 0x80000005e1877e21 */ /* 0x000fe20008010000 */
[----:B------:R-:W-:Y:S01]  /*77e0*/  FFMA.FTZ R238, R136, R137, R238 ;  /* 0x0000008988ee7223 */ /* 0x000fe200000100ee */
[----:B------:R-:W-:Y:S01]  /*77f0*/  SHF.L.U32 R136, R107, 0x10, RZ ;  /* 0x000000106b887819 */ /* 0x000fe200000006ff */
[----:B------:R-:W-:Y:S01]  /*7800*/  IMAD.U32 R244, R179, 0x10000, RZ ;  /* 0x00010000b3f47824 */ /* 0x000fe200078e00ff */
[----:B------:R-:W-:Y:S01]  /*7810*/  SHF.L.U32 R137, R119, 0x10, RZ ;  /* 0x0000001077897819 */ /* 0x000fe200000006ff */
[----:B------:R-:W-:Y:S01]  /*7820*/  FMUL.FTZ R135, R135, UR4 ;  /* 0x0000000487877c20 */ /* 0x000fe20008410000 */
[----:B------:R-:W-:Y:S02]  /*7830*/  SHF.L.U32 R242, R178, 0x10, RZ ;  /* 0x00000010b2f27819 */ /* 0x000fe400000006ff */
[----:B------:R-:W-:Y:S01]  /*7840*/  SHF.L.U32 R239, R181, 0x10, RZ ;  /* 0x00000010b5ef7819 */ /* 0x000fe200000006ff */
[C---:B------:R-:W-:Y:S01]  /*7850*/  FFMA.FTZ R232, R135.reuse, R136, R230 ;  /* 0x0000008887e87223 */ /* 0x040fe200000100e6 */
[----:B------:R-:W-:Y:S01]  /*7860*/  FFMA.FTZ R240, R135, R240, R137 ;  /* 0x000000f087f07223 */ /* 0x000fe20000010089 */
[----:B------:R-:W0:Y:S01]  /*7870*/  LDC.64 R230, c[0x0][0x428] ;  /* 0x00010a00ffe67b82 */ /* 0x000e220000000a00 */
[----:B------:R-:W-:Y:S01]  /*7880*/  FADD.FTZ R135, R228, -UR5 ;  /* 0x80000005e4877e21 */ /* 0x000fe20008010000 */
[----:B------:R-:W-:-:S02]  /*7890*/  F2FP.BF16.F32.PACK_AB R134, R233, R134 ;  /* 0x00000086e986723e */ /* 0x000fc400000010ff */
[----:B------:R-:W-:Y:S01]  /*78a0*/  F2FP.BF16.F32.PACK_AB R133, R138, R133 ;  /* 0x000000858a85723e */ /* 0x000fe200000010ff */
[----:B------:R-:W-:Y:S01]  /*78b0*/  FMUL.FTZ R135, R135, UR4 ;  /* 0x0000000487877c20 */ /* 0x000fe20008410000 */
[----:B------:R-:W-:Y:S02]  /*78c0*/  F2FP.BF16.F32.PACK_AB R132, R139, R132 ;  /* 0x000000848b84723e */ /* 0x000fe400000010ff */
[----:B------:R-:W1:Y:S01]  /*78d0*/  LDC.64 R136, c[0x0][0x430] ;  /* 0x00010c00ff887b82 */ /* 0x000e620000000a00 */
[----:B------:R-:W-:Y:S01]  /*78e0*/  FFMA.FTZ R237, R135, R242, R244 ;  /* 0x000000f287ed7223 */ /* 0x000fe200000100f4 */
[----:B------:R-:W-:Y:S02]  /*78f0*/  SHF.L.U32 R242, R180, 0x10, RZ ;  /* 0x00000010b4f27819 */ /* 0x000fe400000006ff */
[----:B------:R-:W-:-:S03]  /*7900*/  F2FP.BF16.F32.PACK_AB R138, R238, R235 ;  /* 0x000000ebee8a723e */ /* 0x000fc600000010ff */
[----:B------:R-:W-:Y:S01]  /*7910*/  FFMA.FTZ R239, R135, R242, R239 ;  /* 0x000000f287ef7223 */ /* 0x000fe200000100ef */
[----:B------:R-:W-:-:S04]  /*7920*/  F2FP.BF16.F32.PACK_AB R135, R237, R232 ;  /* 0x000000e8ed87723e */ /* 0x000fc800000010ff */
[----:B------:R-:W-:Y:S01]  /*7930*/  F2FP.BF16.F32.PACK_AB R139, R239, R240 ;  /* 0x000000f0ef8b723e */ /* 0x000fe200000010ff */
[----:B0-----:R-:W-:-:S05]  /*7940*/  IMAD.WIDE.U32 R230, R188, 0x10, R230 ;  /* 0x00000010bce67825 */ /* 0x001fca00078e00e6 */
[----:B------:R0:W-:Y:S01]  /*7950*/  STG.E.128 desc[UR8][R230.64], R132 ;  /* 0x00000084e6007986 */ /* 0x0001e2000c101d08 */
[----:B-1----:R-:W-:Y:S01]  /*7960*/  IMAD.WIDE.U32 R232, R188, 0x10, R136 ;  /* 0x00000010bce87825 */ /* 0x002fe200078e0088 */
[----:B------:R-:W-:Y:S02]  /*7970*/  F2FP.BF16.F32.PACK_AB R137, R236, R229 ;  /* 0x000000e5ec89723e */ /* 0x000fe400000010ff */
[----:B------:R-:W-:-:S05]  /*7980*/  F2FP.BF16.F32.PACK_AB R136, R234, R227 ;  /* 0x000000e3ea88723e */ /* 0x000fca00000010ff */
[----:B------:R0:W-:Y:S02]  /*7990*/  STG.E.128 desc[UR8][R232.64], R136 ;  /* 0x00000088e8007986 */ /* 0x0001e4000c101d08 */
.L_x_44:
[----:B------:R-:W-:Y:S05]  /*79a0*/  BSYNC.RECONVERGENT B0 ;  /* 0x0000000000007941 */ /* 0x000fea0003800200 */
.L_x_43:
[----:B------:R-:W-:Y:S02]  /*79b0*/  UIADD3 UR6, UPT, UPT, UR6, UR10, URZ ;  /* 0x0000000a06067290 */ /* 0x000fe4000fffe0ff */
[----:B------:R-:W-:Y:S02]  /*79c0*/  UPLOP3.LUT UP2, UPT, UPT, UPT, UP2, 0x40, 0x4 ;  /* 0x000000000004789c */ /* 0x000fe40003f4e820 */
[----:B------:R-:W-:-:S09]  /*79d0*/  UISETP.GE.AND UP1, UPT, UR6, UR11, UPT ;  /* 0x0000000b0600728c */ /* 0x000fd2000bf26270 */
[----:B------:R-:W-:Y:S05]  /*79e0*/  BRA.U !UP1, `(.L_x_45) ;  /* 0xffffffa109587547 */ /* 0x000fea000b83ffff */
[----:B------:R-:W-:Y:S05]  /*79f0*/  EXIT ;  /* 0x000000000000794d */ /* 0x000fea0003800000 */
.L_x_46:
[----:B------:R-:W-:-:S00]  /*7a00*/  BRA `(.L_x_46) ;  /* 0xfffffffc00fc7947 */ /* 0x000fc0000383ffff */
[----:B------:R-:W-:-:S00]  /*7a10*/  NOP ;  /* 0x0000000000007918 */ /* 0x000fc00000000000 */
        /* <DEDUP_REMOVED lines=14> */
.L_x_22300:


//--------------------- .text._ZN10layer_norm31ln_parallel_residual_fwd_kernelINS_13Kernel_traitsI13__nv_bfloat16S2_S2_S2_fjLj5120ELj1ELj1ELj4ELj16ENS_18Kernel_traits_baseILj5120ES2_S2_S2_S2_fjLj128EEEEELb0ELb0ELb1EEEvNS_9FwdParamsE --------------------------
	.section	.text._ZN10layer_norm31ln_parallel_residual_fwd_kernelINS_13Kernel_traitsI13__nv_bfloat16S2_S2_S2_fjLj5120ELj1ELj1ELj4ELj16ENS_18Kernel_traits_baseILj5120ES2_S2_S2_S2_fjLj128EEEEELb0ELb0ELb1EEEvNS_9FwdParamsE,"ax",@progbits
	.align	128
        .global         _ZN10layer_norm31ln_parallel_residual_fwd_kernelINS_13Kernel_traitsI13__nv_bfloat16S2_S2_S2_fjLj5120ELj1ELj1ELj4ELj16ENS_18Kernel_traits_baseILj5120ES2_S2_S2_S2_fjLj128EEEEELb0ELb0ELb1EEEvNS_9FwdParamsE
        .type           _ZN10layer_norm31ln_parallel_residual_fwd_kernelINS_13Kernel_traitsI13__nv_bfloat16S2_S2_S2_fjLj5120ELj1ELj1ELj4ELj16ENS_18Kernel_traits_baseILj5120ES2_S2_S2_S2_fjLj128EEEEELb0ELb0ELb1EEEvNS_9FwdParamsE,@function
        .size           _ZN10layer_norm31ln_parallel_residual_fwd_kernelINS_13Kernel_traitsI13__nv_bfloat16S2_S2_S2_fjLj5120ELj1ELj1ELj4ELj16ENS_18Kernel_traits_baseILj5120ES2_S2_S2_S2_fjLj128EEEEELb0ELb0ELb1EEEvNS_9FwdParamsE,(.L_x_22301 - _ZN10layer_norm31ln_parallel_residual_fwd_kernelINS_13Kernel_traitsI13__nv_bfloat16S2_S2_S2_fjLj5120ELj1ELj1ELj4ELj16ENS_18Kernel_traits_baseILj5120ES2_S2_S2_S2_fjLj128EEEEELb0ELb0ELb1EEEvNS_9FwdParamsE)
        .other          _ZN10layer_norm31ln_parallel_residual_fwd_kernelINS_13Kernel_traitsI13__nv_bfloat16S2_S2_S2_fjLj5120ELj1ELj1ELj4ELj16ENS_18Kernel_traits_baseILj5120ES2_S2_S2_S2_fjLj128EEEEELb0ELb0ELb1EEEvNS_9FwdParamsE,@"STO_CUDA_ENTRY STV_DEFAULT"
_ZN10layer_norm31ln_parallel_residual_fwd_kernelINS_13Kernel_traitsI13__nv_bfloat16S2_S2_S2_fjLj5120ELj1ELj1ELj4ELj16ENS_18Kernel_traits_baseILj5120ES2_S2_S2_S2_fjLj128EEEEELb0ELb0ELb1EEEvNS_9FwdParamsE:
.text._ZN10layer_norm31ln_parallel_residual_fwd_kernelINS_13Kernel_traitsI13__nv_bfloat16S2_S2_S2_fjLj5120ELj1ELj1ELj4ELj16ENS_18Kernel_traits_baseILj5120ES2_S2_S2_S2_fjLj128EEEEELb0ELb0ELb1EEEvNS_9FwdParamsE:
[----:B------:R-:W-:Y:S01]  /*0000*/  LDC R1, c[0x0][0x37c] ;  /* 0x0000df00ff017b82 */ /* 0x000fe20000000800 */
[----:B------:R-:W0:Y:S01]  /*0010*/  LDCU.64 UR10, c[0x0][0x438] ;  /* 0x00008700ff0a77ac */ /* 0x000e220008000a00 */
[----:B------:R-:W1:Y:S06]  /*0020*/  S2R R0, SR_TID.X ;  /* 0x0000000000007919 */ /* 0x000e6c0000002100 */
[----:B------:R-:W2:Y:S01]  /*0030*/  LDC.64 R12, c[0x0][0x398] ;  /* 0x0000e600ff0c7b82 */ /* 0x000ea20000000a00 */
[----:B------:R-:W2:Y:S01]  /*0040*/  LDCU.64 UR8, c[0x0][0x3a0] ;  /* 0x00007400ff0877ac */ /* 0x000ea20008000a00 */
[----:B------:R-:W3:Y:S06]  /*0050*/  LDCU.64 UR6, c[0x0][0x358] ;  /* 0x00006b00ff0677ac */ /* 0x000eec0008000a00 */
[----:B------:R-:W4:Y:S01]  /*0060*/  S2UR UR4, SR_CTAID.X ;  /* 0x00000000000479c3 */ /* 0x000f220000002500 */
[----:B0-----:R-:W-:-:S04]  /*0070*/  UISETP.NE.U32.AND UP0, UPT, UR10, URZ, UPT ;  /* 0x000000ff0a00728c */ /* 0x001fc8000bf05070 */
[----:B------:R-:W-:Y:S01]  /*0080*/  UISETP.NE.AND.EX UP0, UPT, UR11, URZ, UPT, UP0 ;  /* 0x000000ff0b00728c */ /* 0x000fe2000bf05300 */
[----:B--2---:R-:W-:-:S04]  /*0090*/  LOP3.LUT P0, RZ, R12, UR8, RZ, 0xfc, !PT ;  /* 0x000000080cff7c12 */ /* 0x004fc8000f80fcff */
[----:B------:R-:W-:Y:S02]  /*00a0*/  LOP3.LUT P0, RZ, R13, UR9, RZ, 0xfc, P0 ;  /* 0x000000090dff7c12 */ /* 0x000fe4000800fcff */
[----:B-1----:R-:W-:Y:S02]  /*00b0*/  LOP3.LUT R2, R0, 0x1f, RZ, 0xc0, !PT ;  /* 0x0000001f00027812 */ /* 0x002fe400078ec0ff */
[----:B----4-:R-:W-:Y:S01]  /*00c0*/  MOV R207, UR4 ;  /* 0x0000000400cf7c02 */ /* 0x010fe20008000f00 */
[----:B---3--:R-:W-:Y:S08]  /*00d0*/  BRA.U UP0, `(.L_x_47) ;  /* 0x00000005001c7547 */ /* 0x008ff0000b800000 */
[----:B------:R-:W0:Y:S02]  /*00e0*/  LDCU.64 UR4, c[0x0][0x440] ;  /* 0x00008800ff0477ac */ /* 0x000e240008000a00 */
[----:B0-----:R-:W-:-:S04]  /*00f0*/  UISETP.NE.U32.AND UP0, UPT, UR4, URZ, UPT ;  /* 0x000000ff0400728c */ /* 0x001fc8000bf05070 */
[----:B------:R-:W-:-:S09]  /*0100*/  UISETP.NE.AND.EX UP0, UPT, UR5, URZ, UPT, UP0 ;  /* 0x000000ff0500728c */ /* 0x000fd2000bf05300 */
[----:B------:R-:W-:Y:S05]  /*0110*/  BRA.U UP0, `(.L_x_48) ;  /* 0x00000001008c7547 */ /* 0x000fea000b800000 */
[----:B------:R-:W0:Y:S08]  /*0120*/  LDC.64 R4, c[0x0][0x3d0] ;  /* 0x0000f400ff047b82 */ /* 0x000e300000000a00 */
[----:B------:R-:W1:Y:S01]  /*0130*/  LDC.64 R6, c[0x0][0x3d8] ;  /* 0x0000f600ff067b82 */ /* 0x000e620000000a00 */
[----:B0-----:R-:W-:-:S05]  /*0140*/  IMAD.WIDE.U32 R4, R0, 0x10, R4 ;  /* 0x0000001000047825 */ /* 0x001fca00078e0004 */
[----:B------:R0:W5:Y:S01]  /*0150*/  LDG.E.128 R36, desc[UR6][R4.64] ;  /* 0x0000000604247981 */ /* 0x000162000c1e1d00 */
[----:B-1----:R-:W-:-:S03]  /*0160*/  IMAD.WIDE.U32 R6, R0, 0x10, R6 ;  /* 0x0000001000067825 */ /* 0x002fc600078e0006 */
[----:B------:R0:W5:Y:S04]  /*0170*/  LDG.E.128 R40, desc[UR6][R4.64+0x800] ;  /* 0x0008000604287981 */ /* 0x000168000c1e1d00 */
[----:B------:R0:W5:Y:S04]  /*0180*/  LDG.E.128 R44, desc[UR6][R4.64+0x1000] ;  /* 0x00100006042c7981 */ /* 0x000168000c1e1d00 */
[----:B------:R0:W5:Y:S04]  /*0190*/  LDG.E.128 R48, desc[UR6][R4.64+0x1800] ;  /* 0x0018000604307981 */ /* 0x000168000c1e1d00 */
[----:B------:R0:W5:Y:S04]  /*01a0*/  LDG.E.128 R52, desc[UR6][R4.64+0x2000] ;  /* 0x0020000604347981 */ /* 0x000168000c1e1d00 */
[----:B------:R0:W5:Y:S04]  /*01b0*/  LDG.E.128 R56, desc[UR6][R6.64] ;  /* 0x0000000606387981 */ /* 0x000168000c1e1d00 */
[----:B------:R0:W5:Y:S04]  /*01c0*/  LDG.E.128 R60, desc[UR6][R6.64+0x800] ;  /* 0x00080006063c7981 */ /* 0x000168000c1e1d00 */
[----:B------:R0:W5:Y:S04]  /*01d0*/  LDG.E.128 R64, desc[UR6][R6.64+0x1000] ;  /* 0x0010000606407981 */ /* 0x000168000c1e1d00 */
[----:B------:R0:W5:Y:S04]  /*01e0*/  LDG.E.128 R68, desc[UR6][R6.64+0x1800] ;  /* 0x0018000606447981 */ /* 0x000168000c1e1d00 */
[----:B------:R0:W5:Y:S01]  /*01f0*/  LDG.E.128 R72, desc[UR6][R6.64+0x2000] ;  /* 0x0020000606487981 */ /* 0x000162000c1e1d00 */
[----:B------:R-:W-:-:S02]  /*0200*/  CS2R R78, SRZ ;  /* 0x00000000004e7805 */ /* 0x000fc4000001ff00 */
        /* <DEDUP_REMOVED lines=18> */
[----:B------:R-:W-:Y:S01]  /*0330*/  CS2R R112, SRZ ;  /* 0x0000000000707805 */ /* 0x000fe2000001ff00 */
[----:B0-----:R-:W-:Y:S06]  /*0340*/  BRA `(.L_x_49) ;  /* 0x0000000400807947 */ /* 0x001fec0003800000 */
.L_x_48:
[----:B------:R-:W0:Y:S08]  /*0350*/  LDC.64 R6, c[0x0][0x3d0] ;  /* 0x0000f400ff067b82 */ /* 0x000e300000000a00 */
[----:B------:R-:W1:Y:S08]  /*0360*/  LDC.64 R8, c[0x0][0x3d8] ;  /* 0x0000f600ff087b82 */ /* 0x000e700000000a00 */
[----:B------:R-:W2:Y:S01]  /*0370*/  LDC.64 R4, c[0x0][0x440] ;  /* 0x00011000ff047b82 */ /* 0x000ea20000000a00 */
[----:B0-----:R-:W-:-:S05]  /*0380*/  IMAD.WIDE.U32 R6, R0, 0x10, R6 ;  /* 0x0000001000067825 */ /* 0x001fca00078e0006 */
[----:B------:R0:W5:Y:S01]  /*0390*/  LDG.E.128 R36, desc[UR6][R6.64] ;  /* 0x0000000606247981 */ /* 0x000162000c1e1d00 */
[----:B-1----:R-:W-:-:S03]  /*03a0*/  IMAD.WIDE.U32 R8, R0, 0x10, R8 ;  /* 0x0000001000087825 */ /* 0x002fc600078e0008 */
[----:B------:R0:W5:Y:S04]  /*03b0*/  LDG.E.128 R40, desc[UR6][R6.64+0x800] ;  /* 0x0008000606287981 */ /* 0x000168000c1e1d00 */
[----:B------:R0:W5:Y:S01]  /*03c0*/  LDG.E.128 R44, desc[UR6][R6.64+0x1000] ;  /* 0x00100006062c7981 */ /* 0x000162000c1e1d00 */
[----:B--2---:R-:W-:-:S03]  /*03d0*/  IMAD.WIDE.U32 R4, R0, 0x10, R4 ;  /* 0x0000001000047825 */ /* 0x004fc600078e0004 */
        /* <DEDUP_REMOVED lines=22> */
[----:B0-----:R-:W-:Y:S06]  /*0540*/  BRA `(.L_x_49) ;  /* 0x0000000400007947 */ /* 0x001fec0003800000 */
.L_x_47:
[----:B------:R-:W0:Y:S02]  /*0550*/  LDCU.64 UR4, c[0x0][0x440] ;  /* 0x00008800ff0477ac */ /* 0x000e240008000a00 */
[----:B0-----:R-:W-:-:S04]  /*0560*/  UISETP.NE.U32.AND UP0, UPT, UR4, URZ, UPT ;  /* 0x000000ff0400728c */ /* 0x001fc8000bf05070 */
[----:B------:R-:W-:-:S09]  /*0570*/  UISETP.NE.AND.EX UP0, UPT, UR5, URZ, UPT, UP0 ;  /* 0x000000ff0500728c */ /* 0x000fd2000bf05300 */
[----:B------:R-:W-:Y:S05]  /*0580*/  BRA.U !UP0, `(.L_x_50) ;  /* 0x0000000108747547 */ /* 0x000fea000b800000 */
[----:B------:R-:W0:Y:S08]  /*0590*/  LDC.64 R6, c[0x0][0x3d0] ;  /* 0x0000f400ff067b82 */ /* 0x000e300000000a00 */
[----:B------:R-:W1:Y:S08]  /*05a0*/  LDC.64 R4, c[0x0][0x438] ;  /* 0x00010e00ff047b82 */ /* 0x000e700000000a00 */
[----:B------:R-:W2:Y:S08]  /*05b0*/  LDC.64 R8, c[0x0][0x3d8] ;  /* 0x0000f600ff087b82 */ /* 0x000eb00000000a00 */
[----:B------:R-:W3:Y:S01]  /*05c0*/  LDC.64 R10, c[0x0][0x440] ;  /* 0x00011000ff0a7b82 */ /* 0x000ee20000000a00 */
[----:B0-----:R-:W-:-:S05]  /*05d0*/  IMAD.WIDE.U32 R6, R0, 0x10, R6 ;  /* 0x0000001000067825 */ /* 0x001fca00078e0006 */
[----:B------:R0:W5:Y:S01]  /*05e0*/  LDG.E.128 R36, desc[UR6][R6.64] ;  /* 0x0000000606247981 */ /* 0x000162000c1e1d00 */
[----:B-1----:R-:W-:-:S03]  /*05f0*/  IMAD.WIDE.U32 R4, R0, 0x10, R4 ;  /* 0x0000001000047825 */ /* 0x002fc600078e0004 */
[----:B------:R0:W5:Y:S04]  /*0600*/  LDG.E.128 R40, desc[UR6][R6.64+0x800] ;  /* 0x0008000606287981 */ /* 0x000168000c1e1d00 */
[----:B------:R0:W5:Y:S01]  /*0610*/  LDG.E.128 R44, desc[UR6][R6.64+0x1000] ;  /* 0x00100006062c7981 */ /* 0x000162000c1e1d00 */
[----:B--2---:R-:W-:-:S03]  /*0620*/  IMAD.WIDE.U32 R8, R0, 0x10, R8 ;  /* 0x0000001000087825 */ /* 0x004fc600078e0008 */
[----:B------:R0:W5:Y:S04]  /*0630*/  LDG.E.128 R48, desc[UR6][R6.64+0x1800] ;  /* 0x0018000606307981 */ /* 0x000168000c1e1d00 */
[----:B------:R0:W5:Y:S01]  /*0640*/  LDG.E.128 R52, desc[UR6][R6.64+0x2000] ;  /* 0x0020000606347981 */ /* 0x000162000c1e1d00 */
[----:B---3--:R-:W-:-:S03]  /*0650*/  IMAD.WIDE.U32 R10, R0, 0x10, R10 ;  /* 0x00000010000a7825 */ /* 0x008fc600078e000a */
        /* <DEDUP_REMOVED lines=15> */
[----:B------:R-:W-:Y:S05]  /*0750*/  BRA `(.L_x_49) ;  /* 0x00000000007c7947 */ /* 0x000fea0003800000 */
.L_x_50:
        /* <DEDUP_REMOVED lines=30> */
[----:B0-----:R-:W-:-:S07]  /*0940*/  CS2R R112, SRZ ;  /* 0x0000000000707805 */ /* 0x001fce000001ff00 */
.L_x_49:
[----:B------:R-:W1:Y:S02]  /*0950*/  LDCU UR4, c[0x0][0x384] ;  /* 0x00007080ff0477ac */ /* 0x000e640008000800 */
[----:B-1----:R-:W-:-:S13]  /*0960*/  ISETP.GE.AND P1, PT, R207, UR4, PT ;  /* 0x00000004cf007c0c */ /* 0x002fda000bf26270 */
[----:B------:R-:W-:Y:S05]  /*0970*/  @P1 EXIT ;  /* 0x000000000000194d */ /* 0x000fea0003800000 */
[----:B------:R-:W1:Y:S01]  /*0980*/  LDCU.U8 UR4, c[0x0][0x410] ;  /* 0x00008200ff0477ac */ /* 0x000e620008000000 */
[----:B------:R-:W-:Y:S02]  /*0990*/  ISETP.NE.U32.AND P1, PT, R12, RZ, PT ;  /* 0x000000ff0c00720c */ /* 0x000fe40003f25070 */
[----:B-----5:R-:W-:Y:S01]  /*09a0*/  PRMT R3, R99, 0x7632, R3 ;  /* 0x0000763263037816 */ /* 0x020fe20000000003 */
[----:B------:R-:W-:Y:S01]  /*09b0*/  UPLOP3.LUT UP2, UPT, UPT, UPT, UPT, 0x40, 0x4 ;  /* 0x000000000004789c */ /* 0x000fe20003f4e870 */
[----:B------:R-:W-:Y:S01]  /*09c0*/  ISETP.NE.AND.EX P1, PT, R13, RZ, PT, P1 ;  /* 0x000000ff0d00720c */ /* 0x000fe20003f25310 */
[----:B------:R-:W2:Y:S01]  /*09d0*/  LDCU UR8, c[0x0][0x388] ;  /* 0x00007100ff0877ac */ /* 0x000ea20008000800 */
[----:B0-----:R-:W-:Y:S02]  /*09e0*/  PRMT R4, R75, 0x7632, R4 ;  /* 0x000076324b047816 */ /* 0x001fe40000000004 */
[----:B------:R-:W-:Y:S01]  /*09f0*/  PRMT R5, R79, 0x7632, R5 ;  /* 0x000076324f057816 */ /* 0x000fe20000000005 */
[----:B------:R-:W0:Y:S01]  /*0a00*/  LDCU UR9, c[0x0][0x400] ;  /* 0x00008000ff0977ac */ /* 0x000e220008000800 */
[----:B------:R-:W-:-:S02]  /*0a10*/  PRMT R6, R55, 0x7632, R6 ;  /* 0x0000763237067816 */ /* 0x000fc40000000006 */
[----:B------:R-:W-:Y:S01]  /*0a20*/  PRMT R7, R98, 0x7632, R7 ;  /* 0x0000763262077816 */ /* 0x000fe20000000007 */
[----:B------:R-:W3:Y:S01]  /*0a30*/  LDCU.64 UR10, c[0x0][0x3a0] ;  /* 0x00007400ff0a77ac */ /* 0x000ee20008000a00 */
[----:B------:R-:W-:Y:S02]  /*0a40*/  PRMT R8, R74, 0x7632, R8 ;  /* 0x000076324a087816 */ /* 0x000fe40000000008 */
[----:B------:R-:W-:Y:S01]  /*0a50*/  PRMT R9, R78, 0x7632, R9 ;  /* 0x000076324e097816 */ /* 0x000fe20000000009 */
[----:B------:R-:W4:Y:S01]  /*0a60*/  LDCU.64 UR12, c[0x0][0x398] ;  /* 0x00007300ff0c77ac */ /* 0x000f220008000a00 */
        /* <DEDUP_REMOVED lines=67> */
[----:B-1----:R-:W-:Y:S02]  /*0ea0*/  ISETP.NE.AND P3, PT, RZ, UR4, PT ;  /* 0x00000004ff007c0c */ /* 0x002fe4000bf65270 */
[----:B------:R-:W-:-:S02]  /*0eb0*/  PRMT R201, R93, 0x7632, R201 ;  /* 0x000076325dc97816 */ /* 0x000fc400000000c9 */
[----:B------:R-:W-:Y:S02]  /*0ec0*/  PRMT R202, R37, 0x7632, R202 ;  /* 0x0000763225ca7816 */ /* 0x000fe400000000ca */
[----:B------:R-:W-:Y:S02]  /*0ed0*/  PRMT R203, R112, 0x7632, R203 ;  /* 0x0000763270cb7816 */ /* 0x000fe400000000cb */
[----:B------:R-:W-:Y:S02]  /*0ee0*/  PRMT R204, R56, 0x7632, R204 ;  /* 0x0000763238cc7816 */ /* 0x000fe400000000cc */
[----:B------:R-:W-:Y:S02]  /*0ef0*/  PRMT R205, R92, 0x7632, R205 ;  /* 0x000076325ccd7816 */ /* 0x000fe400000000cd */
[----:B0-234-:R-:W-:-:S07]  /*0f00*/  PRMT R206, R36, 0x7632, R206 ;  /* 0x0000763224ce7816 */ /* 0x01dfce00000000ce */
.L_x_71:
[----:B------:R-:W-:Y:S01]  /*0f10*/  ISETP.NE.U32.AND P2, PT, RZ, UR10, PT ;  /* 0x0000000aff007c0c */ /* 0x000fe2000bf45070 */
[----:B--2---:R-:W-:Y:S01]  /*0f20*/  IMAD R134, R207, UR8, RZ ;  /* 0x00000008cf867c24 */ /* 0x004fe2000f8e02ff */
[----:B------:R-:W0:Y:S02]  /*0f30*/  LDC.64 R132, c[0x0][0x390] ;  /* 0x0000e400ff847b82 */ /* 0x000e240000000a00 */
[----:B------:R-:W-:Y:S02]  /*0f40*/  ISETP.NE.AND.EX P2, PT, RZ, UR11, PT, P2 ;  /* 0x0000000bff007c0c */ /* 0x000fe4000bf45320 */
[----:B------:R-:W-:-:S04]  /*0f50*/  SHF.R.S32.HI R135, RZ, 0x1f, R134 ;  /* 0x0000001fff877819 */ /* 0x000fc80000011486 */
[----:B------:R-:W-:Y:S01]  /*0f60*/  LEA.HI R135, R135, R134, RZ, 0x3 ;  /* 0x0000008687877211 */ /* 0x000fe200078f18ff */
[----:B------:R-:W1:Y:S03]  /*0f70*/  @P1 LDC.64 R130, c[0x0][0x398] ;  /* 0x0000e600ff821b82 */ /* 0x000e660000000a00 */
[----:B------:R-:W-:-:S05]  /*0f80*/  LEA.HI.SX32 R177, R135, R0, 0x1d ;  /* 0x0000000087b17211 */ /* 0x000fca00078feaff */
[----:B------:R-:W2:Y:S02]  /*0f90*/  @P2 LDC.64 R128, c[0x0][0x3a0] ;  /* 0x0000e800ff802b82 */ /* 0x000ea40000000a00 */
[----:B--2---:R-:W-:-:S05]  /*0fa0*/  @P2 IMAD.WIDE.U32 R134, R177, 0x10, R128 ;  /* 0x00000010b1862825 */ /* 0x004fca00078e0080 */
[----:B------:R-:W2:Y:S01]  /*0fb0*/  @P2 LDG.E.128 R116, desc[UR6][R134.64] ;  /* 0x0000000686742981 */ /* 0x000ea2000c1e1d00 */
[----:B0-----:R-:W-:-:S04]  /*0fc0*/  IMAD.WIDE.U32 R128, R177, 0x10, R132 ;  /* 0x00000010b1807825 */ /* 0x001fc800078e0084 */
[----:B-1----:R-:W-:Y:S02]  /*0fd0*/  @P1 IMAD.WIDE.U32 R136, R177, 0x10, R130 ;  /* 0x00000010b1881825 */ /* 0x002fe400078e0082 */
[----:B------:R-:W5:Y:S04]  /*0fe0*/  LDG.E.128 R128, desc[UR6][R128.64] ;  /* 0x0000000680807981 */ /* 0x000f68000c1e1d00 */
[----:B------:R0:W5:Y:S01]  /*0ff0*/  @P1 LDG.E.128 R120, desc[UR6][R136.64] ;  /* 0x0000000688781981 */ /* 0x000162000c1e1d00 */
[----:B--2---:R-:W-:Y:S02]  /*1000*/  PRMT R138, R119, 0x7632, R138 ;  /* 0x00007632778a7816 */ /* 0x004fe4000000008a */
[----:B------:R-:W-:Y:S02]  /*1010*/  PRMT R139, R118, 0x7632, R139 ;  /* 0x00007632768b7816 */ /* 0x000fe4000000008b */
[----:B------:R-:W-:-:S02]  /*1020*/  PRMT R140, R117, 0x7632, R140 ;  /* 0x00007632758c7816 */ /* 0x000fc4000000008c */
[----:B------:R-:W-:Y:S01]  /*1030*/  PRMT R141, R116, 0x7632, R141 ;  /* 0x00007632748d7816 */ /* 0x000fe2000000008d */
[----:B0-----:R-:W-:Y:S06]  /*1040*/  @!P1 BRA `(.L_x_51) ;  /* 0x00000004005c9947 */ /* 0x001fec0003800000 */
[----:B-----5:R-:W-:Y:S02]  /*1050*/  PRMT R124, R123, 0x7632, R124 ;  /* 0x000076327b7c7816 */ /* 0x020fe4000000007c */
[----:B------:R-:W-:Y:S02]  /*1060*/  PRMT R125, R122, 0x7632, R125 ;  /* 0x000076327a7d7816 */ /* 0x000fe4000000007d */
[----:B------:R-:W-:Y:S02]  /*1070*/  PRMT R126, R121, 0x7632, R126 ;  /* 0x00007632797e7816 */ /* 0x000fe4000000007e */
[----:B------:R-:W-:Y:S01]  /*1080*/  PRMT R127, R120, 0x7632, R127 ;  /* 0x00007632787f7816 */ /* 0x000fe2000000007f */
[----:B------:R-:W-:Y:S06]  /*1090*/  @!P2 BRA `(.L_x_52) ;  /* 0x0000000000c4a947 */ /* 0x000fec0003800000 */
[----:B------:R-:W-:Y:S01]  /*10a0*/  PRMT R134, R128, 0x7632, R134 ;  /* 0x0000763280867816 */ /* 0x000fe20000000086 */
[----:B------:R-:W-:Y:S01]  /*10b0*/  IMAD.U32 R143, R131, 0x10000, RZ ;  /* 0x00010000838f7824 */ /* 0x000fe200078e00ff */
[----:B------:R-:W-:Y:S01]  /*10c0*/  PRMT R137, R130, 0x7632, R137 ;  /* 0x0000763282897816 */ /* 0x000fe20000000089 */
[----:B------:R-:W-:Y:S01]  /*10d0*/  IMAD.U32 R128, R128, 0x10000, RZ ;  /* 0x0001000080807824 */ /* 0x000fe200078e00ff */
[C---:B------:R-:W-:Y:S01]  /*10e0*/  PRMT R135, R129.reuse, 0x7632, R135 ;  /* 0x0000763281877816 */ /* 0x040fe20000000087 */
[----:B------:R-:W-:Y:S01]  /*10f0*/  IMAD.U32 R134, R134, 0x10000, RZ ;  /* 0x0001000086867824 */ /* 0x000fe200078e00ff */
[----:B------:R-:W-:Y:S01]  /*1100*/  SHF.L.U32 R136, R129, 0x10, RZ ;  /* 0x0000001081887819 */ /* 0x000fe200000006ff */
[----:B------:R-:W-:Y:S01]  /*1110*/  IMAD.U32 R129, R120, 0x10000, RZ ;  /* 0x0001000078817824 */ /* 0x000fe200078e00ff */
[----:B------:R-:W-:Y:S01]  /*1120*/  SHF.L.U32 R130, R130, 0x10, RZ ;  /* 0x0000001082827819 */ /* 0x000fe200000006ff */
[----:B------:R-:W-:Y:S01]  /*1130*/  IMAD.U32 R126, R126, 0x10000, RZ ;  /* 0x000100007e7e7824 */ /* 0x000fe200078e00ff */
        /* <DEDUP_REMOVED lines=21> */
[----:B------:R-:W-:-:S02]  /*1290*/  IMAD.U32 R125, R118, 0x10000, RZ ;  /* 0x00010000767d7824 */ /* 0x000fc400078e00ff */
[----:B------:R-:W-:Y:S01]  /*12a0*/  FADD.FTZ R134, R137, R134 ;  /* 0x0000008689867221 */ /* 0x000fe20000010000 */
[----:B------:R-:W-:Y:S01]  /*12b0*/  FADD.FTZ R131, R142, R131 ;  /* 0x000000838e837221 */ /* 0x000fe20000010000 */
[----:B------:R-:W-:Y:S02]  /*12c0*/  IMAD.U32 R138, R138, 0x10000, RZ ;  /* 0x000100008a8a7824 */ /* 0x000fe400078e00ff */
[----:B------:R-:W-:Y:S01]  /*12d0*/  FADD.FTZ R231, R128, R231 ;  /* 0x000000e780e77221 */ /* 0x000fe20000010000 */
[----:B------:R-:W-:Y:S02]  /*12e0*/  IMAD.U32 R227, R140, 0x10000, RZ ;  /* 0x000100008ce37824 */ /* 0x000fe400078e00ff */
[----:B------:R-:W-:Y:S01]  /*12f0*/  FADD.FTZ R222, R129, R222 ;  /* 0x000000de81de7221 */ /* 0x000fe20000010000 */
[----:B------:R-:W-:Y:S01]  /*1300*/  FADD.FTZ R218, R130, R125 ;  /* 0x0000007d82da7221 */ /* 0x000fe20000010000 */
        /* <DEDUP_REMOVED lines=10> */
.L_x_52:
[C---:B------:R-:W-:Y:S01]  /*13b0*/  PRMT R134, R128.reuse, 0x7632, R134 ;  /* 0x0000763280867816 */ /* 0x040fe20000000086 */
[----:B------:R-:W-:Y:S01]  /*13c0*/  IMAD.U32 R128, R128, 0x10000, RZ ;  /* 0x0001000080807824 */ /* 0x000fe200078e00ff */
[----:B------:R-:W-:Y:S01]  /*13d0*/  PRMT R135, R129, 0x7632, R135 ;  /* 0x0000763281877816 */ /* 0x000fe20000000087 */
[----:B------:R-:W-:Y:S01]  /*13e0*/  IMAD.U32 R222, R121, 0x10000, RZ ;  /* 0x0001000079de7824 */ /* 0x000fe200078e00ff */
[C---:B------:R-:W-:Y:S01]  /*13f0*/  PRMT R136, R130.reuse, 0x7632, R136 ;  /* 0x0000763282887816 */ /* 0x040fe20000000088 */
[----:B------:R-:W-:Y:S01]  /*1400*/  IMAD.U32 R130, R130, 0x10000, RZ ;  /* 0x0001000082827824 */ /* 0x000fe200078e00ff */
        /* <DEDUP_REMOVED lines=27> */
.L_x_51:
[----:B------:R-:W-:Y:S05]  /*15c0*/  @!P2 BRA `(.L_x_54) ;  /* 0x000000000084a947 */ /* 0x000fea0003800000 */
[C---:B-----5:R-:W-:Y:S01]  /*15d0*/  PRMT R124, R128.reuse, 0x7632, R124 ;  /* 0x00007632807c7816 */ /* 0x060fe2000000007c */
        /* <DEDUP_REMOVED lines=32> */
.L_x_54:
        /* <DEDUP_REMOVED lines=12> */
.L_x_53:
[----:B------:R-:W0:Y:S01]  /*18a0*/  @P0 LDC.64 R134, c[0x0][0x3a8] ;  /* 0x0000ea00ff860b82 */ /* 0x000e220000000a00 */
[----:B------:R-:W-:-:S07]  /*18b0*/  VIADD R137, R177, 0x80 ;  /* 0x00000080b1897836 */ /* 0x000fce0000000000 */
[----:B------:R-:W1:Y:S08]  /*18c0*/  @P1 LDC.64 R130, c[0x0][0x398] ;  /* 0x0000e600ff821b82 */ /* 0x000e700000000a00 */
[----:B------:R-:W2:Y:S01]  /*18d0*/  @P2 LDC.64 R128, c[0x0][0x3a0] ;  /* 0x0000e800ff802b82 */ /* 0x000ea20000000a00 */
[----:B0-----:R-:W-:-:S05]  /*18e0*/  @P0 IMAD.WIDE.U32 R134, R177, 0x10, R134 ;  /* 0x00000010b1860825 */ /* 0x001fca00078e0086 */
[----:B------:R0:W-:Y:S01]  /*18f0*/  @P0 STG.E.128 desc[UR6][R134.64], R124 ;  /* 0x0000007c86000986 */ /* 0x0001e2000c101d06 */
[----:B-1----:R-:W-:-:S05]  /*1900*/  @P1 IMAD.WIDE.U32 R138, R137, 0x10, R130 ;  /* 0x00000010898a1825 */ /* 0x002fca00078e0082 */
[----:B------:R-:W3:Y:S01]  /*1910*/  @P1 LDG.E.128 R120, desc[UR6][R138.64] ;  /* 0x000000068a781981 */ /* 0x000ee2000c1e1d00 */
[----:B--2---:R-:W-:-:S04]  /*1920*/  @P2 IMAD.WIDE.U32 R140, R137, 0x10, R128 ;  /* 0x00000010898c2825 */ /* 0x004fc800078e0080 */
[----:B------:R-:W-:Y:S01]  /*1930*/  IMAD.WIDE.U32 R128, R137, 0x10, R132 ;  /* 0x0000001089807825 */ /* 0x000fe200078e0084 */
[----:B------:R-:W0:Y:S05]  /*1940*/  @P2 LDG.E.128 R116, desc[UR6][R140.64] ;  /* 0x000000068c742981 */ /* 0x000e2a000c1e1d00 */
[----:B------:R-:W5:Y:S01]  /*1950*/  LDG.E.128 R128, desc[UR6][R128.64] ;  /* 0x0000000680807981 */ /* 0x000f62000c1e1d00 */
[----:B------:R-:W-:-:S04]  /*1960*/  UISETP.NE.U32.AND UP0, UPT, UR12, URZ, UPT ;  /* 0x000000ff0c00728c */ /* 0x000fc8000bf05070 */
[----:B------:R-:W-:Y:S01]  /*1970*/  UISETP.NE.AND.EX UP0, UPT, UR13, URZ, UPT, UP0 ;  /* 0x000000ff0d00728c */ /* 0x000fe2000bf05300 */
[----:B---3--:R-:W-:Y:S02]  /*1980*/  PRMT R136, R123, 0x7632, R136 ;  /* 0x000076327b887816 */ /* 0x008fe40000000088 */
[----:B------:R-:W-:Y:S02]  /*1990*/  PRMT R142, R122, 0x7632, R142 ;  /* 0x000076327a8e7816 */ /* 0x000fe4000000008e */
[----:B------:R-:W-:Y:S02]  /*19a0*/  PRMT R143, R121, 0x7632, R143 ;  /* 0x00007632798f7816 */ /* 0x000fe4000000008f */
[----:B------:R-:W-:Y:S02]  /*19b0*/  PRMT R144, R120, 0x7632, R144 ;  /* 0x0000763278907816 */ /* 0x000fe40000000090 */
[----:B0-----:R-:W-:Y:S02]  /*19c0*/  PRMT R134, R119, 0x7632, R134 ;  /* 0x0000763277867816 */ /* 0x001fe40000000086 */
[----:B------:R-:W-:-:S02]  /*19d0*/  PRMT R135, R118, 0x7632, R135 ;  /* 0x0000763276877816 */ /* 0x000fc40000000087 */
[----:B------:R-:W-:Y:S02]  /*19e0*/  PRMT R138, R117, 0x7632, R138 ;  /* 0x00007632758a7816 */ /* 0x000fe4000000008a */
[----:B------:R-:W-:Y:S01]  /*19f0*/  PRMT R139, R116, 0x7632, R139 ;  /* 0x00007632748b7816 */ /* 0x000fe2000000008b */
[----:B------:R-:W-:Y:S06]  /*1a00*/  BRA.U UP0, `(.L_x_55) ;  /* 0x0000000100c47547 */ /* 0x000fec000b800000 */
[----:B------:R-:W-:-:S04]  /*1a10*/  UISETP.NE.U32.AND UP1, UPT, UR10, URZ, UPT ;  /* 0x000000ff0a00728c */ /* 0x000fc8000bf25070 */
[----:B------:R-:W-:-:S09]  /*1a20*/  UISETP.NE.AND.EX UP1, UPT, UR11, URZ, UPT, UP1 ;  /* 0x000000ff0b00728c */ /* 0x000fd2000bf25310 */
[----:B------:R-:W-:Y:S05]  /*1a30*/  BRA.U UP1, `(.L_x_56) ;  /* 0x0000000101347547 */ /* 0x000fea000b800000 */
        /* <DEDUP_REMOVED lines=13> */
.L_x_56:
[----:B-----5:R-:W-:Y:S01]  /*1b10*/  PRMT R124, R128, 0x7632, R124 ;  /* 0x00007632807c7816 */ /* 0x020fe2000000007c */
[----:B------:R-:W-:Y:S01]  /*1b20*/  IMAD.U32 R125, R116, 0x10000, RZ ;  /* 0x00010000747d7824 */ /* 0x000fe200078e00ff */
[----:B------:R-:W-:Y:S01]  /*1b30*/  SHF.L.U32 R128, R128, 0x10, RZ ;  /* 0x0000001080807819 */ /* 0x000fe200000006ff */
[----:B------:R-:W-:Y:S01]  /*1b40*/  IMAD.U32 R141, R118, 0x10000, RZ ;  /* 0x00010000768d7824 */ /* 0x000fe200078e00ff */
[C---:B------:R-:W-:Y:S01]  /*1b50*/  PRMT R126, R129.reuse, 0x7632, R126 ;  /* 0x00007632817e7816 */ /* 0x040fe2000000007e */
[----:B------:R-:W-:Y:S01]  /*1b60*/  IMAD.U32 R129, R129, 0x10000, RZ ;  /* 0x0001000081817824 */ /* 0x000fe200078e00ff */
[C---:B------:R-:W-:Y:S01]  /*1b70*/  PRMT R127, R130.reuse, 0x7632, R127 ;  /* 0x00007632827f7816 */ /* 0x040fe2000000007f */
        /* <DEDUP_REMOVED lines=26> */
.L_x_55:
[----:B------:R-:W-:-:S04]  /*1d20*/  UISETP.NE.U32.AND UP1, UPT, UR10, URZ, UPT ;  /* 0x000000ff0a00728c */ /* 0x000fc8000bf25070 */
[----:B------:R-:W-:-:S09]  /*1d30*/  UISETP.NE.AND.EX UP1, UPT, UR11, URZ, UPT, UP1 ;  /* 0x000000ff0b00728c */ /* 0x000fd2000bf25310 */
[----:B------:R-:W-:Y:S05]  /*1d40*/  BRA.U UP1, `(.L_x_58) ;  /* 0x0000000101847547 */ /* 0x000fea000b800000 */
[----:B-----5:R-:W-:Y:S01]  /*1d50*/  PRMT R124, R128, 0x7632, R124 ;  /* 0x00007632807c7816 */ /* 0x020fe2000000007c */
[----:B------:R-:W-:Y:S01]  /*1d60*/  IMAD.U32 R144, R144, 0x10000, RZ ;  /* 0x0001000090907824 */ /* 0x000fe200078e00ff */
[C---:B------:R-:W-:Y:S01]  /*1d70*/  PRMT R126, R129.reuse, 0x7632, R126 ;  /* 0x00007632817e7816 */ /* 0x040fe2000000007e */
[----:B------:R-:W-:Y:S01]  /*1d80*/  IMAD.U32 R129, R129, 0x10000, RZ ;  /* 0x0001000081817824 */ /* 0x000fe200078e00ff */
[----:B------:R-:W-:Y:S01]  /*1d90*/  PRMT R127, R130, 0x7632, R127 ;  /* 0x00007632827f7816 */ /* 0x000fe2000000007f */
[----:B------:R-:W-:Y:S01]  /*1da0*/  IMAD.U32 R136, R136, 0x10000, RZ ;  /* 0x0001000088887824 */ /* 0x000fe200078e00ff */
[----:B------:R-:W-:Y:S02]  /*1db0*/  PRMT R134, R131, 0x7632, R134 ;  /* 0x0000763283867816 */ /* 0x000fe40000000086 */
[----:B------:R-:W-:Y:S01]  /*1dc0*/  SHF.L.U32 R128, R128, 0x10, RZ ;  /* 0x0000001080807819 */ /* 0x000fe200000006ff */
[----:B------:R-:W-:Y:S01]  /*1dd0*/  IMAD.U32 R127, R127, 0x10000, RZ ;  /* 0x000100007f7f7824 */ /* 0x000fe200078e00ff */
[----:B------:R-:W-:Y:S01]  /*1de0*/  SHF.L.U32 R184, R130, 0x10, RZ ;  /* 0x0000001082b87819 */ /* 0x000fe200000006ff */
[----:B------:R-:W-:Y:S01]  /*1df0*/  IMAD.U32 R130, R121, 0x10000, RZ ;  /* 0x0001000079827824 */ /* 0x000fe200078e00ff */
[----:B------:R-:W-:-:S02]  /*1e00*/  SHF.L.U32 R125, R120, 0x10, RZ ;  /* 0x00000010787d7819 */ /* 0x000fc400000006ff */
[----:B------:R-:W-:Y:S01]  /*1e10*/  SHF.L.U32 R135, R122, 0x10, RZ ;  /* 0x000000107a877819 */ /* 0x000fe200000006ff */
[----:B------:R-:W-:Y:S01]  /*1e20*/  FADD.FTZ R217, R130, R129 ;  /* 0x0000008182d97221 */ /* 0x000fe20000010000 */
[----:B------:R-:W-:Y:S01]  /*1e30*/  SHF.L.U32 R131, R131, 0x10, RZ ;  /* 0x0000001083837819 */ /* 0x000fe200000006ff */
[----:B------:R-:W-:Y:S01]  /*1e40*/  FADD.FTZ R214, R125, R128 ;  /* 0x000000807dd67221 */ /* 0x000fe20000010000 */
[----:B------:R-:W-:Y:S01]  /*1e50*/  SHF.L.U32 R143, R143, 0x10, RZ ;  /* 0x000000108f8f7819 */ /* 0x000fe200000006ff */
[----:B------:R-:W-:Y:S01]  /*1e60*/  FADD.FTZ R184, R135, R184 ;  /* 0x000000b887b87221 */ /* 0x000fe20000010000 */
[----:B------:R-:W-:Y:S02]  /*1e70*/  SHF.L.U32 R142, R142, 0x10, RZ ;  /* 0x000000108e8e7819 */ /* 0x000fe400000006ff */
[----:B------:R-:W-:Y:S02]  /*1e80*/  SHF.L.U32 R140, R123, 0x10, RZ ;  /* 0x000000107b8c7819 */ /* 0x000fe400000006ff */
        /* <DEDUP_REMOVED lines=13> */
.L_x_58:
[C---:B-----5:R-:W-:Y:S01]  /*1f60*/  PRMT R124, R128.reuse, 0x7632, R124 ;  /* 0x00007632807c7816 */ /* 0x060fe2000000007c */
[----:B------:R-:W-:Y:S01]  /*1f70*/  IMAD.U32 R128, R128, 0x10000, RZ ;  /* 0x0001000080807824 */ /* 0x000fe200078e00ff */
[----:B------:R-:W-:Y:S01]  /*1f80*/  SHF.L.U32 R125, R120, 0x10, RZ ;  /* 0x00000010787d7819 */ /* 0x000fe200000006ff */
[----:B------:R-:W-:Y:S01]  /*1f90*/  IMAD.U32 R143, R143, 0x10000, RZ ;  /* 0x000100008f8f7824 */ /* 0x000fe200078e00ff */
[C---:B------:R-:W-:Y:S02]  /*1fa0*/  PRMT R141, R131.reuse, 0x7632, R141 ;  /* 0x00007632838d7816 */ /* 0x040fe4000000008d */
[----:B------:R-:W-:Y:S01]  /*1fb0*/  SHF.L.U32 R145, R131, 0x10, RZ ;  /* 0x0000001083917819 */ /* 0x000fe200000006ff */
[----:B------:R-:W-:Y:S01]  /*1fc0*/  FADD.FTZ R125, R125, R128 ;  /* 0x000000807d7d7221 */ /* 0x000fe20000010000 */
[----:B------:R-:W-:Y:S01]  /*1fd0*/  SHF.L.U32 R127, R144, 0x10, RZ ;  /* 0x00000010907f7819 */ /* 0x000fe200000006ff */
[----:B------:R-:W-:Y:S01]  /*1fe0*/  IMAD.U32 R144, R123, 0x10000, RZ ;  /* 0x000100007b907824 */ /* 0x000fe200078e00ff */
[----:B------:R-:W-:Y:S01]  /*1ff0*/  SHF.L.U32 R124, R124, 0x10, RZ ;  /* 0x000000107c7c7819 */ /* 0x000fe200000006ff */
[----:B------:R-:W-:Y:S01]  /*2000*/  IMAD.U32 R141, R141, 0x10000, RZ ;  /* 0x000100008d8d7824 */ /* 0x000fe200078e00ff */
[C---:B------:R-:W-:Y:S01]  /*2010*/  PRMT R126, R129.reuse, 0x7632, R126 ;  /* 0x00007632817e7816 */ /* 0x040fe2000000007e */
[----:B------:R-:W-:Y:S01]  /*2020*/  FADD.FTZ R144, R144, R145 ;  /* 0x0000009190907221 */ /* 0x000fe20000010000 */
[C---:B------:R-:W-:Y:S01]  /*2030*/  PRMT R140, R130.reuse, 0x7632, R140 ;  /* 0x00007632828c7816 */ /* 0x040fe2000000008c */
[----:B------:R-:W-:Y:S01]  /*2040*/  IMAD.U32 R130, R130, 0x10000, RZ ;  /* 0x0001000082827824 */ /* 0x000fe200078e00ff */
[----:B------:R-:W-:Y:S01]  /*2050*/  SHF.L.U32 R131, R122, 0x10, RZ ;  /* 0x000000107a837819 */ /* 0x000fe200000006ff */
[----:B------:R-:W-:Y:S01]  /*2060*/  FADD.FTZ R124, R124, R127 ;  /* 0x0000007f7c7c7221 */ /* 0x000fe20000010000 */
[----:B------:R-:W-:Y:S01]  /*2070*/  SHF.L.U32 R129, R129, 0x10, RZ ;  /* 0x0000001081817819 */ /* 0x000fe200000006ff */
[----:B------:R-:W-:Y:S01]  /*2080*/  IMAD.U32 R127, R118, 0x10000, RZ ;  /* 0x00010000767f7824 */ /* 0x000fe200078e00ff */
[----:B------:R-:W-:Y:S01]  /*2090*/  SHF.L.U32 R128, R121, 0x10, RZ ;  /* 0x0000001079807819 */ /* 0x000fe200000006ff */
[----:B------:R-:W-:Y:S01]  /*20a0*/  FADD.FTZ R130, R131, R130 ;  /* 0x0000008283827221 */ /* 0x000fe20000010000 */
[----:B------:R-:W-:-:S02]  /*20b0*/  SHF.L.U32 R214, R116, 0x10, RZ ;  /* 0x0000001074d67819 */ /* 0x000fc400000006ff */
[----:B------:R-:W-:Y:S01]  /*20c0*/  SHF.L.U32 R217, R117, 0x10, RZ ;  /* 0x0000001075d97819 */ /* 0x000fe200000006ff */
[----:B------:R-:W-:Y:S01]  /*20d0*/  FADD.FTZ R128, R128, R129 ;  /* 0x0000008180807221 */ /* 0x000fe20000010000 */
[----:B------:R-:W-:Y:S01]  /*20e0*/  SHF.L.U32 R126, R126, 0x10, RZ ;  /* 0x000000107e7e7819 */ /* 0x000fe200000006ff */
[----:B------:R-:W-:Y:S01]  /*20f0*/  IMAD.U32 R129, R142, 0x10000, RZ ;  /* 0x000100008e817824 */ /* 0x000fe200078e00ff */
[----:B------:R-:W-:Y:S01]  /*2100*/  SHF.L.U32 R136, R136, 0x10, RZ ;  /* 0x0000001088887819 */ /* 0x000fe200000006ff */
[----:B------:R-:W-:Y:S01]  /*2110*/  FADD.FTZ R214, R214, R125 ;  /* 0x0000007dd6d67221 */ /* 0x000fe20000010000 */
[----:B------:R-:W-:Y:S01]  /*2120*/  SHF.L.U32 R140, R140, 0x10, RZ ;  /* 0x000000108c8c7819 */ /* 0x000fe200000006ff */
[----:B------:R-:W-:Y:S01]  /*2130*/  FADD.FTZ R184, R127, R130 ;  /* 0x000000827fb87221 */ /* 0x000fe20000010000 */
[----:B------:R-:W-:Y:S01]  /*2140*/  FADD.FTZ R217, R217, R128 ;  /* 0x00000080d9d97221 */ /* 0x000fe20000010000 */
[----:B------:R-:W-:Y:S01]  /*2150*/  SHF.L.U32 R127, R119, 0x10, RZ ;  /* 0x00000010777f7819 */ /* 0x000fe200000006ff */
[----:B------:R-:W-:Y:S01]  /*2160*/  FADD.FTZ R126, R126, R143 ;  /* 0x0000008f7e7e7221 */ /* 0x000fe20000010000 */
[----:B------:R-:W-:Y:S01]  /*2170*/  SHF.L.U32 R185, R134, 0x10, RZ ;  /* 0x0000001086b97819 */ /* 0x000fe200000006ff */
[----:B------:R-:W-:Y:S01]  /*2180*/  FADD.FTZ R129, R140, R129 ;  /* 0x000000818c817221 */ /* 0x000fe20000010000 */
[----:B------:R-:W-:Y:S01]  /*2190*/  SHF.L.U32 R125, R138, 0x10, RZ ;  /* 0x000000108a7d7819 */ /* 0x000fe200000006ff */
[----:B------:R-:W-:Y:S01]  /*21a0*/  FADD.FTZ R136, R141, R136 ;  /* 0x000000888d887221 */ /* 0x000fe20000010000 */
[----:B------:R-:W-:Y:S01]  /*21b0*/  SHF.L.U32 R139, R139, 0x10, RZ ;  /* 0x000000108b8b7819 */ /* 0x000fe200000006ff */
[----:B------:R-:W-:-:S02]  /*21c0*/  IMAD.U32 R128, R135, 0x10000, RZ ;  /* 0x0001000087807824 */ /* 0x000fc400078e00ff */
[----:B------:R-:W-:Y:S01]  /*21d0*/  FADD.FTZ R140, R127, R144 ;  /* 0x000000907f8c7221 */ /* 0x000fe20000010000 */
[----:B------:R-:W-:Y:S01]  /*21e0*/  FADD.FTZ R185, R185, R136 ;  /* 0x00000088b9b97221 */ /* 0x000fe20000010000 */
[----:B------:R-:W-:Y:S01]  /*21f0*/  FADD.FTZ R186, R125, R126 ;  /* 0x0000007e7dba7221 */ /* 0x000fe20000010000 */
[----:B------:R-:W-:Y:S01]  /*2200*/  FADD.FTZ R225, R128, R129 ;  /* 0x0000008180e17221 */ /* 0x000fe20000010000 */
[----:B------:R-:W-:Y:S02]  /*2210*/  FADD.FTZ R221, R139, R124 ;  /* 0x0000007c8bdd7221 */ /* 0x000fe40000010000 */
[----:B------:R-:W-:Y:S02]  /*2220*/  F2FP.BF16.F32.PACK_AB R127, R185, R140 ;  /* 0x0000008cb97f723e */ /* 0x000fe400000010ff */
[----:B------:R-:W-:Y:S02]  /*2230*/  F2FP.BF16.F32.PACK_AB R126, R225, R184 ;  /* 0x000000b8e17e723e */ /* 0x000fe400000010ff */
[----:B------:R-:W-:-:S02]  /*2240*/  F2FP.BF16.F32.PACK_AB R125, R186, R217 ;  /* 0x000000d9ba7d723e */ /* 0x000fc400000010ff */
[----:B------:R-:W-:-:S07]  /*2250*/  F2FP.BF16.F32.PACK_AB R124, R221, R214 ;  /* 0x000000d6dd7c723e */ /* 0x000fce00000010ff */
.L_x_57:
[----:B------:R-:W0:Y:S01]  /*2260*/  @P0 LDC.64 R134, c[0x0][0x3a8] ;  /* 0x0000ea00ff860b82 */ /* 0x000e220000000a00 */
[----:B------:R-:W-:-:S07]  /*2270*/  VIADD R181, R177, 0x100 ;  /* 0x00000100b1b57836 */ /* 0x000fce0000000000 */
[----:B------:R-:W1:Y:S08]  /*2280*/  @P2 LDC.64 R128, c[0x0][0x3a0] ;  /* 0x0000e800ff802b82 */ /* 0x000e700000000a00 */
[----:B------:R-:W2:Y:S01]  /*2290*/  @P1 LDC.64 R130, c[0x0][0x398] ;  /* 0x0000e600ff821b82 */ /* 0x000ea20000000a00 */
[----:B0-----:R-:W-:-:S05]  /*22a0*/  @P0 IMAD.WIDE.U32 R134, R137, 0x10, R134 ;  /* 0x0000001089860825 */ /* 0x001fca00078e0086 */
[----:B------:R0:W-:Y:S01]  /*22b0*/  @P0 STG.E.128 desc[UR6][R134.64], R124 ;  /* 0x0000007c86000986 */ /* 0x0001e2000c101d06 */
[----:B-1----:R-:W-:-:S04]  /*22c0*/  @P2 IMAD.WIDE.U32 R138, R181, 0x10, R128 ;  /* 0x00000010b58a2825 */ /* 0x002fc800078e0080 */
[C---:B------:R-:W-:Y:S01]  /*22d0*/  IMAD.WIDE.U32 R128, R181.reuse, 0x10, R132 ;  /* 0x00000010b5807825 */ /* 0x040fe200078e0084 */
        /* <DEDUP_REMOVED lines=8> */
[----:B0-----:R-:W-:Y:S06]  /*2360*/  BRA.U UP0, `(.L_x_59) ;  /* 0x0000000100bc7547 */ /* 0x001fec000b800000 */
[----:B------:R-:W-:Y:S05]  /*2370*/  BRA.U UP1, `(.L_x_60) ;  /* 0x0000000101347547 */ /* 0x000fea000b800000 */
[----:B-----5:R-:W-:Y:S01]  /*2380*/  PRMT R229, R129, 0x7632, R229 ;  /* 0x0000763281e57816 */ /* 0x020fe200000000e5 */
[----:B------:R-:W-:Y:S01]  /*2390*/  IMAD.U32 R182, R130, 0x10000, RZ ;  /* 0x0001000082b67824 */ /* 0x000fe200078e00ff */
[----:B------:R-:W-:Y:S02]  /*23a0*/  PRMT R187, R128, 0x7632, R187 ;  /* 0x0000763280bb7816 */ /* 0x000fe400000000bb */
[----:B------:R-:W-:Y:S01]  /*23b0*/  PRMT R219, R130, 0x7632, R219 ;  /* 0x0000763282db7816 */ /* 0x000fe200000000db */
[----:B------:R-:W-:Y:S01]  /*23c0*/  IMAD.U32 R229, R229, 0x10000, RZ ;  /* 0x00010000e5e57824 */ /* 0x000fe200078e00ff */
[----:B------:R-:W-:Y:S02]  /*23d0*/  PRMT R215, R131, 0x7632, R215 ;  /* 0x0000763283d77816 */ /* 0x000fe400000000d7 */
[----:B------:R-:W-:Y:S02]  /*23e0*/  SHF.L.U32 R134, R128, 0x10, RZ ;  /* 0x0000001080867819 */ /* 0x000fe400000006ff */
[----:B------:R-:W-:-:S02]  /*23f0*/  SHF.L.U32 R180, R129, 0x10, RZ ;  /* 0x0000001081b47819 */ /* 0x000fc400000006ff */
[----:B------:R-:W-:Y:S02]  /*2400*/  SHF.L.U32 R146, R131, 0x10, RZ ;  /* 0x0000001083927819 */ /* 0x000fe400000006ff */
[----:B------:R-:W-:Y:S02]  /*2410*/  SHF.L.U32 R187, R187, 0x10, RZ ;  /* 0x00000010bbbb7819 */ /* 0x000fe400000006ff */
[----:B------:R-:W-:Y:S02]  /*2420*/  SHF.L.U32 R219, R219, 0x10, RZ ;  /* 0x00000010dbdb7819 */ /* 0x000fe400000006ff */
[----:B------:R-:W-:Y:S01]  /*2430*/  SHF.L.U32 R215, R215, 0x10, RZ ;  /* 0x00000010d7d77819 */ /* 0x000fe200000006ff */
[----:B------:R-:W-:Y:S06]  /*2440*/  BRA `(.L_x_61) ;  /* 0x0000000400ec7947 */ /* 0x000fec0003800000 */
.L_x_60:
[C---:B-----5:R-:W-:Y:S01]  /*2450*/  PRMT R124, R128.reuse, 0x7632, R124 ;  /* 0x00007632807c7816 */ /* 0x060fe2000000007c */
[----:B------:R-:W-:Y:S01]  /*2460*/  IMAD.U32 R128, R128, 0x10000, RZ ;  /* 0x0001000080807824 */ /* 0x000fe200078e00ff */
[----:B------:R-:W-:Y:S01]  /*2470*/  PRMT R126, R129, 0x7632, R126 ;  /* 0x00007632817e7816 */ /* 0x000fe2000000007e */
[----:B------:R-:W-:Y:S01]  /*2480*/  IMAD.U32 R125, R116, 0x10000, RZ ;  /* 0x00010000747d7824 */ /* 0x000fe200078e00ff */
[C---:B------:R-:W-:Y:S01]  /*2490*/  PRMT R127, R130.reuse, 0x7632, R127 ;  /* 0x00007632827f7816 */ /* 0x040fe2000000007f */
[----:B------:R-:W-:Y:S01]  /*24a0*/  IMAD.U32 R145, R145, 0x10000, RZ ;  /* 0x0001000091917824 */ /* 0x000fe200078e00ff */
[----:B------:R-:W-:Y:S01]  /*24b0*/  PRMT R138, R131, 0x7632, R138 ;  /* 0x00007632838a7816 */ /* 0x000fe2000000008a */
[----:B------:R-:W-:Y:S01]  /*24c0*/  FADD.FTZ R134, R125, R128 ;  /* 0x000000807d867221 */ /* 0x000fe20000010000 */
[----:B------:R-:W-:Y:S01]  /*24d0*/  SHF.L.U32 R129, R129, 0x10, RZ ;  /* 0x0000001081817819 */ /* 0x000fe200000006ff */
[----:B------:R-:W-:Y:S01]  /*24e0*/  IMAD.U32 R131, R131, 0x10000, RZ ;  /* 0x0001000083837824 */ /* 0x000fe200078e00ff */
        /* <DEDUP_REMOVED lines=12> */
[----:B------:R-:W-:Y:S01]  /*25b0*/  SHF.L.U32 R128, R127, 0x10, RZ ;  /* 0x000000107f807819 */ /* 0x000fe200000006ff */
[----:B------:R-:W-:Y:S01]  /*25c0*/  FADD.FTZ R215, R215, R136 ;  /* 0x00000088d7d77221 */ /* 0x000fe20000010000 */
[----:B------:R-:W-:Y:S01]  /*25d0*/  SHF.L.U32 R229, R126, 0x10, RZ ;  /* 0x000000107ee57819 */ /* 0x000fe200000006ff */
[----:B------:R-:W-:Y:S01]  /*25e0*/  FADD.FTZ R146, R146, R131 ;  /* 0x0000008392927221 */ /* 0x000fe20000010000 */
[----:B------:R-:W-:Y:S01]  /*25f0*/  F2FP.BF16.F32.PACK_AB R124, R187, R134 ;  /* 0x00000086bb7c723e */ /* 0x000fe200000010ff */
[----:B------:R-:W-:-:S02]  /*2600*/  FADD.FTZ R219, R128, R145 ;  /* 0x0000009180db7221 */ /* 0x000fc40000010000 */
[----:B------:R-:W-:Y:S01]  /*2610*/  FADD.FTZ R229, R229, R144 ;  /* 0x00000090e5e57221 */ /* 0x000fe20000010000 */
[----:B------:R-:W-:Y:S02]  /*2620*/  F2FP.BF16.F32.PACK_AB R127, R215, R146 ;  /* 0x00000092d77f723e */ /* 0x000fe400000010ff */
[----:B------:R-:W-:Y:S02]  /*2630*/  F2FP.BF16.F32.PACK_AB R126, R219, R182 ;  /* 0x000000b6db7e723e */ /* 0x000fe400000010ff */
[----:B------:R-:W-:Y:S01]  /*2640*/  F2FP.BF16.F32.PACK_AB R125, R229, R180 ;  /* 0x000000b4e57d723e */ /* 0x000fe200000010ff */
[----:B------:R-:W-:Y:S06]  /*2650*/  BRA `(.L_x_61) ;  /* 0x0000000400687947 */ /* 0x000fec0003800000 */
.L_x_59:
[----:B------:R-:W-:Y:S05]  /*2660*/  BRA.U UP1, `(.L_x_62) ;  /* 0x0000000101947547 */ /* 0x000fea000b800000 */
[----:B-----5:R-:W-:Y:S01]  /*2670*/  PRMT R135, R128, 0x7632, R135 ;  /* 0x0000763280877816 */ /* 0x020fe20000000087 */
[----:B------:R-:W-:Y:S01]  /*2680*/  IMAD.U32 R127, R122, 0x10000, RZ ;  /* 0x000100007a7f7824 */ /* 0x000fe200078e00ff */
[----:B------:R-:W-:Y:S02]  /*2690*/  SHF.L.U32 R128, R128, 0x10, RZ ;  /* 0x0000001080807819 */ /* 0x000fe400000006ff */
[C---:B------:R-:W-:Y:S01]  /*26a0*/  PRMT R138, R130.reuse, 0x7632, R138 ;  /* 0x00007632828a7816 */ /* 0x040fe2000000008a */
[----:B------:R-:W-:Y:S01]  /*26b0*/  IMAD.U32 R130, R130, 0x10000, RZ ;  /* 0x0001000082827824 */ /* 0x000fe200078e00ff */
[C---:B------:R-:W-:Y:S01]  /*26c0*/  SHF.L.U32 R125, R120.reuse, 0x10, RZ ;  /* 0x00000010787d7819 */ /* 0x040fe200000006ff */
        /* <DEDUP_REMOVED lines=8> */
[----:B------:R-:W-:Y:S02]  /*2750*/  PRMT R126, R122, 0x7632, R126 ;  /* 0x000076327a7e7816 */ /* 0x000fe4000000007e */
[----:B------:R-:W-:Y:S01]  /*2760*/  PRMT R127, R123, 0x7632, R127 ;  /* 0x000076327b7f7816 */ /* 0x000fe2000000007f */
[----:B------:R-:W-:Y:S01]  /*2770*/  IMAD.U32 R125, R125, 0x10000, RZ ;  /* 0x000100007d7d7824 */ /* 0x000fe200078e00ff */
[----:B------:R-:W-:Y:S02]  /*2780*/  SHF.L.U32 R129, R129, 0x10, RZ ;  /* 0x0000001081817819 */ /* 0x000fe400000006ff */
[----:B------:R-:W-:Y:S02]  /*2790*/  SHF.L.U32 R180, R121, 0x10, RZ ;  /* 0x0000001079b47819 */ /* 0x000fe400000006ff */
[----:B------:R-:W-:-:S02]  /*27a0*/  SHF.L.U32 R131, R131, 0x10, RZ ;  /* 0x0000001083837819 */ /* 0x000fc400000006ff */
[----:B------:R-:W-:Y:S01]  /*27b0*/  SHF.L.U32 R146, R123, 0x10, RZ ;  /* 0x000000107b927819 */ /* 0x000fe200000006ff */
[----:B------:R-:W-:Y:S01]  /*27c0*/  FADD.FTZ R180, R180, R129 ;  /* 0x00000081b4b47221 */ /* 0x000fe20000010000 */
[----:B------:R-:W-:Y:S02]  /*27d0*/  SHF.L.U32 R136, R136, 0x10, RZ ;  /* 0x0000001088887819 */ /* 0x000fe400000006ff */
[----:B------:R-:W-:Y:S01]  /*27e0*/  SHF.L.U32 R219, R138, 0x10, RZ ;  /* 0x000000108adb7819 */ /* 0x000fe200000006ff */
[----:B------:R-:W-:Y:S01]  /*27f0*/  FADD.FTZ R146, R146, R131 ;  /* 0x0000008392927221 */ /* 0x000fe20000010000 */
[----:B------:R-:W-:Y:S01]  /*2800*/  SHF.L.U32 R127, R127, 0x10, RZ ;  /* 0x000000107f7f7819 */ /* 0x000fe200000006ff */
[----:B------:R-:W-:Y:S01]  /*2810*/  FADD.FTZ R229, R136, R125 ;  /* 0x0000007d88e57221 */ /* 0x000fe20000010000 */
[----:B------:R-:W-:Y:S02]  /*2820*/  SHF.L.U32 R126, R126, 0x10, RZ ;  /* 0x000000107e7e7819 */ /* 0x000fe400000006ff */
        /* <DEDUP_REMOVED lines=9> */
.L_x_62:
[C---:B-----5:R-:W-:Y:S01]  /*28c0*/  PRMT R134, R129.reuse, 0x7632, R134 ;  /* 0x0000763281867816 */ /* 0x060fe20000000086 */
[----:B------:R-:W-:Y:S01]  /*28d0*/  IMAD.U32 R129, R129, 0x10000, RZ ;  /* 0x0001000081817824 */ /* 0x000fe200078e00ff */
[----:B------:R-:W-:Y:S01]  /*28e0*/  SHF.L.U32 R124, R121, 0x10, RZ ;  /* 0x00000010797c7819 */ /* 0x000fe200000006ff */
[----:B------:R-:W-:Y:S01]  /*28f0*/  IMAD.U32 R142, R123, 0x10000, RZ ;  /* 0x000100007b8e7824 */ /* 0x000fe200078e00ff */
[----:B------:R-:W-:Y:S01]  /*2900*/  PRMT R126, R128, 0x7632, R126 ;  /* 0x00007632807e7816 */ /* 0x000fe2000000007e */
[----:B------:R-:W-:Y:S01]  /*2910*/  IMAD.U32 R134, R134, 0x10000, RZ ;  /* 0x0001000086867824 */ /* 0x000fe200078e00ff */
[----:B------:R-:W-:Y:S01]  /*2920*/  SHF.L.U32 R128, R128, 0x10, RZ ;  /* 0x0000001080807819 */ /* 0x000fe200000006ff */
[----:B------:R-:W-:Y:S01]  /*2930*/  FADD.FTZ R180, R124, R129 ;  /* 0x000000817cb47221 */ /* 0x000fe20000010000 */
[----:B------:R-:W-:Y:S01]  /*2940*/  PRMT R124, R120, 0x7632, R124 ;  /* 0x00007632787c7816 */ /* 0x000fe2000000007c */
[----:B------:R-:W-:Y:S01]  /*2950*/  IMAD.U32 R144, R144, 0x10000, RZ ;  /* 0x0001000090907824 */ /* 0x000fe200078e00ff */
[----:B------:R-:W-:-:S02]  /*2960*/  SHF.L.U32 R125, R120, 0x10, RZ ;  /* 0x00000010787d7819 */ /* 0x000fc400000006ff */
[----:B------:R-:W-:Y:S02]  /*2970*/  SHF.L.U32 R127, R126, 0x10, RZ ;  /* 0x000000107e7f7819 */ /* 0x000fe400000006ff */
[----:B------:R-:W-:Y:S01]  /*2980*/  SHF.L.U32 R124, R124, 0x10, RZ ;  /* 0x000000107c7c7819 */ /* 0x000fe200000006ff */
[----:B------:R-:W-:Y:S01]  /*2990*/  FADD.FTZ R128, R125, R128 ;  /* 0x000000807d807221 */ /* 0x000fe20000010000 */
[C---:B------:R-:W-:Y:S01]  /*29a0*/  PRMT R135, R130.reuse, 0x7632, R135 ;  /* 0x0000763282877816 */ /* 0x040fe20000000087 */
[----:B------:R-:W-:Y:S01]  /*29b0*/  IMAD.U32 R130, R130, 0x10000, RZ ;  /* 0x0001000082827824 */ /* 0x000fe200078e00ff */
[----:B------:R-:W-:Y:S01]  /*29c0*/  PRMT R125, R121, 0x7632, R125 ;  /* 0x00007632797d7816 */ /* 0x000fe2000000007d */
[----:B------:R-:W-:Y:S01]  /*29d0*/  FADD.FTZ R124, R127, R124 ;  /* 0x0000007c7f7c7221 */ /* 0x000fe20000010000 */
[----:B------:R-:W-:Y:S02]  /*29e0*/  SHF.L.U32 R129, R122, 0x10, RZ ;  /* 0x000000107a817819 */ /* 0x000fe400000006ff */
[----:B------:R-:W-:-:S02]  /*29f0*/  PRMT R138, R131, 0x7632, R138 ;  /* 0x00007632838a7816 */ /* 0x000fc4000000008a */
[----:B------:R-:W-:Y:S01]  /*2a00*/  PRMT R126, R122, 0x7632, R126 ;  /* 0x000076327a7e7816 */ /* 0x000fe2000000007e */
[----:B------:R-:W-:Y:S01]  /*2a10*/  FADD.FTZ R130, R129, R130 ;  /* 0x0000008281827221 */ /* 0x000fe20000010000 */
[----:B------:R-:W-:Y:S01]  /*2a20*/  PRMT R127, R123, 0x7632, R127 ;  /* 0x000076327b7f7816 */ /* 0x000fe2000000007f */
[----:B------:R-:W-:Y:S01]  /*2a30*/  IMAD.U32 R129, R116, 0x10000, RZ ;  /* 0x0001000074817824 */ /* 0x000fe200078e00ff */
[----:B------:R-:W-:Y:S01]  /*2a40*/  SHF.L.U32 R131, R131, 0x10, RZ ;  /* 0x0000001083837819 */ /* 0x000fe200000006ff */
[----:B------:R-:W-:Y:S01]  /*2a50*/  IMAD.U32 R126, R126, 0x10000, RZ ;  /* 0x000100007e7e7824 */ /* 0x000fe200078e00ff */
[----:B------:R-:W-:Y:S02]  /*2a60*/  SHF.L.U32 R125, R125, 0x10, RZ ;  /* 0x000000107d7d7819 */ /* 0x000fe400000006ff */
        /* <DEDUP_REMOVED lines=25> */
.L_x_61:
[----:B------:R-:W0:Y:S01]  /*2c00*/  @P0 LDC.64 R138, c[0x0][0x3a8] ;  /* 0x0000ea00ff8a0b82 */ /* 0x000e220000000a00 */
[----:B------:R-:W-:-:S07]  /*2c10*/  IADD3 R183, PT, PT, R177, 0x180, RZ ;  /* 0x00000180b1b77810 */ /* 0x000fce0007ffe0ff */
        /* <DEDUP_REMOVED lines=17> */
[C---:B------:R-:W-:Y:S01]  /*2d30*/  IMAD.U32 R138, R128.reuse, 0x10000, RZ ;  /* 0x00010000808a7824 */ /* 0x040fe200078e00ff */
[----:B------:R-:W-:Y:S01]  /*2d40*/  PRMT R211, R128, 0x7632, R211 ;  /* 0x0000763280d37816 */ /* 0x000fe200000000d3 */
[----:B------:R-:W-:Y:S01]  /*2d50*/  IMAD.U32 R208, R131, 0x10000, RZ ;  /* 0x0001000083d07824 */ /* 0x000fe200078e00ff */
[----:B------:R-:W-:Y:S01]  /*2d60*/  PRMT R209, R129, 0x7632, R209 ;  /* 0x0000763281d17816 */ /* 0x000fe200000000d1 */
[----:B------:R-:W-:Y:S01]  /*2d70*/  IMAD.U32 R147, R147, 0x10000, RZ ;  /* 0x0001000093937824 */ /* 0x000fe200078e00ff */
[----:B------:R-:W-:Y:S02]  /*2d80*/  PRMT R139, R131, 0x7632, R139 ;  /* 0x00007632838b7816 */ /* 0x000fe4000000008b */
[----:B------:R-:W-:Y:S02]  /*2d90*/  SHF.L.U32 R220, R129, 0x10, RZ ;  /* 0x0000001081dc7819 */ /* 0x000fe400000006ff */
[----:B------:R-:W-:-:S02]  /*2da0*/  SHF.L.U32 R216, R130, 0x10, RZ ;  /* 0x0000001082d87819 */ /* 0x000fc400000006ff */
[----:B------:R-:W-:Y:S02]  /*2db0*/  SHF.L.U32 R211, R211, 0x10, RZ ;  /* 0x00000010d3d37819 */ /* 0x000fe400000006ff */
[----:B------:R-:W-:Y:S02]  /*2dc0*/  SHF.L.U32 R209, R209, 0x10, RZ ;  /* 0x00000010d1d17819 */ /* 0x000fe400000006ff */
[----:B------:R-:W-:Y:S01]  /*2dd0*/  SHF.L.U32 R139, R139, 0x10, RZ ;  /* 0x000000108b8b7819 */ /* 0x000fe200000006ff */
[----:B------:R-:W-:Y:S06]  /*2de0*/  BRA `(.L_x_65) ;  /* 0x0000000400ec7947 */ /* 0x000fec0003800000 */
.L_x_64:
[----:B-----5:R-:W-:Y:S01]  /*2df0*/  PRMT R124, R128, 0x7632, R124 ;  /* 0x00007632807c7816 */ /* 0x020fe2000000007c */
[----:B------:R-:W-:Y:S01]  /*2e00*/  IMAD.U32 R220, R117, 0x10000, RZ ;  /* 0x0001000075dc7824 */ /* 0x000fe200078e00ff */
[C---:B------:R-:W-:Y:S01]  /*2e10*/  PRMT R126, R129.reuse, 0x7632, R126 ;  /* 0x00007632817e7816 */ /* 0x040fe2000000007e */
[----:B------:R-:W-:Y:S01]  /*2e20*/  IMAD.U32 R129, R129, 0x10000, RZ ;  /* 0x0001000081817824 */ /* 0x000fe200078e00ff */
[C---:B------:R-:W-:Y:S01]  /*2e30*/  PRMT R127, R130.reuse, 0x7632, R127 ;  /* 0x00007632827f7816 */ /* 0x040fe2000000007f */
[----:B------:R-:W-:Y:S01]  /*2e40*/  IMAD.U32 R141, R141, 0x10000, RZ ;  /* 0x000100008d8d7824 */ /* 0x000fe200078e00ff */
[----:B------:R-:W-:Y:S01]  /*2e50*/  PRMT R142, R131, 0x7632, R142 ;  /* 0x00007632838e7816 */ /* 0x000fe2000000008e */
[----:B------:R-:W-:Y:S01]  /*2e60*/  IMAD.U32 R135, R135, 0x10000, RZ ;  /* 0x0001000087877824 */ /* 0x000fe200078e00ff */
[----:B------:R-:W-:Y:S01]  /*2e70*/  SHF.L.U32 R130, R130, 0x10, RZ ;  /* 0x0000001082827819 */ /* 0x000fe200000006ff */
[----:B------:R-:W-:Y:S01]  /*2e80*/  IMAD.U32 R127, R127, 0x10000, RZ ;  /* 0x000100007f7f7824 */ /* 0x000fe200078e00ff */
[----:B------:R-:W-:Y:S01]  /*2e90*/  SHF.L.U32 R139, R118, 0x10, RZ ;  /* 0x00000010768b7819 */ /* 0x000fe200000006ff */
[----:B------:R-:W-:Y:S01]  /*2ea0*/  FADD.FTZ R220, R220, R129 ;  /* 0x00000081dcdc7221 */ /* 0x000fe20000010000 */
[----:B------:R-:W-:-:S02]  /*2eb0*/  SHF.L.U32 R128, R128, 0x10, RZ ;  /* 0x0000001080807819 */ /* 0x000fc400000006ff */
[----:B------:R-:W-:Y:S01]  /*2ec0*/  SHF.L.U32 R125, R116, 0x10, RZ ;  /* 0x00000010747d7819 */ /* 0x000fe200000006ff */
[----:B------:R-:W-:Y:S01]  /*2ed0*/  FADD.FTZ R216, R139, R130 ;  /* 0x000000828bd87221 */ /* 0x000fe20000010000 */
[----:B------:R-:W-:Y:S02]  /*2ee0*/  SHF.L.U32 R131, R131, 0x10, RZ ;  /* 0x0000001083837819 */ /* 0x000fe400000006ff */
        /* <DEDUP_REMOVED lines=17> */
.L_x_63:
[----:B------:R-:W-:Y:S05]  /*3000*/  BRA.U UP1, `(.L_x_66) ;  /* 0x0000000101947547 */ /* 0x000fea000b800000 */
[----:B-----5:R-:W-:Y:S01]  /*3010*/  PRMT R139, R130, 0x7632, R139 ;  /* 0x00007632828b7816 */ /* 0x020fe2000000008b */
[----:B------:R-:W-:Y:S01]  /*3020*/  IMAD.U32 R125, R120, 0x10000, RZ ;  /* 0x00010000787d7824 */ /* 0x000fe200078e00ff */
[C---:B------:R-:W-:Y:S01]  /*3030*/  PRMT R135, R128.reuse, 0x7632, R135 ;  /* 0x0000763280877816 */ /* 0x040fe20000000087 */
[----:B------:R-:W-:Y:S01]  /*3040*/  IMAD.U32 R128, R128, 0x10000, RZ ;  /* 0x0001000080807824 */ /* 0x000fe200078e00ff */
[----:B------:R-:W-:Y:S02]  /*3050*/  SHF.L.U32 R130, R130, 0x10, RZ ;  /* 0x0000001082827819 */ /* 0x000fe400000006ff */
[----:B------:R-:W-:Y:S01]  /*3060*/  SHF.L.U32 R127, R122, 0x10, RZ ;  /* 0x000000107a7f7819 */ /* 0x000fe200000006ff */
[----:B------:R-:W-:Y:S01]  /*3070*/  FADD.FTZ R138, R125, R128 ;  /* 0x000000807d8a7221 */ /* 0x000fe20000010000 */
[----:B------:R-:W-:Y:S02]  /*3080*/  PRMT R136, R129, 0x7632, R136 ;  /* 0x0000763281887816 */ /* 0x000fe40000000088 */
[----:B------:R-:W-:Y:S01]  /*3090*/  PRMT R141, R131, 0x7632, R141 ;  /* 0x00007632838d7816 */ /* 0x000fe2000000008d */
[----:B------:R-:W-:Y:S01]  /*30a0*/  FADD.FTZ R216, R127, R130 ;  /* 0x000000827fd87221 */ /* 0x000fe20000010000 */
[----:B------:R-:W-:Y:S01]  /*30b0*/  PRMT R124, R120, 0x7632, R124 ;  /* 0x00007632787c7816 */ /* 0x000fe2000000007c */
[----:B------:R-:W-:Y:S01]  /*30c0*/  IMAD.U32 R131, R131, 0x10000, RZ ;  /* 0x0001000083837824 */ /* 0x000fe200078e00ff */
[----:B------:R-:W-:Y:S01]  /*30d0*/  PRMT R125, R121, 0x7632, R125 ;  /* 0x00007632797d7816 */ /* 0x000fe2000000007d */
[----:B------:R-:W-:Y:S01]  /*30e0*/  IMAD.U32 R136, R136, 0x10000, RZ ;  /* 0x0001000088887824 */ /* 0x000fe200078e00ff */
[----:B------:R-:W-:Y:S01]  /*30f0*/  PRMT R126, R122, 0x7632, R126 ;  /* 0x000076327a7e7816 */ /* 0x000fe2000000007e */
[----:B------:R-:W-:Y:S01]  /*3100*/  IMAD.U32 R124, R124, 0x10000, RZ ;  /* 0x000100007c7c7824 */ /* 0x000fe200078e00ff */
[----:B------:R-:W-:-:S02]  /*3110*/  PRMT R127, R123, 0x7632, R127 ;  /* 0x000076327b7f7816 */ /* 0x000fc4000000007f */
        /* <DEDUP_REMOVED lines=20> */
.L_x_66:
[C---:B-----5:R-:W-:Y:S01]  /*3260*/  PRMT R138, R129.reuse, 0x7632, R138 ;  /* 0x00007632818a7816 */ /* 0x060fe2000000008a */
[----:B------:R-:W-:Y:S01]  /*3270*/  IMAD.U32 R125, R120, 0x10000, RZ ;  /* 0x00010000787d7824 */ /* 0x000fe200078e00ff */
[----:B------:R-:W-:Y:S01]  /*3280*/  SHF.L.U32 R129, R129, 0x10, RZ ;  /* 0x0000001081817819 */ /* 0x000fe200000006ff */
[----:B------:R-:W-:Y:S01]  /*3290*/  IMAD.U32 R141, R141, 0x10000, RZ ;  /* 0x000100008d8d7824 */ /* 0x000fe200078e00ff */
[----:B------:R-:W-:Y:S02]  /*32a0*/  SHF.L.U32 R124, R121, 0x10, RZ ;  /* 0x00000010797c7819 */ /* 0x000fe400000006ff */
[C---:B------:R-:W-:Y:S02]  /*32b0*/  PRMT R126, R128.reuse, 0x7632, R126 ;  /* 0x00007632807e7816 */ /* 0x040fe4000000007e */
[----:B------:R-:W-:Y:S01]  /*32c0*/  SHF.L.U32 R128, R128, 0x10, RZ ;  /* 0x0000001080807819 */ /* 0x000fe200000006ff */
[----:B------:R-:W-:Y:S01]  /*32d0*/  FADD.FTZ R220, R124, R129 ;  /* 0x000000817cdc7221 */ /* 0x000fe20000010000 */
[----:B------:R-:W-:Y:S01]  /*32e0*/  PRMT R124, R120, 0x7632, R124 ;  /* 0x00007632787c7816 */ /* 0x000fe2000000007c */
[----:B------:R-:W-:Y:S01]  /*32f0*/  IMAD.U32 R127, R126, 0x10000, RZ ;  /* 0x000100007e7f7824 */ /* 0x000fe200078e00ff */
[----:B------:R-:W-:Y:S01]  /*3300*/  PRMT R139, R130, 0x7632, R139 ;  /* 0x00007632828b7816 */ /* 0x000fe2000000008b */
[----:B------:R-:W-:Y:S01]  /*3310*/  FADD.FTZ R128, R125, R128 ;  /* 0x000000807d807221 */ /* 0x000fe20000010000 */
        /* <DEDUP_REMOVED lines=8> */
[----:B------:R-:W-:Y:S01]  /*33a0*/  SHF.L.U32 R144, R123, 0x10, RZ ;  /* 0x000000107b907819 */ /* 0x000fe200000006ff */
[----:B------:R-:W-:Y:S01]  /*33b0*/  IMAD.U32 R142, R142, 0x10000, RZ ;  /* 0x000100008e8e7824 */ /* 0x000fe200078e00ff */
[----:B------:R-:W-:Y:S01]  /*33c0*/  PRMT R126, R122, 0x7632, R126 ;  /* 0x000076327a7e7816 */ /* 0x000fe2000000007e */
[----:B------:R-:W-:Y:S01]  /*33d0*/  IMAD.U32 R125, R125, 0x10000, RZ ;  /* 0x000100007d7d7824 */ /* 0x000fe200078e00ff */
[----:B------:R-:W-:Y:S01]  /*33e0*/  PRMT R127, R123, 0x7632, R127 ;  /* 0x000076327b7f7816 */ /* 0x000fe2000000007f */
[----:B------:R-:W-:Y:S01]  /*33f0*/  FADD.FTZ R144, R144, R131 ;  /* 0x0000008390907221 */ /* 0x000fe20000010000 */
        /* <DEDUP_REMOVED lines=20> */
[----:B------:R-:W-:Y:S01]  /*3540*/  F2FP.BF16.F32.PACK_AB R124, R211, R138 ;  /* 0x0000008ad37c723e */ /* 0x000fe200000010ff */
[----:B------:R-:W-:Y:S01]  /*3550*/  FADD.FTZ R139, R130, R127 ;  /* 0x0000007f828b7221 */ /* 0x000fe20000010000 */
[----:B------:R-:W-:Y:S02]  /*3560*/  FADD.FTZ R209, R128, R125 ;  /* 0x0000007d80d17221 */ /* 0x000fe40000010000 */
[----:B------:R-:W-:Y:S02]  /*3570*/  F2FP.BF16.F32.PACK_AB R126, R147, R216 ;  /* 0x000000d8937e723e */ /* 0x000fe400000010ff */
[----:B------:R-:W-:Y:S02]  /*3580*/  F2FP.BF16.F32.PACK_AB R127, R139, R208 ;  /* 0x000000d08b7f723e */ /* 0x000fe400000010ff */
[----:B------:R-:W-:-:S07]  /*3590*/  F2FP.BF16.F32.PACK_AB R125, R209, R220 ;  /* 0x000000dcd17d723e */ /* 0x000fce00000010ff */
.L_x_65:
[----:B------:R-:W0:Y:S01]  /*35a0*/  @P2 LDC.64 R128, c[0x0][0x3a0] ;  /* 0x0000e800ff802b82 */ /* 0x000e220000000a00 */
[----:B------:R-:W-:-:S07]  /*35b0*/  IADD3 R135, PT, PT, R177, 0x200, RZ ;  /* 0x00000200b1877810 */ /* 0x000fce0007ffe0ff */
[----:B------:R-:W1:Y:S08]  /*35c0*/  @P0 LDC.64 R142, c[0x0][0x3a8] ;  /* 0x0000ea00ff8e0b82 */ /* 0x000e700000000a00 */
[----:B------:R-:W2:Y:S01]  /*35d0*/  @P1 LDC.64 R130, c[0x0][0x398] ;  /* 0x0000e600ff821b82 */ /* 0x000ea20000000a00 */
[----:B0-----:R-:W-:-:S04]  /*35e0*/  @P2 IMAD.WIDE.U32 R212, R135, 0x10, R128 ;  /* 0x0000001087d42825 */ /* 0x001fc800078e0080 */
[----:B------:R-:W-:-:S04]  /*35f0*/  IMAD.WIDE.U32 R128, R135, 0x10, R132 ;  /* 0x0000001087807825 */ /* 0x000fc800078e0084 */
[----:B-1----:R-:W-:-:S05]  /*3600*/  @P0 IMAD.WIDE.U32 R142, R183, 0x10, R142 ;  /* 0x00000010b78e0825 */ /* 0x002fca00078e008e */
[----:B------:R0:W-:Y:S01]  /*3610*/  @P0 STG.E.128 desc[UR6][R142.64], R124 ;  /* 0x0000007c8e000986 */ /* 0x0001e2000c101d06 */
[----:B--2---:R-:W-:-:S03]  /*3620*/  @P1 IMAD.WIDE.U32 R144, R135, 0x10, R130 ;  /* 0x0000001087901825 */ /* 0x004fc600078e0082 */
[----:B------:R0:W5:Y:S04]  /*3630*/  @P2 LDG.E.128 R116, desc[UR6][R212.64] ;  /* 0x00000006d4742981 */ /* 0x000168000c1e1d00 */
[----:B------:R0:W5:Y:S04]  /*3640*/  @P1 LDG.E.128 R120, desc[UR6][R144.64] ;  /* 0x0000000690781981 */ /* 0x000168000c1e1d00 */
[----:B------:R-:W5:Y:S01]  /*3650*/  LDG.E.128 R128, desc[UR6][R128.64] ;  /* 0x0000000680807981 */ /* 0x000f62000c1e1d00 */
[----:B------:R-:W-:Y:S05]  /*3660*/  BRA.U UP0, `(.L_x_67) ;  /* 0x0000000100cc7547 */ /* 0x000fea000b800000 */
[----:B-----5:R-:W-:Y:S02]  /*3670*/  PRMT R132, R119, 0x7632, R132 ;  /* 0x0000763277847816 */ /* 0x020fe40000000084 */
[----:B------:R-:W-:Y:S02]  /*3680*/  PRMT R133, R118, 0x7632, R133 ;  /* 0x0000763276857816 */ /* 0x000fe40000000085 */
[----:B------:R-:W-:Y:S02]  /*3690*/  PRMT R136, R117, 0x7632, R136 ;  /* 0x0000763275887816 */ /* 0x000fe40000000088 */
[----:B0-----:R-:W-:Y:S01]  /*36a0*/  PRMT R142, R116, 0x7632, R142 ;  /* 0x00007632748e7816 */ /* 0x001fe2000000008e */
[----:B------:R-:W-:Y:S06]  /*36b0*/  BRA.U UP1, `(.L_x_68) ;  /* 0x0000000101347547 */ /* 0x000fec000b800000 */
[----:B------:R-:W-:Y:S01]  /*36c0*/  PRMT R145, R128, 0x7632, R145 ;  /* 0x0000763280917816 */ /* 0x000fe20000000091 */
[----:B------:R-:W-:Y:S01]  /*36d0*/  IMAD.U32 R210, R129, 0x10000, RZ ;  /* 0x0001000081d27824 */ /* 0x000fe200078e00ff */
[----:B------:R-:W-:Y:S02]  /*36e0*/  PRMT R142, R131, 0x7632, R142 ;  /* 0x00007632838e7816 */ /* 0x000fe4000000008e */
[----:B------:R-:W-:Y:S01]  /*36f0*/  PRMT R213, R129, 0x7632, R213 ;  /* 0x0000763281d57816 */ /* 0x000fe200000000d5 */
[----:B------:R-:W-:Y:S01]  /*3700*/  IMAD.U32 R145, R145, 0x10000, RZ ;  /* 0x0001000091917824 */ /* 0x000fe200078e00ff */
[----:B------:R-:W-:Y:S01]  /*3710*/  PRMT R136, R130, 0x7632, R136 ;  /* 0x0000763282887816 */ /* 0x000fe20000000088 */
[----:B------:R-:W-:Y:S01]  /*3720*/  IMAD.U32 R142, R142, 0x10000, RZ ;  /* 0x000100008e8e7824 */ /* 0x000fe200078e00ff */
[----:B------:R-:W-:Y:S02]  /*3730*/  SHF.L.U32 R144, R128, 0x10, RZ ;  /* 0x0000001080907819 */ /* 0x000fe400000006ff */
[----:B------:R-:W-:-:S02]  /*3740*/  SHF.L.U32 R141, R130, 0x10, RZ ;  /* 0x00000010828d7819 */ /* 0x000fc400000006ff */
[----:B------:R-:W-:Y:S02]  /*3750*/  SHF.L.U32 R143, R131, 0x10, RZ ;  /* 0x00000010838f7819 */ /* 0x000fe400000006ff */
[----:B------:R-:W-:Y:S02]  /*3760*/  SHF.L.U32 R213, R213, 0x10, RZ ;  /* 0x00000010d5d57819 */ /* 0x000fe400000006ff */
[----:B------:R-:W-:Y:S01]  /*3770*/  SHF.L.U32 R136, R136, 0x10, RZ ;  /* 0x0000001088887819 */ /* 0x000fe200000006ff */
[----:B------:R-:W-:Y:S06]  /*3780*/  BRA `(.L_x_69) ;  /* 0x0000000400fc7947 */ /* 0x000fec0003800000 */
.L_x_68:
[----:B------:R-:W-:Y:S01]  /*3790*/  PRMT R124, R128, 0x7632, R124 ;  /* 0x00007632807c7816 */ /* 0x000fe2000000007c */
[----:B------:R-:W-:Y:S01]  /*37a0*/  IMAD.U32 R213, R136, 0x10000, RZ ;  /* 0x0001000088d57824 */ /* 0x000fe200078e00ff */
[----:B------:R-:W-:Y:S01]  /*37b0*/  SHF.L.U32 R128, R128, 0x10, RZ ;  /* 0x0000001080807819 */ /* 0x000fe200000006ff */
[----:B------:R-:W-:Y:S01]  /*37c0*/  IMAD.U32 R141, R118, 0x10000, RZ ;  /* 0x00010000768d7824 */ /* 0x000fe200078e00ff */
[----:B------:R-:W-:Y:S02]  /*37d0*/  SHF.L.U32 R125, R116, 0x10, RZ ;  /* 0x00000010747d7819 */ /* 0x000fe400000006ff */
[----:B------:R-:W-:Y:S02]  /*37e0*/  PRMT R126, R129, 0x7632, R126 ;  /* 0x00007632817e7816 */ /* 0x000fe4000000007e */
        /* <DEDUP_REMOVED lines=20> */
[----:B------:R-:W-:Y:S01]  /*3930*/  F2FP.BF16.F32.PACK_AB R125, R213, R210 ;  /* 0x000000d2d57d723e */ /* 0x000fe200000010ff */
[----:B------:R-:W-:Y:S02]  /*3940*/  FADD.FTZ R136, R136, R133 ;  /* 0x0000008588887221 */ /* 0x000fe40000010000 */
[----:B------:R-:W-:Y:S01]  /*3950*/  FADD.FTZ R145, R124, R145 ;  /* 0x000000917c917221 */ /* 0x000fe20000010000 */
[----:B------:R-:W-:-:S02]  /*3960*/  F2FP.BF16.F32.PACK_AB R127, R142, R143 ;  /* 0x0000008f8e7f723e */ /* 0x000fc400000010ff */
[----:B------:R-:W-:Y:S02]  /*3970*/  F2FP.BF16.F32.PACK_AB R126, R136, R141 ;  /* 0x0000008d887e723e */ /* 0x000fe400000010ff */
[----:B------:R-:W-:Y:S01]  /*3980*/  F2FP.BF16.F32.PACK_AB R124, R145, R144 ;  /* 0x00000090917c723e */ /* 0x000fe200000010ff */
[----:B------:R-:W-:Y:S06]  /*3990*/  BRA `(.L_x_69) ;  /* 0x0000000400787947 */ /* 0x000fec0003800000 */
.L_x_67:
[----:B------:R-:W-:Y:S05]  /*39a0*/  BRA.U UP1, `(.L_x_70) ;  /* 0x0000000101947547 */ /* 0x000fea000b800000 */
[C---:B-----5:R-:W-:Y:S01]  /*39b0*/  PRMT R132, R128.reuse, 0x7632, R132 ;  /* 0x0000763280847816 */ /* 0x060fe20000000084 */
[----:B------:R-:W-:Y:S01]  /*39c0*/  IMAD.U32 R210, R121, 0x10000, RZ ;  /* 0x0001000079d27824 */ /* 0x000fe200078e00ff */
[----:B------:R-:W-:Y:S02]  /*39d0*/  SHF.L.U32 R128, R128, 0x10, RZ ;  /* 0x0000001080807819 */ /* 0x000fe400000006ff */
[----:B0-----:R-:W-:Y:S02]  /*39e0*/  SHF.L.U32 R125, R120, 0x10, RZ ;  /* 0x00000010787d7819 */ /* 0x001fe400000006ff */
[C---:B------:R-:W-:Y:S02]  /*39f0*/  PRMT R136, R130.reuse, 0x7632, R136 ;  /* 0x0000763282887816 */ /* 0x040fe40000000088 */
[----:B------:R-:W-:Y:S01]  /*3a00*/  PRMT R133, R129, 0x7632, R133 ;  /* 0x0000763281857816 */ /* 0x000fe20000000085 */
[----:B------:R-:W-:Y:S01]  /*3a10*/  FADD.FTZ R144, R125, R128 ;  /* 0x000000807d907221 */ /* 0x000fe20000010000 */
[----:B------:R-:W-:Y:S01]  /*3a20*/  SHF.L.U32 R130, R130, 0x10, RZ ;  /* 0x0000001082827819 */ /* 0x000fe200000006ff */
[----:B------:R-:W-:Y:S01]  /*3a30*/  IMAD.U32 R129, R129, 0x10000, RZ ;  /* 0x0001000081817824 */ /* 0x000fe200078e00ff */
[----:B------:R-:W-:-:S02]  /*3a40*/  SHF.L.U32 R141, R122, 0x10, RZ ;  /* 0x000000107a8d7819 */ /* 0x000fc400000006ff */
[----:B------:R-:W-:Y:S01]  /*3a50*/  PRMT R142, R131, 0x7632, R142 ;  /* 0x00007632838e7816 */ /* 0x000fe2000000008e */
[----:B------:R-:W-:Y:S01]  /*3a60*/  FADD.FTZ R210, R210, R129 ;  /* 0x00000081d2d27221 */ /* 0x000fe20000010000 */
[----:B------:R-:W-:Y:S01]  /*3a70*/  PRMT R124, R120, 0x7632, R124 ;  /* 0x00007632787c7816 */ /* 0x000fe2000000007c */
[----:B------:R-:W-:Y:S01]  /*3a80*/  FADD.FTZ R141, R141, R130 ;  /* 0x000000828d8d7221 */ /* 0x000fe20000010000 */
[----:B------:R-:W-:Y:S01]  /*3a90*/  PRMT R125, R121, 0x7632, R125 ;  /* 0x00007632797d7816 */ /* 0x000fe2000000007d */
[C---:B------:R-:W-:Y:S01]  /*3aa0*/  IMAD.U32 R130, R123.reuse, 0x10000, RZ ;  /* 0x000100007b827824 */ /* 0x040fe200078e00ff */
[----:B------:R-:W-:Y:S01]  /*3ab0*/  PRMT R126, R122, 0x7632, R126 ;  /* 0x000076327a7e7816 */ /* 0x000fe2000000007e */
[----:B------:R-:W-:Y:S01]  /*3ac0*/  IMAD.U32 R129, R136, 0x10000, RZ ;  /* 0x0001000088817824 */ /* 0x000fe200078e00ff */
[----:B------:R-:W-:Y:S02]  /*3ad0*/  PRMT R127, R123, 0x7632, R127 ;  /* 0x000076327b7f7816 */ /* 0x000fe4000000007f */
[----:B------:R-:W-:Y:S01]  /*3ae0*/  SHF.L.U32 R131, R131, 0x10, RZ ;  /* 0x0000001083837819 */ /* 0x000fe200000006ff */
[----:B------:R-:W-:Y:S01]  /*3af0*/  IMAD.U32 R126, R126, 0x10000, RZ ;  /* 0x000100007e7e7824 */ /* 0x000fe200078e00ff */
[----:B------:R-:W-:-:S02]  /*3b00*/  SHF.L.U32 R145, R132, 0x10, RZ ;  /* 0x0000001084917819 */ /* 0x000fc400000006ff */
        /* <DEDUP_REMOVED lines=15> */
.L_x_70:
[C---:B0----5:R-:W-:Y:S01]  /*3c00*/  PRMT R125, R128.reuse, 0x7632, R125 ;  /* 0x00007632807d7816 */ /* 0x061fe2000000007d */
[----:B------:R-:W-:Y:S01]  /*3c10*/  IMAD.U32 R128, R128, 0x10000, RZ ;  /* 0x0001000080807824 */ /* 0x000fe200078e00ff */
[C---:B------:R-:W-:Y:S01]  /*3c20*/  PRMT R124, R120.reuse, 0x7632, R124 ;  /* 0x00007632787c7816 */ /* 0x040fe2000000007c */
[----:B------:R-:W-:Y:S01]  /*3c30*/  IMAD.U32 R126, R121, 0x10000, RZ ;  /* 0x00010000797e7824 */ /* 0x000fe200078e00ff */
[----:B------:R-:W-:Y:S01]  /*3c40*/  PRMT R132, R129, 0x7632, R132 ;  /* 0x0000763281847816 */ /* 0x000fe20000000084 */
[----:B------:R-:W-:Y:S01]  /*3c50*/  IMAD.U32 R125, R125, 0x10000, RZ ;  /* 0x000100007d7d7824 */ /* 0x000fe200078e00ff */
[----:B------:R-:W-:Y:S02]  /*3c60*/  SHF.L.U32 R129, R129, 0x10, RZ ;  /* 0x0000001081817819 */ /* 0x000fe400000006ff */
[----:B------:R-:W-:Y:S02]  /*3c70*/  SHF.L.U32 R127, R120, 0x10, RZ ;  /* 0x00000010787f7819 */ /* 0x000fe400000006ff */
[----:B------:R-:W-:Y:S01]  /*3c80*/  SHF.L.U32 R124, R124, 0x10, RZ ;  /* 0x000000107c7c7819 */ /* 0x000fe200000006ff */
[----:B------:R-:W-:Y:S01]  /*3c90*/  FADD.FTZ R129, R126, R129 ;  /* 0x000000817e817221 */ /* 0x000fe20000010000 */
[----:B------:R-:W-:Y:S01]  /*3ca0*/  SHF.L.U32 R144, R116, 0x10, RZ ;  /* 0x0000001074907819 */ /* 0x000fe200000006ff */
[----:B------:R-:W-:Y:S01]  /*3cb0*/  FADD.FTZ R127, R127, R128 ;  /* 0x000000807f7f7221 */ /* 0x000fe20000010000 */
[----:B------:R-:W-:Y:S01]  /*3cc0*/  PRMT R142, R131, 0x7632, R142 ;  /* 0x00007632838e7816 */ /* 0x000fe2000000008e */
[----:B------:R-:W-:Y:S01]  /*3cd0*/  FADD.FTZ R145, R125, R124 ;  /* 0x0000007c7d917221 */ /* 0x000fe20000010000 */
[----:B------:R-:W-:Y:S01]  /*3ce0*/  PRMT R126, R123, 0x7632, R126 ;  /* 0x000076327b7e7816 */ /* 0x000fe2000000007e */
[----:B------:R-:W-:Y:S01]  /*3cf0*/  FADD.FTZ R144, R144, R127 ;  /* 0x0000007f90907221 */ /* 0x000fe20000010000 */
[----:B------:R-:W-:-:S02]  /*3d00*/  SHF.L.U32 R136, R131, 0x10, RZ ;  /* 0x0000001083887819 */ /* 0x000fc400000006ff */
[----:B------:R-:W-:Y:S01]  /*3d10*/  SHF.L.U32 R141, R123, 0x10, RZ ;  /* 0x000000107b8d7819 */ /* 0x000fe200000006ff */
[----:B------:R-:W-:Y:S01]  /*3d20*/  IMAD.U32 R126, R126, 0x10000, RZ ;  /* 0x000100007e7e7824 */ /* 0x000fe200078e00ff */
[C---:B------:R-:W-:Y:S01]  /*3d30*/  PRMT R133, R130.reuse, 0x7632, R133 ;  /* 0x0000763282857816 */ /* 0x040fe20000000085 */
[----:B------:R-:W-:Y:S01]  /*3d40*/  IMAD.U32 R130, R130, 0x10000, RZ ;  /* 0x0001000082827824 */ /* 0x000fe200078e00ff */
[----:B------:R-:W-:Y:S01]  /*3d50*/  PRMT R124, R121, 0x7632, R124 ;  /* 0x00007632797c7816 */ /* 0x000fe2000000007c */
[----:B------:R-:W-:Y:S01]  /*3d60*/  FADD.FTZ R143, R141, R136 ;  /* 0x000000888d8f7221 */ /* 0x000fe20000010000 */
[----:B------:R-:W-:Y:S01]  /*3d70*/  PRMT R125, R122, 0x7632, R125 ;  /* 0x000076327a7d7816 */ /* 0x000fe2000000007d */
[----:B------:R-:W-:Y:S01]  /*3d80*/  IMAD.U32 R136, R133, 0x10000, RZ ;  /* 0x0001000085887824 */ /* 0x000fe200078e00ff */
[----:B------:R-:W-:Y:S01]  /*3d90*/  SHF.L.U32 R127, R142, 0x10, RZ ;  /* 0x000000108e7f7819 */ /* 0x000fe200000006ff */
[----:B------:R-:W-:Y:S01]  /*3da0*/  IMAD.U32 R141, R118, 0x10000, RZ ;  /* 0x00010000768d7824 */ /* 0x000fe200078e00ff */
[----:B------:R-:W-:-:S02]  /*3db0*/  SHF.L.U32 R213, R132, 0x10, RZ ;  /* 0x0000001084d57819 */ /* 0x000fc400000006ff */
[----:B------:R-:W-:Y:S01]  /*3dc0*/  SHF.L.U32 R124, R124, 0x10, RZ ;  /* 0x000000107c7c7819 */ /* 0x000fe200000006ff */
[----:B------:R-:W-:Y:S01]  /*3dd0*/  FADD.FTZ R142, R127, R126 ;  /* 0x0000007e7f8e7221 */ /* 0x000fe20000010000 */
[----:B------:R-:W-:Y:S02]  /*3de0*/  SHF.L.U32 R125, R125, 0x10, RZ ;  /* 0x000000107d7d7819 */ /* 0x000fe400000006ff */
[----:B------:R-:W-:Y:S01]  /*3df0*/  SHF.L.U32 R210, R117, 0x10, RZ ;  /* 0x0000001075d27819 */ /* 0x000fe200000006ff */
[----:B------:R-:W-:Y:S01]  /*3e00*/  FADD.FTZ R213, R213, R124 ;  /* 0x0000007cd5d57221 */ /* 0x000fe20000010000 */
[----:B------:R-:W-:Y:S01]  /*3e10*/  PRMT R127, R119, 0x7632, R127 ;  /* 0x00007632777f7816 */ /* 0x000fe2000000007f */
[----:B------:R-:W-:Y:S01]  /*3e20*/  FADD.FTZ R136, R136, R125 ;  /* 0x0000007d88887221 */ /* 0x000fe20000010000 */
[----:B------:R-:W-:Y:S01]  /*3e30*/  PRMT R126, R118, 0x7632, R126 ;  /* 0x00007632767e7816 */ /* 0x000fe2000000007e */
[----:B------:R-:W-:Y:S01]  /*3e40*/  FADD.FTZ R210, R210, R129 ;  /* 0x00000081d2d27221 */ /* 0x000fe20000010000 */
[----:B------:R-:W-:-:S02]  /*3e50*/  SHF.L.U32 R131, R122, 0x10, RZ ;  /* 0x000000107a837819 */ /* 0x000fc400000006ff */
[----:B------:R-:W-:Y:S02]  /*3e60*/  PRMT R124, R116, 0x7632, R124 ;  /* 0x00007632747c7816 */ /* 0x000fe4000000007c */
        /* <DEDUP_REMOVED lines=17> */
.L_x_69:
[----:B------:R-:W-:Y:S01]  /*3f80*/  FADD.FTZ R129, RZ, R231 ;  /* 0x000000e7ff817221 */ /* 0x000fe20000010000 */
[----:B------:R-:W0:Y:S01]  /*3f90*/  S2UR UR5, SR_CgaCtaId ;  /* 0x00000000000579c3 */ /* 0x000e220000008800 */
[C---:B------:R-:W-:Y:S01]  /*3fa0*/  ISETP.NE.AND P2, PT, R2.reuse, RZ, PT ;  /* 0x000000ff0200720c */ /* 0x040fe20003f45270 */
[----:B------:R-:W-:Y:S01]  /*3fb0*/  UMOV UR4, 0x400 ;  /* 0x0000040000047882 */ /* 0x000fe20000000000 */
[----:B------:R-:W-:Y:S01]  /*3fc0*/  FADD.FTZ R129, R129, R224 ;  /* 0x000000e081817221 */ /* 0x000fe20000010000 */
[----:B------:R-:W-:Y:S01]  /*3fd0*/  ISETP.GT.U32.AND P4, PT, R2, 0x3, PT ;  /* 0x000000030200780c */ /* 0x000fe20003f84070 */
[----:B------:R-:W-:Y:S01]  /*3fe0*/  IMAD.U32 R234, R37, 0x10000, RZ ;  /* 0x0001000025ea7824 */ /* 0x000fe200078e00ff */
[----:B------:R-:W-:Y:S01]  /*3ff0*/  SHF.L.U32 R238, R58, 0x10, RZ ;  /* 0x000000103aee7819 */ /* 0x000fe200000006ff */
[----:B------:R-:W-:Y:S01]  /*4000*/  FADD.FTZ R128, R129, R222 ;  /* 0x000000de81807221 */ /* 0x000fe20000010000 */
[----:B------:R-:W-:Y:S02]  /*4010*/  IMAD.U32 R240, R59, 0x10000, RZ ;  /* 0x000100003bf07824 */ /* 0x000fe400078e00ff */
[----:B------:R-:W-:-:S02]  /*4020*/  IMAD.U32 R236, R43, 0x10000, RZ ;  /* 0x000100002bec7824 */ /* 0x000fc400078e00ff */
[----:B------:R-:W-:Y:S01]  /*4030*/  FADD.FTZ R129, R128, R227 ;  /* 0x000000e380817221 */ /* 0x000fe20000010000 */
[----:B------:R-:W-:-:S03]  /*4040*/  IMAD.U32 R247, R74, 0x10000, RZ ;  /* 0x000100004af77824 */ /* 0x000fc600078e00ff */
[----:B------:R-:W-:-:S04]  /*4050*/  FADD.FTZ R128, R129, R218 ;  /* 0x000000da81807221 */ /* 0x000fc80000010000 */
[----:B------:R-:W-:-:S04]  /*4060*/  FADD.FTZ R129, R128, R223 ;  /* 0x000000df80817221 */ /* 0x000fc80000010000 */
[----:B------:R-:W-:Y:S01]  /*4070*/  FADD.FTZ R128, R129, R178 ;  /* 0x000000b281807221 */ /* 0x000fe20000010000 */
[----:B0-----:R-:W-:-:S03]  /*4080*/  ULEA UR4, UR5, UR4, 0x18 ;  /* 0x0000000405047291 */ /* 0x001fc6000f8ec0ff */
[----:B------:R-:W-:Y:S01]  /*4090*/  FADD.FTZ R129, R128, R179 ;  /* 0x000000b380817221 */ /* 0x000fe20000010000 */
[----:B------:R-:W-:Y:S02]  /*40a0*/  @UP2 UIADD3 UR4, UPT, UPT, UR4, 0x20, URZ ;  /* 0x0000002004042890 */ /* 0x000fe4000fffe0ff */
[----:B------:R-:W-:Y:S01]  /*40b0*/  UPLOP3.LUT UP2, UPT, UPT, UPT, UP2, 0x40, 0x4 ;  /* 0x000000000004789c */ /* 0x000fe20003f4e820 */
[----:B------:R-:W-:-:S03]  /*40c0*/  FADD.FTZ R128, R129, R214 ;  /* 0x000000d681807221 */ /* 0x000fc60000010000 */
[----:B------:R-:W-:Y:S01]  /*40d0*/  @!P4 LEA R226, R2, UR4, 0x3 ;  /* 0x0000000402e2cc11 */ /* 0x000fe2000f8e18ff */
[----:B------:R-:W-:-:S04]  /*40e0*/  FADD.FTZ R128, R128, R221 ;  /* 0x000000dd80807221 */ /* 0x000fc80000010000 */
        /* <DEDUP_REMOVED lines=29> */
[----:B------:R-:W-:-:S05]  /*42c0*/  FADD.FTZ R129, R129, R142 ;  /* 0x0000008e81817221 */ /* 0x000fca0000010000 */
        /* <DEDUP_REMOVED lines=10> */
[----:B------:R-:W-:-:S04]  /*4370*/  FMUL.FTZ R128, R128, 0.00078125001164153218269 ;  /* 0x3a4ccccd80807820 */ /* 0x000fc80000410000 */
[C---:B------:R-:W-:Y:S01]  /*4380*/  FADD.FTZ R129, -R128.reuse, R231 ;  /* 0x000000e780817221 */ /* 0x040fe20000010100 */
[C---:B------:R-:W-:Y:S01]  /*4390*/  FADD.FTZ R176, -R128.reuse, R224 ;  /* 0x000000e080b07221 */ /* 0x040fe20000010100 */
[C---:B------:R-:W-:Y:S01]  /*43a0*/  FADD.FTZ R130, -R128.reuse, R222 ;  /* 0x000000de80827221 */ /* 0x040fe20000010100 */
[----:B------:R-:W-:Y:S01]  /*43b0*/  FADD.FTZ R132, -R128, R223 ;  /* 0x000000df80847221 */ /* 0x000fe20000010100 */
[----:B------:R-:W-:-:S04]  /*43c0*/  FFMA.FTZ R129, R129, R129, RZ ;  /* 0x0000008181817223 */ /* 0x000fc800000100ff */
[----:B------:R-:W-:Y:S01]  /*43d0*/  FFMA.FTZ R129, R176, R176, R129 ;  /* 0x000000b0b0817223 */ /* 0x000fe20000010081 */
[----:B------:R-:W-:-:S03]  /*43e0*/  FADD.FTZ R176, -R128, R227 ;  /* 0x000000e380b07221 */ /* 0x000fc60000010100 */
[----:B------:R-:W-:Y:S01]  /*43f0*/  FFMA.FTZ R129, R130, R130, R129 ;  /* 0x0000008282817223 */ /* 0x000fe20000010081 */
[----:B------:R-:W-:-:S03]  /*4400*/  FADD.FTZ R130, -R128, R218 ;  /* 0x000000da80827221 */ /* 0x000fc60000010100 */
[----:B------:R-:W-:-:S04]  /*4410*/  FFMA.FTZ R129, R176, R176, R129 ;  /* 0x000000b0b0817223 */ /* 0x000fc80000010081 */
[----:B------:R-:W-:Y:S01]  /*4420*/  FFMA.FTZ R129, R130, R130, R129 ;  /* 0x0000008282817223 */ /* 0x000fe20000010081 */
[----:B------:R-:W-:-:S03]  /*4430*/  FADD.FTZ R130, -R128, R178 ;  /* 0x000000b280827221 */ /* 0x000fc60000010100 */
        /* <DEDUP_REMOVED lines=66> */
[----:B------:R-:W-:-:S04]  /*4860*/  FFMA.FTZ R129, R130, R130, R129 ;  /* 0x0000008282817223 */ /* 0x000fc80000010081 */
[----:B------:R-:W-:-:S05]  /*4870*/  FFMA.FTZ R129, R132, R132, R129 ;  /* 0x0000008484817223 */ /* 0x000fca0000010081 */
        /* <DEDUP_REMOVED lines=9> */
[----:B------:R-:W-:Y:S01]  /*4910*/  @!P2 LOP3.LUT R176, R130, 0x18, RZ, 0xc0, !PT ;  /* 0x0000001882b0a812 */ /* 0x000fe200078ec0ff */
[----:B------:R-:W0:Y:S01]  /*4920*/  @P0 LDC.64 R132, c[0x0][0x3a8] ;  /* 0x0000ea00ff840b82 */ /* 0x000e220000000a00 */
[----:B------:R-:W-:Y:S02]  /*4930*/  CS2R R130, SRZ ;  /* 0x0000000000827805 */ /* 0x000fe4000001ff00 */
[----:B------:R-:W1:Y:S01]  /*4940*/  SHFL.BFLY PT, R233, R212, 0x10, 0x1f ;  /* 0x0e001f00d4e97f89 */ /* 0x000e6200000e0000 */
[----:B0-----:R-:W-:-:S04]  /*4950*/  @P0 IMAD.WIDE.U32 R132, R135, 0x10, R132 ;  /* 0x0000001087840825 */ /* 0x001fc800078e0084 */
[----:B-1----:R-:W-:Y:S01]  /*4960*/  FADD.FTZ R129, R212, R233 ;  /* 0x000000e9d4817221 */ /* 0x002fe20000010000 */
[----:B------:R-:W-:Y:S01]  /*4970*/  IMAD.MOV.U32 R212, RZ, RZ, RZ ;  /* 0x000000ffffd47224 */ /* 0x000fe200078e00ff */
[----:B------:R-:W-:Y:S01]  /*4980*/  @P0 STG.E.128 desc[UR6][R132.64], R124 ;  /* 0x0000007c84000986 */ /* 0x000fe2000c101d06 */
[----:B------:R-:W-:-:S03]  /*4990*/  @!P4 MOV R212, 0x500 ;  /* 0x0000050000d4c802 */ /* 0x000fc60000000f00 */
[----:B------:R0:W-:Y:S01]  /*49a0*/  @!P2 STS.64 [R176+UR4], R128 ;  /* 0x00000080b000a988 */ /* 0x0001e20008000a04 */
[----:B------:R-:W-:Y:S01]  /*49b0*/  BAR.SYNC.DEFER_BLOCKING 0x0 ;  /* 0x0000000000007b1d */ /* 0x000fe20000010000 */
[----:B------:R-:W-:-:S05]  /*49c0*/  ISETP.NE.AND P2, PT, R0, RZ, PT ;  /* 0x000000ff0000720c */ /* 0x000fca0003f45270 */
[----:B------:R-:W1:Y:S01]  /*49d0*/  SHFL.DOWN PT, R233, R212, 0x2, 0x1f ;  /* 0x08401f00d4e97f89 */ /* 0x000e6200000e0000 */
[----:B0-----:R-:W-:-:S03]  /*49e0*/  I2FP.F32.U32 R129, R212 ;  /* 0x000000d400817245 */ /* 0x001fc60000201000 */
[----:B------:R0:W-:Y:S01]  /*49f0*/  @!P4 LDS.64 R130, [R226] ;  /* 0x00000000e282c984 */ /* 0x0001e20000000a00 */
[----:B-1----:R-:W-:Y:S02]  /*4a00*/  IADD3 R230, PT, PT, R233, R212, RZ ;  /* 0x000000d4e9e67210 */ /* 0x002fe40007ffe0ff */
[----:B------:R-:W-:Y:S02]  /*4a10*/  I2FP.F32.S32 R132, R233 ;  /* 0x000000e900847245 */ /* 0x000fe40000201400 */
[----:B------:R-:W-:Y:S01]  /*4a20*/  I2FP.F32.S32 R232, R230 ;  /* 0x000000e600e87245 */ /* 0x000fe20000201400 */
[----:B------:R-:W1:Y:S01]  /*4a30*/  SHFL.DOWN PT, R233, R230, 0x1, 0x1f ;  /* 0x08201f00e6e97f89 */ /* 0x000e6200000e0000 */
[----:B0-----:R-:W-:Y:S02]  /*4a40*/  SHF.L.U32 R226, R92, 0x10, RZ ;  /* 0x000000105ce27819 */ /* 0x001fe400000006ff */
[----:B------:R-:W0:Y:S01]  /*4a50*/  MUFU.RCP R128, R232 ;  /* 0x000000e800807308 */ /* 0x000e220000001000 */
[----:B-1----:R-:W-:Y:S01]  /*4a60*/  IMAD.IADD R230, R230, 0x1, R233 ;  /* 0x00000001e6e67824 */ /* 0x002fe200078e02e9 */
[----:B------:R-:W-:Y:S01]  /*4a70*/  I2FP.F32.S32 R233, R233 ;  /* 0x000000e900e97245 */ /* 0x000fe20000201400 */
[----:B------:R-:W1:Y:S03]  /*4a80*/  SHFL.DOWN PT, R235, R130, 0x2, 0x1f ;  /* 0x08401f0082eb7f89 */ /* 0x000e6600000e0000 */
[----:B------:R-:W-:Y:S01]  /*4a90*/  I2FP.F32.S32 R230, R230 ;  /* 0x000000e600e67245 */ /* 0x000fe20000201400 */
[----:B------:R-:W2:Y:S05]  /*4aa0*/  SHFL.DOWN PT, R228, R131, 0x2, 0x1f ;  /* 0x08401f0083e47f89 */ /* 0x000eaa00000e0000 */
[----:B------:R-:W3:Y:S01]  /*4ab0*/  MUFU.RCP R230, R230 ;  /* 0x000000e600e67308 */ /* 0x000ee20000001000 */
[C---:B-1----:R-:W-:Y:S01]  /*4ac0*/  FMUL.FTZ R176, R235.reuse, R132 ;  /* 0x00000084ebb07220 */ /* 0x042fe20000410000 */
[----:B------:R-:W-:-:S03]  /*4ad0*/  FADD.FTZ R235, -R235, R130 ;  /* 0x00000082ebeb7221 */ /* 0x000fc60000010100 */
[----:B------:R-:W-:Y:S01]  /*4ae0*/  FFMA.FTZ R133, R129, R130, R176 ;  /* 0x0000008281857223 */ /* 0x000fe200000100b0 */
[----:B------:R-:W-:Y:S01]  /*4af0*/  FMUL.FTZ R235, R235, R235 ;  /* 0x000000ebebeb7220 */ /* 0x000fe20000410000 */
[----:B--2---:R-:W-:Y:S01]  /*4b00*/  FADD.FTZ R131, R228, R131 ;  /* 0x00000083e4837221 */ /* 0x004fe20000010000 */
[----:B------:R-:W-:Y:S02]  /*4b10*/  IMAD.U32 R228, R56, 0x10000, RZ ;  /* 0x0001000038e47824 */ /* 0x000fe400078e00ff */
[----:B0-----:R-:W-:Y:S01]  /*4b20*/  FMUL.FTZ R133, R128, R133 ;  /* 0x0000008580857220 */ /* 0x001fe20000410000 */
[----:B------:R-:W-:-:S04]  /*4b30*/  FMUL.FTZ R235, R235, R129 ;  /* 0x00000081ebeb7220 */ /* 0x000fc80000410000 */
[----:B------:R-:W0:Y:S01]  /*4b40*/  SHFL.DOWN PT, R130, R133, 0x1, 0x1f ;  /* 0x08201f0085827f89 */ /* 0x000e2200000e0000 */
[----:B------:R-:W-:Y:S02]  /*4b50*/  FMUL.FTZ R235, R235, R132 ;  /* 0x00000084ebeb7220 */ /* 0x000fe40000410000 */
[----:B------:R-:W1:Y:S02]  /*4b60*/  LDC R132, c[0x0][0x448] ;  /* 0x00011200ff847b82 */ /* 0x000e640000000800 */
[----:B------:R-:W-:-:S05]  /*4b70*/  FFMA.FTZ R131, R128, R235, R131 ;  /* 0x000000eb80837223 */ /* 0x000fca0000010083 */
[----:B------:R-:W2:Y:S01]  /*4b80*/  SHFL.DOWN PT, R128, R131, 0x1, 0x1f ;  /* 0x08201f0083807f89 */ /* 0x000ea200000e0000 */
[----:B0-----:R-:W-:Y:S01]  /*4b90*/  FADD.FTZ R129, R133, -R130 ;  /* 0x8000008285817221 */ /* 0x001fe20000010000 */
[----:B------:R-:W-:-:S03]  /*4ba0*/  FMUL.FTZ R235, R130, R233 ;  /* 0x000000e982eb7220 */ /* 0x000fc60000410000 */
[----:B------:R-:W-:Y:S01]  /*4bb0*/  FMUL.FTZ R129, R129, R129 ;  /* 0x0000008181817220 */ /* 0x000fe20000410000 */
[----:B------:R-:W-:-:S03]  /*4bc0*/  FFMA.FTZ R235, R232, R133, R235 ;  /* 0x00000085e8eb7223 */ /* 0x000fc600000100eb */
[----:B------:R-:W-:Y:S01]  /*4bd0*/  FMUL.FTZ R232, R232, R129 ;  /* 0x00000081e8e87220 */ /* 0x000fe20000410000 */
[----:B---3--:R-:W-:Y:S01]  /*4be0*/  FMUL.FTZ R235, R230, R235 ;  /* 0x000000ebe6eb7220 */ /* 0x008fe20000410000 */
[----:B--2---:R-:W-:Y:S02]  /*4bf0*/  FADD.FTZ R129, R131, R128 ;  /* 0x0000008083817221 */ /* 0x004fe40000010000 */
[----:B------:R-:W-:Y:S01]  /*4c00*/  FMUL.FTZ R232, R232, R233 ;  /* 0x000000e9e8e87220 */ /* 0x000fe20000410000 */
[----:B------:R-:W-:Y:S02]  /*4c10*/  SHF.L.U32 R233, R203, 0x10, RZ ;  /* 0x00000010cbe97819 */ /* 0x000fe400000006ff */
[----:B------:R-:W0:Y:S01]  /*4c20*/  SHFL.IDX PT, R235, R235, RZ, 0x1f ;  /* 0x00001fffebeb7589 */ /* 0x000e2200000e0000 */
[----:B------:R-:W-:Y:S01]  /*4c30*/  FFMA.FTZ R232, R230, R232, R129 ;  /* 0x000000e8e6e87223 */ /* 0x000fe20000010081 */
[----:B------:R-:W-:Y:S01]  /*4c40*/  IMAD.U32 R230, R205, 0x10000, RZ ;  /* 0x00010000cde67824 */ /* 0x000fe200078e00ff */
[----:B------:R-:W2:Y:S03]  /*4c50*/  @!P2 LDC.64 R128, c[0x0][0x3c0] ;  /* 0x0000f000ff80ab82 */ /* 0x000ea60000000a00 */
[----:B------:R3:W1:Y:S02]  /*4c60*/  SHFL.IDX PT, R133, R232, RZ, 0x1f ;  /* 0x00001fffe8857589 */ /* 0x00066400000e0000 */
[----:B---3--:R-:W-:Y:S01]  /*4c70*/  SHF.L.U32 R232, R204, 0x10, RZ ;  /* 0x00000010cce87819 */ /* 0x008fe200000006ff */
[C---:B0-----:R-:W-:Y:S01]  /*4c80*/  FMUL.FTZ R130, R235.reuse, R235 ;  /* 0x000000ebeb827220 */ /* 0x041fe20000410000 */
[----:B------:R-:W-:Y:S01]  /*4c90*/  FSEL R212, R235, RZ, !P3 ;  /* 0x000000ffebd47208 */ /* 0x000fe20005800000 */
[----:B--2---:R-:W-:-:S03]  /*4ca0*/  @!P2 IMAD.WIDE R128, R207, 0x4, R128 ;  /* 0x00000004cf80a825 */ /* 0x004fc600078e0280 */
[----:B------:R-:W-:Y:S01]  /*4cb0*/  FSEL R131, R130, RZ, P3 ;  /* 0x000000ff82837208 */ /* 0x000fe20001800000 */
[----:B-1----:R-:W-:Y:S01]  /*4cc0*/  FFMA.FTZ R130, R133, UR9, R132 ;  /* 0x0000000985827c23 */ /* 0x002fe20008010084 */
[----:B------:R-:W-:Y:S01]  /*4cd0*/  FADD.FTZ R231, -R212, R231 ;  /* 0x000000e7d4e77221 */ /* 0x000fe20000010100 */
[----:B------:R-:W-:Y:S01]  /*4ce0*/  SHF.L.U32 R132, R36, 0x10, RZ ;  /* 0x0000001024847819 */ /* 0x000fe200000006ff */
[----:B------:R-:W-:Y:S01]  /*4cf0*/  FADD.FTZ R227, -R212, R227 ;  /* 0x000000e3d4e37221 */ /* 0x000fe20000010100 */
[----:B------:R-:W-:Y:S01]  /*4d00*/  FADD.FTZ R130, R130, R131 ;  /* 0x0000008382827221 */ /* 0x000fe20000010000 */
[C---:B------:R-:W-:Y:S01]  /*4d10*/  FADD.FTZ R131, -R212.reuse, R224 ;  /* 0x000000e0d4837221 */ /* 0x040fe20000010100 */
[----:B------:R0:W-:Y:S01]  /*4d20*/  @!P2 STG.E desc[UR6][R128.64], R235 ;  /* 0x000000eb8000a986 */ /* 0x0001e2000c101906 */
[----:B------:R-:W-:Y:S01]  /*4d30*/  SHF.L.U32 R224, R93, 0x10, RZ ;  /* 0x000000105de07819 */ /* 0x000fe200000006ff */
[----:B------:R1:W2:Y:S01]  /*4d40*/  MUFU.RSQ R176, R130 ;  /* 0x0000008200b07308 */ /* 0x0002a20000001400 */
[C---:B------:R-:W-:Y:S01]  /*4d50*/  FADD.FTZ R223, -R212.reuse, R223 ;  /* 0x000000dfd4df7221 */ /* 0x040fe20000010100 */
[C---:B------:R-:W-:Y:S01]  /*4d60*/  FADD.FTZ R179, -R212.reuse, R179 ;  /* 0x000000b3d4b37221 */ /* 0x040fe20000010100 */
[C---:B------:R-:W-:Y:S01]  /*4d70*/  FADD.FTZ R221, -R212.reuse, R221 ;  /* 0x000000ddd4dd7221 */ /* 0x040fe20000010100 */
[C---:B------:R-:W-:Y:S01]  /*4d80*/  FADD.FTZ R217, -R212.reuse, R217 ;  /* 0x000000d9d4d97221 */ /* 0x040fe20000010100 */
[C---:B------:R-:W-:Y:S01]  /*4d90*/  FADD.FTZ R237, -R212.reuse, R186 ;  /* 0x000000bad4ed7221 */ /* 0x040fe20000010100 */
[C---:B------:R-:W-:Y:S01]  /*4da0*/  FADD.FTZ R225, -R212.reuse, R225 ;  /* 0x000000e1d4e17221 */ /* 0x040fe20000010100 */
[C---:B------:R-:W-:Y:S01]  /*4db0*/  FADD.FTZ R187, -R212.reuse, R187 ;  /* 0x000000bbd4bb7221 */ /* 0x040fe20000010100 */
[----:B------:R-:W-:Y:S01]  /*4dc0*/  FADD.FTZ R229, -R212, R229 ;  /* 0x000000e5d4e57221 */ /* 0x000fe20000010100 */
[----:B-1----:R-:W-:Y:S01]  /*4dd0*/  SHF.L.U32 R130, R206, 0x10, RZ ;  /* 0x00000010ce827819 */ /* 0x002fe200000006ff */
[C---:B0-----:R-:W-:Y:S01]  /*4de0*/  FADD.FTZ R129, -R212.reuse, R222 ;  /* 0x000000ded4817221 */ /* 0x041fe20000010100 */
[----:B------:R-:W-:Y:S01]  /*4df0*/  SHF.L.U32 R222, R201, 0x10, RZ ;  /* 0x00000010c9de7819 */ /* 0x000fe200000006ff */
[----:B------:R-:W-:Y:S01]  /*4e00*/  IMAD.U32 R235, R113, 0x10000, RZ ;  /* 0x0001000071eb7824 */ /* 0x000fe200078e00ff */
[----:B------:R-:W-:Y:S01]  /*4e10*/  SHF.L.U32 R128, R57, 0x10, RZ ;  /* 0x0000001039807819 */ /* 0x000fe200000006ff */
[C---:B------:R-:W-:Y:S01]  /*4e20*/  FADD.FTZ R219, -R212.reuse, R219 ;  /* 0x000000dbd4db7221 */ /* 0x040fe20000010100 */
[C---:B------:R-:W-:Y:S01]  /*4e30*/  FADD.FTZ R215, -R212.reuse, R215 ;  /* 0x000000d7d4d77221 */ /* 0x040fe20000010100 */
[----:B------:R-:W-:Y:S01]  /*4e40*/  FADD.FTZ R211, -R212, R211 ;  /* 0x000000d3d4d37221 */ /* 0x000fe20000010100 */
[C---:B--2---:R-:W-:Y:S01]  /*4e50*/  FMUL.FTZ R231, R176.reuse, R231 ;  /* 0x000000e7b0e77220 */ /* 0x044fe20000410000 */
[C---:B------:R-:W-:Y:S01]  /*4e60*/  FMUL.FTZ R131, R176.reuse, R131 ;  /* 0x00000083b0837220 */ /* 0x040fe20000410000 */
[C---:B------:R-:W-:Y:S01]  /*4e70*/  FMUL.FTZ R241, R176.reuse, R227 ;  /* 0x000000e3b0f17220 */ /* 0x040fe20000410000 */
[----:B------:R-:W-:Y:S01]  /*4e80*/  FMUL.FTZ R129, R176, R129 ;  /* 0x00000081b0817220 */ /* 0x000fe20000410000 */
[----:B------:R-:W-:Y:S01]  /*4e90*/  FFMA.FTZ R132, R231, R132, R226 ;  /* 0x00000084e7847223 */ /* 0x000fe200000100e2 */
[----:B------:R-:W-:Y:S01]  /*4ea0*/  SHF.L.U32 R226, R112, 0x10, RZ ;  /* 0x0000001070e27819 */ /* 0x000fe200000006ff */
[C---:B------:R-:W-:Y:S01]  /*4eb0*/  FFMA.FTZ R133, R131.reuse, R130, R230 ;  /* 0x0000008283857223 */ /* 0x040fe200000100e6 */
[----:B------:R-:W-:Y:S01]  /*4ec0*/  FFMA.FTZ R233, R131, R232, R233 ;  /* 0x000000e883e97223 */ /* 0x000fe200000100e9 */
[----:B------:R-:W-:Y:S01]  /*4ed0*/  SHF.L.U32 R130, R202, 0x10, RZ ;  /* 0x00000010ca827819 */ /* 0x000fe200000006ff */
[----:B------:R-:W-:Y:S01]  /*4ee0*/  FMUL.FTZ R243, R176, R223 ;  /* 0x000000dfb0f37220 */ /* 0x000fe20000410000 */
[----:B------:R-:W-:Y:S01]  /*4ef0*/  FFMA.FTZ R228, R231, R228, R226 ;  /* 0x000000e4e7e47223 */ /* 0x000fe200000100e2 */
[----:B------:R-:W-:Y:S01]  /*4f00*/  FADD.FTZ R231, -R212, R218 ;  /* 0x000000dad4e77221 */ /* 0x000fe20000010100 */
[----:B------:R-:W-:Y:S01]  /*4f10*/  SHF.L.U32 R131, R199, 0x10, RZ ;  /* 0x00000010c7837819 */ /* 0x000fe200000006ff */
[----:B------:R-:W-:Y:S01]  /*4f20*/  IMAD.U32 R226, R200, 0x10000, RZ ;  /* 0x00010000c8e27824 */ /* 0x000fe200078e00ff */
[----:B------:R-:W-:Y:S01]  /*4f30*/  SHF.L.U32 R232, R38, 0x10, RZ ;  /* 0x0000001026e87819 */ /* 0x000fe200000006ff */
[----:B------:R-:W-:-:S02]  /*4f40*/  IMAD.U32 R218, R94, 0x10000, RZ ;  /* 0x000100005eda7824 */ /* 0x000fc400078e00ff */
[----:B------:R-:W-:Y:S01]  /*4f50*/  FMUL.FTZ R231, R176, R231 ;  /* 0x000000e7b0e77220 */ /* 0x000fe20000410000 */
[C---:B------:R-:W-:Y:S01]  /*4f60*/  FFMA.FTZ R227, R241.reuse, R130, R222 ;  /* 0x00000082f1e37223 */ /* 0x040fe200000100de */
[----:B------:R-:W-:Y:S01]  /*4f70*/  FFMA.FTZ R241, R241, R226, R131 ;  /* 0x000000e2f1f17223 */ /* 0x000fe20000010083 */
[----:B------:R-:W-:Y:S01]  /*4f80*/  SHF.L.U32 R226, R197, 0x10, RZ ;  /* 0x00000010c5e27819 */ /* 0x000fe200000006ff */
[----:B------:R-:W-:Y:S01]  /*4f90*/  FFMA.FTZ R130, R231, R232, R218 ;  /* 0x000000e8e7827223 */ /* 0x000fe200000100da */
[----:B------:R-:W-:Y:S01]  /*4fa0*/  IMAD.U32 R222, R198, 0x10000, RZ ;  /* 0x00010000c6de7824 */ /* 0x000fe200078e00ff */
[----:B------:R-:W-:Y:S01]  /*4fb0*/  SHF.L.U32 R232, R196, 0x10, RZ ;  /* 0x00000010c4e87819 */ /* 0x000fe200000006ff */
[C---:B------:R-:W-:Y:S01]  /*4fc0*/  FFMA.FTZ R224, R129.reuse, R234, R224 ;  /* 0x000000ea81e07223 */ /* 0x040fe200000100e0 */
[----:B------:R-:W-:Y:S01]  /*4fd0*/  FFMA.FTZ R230, R129, R128, R235 ;  /* 0x0000008081e67223 */ /* 0x000fe200000100eb */
[----:B------:R-:W-:Y:S01]  /*4fe0*/  IMAD.U32 R131, R195, 0x10000, RZ ;  /* 0x00010000c3837824 */ /* 0x000fe200078e00ff */
[----:B------:R-:W0:Y:S01]  /*4ff0*/  @!P2 LDC.64 R128, c[0x0][0x3c8] ;  /* 0x0000f200ff80ab82 */ /* 0x000e220000000a00 */
[----:B------:R-:W-:Y:S01]  /*5000*/  SHF.L.U32 R218, R114, 0x10, RZ ;  /* 0x0000001072da7819 */ /* 0x000fe200000006ff */
[C---:B------:R-:W-:Y:S01]  /*5010*/  FFMA.FTZ R223, R243.reuse, R222, R226 ;  /* 0x000000def3df7223 */ /* 0x040fe200000100e2 */
[----:B------:R-:W-:Y:S01]  /*5020*/  FFMA.FTZ R243, R243, R232, R131 ;  /* 0x000000e8f3f37223 */ /* 0x000fe20000010083 */
[----:B------:R-:W-:Y:S01]  /*5030*/  FADD.FTZ R131, -R212, R178 ;  /* 0x000000b2d4837221 */ /* 0x000fe20000010100 */
[----:B------:R-:W-:Y:S01]  /*5040*/  SHF.L.U32 R178, R39, 0x10, RZ ;  /* 0x0000001027b27819 */ /* 0x000fe200000006ff */
[----:B------:R-:W-:Y:S01]  /*5050*/  FFMA.FTZ R238, R231, R238, R218 ;  /* 0x000000eee7ee7223 */ /* 0x000fe200000100da */
[----:B------:R-:W-:Y:S01]  /*5060*/  SHF.L.U32 R218, R95, 0x10, RZ ;  /* 0x000000105fda7819 */ /* 0x000fe200000006ff */
[C---:B------:R-:W-:Y:S01]  /*5070*/  FMUL.FTZ R131, R176.reuse, R131 ;  /* 0x00000083b0837220 */ /* 0x040fe20000410000 */
[----:B------:R-:W-:Y:S01]  /*5080*/  FMUL.FTZ R245, R176, R179 ;  /* 0x000000b3b0f57220 */ /* 0x000fe20000410000 */
[----:B------:R-:W-:Y:S01]  /*5090*/  SHF.L.U32 R231, R115, 0x10, RZ ;  /* 0x0000001073e77819 */ /* 0x000fe200000006ff */
[----:B------:R-:W-:-:S02]  /*50a0*/  IMAD.U32 R226, R193, 0x10000, RZ ;  /* 0x00010000c1e27824 */ /* 0x000fc400078e00ff */
[C---:B------:R-:W-:Y:S01]  /*50b0*/  FFMA.FTZ R218, R131.reuse, R178, R218 ;  /* 0x000000b283da7223 */ /* 0x040fe200000100da */
[----:B------:R-:W-:Y:S01]  /*50c0*/  SHF.L.U32 R222, R194, 0x10, RZ ;  /* 0x00000010c2de7819 */ /* 0x000fe200000006ff */
[----:B------:R-:W1:Y:S01]  /*50d0*/  LDC.64 R178, c[0x0][0x428] ;  /* 0x00010a00ffb27b82 */ /* 0x000e620000000a00 */
[----:B------:R-:W-:Y:S01]  /*50e0*/  FADD.FTZ R235, -R212, R214 ;  /* 0x000000d6d4eb7221 */ /* 0x000fe20000010100 */
[----:B------:R-:W-:Y:S01]  /*50f0*/  FFMA.FTZ R240, R131, R240, R231 ;  /* 0x000000f083f07223 */ /* 0x000fe200000100e7 */
[----:B------:R-:W-:Y:S01]  /*5100*/  SHF.L.U32 R232, R192, 0x10, RZ ;  /* 0x00000010c0e87819 */ /* 0x000fe200000006ff */
[----:B------:R-:W-:Y:S01]  /*5110*/  FFMA.FTZ R131, R245, R222, R226 ;  /* 0x000000def5837223 */ /* 0x000fe200000100e2 */
[----:B------:R-:W-:Y:S02]  /*5120*/  IMAD.U32 R222, R40, 0x10000, RZ ;  /* 0x0001000028de7824 */ /* 0x000fe400078e00ff */
[C---:B------:R-:W-:Y:S01]  /*5130*/  FMUL.FTZ R235, R176.reuse, R235 ;  /* 0x000000ebb0eb7220 */ /* 0x040fe20000410000 */
[----:B------:R-:W-:Y:S01]  /*5140*/  SHF.L.U32 R231, R191, 0x10, RZ ;  /* 0x00000010bfe77819 */ /* 0x000fe200000006ff */
[----:B------:R-:W-:Y:S01]  /*5150*/  FMUL.FTZ R221, R176, R221 ;  /* 0x000000ddb0dd7220 */ /* 0x000fe20000410000 */
[----:B------:R-:W-:Y:S01]  /*5160*/  SHF.L.U32 R226, R189, 0x10, RZ ;  /* 0x00000010bde27819 */ /* 0x000fe200000006ff */
[----:B0-----:R-:W-:Y:S01]  /*5170*/  @!P2 IMAD.WIDE R128, R207, 0x4, R128 ;  /* 0x00000004cf80a825 */ /* 0x001fe200078e0280 */
[----:B------:R-:W-:-:S03]  /*5180*/  F2FP.BF16.F32.PACK_AB R131, R131, R218 ;  /* 0x000000da8383723e */ /* 0x000fc600000010ff */
[----:B------:R-:W-:Y:S01]  /*5190*/  FFMA.FTZ R245, R245, R232, R231 ;  /* 0x000000e8f5f57223 */ /* 0x000fe200000100e7 */
[----:B------:R-:W-:Y:S01]  /*51a0*/  SHF.L.U32 R214, R60, 0x10, RZ ;  /* 0x000000103cd67819 */ /* 0x000fe200000006ff */
[----:B------:R-:W-:Y:S01]  /*51b0*/  IMAD.U32 R218, R108, 0x10000, RZ ;  /* 0x000100006cda7824 */ /* 0x000fe200078e00ff */
[----:B------:R0:W-:Y:S01]  /*51c0*/  @!P2 STG.E desc[UR6][R128.64], R176 ;  /* 0x000000b08000a986 */ /* 0x0001e2000c101906 */
[----:B------:R-:W-:Y:S01]  /*51d0*/  F2FP.BF16.F32.PACK_AB R130, R223, R130 ;  /* 0x00000082df82723e */ /* 0x000fe200000010ff */
[----:B------:R-:W-:Y:S01]  /*51e0*/  FMUL.FTZ R186, R176, R217 ;  /* 0x000000d9b0ba7220 */ /* 0x000fe20000410000 */
[----:B------:R-:W-:Y:S01]  /*51f0*/  FFMA.FTZ R214, R235, R214, R218 ;  /* 0x000000d6ebd67223 */ /* 0x000fe200000100da */
[----:B------:R-:W-:Y:S01]  /*5200*/  IMAD.U32 R218, R188, 0x10000, RZ ;  /* 0x00010000bcda7824 */ /* 0x000fe200078e00ff */
[----:B------:R-:W-:Y:S01]  /*5210*/  SHF.L.U32 R223, R41, 0x10, RZ ;  /* 0x0000001029df7819 */ /* 0x000fe200000006ff */
[----:B------:R-:W-:Y:S02]  /*5220*/  IMAD.U32 R234, R174, 0x10000, RZ ;  /* 0x00010000aeea7824 */ /* 0x000fe400078e00ff */
[C---:B------:R-:W-:Y:S01]  /*5230*/  FMUL.FTZ R237, R176.reuse, R237 ;  /* 0x000000edb0ed7220 */ /* 0x040fe20000410000 */
[C---:B------:R-:W-:Y:S01]  /*5240*/  FMUL.FTZ R225, R176.reuse, R225 ;  /* 0x000000e1b0e17220 */ /* 0x040fe20000410000 */
[C---:B------:R-:W-:Y:S01]  /*5250*/  FMUL.FTZ R187, R176.reuse, R187 ;  /* 0x000000bbb0bb7220 */ /* 0x040fe20000410000 */
[C---:B------:R-:W-:Y:S01]  /*5260*/  FMUL.FTZ R229, R176.reuse, R229 ;  /* 0x000000e5b0e57220 */ /* 0x040fe20000410000 */
[----:B------:R-:W-:Y:S01]  /*5270*/  FMUL.FTZ R219, R176, R219 ;  /* 0x000000dbb0db7220 */ /* 0x000fe20000410000 */
[----:B0-----:R-:W-:Y:S01]  /*5280*/  SHF.L.U32 R128, R88, 0x10, RZ ;  /* 0x0000001058807819 */ /* 0x001fe200000006ff */
[----:B------:R-:W-:Y:S01]  /*5290*/  FMUL.FTZ R215, R176, R215 ;  /* 0x000000d7b0d77220 */ /* 0x000fe20000410000 */
[----:B------:R-:W-:Y:S01]  /*52a0*/  F2FP.BF16.F32.PACK_AB R129, R227, R224 ;  /* 0x000000e0e381723e */ /* 0x000fe200000010ff */
[----:B------:R-:W-:Y:S01]  /*52b0*/  IMAD.U32 R227, R89, 0x10000, RZ ;  /* 0x0001000059e37824 */ /* 0x000fe200078e00ff */
[----:B------:R-:W-:Y:S01]  /*52c0*/  SHF.L.U32 R224, R190, 0x10, RZ ;  /* 0x00000010bee07819 */ /* 0x000fe200000006ff */
[----:B------:R-:W-:Y:S01]  /*52d0*/  FFMA.FTZ R222, R235, R222, R128 ;  /* 0x000000deebde7223 */ /* 0x000fe20000010080 */
[----:B------:R-:W-:Y:S01]  /*52e0*/  F2FP.BF16.F32.PACK_AB R128, R133, R132 ;  /* 0x000000848580723e */ /* 0x000fe200000010ff */
[----:B-1----:R-:W-:Y:S01]  /*52f0*/  IMAD.WIDE.U32 R132, R177, 0x10, R178 ;  /* 0x00000010b1847825 */ /* 0x002fe200078e00b2 */
[----:B------:R-:W-:-:S03]  /*5300*/  SHF.L.U32 R235, R61, 0x10, RZ ;  /* 0x000000103deb7819 */ /* 0x000fc600000006ff */
[----:B------:R-:W-:Y:S01]  /*5310*/  FFMA.FTZ R231, R221, R224, R226 ;  /* 0x000000e0dde77223 */ /* 0x000fe200000100e2 */
[----:B------:R-:W-:Y:S01]  /*5320*/  SHF.L.U32 R224, R175, 0x10, RZ ;  /* 0x00000010afe07819 */ /* 0x000fe200000006ff */
[----:B------:R-:W-:Y:S01]  /*5330*/  FFMA.FTZ R232, R186, R223, R227 ;  /* 0x000000dfbae87223 */ /* 0x000fe200000100e3 */
[----:B------:R0:W-:Y:S01]  /*5340*/  STG.E.128 desc[UR6][R132.64], R128 ;  /* 0x0000008084007986 */ /* 0x0001e2000c101d06 */
[----:B------:R-:W-:Y:S01]  /*5350*/  SHF.L.U32 R226, R109, 0x10, RZ ;  /* 0x000000106de27819 */ /* 0x000fe200000006ff */
[----:B------:R-:W-:Y:S01]  /*5360*/  FMUL.FTZ R211, R176, R211 ;  /* 0x000000d3b0d37220 */ /* 0x000fe20000410000 */
[----:B------:R-:W-:Y:S01]  /*5370*/  FFMA.FTZ R217, R221, R218, R224 ;  /* 0x000000daddd97223 */ /* 0x000fe200000100e0 */
[----:B------:R-:W-:Y:S01]  /*5380*/  SHF.L.U32 R223, R110, 0x10, RZ ;  /* 0x000000106edf7819 */ /* 0x000fe200000006ff */
[----:B------:R-:W-:Y:S01]  /*5390*/  FADD.FTZ R209, -R212, R209 ;  /* 0x000000d1d4d17221 */ /* 0x000fe20000010100 */
[----:B------:R-:W-:Y:S01]  /*53a0*/  FFMA.FTZ R218, R186, R235, R226 ;  /* 0x000000ebbada7223 */ /* 0x000fe200000100e2 */
[----:B------:R-:W-:Y:S01]  /*53b0*/  SHF.L.U32 R224, R168, 0x10, RZ ;  /* 0x00000010a8e07819 */ /* 0x000fe200000006ff */
[----:B------:R-:W-:Y:S01]  /*53c0*/  IMAD.U32 R226, R164, 0x10000, RZ ;  /* 0x00010000a4e27824 */ /* 0x000fe200078e00ff */
[----:B------:R-:W-:Y:S01]  /*53d0*/  SHF.L.U32 R186, R104, 0x10, RZ ;  /* 0x0000001068ba7819 */ /* 0x000fe200000006ff */
[----:B------:R-:W-:Y:S01]  /*53e0*/  FMUL.FTZ R209, R176, R209 ;  /* 0x000000d1b0d17220 */ /* 0x000fe20000410000 */
[C---:B------:R-:W-:Y:S01]  /*53f0*/  FADD.FTZ R147, -R212.reuse, R147 ;  /* 0x00000093d4937221 */ /* 0x040fe20000010100 */
[C---:B------:R-:W-:Y:S01]  /*5400*/  FADD.FTZ R145, -R212.reuse, R145 ;  /* 0x00000091d4917221 */ /* 0x040fe20000010100 */
[C---:B------:R-:W-:Y:S01]  /*5410*/  FADD.FTZ R213, -R212.reuse, R213 ;  /* 0x000000d5d4d57221 */ /* 0x040fe20000010100 */
[----:B------:R-:W-:Y:S01]  /*5420*/  FADD.FTZ R143, -R212, R143 ;  /* 0x0000008fd48f7221 */ /* 0x000fe20000010100 */
[C---:B------:R-:W-:Y:S01]  /*5430*/  FMUL.FTZ R147, R176.reuse, R147 ;  /* 0x00000093b0937220 */ /* 0x040fe20000410000 */
[C---:B------:R-:W-:Y:S01]  /*5440*/  FMUL.FTZ R145, R176.reuse, R145 ;  /* 0x00000091b0917220 */ /* 0x040fe20000410000 */
[----:B------:R-:W-:Y:S01]  /*5450*/  FMUL.FTZ R213, R176, R213 ;  /* 0x000000d5b0d57220 */ /* 0x000fe20000410000 */
[----:B0-----:R-:W-:Y:S01]  /*5460*/  SHF.L.U32 R128, R173, 0x10, RZ ;  /* 0x00000010ad807819 */ /* 0x001fe200000006ff */
[----:B------:R-:W-:Y:S01]  /*5470*/  FADD.FTZ R129, -R212, R184 ;  /* 0x000000b8d4817221 */ /* 0x000fe20000010100 */
[----:B------:R-:W-:Y:S01]  /*5480*/  SHF.L.U32 R132, R90, 0x10, RZ ;  /* 0x000000105a847819 */ /* 0x000fe200000006ff */
[----:B------:R-:W-:-:S02]  /*5490*/  IMAD.U32 R184, R62, 0x10000, RZ ;  /* 0x000100003eb87824 */ /* 0x000fc400078e00ff */
[----:B------:R-:W-:Y:S01]  /*54a0*/  FADD.FTZ R131, -R212, R140 ;  /* 0x0000008cd4837221 */ /* 0x000fe20000010100 */
[----:B------:R-:W-:Y:S01]  /*54b0*/  FFMA.FTZ R235, R237, R234, R128 ;  /* 0x000000eaedeb7223 */ /* 0x000fe20000010080 */
[----:B------:R-:W-:Y:S01]  /*54c0*/  SHF.L.U32 R234, R42, 0x10, RZ ;  /* 0x000000102aea7819 */ /* 0x000fe200000006ff */
[----:B------:R-:W-:Y:S01]  /*54d0*/  FMUL.FTZ R129, R176, R129 ;  /* 0x00000081b0817220 */ /* 0x000fe20000410000 */
[----:B------:R-:W-:Y:S01]  /*54e0*/  SHF.L.U32 R128, R172, 0x10, RZ ;  /* 0x00000010ac807819 */ /* 0x000fe200000006ff */
[----:B------:R-:W-:Y:S02]  /*54f0*/  IMAD.U32 R130, R171, 0x10000, RZ ;  /* 0x00010000ab827824 */ /* 0x000fe400078e00ff */
[----:B------:R-:W-:Y:S01]  /*5500*/  FMUL.FTZ R131, R176, R131 ;  /* 0x00000083b0837220 */ /* 0x000fe20000410000 */
[C---:B------:R-:W-:Y:S01]  /*5510*/  FFMA.FTZ R234, R129.reuse, R234, R132 ;  /* 0x000000ea81ea7223 */ /* 0x040fe20000010084 */
[----:B------:R-:W-:Y:S01]  /*5520*/  FFMA.FTZ R223, R129, R184, R223 ;  /* 0x000000b881df7223 */ /* 0x000fe200000100df */
[----:B------:R-:W-:Y:S01]  /*5530*/  SHF.L.U32 R129, R167, 0x10, RZ ;  /* 0x00000010a7817819 */ /* 0x000fe200000006ff */
[----:B------:R-:W-:Y:S01]  /*5540*/  FFMA.FTZ R221, R237, R128, R130 ;  /* 0x00000080eddd7223 */ /* 0x000fe20000010082 */
[----:B------:R-:W-:Y:S01]  /*5550*/  SHF.L.U32 R128, R170, 0x10, RZ ;  /* 0x00000010aa807819 */ /* 0x000fe200000006ff */
[----:B------:R-:W-:Y:S01]  /*5560*/  IMAD.U32 R130, R169, 0x10000, RZ ;  /* 0x00010000a9827824 */ /* 0x000fe200078e00ff */
[----:B------:R-:W-:Y:S01]  /*5570*/  SHF.L.U32 R132, R91, 0x10, RZ ;  /* 0x000000105b847819 */ /* 0x000fe200000006ff */
[C---:B------:R-:W-:Y:S01]  /*5580*/  FFMA.FTZ R224, R225.reuse, R224, R129 ;  /* 0x000000e0e1e07223 */ /* 0x040fe20000010081 */
[----:B------:R-:W-:Y:S01]  /*5590*/  FADD.FTZ R129, -R212, R185 ;  /* 0x000000b9d4817221 */ /* 0x000fe20000010100 */
[----:B------:R-:W-:Y:S01]  /*55a0*/  FFMA.FTZ R237, R225, R128, R130 ;  /* 0x00000080e1ed7223 */ /* 0x000fe20000010082 */
[----:B------:R-:W0:Y:S01]  /*55b0*/  LDC.64 R184, c[0x0][0x430] ;  /* 0x00010c00ffb87b82 */ /* 0x000e220000000a00 */
[----:B------:R-:W-:Y:S01]  /*55c0*/  SHF.L.U32 R128, R63, 0x10, RZ ;  /* 0x000000103f807819 */ /* 0x000fe200000006ff */
[----:B------:R-:W-:-:S02]  /*55d0*/  IMAD.U32 R130, R111, 0x10000, RZ ;  /* 0x000100006f827824 */ /* 0x000fc400078e00ff */
[C---:B------:R-:W-:Y:S01]  /*55e0*/  FFMA.FTZ R236, R131.reuse, R236, R132 ;  /* 0x000000ec83ec7223 */ /* 0x040fe20000010084 */
[----:B------:R-:W-:Y:S01]  /*55f0*/  FMUL.FTZ R129, R176, R129 ;  /* 0x00000081b0817220 */ /* 0x000fe20000410000 */
[----:B------:R-:W-:Y:S01]  /*5600*/  FADD.FTZ R133, -R212, R134 ;  /* 0x00000086d4857221 */ /* 0x000fe20000010100 */
[----:B------:R-:W-:Y:S01]  /*5610*/  FFMA.FTZ R227, R131, R128, R130 ;  /* 0x0000008083e37223 */ /* 0x000fe20000010082 */
[----:B------:R-:W-:Y:S01]  /*5620*/  SHF.L.U32 R128, R166, 0x10, RZ ;  /* 0x00000010a6807819 */ /* 0x000fe200000006ff */
[C---:B------:R-:W-:Y:S01]  /*5630*/  FMUL.FTZ R143, R176.reuse, R143 ;  /* 0x0000008fb08f7220 */ /* 0x040fe20000410000 */
[----:B------:R-:W-:Y:S01]  /*5640*/  SHF.L.U32 R130, R165, 0x10, RZ ;  /* 0x00000010a5827819 */ /* 0x000fe200000006ff */
[----:B------:R-:W-:Y:S01]  /*5650*/  FMUL.FTZ R134, R176, R133 ;  /* 0x00000085b0867220 */ /* 0x000fe20000410000 */
[----:B------:R-:W-:Y:S02]  /*5660*/  SHF.L.U32 R131, R163, 0x10, RZ ;  /* 0x00000010a3837819 */ /* 0x000fe400000006ff */
[----:B------:R-:W-:Y:S01]  /*5670*/  SHF.L.U32 R225, R44, 0x10, RZ ;  /* 0x000000102ce17819 */ /* 0x000fe200000006ff */
[----:B------:R-:W-:Y:S01]  /*5680*/  FFMA.FTZ R239, R129, R128, R130 ;  /* 0x0000008081ef7223 */ /* 0x000fe20000010082 */
[----:B------:R-:W-:Y:S01]  /*5690*/  F2FP.BF16.F32.PACK_AB R128, R233, R228 ;  /* 0x000000e4e980723e */ /* 0x000fe200000010ff */
[----:B------:R-:W-:Y:S01]  /*56a0*/  FFMA.FTZ R226, R129, R226, R131 ;  /* 0x000000e281e27223 */ /* 0x000fe20000010083 */
[----:B------:R-:W-:Y:S01]  /*56b0*/  F2FP.BF16.F32.PACK_AB R129, R241, R230 ;  /* 0x000000e6f181723e */ /* 0x000fe200000010ff */
[----:B------:R-:W-:Y:S01]  /*56c0*/  IMAD.U32 R233, R84, 0x10000, RZ ;  /* 0x0001000054e97824 */ /* 0x000fe200078e00ff */
[----:B------:R-:W-:-:S02]  /*56d0*/  SHF.L.U32 R241, R64, 0x10, RZ ;  /* 0x0000001040f17819 */ /* 0x000fc400000006ff */
[----:B------:R-:W-:Y:S01]  /*56e0*/  F2FP.BF16.F32.PACK_AB R131, R245, R240 ;  /* 0x000000f0f583723e */ /* 0x000fe200000010ff */
[----:B------:R-:W-:Y:S01]  /*56f0*/  FFMA.FTZ R140, R134, R225, R233 ;  /* 0x000000e1868c7223 */ /* 0x000fe200000100e9 */
[----:B------:R-:W-:Y:S01]  /*5700*/  F2FP.BF16.F32.PACK_AB R130, R243, R238 ;  /* 0x000000eef382723e */ /* 0x000fe200000010ff */
[----:B0-----:R-:W-:-:S04]  /*5710*/  IMAD.WIDE.U32 R132, R177, 0x10, R184 ;  /* 0x00000010b1847825 */ /* 0x001fc800078e00b8 */
[----:B------:R-:W-:Y:S01]  /*5720*/  FADD.FTZ R177, -R212, R180 ;  /* 0x000000b4d4b17221 */ /* 0x000fe20000010100 */
[----:B------:R-:W-:Y:S01]  /*5730*/  FFMA.FTZ R134, R134, R241, R186 ;  /* 0x000000f186867223 */ /* 0x000fe200000100ba */
[----:B------:R-:W-:Y:S01]  /*5740*/  SHF.L.U32 R228, R161, 0x10, RZ ;  /* 0x00000010a1e47819 */ /* 0x000fe200000006ff */
[----:B------:R-:W-:Y:S01]  /*5750*/  IMAD.U32 R186, R162, 0x10000, RZ ;  /* 0x00010000a2ba7824 */ /* 0x000fe200078e00ff */
[----:B------:R0:W-:Y:S01]  /*5760*/  STG.E.128 desc[UR6][R132.64], R128 ;  /* 0x0000008084007986 */ /* 0x0001e2000c101d06 */
[----:B------:R-:W-:Y:S01]  /*5770*/  SHF.L.U32 R230, R160, 0x10, RZ ;  /* 0x00000010a0e67819 */ /* 0x000fe200000006ff */
[----:B------:R-:W-:Y:S01]  /*5780*/  IMAD.U32 R225, R159, 0x10000, RZ ;  /* 0x000100009fe17824 */ /* 0x000fe200078e00ff */
[----:B------:R-:W-:Y:S01]  /*5790*/  SHF.L.U32 R233, R45, 0x10, RZ ;  /* 0x000000102de97819 */ /* 0x000fe200000006ff */
[----:B------:R-:W-:Y:S01]  /*57a0*/  IMAD.U32 R243, R65, 0x10000, RZ ;  /* 0x0001000041f37824 */ /* 0x000fe200078e00ff */
[----:B------:R-:W-:Y:S02]  /*57b0*/  SHF.L.U32 R241, R85, 0x10, RZ ;  /* 0x0000001055f17819 */ /* 0x000fe400000006ff */
[----:B------:R-:W-:-:S02]  /*57c0*/  SHF.L.U32 R238, R47, 0x10, RZ ;  /* 0x000000102fee7819 */ /* 0x000fc400000006ff */
[----:B------:R-:W-:Y:S02]  /*57d0*/  SHF.L.U32 R240, R69, 0x10, RZ ;  /* 0x0000001045f07819 */ /* 0x000fe400000006ff */
[----:B0-----:R-:W-:Y:S01]  /*57e0*/  SHF.L.U32 R130, R105, 0x10, RZ ;  /* 0x0000001069827819 */ /* 0x001fe200000006ff */
[----:B------:R-:W-:Y:S01]  /*57f0*/  FMUL.FTZ R128, R176, R177 ;  /* 0x000000b1b0807220 */ /* 0x000fe20000410000 */
[C---:B------:R-:W-:Y:S01]  /*5800*/  FFMA.FTZ R177, R187.reuse, R186, R228 ;  /* 0x000000babbb17223 */ /* 0x040fe200000100e4 */
[----:B------:R-:W-:Y:S01]  /*5810*/  FADD.FTZ R131, -R212, R182 ;  /* 0x000000b6d4837221 */ /* 0x000fe20000010100 */
[----:B------:R-:W-:Y:S01]  /*5820*/  FFMA.FTZ R187, R187, R230, R225 ;  /* 0x000000e6bbbb7223 */ /* 0x000fe200000100e1 */
[C---:B------:R-:W-:Y:S01]  /*5830*/  FFMA.FTZ R180, R128.reuse, R233, R241 ;  /* 0x000000e980b47223 */ /* 0x040fe200000100f1 */
[----:B------:R-:W-:Y:S01]  /*5840*/  FFMA.FTZ R225, R128, R243, R130 ;  /* 0x000000f380e17223 */ /* 0x000fe20000010082 */
[----:B------:R-:W-:Y:S01]  /*5850*/  SHF.L.U32 R128, R158, 0x10, RZ ;  /* 0x000000109e807819 */ /* 0x000fe200000006ff */
[----:B------:R-:W-:Y:S01]  /*5860*/  IMAD.U32 R130, R157, 0x10000, RZ ;  /* 0x000100009d827824 */ /* 0x000fe200078e00ff */
[----:B------:R-:W-:Y:S01]  /*5870*/  SHF.L.U32 R132, R86, 0x10, RZ ;  /* 0x0000001056847819 */ /* 0x000fe200000006ff */
[----:B------:R-:W-:-:S02]  /*5880*/  IMAD.U32 R182, R46, 0x10000, RZ ;  /* 0x000100002eb67824 */ /* 0x000fc400078e00ff */
[----:B------:R-:W-:Y:S01]  /*5890*/  FMUL.FTZ R131, R176, R131 ;  /* 0x00000083b0837220 */ /* 0x000fe20000410000 */
[----:B------:R-:W-:Y:S01]  /*58a0*/  FFMA.FTZ R241, R229, R128, R130 ;  /* 0x00000080e5f17223 */ /* 0x000fe20000010082 */
[----:B------:R-:W-:Y:S01]  /*58b0*/  SHF.L.U32 R130, R154, 0x10, RZ ;  /* 0x000000109a827819 */ /* 0x000fe200000006ff */
[----:B------:R-:W-:Y:S02]  /*58c0*/  IMAD.U32 R128, R106, 0x10000, RZ ;  /* 0x000100006a807824 */ /* 0x000fe400078e00ff */
[----:B------:R-:W-:Y:S01]  /*58d0*/  FFMA.FTZ R182, R131, R182, R132 ;  /* 0x000000b683b67223 */ /* 0x000fe20000010084 */
[----:B------:R-:W-:Y:S01]  /*58e0*/  SHF.L.U32 R132, R153, 0x10, RZ ;  /* 0x0000001099847819 */ /* 0x000fe200000006ff */
[----:B------:R-:W-:Y:S01]  /*58f0*/  IMAD.U32 R233, R35, 0x10000, RZ ;  /* 0x0001000023e97824 */ /* 0x000fe200078e00ff */
[----:B------:R-:W-:Y:S01]  /*5900*/  SHF.L.U32 R228, R66, 0x10, RZ ;  /* 0x0000001042e47819 */ /* 0x000fe200000006ff */
[----:B------:R-:W-:Y:S01]  /*5910*/  FADD.FTZ R133, -R212, R138 ;  /* 0x0000008ad4857221 */ /* 0x000fe20000010100 */
[----:B------:R-:W-:Y:S01]  /*5920*/  SHF.L.U32 R186, R156, 0x10, RZ ;  /* 0x000000109cba7819 */ /* 0x000fe200000006ff */
[----:B------:R-:W-:Y:S01]  /*5930*/  FFMA.FTZ R243, R219, R130, R132 ;  /* 0x00000082dbf37223 */ /* 0x000fe20000010084 */
[----:B------:R-:W-:Y:S01]  /*5940*/  SHF.L.U32 R129, R155, 0x10, RZ ;  /* 0x000000109b817819 */ /* 0x000fe200000006ff */
[----:B------:R-:W-:Y:S01]  /*5950*/  FFMA.FTZ R228, R131, R228, R128 ;  /* 0x000000e483e47223 */ /* 0x000fe20000010080 */
[----:B------:R-:W-:Y:S01]  /*5960*/  SHF.L.U32 R130, R151, 0x10, RZ ;  /* 0x0000001097827819 */ /* 0x000fe200000006ff */
[----:B------:R-:W-:Y:S01]  /*5970*/  IMAD.U32 R128, R152, 0x10000, RZ ;  /* 0x0001000098807824 */ /* 0x000fe200078e00ff */
[----:B------:R-:W-:Y:S01]  /*5980*/  SHF.L.U32 R230, R67, 0x10, RZ ;  /* 0x0000001043e67819 */ /* 0x000fe200000006ff */
[----:B------:R-:W-:Y:S01]  /*5990*/  FFMA.FTZ R186, R229, R186, R129 ;  /* 0x000000bae5ba7223 */ /* 0x000fe20000010081 */
[----:B------:R-:W-:Y:S01]  /*59a0*/  FADD.FTZ R129, -R212, R146 ;  /* 0x00000092d4817221 */ /* 0x000fe20000010100 */
[----:B------:R-:W-:Y:S01]  /*59b0*/  FFMA.FTZ R229, R219, R128, R130 ;  /* 0x00000080dbe57223 */ /* 0x000fe20000010082 */
[----:B------:R-:W-:Y:S01]  /*59c0*/  IMAD.U32 R132, R87, 0x10000, RZ ;  /* 0x0001000057847824 */ /* 0x000fe200078e00ff */
[----:B------:R-:W-:Y:S01]  /*59d0*/  SHF.L.U32 R128, R107, 0x10, RZ ;  /* 0x000000106b807819 */ /* 0x000fe200000006ff */
[C---:B------:R-:W-:Y:S01]  /*59e0*/  FMUL.FTZ R129, R176.reuse, R129 ;  /* 0x00000081b0817220 */ /* 0x040fe20000410000 */
[----:B------:R-:W-:Y:S01]  /*59f0*/  SHF.L.U32 R130, R149, 0x10, RZ ;  /* 0x0000001095827819 */ /* 0x000fe200000006ff */
[----:B------:R-:W-:Y:S01]  /*5a00*/  FMUL.FTZ R146, R176, R133 ;  /* 0x00000085b0927220 */ /* 0x000fe20000410000 */
[----:B------:R-:W-:Y:S01]  /*5a10*/  SHF.L.U32 R219, R80, 0x10, RZ ;  /* 0x0000001050db7819 */ /* 0x000fe200000006ff */
[C---:B------:R-:W-:Y:S01]  /*5a20*/  FFMA.FTZ R238, R129.reuse, R238, R132 ;  /* 0x000000ee81ee7223 */ /* 0x040fe20000010084 */
[----:B------:R-:W-:Y:S01]  /*5a30*/  FFMA.FTZ R230, R129, R230, R128 ;  /* 0x000000e681e67223 */ /* 0x000fe20000010080 */
[----:B------:R-:W-:Y:S01]  /*5a40*/  SHF.L.U32 R132, R148, 0x10, RZ ;  /* 0x0000001094847819 */ /* 0x000fe200000006ff */
[----:B------:R-:W-:Y:S01]  /*5a50*/  IMAD.U32 R128, R150, 0x10000, RZ ;  /* 0x0001000096807824 */ /* 0x000fe200078e00ff */
[----:B------:R-:W-:Y:S01]  /*5a60*/  F2FP.BF16.F32.PACK_AB R131, R239, R236 ;  /* 0x000000ecef83723e */ /* 0x000fe200000010ff */
[----:B------:R-:W-:Y:S01]  /*5a70*/  IMAD.U32 R236, R49, 0x10000, RZ ;  /* 0x0001000031ec7824 */ /* 0x000fe200078e00ff */
[----:B------:R-:W-:Y:S01]  /*5a80*/  F2FP.BF16.F32.PACK_AB R129, R235, R232 ;  /* 0x000000e8eb81723e */ /* 0x000fe200000010ff */
[C---:B------:R-:W-:Y:S01]  /*5a90*/  FFMA.FTZ R245, R215.reuse, R128, R130 ;  /* 0x00000080d7f57223 */ /* 0x040fe20000010082 */
[----:B------:R-:W-:Y:S01]  /*5aa0*/  FFMA.FTZ R233, R215, R132, R233 ;  /* 0x00000084d7e97223 */ /* 0x000fe200000100e9 */
[----:B------:R-:W-:Y:S01]  /*5ab0*/  F2FP.BF16.F32.PACK_AB R128, R231, R222 ;  /* 0x000000dee780723e */ /* 0x000fe200000010ff */
[----:B------:R-:W-:Y:S01]  /*5ac0*/  IMAD.U32 R231, R68, 0x10000, RZ ;  /* 0x0001000044e77824 */ /* 0x000fe200078e00ff */
[----:B------:R-:W-:Y:S01]  /*5ad0*/  SHF.L.U32 R215, R48, 0x10, RZ ;  /* 0x0000001030d77819 */ /* 0x000fe200000006ff */
[----:B------:R-:W-:Y:S01]  /*5ae0*/  IMAD.WIDE.U32 R132, R137, 0x10, R178 ;  /* 0x0000001089847825 */ /* 0x000fe200078e00b2 */
[----:B------:R-:W-:-:S02]  /*5af0*/  SHF.L.U32 R222, R100, 0x10, RZ ;  /* 0x0000001064de7819 */ /* 0x000fc400000006ff */
[----:B------:R-:W-:Y:S01]  /*5b00*/  F2FP.BF16.F32.PACK_AB R130, R237, R234 ;  /* 0x000000eaed82723e */ /* 0x000fe200000010ff */
[----:B------:R-:W-:Y:S01]  /*5b10*/  FFMA.FTZ R138, R146, R215, R219 ;  /* 0x000000d7928a7223 */ /* 0x000fe200000100db */
[----:B------:R-:W-:Y:S01]  /*5b20*/  FADD.FTZ R219, -R212, R220 ;  /* 0x000000dcd4db7221 */ /* 0x000fe20000010100 */
[----:B------:R-:W-:Y:S01]  /*5b30*/  FFMA.FTZ R146, R146, R231, R222 ;  /* 0x000000e792927223 */ /* 0x000fe200000100de */
[----:B------:R-:W-:Y:S01]  /*5b40*/  SHF.L.U32 R222, R34, 0x10, RZ ;  /* 0x0000001022de7819 */ /* 0x000fe200000006ff */
[----:B------:R-:W-:Y:S01]  /*5b50*/  IMAD.U32 R232, R33, 0x10000, RZ ;  /* 0x0001000021e87824 */ /* 0x000fe200078e00ff */
[----:B------:R-:W-:Y:S01]  /*5b60*/  SHF.L.U32 R234, R32, 0x10, RZ ;  /* 0x0000001020ea7819 */ /* 0x000fe200000006ff */
[----:B------:R0:W-:Y:S01]  /*5b70*/  STG.E.128 desc[UR6][R132.64], R128 ;  /* 0x0000008084007986 */ /* 0x0001e2000c101d06 */
[----:B------:R-:W-:Y:S01]  /*5b80*/  SHF.L.U32 R215, R31, 0x10, RZ ;  /* 0x000000101fd77819 */ /* 0x000fe200000006ff */
[----:B------:R-:W-:Y:S01]  /*5b90*/  FMUL.FTZ R219, R176, R219 ;  /* 0x000000dbb0db7220 */ /* 0x000fe20000410000 */
[----:B------:R-:W-:Y:S01]  /*5ba0*/  SHF.L.U32 R220, R81, 0x10, RZ ;  /* 0x0000001051dc7819 */ /* 0x000fe200000006ff */
[C---:B------:R-:W-:Y:S01]  /*5bb0*/  FFMA.FTZ R231, R211.reuse, R222, R232 ;  /* 0x000000ded3e77223 */ /* 0x040fe200000100e8 */
[----:B------:R-:W-:Y:S01]  /*5bc0*/  SHF.L.U32 R222, R20, 0x10, RZ ;  /* 0x0000001014de7819 */ /* 0x000fe200000006ff */
[----:B------:R-:W-:Y:S01]  /*5bd0*/  FFMA.FTZ R211, R211, R234, R215 ;  /* 0x000000ead3d37223 */ /* 0x000fe200000100d7 */
[----:B------:R-:W-:Y:S01]  /*5be0*/  SHF.L.U32 R234, R50, 0x10, RZ ;  /* 0x0000001032ea7819 */ /* 0x000fe200000006ff */
[----:B------:R-:W-:Y:S01]  /*5bf0*/  FFMA.FTZ R232, R219, R236, R220 ;  /* 0x000000ecdbe87223 */ /* 0x000fe200000100dc */
[----:B------:R-:W-:Y:S01]  /*5c00*/  IMAD.U32 R220, R82, 0x10000, RZ ;  /* 0x0001000052dc7824 */ /* 0x000fe200078e00ff */
[----:B------:R-:W-:-:S02]  /*5c10*/  SHF.L.U32 R236, R51, 0x10, RZ ;  /* 0x0000001033ec7819 */ /* 0x000fc400000006ff */
[----:B------:R-:W-:Y:S01]  /*5c20*/  F2FP.BF16.F32.PACK_AB R140, R177, R140 ;  /* 0x0000008cb18c723e */ /* 0x000fe200000010ff */
[----:B0-----:R-:W-:Y:S02]  /*5c30*/  IMAD.U32 R129, R101, 0x10000, RZ ;  /* 0x0001000065817824 */ /* 0x001fe400078e00ff */
[----:B------:R-:W-:Y:S01]  /*5c40*/  FADD.FTZ R131, -R212, R216 ;  /* 0x000000d8d4837221 */ /* 0x000fe20000010100 */
[----:B------:R-:W-:Y:S01]  /*5c50*/  SHF.L.U32 R128, R30, 0x10, RZ ;  /* 0x000000101e807819 */ /* 0x000fe200000006ff */
[----:B------:R-:W-:Y:S01]  /*5c60*/  IMAD.U32 R132, R28, 0x10000, RZ ;  /* 0x000100001c847824 */ /* 0x000fe200078e00ff */
[----:B------:R-:W-:Y:S01]  /*5c70*/  SHF.L.U32 R130, R29, 0x10, RZ ;  /* 0x000000101d827819 */ /* 0x000fe200000006ff */
[----:B------:R-:W-:Y:S01]  /*5c80*/  FFMA.FTZ R215, R219, R240, R129 ;  /* 0x000000f0dbd77223 */ /* 0x000fe20000010081 */
[----:B------:R-:W-:Y:S01]  /*5c90*/  SHF.L.U32 R129, R27, 0x10, RZ ;  /* 0x000000101b817819 */ /* 0x000fe200000006ff */
[----:B------:R-:W-:Y:S01]  /*5ca0*/  FMUL.FTZ R131, R176, R131 ;  /* 0x00000083b0837220 */ /* 0x000fe20000410000 */
[----:B------:R-:W-:Y:S01]  /*5cb0*/  FADD.FTZ R133, -R212, R144 ;  /* 0x00000090d4857221 */ /* 0x000fe20000010100 */
[----:B------:R-:W-:Y:S01]  /*5cc0*/  FFMA.FTZ R235, R209, R128, R130 ;  /* 0x00000080d1eb7223 */ /* 0x000fe20000010082 */
[----:B------:R-:W-:Y:S01]  /*5cd0*/  SHF.L.U32 R128, R70, 0x10, RZ ;  /* 0x0000001046807819 */ /* 0x000fe200000006ff */
[----:B------:R-:W-:Y:S01]  /*5ce0*/  FFMA.FTZ R234, R131, R234, R220 ;  /* 0x000000ea83ea7223 */ /* 0x000fe200000100dc */
[----:B------:R-:W-:Y:S01]  /*5cf0*/  SHF.L.U32 R130, R102, 0x10, RZ ;  /* 0x0000001066827819 */ /* 0x000fe200000006ff */
[----:B------:R-:W-:Y:S01]  /*5d00*/  FFMA.FTZ R216, R209, R132, R129 ;  /* 0x00000084d1d87223 */ /* 0x000fe20000010081 */
[----:B------:R-:W-:Y:S01]  /*5d10*/  SHF.L.U32 R220, R25, 0x10, RZ ;  /* 0x0000001019dc7819 */ /* 0x000fe200000006ff */
[----:B------:R-:W-:-:S02]  /*5d20*/  IMAD.U32 R132, R26, 0x10000, RZ ;  /* 0x000100001a847824 */ /* 0x000fc400078e00ff */
[----:B------:R-:W-:Y:S01]  /*5d30*/  FADD.FTZ R129, -R212, R208 ;  /* 0x000000d0d4817221 */ /* 0x000fe20000010100 */
[----:B------:R-:W-:Y:S01]  /*5d40*/  FFMA.FTZ R219, R131, R128, R130 ;  /* 0x0000008083db7223 */ /* 0x000fe20000010082 */
[----:B------:R-:W-:Y:S01]  /*5d50*/  SHF.L.U32 R130, R83, 0x10, RZ ;  /* 0x0000001053827819 */ /* 0x000fe200000006ff */
[----:B------:R-:W-:Y:S01]  /*5d60*/  FFMA.FTZ R237, R147, R132, R220 ;  /* 0x0000008493ed7223 */ /* 0x000fe200000100dc */
[----:B------:R-:W-:Y:S01]  /*5d70*/  SHF.L.U32 R220, R24, 0x10, RZ ;  /* 0x0000001018dc7819 */ /* 0x000fe200000006ff */
[----:B------:R-:W-:Y:S01]  /*5d80*/  FMUL.FTZ R129, R176, R129 ;  /* 0x00000081b0817220 */ /* 0x000fe20000410000 */
[----:B------:R-:W-:Y:S02]  /*5d90*/  IMAD.U32 R128, R23, 0x10000, RZ ;  /* 0x0001000017807824 */ /* 0x000fe400078e00ff */
[----:B------:R-:W-:Y:S01]  /*5da0*/  FADD.FTZ R131, -R212, R139 ;  /* 0x0000008bd4837221 */ /* 0x000fe20000010100 */
[----:B------:R-:W-:Y:S01]  /*5db0*/  FMUL.FTZ R133, R176, R133 ;  /* 0x00000085b0857220 */ /* 0x000fe20000410000 */
[----:B------:R-:W-:Y:S01]  /*5dc0*/  FFMA.FTZ R236, R129, R236, R130 ;  /* 0x000000ec81ec7223 */ /* 0x000fe20000010082 */
[----:B------:R-:W-:Y:S01]  /*5dd0*/  FFMA.FTZ R220, R147, R220, R128 ;  /* 0x000000dc93dc7223 */ /* 0x000fe20000010080 */
[----:B------:R-:W-:Y:S01]  /*5de0*/  SHF.L.U32 R130, R103, 0x10, RZ ;  /* 0x0000001067827819 */ /* 0x000fe200000006ff */
[----:B------:R-:W-:-:S02]  /*5df0*/  IMAD.U32 R128, R71, 0x10000, RZ ;  /* 0x0001000047807824 */ /* 0x000fc400078e00ff */
[----:B------:R-:W-:Y:S01]  /*5e00*/  FMUL.FTZ R131, R176, R131 ;  /* 0x00000083b0837220 */ /* 0x000fe20000410000 */
[----:B------:R-:W-:Y:S01]  /*5e10*/  IMAD.U32 R144, R16, 0x10000, RZ ;  /* 0x0001000010907824 */ /* 0x000fe200078e00ff */
[----:B------:R-:W-:Y:S01]  /*5e20*/  SHF.L.U32 R208, R18, 0x10, RZ ;  /* 0x0000001012d07819 */ /* 0x000fe200000006ff */
[----:B------:R-:W-:Y:S01]  /*5e30*/  FFMA.FTZ R139, R129, R128, R130 ;  /* 0x00000080818b7223 */ /* 0x000fe20000010082 */
[----:B------:R-:W-:Y:S01]  /*5e40*/  SHF.L.U32 R128, R22, 0x10, RZ ;  /* 0x0000001016807819 */ /* 0x000fe200000006ff */
[----:B------:R-:W-:Y:S01]  /*5e50*/  IMAD.U32 R130, R21, 0x10000, RZ ;  /* 0x0001000015827824 */ /* 0x000fe200078e00ff */
[----:B------:R-:W-:Y:S01]  /*5e60*/  SHF.L.U32 R129, R19, 0x10, RZ ;  /* 0x0000001013817819 */ /* 0x000fe200000006ff */
[----:B------:R-:W-:Y:S01]  /*5e70*/  IMAD.U32 R209, R96, 0x10000, RZ ;  /* 0x0001000060d17824 */ /* 0x000fe200078e00ff */
[----:B------:R-:W-:Y:S01]  /*5e80*/  SHF.L.U32 R132, R72, 0x10, RZ ;  /* 0x0000001048847819 */ /* 0x000fe200000006ff */
[----:B------:R-:W-:Y:S01]  /*5e90*/  FFMA.FTZ R239, R131, R128, R130 ;  /* 0x0000008083ef7223 */ /* 0x000fe20000010082 */
[----:B------:R-:W-:Y:S01]  /*5ea0*/  SHF.L.U32 R130, R76, 0x10, RZ ;  /* 0x000000104c827819 */ /* 0x000fe200000006ff */
[----:B------:R-:W-:-:S02]  /*5eb0*/  IMAD.U32 R128, R52, 0x10000, RZ ;  /* 0x0001000034807824 */ /* 0x000fc400078e00ff */
[----:B------:R-:W-:Y:S01]  /*5ec0*/  FFMA.FTZ R222, R131, R222, R129 ;  /* 0x000000de83de7223 */ /* 0x000fe20000010081 */
[----:B------:R-:W-:Y:S01]  /*5ed0*/  SHF.L.U32 R129, R15, 0x10, RZ ;  /* 0x000000100f817819 */ /* 0x000fe200000006ff */
[C---:B------:R-:W-:Y:S01]  /*5ee0*/  FFMA.FTZ R209, R133.reuse, R132, R209 ;  /* 0x0000008485d17223 */ /* 0x040fe200000100d1 */
[----:B------:R-:W-:Y:S01]  /*5ef0*/  FFMA.FTZ R147, R133, R128, R130 ;  /* 0x0000008085937223 */ /* 0x000fe20000010082 */
[----:B------:R-:W-:Y:S01]  /*5f00*/  SHF.L.U32 R128, R17, 0x10, RZ ;  /* 0x0000001011807819 */ /* 0x000fe200000006ff */
[----:B------:R-:W-:-:S04]  /*5f10*/  IMAD.WIDE.U32 R132, R137, 0x10, R184 ;  /* 0x0000001089847825 */ /* 0x000fc800078e00b8 */
[----:B------:R-:W-:Y:S01]  /*5f20*/  FFMA.FTZ R144, R145, R144, R129 ;  /* 0x0000009091907223 */ /* 0x000fe20000010081 */
[----:B------:R-:W-:Y:S01]  /*5f30*/  FADD.FTZ R129, -R212, R210 ;  /* 0x000000d2d4817221 */ /* 0x000fe20000010100 */
[----:B------:R-:W-:Y:S01]  /*5f40*/  SHF.L.U32 R210, R53, 0x10, RZ ;  /* 0x0000001035d27819 */ /* 0x000fe200000006ff */
[----:B------:R-:W-:Y:S01]  /*5f50*/  FFMA.FTZ R208, R145, R208, R128 ;  /* 0x000000d091d07223 */ /* 0x000fe20000010080 */
[----:B------:R-:W-:Y:S01]  /*5f60*/  SHF.L.U32 R130, R73, 0x10, RZ ;  /* 0x0000001049827819 */ /* 0x000fe200000006ff */
[----:B------:R-:W-:Y:S01]  /*5f70*/  FMUL.FTZ R129, R176, R129 ;  /* 0x00000081b0817220 */ /* 0x000fe20000410000 */
[----:B------:R-:W-:Y:S01]  /*5f80*/  SHF.L.U32 R145, R97, 0x10, RZ ;  /* 0x0000001061917819 */ /* 0x000fe200000006ff */
[----:B------:R-:W-:Y:S02]  /*5f90*/  IMAD.U32 R128, R77, 0x10000, RZ ;  /* 0x000100004d807824 */ /* 0x000fe400078e00ff */
[----:B------:R-:W-:Y:S01]  /*5fa0*/  FADD.FTZ R137, -R212, R136 ;  /* 0x00000088d4897221 */ /* 0x000fe20000010100 */
[----:B------:R-:W-:Y:S01]  /*5fb0*/  F2FP.BF16.F32.PACK_AB R131, R226, R227 ;  /* 0x000000e3e283723e */ /* 0x000fe200000010ff */
[----:B------:R-:W-:-:S02]  /*5fc0*/  IMAD.U32 R136, R14, 0x10000, RZ ;  /* 0x000100000e887824 */ /* 0x000fc400078e00ff */
[C---:B------:R-:W-:Y:S01]  /*5fd0*/  FFMA.FTZ R210, R129.reuse, R210, R128 ;  /* 0x000000d281d27223 */ /* 0x040fe20000010080 */
[----:B------:R-:W-:Y:S01]  /*5fe0*/  FFMA.FTZ R145, R129, R130, R145 ;  /* 0x0000008281917223 */ /* 0x000fe20000010091 */
[----:B------:R-:W-:Y:S01]  /*5ff0*/  F2FP.BF16.F32.PACK_AB R129, R221, R218 ;  /* 0x000000dadd81723e */ /* 0x000fe200000010ff */
[C---:B------:R-:W-:Y:S01]  /*6000*/  FADD.FTZ R221, -R212.reuse, R141 ;  /* 0x0000008dd4dd7221 */ /* 0x040fe20000010100 */
[----:B------:R-:W-:Y:S01]  /*6010*/  FADD.FTZ R141, -R212, R142 ;  /* 0x0000008ed48d7221 */ /* 0x000fe20000010100 */
[----:B------:R-:W-:Y:S01]  /*6020*/  F2FP.BF16.F32.PACK_AB R130, R224, R223 ;  /* 0x000000dfe082723e */ /* 0x000fe200000010ff */
[C---:B------:R-:W-:Y:S01]  /*6030*/  FMUL.FTZ R137, R176.reuse, R137 ;  /* 0x00000089b0897220 */ /* 0x040fe20000410000 */
[----:B------:R-:W-:Y:S01]  /*6040*/  F2FP.BF16.F32.PACK_AB R128, R217, R214 ;  /* 0x000000d6d980723e */ /* 0x000fe200000010ff */
[----:B------:R-:W-:Y:S01]  /*6050*/  IMAD.U32 R217, R11, 0x10000, RZ ;  /* 0x000100000bd97824 */ /* 0x000fe200078e00ff */
[----:B------:R-:W-:Y:S01]  /*6060*/  SHF.L.U32 R142, R13, 0x10, RZ ;  /* 0x000000100d8e7819 */ /* 0x000fe200000006ff */
[----:B------:R-:W-:Y:S01]  /*6070*/  FMUL.FTZ R214, R176, R221 ;  /* 0x000000ddb0d67220 */ /* 0x000fe20000410000 */
[----:B------:R-:W-:Y:S01]  /*6080*/  SHF.L.U32 R212, R12, 0x10, RZ ;  /* 0x000000100cd47819 */ /* 0x000fe200000006ff */
[----:B------:R0:W-:Y:S01]  /*6090*/  STG.E.128 desc[UR6][R132.64], R128 ;  /* 0x0000008084007986 */ /* 0x0001e2000c101d06 */
[----:B------:R-:W-:Y:S01]  /*60a0*/  SHF.L.U32 R223, R54, 0x10, RZ ;  /* 0x0000001036df7819 */ /* 0x000fe200000006ff */
[C---:B------:R-:W-:Y:S01]  /*60b0*/  FFMA.FTZ R221, R213.reuse, R136, R142 ;  /* 0x00000088d5dd7223 */ /* 0x040fe2000001008e */
[----:B------:R-:W-:Y:S01]  /*60c0*/  SHF.L.U32 R227, R78, 0x10, RZ ;  /* 0x000000104ee37819 */ /* 0x000fe200000006ff */
[----:B------:R-:W-:Y:S01]  /*60d0*/  FFMA.FTZ R212, R213, R212, R217 ;  /* 0x000000d4d5d47223 */ /* 0x000fe200000100d9 */
[----:B------:R-:W-:Y:S01]  /*60e0*/  SHF.L.U32 R218, R98, 0x10, RZ ;  /* 0x0000001062da7819 */ /* 0x000fe200000006ff */
[----:B------:R-:W-:Y:S01]  /*60f0*/  IMAD.U32 R226, R55, 0x10000, RZ ;  /* 0x0001000037e27824 */ /* 0x000fe200078e00ff */
[----:B------:R-:W-:Y:S01]  /*6100*/  SHF.L.U32 R224, R10, 0x10, RZ ;  /* 0x000000100ae07819 */ /* 0x000fe200000006ff */
[----:B------:R-:W-:Y:S01]  /*6110*/  FFMA.FTZ R223, R214, R223, R227 ;  /* 0x000000dfd6df7223 */ /* 0x000fe200000100e3 */
[----:B------:R-:W-:Y:S01]  /*6120*/  FMUL.FTZ R141, R176, R141 ;  /* 0x0000008db08d7220 */ /* 0x000fe20000410000 */
[----:B------:R-:W-:Y:S01]  /*6130*/  FFMA.FTZ R213, R214, R247, R218 ;  /* 0x000000f7d6d57223 */ /* 0x000fe200000100da */
[----:B------:R-:W-:Y:S01]  /*6140*/  SHF.L.U32 R214, R8, 0x10, RZ ;  /* 0x0000001008d67819 */ /* 0x000fe200000006ff */
[----:B------:R-:W-:Y:S01]  /*6150*/  IMAD.U32 R218, R4, 0x10000, RZ ;  /* 0x0001000004da7824 */ /* 0x000fe200078e00ff */
[----:B------:R-:W-:Y:S01]  /*6160*/  SHF.L.U32 R136, R5, 0x10, RZ ;  /* 0x0000001005887819 */ /* 0x000fe200000006ff */
[----:B------:R-:W-:Y:S01]  /*6170*/  IMAD.WIDE.U32 R176, R183, 0x10, R178 ;  /* 0x00000010b7b07825 */ /* 0x000fe200078e00b2 */
[----:B------:R-:W-:-:S02]  /*6180*/  F2FP.BF16.F32.PACK_AB R142, R243, R182 ;  /* 0x000000b6f38e723e */ /* 0x000fc400000010ff */
[----:B------:R-:W-:Y:S01]  /*6190*/  F2FP.BF16.F32.PACK_AB R139, R222, R139 ;  /* 0x0000008bde8b723e */ /* 0x000fe200000010ff */
[----:B0-----:R-:W-:Y:S01]  /*61a0*/  IMAD.U32 R128, R9, 0x10000, RZ ;  /* 0x0001000009807824 */ /* 0x001fe200078e00ff */
[----:B------:R-:W-:Y:S01]  /*61b0*/  SHF.L.U32 R129, R7, 0x10, RZ ;  /* 0x0000001007817819 */ /* 0x000fe200000006ff */
[----:B------:R-:W-:Y:S01]  /*61c0*/  IMAD.WIDE.U32 R182, R183, 0x10, R184 ;  /* 0x00000010b7b67825 */ /* 0x000fe200078e00b8 */
[----:B------:R-:W-:-:S03]  /*61d0*/  SHF.L.U32 R130, R79, 0x10, RZ ;  /* 0x000000104f827819 */ /* 0x000fc600000006ff */
[----:B------:R-:W-:Y:S01]  /*61e0*/  FFMA.FTZ R224, R137, R224, R128 ;  /* 0x000000e089e07223 */ /* 0x000fe20000010080 */
[----:B------:R-:W-:Y:S01]  /*61f0*/  SHF.L.U32 R128, R75, 0x10, RZ ;  /* 0x000000104b807819 */ /* 0x000fe200000006ff */
[----:B------:R-:W-:Y:S01]  /*6200*/  FFMA.FTZ R214, R137, R214, R129 ;  /* 0x000000d689d67223 */ /* 0x000fe20000010081 */
[----:B------:R-:W-:Y:S01]  /*6210*/  SHF.L.U32 R129, R3, 0x10, RZ ;  /* 0x0000001003817819 */ /* 0x000fe200000006ff */
[----:B------:R-:W-:Y:S01]  /*6220*/  FFMA.FTZ R226, R143, R226, R130 ;  /* 0x000000e28fe27223 */ /* 0x000fe20000010082 */
[----:B------:R-:W-:Y:S01]  /*6230*/  IMAD.U32 R130, R99, 0x10000, RZ ;  /* 0x0001000063827824 */ /* 0x000fe200078e00ff */
[----:B------:R-:W-:Y:S02]  /*6240*/  SHF.L.U32 R132, R6, 0x10, RZ ;  /* 0x0000001006847819 */ /* 0x000fe400000006ff */
[----:B------:R-:W-:Y:S01]  /*6250*/  FFMA.FTZ R218, R141, R218, R129 ;  /* 0x000000da8dda7223 */ /* 0x000fe20000010081 */
[----:B------:R-:W-:Y:S01]  /*6260*/  FFMA.FTZ R217, R143, R128, R130 ;  /* 0x000000808fd97223 */ /* 0x000fe20000010082 */
[----:B------:R-:W-:Y:S01]  /*6270*/  F2FP.BF16.F32.PACK_AB R129, R186, R225 ;  /* 0x000000e1ba81723e */ /* 0x000fe200000010ff */
[----:B------:R-:W-:Y:S01]  /*6280*/  FFMA.FTZ R227, R141, R132, R136 ;  /* 0x000000848de37223 */ /* 0x000fe20000010088 */
[----:B------:R-:W-:Y:S01]  /*6290*/  F2FP.BF16.F32.PACK_AB R128, R187, R134 ;  /* 0x00000086bb80723e */ /* 0x000fe200000010ff */
[----:B------:R-:W-:Y:S01]  /*62a0*/  IMAD.WIDE.U32 R136, R181, 0x10, R178 ;  /* 0x00000010b5887825 */ /* 0x000fe200078e00b2 */
[----:B------:R-:W0:Y:S01]  /*62b0*/  LDC.64 R186, c[0x0][0x380] ;  /* 0x0000e000ffba7b82 */ /* 0x000e220000000a00 */
[----:B------:R-:W-:-:S02]  /*62c0*/  F2FP.BF16.F32.PACK_AB R143, R245, R238 ;  /* 0x000000eef58f723e */ /* 0x000fc400000010ff */
[----:B------:R-:W-:Y:S01]  /*62d0*/  F2FP.BF16.F32.PACK_AB R141, R241, R180 ;  /* 0x000000b4f18d723e */ /* 0x000fe200000010ff */
[----:B------:R-:W-:Y:S01]  /*62e0*/  IMAD.WIDE.U32 R180, R181, 0x10, R184 ;  /* 0x00000010b5b47825 */ /* 0x000fe200078e00b8 */
[----:B------:R-:W-:Y:S02]  /*62f0*/  F2FP.BF16.F32.PACK_AB R131, R233, R230 ;  /* 0x000000e6e983723e */ /* 0x000fe400000010ff */
[----:B------:R-:W-:Y:S01]  /*6300*/  F2FP.BF16.F32.PACK_AB R130, R229, R228 ;  /* 0x000000e4e582723e */ /* 0x000fe200000010ff */
[----:B------:R-:W-:Y:S01]  /*6310*/  IMAD.WIDE.U32 R178, R135, 0x10, R178 ;  /* 0x0000001087b27825 */ /* 0x000fe200078e00b2 */
[----:B------:R1:W-:Y:S01]  /*6320*/  STG.E.128 desc[UR6][R136.64], R140 ;  /* 0x0000008c88007986 */ /* 0x0003e2000c101d06 */
[----:B------:R-:W-:Y:S02]  /*6330*/  F2FP.BF16.F32.PACK_AB R134, R237, R234 ;  /* 0x000000eaed86723e */ /* 0x000fe400000010ff */
[----:B------:R-:W-:Y:S01]  /*6340*/  IMAD.WIDE.U32 R184, R135, 0x10, R184 ;  /* 0x0000001087b87825 */ /* 0x000fe200078e00b8 */
[----:B------:R-:W-:Y:S01]  /*6350*/  F2FP.BF16.F32.PACK_AB R135, R239, R236 ;  /* 0x000000ecef87723e */ /* 0x000fe200000010ff */
[----:B------:R2:W-:Y:S01]  /*6360*/  STG.E.128 desc[UR6][R180.64], R128 ;  /* 0x00000080b4007986 */ /* 0x0005e2000c101d06 */
[----:B------:R-:W-:-:S02]  /*6370*/  F2FP.BF16.F32.PACK_AB R133, R235, R232 ;  /* 0x000000e8eb85723e */ /* 0x000fc400000010ff */
[----:B------:R-:W-:Y:S02]  /*6380*/  F2FP.BF16.F32.PACK_AB R132, R231, R138 ;  /* 0x0000008ae784723e */ /* 0x000fe400000010ff */
[----:B------:R-:W-:Y:S02]  /*6390*/  F2FP.BF16.F32.PACK_AB R138, R220, R219 ;  /* 0x000000dbdc8a723e */ /* 0x000fe400000010ff */
[----:B------:R-:W-:Y:S01]  /*63a0*/  F2FP.BF16.F32.PACK_AB R145, R212, R145 ;  /* 0x00000091d491723e */ /* 0x000fe200000010ff */
[----:B------:R2:W-:Y:S01]  /*63b0*/  STG.E.128 desc[UR6][R176.64], R132 ;  /* 0x00000084b0007986 */ /* 0x0005e2000c101d06 */
[----:B------:R-:W-:Y:S02]  /*63c0*/  F2FP.BF16.F32.PACK_AB R144, R144, R209 ;  /* 0x000000d19090723e */ /* 0x000fe400000010ff */
[----:B0-----:R-:W-:Y:S02]  /*63d0*/  IADD3 R207, PT, PT, R207, R186, RZ ;  /* 0x000000bacfcf7210 */ /* 0x001fe40007ffe0ff */
[----:B-1----:R-:W-:-:S02]  /*63e0*/  F2FP.BF16.F32.PACK_AB R137, R216, R215 ;  /* 0x000000d7d889723e */ /* 0x002fc400000010ff */
[----:B------:R-:W-:Y:S02]  /*63f0*/  ISETP.GE.AND P2, PT, R207, R187, PT ;  /* 0x000000bbcf00720c */ /* 0x000fe40003f46270 */
[----:B------:R-:W-:Y:S02]  /*6400*/  F2FP.BF16.F32.PACK_AB R136, R211, R146 ;  /* 0x00000092d388723e */ /* 0x000fe400000010ff */
[----:B------:R-:W-:Y:S02]  /*6410*/  F2FP.BF16.F32.PACK_AB R143, R227, R226 ;  /* 0x000000e2e38f723e */ /* 0x000fe400000010ff */
[----:B------:R-:W-:Y:S01]  /*6420*/  F2FP.BF16.F32.PACK_AB R142, R224, R223 ;  /* 0x000000dfe08e723e */ /* 0x000fe200000010ff */
[----:B------:R2:W-:Y:S01]  /*6430*/  STG.E.128 desc[UR6][R182.64], R136 ;  /* 0x00000088b6007986 */ /* 0x0005e2000c101d06 */
[----:B------:R-:W-:Y:S02]  /*6440*/  F2FP.BF16.F32.PACK_AB R141, R221, R210 ;  /* 0x000000d2dd8d723e */ /* 0x000fe400000010ff */
[----:B------:R-:W-:-:S02]  /*6450*/  F2FP.BF16.F32.PACK_AB R140, R208, R147 ;  /* 0x00000093d08c723e */ /* 0x000fc400000010ff */
[----:B------:R-:W-:Y:S02]  /*6460*/  F2FP.BF16.F32.PACK_AB R147, R218, R217 ;  /* 0x000000d9da93723e */ /* 0x000fe400000010ff */
[----:B------:R-:W-:Y:S01]  /*6470*/  F2FP.BF16.F32.PACK_AB R146, R214, R213 ;  /* 0x000000d5d692723e */ /* 0x000fe200000010ff */
[----:B------:R2:W-:Y:S04]  /*6480*/  STG.E.128 desc[UR6][R178.64], R140 ;  /* 0x0000008cb2007986 */ /* 0x0005e8000c101d06 */
[----:B------:R2:W-:Y:S01]  /*6490*/  STG.E.128 desc[UR6][R184.64], R144 ;  /* 0x00000090b8007986 */ /* 0x0005e2000c101d06 */
[----:B------:R-:W-:Y:S05]  /*64a0*/  @!P2 BRA `(.L_x_71) ;  /* 0xffffffa80098a947 */ /* 0x000fea000383ffff */
[----:B------:R-:W-:Y:S05]  /*64b0*/  EXIT ;  /* 0x000000000000794d */ /* 0x000fea0003800000 */
.L_x_72:
        /* <DEDUP_REMOVED lines=12> */
.L_x_22301:


//--------------------- .text._ZN10layer_norm31ln_parallel_residual_fwd_kernelINS_13Kernel_traitsI13__nv_bfloat16S2_S2_S2_fjLj5120ELj1ELj1ELj4ELj16ENS_18Kernel_traits_baseILj5120ES2_S2_S2_S2_fjLj128EEEEELb0ELb1ELb0EEEvNS_9FwdParamsE --------------------------
	.section	.text._ZN10layer_norm31ln_parallel_residual_fwd_kernelINS_13Kernel_traitsI13__nv_bfloat16S2_S2_S2_fjLj5120ELj1ELj1ELj4ELj16ENS_18Kernel_traits_baseILj5120ES2_S2_S2_S2_fjLj128EEEEELb0ELb1ELb0EEEvNS_9FwdParamsE,"ax",@progbits
	.align	128
        .global         _ZN10layer_norm31ln_parallel_residual_fwd_kernelINS_13Kernel_traitsI13__nv_bfloat16S2_S2_S2_fjLj5120ELj1ELj1ELj4ELj16ENS_18Kernel_traits_baseILj5120ES2_S2_S2_S2_fjLj128EEEEELb0ELb1ELb0EEEvNS_9FwdParamsE
        .type           _ZN10layer_norm31ln_parallel_residual_fwd_kernelINS_13Kernel_traitsI13__nv_bfloat16S2_S2_S2_fjLj5120ELj1ELj1ELj4ELj16ENS_18Kernel_traits_baseILj5120ES2_S2_S2_S2_fjLj128EEEEELb0ELb1ELb0EEEvNS_9FwdParamsE,@function
        .size           _ZN10layer_norm31ln_parallel_residual_fwd_kernelINS_13Kernel_traitsI13__nv_bfloat16S2_S2_S2_fjLj5120ELj1ELj1ELj4ELj16ENS_18Kernel_traits_baseILj5120ES2_S2_S2_S2_fjLj128EEEEELb0ELb1ELb0EEEvNS_9FwdParamsE,(.L_x_22302 - _ZN10layer_norm31ln_parallel_residual_fwd_kernelINS_13Kernel_traitsI13__nv_bfloat16S2_S2_S2_fjLj5120ELj1ELj1ELj4ELj16ENS_18Kernel_traits_baseILj5120ES2_S2_S2_S2_fjLj128EEEEELb0ELb1ELb0EEEvNS_9FwdParamsE)
        .other          _ZN10layer_norm31ln_parallel_residual_fwd_kernelINS_13Kernel_traitsI13__nv_bfloat16S2_S2_S2_fjLj5120ELj1ELj1ELj4ELj16ENS_18Kernel_traits_baseILj5120ES2_S2_S2_S2_fjLj128EEEEELb0ELb1ELb0EEEvNS_9FwdParamsE,@"STO_CUDA_ENTRY STV_DEFAULT"
_ZN10layer_norm31ln_parallel_residual_fwd_kernelINS_13Kernel_traitsI13__nv_bfloat16S2_S2_S2_fjLj5120ELj1ELj1ELj4ELj16ENS_18Kernel_traits_baseILj5120ES2_S2_S2_S2_fjLj128EEEEELb0ELb1ELb0EEEvNS_9FwdParamsE:
.text._ZN10layer_norm31ln_parallel_residual_fwd_kernelINS_13Kernel_traitsI13__nv_bfloat16S2_S2_S2_fjLj5120ELj1ELj1ELj4ELj16ENS_18Kernel_traits_baseILj5120ES2_S2_S2_S2_fjLj128EEEEELb0ELb1ELb0EEEvNS_9FwdParamsE:
        /* <DEDUP_REMOVED lines=16> */
[----:B---34-:R-:W-:Y:S06]  /*0100*/  BRA.U !UP0, `(.L_x_74) ;  /* 0x0000000108a87547 */ /* 0x018fec000b800000 */
[C---:B------:R-:W-:Y:S02]  /*0110*/  ISETP.GE.U32.AND P1, PT, R99.reuse, 0x100, PT ;  /* 0x000001006300780c */ /* 0x040fe40003f26070 */
[C---:B------:R-:W-:Y:S02]  /*0120*/  ISETP.GE.U32.AND P2, PT, R99.reuse, 0x180, PT ;  /* 0x000001806300780c */ /* 0x040fe40003f46070 */
[C---:B------:R-:W-:Y:S02]  /*0130*/  ISETP.GE.U32.AND P0, PT, R99.reuse, 0x80, PT ;  /* 0x000000806300780c */ /* 0x040fe40003f06070 */
[----:B------:R-:W-:Y:S02]  /*0140*/  ISETP.GE.U32.AND P3, PT, R99, 0x200, PT ;  /* 0x000002006300780c */ /* 0x000fe40003f66070 */
[----:B------:R-:W-:-:S05]  /*0150*/  MOV R21, R101 ;  /* 0x0000006500157202 */ /* 0x000fca0000000f00 */
[----:B------:R-:W0:Y:S04]  /*0160*/  @P1 LDC.64 R6, c[0x0][0x3d0] ;  /* 0x0000f400ff061b82 */ /* 0x000e280000000a00 */
[----:B------:R-:W-:-:S04]  /*0170*/  @P0 LOP3.LUT R21, R101, 0x80, RZ, 0xfc, !PT ;  /* 0x0000008065150812 */ /* 0x000fc800078efcff */
[----:B------:R-:W1:Y:S08]  /*0180*/  @P1 LDC.64 R8, c[0x0][0x438] ;  /* 0x00010e00ff081b82 */ /* 0x000e700000000a00 */
[----:B------:R-:W2:Y:S08]  /*0190*/  @P2 LDC.64 R10, c[0x0][0x3d0] ;  /* 0x0000f400ff0a2b82 */ /* 0x000eb00000000a00 */
[----:B------:R-:W3:Y:S01]  /*01a0*/  @P2 LDC.64 R12, c[0x0][0x438] ;  /* 0x00010e00ff0c2b82 */ /* 0x000ee20000000a00 */
[----:B0-----:R-:W-:-:S05]  /*01b0*/  @P1 IMAD.WIDE.U32 R6, R21, 0x10, R6 ;  /* 0x0000001015061825 */ /* 0x001fca00078e0006 */
[----:B------:R0:W5:Y:S02]  /*01c0*/  @P1 LDG.E.128 R68, desc[UR8][R6.64] ;  /* 0x0000000806441981 */ /* 0x000164000c1e1d00 */
[----:B------:R-:W4:Y:S01]  /*01d0*/  @P0 LDC.64 R2, c[0x0][0x3d0] ;  /* 0x0000f400ff020b82 */ /* 0x000f220000000a00 */
[----:B-1----:R-:W-:-:S04]  /*01e0*/  @P1 IMAD.WIDE.U32 R8, R21, 0x10, R8 ;  /* 0x0000001015081825 */ /* 0x002fc800078e0008 */
[----:B------:R-:W-:Y:S01]  /*01f0*/  @P1 VIADD R21, R21, 0x80 ;  /* 0x0000008015151836 */ /* 0x000fe20000000000 */
[----:B------:R0:W5:Y:S02]  /*0200*/  @P1 LD.E.128 R64, desc[UR8][R8.64] ;  /* 0x0000000808401980 */ /* 0x000164000c101d00 */
[----:B------:R-:W1:Y:S01]  /*0210*/  @P0 LDC.64 R4, c[0x0][0x438] ;  /* 0x00010e00ff040b82 */ /* 0x000e620000000a00 */
[----:B--2---:R-:W-:-:S05]  /*0220*/  @P2 IMAD.WIDE.U32 R10, R21, 0x10, R10 ;  /* 0x00000010150a2825 */ /* 0x004fca00078e000a */
[----:B------:R0:W5:Y:S02]  /*0230*/  @P2 LDG.E.128 R60, desc[UR8][R10.64] ;  /* 0x000000080a3c2981 */ /* 0x000164000c1e1d00 */
[----:B------:R-:W2:Y:S01]  /*0240*/  @P3 LDC.64 R14, c[0x0][0x3d0] ;  /* 0x0000f400ff0e3b82 */ /* 0x000ea20000000a00 */
[C---:B---3--:R-:W-:Y:S01]  /*0250*/  @P2 IMAD.WIDE.U32 R12, R21.reuse, 0x10, R12 ;  /* 0x00000010150c2825 */ /* 0x048fe200078e000c */
[----:B------:R-:W-:-:S04]  /*0260*/  @P2 IADD3 R21, PT, PT, R21, 0x80, RZ ;  /* 0x0000008015152810 */ /* 0x000fc80007ffe0ff */
[----:B------:R0:W5:Y:S02]  /*0270*/  @P2 LD.E.128 R56, desc[UR8][R12.64] ;  /* 0x000000080c382980 */ /* 0x000164000c101d00 */
[----:B------:R-:W3:Y:S01]  /*0280*/  @P3 LDC.64 R16, c[0x0][0x438] ;  /* 0x00010e00ff103b82 */ /* 0x000ee20000000a00 */
[----:B----4-:R-:W-:-:S05]  /*0290*/  @P0 IMAD.WIDE.U32 R2, R101, 0x10, R2 ;  /* 0x0000001065020825 */ /* 0x010fca00078e0002 */
[----:B------:R0:W5:Y:S01]  /*02a0*/  @P0 LDG.E.128 R76, desc[UR8][R2.64] ;  /* 0x00000008024c0981 */ /* 0x000162000c1e1d00 */
[----:B-1----:R-:W-:-:S05]  /*02b0*/  @P0 IMAD.WIDE.U32 R4, R101, 0x10, R4 ;  /* 0x0000001065040825 */ /* 0x002fca00078e0004 */
[----:B------:R0:W5:Y:S01]  /*02c0*/  @P0 LD.E.128 R72, desc[UR8][R4.64] ;  /* 0x0000000804480980 */ /* 0x000162000c101d00 */
[----:B--2---:R-:W-:-:S05]  /*02d0*/  @P3 IMAD.WIDE.U32 R14, R21, 0x10, R14 ;  /* 0x00000010150e3825 */ /* 0x004fca00078e000e */
[----:B------:R0:W5:Y:S01]  /*02e0*/  @P3 LDG.E.128 R52, desc[UR8][R14.64] ;  /* 0x000000080e343981 */ /* 0x000162000c1e1d00 */
[----:B---3--:R-:W-:-:S05]  /*02f0*/  @P3 IMAD.WIDE.U32 R16, R21, 0x10, R16 ;  /* 0x0000001015103825 */ /* 0x008fca00078e0010 */
[----:B------:R0:W5:Y:S01]  /*0300*/  @P3 LD.E.128 R48, desc[UR8][R16.64] ;  /* 0x0000000810303980 */ /* 0x000162000c101d00 */
[----:B------:R-:W-:Y:S01]  /*0310*/  ISETP.GE.U32.AND P1, PT, R99, 0x280, PT ;  /* 0x000002806300780c */ /* 0x000fe20003f26070 */
[----:B------:R-:W-:-:S12]  /*0320*/  @P3 VIADD R21, R21, 0x80 ;  /* 0x0000008015153836 */ /* 0x000fd80000000000 */
[----:B0-----:R-:W-:Y:S05]  /*0330*/  @!P1 BRA `(.L_x_75) ;  /* 0x0000000000b89947 */ /* 0x001fea0003800000 */
[----:B------:R-:W0:Y:S08]  /*0340*/  LDC.64 R44, c[0x0][0x3d0] ;  /* 0x0000f400ff2c7b82 */ /* 0x000e300000000a00 */
[----:B------:R-:W1:Y:S01]  /*0350*/  LDC.64 R40, c[0x0][0x438] ;  /* 0x00010e00ff287b82 */ /* 0x000e620000000a00 */
[----:B0-----:R-:W-:-:S06]  /*0360*/  IMAD.WIDE.U32 R44, R21, 0x10, R44 ;  /* 0x00000010152c7825 */ /* 0x001fcc00078e002c */
[----:B------:R-:W5:Y:S01]  /*0370*/  LDG.E.128 R44, desc[UR8][R44.64] ;  /* 0x000000082c2c7981 */ /* 0x000f62000c1e1d00 */
[----:B-1----:R-:W-:-:S06]  /*0380*/  IMAD.WIDE.U32 R40, R21, 0x10, R40 ;  /* 0x0000001015287825 */ /* 0x002fcc00078e0028 */
[----:B------:R-:W5:Y:S01]  /*0390*/  LD.E.128 R40, desc[UR8][R40.64] ;  /* 0x0000000828287980 */ /* 0x000f62000c101d00 */
[----:B------:R-:W-:Y:S05]  /*03a0*/  BRA `(.L_x_75) ;  /* 0x00000000009c7947 */ /* 0x000fea0003800000 */
.L_x_74:
[C---:B------:R-:W-:Y:S02]  /*03b0*/  ISETP.GE.U32.AND P1, PT, R99.reuse, 0x100, PT ;  /* 0x000001006300780c */ /* 0x040fe40003f26070 */
[C---:B------:R-:W-:Y:S02]  /*03c0*/  ISETP.GE.U32.AND P2, PT, R99.reuse, 0x180, PT ;  /* 0x000001806300780c */ /* 0x040fe40003f46070 */
[C---:B------:R-:W-:Y:S02]  /*03d0*/  ISETP.GE.U32.AND P3, PT, R99.reuse, 0x200, PT ;  /* 0x000002006300780c */ /* 0x040fe40003f66070 */
[C---:B------:R-:W-:Y:S02]  /*03e0*/  ISETP.GE.U32.AND P0, PT, R99.reuse, 0x80, PT ;  /* 0x000000806300780c */ /* 0x040fe40003f06070 */
[----:B------:R-:W-:Y:S02]  /*03f0*/  ISETP.GE.U32.AND P4, PT, R99, 0x280, PT ;  /* 0x000002806300780c */ /* 0x000fe40003f86070 */
[----:B------:R-:W-:-:S03]  /*0400*/  MOV R15, R101 ;  /* 0x00000065000f7202 */ /* 0x000fc60000000f00 */
[----:B------:R-:W0:Y:S06]  /*0410*/  @P1 LDC.64 R2, c[0x0][0x3d0] ;  /* 0x0000f400ff021b82 */ /* 0x000e2c0000000a00 */
[----:B------:R-:W-:Y:S02]  /*0420*/  @P0 LOP3.LUT R15, R101, 0x80, RZ, 0xfc, !PT ;  /* 0x00000080650f0812 */ /* 0x000fe400078efcff */
[----:B------:R-:W1:Y:S08]  /*0430*/  @P2 LDC.64 R4, c[0x0][0x3d0] ;  /* 0x0000f400ff042b82 */ /* 0x000e700000000a00 */
[----:B------:R-:W2:Y:S08]  /*0440*/  @P3 LDC.64 R10, c[0x0][0x3d0] ;  /* 0x0000f400ff0a3b82 */ /* 0x000eb00000000a00 */
[----:B------:R-:W3:Y:S01]  /*0450*/  @P4 LDC.64 R12, c[0x0][0x3d0] ;  /* 0x0000f400ff0c4b82 */ /* 0x000ee20000000a00 */
[----:B0-----:R-:W-:-:S04]  /*0460*/  @P1 IMAD.WIDE.U32 R2, R15, 0x10, R2 ;  /* 0x000000100f021825 */ /* 0x001fc800078e0002 */
[----:B------:R-:W-:Y:S01]  /*0470*/  @P1 VIADD R15, R15, 0x80 ;  /* 0x000000800f0f1836 */ /* 0x000fe20000000000 */
[----:B------:R0:W5:Y:S02]  /*0480*/  @P1 LDG.E.128 R68, desc[UR8][R2.64] ;  /* 0x0000000802441981 */ /* 0x000164000c1e1d00 */
[----:B------:R-:W4:Y:S01]  /*0490*/  @P0 LDC.64 R6, c[0x0][0x3d0] ;  /* 0x0000f400ff060b82 */ /* 0x000f220000000a00 */
[C---:B-1----:R-:W-:Y:S01]  /*04a0*/  @P2 IMAD.WIDE.U32 R8, R15.reuse, 0x10, R4 ;  /* 0x000000100f082825 */ /* 0x042fe200078e0004 */
[----:B------:R-:W-:-:S04]  /*04b0*/  @P2 IADD3 R15, PT, PT, R15, 0x80, RZ ;  /* 0x000000800f0f2810 */ /* 0x000fc80007ffe0ff */
[----:B------:R0:W5:Y:S01]  /*04c0*/  @P2 LDG.E.128 R60, desc[UR8][R8.64] ;  /* 0x00000008083c2981 */ /* 0x000162000c1e1d00 */
[----:B--2---:R-:W-:-:S04]  /*04d0*/  @P3 IMAD.WIDE.U32 R10, R15, 0x10, R10 ;  /* 0x000000100f0a3825 */ /* 0x004fc800078e000a */
[----:B------:R-:W-:Y:S01]  /*04e0*/  @P3 VIADD R15, R15, 0x80 ;  /* 0x000000800f0f3836 */ /* 0x000fe20000000000 */
[----:B------:R0:W5:Y:S03]  /*04f0*/  @P3 LDG.E.128 R52, desc[UR8][R10.64] ;  /* 0x000000080a343981 */ /* 0x000166000c1e1d00 */
[----:B---3--:R-:W-:-:S05]  /*0500*/  @P4 IMAD.WIDE.U32 R4, R15, 0x10, R12 ;  /* 0x000000100f044825 */ /* 0x008fca00078e000c */
[----:B------:R0:W5:Y:S01]  /*0510*/  @P4 LDG.E.128 R44, desc[UR8][R4.64] ;  /* 0x00000008042c4981 */ /* 0x000162000c1e1d00 */
[----:B----4-:R-:W-:-:S05]  /*0520*/  @P0 IMAD.WIDE.U32 R6, R101, 0x10, R6 ;  /* 0x0000001065060825 */ /* 0x010fca00078e0006 */
        /* <DEDUP_REMOVED lines=15> */
.L_x_75:
[----:B------:R-:W-:Y:S05]  /*0620*/  BSYNC.RECONVERGENT B0 ;  /* 0x0000000000007941 */ /* 0x000fea0003800200 */
.L_x_73:
        /* <DEDUP_REMOVED lines=14> */
[----:B------:R-:W-:Y:S01]  /*0710*/  PRMT R95, R42, 0x7632, R95 ;  /* 0x000076322a5f7816 */ /* 0x000fe2000000005f */
[----:B------:R-:W1:Y:S01]  /*0720*/  LDCU.U8 UR7, c[0x0][0x410] ;  /* 0x00008200ff0777ac */ /* 0x000e620008000000 */
[----:B------:R-:W-:-:S02]  /*0730*/  VIMNMX R4, PT, PT, RZ, R3, !PT ;  /* 0x00000003ff047248 */ /* 0x000fc40007fe0100 */
[----:B------:R-:W-:Y:S01]  /*0740*/  LOP3.LUT R3, R0, 0xffffff00, RZ, 0xc0, !PT ;  /* 0xffffff0000037812 */ /* 0x000fe200078ec0ff */
[----:B------:R-:W2:Y:S01]  /*0750*/  LDCU.64 UR14, c[0x0][0x398] ;  /* 0x00007300ff0e77ac */ /* 0x000ea20008000a00 */
[----:B------:R-:W-:Y:S02]  /*0760*/  VIMNMX R2, PT, PT, R2, 0x20, PT ;  /* 0x0000002002027848 */ /* 0x000fe40003fe0100 */
[----:B------:R-:W-:Y:S01]  /*0770*/  VIMNMX R4, PT, PT, R4, 0x20, PT ;  /* 0x0000002004047848 */ /* 0x000fe20003fe0100 */
[----:B------:R-:W3:Y:S01]  /*0780*/  LDCU.64 UR16, c[0x0][0x3a0] ;  /* 0x00007400ff1077ac */ /* 0x000ee20008000a00 */
[----:B------:R-:W-:Y:S01]  /*0790*/  PRMT R94, R46, 0x7632, R94 ;  /* 0x000076322e5e7816 */ /* 0x000fe2000000005e */
[----:B------:R-:W-:Y:S01]  /*07a0*/  IMAD R2, R2, 0x8, R3 ;  /* 0x0000000802027824 */ /* 0x000fe200078e0203 */
[----:B------:R-:W-:Y:S01]  /*07b0*/  LEA R98, R4, R3, 0x3 ;  /* 0x0000000304627211 */ /* 0x000fe200078e18ff */
[----:B0-----:R-:W-:Y:S01]  /*07c0*/  ULOP3.LUT UP0, URZ, UR4, UR10, URZ, 0xfc, !UPT ;  /* 0x0000000a04ff7292 */ /* 0x001fe2000f80fcff */
[----:B------:R-:W-:Y:S01]  /*07d0*/  PRMT R93, R41, 0x7632, R93 ;  /* 0x00007632295d7816 */ /* 0x000fe2000000005d */
[----:B------:R-:W0:Y:S01]  /*07e0*/  LDCU UR10, c[0x0][0x400] ;  /* 0x00008000ff0a77ac */ /* 0x000e220008000800 */
[----:B------:R-:W-:-:S02]  /*07f0*/  I2FP.F32.U32 R11, R2 ;  /* 0x00000002000b7245 */ /* 0x000fc40000201000 */
[----:B------:R-:W-:Y:S01]  /*0800*/  PRMT R92, R45, 0x7632, R92 ;  /* 0x000076322d5c7816 */ /* 0x000fe2000000005c */
[----:B------:R-:W-:Y:S01]  /*0810*/  ULOP3.LUT UP0, URZ, UR5, UR11, URZ, 0xfc, UP0 ;  /* 0x0000000b05ff7292 */ /* 0x000fe2000800fcff */
[----:B------:R-:W-:Y:S01]  /*0820*/  PRMT R91, R40, 0x7632, R91 ;  /* 0x00007632285b7816 */ /* 0x000fe2000000005b */
[----:B------:R-:W4:Y:S01]  /*0830*/  LDCU UR11, c[0x0][0x388] ;  /* 0x00007100ff0b77ac */ /* 0x000f220008000800 */
[----:B------:R-:W0:Y:S01]  /*0840*/  MUFU.RCP R11, R11 ;  /* 0x0000000b000b7308 */ /* 0x000e220000001000 */
[----:B------:R-:W-:Y:S02]  /*0850*/  PRMT R90, R44, 0x7632, R90 ;  /* 0x000076322c5a7816 */ /* 0x000fe4000000005a */
[----:B------:R-:W-:Y:S01]  /*0860*/  PRMT R89, R51, 0x7632, R89 ;  /* 0x0000763233597816 */ /* 0x000fe20000000059 */
[----:B------:R-:W0:Y:S01]  /*0870*/  LDCU.64 UR12, c[0x0][0x380] ;  /* 0x00007000ff0c77ac */ /* 0x000e220008000a00 */
        /* <DEDUP_REMOVED lines=30> */
[----:B01234-:R-:W-:-:S07]  /*0a60*/  PRMT R0, R76, 0x7632, R0 ;  /* 0x000076324c007816 */ /* 0x01ffce0000000000 */
.L_x_118:
[----:B------:R-:W-:Y:S01]  /*0a70*/  UIMAD UR4, UR6, UR11, URZ ;  /* 0x0000000b060472a4 */ /* 0x000fe2000f8e02ff */
[----:B------:R-:W-:Y:S03]  /*0a80*/  BSSY.RECONVERGENT B0, `(.L_x_76) ;  /* 0x00000ad000007945 */ /* 0x000fe60003800200 */
[----:B------:R-:W-:-:S04]  /*0a90*/  USHF.R.S32.HI UR5, URZ, 0x1f, UR4 ;  /* 0x0000001fff057899 */ /* 0x000fc80008011404 */
[----:B------:R-:W-:-:S06]  /*0aa0*/  ULEA.HI UR5, UR5, UR4, URZ, 0x3 ;  /* 0x0000000405057291 */ /* 0x000fcc000f8f18ff */
[----:B01234-:R-:W-:-:S05]  /*0ab0*/  IMAD.U32 R80, RZ, RZ, UR5 ;  /* 0x00000005ff507e24 */ /* 0x01ffca000f8e00ff */
[----:B------:R-:W-:-:S04]  /*0ac0*/  LEA.HI.SX32 R143, R80, R101, 0x1d ;  /* 0x00000065508f7211 */ /* 0x000fc800078feaff */
[----:B------:R-:W-:Y:S01]  /*0ad0*/  MOV R144, R143 ;  /* 0x0000008f00907202 */ /* 0x000fe20000000f00 */
[----:B------:R-:W-:Y:S06]  /*0ae0*/  @!P0 BRA `(.L_x_77) ;  /* 0x0000000800988947 */ /* 0x000fec0003800000 */
[----:B------:R-:W-:Y:S01]  /*0af0*/  ISETP.NE.U32.AND P0, PT, RZ, UR14, PT ;  /* 0x0000000eff007c0c */ /* 0x000fe2000bf05070 */
[----:B------:R-:W0:Y:S01]  /*0b00*/  LDC.64 R80, c[0x0][0x390] ;  /* 0x0000e400ff507b82 */ /* 0x000e220000000a00 */
        /* <DEDUP_REMOVED lines=11> */
[----:B------:R-:W-:Y:S05]  /*0bc0*/  @!P0 BRA `(.L_x_78) ;  /* 0x00000004007c8947 */ /* 0x000fea0003800000 */
[----:B------:R-:W-:Y:S05]  /*0bd0*/  @!P1 BRA `(.L_x_79) ;  /* 0x0000000000e49947 */ /* 0x000fea0003800000 */
[C---:B-----5:R-:W-:Y:S01]  /*0be0*/  PRMT R28, R80.reuse, 0x7632, R28 ;  /* 0x00007632501c7816 */ /* 0x060fe2000000001c */
[----:B------:R-:W-:Y:S01]  /*0bf0*/  IMAD.U32 R80, R80, 0x10000, RZ ;  /* 0x0001000050507824 */ /* 0x000fe200078e00ff */
[----:B------:R-:W-:Y:S01]  /*0c00*/  PRMT R30, R81, 0x7632, R30 ;  /* 0x00007632511e7816 */ /* 0x000fe2000000001e */
[----:B------:R-:W-:Y:S01]  /*0c10*/  IMAD.U32 R29, R36, 0x10000, RZ ;  /* 0x00010000241d7824 */ /* 0x000fe200078e00ff */
[----:B------:R-:W-:Y:S01]  /*0c20*/  SHF.L.U32 R28, R28, 0x10, RZ ;  /* 0x000000101c1c7819 */ /* 0x000fe200000006ff */
[----:B------:R-:W-:Y:S01]  /*0c30*/  IMAD.U32 R120, R39, 0x10000, RZ ;  /* 0x0001000027787824 */ /* 0x000fe200078e00ff */
[----:B------:R-:W-:Y:S01]  /*0c40*/  SHF.L.U32 R81, R81, 0x10, RZ ;  /* 0x0000001051517819 */ /* 0x000fe200000006ff */
[--C-:B------:R-:W-:Y:S01]  /*0c50*/  FADD.FTZ R80, R80, R29.reuse ;  /* 0x0000001d50507221 */ /* 0x100fe20000010000 */
[----:B------:R-:W-:Y:S01]  /*0c60*/  PRMT R29, R36, 0x7632, R29 ;  /* 0x00007632241d7816 */ /* 0x000fe2000000001d */
[----:B0-----:R-:W-:Y:S01]  /*0c70*/  IMAD.U32 R123, R34, 0x10000, RZ ;  /* 0x00010000227b7824 */ /* 0x001fe200078e00ff */
[----:B------:R-:W-:-:S02]  /*0c80*/  PRMT R113, R82, 0x7632, R113 ;  /* 0x0000763252717816 */ /* 0x000fc40000000071 */
[----:B------:R-:W-:Y:S01]  /*0c90*/  SHF.L.U32 R31, R82, 0x10, RZ ;  /* 0x00000010521f7819 */ /* 0x000fe200000006ff */
[----:B------:R-:W-:Y:S01]  /*0ca0*/  IMAD.U32 R29, R29, 0x10000, RZ ;  /* 0x000100001d1d7824 */ /* 0x000fe200078e00ff */
[----:B------:R-:W-:Y:S01]  /*0cb0*/  PRMT R118, R83, 0x7632, R118 ;  /* 0x0000763253767816 */ /* 0x000fe20000000076 */
[----:B------:R-:W-:Y:S01]  /*0cc0*/  IMAD.U32 R82, R37, 0x10000, RZ ;  /* 0x0001000025527824 */ /* 0x000fe200078e00ff */
[----:B------:R-:W-:Y:S01]  /*0cd0*/  SHF.L.U32 R103, R32, 0x10, RZ ;  /* 0x0000001020677819 */ /* 0x000fe200000006ff */
[----:B------:R-:W-:Y:S01]  /*0ce0*/  IMAD.U32 R83, R83, 0x10000, RZ ;  /* 0x0001000053537824 */ /* 0x000fe200078e00ff */
[----:B------:R-:W-:Y:S01]  /*0cf0*/  SHF.L.U32 R116, R38, 0x10, RZ ;  /* 0x0000001026747819 */ /* 0x000fe200000006ff */
[----:B------:R-:W-:Y:S01]  /*0d00*/  FADD.FTZ R29, R28, R29 ;  /* 0x0000001d1c1d7221 */ /* 0x000fe20000010000 */
[----:B------:R-:W-:Y:S01]  /*0d10*/  PRMT R28, R37, 0x7632, R28 ;  /* 0x00007632251c7816 */ /* 0x000fe2000000001c */
[--C-:B------:R-:W-:Y:S01]  /*0d20*/  FADD.FTZ R81, R81, R82.reuse ;  /* 0x0000005251517221 */ /* 0x100fe20000010000 */
[----:B------:R-:W-:Y:S01]  /*0d30*/  PRMT R82, R38, 0x7632, R82 ;  /* 0x0000763226527816 */ /* 0x000fe20000000052 */
[----:B------:R-:W-:Y:S01]  /*0d40*/  FADD.FTZ R122, R83, R120 ;  /* 0x00000078537a7221 */ /* 0x000fe20000010000 */
[----:B------:R-:W-:Y:S01]  /*0d50*/  FADD.FTZ R116, R31, R116 ;  /* 0x000000741f747221 */ /* 0x000fe20000010000 */
        /* <DEDUP_REMOVED lines=15> */
[----:B------:R-:W-:Y:S01]  /*0e50*/  PRMT R80, R34, 0x7632, R80 ;  /* 0x0000763222507816 */ /* 0x000fe20000000050 */
[----:B------:R-:W-:Y:S01]  /*0e60*/  IMAD.U32 R81, R81, 0x10000, RZ ;  /* 0x0001000051517824 */ /* 0x000fe200078e00ff */
[----:B------:R-:W-:Y:S01]  /*0e70*/  PRMT R30, R33, 0x7632, R30 ;  /* 0x00007632211e7816 */ /* 0x000fe2000000001e */
[----:B------:R-:W-:Y:S01]  /*0e80*/  FADD.FTZ R123, R116, R123 ;  /* 0x0000007b747b7221 */ /* 0x000fe20000010000 */
[----:B------:R-:W-:-:S02]  /*0e90*/  SHF.L.U32 R135, R35, 0x10, RZ ;  /* 0x0000001023877819 */ /* 0x000fc400000006ff */
[----:B------:R-:W-:Y:S01]  /*0ea0*/  SHF.L.U32 R80, R80, 0x10, RZ ;  /* 0x0000001050507819 */ /* 0x000fe200000006ff */
[----:B------:R-:W-:Y:S01]  /*0eb0*/  IMAD.U32 R30, R30, 0x10000, RZ ;  /* 0x000100001e1e7824 */ /* 0x000fe200078e00ff */
[----:B------:R-:W-:Y:S01]  /*0ec0*/  SHF.L.U32 R28, R28, 0x10, RZ ;  /* 0x000000101c1c7819 */ /* 0x000fe200000006ff */
[----:B------:R-:W-:Y:S01]  /*0ed0*/  FADD.FTZ R122, R122, R135 ;  /* 0x000000877a7a7221 */ /* 0x000fe20000010000 */
[----:B------:R-:W-:Y:S01]  /*0ee0*/  FADD.FTZ R135, R118, R81 ;  /* 0x0000005176877221 */ /* 0x000fe20000010000 */
[----:B------:R-:W-:Y:S01]  /*0ef0*/  FADD.FTZ R120, R83, R80 ;  /* 0x0000005053787221 */ /* 0x000fe20000010000 */
[----:B------:R-:W-:Y:S01]  /*0f00*/  FADD.FTZ R118, R31, R30 ;  /* 0x0000001e1f767221 */ /* 0x000fe20000010000 */
[----:B------:R-:W-:Y:S02]  /*0f10*/  FADD.FTZ R116, R29, R28 ;  /* 0x0000001c1d747221 */ /* 0x000fe40000010000 */
[----:B------:R-:W-:Y:S02]  /*0f20*/  F2FP.BF16.F32.PACK_AB R31, R135, R122 ;  /* 0x0000007a871f723e */ /* 0x000fe400000010ff */
[----:B------:R-:W-:-:S02]  /*0f30*/  F2FP.BF16.F32.PACK_AB R30, R120, R123 ;  /* 0x0000007b781e723e */ /* 0x000fc400000010ff */
[----:B------:R-:W-:Y:S02]  /*0f40*/  F2FP.BF16.F32.PACK_AB R29, R118, R113 ;  /* 0x00000071761d723e */ /* 0x000fe400000010ff */
[----:B------:R-:W-:Y:S01]  /*0f50*/  F2FP.BF16.F32.PACK_AB R28, R116, R103 ;  /* 0x00000067741c723e */ /* 0x000fe200000010ff */
[----:B------:R-:W-:Y:S06]  /*0f60*/  BRA `(.L_x_80) ;  /* 0x00000004005c7947 */ /* 0x000fec0003800000 */
.L_x_79:
        /* <DEDUP_REMOVED lines=10> */
[----:B0-----:R-:W-:Y:S01]  /*1010*/  SHF.L.U32 R123, R38, 0x10, RZ ;  /* 0x00000010267b7819 */ /* 0x001fe200000006ff */
[----:B------:R-:W-:Y:S01]  /*1020*/  FADD.FTZ R103, R80, R103 ;  /* 0x0000006750677221 */ /* 0x000fe20000010000 */
[----:B------:R-:W-:Y:S01]  /*1030*/  PRMT R122, R83, 0x7632, R122 ;  /* 0x00007632537a7816 */ /* 0x000fe2000000007a */
[----:B------:R-:W-:Y:S01]  /*1040*/  IMAD.U32 R81, R116, 0x10000, RZ ;  /* 0x0001000074517824 */ /* 0x000fe200078e00ff */
        /* <DEDUP_REMOVED lines=23> */
.L_x_78:
[----:B------:R-:W-:Y:S05]  /*11c0*/  @!P1 BRA `(.L_x_81) ;  /* 0x0000000000949947 */ /* 0x000fea0003800000 */
        /* <DEDUP_REMOVED lines=37> */
.L_x_81:
[C---:B-----5:R-:W-:Y:S01]  /*1420*/  PRMT R116, R80.reuse, 0x7632, R116 ;  /* 0x0000763250747816 */ /* 0x060fe20000000074 */
[----:B------:R-:W-:Y:S01]  /*1430*/  IMAD.U32 R103, R80, 0x10000, RZ ;  /* 0x0001000050677824 */ /* 0x000fe200078e00ff */
[C---:B------:R-:W-:Y:S01]  /*1440*/  PRMT R120, R82.reuse, 0x7632, R120 ;  /* 0x0000763252787816 */ /* 0x040fe20000000078 */
[----:B0-----:R-:W-:Y:S01]  /*1450*/  IMAD.U32 R123, R82, 0x10000, RZ ;  /* 0x00010000527b7824 */ /* 0x001fe200078e00ff */
        /* <DEDUP_REMOVED lines=8> */
.L_x_80:
[----:B------:R-:W0:Y:S01]  /*14e0*/  @UP0 LDCU.64 UR4, c[0x0][0x3a8] ;  /* 0x00007500ff0407ac */ /* 0x000e220008000a00 */
[----:B------:R-:W-:Y:S01]  /*14f0*/  PLOP3.LUT P0, PT, PT, PT, UP0, 0x80, 0x8 ;  /* 0x000000000008781c */ /* 0x000fe20003f0f008 */
[----:B------:R-:W-:Y:S01]  /*1500*/  IMAD.MOV.U32 R80, RZ, RZ, 0x10 ;  /* 0x00000010ff507424 */ /* 0x000fe200078e00ff */
[----:B------:R-:W-:Y:S02]  /*1510*/  PLOP3.LUT P1, PT, PT, PT, UP0, 0x80, 0x8 ;  /* 0x000000000008781c */ /* 0x000fe40003f2f008 */
[----:B------:R-:W-:-:S09]  /*1520*/  IADD3 R144, PT, PT, R143, 0x80, RZ ;  /* 0x000000808f907810 */ /* 0x000fd20007ffe0ff */
[----:B0-----:R-:W-:-:S05]  /*1530*/  @P0 IMAD.WIDE.U32 R80, R143, R80, UR4 ;  /* 0x000000048f500e25 */ /* 0x001fca000f8e0050 */
[----:B------:R0:W-:Y:S02]  /*1540*/  @P1 STG.E.128 desc[UR8][R80.64], R28 ;  /* 0x0000001c50001986 */ /* 0x0001e4000c101d08 */
.L_x_77:
[----:B------:R-:W-:Y:S05]  /*1550*/  BSYNC.RECONVERGENT B0 ;  /* 0x0000000000007941 */ /* 0x000fea0003800200 */
.L_x_76:
[----:B------:R-:W-:Y:S01]  /*1560*/  ISETP.GE.U32.AND P0, PT, R99, 0x100, PT ;  /* 0x000001006300780c */ /* 0x000fe20003f06070 */
[----:B------:R-:W-:Y:S03]  /*1570*/  BSSY.RECONVERGENT B0, `(.L_x_82) ;  /* 0x00000af000007945 */ /* 0x000fe60003800200 */
[----:B0-----:R-:W-:-:S09]  /*1580*/  P2R R80, PR, RZ, 0x1 ;  /* 0x00000001ff507803 */ /* 0x001fd20000000000 */
[----:B------:R-:W-:Y:S05]  /*1590*/  @!P0 BRA `(.L_x_83) ;  /* 0x0000000800b08947 */ /* 0x000fea0003800000 */
        /* <DEDUP_REMOVED lines=32> */
.L_x_85:
        /* <DEDUP_REMOVED lines=37> */
.L_x_84:
[----:B------:R-:W-:-:S04]  /*19f0*/  UISETP.NE.U32.AND UP1, UPT, UR16, URZ, UPT ;  /* 0x000000ff1000728c */ /* 0x000fc8000bf25070 */
[----:B------:R-:W-:-:S09]  /*1a00*/  UISETP.NE.AND.EX UP1, UPT, UR17, URZ, UPT, UP1 ;  /* 0x000000ff1100728c */ /* 0x000fd2000bf25310 */
[----:B------:R-:W-:Y:S05]  /*1a10*/  BRA.U UP1, `(.L_x_87) ;  /* 0x0000000101947547 */ /* 0x000fea000b800000 */
        /* <DEDUP_REMOVED lines=37> */
.L_x_87:
[----:B-----5:R-:W-:Y:S01]  /*1c70*/  PRMT R29, R80, 0x7632, R29 ;  /* 0x00007632501d7816 */ /* 0x020fe2000000001d */
[C---:B------:R-:W-:Y:S01]  /*1c80*/  IMAD.U32 R105, R83.reuse, 0x10000, RZ ;  /* 0x0001000053697824 */ /* 0x040fe200078e00ff */
[----:B------:R-:W-:Y:S01]  /*1c90*/  PRMT R28, R36, 0x7632, R28 ;  /* 0x00007632241c7816 */ /* 0x000fe2000000001c */
[----:B------:R-:W-:Y:S01]  /*1ca0*/  IMAD.U32 R80, R80, 0x10000, RZ ;  /* 0x0001000050507824 */ /* 0x000fe200078e00ff */
[----:B------:R-:W-:Y:S01]  /*1cb0*/  PRMT R110, R82, 0x7632, R110 ;  /* 0x00007632526e7816 */ /* 0x000fe2000000006e */
[----:B------:R-:W-:Y:S01]  /*1cc0*/  IMAD.U32 R31, R36, 0x10000, RZ ;  /* 0x00010000241f7824 */ /* 0x000fe200078e00ff */
[----:B------:R-:W-:Y:S01]  /*1cd0*/  PRMT R114, R83, 0x7632, R114 ;  /* 0x0000763253727816 */ /* 0x000fe20000000072 */
[----:B------:R-:W-:Y:S01]  /*1ce0*/  IMAD.U32 R112, R39, 0x10000, RZ ;  /* 0x0001000027707824 */ /* 0x000fe200078e00ff */
[----:B------:R-:W-:Y:S01]  /*1cf0*/  SHF.L.U32 R82, R82, 0x10, RZ ;  /* 0x0000001052527819 */ /* 0x000fe200000006ff */
[----:B------:R-:W-:Y:S01]  /*1d00*/  IMAD.U32 R28, R28, 0x10000, RZ ;  /* 0x000100001c1c7824 */ /* 0x000fe200078e00ff */
[----:B------:R-:W-:Y:S01]  /*1d10*/  SHF.L.U32 R83, R38, 0x10, RZ ;  /* 0x0000001026537819 */ /* 0x000fe200000006ff */
[----:B------:R-:W-:Y:S01]  /*1d20*/  FADD.FTZ R31, R31, R80 ;  /* 0x000000501f1f7221 */ /* 0x000fe20000010000 */
[----:B------:R-:W-:Y:S01]  /*1d30*/  SHF.L.U32 R29, R29, 0x10, RZ ;  /* 0x000000101d1d7819 */ /* 0x000fe200000006ff */
[----:B------:R-:W-:Y:S01]  /*1d40*/  IMAD.U32 R80, R37, 0x10000, RZ ;  /* 0x0001000025507824 */ /* 0x000fe200078e00ff */
[----:B------:R-:W-:Y:S01]  /*1d50*/  SHF.L.U32 R30, R32, 0x10, RZ ;  /* 0x00000010201e7819 */ /* 0x000fe200000006ff */
[----:B------:R-:W-:Y:S01]  /*1d60*/  FADD.FTZ R82, R83, R82 ;  /* 0x0000005253527221 */ /* 0x000fe20000010000 */
[----:B------:R-:W-:Y:S01]  /*1d70*/  FADD.FTZ R83, R112, R105 ;  /* 0x0000006970537221 */ /* 0x000fe20000010000 */
        /* <DEDUP_REMOVED lines=39> */
.L_x_86:
[----:B------:R-:W0:Y:S01]  /*1ff0*/  @UP0 LDCU.64 UR4, c[0x0][0x3a8] ;  /* 0x00007500ff0407ac */ /* 0x000e220008000a00 */
[----:B------:R-:W-:Y:S01]  /*2000*/  PLOP3.LUT P0, PT, PT, PT, UP0, 0x80, 0x8 ;  /* 0x000000000008781c */ /* 0x000fe20003f0f008 */
[----:B------:R-:W-:Y:S01]  /*2010*/  IMAD.MOV.U32 R81, RZ, RZ, 0x10 ;  /* 0x00000010ff517424 */ /* 0x000fe200078e00ff */
[----:B------:R-:W-:-:S11]  /*2020*/  PLOP3.LUT P1, PT, PT, PT, UP0, 0x80, 0x8 ;  /* 0x000000000008781c */ /* 0x000fd60003f2f008 */
[C---:B0-----:R-:W-:Y:S01]  /*2030*/  @P0 IMAD.WIDE.U32 R80, R144.reuse, R81, UR4 ;  /* 0x0000000490500e25 */ /* 0x041fe2000f8e0051 */
[----:B------:R-:W-:-:S04]  /*2040*/  IADD3 R144, PT, PT, R144, 0x80, RZ ;  /* 0x0000008090907810 */ /* 0x000fc80007ffe0ff */
[----:B------:R0:W-:Y:S03]  /*2050*/  @P1 STG.E.128 desc[UR8][R80.64], R28 ;  /* 0x0000001c50001986 */ /* 0x0001e6000c101d08 */
.L_x_83:
[----:B------:R-:W-:Y:S05]  /*2060*/  BSYNC.RECONVERGENT B0 ;  /* 0x0000000000007941 */ /* 0x000fea0003800200 */
.L_x_82:
        /* <DEDUP_REMOVED lines=35> */
.L_x_91:
[C---:B-----5:R-:W-:Y:S01]  /*22a0*/  PRMT R106, R81.reuse, 0x7632, R106 ;  /* 0x00007632516a7816 */ /* 0x060fe2000000006a */
[----:B------:R-:W-:Y:S01]  /*22b0*/  IMAD.U32 R127, R34, 0x10000, RZ ;  /* 0x00010000227f7824 */ /* 0x000fe200078e00ff */
[----:B------:R-:W-:Y:S02]  /*22c0*/  SHF.L.U32 R81, R81, 0x10, RZ ;  /* 0x0000001051517819 */ /* 0x000fe400000006ff */
[C---:B------:R-:W-:Y:S02]  /*22d0*/  SHF.L.U32 R28, R33.reuse, 0x10, RZ ;  /* 0x00000010211c7819 */ /* 0x040fe400000006ff */
        /* <DEDUP_REMOVED lines=14> */
[----:B------:R-:W-:Y:S01]  /*23c0*/  PRMT R31, R35, 0x7632, R31 ;  /* 0x00007632231f7816 */ /* 0x000fe2000000001f */
[----:B------:R-:W-:Y:S01]  /*23d0*/  FADD.FTZ R127, R127, R82 ;  /* 0x000000527f7f7221 */ /* 0x000fe20000010000 */
[----:B------:R-:W-:-:S02]  /*23e0*/  SHF.L.U32 R137, R83, 0x10, RZ ;  /* 0x0000001053897819 */ /* 0x000fc400000006ff */
[----:B------:R-:W-:Y:S02]  /*23f0*/  SHF.L.U32 R106, R106, 0x10, RZ ;  /* 0x000000106a6a7819 */ /* 0x000fe400000006ff */
        /* <DEDUP_REMOVED lines=15> */
.L_x_90:
[----:B------:R-:W-:-:S04]  /*24f0*/  UISETP.NE.U32.AND UP1, UPT, UR16, URZ, UPT ;  /* 0x000000ff1000728c */ /* 0x000fc8000bf25070 */
[----:B------:R-:W-:-:S09]  /*2500*/  UISETP.NE.AND.EX UP1, UPT, UR17, URZ, UPT, UP1 ;  /* 0x000000ff1100728c */ /* 0x000fd2000bf25310 */
[----:B------:R-:W-:Y:S05]  /*2510*/  BRA.U UP1, `(.L_x_93) ;  /* 0x0000000101947547 */ /* 0x000fea000b800000 */
[C---:B-----5:R-:W-:Y:S01]  /*2520*/  PRMT R106, R81.reuse, 0x7632, R106 ;  /* 0x00007632516a7816 */ /* 0x060fe2000000006a */
[----:B------:R-:W-:Y:S01]  /*2530*/  IMAD.U32 R81, R81, 0x10000, RZ ;  /* 0x0001000051517824 */ /* 0x000fe200078e00ff */
[C---:B------:R-:W-:Y:S01]  /*2540*/  PRMT R104, R80.reuse, 0x7632, R104 ;  /* 0x0000763250687816 */ /* 0x040fe20000000068 */
[C---:B------:R-:W-:Y:S01]  /*2550*/  IMAD.U32 R28, R37.reuse, 0x10000, RZ ;  /* 0x00010000251c7824 */ /* 0x040fe200078e00ff */
        /* <DEDUP_REMOVED lines=8> */
[----:B------:R-:W-:-:S02]  /*25e0*/  PRMT R28, R36, 0x7632, R28 ;  /* 0x00007632241c7816 */ /* 0x000fc4000000001c */
[----:B------:R-:W-:Y:S02]  /*25f0*/  PRMT R30, R38, 0x7632, R30 ;  /* 0x00007632261e7816 */ /* 0x000fe4000000001e */
[----:B------:R-:W-:Y:S02]  /*2600*/  PRMT R31, R39, 0x7632, R31 ;  /* 0x00007632271f7816 */ /* 0x000fe4000000001f */
[----:B------:R-:W-:Y:S01]  /*2610*/  SHF.L.U32 R106, R106, 0x10, RZ ;  /* 0x000000106a6a7819 */ /* 0x000fe200000006ff */
[----:B------:R-:W-:Y:S01]  /*2620*/  IMAD.U32 R30, R30, 0x10000, RZ ;  /* 0x000100001e1e7824 */ /* 0x000fe200078e00ff */
[----:B------:R-:W-:Y:S02]  /*2630*/  SHF.L.U32 R29, R29, 0x10, RZ ;  /* 0x000000101d1d7819 */ /* 0x000fe400000006ff */
[----:B------:R-:W-:Y:S02]  /*2640*/  SHF.L.U32 R82, R82, 0x10, RZ ;  /* 0x0000001052527819 */ /* 0x000fe400000006ff */
[----:B------:R-:W-:-:S02]  /*2650*/  SHF.L.U32 R127, R38, 0x10, RZ ;  /* 0x00000010267f7819 */ /* 0x000fc400000006ff */
        /* <DEDUP_REMOVED lines=17> */
.L_x_93:
[C---:B-----5:R-:W-:Y:S01]  /*2770*/  PRMT R29, R80.reuse, 0x7632, R29 ;  /* 0x00007632501d7816 */ /* 0x060fe2000000001d */
[----:B------:R-:W-:Y:S01]  /*2780*/  IMAD.U32 R80, R80, 0x10000, RZ ;  /* 0x0001000050507824 */ /* 0x000fe200078e00ff */
        /* <DEDUP_REMOVED lines=8> */
[----:B------:R-:W-:Y:S01]  /*2810*/  IMAD.U32 R80, R37, 0x10000, RZ ;  /* 0x0001000025507824 */ /* 0x000fe200078e00ff */
[----:B------:R-:W-:Y:S01]  /*2820*/  SHF.L.U32 R30, R32, 0x10, RZ ;  /* 0x00000010201e7819 */ /* 0x000fe200000006ff */
[----:B------:R-:W-:Y:S01]  /*2830*/  FADD.FTZ R137, R107, R106 ;  /* 0x0000006a6b897221 */ /* 0x000fe20000010000 */
[----:B------:R-:W-:Y:S01]  /*2840*/  PRMT R104, R81, 0x7632, R104 ;  /* 0x0000763251687816 */ /* 0x000fe20000000068 */
[--C-:B------:R-:W-:Y:S01]  /*2850*/  FADD.FTZ R106, R29, R28.reuse ;  /* 0x0000001c1d6a7221 */ /* 0x100fe20000010000 */
[----:B------:R-:W-:Y:S01]  /*2860*/  SHF.L.U32 R81, R81, 0x10, RZ ;  /* 0x0000001051517819 */ /* 0x000fe200000006ff */
[----:B------:R-:W-:Y:S01]  /*2870*/  FADD.FTZ R107, R30, R31 ;  /* 0x0000001f1e6b7221 */ /* 0x000fe20000010000 */
[----:B------:R-:W-:-:S02]  /*2880*/  PRMT R28, R37, 0x7632, R28 ;  /* 0x00007632251c7816 */ /* 0x000fc4000000001c */
[----:B------:R-:W-:Y:S01]  /*2890*/  PRMT R124, R82, 0x7632, R124 ;  /* 0x00007632527c7816 */ /* 0x000fe2000000007c */
[----:B------:R-:W-:Y:S01]  /*28a0*/  FADD.FTZ R80, R80, R81 ;  /* 0x0000005150507221 */ /* 0x000fe20000010000 */
[----:B------:R-:W-:Y:S01]  /*28b0*/  PRMT R29, R38, 0x7632, R29 ;  /* 0x00007632261d7816 */ /* 0x000fe2000000001d */
[----:B------:R-:W-:Y:S01]  /*28c0*/  IMAD.U32 R82, R82, 0x10000, RZ ;  /* 0x0001000052527824 */ /* 0x000fe200078e00ff */
[----:B------:R-:W-:Y:S01]  /*28d0*/  PRMT R126, R83, 0x7632, R126 ;  /* 0x00007632537e7816 */ /* 0x000fe2000000007e */
[----:B------:R-:W-:Y:S01]  /*28e0*/  IMAD.U32 R124, R124, 0x10000, RZ ;  /* 0x000100007c7c7824 */ /* 0x000fe200078e00ff */
[----:B------:R-:W-:Y:S02]  /*28f0*/  PRMT R30, R39, 0x7632, R30 ;  /* 0x00007632271e7816 */ /* 0x000fe4000000001e */
[----:B------:R-:W-:Y:S02]  /*2900*/  SHF.L.U32 R31, R104, 0x10, RZ ;  /* 0x00000010681f7819 */ /* 0x000fe400000006ff */
        /* <DEDUP_REMOVED lines=14> */
[----:B------:R-:W-:Y:S01]  /*29f0*/  FADD.FTZ R127, R127, R82 ;  /* 0x000000527f7f7221 */ /* 0x000fe20000010000 */
[----:B------:R-:W-:-:S02]  /*2a00*/  PRMT R30, R34, 0x7632, R30 ;  /* 0x00007632221e7816 */ /* 0x000fc4000000001e */
[----:B------:R-:W-:Y:S02]  /*2a10*/  SHF.L.U32 R83, R31, 0x10, RZ ;  /* 0x000000101f537819 */ /* 0x000fe400000006ff */
[----:B------:R-:W-:Y:S01]  /*2a20*/  SHF.L.U32 R31, R29, 0x10, RZ ;  /* 0x000000101d1f7819 */ /* 0x000fe200000006ff */
[----:B------:R-:W-:Y:S01]  /*2a30*/  IMAD.U32 R81, R30, 0x10000, RZ ;  /* 0x000100001e517824 */ /* 0x000fe200078e00ff */
[----:B------:R-:W-:Y:S01]  /*2a40*/  SHF.L.U32 R80, R35, 0x10, RZ ;  /* 0x0000001023507819 */ /* 0x000fe200000006ff */
[----:B------:R-:W-:Y:S01]  /*2a50*/  FADD.FTZ R126, R126, R83 ;  /* 0x000000537e7e7221 */ /* 0x000fe20000010000 */
[----:B------:R-:W-:Y:S01]  /*2a60*/  SHF.L.U32 R29, R28, 0x10, RZ ;  /* 0x000000101c1d7819 */ /* 0x000fe200000006ff */
[----:B------:R-:W-:Y:S01]  /*2a70*/  FADD.FTZ R124, R124, R81 ;  /* 0x000000517c7c7221 */ /* 0x000fe20000010000 */
[----:B------:R-:W-:Y:S01]  /*2a80*/  FADD.FTZ R104, R104, R31 ;  /* 0x0000001f68687221 */ /* 0x000fe20000010000 */
[----:B------:R-:W-:Y:S02]  /*2a90*/  FADD.FTZ R137, R80, R137 ;  /* 0x0000008950897221 */ /* 0x000fe40000010000 */
[----:B------:R-:W-:Y:S01]  /*2aa0*/  FADD.FTZ R106, R106, R29 ;  /* 0x0000001d6a6a7221 */ /* 0x000fe20000010000 */
[----:B------:R-:W-:-:S02]  /*2ab0*/  F2FP.BF16.F32.PACK_AB R30, R124, R127 ;  /* 0x0000007f7c1e723e */ /* 0x000fc400000010ff */
[----:B------:R-:W-:Y:S02]  /*2ac0*/  F2FP.BF16.F32.PACK_AB R31, R126, R137 ;  /* 0x000000897e1f723e */ /* 0x000fe400000010ff */
[----:B------:R-:W-:Y:S02]  /*2ad0*/  F2FP.BF16.F32.PACK_AB R29, R104, R117 ;  /* 0x00000075681d723e */ /* 0x000fe400000010ff */
[----:B------:R-:W-:-:S07]  /*2ae0*/  F2FP.BF16.F32.PACK_AB R28, R106, R107 ;  /* 0x0000006b6a1c723e */ /* 0x000fce00000010ff */
.L_x_92:
[----:B------:R-:W0:Y:S01]  /*2af0*/  @UP0 LDCU.64 UR4, c[0x0][0x3a8] ;  /* 0x00007500ff0407ac */ /* 0x000e220008000a00 */
[----:B------:R-:W-:Y:S01]  /*2b00*/  PLOP3.LUT P0, PT, PT, PT, UP0, 0x80, 0x8 ;  /* 0x000000000008781c */ /* 0x000fe20003f0f008 */
[----:B------:R-:W-:Y:S01]  /*2b10*/  IMAD.MOV.U32 R81, RZ, RZ, 0x10 ;  /* 0x00000010ff517424 */ /* 0x000fe200078e00ff */
[----:B------:R-:W-:-:S11]  /*2b20*/  PLOP3.LUT P2, PT, PT, PT, UP0, 0x80, 0x8 ;  /* 0x000000000008781c */ /* 0x000fd60003f4f008 */
[C---:B0-----:R-:W-:Y:S01]  /*2b30*/  @P0 IMAD.WIDE.U32 R80, R144.reuse, R81, UR4 ;  /* 0x0000000490500e25 */ /* 0x041fe2000f8e0051 */
[----:B------:R-:W-:-:S04]  /*2b40*/  IADD3 R144, PT, PT, R144, 0x80, RZ ;  /* 0x0000008090907810 */ /* 0x000fc80007ffe0ff */
[----:B------:R1:W-:Y:S03]  /*2b50*/  @P2 STG.E.128 desc[UR8][R80.64], R28 ;  /* 0x0000001c50002986 */ /* 0x0003e6000c101d08 */
.L_x_89:
[----:B------:R-:W-:Y:S05]  /*2b60*/  BSYNC.RECONVERGENT B0 ;  /* 0x0000000000007941 */ /* 0x000fea0003800200 */
.L_x_88:
        /* <DEDUP_REMOVED lines=22> */
[----:B-----5:R-:W-:Y:S01]  /*2cd0*/  PRMT R128, R80, 0x7632, R128 ;  /* 0x0000763250807816 */ /* 0x020fe20000000080 */
        /* <DEDUP_REMOVED lines=12> */
.L_x_97:
        /* <DEDUP_REMOVED lines=37> */
.L_x_96:
[----:B------:R-:W-:-:S04]  /*2ff0*/  UISETP.NE.U32.AND UP1, UPT, UR16, URZ, UPT ;  /* 0x000000ff1000728c */ /* 0x000fc8000bf25070 */
[----:B------:R-:W-:-:S09]  /*3000*/  UISETP.NE.AND.EX UP1, UPT, UR17, URZ, UPT, UP1 ;  /* 0x000000ff1100728c */ /* 0x000fd2000bf25310 */
[----:B------:R-:W-:Y:S05]  /*3010*/  BRA.U UP1, `(.L_x_99) ;  /* 0x0000000101947547 */ /* 0x000fea000b800000 */
[C---:B-----5:R-:W-:Y:S01]  /*3020*/  PRMT R130, R81.reuse, 0x7632, R130 ;  /* 0x0000763251827816 */ /* 0x060fe20000000082 */
        /* <DEDUP_REMOVED lines=26> */
[----:B------:R-:W-:Y:S02]  /*31d0*/  SHF.L.U32 R29, R29, 0x10, RZ ;  /* 0x000000101d1d7819 */ /* 0x000fe400000006ff */
        /* <DEDUP_REMOVED lines=9> */
.L_x_99:
[C---:B-----5:R-:W-:Y:S01]  /*3270*/  PRMT R29, R80.reuse, 0x7632, R29 ;  /* 0x00007632501d7816 */ /* 0x060fe2000000001d */
[----:B------:R-:W-:Y:S01]  /*3280*/  IMAD.U32 R80, R80, 0x10000, RZ ;  /* 0x0001000050507824 */ /* 0x000fe200078e00ff */
[C---:B------:R-:W-:Y:S02]  /*3290*/  PRMT R28, R36.reuse, 0x7632, R28 ;  /* 0x00007632241c7816 */ /* 0x040fe4000000001c */
        /* <DEDUP_REMOVED lines=19> */
[----:B------:R-:W-:-:S02]  /*33d0*/  PRMT R28, R37, 0x7632, R28 ;  /* 0x00007632251c7816 */ /* 0x000fc4000000001c */
[----:B------:R-:W-:Y:S02]  /*33e0*/  PRMT R30, R39, 0x7632, R30 ;  /* 0x00007632271e7816 */ /* 0x000fe4000000001e */
[----:B------:R-:W-:Y:S02]  /*33f0*/  SHF.L.U32 R83, R38, 0x10, RZ ;  /* 0x0000001026537819 */ /* 0x000fe400000006ff */
        /* <DEDUP_REMOVED lines=31> */
.L_x_98:
[----:B------:R-:W0:Y:S01]  /*35f0*/  @UP0 LDCU.64 UR4, c[0x0][0x3a8] ;  /* 0x00007500ff0407ac */ /* 0x000e220008000a00 */
[----:B------:R-:W-:Y:S01]  /*3600*/  PLOP3.LUT P0, PT, PT, PT, UP0, 0x80, 0x8 ;  /* 0x000000000008781c */ /* 0x000fe20003f0f008 */
[----:B------:R-:W-:Y:S01]  /*3610*/  IMAD.MOV.U32 R81, RZ, RZ, 0x10 ;  /* 0x00000010ff517424 */ /* 0x000fe200078e00ff */
[----:B------:R-:W-:-:S11]  /*3620*/  PLOP3.LUT P3, PT, PT, PT, UP0, 0x80, 0x8 ;  /* 0x000000000008781c */ /* 0x000fd60003f6f008 */
[C---:B0-----:R-:W-:Y:S01]  /*3630*/  @P0 IMAD.WIDE.U32 R80, R144.reuse, R81, UR4 ;  /* 0x0000000490500e25 */ /* 0x041fe2000f8e0051 */
[----:B------:R-:W-:-:S04]  /*3640*/  IADD3 R144, PT, PT, R144, 0x80, RZ ;  /* 0x0000008090907810 */ /* 0x000fc80007ffe0ff */
[----:B------:R2:W-:Y:S03]  /*3650*/  @P3 STG.E.128 desc[UR8][R80.64], R28 ;  /* 0x0000001c50003986 */ /* 0x0005e6000c101d08 */
.L_x_95:
[----:B------:R-:W-:Y:S05]  /*3660*/  BSYNC.RECONVERGENT B0 ;  /* 0x0000000000007941 */ /* 0x000fea0003800200 */
.L_x_94:
        /* <DEDUP_REMOVED lines=35> */
.L_x_103:
        /* <DEDUP_REMOVED lines=37> */
.L_x_102:
[----:B------:R-:W-:-:S04]  /*3af0*/  UISETP.NE.U32.AND UP1, UPT, UR16, URZ, UPT ;  /* 0x000000ff1000728c */ /* 0x000fc8000bf25070 */
[----:B------:R-:W-:-:S09]  /*3b00*/  UISETP.NE.AND.EX UP1, UPT, UR17, URZ, UPT, UP1 ;  /* 0x000000ff1100728c */ /* 0x000fd2000bf25310 */
[----:B------:R-:W-:Y:S05]  /*3b10*/  BRA.U UP1, `(.L_x_105) ;  /* 0x0000000101947547 */ /* 0x000fea000b800000 */
[C---:B-----5:R-:W-:Y:S01]  /*3b20*/  PRMT R138, R81.reuse, 0x7632, R138 ;  /* 0x00007632518a7816 */ /* 0x060fe2000000008a */
[----:B------:R-:W-:Y:S01]  /*3b30*/  IMAD.U32 R81, R81, 0x10000, RZ ;  /* 0x0001000051517824 */ /* 0x000fe200078e00ff */
[C---:B------:R-:W-:Y:S01]  /*3b40*/  PRMT R136, R80.reuse, 0x7632, R136 ;  /* 0x0000763250887816 */ /* 0x040fe20000000088 */
[----:B------:R-:W-:Y:S01]  /*3b50*/  IMAD.U32 R28, R37, 0x10000, RZ ;  /* 0x00010000251c7824 */ /* 0x000fe200078e00ff */
[----:B------:R-:W-:Y:S01]  /*3b60*/  SHF.L.U32 R80, R80, 0x10, RZ ;  /* 0x0000001050507819 */ /* 0x000fe200000006ff */
[----:B------:R-:W-:Y:S01]  /*3b70*/  IMAD.U32 R145, R39, 0x10000, RZ ;  /* 0x0001000027917824 */ /* 0x000fe200078e00ff */
[----:B------:R-:W-:Y:S01]  /*3b80*/  SHF.L.U32 R111, R36, 0x10, RZ ;  /* 0x00000010246f7819 */ /* 0x000fe200000006ff */
[----:B------:R-:W-:Y:S01]  /*3b90*/  FADD.FTZ R121, R28, R81 ;  /* 0x000000511c797221 */ /* 0x000fe20000010000 */
[----:B------:R-:W-:Y:S02]  /*3ba0*/  PRMT R140, R82, 0x7632, R140 ;  /* 0x00007632528c7816 */ /* 0x000fe4000000008c */
[----:B------:R-:W-:Y:S01]  /*3bb0*/  PRMT R141, R83, 0x7632, R141 ;  /* 0x00007632538d7816 */ /* 0x000fe2000000008d */
[----:B------:R-:W-:Y:S01]  /*3bc0*/  FADD.FTZ R111, R111, R80 ;  /* 0x000000506f6f7221 */ /* 0x000fe20000010000 */
[----:B------:R-:W-:-:S02]  /*3bd0*/  PRMT R28, R36, 0x7632, R28 ;  /* 0x00007632241c7816 */ /* 0x000fc4000000001c */
[----:B------:R-:W-:Y:S02]  /*3be0*/  PRMT R29, R37, 0x7632, R29 ;  /* 0x00007632251d7816 */ /* 0x000fe4000000001d */
[----:B------:R-:W-:Y:S02]  /*3bf0*/  PRMT R30, R38, 0x7632, R30 ;  /* 0x00007632261e7816 */ /* 0x000fe4000000001e */
        /* <DEDUP_REMOVED lines=23> */
.L_x_105:
        /* <DEDUP_REMOVED lines=56> */
.L_x_104:
[----:B------:R-:W0:Y:S01]  /*40f0*/  @UP0 LDCU.64 UR4, c[0x0][0x3a8] ;  /* 0x00007500ff0407ac */ /* 0x000e220008000a00 */
[----:B------:R-:W-:Y:S01]  /*4100*/  PLOP3.LUT P0, PT, PT, PT, UP0, 0x80, 0x8 ;  /* 0x000000000008781c */ /* 0x000fe20003f0f008 */
[----:B------:R-:W-:Y:S01]  /*4110*/  IMAD.MOV.U32 R81, RZ, RZ, 0x10 ;  /* 0x00000010ff517424 */ /* 0x000fe200078e00ff */
[----:B------:R-:W-:-:S11]  /*4120*/  PLOP3.LUT P4, PT, PT, PT, UP0, 0x80, 0x8 ;  /* 0x000000000008781c */ /* 0x000fd60003f8f008 */
[----:B0-----:R-:W-:-:S05]  /*4130*/  @P0 IMAD.WIDE.U32 R80, R144, R81, UR4 ;  /* 0x0000000490500e25 */ /* 0x001fca000f8e0051 */
[----:B------:R3:W-:Y:S02]  /*4140*/  @P4 STG.E.128 desc[UR8][R80.64], R28 ;  /* 0x0000001c50004986 */ /* 0x0007e4000c101d08 */
.L_x_101:
[----:B------:R-:W-:Y:S05]  /*4150*/  BSYNC.RECONVERGENT B0 ;  /* 0x0000000000007941 */ /* 0x000fea0003800200 */
.L_x_100:
[----:B0123--:R-:W-:Y:S01]  /*4160*/  FADD.FTZ R81, RZ, R103 ;  /* 0x00000067ff517221 */ /* 0x00ffe20000010000 */
[C---:B------:R-:W-:Y:S01]  /*4170*/  ISETP.GE.U32.AND P0, PT, R99.reuse, 0x80, PT ;  /* 0x000000806300780c */ /* 0x040fe20003f06070 */
[----:B------:R-:W-:Y:S01]  /*4180*/  BSSY.RECONVERGENT B0, `(.L_x_106) ;  /* 0x00000a9000007945 */ /* 0x000fe20003800200 */
[C---:B------:R-:W-:Y:S01]  /*4190*/  ISETP.GT.U32.AND P6, PT, R99.reuse, 0xff, PT ;  /* 0x000000ff6300780c */ /* 0x040fe20003fc4070 */
[----:B------:R-:W-:Y:S01]  /*41a0*/  FADD.FTZ R80, R116, R81 ;  /* 0x0000005174507221 */ /* 0x000fe20000010000 */
[C---:B------:R-:W-:Y:S02]  /*41b0*/  ISETP.GT.U32.AND P5, PT, R99.reuse, 0x17f, PT ;  /* 0x0000017f6300780c */ /* 0x040fe40003fa4070 */
[----:B------:R-:W-:Y:S01]  /*41c0*/  ISETP.GT.U32.AND P4, PT, R99, 0x1ff, PT ;  /* 0x000001ff6300780c */ /* 0x000fe20003f84070 */
[----:B------:R-:W-:Y:S01]  /*41d0*/  FADD.FTZ R81, R113, R80 ;  /* 0x0000005071517221 */ /* 0x000fe20000010000 */
[----:B------:R-:W-:Y:S02]  /*41e0*/  P2R R83, PR, RZ, 0x2 ;  /* 0x00000002ff537803 */ /* 0x000fe40000000000 */
[----:B------:R-:W-:Y:S01]  /*41f0*/  ISETP.GT.U32.AND P1, PT, R99, 0x27f, PT ;  /* 0x0000027f6300780c */ /* 0x000fe20003f24070 */
[----:B------:R-:W-:-:S04]  /*4200*/  FADD.FTZ R80, R118, R81 ;  /* 0x0000005176507221 */ /* 0x000fc80000010000 */
[----:B------:R-:W-:-:S04]  /*4210*/  FADD.FTZ R81, R123, R80 ;  /* 0x000000507b517221 */ /* 0x000fc80000010000 */
[----:B------:R-:W-:-:S04]  /*4220*/  FADD.FTZ R81, R120, R81 ;  /* 0x0000005178517221 */ /* 0x000fc80000010000 */
[----:B------:R-:W-:-:S04]  /*4230*/  FADD.FTZ R80, R122, R81 ;  /* 0x000000517a507221 */ /* 0x000fc80000010000 */
[----:B------:R-:W-:-:S05]  /*4240*/  FADD.FTZ R80, R135, R80 ;  /* 0x0000005087507221 */ /* 0x000fca0000010000 */
        /* <DEDUP_REMOVED lines=51> */
[----:B------:R-:W-:Y:S02]  /*4580*/  FADD.FTZ R146, R115, -R82 ;  /* 0x8000005273927221 */ /* 0x000fe40000010000 */
        /* <DEDUP_REMOVED lines=47> */
[----:B------:R-:W-:Y:S02]  /*4880*/  PLOP3.LUT P5, PT, PT, PT, UP2, 0x80, 0x8 ;  /* 0x000000000008781c */ /* 0x000fe40003faf028 */
        /* <DEDUP_REMOVED lines=20> */
[--C-:B------:R-:W-:Y:S02]  /*49d0*/  FADD.FTZ R146, R131, -R82.reuse ;  /* 0x8000005283927221 */ /* 0x100fe40000010000 */
[----:B------:R-:W0:Y:S01]  /*49e0*/  @!P4 S2R R148, SR_CgaCtaId ;  /* 0x000000000094c919 */ /* 0x000e220000008800 */
[----:B------:R-:W-:Y:S01]  /*49f0*/  FFMA.FTZ R83, R144, R144, R83 ;  /* 0x0000009090537223 */ /* 0x000fe20000010053 */
[--C-:B------:R-:W-:Y:S01]  /*4a00*/  FADD.FTZ R144, R140, -R82.reuse ;  /* 0x800000528c907221 */ /* 0x100fe20000010000 */
[----:B------:R-:W-:Y:S02]  /*4a10*/  @!P4 MOV R147, 0x400 ;  /* 0x000004000093c802 */ /* 0x000fe40000000f00 */
[----:B------:R-:W-:Y:S01]  /*4a20*/  FFMA.FTZ R83, R146, R146, R83 ;  /* 0x0000009292537223 */ /* 0x000fe20000010053 */
[----:B------:R-:W-:-:S03]  /*4a30*/  FADD.FTZ R146, R141, -R82 ;  /* 0x800000528d927221 */ /* 0x000fc60000010000 */
[----:B------:R-:W-:Y:S01]  /*4a40*/  FFMA.FTZ R83, R144, R144, R83 ;  /* 0x0000009090537223 */ /* 0x000fe20000010053 */
[----:B------:R-:W-:-:S03]  /*4a50*/  FADD.FTZ R144, R142, -R82 ;  /* 0x800000528e907221 */ /* 0x000fc60000010000 */
[----:B------:R-:W-:-:S04]  /*4a60*/  FFMA.FTZ R83, R146, R146, R83 ;  /* 0x0000009292537223 */ /* 0x000fc80000010053 */
[----:B------:R-:W-:Y:S01]  /*4a70*/  @P6 FFMA.FTZ R80, R144, R144, R83 ;  /* 0x0000009090506223 */ /* 0x000fe20000010053 */
[----:B------:R-:W-:Y:S02]  /*4a80*/  PLOP3.LUT P6, PT, PT, PT, PT, 0x8, 0x80 ;  /* 0x000000000080781c */ /* 0x000fe40003fce170 */
[----:B------:R-:W-:Y:S02]  /*4a90*/  @!P4 PLOP3.LUT P6, PT, P5, PT, PT, 0x80, 0x8 ;  /* 0x000000000008c81c */ /* 0x000fe40002fcf070 */
[----:B------:R-:W1:Y:S01]  /*4aa0*/  SHFL.BFLY PT, R81, R80, 0x1, 0x1f ;  /* 0x0c201f0050517f89 */ /* 0x000e6200000e0000 */
[----:B------:R-:W-:Y:S02]  /*4ab0*/  ISETP.NE.AND P5, PT, R100, RZ, PT ;  /* 0x000000ff6400720c */ /* 0x000fe40003fa5270 */
[----:B0-----:R-:W-:-:S08]  /*4ac0*/  @!P4 LEA R147, R148, R147, 0x18 ;  /* 0x000000939493c211 */ /* 0x001fd000078ec0ff */
[----:B------:R-:W-:-:S04]  /*4ad0*/  @P6 IADD3 R147, PT, PT, R147, 0x20, RZ ;  /* 0x0000002093936810 */ /* 0x000fc80007ffe0ff */
[----:B------:R-:W-:Y:S01]  /*4ae0*/  @!P4 LEA R147, R100, R147, 0x3 ;  /* 0x000000936493c211 */ /* 0x000fe200078e18ff */
[----:B-1----:R-:W-:-:S05]  /*4af0*/  FADD.FTZ R81, R80, R81 ;  /* 0x0000005150517221 */ /* 0x002fca0000010000 */
[----:B------:R-:W0:Y:S02]  /*4b00*/  SHFL.BFLY PT, R144, R81, 0x2, 0x1f ;  /* 0x0c401f0051907f89 */ /* 0x000e2400000e0000 */
[----:B0-----:R-:W-:Y:S01]  /*4b10*/  FADD.FTZ R144, R81, R144 ;  /* 0x0000009051907221 */ /* 0x001fe20000010000 */
[----:B------:R-:W-:-:S04]  /*4b20*/  CS2R R80, SRZ ;  /* 0x0000000000507805 */ /* 0x000fc8000001ff00 */
[----:B------:R-:W0:Y:S02]  /*4b30*/  SHFL.BFLY PT, R83, R144, 0x4, 0x1f ;  /* 0x0c801f0090537f89 */ /* 0x000e2400000e0000 */
[----:B0-----:R-:W-:-:S05]  /*4b40*/  FADD.FTZ R83, R144, R83 ;  /* 0x0000005390537221 */ /* 0x001fca0000010000 */
[----:B------:R-:W0:Y:S02]  /*4b50*/  SHFL.BFLY PT, R146, R83, 0x8, 0x1f ;  /* 0x0d001f0053927f89 */ /* 0x000e2400000e0000 */
[----:B0-----:R-:W-:-:S05]  /*4b60*/  FADD.FTZ R146, R83, R146 ;  /* 0x0000009253927221 */ /* 0x001fca0000010000 */
[----:B------:R-:W0:Y:S02]  /*4b70*/  SHFL.BFLY PT, R145, R146, 0x10, 0x1f ;  /* 0x0e001f0092917f89 */ /* 0x000e2400000e0000 */
[----:B0-----:R-:W-:Y:S01]  /*4b80*/  FADD.FTZ R83, R146, R145 ;  /* 0x0000009192537221 */ /* 0x001fe20000010000 */
[----:B------:R-:W-:Y:S06]  /*4b90*/  @P5 BRA `(.L_x_107) ;  /* 0x00000000001c5947 */ /* 0x000fec0003800000 */
[----:B------:R-:W0:Y:S01]  /*4ba0*/  S2UR UR5, SR_CgaCtaId ;  /* 0x00000000000579c3 */ /* 0x000e220000008800 */
[----:B------:R-:W-:Y:S01]  /*4bb0*/  UMOV UR4, 0x400 ;  /* 0x0000040000047882 */ /* 0x000fe20000000000 */
[----:B------:R-:W-:-:S04]  /*4bc0*/  SHF.R.U32.HI R144, RZ, 0x2, R102 ;  /* 0x00000002ff907819 */ /* 0x000fc80000011666 */
[----:B------:R-:W-:Y:S01]  /*4bd0*/  LOP3.LUT R144, R144, 0x18, RZ, 0xc0, !PT ;  /* 0x0000001890907812 */ /* 0x000fe200078ec0ff */
[----:B0-----:R-:W-:-:S04]  /*4be0*/  ULEA UR4, UR5, UR4, 0x18 ;  /* 0x0000000405047291 */ /* 0x001fc8000f8ec0ff */
[----:B------:R-:W-:-:S09]  /*4bf0*/  @UP2 UIADD3 UR4, UPT, UPT, UR4, 0x20, URZ ;  /* 0x0000002004042890 */ /* 0x000fd2000fffe0ff */
[----:B------:R0:W-:Y:S03]  /*4c00*/  STS.64 [R144+UR4], R82 ;  /* 0x0000005290007988 */ /* 0x0001e60008000a04 */
.L_x_107:
[----:B------:R-:W-:Y:S05]  /*4c10*/  BSYNC.RECONVERGENT B0 ;  /* 0x0000000000007941 */ /* 0x000fea0003800200 */
.L_x_106:
[----:B------:R-:W-:Y:S01]  /*4c20*/  BAR.SYNC.DEFER_BLOCKING 0x0 ;  /* 0x0000000000007b1d */ /* 0x000fe20000010000 */
[----:B0-----:R-:W-:Y:S01]  /*4c30*/  IMAD.MOV.U32 R83, RZ, RZ, RZ ;  /* 0x000000ffff537224 */ /* 0x001fe200078e00ff */
[----:B------:R-:W-:Y:S02]  /*4c40*/  @!P4 MOV R83, R98 ;  /* 0x000000620053c202 */ /* 0x000fe40000000f00 */
[----:B------:R-:W-:Y:S02]  /*4c50*/  ISETP.NE.AND P5, PT, R102, RZ, PT ;  /* 0x000000ff6600720c */ /* 0x000fe40003fa5270 */
[----:B------:R-:W-:Y:S01]  /*4c60*/  BSSY.RECONVERGENT B0, `(.L_x_108) ;  /* 0x0000067000007945 */ /* 0x000fe20003800200 */
[----:B------:R-:W0:Y:S04]  /*4c70*/  SHFL.DOWN PT, R144, R83, 0x2, 0x1f ;  /* 0x08401f0053907f89 */ /* 0x000e2800000e0000 */
[----:B------:R-:W-:Y:S01]  /*4c80*/  @!P4 LDS.64 R80, [R147] ;  /* 0x000000009350c984 */ /* 0x000fe20000000a00 */
[----:B------:R-:W-:-:S02]  /*4c90*/  ISETP.NE.AND P4, PT, RZ, UR7, PT ;  /* 0x00000007ff007c0c */ /* 0x000fc4000bf85270 */
[-C--:B0-----:R-:W-:Y:S02]  /*4ca0*/  IADD3 R148, PT, PT, R144, R83.reuse, RZ ;  /* 0x0000005390947210 */ /* 0x081fe40007ffe0ff */
[----:B------:R-:W-:Y:S02]  /*4cb0*/  I2FP.F32.S32 R150, R144 ;  /* 0x0000009000967245 */ /* 0x000fe40000201400 */
[----:B------:R-:W-:Y:S01]  /*4cc0*/  I2FP.F32.S32 R82, R148 ;  /* 0x0000009400527245 */ /* 0x000fe20000201400 */
[----:B------:R-:W0:Y:S01]  /*4cd0*/  SHFL.DOWN PT, R151, R148, 0x1, 0x1f ;  /* 0x08201f0094977f89 */ /* 0x000e2200000e0000 */
[----:B------:R-:W-:Y:S02]  /*4ce0*/  I2FP.F32.S32 R144, R83 ;  /* 0x0000005300907245 */ /* 0x000fe40000201400 */
        /* <DEDUP_REMOVED lines=16> */
[----:B------:R-:W-:Y:S02]  /*4df0*/  FFMA.FTZ R145, R149, R145, R146 ;  /* 0x0000009195917223 */ /* 0x000fe40000010092 */
[----:B------:R-:W1:Y:S03]  /*4e00*/  LDC R146, c[0x0][0x448] ;  /* 0x00011200ff927b82 */ /* 0x000e660000000800 */
        /* <DEDUP_REMOVED lines=8> */
[----:B------:R-:W-:-:S03]  /*4e90*/  FMUL.FTZ R82, R82, R151 ;  /* 0x0000009752527220 */ /* 0x000fc60000410000 */
[----:B------:R-:W0:Y:S01]  /*4ea0*/  SHFL.IDX PT, R147, R147, RZ, 0x1f ;  /* 0x00001fff93937589 */ /* 0x000e2200000e0000 */
[----:B------:R-:W-:Y:S02]  /*4eb0*/  FFMA.FTZ R148, R148, R82, R81 ;  /* 0x0000005294947223 */ /* 0x000fe40000010051 */
[----:B------:R-:W2:Y:S03]  /*4ec0*/  @!P5 LDC.64 R82, c[0x0][0x3c0] ;  /* 0x0000f000ff52db82 */ /* 0x000ea60000000a00 */
[----:B------:R-:W1:Y:S05]  /*4ed0*/  SHFL.IDX PT, R149, R148, RZ, 0x1f ;  /* 0x00001fff94957589 */ /* 0x000e6a00000e0000 */
[----:B------:R-:W3:Y:S01]  /*4ee0*/  @!P5 LDC.64 R80, c[0x0][0x3c8] ;  /* 0x0000f200ff50db82 */ /* 0x000ee20000000a00 */
[----:B0-----:R-:W-:-:S05]  /*4ef0*/  FMUL.FTZ R144, R147, R147 ;  /* 0x0000009393907220 */ /* 0x001fca0000410000 */
[----:B------:R-:W-:Y:S01]  /*4f00*/  FSEL R145, R144, RZ, P4 ;  /* 0x000000ff90917208 */ /* 0x000fe20002000000 */
[----:B-1----:R-:W-:Y:S01]  /*4f10*/  FFMA.FTZ R144, R149, UR10, R146 ;  /* 0x0000000a95907c23 */ /* 0x002fe20008010092 */
[----:B------:R-:W-:-:S03]  /*4f20*/  MOV R149, UR6 ;  /* 0x0000000600957c02 */ /* 0x000fc60008000f00 */
[----:B------:R-:W-:Y:S01]  /*4f30*/  FADD.FTZ R144, R144, R145 ;  /* 0x0000009190907221 */ /* 0x000fe20000010000 */
[----:B------:R-:W-:Y:S01]  /*4f40*/  MOV R145, UR6 ;  /* 0x0000000600917c02 */ /* 0x000fe20008000f00 */
[----:B---3--:R-:W-:Y:S02]  /*4f50*/  @!P5 IMAD.WIDE R80, R149, 0x4, R80 ;  /* 0x000000049550d825 */ /* 0x008fe400078e0250 */
[----:B------:R-:W0:Y:S02]  /*4f60*/  MUFU.RSQ R146, R144 ;  /* 0x0000009000927308 */ /* 0x000e240000001400 */
[----:B--2---:R-:W-:Y:S01]  /*4f70*/  @!P5 IMAD.WIDE R82, R145, 0x4, R82 ;  /* 0x000000049152d825 */ /* 0x004fe200078e0252 */
[----:B------:R-:W-:-:S04]  /*4f80*/  FSEL R145, R147, RZ, !P4 ;  /* 0x000000ff93917208 */ /* 0x000fc80006000000 */
[----:B------:R1:W-:Y:S01]  /*4f90*/  @!P5 STG.E desc[UR8][R82.64], R147 ;  /* 0x000000935200d986 */ /* 0x0003e2000c101908 */
[----:B------:R-:W-:-:S03]  /*4fa0*/  R2UR UR4, R145 ;  /* 0x00000000910472ca */ /* 0x000fc600000e0000 */
[----:B0-----:R1:W-:Y:S01]  /*4fb0*/  @!P5 STG.E desc[UR8][R80.64], R146 ;  /* 0x000000925000d986 */ /* 0x0013e2000c101908 */
[----:B------:R-:W-:Y:S11]  /*4fc0*/  @!P0 BRA `(.L_x_109) ;  /* 0x0000000000c08947 */ /* 0x000ff60003800000 */
[----:B-1----:R-:W-:Y:S01]  /*4fd0*/  FADD.FTZ R81, R103, -UR4 ;  /* 0x8000000467517e21 */ /* 0x002fe20008010000 */
[----:B------:R-:W-:Y:S01]  /*4fe0*/  SHF.L.U32 R145, R72, 0x10, RZ ;  /* 0x0000001048917819 */ /* 0x000fe200000006ff */
[----:B------:R-:W-:Y:S01]  /*4ff0*/  IMAD.U32 R83, R76, 0x10000, RZ ;  /* 0x000100004c537824 */ /* 0x000fe200078e00ff */
[----:B------:R-:W-:Y:S01]  /*5000*/  SHF.L.U32 R82, R77, 0x10, RZ ;  /* 0x000000104d527819 */ /* 0x000fe200000006ff */
[----:B------:R-:W-:Y:S01]  /*5010*/  FMUL.FTZ R80, R146, R81 ;  /* 0x0000005192507220 */ /* 0x000fe20000410000 */
[----:B------:R-:W-:Y:S01]  /*5020*/  FADD.FTZ R81, R113, -UR4 ;  /* 0x8000000471517e21 */ /* 0x000fe20008010000 */
[----:B------:R-:W-:Y:S01]  /*5030*/  IMAD.U32 R144, R73, 0x10000, RZ ;  /* 0x0001000049907824 */ /* 0x000fe200078e00ff */
[----:B------:R-:W-:Y:S01]  /*5040*/  SHF.L.U32 R154, R74, 0x10, RZ ;  /* 0x000000104a9a7819 */ /* 0x000fe200000006ff */
[----:B------:R-:W-:Y:S01]  /*5050*/  FFMA.FTZ R80, R80, R83, R145 ;  /* 0x0000005350507223 */ /* 0x000fe20000010091 */
[----:B------:R-:W-:Y:S01]  /*5060*/  FADD.FTZ R145, R123, -UR4 ;  /* 0x800000047b917e21 */ /* 0x000fe20008010000 */
[----:B------:R-:W-:Y:S01]  /*5070*/  FADD.FTZ R83, R118, -UR4 ;  /* 0x8000000476537e21 */ /* 0x000fe20008010000 */
[----:B------:R-:W-:Y:S01]  /*5080*/  FMUL.FTZ R81, R146, R81 ;  /* 0x0000005192517220 */ /* 0x000fe20000410000 */
[----:B------:R-:W-:Y:S01]  /*5090*/  SHF.L.U32 R148, R3, 0x10, RZ ;  /* 0x0000001003947819 */ /* 0x000fe200000006ff */
[----:B------:R-:W-:Y:S01]  /*50a0*/  IMAD.U32 R152, R78, 0x10000, RZ ;  /* 0x000100004e987824 */ /* 0x000fe200078e00ff */
[----:B------:R-:W-:Y:S01]  /*50b0*/  SHF.L.U32 R150, R4, 0x10, RZ ;  /* 0x0000001004967819 */ /* 0x000fe200000006ff */
[C---:B------:R-:W-:Y:S01]  /*50c0*/  FMUL.FTZ R145, R146.reuse, R145 ;  /* 0x0000009192917220 */ /* 0x040fe20000410000 */
[----:B------:R-:W-:Y:S01]  /*50d0*/  FMUL.FTZ R83, R146, R83 ;  /* 0x0000005392537220 */ /* 0x000fe20000410000 */
[----:B------:R-:W-:Y:S01]  /*50e0*/  FFMA.FTZ R81, R81, R82, R144 ;  /* 0x0000005251517223 */ /* 0x000fe20000010090 */
[----:B------:R-:W-:Y:S01]  /*50f0*/  SHF.L.U32 R144, R5, 0x10, RZ ;  /* 0x0000001005907819 */ /* 0x000fe200000006ff */
[----:B------:R-:W-:Y:S01]  /*5100*/  FFMA.FTZ R82, R145, R152, R154 ;  /* 0x0000009891527223 */ /* 0x000fe2000001009a */
[----:B------:R-:W-:Y:S01]  /*5110*/  FFMA.FTZ R148, R83, R148, R150 ;  /* 0x0000009453947223 */ /* 0x000fe20000010096 */
[----:B------:R-:W-:Y:S01]  /*5120*/  FADD.FTZ R145, R122, -UR4 ;  /* 0x800000047a917e21 */ /* 0x000fe20008010000 */
[----:B------:R-:W-:Y:S01]  /*5130*/  FADD.FTZ R83, R120, -UR4 ;  /* 0x8000000478537e21 */ /* 0x000fe20008010000 */
[----:B------:R-:W-:Y:S01]  /*5140*/  SHF.L.U32 R152, R79, 0x10, RZ ;  /* 0x000000104f987819 */ /* 0x000fe200000006ff */
[----:B------:R-:W-:Y:S01]  /*5150*/  IMAD.U32 R150, R6, 0x10000, RZ ;  /* 0x0001000006967824 */ /* 0x000fe200078e00ff */
[----:B------:R-:W-:Y:S01]  /*5160*/  SHF.L.U32 R154, R75, 0x10, RZ ;  /* 0x000000104b9a7819 */ /* 0x000fe200000006ff */
[C---:B------:R-:W-:Y:S01]  /*5170*/  FMUL.FTZ R145, R146.reuse, R145 ;  /* 0x0000009192917220 */ /* 0x040fe20000410000 */
[----:B------:R-:W-:Y:S01]  /*5180*/  FMUL.FTZ R83, R146, R83 ;  /* 0x0000005392537220 */ /* 0x000fe20000410000 */
[----:B------:R-:W-:-:S02]  /*5190*/  F2FP.BF16.F32.PACK_AB R81, R148, R81 ;  /* 0x000000519451723e */ /* 0x000fc400000010ff */
[----:B------:R-:W-:Y:S01]  /*51a0*/  FFMA.FTZ R154, R145, R152, R154 ;  /* 0x00000098919a7223 */ /* 0x000fe2000001009a */
[----:B------:R-:W-:Y:S01]  /*51b0*/  FFMA.FTZ R149, R83, R144, R150 ;  /* 0x0000009053957223 */ /* 0x000fe20000010096 */
[----:B------:R-:W-:Y:S01]  /*51c0*/  FADD.FTZ R83, R135, -UR4 ;  /* 0x8000000487537e21 */ /* 0x000fe20008010000 */
[----:B------:R-:W0:Y:S01]  /*51d0*/  LDC.64 R144, c[0x0][0x428] ;  /* 0x00010a00ff907b82 */ /* 0x000e220000000a00 */
[----:B------:R-:W-:Y:S01]  /*51e0*/  SHF.L.U32 R152, R8, 0x10, RZ ;  /* 0x0000001008987819 */ /* 0x000fe200000006ff */
[----:B------:R-:W-:Y:S02]  /*51f0*/  IMAD.U32 R150, R7, 0x10000, RZ ;  /* 0x0001000007967824 */ /* 0x000fe400078e00ff */
[----:B------:R-:W-:Y:S01]  /*5200*/  FMUL.FTZ R83, R146, R83 ;  /* 0x0000005392537220 */ /* 0x000fe20000410000 */
[----:B------:R-:W-:-:S03]  /*5210*/  F2FP.BF16.F32.PACK_AB R82, R149, R82 ;  /* 0x000000529552723e */ /* 0x000fc600000010ff */
[----:B------:R-:W-:Y:S01]  /*5220*/  FFMA.FTZ R151, R83, R150, R152 ;  /* 0x0000009653977223 */ /* 0x000fe20000010098 */
[----:B------:R-:W-:Y:S01]  /*5230*/  FADD.FTZ R83, R116, -UR4 ;  /* 0x8000000474537e21 */ /* 0x000fe20008010000 */
[----:B------:R-:W-:Y:S01]  /*5240*/  SHF.L.U32 R150, R0, 0x10, RZ ;  /* 0x0000001000967819 */ /* 0x000fe200000006ff */
[----:B------:R-:W-:Y:S02]  /*5250*/  IMAD.U32 R152, R2, 0x10000, RZ ;  /* 0x0001000002987824 */ /* 0x000fe400078e00ff */
[----:B------:R-:W-:-:S04]  /*5260*/  FMUL.FTZ R83, R146, R83 ;  /* 0x0000005392537220 */ /* 0x000fc80000410000 */
[----:B------:R-:W-:Y:S01]  /*5270*/  FFMA.FTZ R147, R83, R150, R152 ;  /* 0x0000009653937223 */ /* 0x000fe20000010098 */
[----:B------:R-:W-:-:S04]  /*5280*/  F2FP.BF16.F32.PACK_AB R83, R151, R154 ;  /* 0x0000009a9753723e */ /* 0x000fc800000010ff */
[----:B------:R-:W-:Y:S01]  /*5290*/  F2FP.BF16.F32.PACK_AB R80, R147, R80 ;  /* 0x000000509350723e */ /* 0x000fe200000010ff */
[C---:B0-----:R-:W-:Y:S01]  /*52a0*/  IMAD.WIDE.U32 R144, R143.reuse, 0x10, R144 ;  /* 0x000000108f907825 */ /* 0x041fe200078e0090 */
[----:B------:R-:W-:-:S04]  /*52b0*/  IADD3 R143, PT, PT, R143, 0x80, RZ ;  /* 0x000000808f8f7810 */ /* 0x000fc80007ffe0ff */
[----:B------:R0:W-:Y:S03]  /*52c0*/  STG.E.128 desc[UR8][R144.64], R80 ;  /* 0x0000005090007986 */ /* 0x0001e6000c101d08 */
.L_x_109:
[----:B------:R-:W-:Y:S05]  /*52d0*/  BSYNC.RECONVERGENT B0 ;  /* 0x0000000000007941 */ /* 0x000fea0003800200 */
.L_x_108:
[----:B------:R-:W-:Y:S01]  /*52e0*/  ISETP.GE.U32.AND P4, PT, R99, 0x100, PT ;  /* 0x000001006300780c */ /* 0x000fe20003f86070 */
[----:B------:R-:W-:-:S12]  /*52f0*/  BSSY.RECONVERGENT B0, `(.L_x_110) ;  /* 0x0000032000007945 */ /* 0x000fd80003800200 */
[----:B------:R-:W-:Y:S05]  /*5300*/  @!P4 BRA `(.L_x_111) ;  /* 0x0000000000c0c947 */ /* 0x000fea0003800000 */
[----:B01----:R-:W-:Y:S01]  /*5310*/  FADD.FTZ R81, R105, -UR4 ;  /* 0x8000000469517e21 */ /* 0x003fe20008010000 */
[----:B------:R-:W-:Y:S01]  /*5320*/  SHF.L.U32 R83, R68, 0x10, RZ ;  /* 0x0000001044537819 */ /* 0x000fe200000006ff */
[----:B------:R-:W-:Y:S01]  /*5330*/  IMAD.U32 R145, R64, 0x10000, RZ ;  /* 0x0001000040917824 */ /* 0x000fe200078e00ff */
[----:B------:R-:W-:Y:S01]  /*5340*/  SHF.L.U32 R82, R69, 0x10, RZ ;  /* 0x0000001045527819 */ /* 0x000fe200000006ff */
[----:B------:R-:W-:Y:S01]  /*5350*/  FMUL.FTZ R80, R146, R81 ;  /* 0x0000005192507220 */ /* 0x000fe20000410000 */
[----:B------:R-:W-:Y:S01]  /*5360*/  FADD.FTZ R81, R115, -UR4 ;  /* 0x8000000473517e21 */ /* 0x000fe20008010000 */
[----:B------:R-:W-:Y:S01]  /*5370*/  SHF.L.U32 R144, R65, 0x10, RZ ;  /* 0x0000001041907819 */ /* 0x000fe200000006ff */
[----:B------:R-:W-:Y:S02]  /*5380*/  IMAD.U32 R154, R66, 0x10000, RZ ;  /* 0x00010000429a7824 */ /* 0x000fe400078e00ff */
[----:B------:R-:W-:Y:S01]  /*5390*/  FFMA.FTZ R80, R80, R83, R145 ;  /* 0x0000005350507223 */ /* 0x000fe20000010091 */
[----:B------:R-:W-:Y:S01]  /*53a0*/  FADD.FTZ R145, R125, -UR4 ;  /* 0x800000047d917e21 */ /* 0x000fe20008010000 */
[----:B------:R-:W-:Y:S01]  /*53b0*/  FADD.FTZ R83, R110, -UR4 ;  /* 0x800000046e537e21 */ /* 0x000fe20008010000 */
[----:B------:R-:W-:Y:S01]  /*53c0*/  SHF.L.U32 R152, R70, 0x10, RZ ;  /* 0x0000001046987819 */ /* 0x000fe200000006ff */
[C---:B------:R-:W-:Y:S01]  /*53d0*/  FMUL.FTZ R81, R146.reuse, R81 ;  /* 0x0000005192517220 */ /* 0x040fe20000410000 */
[----:B------:R-:W-:Y:S01]  /*53e0*/  SHF.L.U32 R150, R13, 0x10, RZ ;  /* 0x000000100d967819 */ /* 0x000fe200000006ff */
[----:B------:R-:W-:Y:S01]  /*53f0*/  FMUL.FTZ R145, R146, R145 ;  /* 0x0000009192917220 */ /* 0x000fe20000410000 */
[----:B------:R-:W-:-:S02]  /*5400*/  IMAD.U32 R148, R12, 0x10000, RZ ;  /* 0x000100000c947824 */ /* 0x000fc400078e00ff */
[----:B------:R-:W-:Y:S01]  /*5410*/  FMUL.FTZ R83, R146, R83 ;  /* 0x0000005392537220 */ /* 0x000fe20000410000 */
[----:B------:R-:W-:Y:S01]  /*5420*/  FFMA.FTZ R81, R81, R82, R144 ;  /* 0x0000005251517223 */ /* 0x000fe20000010090 */
[----:B------:R-:W-:Y:S01]  /*5430*/  FFMA.FTZ R82, R145, R152, R154 ;  /* 0x0000009891527223 */ /* 0x000fe2000001009a */
[----:B------:R-:W-:Y:S01]  /*5440*/  FADD.FTZ R145, R114, -UR4 ;  /* 0x8000000472917e21 */ /* 0x000fe20008010000 */
[----:B------:R-:W-:Y:S01]  /*5450*/  FFMA.FTZ R148, R83, R148, R150 ;  /* 0x0000009453947223 */ /* 0x000fe20000010096 */
[----:B------:R-:W-:Y:S01]  /*5460*/  FADD.FTZ R83, R108, -UR4 ;  /* 0x800000046c537e21 */ /* 0x000fe20008010000 */
[----:B------:R-:W-:Y:S01]  /*5470*/  SHF.L.U32 R144, R14, 0x10, RZ ;  /* 0x000000100e907819 */ /* 0x000fe200000006ff */
[C---:B------:R-:W-:Y:S01]  /*5480*/  FMUL.FTZ R145, R146.reuse, R145 ;  /* 0x0000009192917220 */ /* 0x040fe20000410000 */
[----:B------:R-:W-:Y:S01]  /*5490*/  SHF.L.U32 R150, R15, 0x10, RZ ;  /* 0x000000100f967819 */ /* 0x000fe200000006ff */
[----:B------:R-:W-:Y:S01]  /*54a0*/  FMUL.FTZ R83, R146, R83 ;  /* 0x0000005392537220 */ /* 0x000fe20000410000 */
[----:B------:R-:W-:Y:S01]  /*54b0*/  SHF.L.U32 R154, R67, 0x10, RZ ;  /* 0x00000010439a7819 */ /* 0x000fe200000006ff */
[----:B------:R-:W-:Y:S01]  /*54c0*/  IMAD.U32 R152, R71, 0x10000, RZ ;  /* 0x0001000047987824 */ /* 0x000fe200078e00ff */
[----:B------:R-:W-:Y:S01]  /*54d0*/  F2FP.BF16.F32.PACK_AB R81, R148, R81 ;  /* 0x000000519451723e */ /* 0x000fe200000010ff */
[----:B------:R-:W-:Y:S01]  /*54e0*/  FFMA.FTZ R149, R83, R144, R150 ;  /* 0x0000009053957223 */ /* 0x000fe20000010096 */
[----:B------:R-:W-:Y:S01]  /*54f0*/  FADD.FTZ R83, R133, -UR4 ;  /* 0x8000000485537e21 */ /* 0x000fe20008010000 */
[----:B------:R-:W-:Y:S01]  /*5500*/  FFMA.FTZ R154, R145, R152, R154 ;  /* 0x00000098919a7223 */ /* 0x000fe2000001009a */
[----:B------:R-:W-:Y:S01]  /*5510*/  SHF.L.U32 R150, R16, 0x10, RZ ;  /* 0x0000001010967819 */ /* 0x000fe200000006ff */
[----:B------:R-:W0:Y:S01]  /*5520*/  LDC.64 R144, c[0x0][0x428] ;  /* 0x00010a00ff907b82 */ /* 0x000e220000000a00 */
[----:B------:R-:W-:Y:S01]  /*5530*/  FMUL.FTZ R83, R146, R83 ;  /* 0x0000005392537220 */ /* 0x000fe20000410000 */
[----:B------:R-:W-:Y:S01]  /*5540*/  IMAD.U32 R152, R17, 0x10000, RZ ;  /* 0x0001000011987824 */ /* 0x000fe200078e00ff */
[----:B------:R-:W-:-:S03]  /*5550*/  F2FP.BF16.F32.PACK_AB R82, R149, R82 ;  /* 0x000000529552723e */ /* 0x000fc600000010ff */
[----:B------:R-:W-:Y:S01]  /*5560*/  FFMA.FTZ R151, R83, R150, R152 ;  /* 0x0000009653977223 */ /* 0x000fe20000010098 */
[----:B------:R-:W-:Y:S01]  /*5570*/  FADD.FTZ R83, R112, -UR4 ;  /* 0x8000000470537e21 */ /* 0x000fe20008010000 */
[----:B------:R-:W-:Y:S02]  /*5580*/  SHF.L.U32 R150, R9, 0x10, RZ ;  /* 0x0000001009967819 */ /* 0x000fe400000006ff */
[----:B------:R-:W-:Y:S01]  /*5590*/  SHF.L.U32 R152, R10, 0x10, RZ ;  /* 0x000000100a987819 */ /* 0x000fe200000006ff */
[----:B------:R-:W-:-:S04]  /*55a0*/  FMUL.FTZ R83, R146, R83 ;  /* 0x0000005392537220 */ /* 0x000fc80000410000 */
[----:B------:R-:W-:Y:S01]  /*55b0*/  FFMA.FTZ R147, R83, R150, R152 ;  /* 0x0000009653937223 */ /* 0x000fe20000010098 */
[----:B------:R-:W-:-:S04]  /*55c0*/  F2FP.BF16.F32.PACK_AB R83, R151, R154 ;  /* 0x0000009a9753723e */ /* 0x000fc800000010ff */
[----:B------:R-:W-:Y:S01]  /*55d0*/  F2FP.BF16.F32.PACK_AB R80, R147, R80 ;  /* 0x000000509350723e */ /* 0x000fe200000010ff */
[----:B0-----:R-:W-:-:S04]  /*55e0*/  IMAD.WIDE.U32 R144, R143, 0x10, R144 ;  /* 0x000000108f907825 */ /* 0x001fc800078e0090 */
[----:B------:R-:W-:Y:S01]  /*55f0*/  VIADD R143, R143, 0x80 ;  /* 0x000000808f8f7836 */ /* 0x000fe20000000000 */
[----:B------:R2:W-:Y:S06]  /*5600*/  STG.E.128 desc[UR8][R144.64], R80 ;  /* 0x0000005090007986 */ /* 0x0005ec000c101d08 */
.L_x_111:
[----:B------:R-:W-:Y:S05]  /*5610*/  BSYNC.RECONVERGENT B0 ;  /* 0x0000000000007941 */ /* 0x000fea0003800200 */
.L_x_110:
[----:B------:R-:W-:Y:S04]  /*5620*/  BSSY.RECONVERGENT B0, `(.L_x_112) ;  /* 0x0000032000007945 */ /* 0x000fe80003800200 */
[----:B------:R-:W-:Y:S05]  /*5630*/  @!P1 BRA `(.L_x_113) ;  /* 0x0000000000c09947 */ /* 0x000fea0003800000 */
[----:B012---:R-:W-:Y:S01]  /*5640*/  FADD.FTZ R81, R107, -UR4 ;  /* 0x800000046b517e21 */ /* 0x007fe20008010000 */
        /* <DEDUP_REMOVED lines=11> */
[----:B------:R-:W-:Y:S01]  /*5700*/  FMUL.FTZ R81, R146, R81 ;  /* 0x0000005192517220 */ /* 0x000fe20000410000 */
[----:B------:R-:W-:Y:S01]  /*5710*/  SHF.L.U32 R154, R58, 0x10, RZ ;  /* 0x000000103a9a7819 */ /* 0x000fe200000006ff */
[----:B------:R-:W-:Y:S01]  /*5720*/  FMUL.FTZ R145, R146, R145 ;  /* 0x0000009192917220 */ /* 0x000fe20000410000 */
[----:B------:R-:W-:Y:S01]  /*5730*/  SHF.L.U32 R148, R20, 0x10, RZ ;  /* 0x0000001014947819 */ /* 0x000fe200000006ff */
[----:B------:R-:W-:Y:S01]  /*5740*/  FMUL.FTZ R83, R146, R83 ;  /* 0x0000005392537220 */ /* 0x000fe20000410000 */
[----:B------:R-:W-:Y:S01]  /*5750*/  FFMA.FTZ R81, R81, R82, R144 ;  /* 0x0000005251517223 */ /* 0x000fe20000010090 */
[----:B------:R-:W-:Y:S01]  /*5760*/  FFMA.FTZ R82, R145, R152, R154 ;  /* 0x0000009891527223 */ /* 0x000fe2000001009a */
[----:B------:R-:W-:Y:S01]  /*5770*/  FADD.FTZ R145, R137, -UR4 ;  /* 0x8000000489917e21 */ /* 0x000fe20008010000 */
[----:B------:R-:W-:Y:S01]  /*5780*/  FFMA.FTZ R148, R83, R148, R150 ;  /* 0x0000009453947223 */ /* 0x000fe20000010096 */
[----:B------:R-:W-:Y:S01]  /*5790*/  FADD.FTZ R83, R124, -UR4 ;  /* 0x800000047c537e21 */ /* 0x000fe20008010000 */
[----:B------:R-:W-:Y:S01]  /*57a0*/  IMAD.U32 R144, R22, 0x10000, RZ ;  /* 0x0001000016907824 */ /* 0x000fe200078e00ff */
[----:B------:R-:W-:Y:S01]  /*57b0*/  SHF.L.U32 R150, R23, 0x10, RZ ;  /* 0x0000001017967819 */ /* 0x000fe200000006ff */
[C---:B------:R-:W-:Y:S01]  /*57c0*/  FMUL.FTZ R145, R146.reuse, R145 ;  /* 0x0000009192917220 */ /* 0x040fe20000410000 */
[----:B------:R-:W-:Y:S01]  /*57d0*/  SHF.L.U32 R152, R63, 0x10, RZ ;  /* 0x000000103f987819 */ /* 0x000fe200000006ff */
[----:B------:R-:W-:Y:S01]  /*57e0*/  FMUL.FTZ R83, R146, R83 ;  /* 0x0000005392537220 */ /* 0x000fe20000410000 */
[----:B------:R-:W-:Y:S01]  /*57f0*/  IMAD.U32 R154, R59, 0x10000, RZ ;  /* 0x000100003b9a7824 */ /* 0x000fe200078e00ff */
[----:B------:R-:W-:-:S02]  /*5800*/  F2FP.BF16.F32.PACK_AB R81, R148, R81 ;  /* 0x000000519451723e */ /* 0x000fc400000010ff */
[----:B------:R-:W-:Y:S01]  /*5810*/  FFMA.FTZ R149, R83, R144, R150 ;  /* 0x0000009053957223 */ /* 0x000fe20000010096 */
[----:B------:R-:W-:Y:S01]  /*5820*/  FFMA.FTZ R154, R145, R152, R154 ;  /* 0x00000098919a7223 */ /* 0x000fe2000001009a */
[----:B------:R-:W-:Y:S01]  /*5830*/  FADD.FTZ R83, R126, -UR4 ;  /* 0x800000047e537e21 */ /* 0x000fe20008010000 */
[----:B------:R-:W0:Y:S01]  /*5840*/  LDC.64 R144, c[0x0][0x428] ;  /* 0x00010a00ff907b82 */ /* 0x000e220000000a00 */
[----:B------:R-:W-:Y:S02]  /*5850*/  SHF.L.U32 R150, R24, 0x10, RZ ;  /* 0x0000001018967819 */ /* 0x000fe400000006ff */
[----:B------:R-:W-:Y:S01]  /*5860*/  SHF.L.U32 R152, R25, 0x10, RZ ;  /* 0x0000001019987819 */ /* 0x000fe200000006ff */
        /* <DEDUP_REMOVED lines=13> */
.L_x_113:
[----:B------:R-:W-:Y:S05]  /*5940*/  BSYNC.RECONVERGENT B0 ;  /* 0x0000000000007941 */ /* 0x000fea0003800200 */
.L_x_112:
[----:B------:R-:W-:Y:S04]  /*5950*/  BSSY.RECONVERGENT B0, `(.L_x_114) ;  /* 0x0000032000007945 */ /* 0x000fe80003800200 */
[----:B------:R-:W-:Y:S05]  /*5960*/  @!P2 BRA `(.L_x_115) ;  /* 0x0000000000c0a947 */ /* 0x000fea0003800000 */
[----:B0123--:R-:W-:Y:S01]  /*5970*/  FADD.FTZ R81, R109, -UR4 ;  /* 0x800000046d517e21 */ /* 0x00ffe20008010000 */
        /* <DEDUP_REMOVED lines=47> */
.L_x_115:
[----:B------:R-:W-:Y:S05]  /*5c70*/  BSYNC.RECONVERGENT B0 ;  /* 0x0000000000007941 */ /* 0x000fea0003800200 */
.L_x_114:
[----:B------:R-:W-:Y:S04]  /*5c80*/  BSSY.RECONVERGENT B0, `(.L_x_116) ;  /* 0x0000031000007945 */ /* 0x000fe80003800200 */
[----:B------:R-:W-:Y:S05]  /*5c90*/  @!P3 BRA `(.L_x_117) ;  /* 0x0000000000bcb947 */ /* 0x000fea0003800000 */
[----:B01234-:R-:W-:Y:S01]  /*5ca0*/  FADD.FTZ R81, R111, -UR4 ;  /* 0x800000046f517e21 */ /* 0x01ffe20008010000 */
[----:B------:R-:W-:Y:S01]  /*5cb0*/  SHF.L.U32 R80, R44, 0x10, RZ ;  /* 0x000000102c507819 */ /* 0x000fe200000006ff */
[----:B------:R-:W-:Y:S02]  /*5cc0*/  IMAD.U32 R82, R40, 0x10000, RZ ;  /* 0x0001000028527824 */ /* 0x000fe400078e00ff */
[----:B------:R-:W-:Y:S01]  /*5cd0*/  FADD.FTZ R83, R121, -UR4 ;  /* 0x8000000479537e21 */ /* 0x000fe20008010000 */
[----:B------:R-:W-:Y:S01]  /*5ce0*/  FMUL.FTZ R81, R146, R81 ;  /* 0x0000005192517220 */ /* 0x000fe20000410000 */
[----:B------:R-:W-:Y:S01]  /*5cf0*/  SHF.L.U32 R148, R45, 0x10, RZ ;  /* 0x000000102d947819 */ /* 0x000fe200000006ff */
[----:B------:R-:W-:Y:S01]  /*5d00*/  FADD.FTZ R145, R138, -UR4 ;  /* 0x800000048a917e21 */ /* 0x000fe20008010000 */
[----:B------:R-:W-:Y:S01]  /*5d10*/  SHF.L.U32 R144, R41, 0x10, RZ ;  /* 0x0000001029907819 */ /* 0x000fe200000006ff */
[----:B------:R-:W-:Y:S01]  /*5d20*/  FFMA.FTZ R147, R81, R80, R82 ;  /* 0x0000005051937223 */ /* 0x000fe20000010052 */
[----:B------:R-:W-:Y:S01]  /*5d30*/  FMUL.FTZ R83, R146, R83 ;  /* 0x0000005392537220 */ /* 0x000fe20000410000 */
[----:B------:R-:W-:Y:S01]  /*5d40*/  FADD.FTZ R81, R131, -UR4 ;  /* 0x8000000483517e21 */ /* 0x000fe20008010000 */
[----:B------:R-:W-:Y:S01]  /*5d50*/  SHF.L.U32 R152, R93, 0x10, RZ ;  /* 0x000000105d987819 */ /* 0x000fe200000006ff */
[----:B------:R-:W-:-:S02]  /*5d60*/  IMAD.U32 R150, R92, 0x10000, RZ ;  /* 0x000100005c967824 */ /* 0x000fc400078e00ff */
[----:B------:R-:W-:Y:S01]  /*5d70*/  FMUL.FTZ R145, R146, R145 ;  /* 0x0000009192917220 */ /* 0x000fe20000410000 */
[----:B------:R-:W-:Y:S01]  /*5d80*/  SHF.L.U32 R82, R46, 0x10, RZ ;  /* 0x000000102e527819 */ /* 0x000fe200000006ff */
[----:B------:R-:W-:Y:S01]  /*5d90*/  FFMA.FTZ R148, R83, R148, R144 ;  /* 0x0000009453947223 */ /* 0x000fe20000010090 */
[----:B------:R-:W-:Y:S02]  /*5da0*/  IMAD.U32 R80, R42, 0x10000, RZ ;  /* 0x000100002a507824 */ /* 0x000fe400078e00ff */
[----:B------:R-:W-:Y:S01]  /*5db0*/  FMUL.FTZ R81, R146, R81 ;  /* 0x0000005192517220 */ /* 0x000fe20000410000 */
[----:B------:R-:W-:Y:S01]  /*5dc0*/  FADD.FTZ R83, R140, -UR4 ;  /* 0x800000048c537e21 */ /* 0x000fe20008010000 */
[----:B------:R-:W-:Y:S01]  /*5dd0*/  FFMA.FTZ R149, R145, R150, R152 ;  /* 0x0000009691957223 */ /* 0x000fe20000010098 */
[----:B------:R-:W-:Y:S01]  /*5de0*/  SHF.L.U32 R144, R94, 0x10, RZ ;  /* 0x000000105e907819 */ /* 0x000fe200000006ff */
[----:B------:R-:W-:Y:S01]  /*5df0*/  FFMA.FTZ R82, R81, R82, R80 ;  /* 0x0000005251527223 */ /* 0x000fe20000010050 */
[----:B------:R-:W-:Y:S01]  /*5e00*/  SHF.L.U32 R150, R95, 0x10, RZ ;  /* 0x000000105f967819 */ /* 0x000fe200000006ff */
[----:B------:R-:W-:Y:S01]  /*5e10*/  FMUL.FTZ R83, R146, R83 ;  /* 0x0000005392537220 */ /* 0x000fe20000410000 */
[----:B------:R-:W-:Y:S01]  /*5e20*/  FADD.FTZ R81, R141, -UR4 ;  /* 0x800000048d517e21 */ /* 0x000fe20008010000 */
[----:B------:R-:W-:Y:S01]  /*5e30*/  FADD.FTZ R145, R142, -UR4 ;  /* 0x800000048e917e21 */ /* 0x000fe20008010000 */
[----:B------:R-:W-:-:S02]  /*5e40*/  IMAD.U32 R152, R97, 0x10000, RZ ;  /* 0x0001000061987824 */ /* 0x000fc400078e00ff */
[----:B------:R-:W-:Y:S01]  /*5e50*/  FFMA.FTZ R151, R83, R144, R150 ;  /* 0x0000009053977223 */ /* 0x000fe20000010096 */
[C---:B------:R-:W-:Y:S01]  /*5e60*/  FMUL.FTZ R83, R146.reuse, R81 ;  /* 0x0000005192537220 */ /* 0x040fe20000410000 */
[----:B------:R-:W-:Y:S01]  /*5e70*/  SHF.L.U32 R150, R43, 0x10, RZ ;  /* 0x000000102b967819 */ /* 0x000fe200000006ff */
[----:B------:R-:W0:Y:S01]  /*5e80*/  LDC.64 R80, c[0x0][0x428] ;  /* 0x00010a00ff507b82 */ /* 0x000e220000000a00 */
[----:B------:R-:W-:Y:S02]  /*5e90*/  IMAD.U32 R144, R47, 0x10000, RZ ;  /* 0x000100002f907824 */ /* 0x000fe400078e00ff */
[----:B------:R-:W-:Y:S01]  /*5ea0*/  FMUL.FTZ R145, R146, R145 ;  /* 0x0000009192917220 */ /* 0x000fe20000410000 */
[----:B------:R-:W-:Y:S01]  /*5eb0*/  F2FP.BF16.F32.PACK_AB R82, R151, R82 ;  /* 0x000000529752723e */ /* 0x000fe200000010ff */
[----:B------:R-:W-:Y:S01]  /*5ec0*/  FFMA.FTZ R150, R83, R144, R150 ;  /* 0x0000009053967223 */ /* 0x000fe20000010096 */
[----:B------:R-:W-:Y:S01]  /*5ed0*/  SHF.L.U32 R144, R96, 0x10, RZ ;  /* 0x0000001060907819 */ /* 0x000fe200000006ff */
[----:B------:R-:W-:-:S04]  /*5ee0*/  FADD.FTZ R83, R136, -UR4 ;  /* 0x8000000488537e21 */ /* 0x000fc80008010000 */
[----:B------:R-:W-:Y:S01]  /*5ef0*/  FFMA.FTZ R153, R145, R144, R152 ;  /* 0x0000009091997223 */ /* 0x000fe20000010098 */
[----:B------:R-:W-:Y:S01]  /*5f00*/  FMUL.FTZ R83, R146, R83 ;  /* 0x0000005392537220 */ /* 0x000fe20000410000 */
[----:B------:R-:W-:Y:S02]  /*5f10*/  SHF.L.U32 R144, R90, 0x10, RZ ;  /* 0x000000105a907819 */ /* 0x000fe400000006ff */
[----:B------:R-:W-:-:S05]  /*5f20*/  SHF.L.U32 R146, R91, 0x10, RZ ;  /* 0x000000105b927819 */ /* 0x000fca00000006ff */
[----:B------:R-:W-:Y:S01]  /*5f30*/  FFMA.FTZ R146, R83, R144, R146 ;  /* 0x0000009053927223 */ /* 0x000fe20000010092 */
[----:B------:R-:W-:Y:S01]  /*5f40*/  F2FP.BF16.F32.PACK_AB R83, R153, R150 ;  /* 0x000000969953723e */ /* 0x000fe200000010ff */
[----:B0-----:R-:W-:Y:S01]  /*5f50*/  IMAD.WIDE.U32 R144, R143, 0x10, R80 ;  /* 0x000000108f907825 */ /* 0x001fe200078e0050 */
[----:B------:R-:W-:Y:S02]  /*5f60*/  F2FP.BF16.F32.PACK_AB R81, R149, R148 ;  /* 0x000000949551723e */ /* 0x000fe400000010ff */
[----:B------:R-:W-:-:S05]  /*5f70*/  F2FP.BF16.F32.PACK_AB R80, R146, R147 ;  /* 0x000000939250723e */ /* 0x000fca00000010ff */
[----:B------:R0:W-:Y:S02]  /*5f80*/  STG.E.128 desc[UR8][R144.64], R80 ;  /* 0x0000005090007986 */ /* 0x0001e4000c101d08 */
.L_x_117:
[----:B------:R-:W-:Y:S05]  /*5f90*/  BSYNC.RECONVERGENT B0 ;  /* 0x0000000000007941 */ /* 0x000fea0003800200 */
.L_x_116:
[----:B------:R-:W-:Y:S02]  /*5fa0*/  UIADD3 UR6, UPT, UPT, UR6, UR12, URZ ;  /* 0x0000000c06067290 */ /* 0x000fe4000fffe0ff */
[----:B------:R-:W-:Y:S02]  /*5fb0*/  UPLOP3.LUT UP2, UPT, UPT, UPT, UP2, 0x40, 0x4 ;  /* 0x000000000004789c */ /* 0x000fe40003f4e820 */
[----:B------:R-:W-:-:S09]  /*5fc0*/  UISETP.GE.AND UP1, UPT, UR6, UR13, UPT ;  /* 0x0000000d0600728c */ /* 0x000fd2000bf26270 */
[----:B------:R-:W-:Y:S05]  /*5fd0*/  BRA.U !UP1, `(.L_x_118) ;  /* 0xffffffa909a47547 */ /* 0x000fea000b83ffff */
[----:B------:R-:W-:Y:S05]  /*5fe0*/  EXIT ;  /* 0x000000000000794d */ /* 0x000fea0003800000 */
.L_x_119:
        /* <DEDUP_REMOVED lines=9> */
.L_x_22302:


//--------------------- .text._ZN10layer_norm31ln_parallel_residual_fwd_kernelINS_13Kernel_traitsI13__nv_bfloat16S2_S2_S2_fjLj5120ELj1ELj1ELj4ELj16ENS_18Kernel_traits_baseILj5120ES2_S2_S2_S2_fjLj128EEEEELb0ELb1ELb1EEEvNS_9FwdParamsE --------------------------
	.section	.text._ZN10layer_norm31ln_parallel_residual_fwd_kernelINS_13Kernel_traitsI13__nv_bfloat16S2_S2_S2_fjLj5120ELj1ELj1ELj4ELj16ENS_18Kernel_traits_baseILj5120ES2_S2_S2_S2_fjLj128EEEEELb0ELb1ELb1EEEvNS_9FwdParamsE,"ax",@progbits
	.align	128
        .global         _ZN10layer_norm31ln_parallel_residual_fwd_kernelINS_13Kernel_traitsI13__nv_bfloat16S2_S2_S2_fjLj5120ELj1ELj1ELj4ELj16ENS_18Kernel_traits_baseILj5120ES2_S2_S2_S2_fjLj128EEEEELb0ELb1ELb1EEEvNS_9FwdParamsE
        .type           _ZN10layer_norm31ln_parallel_residual_fwd_kernelINS_13Kernel_traitsI13__nv_bfloat16S2_S2_S2_fjLj5120ELj1ELj1ELj4ELj16ENS_18Kernel_traits_baseILj5120ES2_S2_S2_S2_fjLj128EEEEELb0ELb1ELb1EEEvNS_9FwdParamsE,@function
        .size           _ZN10layer_norm31ln_parallel_residual_fwd_kernelINS_13Kernel_traitsI13__nv_bfloat16S2_S2_S2_fjLj5120ELj1ELj1ELj4ELj16ENS_18Kernel_traits_baseILj5120ES2_S2_S2_S2_fjLj128EEEEELb0ELb1ELb1EEEvNS_9FwdParamsE,(.L_x_22303 - _ZN10layer_norm31ln_parallel_residual_fwd_kernelINS_13Kernel_traitsI13__nv_bfloat16S2_S2_S2_fjLj5120ELj1ELj1ELj4ELj16ENS_18Kernel_traits_baseILj5120ES2_S2_S2_S2_fjLj128EEEEELb0ELb1ELb1EEEvNS_9FwdParamsE)
        .other          _ZN10layer_norm31ln_parallel_residual_fwd_kernelINS_13Kernel_traitsI13__nv_bfloat16S2_S2_S2_fjLj5120ELj1ELj1ELj4ELj16ENS_18Kernel_traits_baseILj5120ES2_S2_S2_S2_fjLj128EEEEELb0ELb1ELb1EEEvNS_9FwdParamsE,@"STO_CUDA_ENTRY STV_DEFAULT"
_ZN10layer_norm31ln_parallel_residual_fwd_kernelINS_13Kernel_traitsI13__nv_bfloat16S2_S2_S2_fjLj5120ELj1ELj1ELj4ELj16ENS_18Kernel_traits_baseILj5120ES2_S2_S2_S2_fjLj128EEEEELb0ELb1ELb1EEEvNS_9FwdParamsE:
.text._ZN10layer_norm31ln_parallel_residual_fwd_kernelINS_13Kernel_traitsI13__nv_bfloat16S2_S2_S2_fjLj5120ELj1ELj1ELj4ELj16ENS_18Kernel_traits_baseILj5120ES2_S2_S2_S2_fjLj128EEEEELb0ELb1ELb1EEEvNS_9FwdParamsE:
[----:B------:R-:W-:Y:S01]  /*0000*/  LDC R1, c[0x0][0x37c] ;  /* 0x0000df00ff017b82 */ /* 0x000fe20000000800 */
[----:B------:R-:W0:Y:S07]  /*0010*/  S2R R0, SR_TID.X ;  /* 0x0000000000007919 */ /* 0x000e2e0000002100 */
[----:B------:R-:W0:Y:S01]  /*0020*/  LDC.64 R4, c[0x0][0x3d0] ;  /* 0x0000f400ff047b82 */ /* 0x000e220000000a00 */
[----:B------:R-:W1:Y:S01]  /*0030*/  LDCU.64 UR6, c[0x0][0x358] ;  /* 0x00006b00ff0677ac */ /* 0x000e620008000a00 */
[----:B------:R-:W2:Y:S01]  /*0040*/  LDCU.64 UR4, c[0x0][0x438] ;  /* 0x00008700ff0477ac */ /* 0x000ea20008000a00 */
[----:B------:R-:W3:Y:S01]  /*0050*/  LDCU UR8, c[0x0][0x384] ;  /* 0x00007080ff0877ac */ /* 0x000ee20008000800 */
[----:B0-----:R-:W-:-:S05]  /*0060*/  IMAD.WIDE.U32 R4, R0, 0x10, R4 ;  /* 0x0000001000047825 */ /* 0x001fca00078e0004 */
[----:B-1----:R-:W4:Y:S04]  /*0070*/  LDG.E.128 R12, desc[UR6][R4.64] ;  /* 0x00000006040c7981 */ /* 0x002f28000c1e1d00 */
[----:B------:R-:W4:Y:S04]  /*0080*/  LDG.E.128 R20, desc[UR6][R4.64+0x1000] ;  /* 0x0010000604147981 */ /* 0x000f28000c1e1d00 */
[----:B------:R-:W4:Y:S04]  /*0090*/  LDG.E.128 R16, desc[UR6][R4.64+0x800] ;  /* 0x0008000604107981 */ /* 0x000f28000c1e1d00 */
[----:B------:R-:W4:Y:S04]  /*00a0*/  LDG.E.128 R24, desc[UR6][R4.64+0x1800] ;  /* 0x0018000604187981 */ /* 0x000f28000c1e1d00 */
[----:B------:R0:W4:Y:S01]  /*00b0*/  LDG.E.128 R48, desc[UR6][R4.64+0x2000] ;  /* 0x0020000604307981 */ /* 0x000122000c1e1d00 */
[----:B--2---:R-:W-:Y:S01]  /*00c0*/  ISETP.NE.U32.AND P2, PT, RZ, UR4, PT ;  /* 0x00000004ff007c0c */ /* 0x004fe2000bf45070 */
[----:B------:R-:W1:Y:S03]  /*00d0*/  S2UR UR4, SR_CTAID.X ;  /* 0x00000000000479c3 */ /* 0x000e660000002500 */
[----:B------:R-:W-:-:S13]  /*00e0*/  ISETP.NE.AND.EX P2, PT, RZ, UR5, PT, P2 ;  /* 0x00000005ff007c0c */ /* 0x000fda000bf45320 */
[----:B------:R-:W2:Y:S01]  /*00f0*/  @P2 LDC.64 R8, c[0x0][0x438] ;  /* 0x00010e00ff082b82 */ /* 0x000ea20000000a00 */
[----:B-1----:R-:W-:Y:S01]  /*0100*/  IMAD.U32 R128, RZ, RZ, UR4 ;  /* 0x00000004ff807e24 */ /* 0x002fe2000f8e00ff */
[----:B------:R-:W1:Y:S04]  /*0110*/  LDCU.64 UR4, c[0x0][0x3a0] ;  /* 0x00007400ff0477ac */ /* 0x000e680008000a00 */
[----:B---3--:R-:W-:Y:S01]  /*0120*/  ISETP.GE.AND P0, PT, R128, UR8, PT ;  /* 0x0000000880007c0c */ /* 0x008fe2000bf06270 */
[----:B--2---:R-:W-:-:S05]  /*0130*/  @P2 IMAD.WIDE.U32 R8, R0, 0x10, R8 ;  /* 0x0000001000082825 */ /* 0x004fca00078e0008 */
[----:B------:R-:W5:Y:S04]  /*0140*/  @P2 LDG.E.128 R44, desc[UR6][R8.64] ;  /* 0x00000006082c2981 */ /* 0x000f68000c1e1d00 */
[----:B------:R-:W5:Y:S04]  /*0150*/  @P2 LDG.E.128 R40, desc[UR6][R8.64+0x800] ;  /* 0x0008000608282981 */ /* 0x000f68000c1e1d00 */
[----:B------:R-:W5:Y:S04]  /*0160*/  @P2 LDG.E.128 R36, desc[UR6][R8.64+0x1000] ;  /* 0x0010000608242981 */ /* 0x000f68000c1e1d00 */
[----:B------:R-:W5:Y:S04]  /*0170*/  @P2 LDG.E.128 R32, desc[UR6][R8.64+0x1800] ;  /* 0x0018000608202981 */ /* 0x000f68000c1e1d00 */
[----:B------:R2:W5:Y:S01]  /*0180*/  @P2 LDG.E.128 R28, desc[UR6][R8.64+0x2000] ;  /* 0x00200006081c2981 */ /* 0x000562000c1e1d00 */
[-C--:B----4-:R-:W-:Y:S01]  /*0190*/  @P2 MOV R2, R12.reuse ;  /* 0x0000000c00022202 */ /* 0x090fe20000000f00 */
[--C-:B------:R-:W-:Y:S01]  /*01a0*/  @P2 IMAD.MOV.U32 R3, RZ, RZ, R13.reuse ;  /* 0x000000ffff032224 */ /* 0x100fe200078e000d */
[----:B------:R-:W-:Y:S01]  /*01b0*/  @!P2 MOV R2, R12 ;  /* 0x0000000c0002a202 */ /* 0x000fe20000000f00 */
[----:B------:R-:W-:Y:S01]  /*01c0*/  @!P2 IMAD.MOV.U32 R3, RZ, RZ, R13 ;  /* 0x000000ffff03a224 */ /* 0x000fe200078e000d */
[----:B------:R-:W-:-:S02]  /*01d0*/  @P2 MOV R12, R22 ;  /* 0x00000016000c2202 */ /* 0x000fc40000000f00 */
[----:B------:R-:W-:Y:S01]  /*01e0*/  @P2 MOV R13, R23 ;  /* 0x00000017000d2202 */ /* 0x000fe20000000f00 */
[----:B------:R-:W-:Y:S01]  /*01f0*/  @!P2 IMAD.MOV.U32 R13, RZ, RZ, R23 ;  /* 0x000000ffff0da224 */ /* 0x000fe200078e0017 */
[----:B------:R-:W-:Y:S02]  /*0200*/  @!P2 MOV R12, R22 ;  /* 0x00000016000ca202 */ /* 0x000fe40000000f00 */
[----:B------:R-:W3:Y:S01]  /*0210*/  LDC.64 R22, c[0x0][0x398] ;  /* 0x0000e600ff167b82 */ /* 0x000ee20000000a00 */
[----:B0-----:R-:W-:Y:S01]  /*0220*/  @P2 MOV R4, R14 ;  /* 0x0000000e00042202 */ /* 0x001fe20000000f00 */
[--C-:B--2---:R-:W-:Y:S01]  /*0230*/  @P2 IMAD.MOV.U32 R8, RZ, RZ, R18.reuse ;  /* 0x000000ffff082224 */ /* 0x104fe200078e0012 */
[----:B------:R-:W-:Y:S01]  /*0240*/  @P2 MOV R5, R15 ;  /* 0x0000000f00052202 */ /* 0x000fe20000000f00 */
[----:B------:R-:W-:Y:S01]  /*0250*/  @!P2 IMAD.MOV.U32 R5, RZ, RZ, R15 ;  /* 0x000000ffff05a224 */ /* 0x000fe200078e000f */
[----:B------:R-:W-:Y:S01]  /*0260*/  @P2 MOV R6, R16 ;  /* 0x0000001000062202 */ /* 0x000fe20000000f00 */
[----:B------:R-:W-:Y:S01]  /*0270*/  @!P2 IMAD.MOV.U32 R8, RZ, RZ, R18 ;  /* 0x000000ffff08a224 */ /* 0x000fe200078e0012 */
[----:B------:R-:W-:-:S02]  /*0280*/  @P2 MOV R7, R17 ;  /* 0x0000001100072202 */ /* 0x000fc40000000f00 */
[----:B------:R-:W-:Y:S01]  /*0290*/  @P2 MOV R9, R19 ;  /* 0x0000001300092202 */ /* 0x000fe20000000f00 */
[----:B------:R-:W-:Y:S01]  /*02a0*/  @P2 IMAD.MOV.U32 R11, RZ, RZ, R21 ;  /* 0x000000ffff0b2224 */ /* 0x000fe200078e0015 */
[----:B------:R-:W-:Y:S02]  /*02b0*/  @!P2 MOV R4, R14 ;  /* 0x0000000e0004a202 */ /* 0x000fe40000000f00 */
[----:B------:R-:W-:Y:S01]  /*02c0*/  @!P2 MOV R6, R16 ;  /* 0x000000100006a202 */ /* 0x000fe20000000f00 */
[----:B------:R-:W-:Y:S01]  /*02d0*/  @P2 IMAD.MOV.U32 R16, RZ, RZ, R26 ;  /* 0x000000ffff102224 */ /* 0x000fe200078e001a */
[----:B------:R-:W-:Y:S02]  /*02e0*/  @!P2 MOV R7, R17 ;  /* 0x000000110007a202 */ /* 0x000fe40000000f00 */
[----:B------:R-:W-:Y:S01]  /*02f0*/  @!P2 MOV R9, R19 ;  /* 0x000000130009a202 */ /* 0x000fe20000000f00 */
[----:B------:R-:W-:Y:S01]  /*0300*/  @P2 IMAD.MOV.U32 R19, RZ, RZ, R49 ;  /* 0x000000ffff132224 */ /* 0x000fe200078e0031 */
[----:B------:R-:W-:Y:S01]  /*0310*/  @P2 MOV R10, R20 ;  /* 0x00000014000a2202 */ /* 0x000fe20000000f00 */
[----:B------:R-:W-:Y:S01]  /*0320*/  @!P2 IMAD.MOV.U32 R10, RZ, RZ, R20 ;  /* 0x000000ffff0aa224 */ /* 0x000fe200078e0014 */
[----:B------:R-:W-:-:S02]  /*0330*/  @P2 MOV R14, R24 ;  /* 0x00000018000e2202 */ /* 0x000fc40000000f00 */
[----:B------:R-:W-:Y:S02]  /*0340*/  @P2 MOV R15, R25 ;  /* 0x00000019000f2202 */ /* 0x000fe40000000f00 */
[----:B------:R-:W-:Y:S02]  /*0350*/  @P2 MOV R17, R27 ;  /* 0x0000001b00112202 */ /* 0x000fe40000000f00 */
[----:B------:R-:W-:Y:S01]  /*0360*/  @P2 MOV R18, R48 ;  /* 0x0000003000122202 */ /* 0x000fe20000000f00 */
[----:B------:R-:W-:Y:S01]  /*0370*/  @!P2 IMAD.MOV.U32 R18, RZ, RZ, R48 ;  /* 0x000000ffff12a224 */ /* 0x000fe200078e0030 */
[----:B------:R-:W-:Y:S02]  /*0380*/  @!P2 MOV R11, R21 ;  /* 0x00000015000ba202 */ /* 0x000fe40000000f00 */
[----:B------:R-:W-:Y:S02]  /*0390*/  @!P2 MOV R14, R24 ;  /* 0x00000018000ea202 */ /* 0x000fe40000000f00 */
[----:B------:R-:W-:-:S02]  /*03a0*/  @!P2 MOV R15, R25 ;  /* 0x00000019000fa202 */ /* 0x000fc40000000f00 */
[----:B------:R-:W-:Y:S02]  /*03b0*/  @!P2 MOV R16, R26 ;  /* 0x0000001a0010a202 */ /* 0x000fe40000000f00 */
[----:B------:R-:W-:Y:S02]  /*03c0*/  @!P2 MOV R17, R27 ;  /* 0x0000001b0011a202 */ /* 0x000fe40000000f00 */
[----:B------:R-:W-:Y:S02]  /*03d0*/  @!P2 MOV R19, R49 ;  /* 0x000000310013a202 */ /* 0x000fe40000000f00 */
[----:B------:R-:W-:Y:S01]  /*03e0*/  @P2 MOV R20, R50 ;  /* 0x0000003200142202 */ /* 0x000fe20000000f00 */
[----:B-1----:R-:W-:Y:S06]  /*03f0*/  @P0 EXIT ;  /* 0x000000000000094d */ /* 0x002fec0003800000 */
[----:B------:R-:W0:Y:S01]  /*0400*/  LDCU.U8 UR8, c[0x0][0x410] ;  /* 0x00008200ff0877ac */ /* 0x000e220008000000 */
[----:B-----5:R-:W-:Y:S02]  /*0410*/  @!P2 CS2R R46, SRZ ;  /* 0x00000000002ea805 */ /* 0x020fe4000001ff00 */
[----:B------:R-:W-:Y:S02]  /*0420*/  @!P2 CS2R R44, SRZ ;  /* 0x00000000002ca805 */ /* 0x000fe4000001ff00 */
[----:B------:R-:W-:Y:S02]  /*0430*/  @!P2 CS2R R42, SRZ ;  /* 0x00000000002aa805 */ /* 0x000fe4000001ff00 */
[----:B------:R-:W-:Y:S02]  /*0440*/  @!P2 CS2R R40, SRZ ;  /* 0x000000000028a805 */ /* 0x000fe4000001ff00 */
[----:B------:R-:W-:Y:S02]  /*0450*/  @!P2 CS2R R38, SRZ ;  /* 0x000000000026a805 */ /* 0x000fe4000001ff00 */
[----:B------:R-:W-:-:S02]  /*0460*/  @!P2 CS2R R36, SRZ ;  /* 0x000000000024a805 */ /* 0x000fc4000001ff00 */
[----:B------:R-:W-:Y:S02]  /*0470*/  @!P2 CS2R R34, SRZ ;  /* 0x000000000022a805 */ /* 0x000fe4000001ff00 */
[----:B------:R-:W-:Y:S02]  /*0480*/  @!P2 CS2R R32, SRZ ;  /* 0x000000000020a805 */ /* 0x000fe4000001ff00 */
[----:B------:R-:W-:Y:S02]  /*0490*/  @!P2 CS2R R30, SRZ ;  /* 0x00000000001ea805 */ /* 0x000fe4000001ff00 */
[----:B------:R-:W-:Y:S01]  /*04a0*/  @!P2 CS2R R28, SRZ ;  /* 0x00000000001ca805 */ /* 0x000fe2000001ff00 */
[----:B------:R-:W-:Y:S01]  /*04b0*/  @!P2 IMAD.MOV.U32 R20, RZ, RZ, R50 ;  /* 0x000000ffff14a224 */ /* 0x000fe200078e0032 */
[----:B------:R-:W-:Y:S01]  /*04c0*/  @P2 MOV R21, R51 ;  /* 0x0000003300152202 */ /* 0x000fe20000000f00 */
[----:B------:R-:W-:Y:S01]  /*04d0*/  UPLOP3.LUT UP2, UPT, UPT, UPT, UPT, 0x40, 0x4 ;  /* 0x000000000004789c */ /* 0x000fe20003f4e870 */
[C---:B---3--:R-:W-:Y:S01]  /*04e0*/  LOP3.LUT P0, RZ, R22.reuse, UR4, RZ, 0xfc, !PT ;  /* 0x0000000416ff7c12 */ /* 0x048fe2000f80fcff */
[----:B------:R-:W1:Y:S01]  /*04f0*/  LDCU UR9, c[0x0][0x388] ;  /* 0x00007100ff0977ac */ /* 0x000e620008000800 */
[----:B------:R-:W-:-:S02]  /*0500*/  ISETP.NE.U32.AND P1, PT, R22, RZ, PT ;  /* 0x000000ff1600720c */ /* 0x000fc40003f25070 */
[----:B------:R-:W-:Y:S01]  /*0510*/  @!P2 MOV R21, R51 ;  /* 0x000000330015a202 */ /* 0x000fe20000000f00 */
[----:B------:R-:W2:Y:S01]  /*0520*/  LDCU UR10, c[0x0][0x400] ;  /* 0x00008000ff0a77ac */ /* 0x000ea20008000800 */
[C---:B------:R-:W-:Y:S02]  /*0530*/  LOP3.LUT R95, R0.reuse, 0x60, RZ, 0xc0, !PT ;  /* 0x00000060005f7812 */ /* 0x040fe400078ec0ff */
[C---:B------:R-:W-:Y:S01]  /*0540*/  LOP3.LUT P0, RZ, R23.reuse, UR5, RZ, 0xfc, P0 ;  /* 0x0000000517ff7c12 */ /* 0x040fe2000800fcff */
[----:B------:R-:W3:Y:S01]  /*0550*/  LDCU.64 UR12, c[0x0][0x3a0] ;  /* 0x00007400ff0c77ac */ /* 0x000ee20008000a00 */
[----:B------:R-:W-:Y:S02]  /*0560*/  ISETP.NE.AND.EX P1, PT, R23, RZ, PT, P1 ;  /* 0x000000ff1700720c */ /* 0x000fe40003f25310 */
[----:B------:R-:W-:Y:S01]  /*0570*/  LOP3.LUT R22, R0, 0x1f, RZ, 0xc0, !PT ;  /* 0x0000001f00167812 */ /* 0x000fe200078ec0ff */
[----:B------:R-:W4:Y:S01]  /*0580*/  LDCU.64 UR14, c[0x0][0x398] ;  /* 0x00007300ff0e77ac */ /* 0x000f220008000a00 */
        /* <DEDUP_REMOVED lines=20> */
[----:B0-----:R-:W-:Y:S02]  /*06d0*/  ISETP.NE.AND P3, PT, RZ, UR8, PT ;  /* 0x00000008ff007c0c */ /* 0x001fe4000bf65270 */
[----:B------:R-:W-:Y:S02]  /*06e0*/  LOP3.LUT R95, R95, 0x1f, R0, 0xf8, !PT ;  /* 0x0000001f5f5f7812 */ /* 0x000fe400078ef800 */
        /* <DEDUP_REMOVED lines=19> */
[----:B-1234-:R-:W-:-:S07]  /*0820*/  PRMT R127, R28, 0x7632, R127 ;  /* 0x000076321c7f7816 */ /* 0x01efce000000007f */
.L_x_142:
[----:B------:R-:W-:Y:S01]  /*0830*/  ISETP.NE.U32.AND P2, PT, RZ, UR12, PT ;  /* 0x0000000cff007c0c */ /* 0x000fe2000bf45070 */
[----:B-1----:R-:W0:Y:S01]  /*0840*/  LDC.64 R150, c[0x0][0x390] ;  /* 0x0000e400ff967b82 */ /* 0x002e220000000a00 */
[----:B------:R-:W-:Y:S02]  /*0850*/  IMAD R64, R128, UR9, RZ ;  /* 0x0000000980407c24 */ /* 0x000fe4000f8e02ff */
[----:B------:R-:W-:-:S03]  /*0860*/  ISETP.NE.AND.EX P2, PT, RZ, UR13, PT, P2 ;  /* 0x0000000dff007c0c */ /* 0x000fc6000bf45320 */
[----:B------:R-:W-:Y:S02]  /*0870*/  SHF.R.S32.HI R65, RZ, 0x1f, R64 ;  /* 0x0000001fff417819 */ /* 0x000fe40000011440 */
[----:B------:R-:W1:Y:S02]  /*0880*/  @P1 LDC.64 R62, c[0x0][0x398] ;  /* 0x0000e600ff3e1b82 */ /* 0x000e640000000a00 */
[----:B------:R-:W-:-:S04]  /*0890*/  LEA.HI R64, R65, R64, RZ, 0x3 ;  /* 0x0000004041407211 */ /* 0x000fc800078f18ff */
[----:B------:R-:W-:Y:S02]  /*08a0*/  LEA.HI.SX32 R105, R64, R95, 0x1d ;  /* 0x0000005f40697211 */ /* 0x000fe400078feaff */
[----:B------:R-:W2:Y:S03]  /*08b0*/  @P2 LDC.64 R60, c[0x0][0x3a0] ;  /* 0x0000e800ff3c2b82 */ /* 0x000ea60000000a00 */
[----:B-1----:R-:W-:-:S05]  /*08c0*/  @P1 IMAD.WIDE.U32 R66, R105, 0x10, R62 ;  /* 0x0000001069421825 */ /* 0x002fca00078e003e */
[----:B------:R1:W5:Y:S01]  /*08d0*/  @P1 LDG.E.128 R52, desc[UR6][R66.64] ;  /* 0x0000000642341981 */ /* 0x000362000c1e1d00 */
[----:B--2---:R-:W-:-:S04]  /*08e0*/  @P2 IMAD.WIDE.U32 R64, R105, 0x10, R60 ;  /* 0x0000001069402825 */ /* 0x004fc800078e003c */
[----:B0-----:R-:W-:Y:S01]  /*08f0*/  IMAD.WIDE.U32 R60, R105, 0x10, R150 ;  /* 0x00000010693c7825 */ /* 0x001fe200078e0096 */
[----:B------:R-:W2:Y:S05]  /*0900*/  @P2 LDG.E.128 R48, desc[UR6][R64.64] ;  /* 0x0000000640302981 */ /* 0x000eaa000c1e1d00 */
[----:B------:R-:W5:Y:S01]  /*0910*/  LDG.E.128 R60, desc[UR6][R60.64] ;  /* 0x000000063c3c7981 */ /* 0x000f62000c1e1d00 */
[----:B--2---:R-:W-:Y:S02]  /*0920*/  PRMT R68, R51, 0x7632, R68 ;  /* 0x0000763233447816 */ /* 0x004fe40000000044 */
[----:B------:R-:W-:Y:S02]  /*0930*/  PRMT R69, R50, 0x7632, R69 ;  /* 0x0000763232457816 */ /* 0x000fe40000000045 */
[----:B------:R-:W-:-:S02]  /*0940*/  PRMT R70, R49, 0x7632, R70 ;  /* 0x0000763231467816 */ /* 0x000fc40000000046 */
[----:B------:R-:W-:Y:S01]  /*0950*/  PRMT R71, R48, 0x7632, R71 ;  /* 0x0000763230477816 */ /* 0x000fe20000000047 */
[----:B-1----:R-:W-:Y:S06]  /*0960*/  @!P1 BRA `(.L_x_120) ;  /* 0x00000004005c9947 */ /* 0x002fec0003800000 */
[----:B-----5:R-:W-:Y:S02]  /*0970*/  PRMT R56, R55, 0x7632, R56 ;  /* 0x0000763237387816 */ /* 0x020fe40000000038 */
[----:B------:R-:W-:Y:S02]  /*0980*/  PRMT R57, R54, 0x7632, R57 ;  /* 0x0000763236397816 */ /* 0x000fe40000000039 */
[----:B------:R-:W-:Y:S02]  /*0990*/  PRMT R58, R53, 0x7632, R58 ;  /* 0x00007632353a7816 */ /* 0x000fe4000000003a */
[----:B------:R-:W-:Y:S01]  /*09a0*/  PRMT R59, R52, 0x7632, R59 ;  /* 0x00007632343b7816 */ /* 0x000fe2000000003b */
[----:B------:R-:W-:Y:S06]  /*09b0*/  @!P2 BRA `(.L_x_121) ;  /* 0x0000000000c4a947 */ /* 0x000fec0003800000 */
        /* <DEDUP_REMOVED lines=49> */
.L_x_121:
        /* <DEDUP_REMOVED lines=33> */
.L_x_120:
[----:B------:R-:W-:Y:S05]  /*0ee0*/  @!P2 BRA `(.L_x_123) ;  /* 0x000000000084a947 */ /* 0x000fea0003800000 */
[----:B-----5:R-:W-:Y:S01]  /*0ef0*/  PRMT R56, R60, 0x7632, R56 ;  /* 0x000076323c387816 */ /* 0x020fe20000000038 */
[----:B------:R-:W-:Y:S01]  /*0f00*/  IMAD.U32 R149, R50, 0x10000, RZ ;  /* 0x0001000032957824 */ /* 0x000fe200078e00ff */
[----:B------:R-:W-:Y:S01]  /*0f10*/  PRMT R57, R61, 0x7632, R57 ;  /* 0x000076323d397816 */ /* 0x000fe20000000039 */
        /* <DEDUP_REMOVED lines=30> */
.L_x_123:
        /* <DEDUP_REMOVED lines=11> */
[----:B------:R-:W-:-:S07]  /*11b0*/  SHF.L.U32 R64, R64, 0x10, RZ ;  /* 0x0000001040407819 */ /* 0x000fce00000006ff */
.L_x_122:
[----:B------:R-:W0:Y:S01]  /*11c0*/  @P0 LDC.64 R66, c[0x0][0x3a8] ;  /* 0x0000ea00ff420b82 */ /* 0x000e220000000a00 */
[----:B------:R-:W-:-:S07]  /*11d0*/  IADD3 R107, PT, PT, R105, 0x80, RZ ;  /* 0x00000080696b7810 */ /* 0x000fce0007ffe0ff */
        /* <DEDUP_REMOVED lines=8> */
[----:B------:R-:W2:Y:S05]  /*1260*/  @P2 LDG.E.128 R48, desc[UR6][R70.64] ;  /* 0x0000000646302981 */ /* 0x000eaa000c1e1d00 */
[----:B------:R-:W5:Y:S01]  /*1270*/  LDG.E.128 R60, desc[UR6][R60.64] ;  /* 0x000000063c3c7981 */ /* 0x000f62000c1e1d00 */
[----:B------:R-:W-:-:S04]  /*1280*/  UISETP.NE.U32.AND UP0, UPT, UR14, URZ, UPT ;  /* 0x000000ff0e00728c */ /* 0x000fc8000bf05070 */
[----:B------:R-:W-:Y:S01]  /*1290*/  UISETP.NE.AND.EX UP0, UPT, UR15, URZ, UPT, UP0 ;  /* 0x000000ff0f00728c */ /* 0x000fe2000bf05300 */
[----:B---3--:R-:W-:Y:S02]  /*12a0*/  PRMT R72, R55, 0x7632, R72 ;  /* 0x0000763237487816 */ /* 0x008fe40000000048 */
[----:B------:R-:W-:Y:S02]  /*12b0*/  PRMT R73, R54, 0x7632, R73 ;  /* 0x0000763236497816 */ /* 0x000fe40000000049 */
[----:B------:R-:W-:Y:S02]  /*12c0*/  PRMT R74, R53, 0x7632, R74 ;  /* 0x00007632354a7816 */ /* 0x000fe4000000004a */
[----:B------:R-:W-:Y:S02]  /*12d0*/  PRMT R75, R52, 0x7632, R75 ;  /* 0x00007632344b7816 */ /* 0x000fe4000000004b */
[----:B--2---:R-:W-:Y:S02]  /*12e0*/  PRMT R65, R51, 0x7632, R65 ;  /* 0x0000763233417816 */ /* 0x004fe40000000041 */
[----:B------:R-:W-:-:S02]  /*12f0*/  PRMT R69, R50, 0x7632, R69 ;  /* 0x0000763232457816 */ /* 0x000fc40000000045 */
[----:B------:R-:W-:Y:S02]  /*1300*/  PRMT R68, R49, 0x7632, R68 ;  /* 0x0000763231447816 */ /* 0x000fe40000000044 */
[----:B0-----:R-:W-:Y:S01]  /*1310*/  PRMT R67, R48, 0x7632, R67 ;  /* 0x0000763230437816 */ /* 0x001fe20000000043 */
[----:B------:R-:W-:Y:S06]  /*1320*/  BRA.U UP0, `(.L_x_124) ;  /* 0x0000000100c47547 */ /* 0x000fec000b800000 */
        /* <DEDUP_REMOVED lines=16> */
.L_x_125:
[C---:B-----5:R-:W-:Y:S01]  /*1430*/  PRMT R57, R61.reuse, 0x7632, R57 ;  /* 0x000076323d397816 */ /* 0x060fe20000000039 */
[----:B------:R-:W-:Y:S01]  /*1440*/  IMAD.U32 R71, R50, 0x10000, RZ ;  /* 0x0001000032477824 */ /* 0x000fe200078e00ff */
[----:B------:R-:W-:Y:S01]  /*1450*/  SHF.L.U32 R61, R61, 0x10, RZ ;  /* 0x000000103d3d7819 */ /* 0x000fe200000006ff */
[----:B------:R-:W-:Y:S01]  /*1460*/  IMAD.U32 R68, R68, 0x10000, RZ ;  /* 0x0001000044447824 */ /* 0x000fe200078e00ff */
[----:B------:R-:W-:Y:S02]  /*1470*/  SHF.L.U32 R58, R49, 0x10, RZ ;  /* 0x00000010313a7819 */ /* 0x000fe400000006ff */
[----:B------:R-:W-:Y:S02]  /*1480*/  PRMT R56, R60, 0x7632, R56 ;  /* 0x000076323c387816 */ /* 0x000fe40000000038 */
[----:B------:R-:W-:Y:S01]  /*1490*/  PRMT R59, R62, 0x7632, R59 ;  /* 0x000076323e3b7816 */ /* 0x000fe2000000003b */
[----:B------:R-:W-:Y:S01]  /*14a0*/  FADD.FTZ R141, R58, R61 ;  /* 0x0000003d3a8d7221 */ /* 0x000fe20000010000 */
[----:B------:R-:W-:Y:S01]  /*14b0*/  SHF.L.U32 R60, R60, 0x10, RZ ;  /* 0x000000103c3c7819 */ /* 0x000fe200000006ff */
[----:B------:R-:W-:Y:S01]  /*14c0*/  IMAD.U32 R62, R62, 0x10000, RZ ;  /* 0x000100003e3e7824 */ /* 0x000fe200078e00ff */
[----:B------:R-:W-:-:S02]  /*14d0*/  SHF.L.U32 R143, R48, 0x10, RZ ;  /* 0x00000010308f7819 */ /* 0x000fc400000006ff */
[----:B------:R-:W-:Y:S01]  /*14e0*/  PRMT R70, R63, 0x7632, R70 ;  /* 0x000076323f467816 */ /* 0x000fe20000000046 */
[----:B------:R-:W-:Y:S01]  /*14f0*/  FADD.FTZ R66, R71, R62 ;  /* 0x0000003e47427221 */ /* 0x000fe20000010000 */
        /* <DEDUP_REMOVED lines=12> */
[----:B------:R-:W-:-:S03]  /*15c0*/  SHF.L.U32 R57, R56, 0x10, RZ ;  /* 0x0000001038397819 */ /* 0x000fc600000006ff */
[----:B------:R-:W-:Y:S01]  /*15d0*/  FADD.FTZ R132, R70, R65 ;  /* 0x0000004146847221 */ /* 0x000fe20000010000 */
[----:B------:R-:W-:Y:S01]  /*15e0*/  F2FP.BF16.F32.PACK_AB R58, R137, R66 ;  /* 0x00000042893a723e */ /* 0x000fe200000010ff */
[----:B------:R-:W-:Y:S01]  /*15f0*/  FADD.FTZ R138, R57, R138 ;  /* 0x0000008a398a7221 */ /* 0x000fe20000010000 */
[----:B------:R-:W-:Y:S02]  /*1600*/  F2FP.BF16.F32.PACK_AB R57, R114, R141 ;  /* 0x0000008d7239723e */ /* 0x000fe400000010ff */
[----:B------:R-:W-:Y:S02]  /*1610*/  F2FP.BF16.F32.PACK_AB R59, R132, R67 ;  /* 0x00000043843b723e */ /* 0x000fe400000010ff */
[----:B------:R-:W-:Y:S01]  /*1620*/  F2FP.BF16.F32.PACK_AB R56, R138, R143 ;  /* 0x0000008f8a38723e */ /* 0x000fe200000010ff */
[----:B------:R-:W-:Y:S06]  /*1630*/  BRA `(.L_x_126) ;  /* 0x0000000400507947 */ /* 0x000fec0003800000 */
.L_x_124:
[----:B------:R-:W-:-:S04]  /*1640*/  UISETP.NE.U32.AND UP1, UPT, UR12, URZ, UPT ;  /* 0x000000ff0c00728c */ /* 0x000fc8000bf25070 */
[----:B------:R-:W-:-:S09]  /*1650*/  UISETP.NE.AND.EX UP1, UPT, UR13, URZ, UPT, UP1 ;  /* 0x000000ff0d00728c */ /* 0x000fd2000bf25310 */
[----:B------:R-:W-:Y:S05]  /*1660*/  BRA.U UP1, `(.L_x_127) ;  /* 0x0000000101847547 */ /* 0x000fea000b800000 */
[C---:B-----5:R-:W-:Y:S01]  /*1670*/  PRMT R56, R60.reuse, 0x7632, R56 ;  /* 0x000076323c387816 */ /* 0x060fe20000000038 */
[----:B------:R-:W-:Y:S01]  /*1680*/  IMAD.U32 R58, R53, 0x10000, RZ ;  /* 0x00010000353a7824 */ /* 0x000fe200078e00ff */
[----:B------:R-:W-:Y:S01]  /*1690*/  SHF.L.U32 R60, R60, 0x10, RZ ;  /* 0x000000103c3c7819 */ /* 0x000fe200000006ff */
[----:B------:R-:W-:Y:S01]  /*16a0*/  IMAD.U32 R75, R75, 0x10000, RZ ;  /* 0x000100004b4b7824 */ /* 0x000fe200078e00ff */
[C---:B------:R-:W-:Y:S01]  /*16b0*/  PRMT R57, R61.reuse, 0x7632, R57 ;  /* 0x000076323d397816 */ /* 0x040fe20000000039 */
[----:B------:R-:W-:Y:S01]  /*16c0*/  IMAD.U32 R61, R61, 0x10000, RZ ;  /* 0x000100003d3d7824 */ /* 0x000fe200078e00ff */
[----:B------:R-:W-:Y:S01]  /*16d0*/  SHF.L.U32 R143, R52, 0x10, RZ ;  /* 0x00000010348f7819 */ /* 0x000fe200000006ff */
[----:B------:R-:W-:Y:S01]  /*16e0*/  IMAD.U32 R72, R72, 0x10000, RZ ;  /* 0x0001000048487824 */ /* 0x000fe200078e00ff */
[----:B------:R-:W-:Y:S01]  /*16f0*/  PRMT R59, R62, 0x7632, R59 ;  /* 0x000076323e3b7816 */ /* 0x000fe2000000003b */
[----:B------:R-:W-:Y:S01]  /*1700*/  FADD.FTZ R141, R58, R61 ;  /* 0x0000003d3a8d7221 */ /* 0x000fe20000010000 */
[----:B------:R-:W-:Y:S01]  /*1710*/  PRMT R67, R63, 0x7632, R67 ;  /* 0x000076323f437816 */ /* 0x000fe20000000043 */
[----:B------:R-:W-:Y:S01]  /*1720*/  FADD.FTZ R143, R143, R60 ;  /* 0x0000003c8f8f7221 */ /* 0x000fe20000010000 */
[----:B------:R-:W-:Y:S01]  /*1730*/  SHF.L.U32 R62, R62, 0x10, RZ ;  /* 0x000000103e3e7819 */ /* 0x000fe200000006ff */
[----:B------:R-:W-:Y:S01]  /*1740*/  IMAD.U32 R58, R59, 0x10000, RZ ;  /* 0x000100003b3a7824 */ /* 0x000fe200078e00ff */
[----:B------:R-:W-:-:S02]  /*1750*/  SHF.L.U32 R65, R54, 0x10, RZ ;  /* 0x0000001036417819 */ /* 0x000fc400000006ff */
        /* <DEDUP_REMOVED lines=18> */
.L_x_127:
[C---:B-----5:R-:W-:Y:S01]  /*1880*/  PRMT R56, R60.reuse, 0x7632, R56 ;  /* 0x000076323c387816 */ /* 0x060fe20000000038 */
[----:B------:R-:W-:Y:S01]  /*1890*/  IMAD.U32 R60, R60, 0x10000, RZ ;  /* 0x000100003c3c7824 */ /* 0x000fe200078e00ff */
[----:B------:R-:W-:Y:S01]  /*18a0*/  SHF.L.U32 R57, R52, 0x10, RZ ;  /* 0x0000001034397819 */ /* 0x000fe200000006ff */
[----:B------:R-:W-:Y:S01]  /*18b0*/  IMAD.U32 R59, R74, 0x10000, RZ ;  /* 0x000100004a3b7824 */ /* 0x000fe200078e00ff */
[----:B------:R-:W-:Y:S01]  /*18c0*/  SHF.L.U32 R75, R75, 0x10, RZ ;  /* 0x000000104b4b7819 */ /* 0x000fe200000006ff */
[----:B------:R-:W-:Y:S01]  /*18d0*/  IMAD.U32 R74, R55, 0x10000, RZ ;  /* 0x00010000374a7824 */ /* 0x000fe200078e00ff */
[----:B------:R-:W-:Y:S01]  /*18e0*/  SHF.L.U32 R56, R56, 0x10, RZ ;  /* 0x0000001038387819 */ /* 0x000fe200000006ff */
[----:B------:R-:W-:Y:S01]  /*18f0*/  FADD.FTZ R57, R57, R60 ;  /* 0x0000003c39397221 */ /* 0x000fe20000010000 */
[----:B------:R-:W-:Y:S01]  /*1900*/  PRMT R58, R61, 0x7632, R58 ;  /* 0x000076323d3a7816 */ /* 0x000fe2000000003a */
[----:B------:R-:W-:Y:S01]  /*1910*/  IMAD.U32 R73, R73, 0x10000, RZ ;  /* 0x0001000049497824 */ /* 0x000fe200078e00ff */
[----:B------:R-:W-:Y:S01]  /*1920*/  SHF.L.U32 R61, R61, 0x10, RZ ;  /* 0x000000103d3d7819 */ /* 0x000fe200000006ff */
[----:B------:R-:W-:Y:S01]  /*1930*/  FADD.FTZ R75, R56, R75 ;  /* 0x0000004b384b7221 */ /* 0x000fe20000010000 */
[----:B------:R-:W-:-:S02]  /*1940*/  SHF.L.U32 R60, R53, 0x10, RZ ;  /* 0x00000010353c7819 */ /* 0x000fc400000006ff */
[C---:B------:R-:W-:Y:S01]  /*1950*/  PRMT R66, R62.reuse, 0x7632, R66 ;  /* 0x000076323e427816 */ /* 0x040fe20000000042 */
[----:B------:R-:W-:Y:S01]  /*1960*/  IMAD.U32 R62, R62, 0x10000, RZ ;  /* 0x000100003e3e7824 */ /* 0x000fe200078e00ff */
[----:B------:R-:W-:Y:S01]  /*1970*/  PRMT R70, R63, 0x7632, R70 ;  /* 0x000076323f467816 */ /* 0x000fe20000000046 */
[----:B------:R-:W-:Y:S01]  /*1980*/  FADD.FTZ R60, R60, R61 ;  /* 0x0000003d3c3c7221 */ /* 0x000fe20000010000 */
        /* <DEDUP_REMOVED lines=31> */
.L_x_126:
        /* <DEDUP_REMOVED lines=31> */
.L_x_129:
[C---:B-----5:R-:W-:Y:S01]  /*1d70*/  PRMT R56, R60.reuse, 0x7632, R56 ;  /* 0x000076323c387816 */ /* 0x060fe20000000038 */
[----:B------:R-:W-:Y:S01]  /*1d80*/  IMAD.U32 R60, R60, 0x10000, RZ ;  /* 0x000100003c3c7824 */ /* 0x000fe200078e00ff */
[----:B------:R-:W-:Y:S01]  /*1d90*/  PRMT R59, R63, 0x7632, R59 ;  /* 0x000076323f3b7816 */ /* 0x000fe2000000003b */
[----:B------:R-:W-:Y:S01]  /*1da0*/  IMAD.U32 R69, R48, 0x10000, RZ ;  /* 0x0001000030457824 */ /* 0x000fe200078e00ff */
[----:B------:R-:W-:Y:S01]  /*1db0*/  PRMT R57, R61, 0x7632, R57 ;  /* 0x000076323d397816 */ /* 0x000fe20000000039 */
[----:B------:R-:W-:Y:S01]  /*1dc0*/  IMAD.U32 R63, R63, 0x10000, RZ ;  /* 0x000100003f3f7824 */ /* 0x000fe200078e00ff */
[----:B------:R-:W-:Y:S01]  /*1dd0*/  PRMT R58, R62, 0x7632, R58 ;  /* 0x000076323e3a7816 */ /* 0x000fe2000000003a */
[----:B------:R-:W-:Y:S01]  /*1de0*/  FADD.FTZ R69, R69, R60 ;  /* 0x0000003c45457221 */ /* 0x000fe20000010000 */
[----:B------:R-:W-:Y:S01]  /*1df0*/  IMAD.U32 R72, R59, 0x10000, RZ ;  /* 0x000100003b487824 */ /* 0x000fe200078e00ff */
[----:B------:R-:W-:Y:S01]  /*1e00*/  SHF.L.U32 R61, R61, 0x10, RZ ;  /* 0x000000103d3d7819 */ /* 0x000fe200000006ff */
[----:B------:R-:W-:Y:S01]  /*1e10*/  IMAD.U32 R70, R74, 0x10000, RZ ;  /* 0x000100004a467824 */ /* 0x000fe200078e00ff */
[----:B------:R-:W-:Y:S01]  /*1e20*/  SHF.L.U32 R62, R62, 0x10, RZ ;  /* 0x000000103e3e7819 */ /* 0x000fe200000006ff */
[----:B------:R-:W-:Y:S01]  /*1e30*/  IMAD.U32 R56, R56, 0x10000, RZ ;  /* 0x0001000038387824 */ /* 0x000fe200078e00ff */
[----:B------:R-:W-:-:S02]  /*1e40*/  SHF.L.U32 R68, R49, 0x10, RZ ;  /* 0x0000001031447819 */ /* 0x000fc400000006ff */
[----:B------:R-:W-:Y:S02]  /*1e50*/  SHF.L.U32 R135, R50, 0x10, RZ ;  /* 0x0000001032877819 */ /* 0x000fe400000006ff */
        /* <DEDUP_REMOVED lines=18> */
.L_x_128:
[----:B------:R-:W-:Y:S05]  /*1f80*/  BRA.U UP1, `(.L_x_131) ;  /* 0x0000000101947547 */ /* 0x000fea000b800000 */
[----:B-----5:R-:W-:Y:S01]  /*1f90*/  PRMT R65, R60, 0x7632, R65 ;  /* 0x000076323c417816 */ /* 0x020fe20000000041 */
[----:B------:R-:W-:Y:S01]  /*1fa0*/  IMAD.U32 R135, R54, 0x10000, RZ ;  /* 0x0001000036877824 */ /* 0x000fe200078e00ff */
[----:B------:R-:W-:Y:S02]  /*1fb0*/  PRMT R70, R61, 0x7632, R70 ;  /* 0x000076323d467816 */ /* 0x000fe40000000046 */
[----:B------:R-:W-:Y:S01]  /*1fc0*/  SHF.L.U32 R60, R60, 0x10, RZ ;  /* 0x000000103c3c7819 */ /* 0x000fe200000006ff */
[----:B------:R-:W-:Y:S01]  /*1fd0*/  IMAD.U32 R65, R65, 0x10000, RZ ;  /* 0x0001000041417824 */ /* 0x000fe200078e00ff */
[----:B------:R-:W-:Y:S02]  /*1fe0*/  SHF.L.U32 R61, R61, 0x10, RZ ;  /* 0x000000103d3d7819 */ /* 0x000fe400000006ff */
[C---:B------:R-:W-:Y:S01]  /*1ff0*/  PRMT R71, R62.reuse, 0x7632, R71 ;  /* 0x000076323e477816 */ /* 0x040fe20000000047 */
[----:B------:R-:W-:Y:S01]  /*2000*/  IMAD.U32 R62, R62, 0x10000, RZ ;  /* 0x000100003e3e7824 */ /* 0x000fe200078e00ff */
[----:B------:R-:W-:-:S02]  /*2010*/  SHF.L.U32 R69, R52, 0x10, RZ ;  /* 0x0000001034457819 */ /* 0x000fc400000006ff */
        /* <DEDUP_REMOVED lines=8> */
[----:B------:R-:W-:Y:S02]  /*20a0*/  PRMT R58, R54, 0x7632, R58 ;  /* 0x00007632363a7816 */ /* 0x000fe4000000003a */
[----:B------:R-:W-:Y:S01]  /*20b0*/  PRMT R59, R55, 0x7632, R59 ;  /* 0x00007632373b7816 */ /* 0x000fe2000000003b */
[----:B------:R-:W-:Y:S01]  /*20c0*/  IMAD.U32 R57, R57, 0x10000, RZ ;  /* 0x0001000039397824 */ /* 0x000fe200078e00ff */
        /* <DEDUP_REMOVED lines=17> */
.L_x_131:
        /* <DEDUP_REMOVED lines=9> */
[----:B------:R-:W-:Y:S01]  /*2270*/  IMAD.U32 R76, R76, 0x10000, RZ ;  /* 0x000100004c4c7824 */ /* 0x000fe200078e00ff */
[----:B------:R-:W-:-:S02]  /*2280*/  PRMT R56, R52, 0x7632, R56 ;  /* 0x0000763234387816 */ /* 0x000fc40000000038 */
[----:B------:R-:W-:Y:S01]  /*2290*/  SHF.L.U32 R59, R58, 0x10, RZ ;  /* 0x000000103a3b7819 */ /* 0x000fe200000006ff */
[----:B------:R-:W-:Y:S01]  /*22a0*/  FADD.FTZ R60, R57, R60 ;  /* 0x0000003c393c7221 */ /* 0x000fe20000010000 */
[----:B------:R-:W-:Y:S02]  /*22b0*/  PRMT R57, R53, 0x7632, R57 ;  /* 0x0000763235397816 */ /* 0x000fe40000000039 */
[----:B------:R-:W-:Y:S02]  /*22c0*/  SHF.L.U32 R56, R56, 0x10, RZ ;  /* 0x0000001038387819 */ /* 0x000fe400000006ff */
[C---:B------:R-:W-:Y:S02]  /*22d0*/  PRMT R70, R63.reuse, 0x7632, R70 ;  /* 0x000076323f467816 */ /* 0x040fe40000000046 */
[----:B------:R-:W-:Y:S01]  /*22e0*/  SHF.L.U32 R71, R63, 0x10, RZ ;  /* 0x000000103f477819 */ /* 0x000fe200000006ff */
[----:B------:R-:W-:Y:S01]  /*22f0*/  FADD.FTZ R56, R59, R56 ;  /* 0x000000383b387221 */ /* 0x000fe20000010000 */
[----:B------:R-:W-:-:S02]  /*2300*/  SHF.L.U32 R57, R57, 0x10, RZ ;  /* 0x0000001039397819 */ /* 0x000fc400000006ff */
[C---:B------:R-:W-:Y:S01]  /*2310*/  PRMT R69, R62.reuse, 0x7632, R69 ;  /* 0x000076323e457816 */ /* 0x040fe20000000045 */
[----:B------:R-:W-:Y:S01]  /*2320*/  IMAD.U32 R62, R62, 0x10000, RZ ;  /* 0x000100003e3e7824 */ /* 0x000fe200078e00ff */
[----:B------:R-:W-:Y:S01]  /*2330*/  SHF.L.U32 R63, R54, 0x10, RZ ;  /* 0x00000010363f7819 */ /* 0x000fe200000006ff */
[----:B------:R-:W-:Y:S01]  /*2340*/  FADD.FTZ R57, R68, R57 ;  /* 0x0000003944397221 */ /* 0x000fe20000010000 */
[----:B------:R-:W-:Y:S01]  /*2350*/  PRMT R58, R54, 0x7632, R58 ;  /* 0x00007632363a7816 */ /* 0x000fe2000000003a */
[----:B------:R-:W-:Y:S01]  /*2360*/  FADD.FTZ R71, R72, R71 ;  /* 0x0000004748477221 */ /* 0x000fe20000010000 */
        /* <DEDUP_REMOVED lines=27> */
.L_x_130:
        /* <DEDUP_REMOVED lines=12> */
[----:B---3--:R-:W-:Y:S01]  /*25e0*/  PRMT R65, R49, 0x7632, R65 ;  /* 0x0000763231417816 */ /* 0x008fe20000000041 */
[----:B0-----:R-:W-:Y:S06]  /*25f0*/  BRA.U UP0, `(.L_x_132) ;  /* 0x0000000100c87547 */ /* 0x001fec000b800000 */
[----:B------:R-:W-:Y:S02]  /*2600*/  PRMT R74, R51, 0x7632, R74 ;  /* 0x00007632334a7816 */ /* 0x000fe4000000004a */
[----:B------:R-:W-:Y:S02]  /*2610*/  PRMT R76, R50, 0x7632, R76 ;  /* 0x00007632324c7816 */ /* 0x000fe4000000004c */
[----:B------:R-:W-:Y:S01]  /*2620*/  PRMT R77, R48, 0x7632, R77 ;  /* 0x00007632304d7816 */ /* 0x000fe2000000004d */
[----:B------:R-:W-:Y:S06]  /*2630*/  BRA.U UP1, `(.L_x_133) ;  /* 0x0000000101347547 */ /* 0x000fec000b800000 */
        /* <DEDUP_REMOVED lines=13> */
.L_x_133:
[----:B-----5:R-:W-:Y:S01]  /*2710*/  PRMT R56, R60, 0x7632, R56 ;  /* 0x000076323c387816 */ /* 0x020fe20000000038 */
[----:B------:R-:W-:Y:S01]  /*2720*/  IMAD.U32 R113, R74, 0x10000, RZ ;  /* 0x000100004a717824 */ /* 0x000fe200078e00ff */
[C---:B------:R-:W-:Y:S01]  /*2730*/  PRMT R57, R61.reuse, 0x7632, R57 ;  /* 0x000076323d397816 */ /* 0x040fe20000000039 */
        /* <DEDUP_REMOVED lines=10> */
[----:B------:R-:W-:Y:S02]  /*27e0*/  SHF.L.U32 R75, R50, 0x10, RZ ;  /* 0x00000010324b7819 */ /* 0x000fe400000006ff */
        /* <DEDUP_REMOVED lines=19> */
.L_x_132:
[----:B------:R-:W-:Y:S05]  /*2920*/  BRA.U UP1, `(.L_x_135) ;  /* 0x0000000101947547 */ /* 0x000fea000b800000 */
[C---:B-----5:R-:W-:Y:S01]  /*2930*/  PRMT R74, R61.reuse, 0x7632, R74 ;  /* 0x000076323d4a7816 */ /* 0x060fe2000000004a */
[----:B------:R-:W-:Y:S01]  /*2940*/  IMAD.U32 R79, R52, 0x10000, RZ ;  /* 0x00010000344f7824 */ /* 0x000fe200078e00ff */
[----:B------:R-:W-:Y:S02]  /*2950*/  SHF.L.U32 R61, R61, 0x10, RZ ;  /* 0x000000103d3d7819 */ /* 0x000fe400000006ff */
[----:B------:R-:W-:Y:S01]  /*2960*/  SHF.L.U32 R56, R53, 0x10, RZ ;  /* 0x0000001035387819 */ /* 0x000fe200000006ff */
[----:B------:R-:W-:Y:S01]  /*2970*/  IMAD.U32 R130, R74, 0x10000, RZ ;  /* 0x000100004a827824 */ /* 0x000fe200078e00ff */
[----:B------:R-:W-:Y:S02]  /*2980*/  PRMT R76, R62, 0x7632, R76 ;  /* 0x000076323e4c7816 */ /* 0x000fe4000000004c */
[C---:B------:R-:W-:Y:S01]  /*2990*/  PRMT R65, R60.reuse, 0x7632, R65 ;  /* 0x000076323c417816 */ /* 0x040fe20000000041 */
[----:B------:R-:W-:Y:S01]  /*29a0*/  IMAD.U32 R60, R60, 0x10000, RZ ;  /* 0x000100003c3c7824 */ /* 0x000fe200078e00ff */
[----:B------:R-:W-:Y:S01]  /*29b0*/  SHF.L.U32 R62, R62, 0x10, RZ ;  /* 0x000000103e3e7819 */ /* 0x000fe200000006ff */
[----:B------:R-:W-:Y:S01]  /*29c0*/  FADD.FTZ R73, R56, R61 ;  /* 0x0000003d38497221 */ /* 0x000fe20000010000 */
[----:B------:R-:W-:Y:S01]  /*29d0*/  SHF.L.U32 R75, R54, 0x10, RZ ;  /* 0x00000010364b7819 */ /* 0x000fe200000006ff */
[----:B------:R-:W-:Y:S01]  /*29e0*/  FADD.FTZ R79, R79, R60 ;  /* 0x0000003c4f4f7221 */ /* 0x000fe20000010000 */
[C---:B------:R-:W-:Y:S01]  /*29f0*/  PRMT R77, R63.reuse, 0x7632, R77 ;  /* 0x000076323f4d7816 */ /* 0x040fe2000000004d */
[----:B------:R-:W-:Y:S01]  /*2a00*/  IMAD.U32 R63, R63, 0x10000, RZ ;  /* 0x000100003f3f7824 */ /* 0x000fe200078e00ff */
[----:B------:R-:W-:Y:S01]  /*2a10*/  PRMT R56, R52, 0x7632, R56 ;  /* 0x0000763234387816 */ /* 0x000fe20000000038 */
[----:B------:R-:W-:Y:S01]  /*2a20*/  FADD.FTZ R75, R75, R62 ;  /* 0x0000003e4b4b7221 */ /* 0x000fe20000010000 */
[----:B------:R-:W-:-:S02]  /*2a30*/  PRMT R57, R53, 0x7632, R57 ;  /* 0x0000763235397816 */ /* 0x000fc40000000039 */
[----:B------:R-:W-:Y:S01]  /*2a40*/  PRMT R58, R54, 0x7632, R58 ;  /* 0x00007632363a7816 */ /* 0x000fe2000000003a */
[----:B------:R-:W-:Y:S01]  /*2a50*/  IMAD.U32 R56, R56, 0x10000, RZ ;  /* 0x0001000038387824 */ /* 0x000fe200078e00ff */
[C---:B------:R-:W-:Y:S02]  /*2a60*/  PRMT R59, R55.reuse, 0x7632, R59 ;  /* 0x00007632373b7816 */ /* 0x040fe4000000003b */
[----:B------:R-:W-:Y:S02]  /*2a70*/  SHF.L.U32 R60, R55, 0x10, RZ ;  /* 0x00000010373c7819 */ /* 0x000fe400000006ff */
        /* <DEDUP_REMOVED lines=16> */
.L_x_135:
[----:B-----5:R-:W-:Y:S01]  /*2b80*/  PRMT R58, R61, 0x7632, R58 ;  /* 0x000076323d3a7816 */ /* 0x020fe2000000003a */
[----:B------:R-:W-:Y:S01]  /*2b90*/  IMAD.U32 R57, R52, 0x10000, RZ ;  /* 0x0001000034397824 */ /* 0x000fe200078e00ff */
[C---:B------:R-:W-:Y:S02]  /*2ba0*/  PRMT R59, R60.reuse, 0x7632, R59 ;  /* 0x000076323c3b7816 */ /* 0x040fe4000000003b */
[----:B------:R-:W-:Y:S02]  /*2bb0*/  SHF.L.U32 R60, R60, 0x10, RZ ;  /* 0x000000103c3c7819 */ /* 0x000fe400000006ff */
[----:B------:R-:W-:Y:S02]  /*2bc0*/  PRMT R56, R53, 0x7632, R56 ;  /* 0x0000763235387816 */ /* 0x000fe40000000038 */
        /* <DEDUP_REMOVED lines=8> */
[----:B------:R-:W-:Y:S01]  /*2c50*/  PRMT R74, R62, 0x7632, R74 ;  /* 0x000076323e4a7816 */ /* 0x000fe2000000004a */
[--C-:B------:R-:W-:Y:S01]  /*2c60*/  FADD.FTZ R130, R63, R56.reuse ;  /* 0x000000383f827221 */ /* 0x100fe20000010000 */
[----:B------:R-:W-:Y:S01]  /*2c70*/  PRMT R56, R52, 0x7632, R56 ;  /* 0x0000763234387816 */ /* 0x000fe20000000038 */
[--C-:B------:R-:W-:Y:S01]  /*2c80*/  FADD.FTZ R79, R58, R57.reuse ;  /* 0x000000393a4f7221 */ /* 0x100fe20000010000 */
[----:B------:R-:W-:-:S02]  /*2c90*/  PRMT R57, R54, 0x7632, R57 ;  /* 0x0000763236397816 */ /* 0x000fc40000000039 */
[----:B------:R-:W-:Y:S01]  /*2ca0*/  PRMT R58, R55, 0x7632, R58 ;  /* 0x00007632373a7816 */ /* 0x000fe2000000003a */
[----:B------:R-:W-:Y:S01]  /*2cb0*/  IMAD.U32 R56, R56, 0x10000, RZ ;  /* 0x0001000038387824 */ /* 0x000fe200078e00ff */
[----:B------:R-:W-:Y:S02]  /*2cc0*/  SHF.L.U32 R59, R59, 0x10, RZ ;  /* 0x000000103b3b7819 */ /* 0x000fe400000006ff */
[----:B------:R-:W-:Y:S02]  /*2cd0*/  SHF.L.U32 R74, R74, 0x10, RZ ;  /* 0x000000104a4a7819 */ /* 0x000fe400000006ff */
[----:B------:R-:W-:Y:S01]  /*2ce0*/  SHF.L.U32 R57, R57, 0x10, RZ ;  /* 0x0000001039397819 */ /* 0x000fe200000006ff */
[----:B------:R-:W-:Y:S01]  /*2cf0*/  FADD.FTZ R112, R59, R56 ;  /* 0x000000383b707221 */ /* 0x000fe20000010000 */
[----:B------:R-:W-:Y:S02]  /*2d00*/  SHF.L.U32 R58, R58, 0x10, RZ ;  /* 0x000000103a3a7819 */ /* 0x000fe400000006ff */
[----:B------:R-:W-:Y:S01]  /*2d10*/  SHF.L.U32 R61, R61, 0x10, RZ ;  /* 0x000000103d3d7819 */ /* 0x000fe200000006ff */
[----:B------:R-:W-:Y:S01]  /*2d20*/  FADD.FTZ R76, R74, R57 ;  /* 0x000000394a4c7221 */ /* 0x000fe20000010000 */
[----:B------:R-:W-:Y:S01]  /*2d30*/  SHF.L.U32 R78, R55, 0x10, RZ ;  /* 0x00000010374e7819 */ /* 0x000fe200000006ff */
[--C-:B------:R-:W-:Y:S01]  /*2d40*/  FADD.FTZ R113, R113, R58.reuse ;  /* 0x0000003a71717221 */ /* 0x100fe20000010000 */
[----:B------:R-:W-:Y:S01]  /*2d50*/  SHF.L.U32 R62, R62, 0x10, RZ ;  /* 0x000000103e3e7819 */ /* 0x000fe200000006ff */
[----:B------:R-:W-:Y:S01]  /*2d60*/  FADD.FTZ R60, R60, R61 ;  /* 0x0000003d3c3c7221 */ /* 0x000fe20000010000 */
[----:B------:R-:W-:Y:S01]  /*2d70*/  SHF.L.U32 R73, R54, 0x10, RZ ;  /* 0x0000001036497819 */ /* 0x000fe200000006ff */
[----:B------:R-:W-:Y:S01]  /*2d80*/  FADD.FTZ R78, R78, R75 ;  /* 0x0000004b4e4e7221 */ /* 0x000fe20000010000 */
[----:B------:R-:W-:-:S02]  /*2d90*/  PRMT R58, R51, 0x7632, R58 ;  /* 0x00007632333a7816 */ /* 0x000fc4000000003a */
[----:B------:R-:W-:Y:S01]  /*2da0*/  PRMT R57, R50, 0x7632, R57 ;  /* 0x0000763232397816 */ /* 0x000fe20000000039 */
[----:B------:R-:W-:Y:S01]  /*2db0*/  FADD.FTZ R62, R73, R62 ;  /* 0x0000003e493e7221 */ /* 0x000fe20000010000 */
        /* <DEDUP_REMOVED lines=19> */
.L_x_134:
        /* <DEDUP_REMOVED lines=27> */
.L_x_137:
[C---:B-----5:R-:W-:Y:S01]  /*30a0*/  PRMT R106, R61.reuse, 0x7632, R106 ;  /* 0x000076323d6a7816 */ /* 0x060fe2000000006a */
[----:B0-----:R-:W-:Y:S01]  /*30b0*/  IMAD.U32 R57, R50, 0x10000, RZ ;  /* 0x0001000032397824 */ /* 0x001fe200078e00ff */
[----:B------:R-:W-:Y:S02]  /*30c0*/  SHF.L.U32 R61, R61, 0x10, RZ ;  /* 0x000000103d3d7819 */ /* 0x000fe400000006ff */
[C---:B------:R-:W-:Y:S01]  /*30d0*/  PRMT R108, R62.reuse, 0x7632, R108 ;  /* 0x000076323e6c7816 */ /* 0x040fe2000000006c */
[----:B------:R-:W-:Y:S01]  /*30e0*/  IMAD.U32 R62, R62, 0x10000, RZ ;  /* 0x000100003e3e7824 */ /* 0x000fe200078e00ff */
[----:B------:R-:W-:Y:S02]  /*30f0*/  SHF.L.U32 R56, R49, 0x10, RZ ;  /* 0x0000001031387819 */ /* 0x000fe400000006ff */
[C---:B------:R-:W-:Y:S01]  /*3100*/  PRMT R104, R60.reuse, 0x7632, R104 ;  /* 0x000076323c687816 */ /* 0x040fe20000000068 */
[----:B------:R-:W-:Y:S01]  /*3110*/  FADD.FTZ R78, R57, R62 ;  /* 0x0000003e394e7221 */ /* 0x000fe20000010000 */
[----:B------:R-:W-:Y:S01]  /*3120*/  SHF.L.U32 R60, R60, 0x10, RZ ;  /* 0x000000103c3c7819 */ /* 0x000fe200000006ff */
[----:B------:R-:W-:Y:S01]  /*3130*/  FADD.FTZ R77, R56, R61 ;  /* 0x0000003d384d7221 */ /* 0x000fe20000010000 */
[----:B------:R-:W-:Y:S01]  /*3140*/  SHF.L.U32 R129, R48, 0x10, RZ ;  /* 0x0000001030817819 */ /* 0x000fe200000006ff */
[----:B------:R-:W-:Y:S01]  /*3150*/  IMAD.U32 R61, R104, 0x10000, RZ ;  /* 0x00010000683d7824 */ /* 0x000fe200078e00ff */
[----:B------:R-:W-:-:S02]  /*3160*/  PRMT R110, R63, 0x7632, R110 ;  /* 0x000076323f6e7816 */ /* 0x000fc4000000006e */
[----:B------:R-:W-:Y:S01]  /*3170*/  PRMT R59, R51, 0x7632, R59 ;  /* 0x00007632333b7816 */ /* 0x000fe2000000003b */
[----:B------:R-:W-:Y:S01]  /*3180*/  FADD.FTZ R129, R129, R60 ;  /* 0x0000003c81817221 */ /* 0x000fe20000010000 */
[----:B------:R-:W-:Y:S01]  /*3190*/  PRMT R56, R48, 0x7632, R56 ;  /* 0x0000763230387816 */ /* 0x000fe20000000038 */
[----:B------:R-:W-:Y:S01]  /*31a0*/  IMAD.U32 R110, R110, 0x10000, RZ ;  /* 0x000100006e6e7824 */ /* 0x000fe200078e00ff */
[----:B------:R-:W-:Y:S02]  /*31b0*/  PRMT R57, R49, 0x7632, R57 ;  /* 0x0000763231397816 */ /* 0x000fe40000000039 */
[----:B------:R-:W-:Y:S02]  /*31c0*/  PRMT R58, R50, 0x7632, R58 ;  /* 0x00007632323a7816 */ /* 0x000fe4000000003a */
        /* <DEDUP_REMOVED lines=11> */
[----:B------:R-:W-:Y:S01]  /*3280*/  F2FP.BF16.F32.PACK_AB R59, R104, R131 ;  /* 0x00000083683b723e */ /* 0x000fe200000010ff */
[----:B------:R-:W-:Y:S01]  /*3290*/  FADD.FTZ R133, R133, R58 ;  /* 0x0000003a85857221 */ /* 0x000fe20000010000 */
[----:B------:R-:W-:Y:S01]  /*32a0*/  F2FP.BF16.F32.PACK_AB R57, R108, R77 ;  /* 0x0000004d6c39723e */ /* 0x000fe200000010ff */
[----:B------:R-:W-:-:S03]  /*32b0*/  FADD.FTZ R110, R61, R56 ;  /* 0x000000383d6e7221 */ /* 0x000fc60000010000 */
[----:B------:R-:W-:Y:S02]  /*32c0*/  F2FP.BF16.F32.PACK_AB R58, R133, R78 ;  /* 0x0000004e853a723e */ /* 0x000fe400000010ff */
[----:B------:R-:W-:Y:S01]  /*32d0*/  F2FP.BF16.F32.PACK_AB R56, R110, R129 ;  /* 0x000000816e38723e */ /* 0x000fe200000010ff */
[----:B------:R-:W-:Y:S06]  /*32e0*/  BRA `(.L_x_138) ;  /* 0x0000000400787947 */ /* 0x000fec0003800000 */
.L_x_136:
[----:B------:R-:W-:Y:S05]  /*32f0*/  BRA.U UP1, `(.L_x_139) ;  /* 0x0000000101947547 */ /* 0x000fea000b800000 */
[C---:B-----5:R-:W-:Y:S01]  /*3300*/  PRMT R108, R62.reuse, 0x7632, R108 ;  /* 0x000076323e6c7816 */ /* 0x060fe2000000006c */
[----:B0-----:R-:W-:Y:S01]  /*3310*/  IMAD.U32 R56, R53, 0x10000, RZ ;  /* 0x0001000035387824 */ /* 0x001fe200078e00ff */
[C---:B------:R-:W-:Y:S01]  /*3320*/  PRMT R106, R61.reuse, 0x7632, R106 ;  /* 0x000076323d6a7816 */ /* 0x040fe2000000006a */
[----:B------:R-:W-:Y:S01]  /*3330*/  IMAD.U32 R61, R61, 0x10000, RZ ;  /* 0x000100003d3d7824 */ /* 0x000fe200078e00ff */
[----:B------:R-:W-:Y:S01]  /*3340*/  SHF.L.U32 R62, R62, 0x10, RZ ;  /* 0x000000103e3e7819 */ /* 0x000fe200000006ff */
[----:B------:R-:W-:Y:S01]  /*3350*/  IMAD.U32 R133, R108, 0x10000, RZ ;  /* 0x000100006c857824 */ /* 0x000fe200078e00ff */
[----:B------:R-:W-:Y:S01]  /*3360*/  SHF.L.U32 R57, R54, 0x10, RZ ;  /* 0x0000001036397819 */ /* 0x000fe200000006ff */
[----:B------:R-:W-:Y:S01]  /*3370*/  FADD.FTZ R77, R56, R61 ;  /* 0x0000003d384d7221 */ /* 0x000fe20000010000 */
[C---:B------:R-:W-:Y:S02]  /*3380*/  PRMT R104, R60.reuse, 0x7632, R104 ;  /* 0x000076323c687816 */ /* 0x040fe40000000068 */
[----:B------:R-:W-:Y:S01]  /*3390*/  SHF.L.U32 R60, R60, 0x10, RZ ;  /* 0x000000103c3c7819 */ /* 0x000fe200000006ff */
[----:B------:R-:W-:Y:S01]  /*33a0*/  FADD.FTZ R78, R57, R62 ;  /* 0x0000003e394e7221 */ /* 0x000fe20000010000 */
[----:B------:R-:W-:-:S02]  /*33b0*/  SHF.L.U32 R129, R52, 0x10, RZ ;  /* 0x0000001034817819 */ /* 0x000fc400000006ff */
[----:B------:R-:W-:Y:S02]  /*33c0*/  PRMT R110, R63, 0x7632, R110 ;  /* 0x000076323f6e7816 */ /* 0x000fe4000000006e */
[----:B------:R-:W-:Y:S01]  /*33d0*/  PRMT R59, R55, 0x7632, R59 ;  /* 0x00007632373b7816 */ /* 0x000fe2000000003b */
[----:B------:R-:W-:Y:S01]  /*33e0*/  FADD.FTZ R129, R129, R60 ;  /* 0x0000003c81817221 */ /* 0x000fe20000010000 */
[----:B------:R-:W-:Y:S01]  /*33f0*/  PRMT R56, R52, 0x7632, R56 ;  /* 0x0000763234387816 */ /* 0x000fe20000000038 */
[----:B------:R-:W-:Y:S01]  /*3400*/  IMAD.U32 R60, R55, 0x10000, RZ ;  /* 0x00010000373c7824 */ /* 0x000fe200078e00ff */
[----:B------:R-:W-:Y:S02]  /*3410*/  PRMT R57, R53, 0x7632, R57 ;  /* 0x0000763235397816 */ /* 0x000fe40000000039 */
[----:B------:R-:W-:Y:S02]  /*3420*/  PRMT R58, R54, 0x7632, R58 ;  /* 0x00007632363a7816 */ /* 0x000fe4000000003a */
[----:B------:R-:W-:-:S02]  /*3430*/  SHF.L.U32 R110, R110, 0x10, RZ ;  /* 0x000000106e6e7819 */ /* 0x000fc400000006ff */
        /* <DEDUP_REMOVED lines=10> */
[----:B------:R-:W-:Y:S01]  /*34e0*/  F2FP.BF16.F32.PACK_AB R59, R104, R131 ;  /* 0x00000083683b723e */ /* 0x000fe200000010ff */
[----:B------:R-:W-:Y:S01]  /*34f0*/  FADD.FTZ R108, R106, R57 ;  /* 0x000000396a6c7221 */ /* 0x000fe20000010000 */
[----:B------:R-:W-:Y:S01]  /*3500*/  F2FP.BF16.F32.PACK_AB R58, R133, R78 ;  /* 0x0000004e853a723e */ /* 0x000fe200000010ff */
[----:B------:R-:W-:-:S03]  /*3510*/  FADD.FTZ R110, R61, R56 ;  /* 0x000000383d6e7221 */ /* 0x000fc60000010000 */
[----:B------:R-:W-:Y:S02]  /*3520*/  F2FP.BF16.F32.PACK_AB R57, R108, R77 ;  /* 0x0000004d6c39723e */ /* 0x000fe400000010ff */
[----:B------:R-:W-:Y:S01]  /*3530*/  F2FP.BF16.F32.PACK_AB R56, R110, R129 ;  /* 0x000000816e38723e */ /* 0x000fe200000010ff */
[----:B------:R-:W-:Y:S06]  /*3540*/  BRA `(.L_x_138) ;  /* 0x0000000000e07947 */ /* 0x000fec0003800000 */
.L_x_139:
[C---:B0----5:R-:W-:Y:S01]  /*3550*/  PRMT R57, R60.reuse, 0x7632, R57 ;  /* 0x000076323c397816 */ /* 0x061fe20000000039 */
[----:B------:R-:W-:Y:S01]  /*3560*/  IMAD.U32 R60, R60, 0x10000, RZ ;  /* 0x000100003c3c7824 */ /* 0x000fe200078e00ff */
[C---:B------:R-:W-:Y:S02]  /*3570*/  PRMT R56, R52.reuse, 0x7632, R56 ;  /* 0x0000763234387816 */ /* 0x040fe40000000038 */
[----:B------:R-:W-:Y:S01]  /*3580*/  SHF.L.U32 R59, R52, 0x10, RZ ;  /* 0x00000010343b7819 */ /* 0x000fe200000006ff */
[----:B------:R-:W-:Y:S01]  /*3590*/  IMAD.U32 R57, R57, 0x10000, RZ ;  /* 0x0001000039397824 */ /* 0x000fe200078e00ff */
[----:B------:R-:W-:Y:S02]  /*35a0*/  SHF.L.U32 R56, R56, 0x10, RZ ;  /* 0x0000001038387819 */ /* 0x000fe400000006ff */
[----:B------:R-:W-:Y:S01]  /*35b0*/  SHF.L.U32 R58, R48, 0x10, RZ ;  /* 0x00000010303a7819 */ /* 0x000fe200000006ff */
[----:B------:R-:W-:Y:S01]  /*35c0*/  FADD.FTZ R59, R59, R60 ;  /* 0x0000003c3b3b7221 */ /* 0x000fe20000010000 */
        /* <DEDUP_REMOVED lines=24> */
[----:B------:R-:W-:Y:S01]  /*3750*/  PRMT R59, R51, 0x7632, R59 ;  /* 0x00007632333b7816 */ /* 0x000fe2000000003b */
[----:B------:R-:W-:Y:S01]  /*3760*/  FADD.FTZ R108, R61, R56 ;  /* 0x000000383d6c7221 */ /* 0x000fe20000010000 */
[----:B------:R-:W-:Y:S01]  /*3770*/  SHF.L.U32 R63, R54, 0x10, RZ ;  /* 0x00000010363f7819 */ /* 0x000fe200000006ff */
[----:B------:R-:W-:Y:S01]  /*3780*/  FADD.FTZ R104, R151, R58 ;  /* 0x0000003a97687221 */ /* 0x000fe20000010000 */
[----:B------:R-:W-:Y:S02]  /*3790*/  PRMT R57, R49, 0x7632, R57 ;  /* 0x0000763231397816 */ /* 0x000fe40000000039 */
[----:B------:R-:W-:Y:S01]  /*37a0*/  PRMT R56, R48, 0x7632, R56 ;  /* 0x0000763230387816 */ /* 0x000fe20000000038 */
[----:B------:R-:W-:Y:S01]  /*37b0*/  FADD.FTZ R62, R63, R62 ;  /* 0x0000003e3f3e7221 */ /* 0x000fe20000010000 */
[C---:B------:R-:W-:Y:S01]  /*37c0*/  PRMT R58, R50.reuse, 0x7632, R58 ;  /* 0x00007632323a7816 */ /* 0x040fe2000000003a */
[----:B------:R-:W-:Y:S01]  /*37d0*/  IMAD.U32 R63, R50, 0x10000, RZ ;  /* 0x00010000323f7824 */ /* 0x000fe200078e00ff */
[----:B------:R-:W-:-:S02]  /*37e0*/  SHF.L.U32 R61, R59, 0x10, RZ ;  /* 0x000000103b3d7819 */ /* 0x000fc400000006ff */
        /* <DEDUP_REMOVED lines=9> */
[----:B------:R-:W-:Y:S02]  /*3880*/  FADD.FTZ R110, R110, R57 ;  /* 0x000000396e6e7221 */ /* 0x000fe40000010000 */
[----:B------:R-:W-:-:S02]  /*3890*/  F2FP.BF16.F32.PACK_AB R58, R133, R78 ;  /* 0x0000004e853a723e */ /* 0x000fc400000010ff */
[----:B------:R-:W-:Y:S02]  /*38a0*/  F2FP.BF16.F32.PACK_AB R59, R104, R131 ;  /* 0x00000083683b723e */ /* 0x000fe400000010ff */
[----:B------:R-:W-:Y:S02]  /*38b0*/  F2FP.BF16.F32.PACK_AB R57, R108, R77 ;  /* 0x0000004d6c39723e */ /* 0x000fe400000010ff */
[----:B------:R-:W-:-:S07]  /*38c0*/  F2FP.BF16.F32.PACK_AB R56, R110, R129 ;  /* 0x000000816e38723e */ /* 0x000fce00000010ff */
.L_x_138:
[----:B------:R-:W-:Y:S01]  /*38d0*/  FADD.FTZ R61, RZ, R147 ;  /* 0x00000093ff3d7221 */ /* 0x000fe20000010000 */
[----:B------:R-:W-:Y:S01]  /*38e0*/  ISETP.NE.AND P2, PT, R22, RZ, PT ;  /* 0x000000ff1600720c */ /* 0x000fe20003f45270 */
[----:B------:R-:W-:Y:S02]  /*38f0*/  BSSY.RECONVERGENT B0, `(.L_x_140) ;  /* 0x0000098000007945 */ /* 0x000fe40003800200 */
        /* <DEDUP_REMOVED lines=39> */
[----:B------:R-:W1:Y:S02]  /*3b70*/  SHFL.BFLY PT, R60, R61, 0x1, 0x1f ;  /* 0x0c201f003d3c7f89 */ /* 0x000e6400000e0000 */
[----:B-1----:R-:W-:-:S05]  /*3b80*/  FADD.FTZ R62, R61, R60 ;  /* 0x0000003c3d3e7221 */ /* 0x002fca0000010000 */
[----:B------:R-:W1:Y:S02]  /*3b90*/  SHFL.BFLY PT, R63, R62, 0x2, 0x1f ;  /* 0x0c401f003e3f7f89 */ /* 0x000e6400000e0000 */
[----:B-1----:R-:W-:-:S05]  /*3ba0*/  FADD.FTZ R63, R62, R63 ;  /* 0x0000003f3e3f7221 */ /* 0x002fca0000010000 */
[----:B------:R-:W1:Y:S02]  /*3bb0*/  SHFL.BFLY PT, R60, R63, 0x4, 0x1f ;  /* 0x0c801f003f3c7f89 */ /* 0x000e6400000e0000 */
[----:B-1----:R-:W-:-:S05]  /*3bc0*/  FADD.FTZ R106, R63, R60 ;  /* 0x0000003c3f6a7221 */ /* 0x002fca0000010000 */
[----:B------:R-:W1:Y:S02]  /*3bd0*/  SHFL.BFLY PT, R151, R106, 0x8, 0x1f ;  /* 0x0d001f006a977f89 */ /* 0x000e6400000e0000 */
[----:B-1----:R-:W-:-:S05]  /*3be0*/  FADD.FTZ R151, R106, R151 ;  /* 0x000000976a977221 */ /* 0x002fca0000010000 */
[----:B------:R-:W1:Y:S02]  /*3bf0*/  SHFL.BFLY PT, R60, R151, 0x10, 0x1f ;  /* 0x0e001f00973c7f89 */ /* 0x000e6400000e0000 */
[----:B-1----:R-:W-:-:S04]  /*3c00*/  FADD.FTZ R60, R151, R60 ;  /* 0x0000003c973c7221 */ /* 0x002fc80000010000 */
        /* <DEDUP_REMOVED lines=81> */
[----:B------:R-:W1:Y:S02]  /*4120*/  SHFL.BFLY PT, R62, R61, 0x1, 0x1f ;  /* 0x0c201f003d3e7f89 */ /* 0x000e6400000e0000 */
[----:B-1----:R-:W-:-:S05]  /*4130*/  FADD.FTZ R106, R61, R62 ;  /* 0x0000003e3d6a7221 */ /* 0x002fca0000010000 */
[----:B------:R-:W1:Y:S02]  /*4140*/  SHFL.BFLY PT, R63, R106, 0x2, 0x1f ;  /* 0x0c401f006a3f7f89 */ /* 0x000e6400000e0000 */
[----:B-1----:R-:W-:-:S05]  /*4150*/  FADD.FTZ R144, R106, R63 ;  /* 0x0000003f6a907221 */ /* 0x002fca0000010000 */
[----:B------:R-:W1:Y:S02]  /*4160*/  SHFL.BFLY PT, R63, R144, 0x4, 0x1f ;  /* 0x0c801f00903f7f89 */ /* 0x000e6400000e0000 */
[----:B-1----:R-:W-:Y:S02]  /*4170*/  FADD.FTZ R146, R144, R63 ;  /* 0x0000003f90927221 */ /* 0x002fe40000010000 */
[----:B------:R-:W1:Y:S03]  /*4180*/  @P0 LDC.64 R62, c[0x0][0x3a8] ;  /* 0x0000ea00ff3e0b82 */ /* 0x000e660000000a00 */
[----:B------:R-:W2:Y:S01]  /*4190*/  SHFL.BFLY PT, R151, R146, 0x8, 0x1f ;  /* 0x0d001f0092977f89 */ /* 0x000ea200000e0000 */
[----:B-1----:R-:W-:-:S04]  /*41a0*/  @P0 IMAD.WIDE.U32 R62, R65, 0x10, R62 ;  /* 0x00000010413e0825 */ /* 0x002fc800078e003e */
[----:B--2---:R-:W-:Y:S01]  /*41b0*/  FADD.FTZ R151, R146, R151 ;  /* 0x0000009792977221 */ /* 0x004fe20000010000 */
[----:B------:R-:W-:Y:S04]  /*41c0*/  @P0 STG.E.128 desc[UR6][R62.64], R56 ;  /* 0x000000383e000986 */ /* 0x000fe8000c101d06 */
[----:B------:R-:W1:Y:S02]  /*41d0*/  SHFL.BFLY PT, R148, R151, 0x10, 0x1f ;  /* 0x0e001f0097947f89 */ /* 0x000e6400000e0000 */
[----:B-1----:R-:W-:Y:S01]  /*41e0*/  FADD.FTZ R61, R151, R148 ;  /* 0x00000094973d7221 */ /* 0x002fe20000010000 */
[----:B------:R-:W-:Y:S06]  /*41f0*/  @P2 BRA `(.L_x_141) ;  /* 0x00000000001c2947 */ /* 0x000fec0003800000 */
[----:B------:R-:W1:Y:S01]  /*4200*/  S2UR UR5, SR_CgaCtaId ;  /* 0x00000000000579c3 */ /* 0x000e620000008800 */
[----:B------:R-:W-:Y:S01]  /*4210*/  UMOV UR4, 0x400 ;  /* 0x0000040000047882 */ /* 0x000fe20000000000 */
[----:B------:R-:W-:-:S04]  /*4220*/  SHF.R.U32.HI R62, RZ, 0x2, R0 ;  /* 0x00000002ff3e7819 */ /* 0x000fc80000011600 */
[----:B------:R-:W-:Y:S01]  /*4230*/  LOP3.LUT R62, R62, 0x18, RZ, 0xc0, !PT ;  /* 0x000000183e3e7812 */ /* 0x000fe200078ec0ff */
[----:B-1----:R-:W-:-:S04]  /*4240*/  ULEA UR4, UR5, UR4, 0x18 ;  /* 0x0000000405047291 */ /* 0x002fc8000f8ec0ff */
[----:B------:R-:W-:-:S09]  /*4250*/  @UP2 UIADD3 UR4, UPT, UPT, UR4, 0x20, URZ ;  /* 0x0000002004042890 */ /* 0x000fd2000fffe0ff */
[----:B------:R1:W-:Y:S03]  /*4260*/  STS.64 [R62+UR4], R60 ;  /* 0x0000003c3e007988 */ /* 0x0003e60008000a04 */
.L_x_141:
[----:B------:R-:W-:Y:S05]  /*4270*/  BSYNC.RECONVERGENT B0 ;  /* 0x0000000000007941 */ /* 0x000fea0003800200 */
.L_x_140:
[----:B------:R-:W-:Y:S01]  /*4280*/  BAR.SYNC.DEFER_BLOCKING 0x0 ;  /* 0x0000000000007b1d */ /* 0x000fe20000010000 */
[----:B------:R-:W-:Y:S02]  /*4290*/  ISETP.GT.U32.AND P2, PT, R22, 0x3, PT ;  /* 0x000000031600780c */ /* 0x000fe40003f44070 */
[----:B------:R-:W-:Y:S01]  /*42a0*/  PLOP3.LUT P5, PT, PT, PT, UP2, 0x80, 0x8 ;  /* 0x000000000008781c */ /* 0x000fe20003faf028 */
[----:B------:R-:W-:Y:S01]  /*42b0*/  UPLOP3.LUT UP2, UPT, UPT, UPT, UP2, 0x40, 0x4 ;  /* 0x000000000004789c */ /* 0x000fe20003f4e820 */
[----:B------:R-:W-:Y:S02]  /*42c0*/  PLOP3.LUT P4, PT, PT, PT, PT, 0x8, 0x80 ;  /* 0x000000000080781c */ /* 0x000fe40003f8e170 */
[----:B0-----:R-:W-:-:S07]  /*42d0*/  SHF.L.U32 R157, R42, 0x10, RZ ;  /* 0x000000102a9d7819 */ /* 0x001fce00000006ff */
[----:B-1----:R-:W0:Y:S01]  /*42e0*/  @!P2 S2R R61, SR_CgaCtaId ;  /* 0x00000000003da919 */ /* 0x002e220000008800 */
[----:B------:R-:W-:Y:S02]  /*42f0*/  @!P2 PLOP3.LUT P4, PT, P5, PT, PT, 0x80, 0x8 ;  /* 0x000000000008a81c */ /* 0x000fe40002f8f070 */
[----:B------:R-:W-:-:S04]  /*4300*/  @!P2 MOV R60, 0x400 ;  /* 0x00000400003ca802 */ /* 0x000fc80000000f00 */
[----:B0-----:R-:W-:Y:S02]  /*4310*/  @!P2 LEA R63, R61, R60, 0x18 ;  /* 0x0000003c3d3fa211 */ /* 0x001fe400078ec0ff */
[----:B------:R-:W-:-:S05]  /*4320*/  CS2R R60, SRZ ;  /* 0x00000000003c7805 */ /* 0x000fca000001ff00 */
[----:B------:R-:W-:-:S05]  /*4330*/  @P4 VIADD R63, R63, 0x20 ;  /* 0x000000203f3f4836 */ /* 0x000fca0000000000 */
[----:B------:R-:W-:Y:S01]  /*4340*/  @!P2 LEA R106, R22, R63, 0x3 ;  /* 0x0000003f166aa211 */ /* 0x000fe200078e18ff */
[----:B------:R-:W-:-:S04]  /*4350*/  HFMA2 R63, -RZ, RZ, 0, 0 ;  /* 0x00000000ff3f7431 */ /* 0x000fc800000001ff */
[----:B------:R-:W-:Y:S01]  /*4360*/  @!P2 LDS.64 R60, [R106] ;  /* 0x000000006a3ca984 */ /* 0x000fe20000000a00 */
[----:B------:R-:W-:Y:S01]  /*4370*/  @!P2 IMAD.MOV.U32 R63, RZ, RZ, 0x500 ;  /* 0x00000500ff3fa424 */ /* 0x000fe200078e00ff */
[----:B------:R-:W-:-:S04]  /*4380*/  ISETP.NE.AND P2, PT, R0, RZ, PT ;  /* 0x000000ff0000720c */ /* 0x000fc80003f45270 */
[----:B------:R-:W0:Y:S01]  /*4390*/  SHFL.DOWN PT, R144, R63, 0x2, 0x1f ;  /* 0x08401f003f907f89 */ /* 0x000e2200000e0000 */
[-C--:B------:R-:W-:Y:S02]  /*43a0*/  I2FP.F32.U32 R150, R63.reuse ;  /* 0x0000003f00967245 */ /* 0x080fe40000201000 */
[----:B0-----:R-:W-:Y:S02]  /*43b0*/  IADD3 R146, PT, PT, R144, R63, RZ ;  /* 0x0000003f90927210 */ /* 0x001fe40007ffe0ff */
[----:B------:R-:W-:Y:S02]  /*43c0*/  I2FP.F32.S32 R152, R144 ;  /* 0x0000009000987245 */ /* 0x000fe40000201400 */
[----:B------:R-:W-:Y:S01]  /*43d0*/  I2FP.F32.S32 R62, R146 ;  /* 0x00000092003e7245 */ /* 0x000fe20000201400 */
[----:B------:R-:W-:Y:S03]  /*43e0*/  SHFL.DOWN PT, R63, R146, 0x1, 0x1f ;  /* 0x08201f00923f7f89 */ /* 0x000fe600000e0000 */
[----:B------:R-:W0:Y:S01]  /*43f0*/  MUFU.RCP R148, R62 ;  /* 0x0000003e00947308 */ /* 0x000e220000001000 */
[----:B------:R-:W1:Y:S04]  /*4400*/  SHFL.DOWN PT, R151, R60, 0x2, 0x1f ;  /* 0x08401f003c977f89 */ /* 0x000e6800000e0000 */
[----:B------:R-:W2:Y:S01]  /*4410*/  SHFL.DOWN PT, R144, R61, 0x2, 0x1f ;  /* 0x08401f003d907f89 */ /* 0x000ea200000e0000 */
[C---:B-1----:R-:W-:Y:S01]  /*4420*/  FMUL.FTZ R153, R151.reuse, R152 ;  /* 0x0000009897997220 */ /* 0x042fe20000410000 */
[----:B------:R-:W-:-:S03]  /*4430*/  FADD.FTZ R151, -R151, R60 ;  /* 0x0000003c97977221 */ /* 0x000fc60000010100 */
[----:B------:R-:W-:Y:S01]  /*4440*/  FFMA.FTZ R153, R150, R60, R153 ;  /* 0x0000003c96997223 */ /* 0x000fe20000010099 */
[----:B------:R-:W-:Y:S01]  /*4450*/  FMUL.FTZ R151, R151, R151 ;  /* 0x0000009797977220 */ /* 0x000fe20000410000 */
[----:B--2---:R-:W-:Y:S01]  /*4460*/  FADD.FTZ R61, R144, R61 ;  /* 0x0000003d903d7221 */ /* 0x004fe20000010000 */
[----:B------:R-:W-:Y:S01]  /*4470*/  IADD3 R144, PT, PT, R146, R63, RZ ;  /* 0x0000003f92907210 */ /* 0x000fe20007ffe0ff */
[----:B0-----:R-:W-:Y:S01]  /*4480*/  FMUL.FTZ R153, R148, R153 ;  /* 0x0000009994997220 */ /* 0x001fe20000410000 */
[----:B------:R-:W-:Y:S01]  /*4490*/  FMUL.FTZ R151, R151, R150 ;  /* 0x0000009697977220 */ /* 0x000fe20000410000 */
[----:B------:R-:W-:Y:S01]  /*44a0*/  IMAD.U32 R146, R99, 0x10000, RZ ;  /* 0x0001000063927824 */ /* 0x000fe200078e00ff */
[----:B------:R-:W-:Y:S02]  /*44b0*/  I2FP.F32.S32 R144, R144 ;  /* 0x0000009000907245 */ /* 0x000fe40000201400 */
[----:B------:R-:W0:Y:S01]  /*44c0*/  SHFL.DOWN PT, R60, R153, 0x1, 0x1f ;  /* 0x08201f00993c7f89 */ /* 0x000e2200000e0000 */
[----:B------:R-:W-:-:S03]  /*44d0*/  FMUL.FTZ R151, R151, R152 ;  /* 0x0000009897977220 */ /* 0x000fc60000410000 */
[----:B------:R-:W1:Y:S01]  /*44e0*/  MUFU.RCP R144, R144 ;  /* 0x0000009000907308 */ /* 0x000e620000001000 */
[----:B------:R-:W-:Y:S01]  /*44f0*/  FFMA.FTZ R61, R148, R151, R61 ;  /* 0x00000097943d7223 */ /* 0x000fe2000001003d */
[----:B------:R-:W-:Y:S01]  /*4500*/  I2FP.F32.S32 R151, R63 ;  /* 0x0000003f00977245 */ /* 0x000fe20000201400 */
[----:B------:R-:W-:-:S03]  /*4510*/  IMAD.U32 R148, R25, 0x10000, RZ ;  /* 0x0001000019947824 */ /* 0x000fc600078e00ff */
[----:B------:R-:W2:Y:S01]  /*4520*/  SHFL.DOWN PT, R106, R61, 0x1, 0x1f ;  /* 0x08201f003d6a7f89 */ /* 0x000ea200000e0000 */
[----:B0-----:R-:W-:Y:S01]  /*4530*/  FADD.FTZ R63, R153, -R60 ;  /* 0x8000003c993f7221 */ /* 0x001fe20000010000 */
[----:B------:R-:W-:-:S03]  /*4540*/  FMUL.FTZ R155, R60, R151 ;  /* 0x000000973c9b7220 */ /* 0x000fc60000410000 */
[----:B------:R-:W-:Y:S01]  /*4550*/  FMUL.FTZ R63, R63, R63 ;  /* 0x0000003f3f3f7220 */ /* 0x000fe20000410000 */
[----:B------:R-:W-:Y:S01]  /*4560*/  FFMA.FTZ R155, R62, R153, R155 ;  /* 0x000000993e9b7223 */ /* 0x000fe2000001009b */
[----:B------:R-:W-:Y:S02]  /*4570*/  SHF.L.U32 R153, R44, 0x10, RZ ;  /* 0x000000102c997819 */ /* 0x000fe400000006ff */
[----:B------:R-:W-:Y:S01]  /*4580*/  FMUL.FTZ R62, R62, R63 ;  /* 0x0000003f3e3e7220 */ /* 0x000fe20000410000 */
[----:B-1----:R-:W-:Y:S01]  /*4590*/  FMUL.FTZ R155, R144, R155 ;  /* 0x0000009b909b7220 */ /* 0x002fe20000410000 */
[----:B--2---:R-:W-:Y:S02]  /*45a0*/  FADD.FTZ R63, R61, R106 ;  /* 0x0000006a3d3f7221 */ /* 0x004fe40000010000 */
[----:B------:R-:W-:Y:S01]  /*45b0*/  FMUL.FTZ R62, R62, R151 ;  /* 0x000000973e3e7220 */ /* 0x000fe20000410000 */
[----:B------:R-:W0:Y:S02]  /*45c0*/  @!P2 LDC.64 R60, c[0x0][0x3c0] ;  /* 0x0000f000ff3cab82 */ /* 0x000e240000000a00 */
[----:B------:R-:W1:Y:S01]  /*45d0*/  SHFL.IDX PT, R155, R155, RZ, 0x1f ;  /* 0x00001fff9b9b7589 */ /* 0x000e6200000e0000 */
[----:B------:R-:W-:-:S05]  /*45e0*/  FFMA.FTZ R62, R144, R62, R63 ;  /* 0x0000003e903e7223 */ /* 0x000fca000001003f */
[----:B------:R-:W2:Y:S01]  /*45f0*/  LDC R144, c[0x0][0x448] ;  /* 0x00011200ff907b82 */ /* 0x000ea20000000800 */
[----:B------:R3:W2:Y:S02]  /*4600*/  SHFL.IDX PT, R151, R62, RZ, 0x1f ;  /* 0x00001fff3e977589 */ /* 0x0006a400000e0000 */
[----:B---3--:R-:W-:Y:S01]  /*4610*/  SHF.L.U32 R62, R26, 0x10, RZ ;  /* 0x000000101a3e7819 */ /* 0x008fe200000006ff */
[----:B0-----:R-:W-:-:S04]  /*4620*/  @!P2 IMAD.WIDE R60, R128, 0x4, R60 ;  /* 0x00000004803ca825 */ /* 0x001fc800078e023c */
[----:B-1----:R-:W-:Y:S01]  /*4630*/  FMUL.FTZ R63, R155, R155 ;  /* 0x0000009b9b3f7220 */ /* 0x002fe20000410000 */
[----:B------:R0:W-:Y:S04]  /*4640*/  @!P2 STG.E desc[UR6][R60.64], R155 ;  /* 0x0000009b3c00a986 */ /* 0x0001e8000c101906 */
[----:B------:R-:W-:Y:S01]  /*4650*/  FSEL R106, R63, RZ, P3 ;  /* 0x000000ff3f6a7208 */ /* 0x000fe20001800000 */
[----:B--2---:R-:W-:Y:S01]  /*4660*/  FFMA.FTZ R63, R151, UR10, R144 ;  /* 0x0000000a973f7c23 */ /* 0x004fe20008010090 */
[----:B------:R-:W-:-:S03]  /*4670*/  IMAD.U32 R151, R2, 0x10000, RZ ;  /* 0x0001000002977824 */ /* 0x000fc600078e00ff */
[----:B------:R-:W-:Y:S01]  /*4680*/  FADD.FTZ R63, R63, R106 ;  /* 0x0000006a3f3f7221 */ /* 0x000fe20000010000 */
[----:B------:R-:W-:-:S03]  /*4690*/  FSEL R106, R155, RZ, !P3 ;  /* 0x000000ff9b6a7208 */ /* 0x000fc60005800000 */
[----:B------:R1:W2:Y:S01]  /*46a0*/  MUFU.RSQ R150, R63 ;  /* 0x0000003f00967308 */ /* 0x0002a20000001400 */
[----:B0-----:R-:W-:Y:S01]  /*46b0*/  SHF.L.U32 R61, R4, 0x10, RZ ;  /* 0x00000010043d7819 */ /* 0x001fe200000006ff */
[C---:B------:R-:W-:Y:S01]  /*46c0*/  FADD.FTZ R147, -R106.reuse, R147 ;  /* 0x000000936a937221 */ /* 0x040fe20000010100 */
[C---:B------:R-:W-:Y:S01]  /*46d0*/  FADD.FTZ R145, -R106.reuse, R145 ;  /* 0x000000916a917221 */ /* 0x040fe20000010100 */
[C---:B------:R-:W-:Y:S01]  /*46e0*/  FADD.FTZ R149, -R106.reuse, R149 ;  /* 0x000000956a957221 */ /* 0x040fe20000010100 */
[C---:B------:R-:W-:Y:S01]  /*46f0*/  FADD.FTZ R143, -R106.reuse, R143 ;  /* 0x0000008f6a8f7221 */ /* 0x040fe20000010100 */
[C---:B------:R-:W-:Y:S01]  /*4700*/  FADD.FTZ R115, -R106.reuse, R115 ;  /* 0x000000736a737221 */ /* 0x040fe20000010100 */
[C---:B------:R-:W-:Y:S01]  /*4710*/  FADD.FTZ R141, -R106.reuse, R141 ;  /* 0x0000008d6a8d7221 */ /* 0x040fe20000010100 */
[C---:B------:R-:W-:Y:S01]  /*4720*/  FADD.FTZ R137, -R106.reuse, R137 ;  /* 0x000000896a897221 */ /* 0x040fe20000010100 */
[----:B-1----:R-:W-:Y:S01]  /*4730*/  FADD.FTZ R63, -R106, R142 ;  /* 0x0000008e6a3f7221 */ /* 0x002fe20000010100 */
[----:B------:R-:W-:-:S02]  /*4740*/  IMAD.U32 R142, R5, 0x10000, RZ ;  /* 0x00010000058e7824 */ /* 0x000fc400078e00ff */
[C---:B------:R-:W-:Y:S01]  /*4750*/  FADD.FTZ R69, -R106.reuse, R69 ;  /* 0x000000456a457221 */ /* 0x040fe20000010100 */
[C---:B------:R-:W-:Y:S01]  /*4760*/  FADD.FTZ R67, -R106.reuse, R67 ;  /* 0x000000436a437221 */ /* 0x040fe20000010100 */
[----:B------:R-:W-:Y:S01]  /*4770*/  FADD.FTZ R139, -R106, R139 ;  /* 0x0000008b6a8b7221 */ /* 0x000fe20000010100 */
[----:B------:R-:W-:Y:S02]  /*4780*/  IMAD.U32 R155, R8, 0x10000, RZ ;  /* 0x00010000089b7824 */ /* 0x000fe400078e00ff */
[C---:B------:R-:W-:Y:S01]  /*4790*/  FADD.FTZ R135, -R106.reuse, R135 ;  /* 0x000000876a877221 */ /* 0x040fe20000010100 */
[----:B------:R-:W-:Y:S01]  /*47a0*/  FADD.FTZ R71, -R106, R71 ;  /* 0x000000476a477221 */ /* 0x000fe20000010100 */
[C---:B--2---:R-:W-:Y:S01]  /*47b0*/  FMUL.FTZ R144, R150.reuse, R147 ;  /* 0x0000009396907220 */ /* 0x044fe20000410000 */
[----:B------:R-:W-:Y:S01]  /*47c0*/  SHF.L.U32 R147, R3, 0x10, RZ ;  /* 0x0000001003937819 */ /* 0x000fe200000006ff */
[C---:B------:R-:W-:Y:S01]  /*47d0*/  FMUL.FTZ R63, R150.reuse, R63 ;  /* 0x0000003f963f7220 */ /* 0x040fe20000410000 */
[----:B------:R-:W-:Y:S01]  /*47e0*/  FMUL.FTZ R60, R150, R145 ;  /* 0x00000091963c7220 */ /* 0x000fe20000410000 */
[----:B------:R-:W-:Y:S01]  /*47f0*/  FFMA.FTZ R144, R144, R151, R153 ;  /* 0x0000009790907223 */ /* 0x000fe20000010099 */
[----:B------:R-:W-:Y:S01]  /*4800*/  FADD.FTZ R153, -R106, R140 ;  /* 0x0000008c6a997221 */ /* 0x000fe20000010100 */
[----:B------:R-:W-:Y:S01]  /*4810*/  SHF.L.U32 R151, R45, 0x10, RZ ;  /* 0x000000102d977819 */ /* 0x000fe200000006ff */
[----:B------:R-:W-:Y:S01]  /*4820*/  FFMA.FTZ R145, R63, R62, R146 ;  /* 0x0000003e3f917223 */ /* 0x000fe20000010092 */
[----:B------:R-:W-:Y:S01]  /*4830*/  SHF.L.U32 R140, R98, 0x10, RZ ;  /* 0x00000010628c7819 */ /* 0x000fe200000006ff */
[----:B------:R-:W-:Y:S01]  /*4840*/  FMUL.FTZ R153, R150, R153 ;  /* 0x0000009996997220 */ /* 0x000fe20000410000 */
[----:B------:R-:W-:-:S02]  /*4850*/  IMAD.U32 R63, R46, 0x10000, RZ ;  /* 0x000100002e3f7824 */ /* 0x000fc400078e00ff */
[----:B------:R-:W-:Y:S01]  /*4860*/  FFMA.FTZ R146, R60, R147, R151 ;  /* 0x000000933c927223 */ /* 0x000fe20000010097 */
[C---:B------:R-:W-:Y:S01]  /*4870*/  FADD.FTZ R151, -R106.reuse, R64 ;  /* 0x000000406a977221 */ /* 0x040fe20000010100 */
[----:B------:R-:W-:Y:S01]  /*4880*/  FFMA.FTZ R147, R153, R148, R140 ;  /* 0x0000009499937223 */ /* 0x000fe2000001008c */
[----:B------:R-:W-:Y:S01]  /*4890*/  FADD.FTZ R153, -R106, R136 ;  /* 0x000000886a997221 */ /* 0x000fe20000010100 */
[----:B------:R-:W-:Y:S01]  /*48a0*/  SHF.L.U32 R64, R47, 0x10, RZ ;  /* 0x000000102f407819 */ /* 0x000fe200000006ff */
[----:B------:R-:W-:Y:S01]  /*48b0*/  FMUL.FTZ R62, R150, R149 ;  /* 0x00000095963e7220 */ /* 0x000fe20000410000 */
[----:B------:R-:W-:Y:S01]  /*48c0*/  SHF.L.U32 R60, R24, 0x10, RZ ;  /* 0x00000010183c7819 */ /* 0x000fe200000006ff */
[C---:B------:R-:W-:Y:S01]  /*48d0*/  FMUL.FTZ R153, R150.reuse, R153 ;  /* 0x0000009996997220 */ /* 0x040fe20000410000 */
[----:B------:R-:W-:Y:S01]  /*48e0*/  SHF.L.U32 R140, R97, 0x10, RZ ;  /* 0x00000010618c7819 */ /* 0x000fe200000006ff */
[----:B------:R-:W-:Y:S01]  /*48f0*/  FMUL.FTZ R149, R150, R151 ;  /* 0x0000009796957220 */ /* 0x000fe20000410000 */
[----:B------:R-:W-:Y:S01]  /*4900*/  FFMA.FTZ R62, R62, R61, R63 ;  /* 0x0000003d3e3e7223 */ /* 0x000fe2000001003f */
[----:B------:R-:W-:Y:S01]  /*4910*/  FFMA.FTZ R63, R153, R142, R64 ;  /* 0x0000008e993f7223 */ /* 0x000fe20000010040 */
[----:B------:R-:W-:Y:S01]  /*4920*/  SHF.L.U32 R61, R6, 0x10, RZ ;  /* 0x00000010063d7819 */ /* 0x000fe200000006ff */
[----:B------:R-:W-:Y:S01]  /*4930*/  FADD.FTZ R153, -R106, R138 ;  /* 0x0000008a6a997221 */ /* 0x000fe20000010100 */
[----:B------:R-:W-:Y:S01]  /*4940*/  SHF.L.U32 R151, R40, 0x10, RZ ;  /* 0x0000001028977819 */ /* 0x000fe200000006ff */
[----:B------:R-:W-:Y:S01]  /*4950*/  FMUL.FTZ R64, R150, R143 ;  /* 0x0000008f96407220 */ /* 0x000fe20000410000 */
[----:B------:R-:W-:Y:S01]  /*4960*/  FFMA.FTZ R149, R149, R60, R140 ;  /* 0x0000003c95957223 */ /* 0x000fe2000001008c */
[----:B------:R-:W-:Y:S01]  /*4970*/  SHF.L.U32 R148, R23, 0x10, RZ ;  /* 0x0000001017947819 */ /* 0x000fe200000006ff */
[----:B------:R-:W-:Y:S01]  /*4980*/  IMAD.U32 R60, R96, 0x10000, RZ ;  /* 0x00010000603c7824 */ /* 0x000fe200078e00ff */
[----:B------:R-:W-:Y:S01]  /*4990*/  SHF.L.U32 R138, R103, 0x10, RZ ;  /* 0x00000010678a7819 */ /* 0x000fe200000006ff */
[----:B------:R-:W-:Y:S01]  /*49a0*/  FMUL.FTZ R115, R150, R115 ;  /* 0x0000007396737220 */ /* 0x000fe20000410000 */
[----:B------:R-:W-:-:S02]  /*49b0*/  IMAD.U32 R136, R82, 0x10000, RZ ;  /* 0x0001000052887824 */ /* 0x000fc400078e00ff */
[----:B------:R-:W-:Y:S01]  /*49c0*/  FMUL.FTZ R153, R150, R153 ;  /* 0x0000009996997220 */ /* 0x000fe20000410000 */
[----:B------:R-:W-:Y:S01]  /*49d0*/  FFMA.FTZ R64, R64, R61, R151 ;  /* 0x0000003d40407223 */ /* 0x000fe20000010097 */
[----:B------:R-:W-:Y:S01]  /*49e0*/  SHF.L.U32 R61, R7, 0x10, RZ ;  /* 0x00000010073d7819 */ /* 0x000fe200000006ff */
[----:B------:R-:W-:Y:S01]  /*49f0*/  FADD.FTZ R151, -R106, R114 ;  /* 0x000000726a977221 */ /* 0x000fe20000010100 */
[----:B------:R-:W-:Y:S02]  /*4a00*/  IMAD.U32 R143, R41, 0x10000, RZ ;  /* 0x00010000298f7824 */ /* 0x000fe400078e00ff */
[C---:B------:R-:W-:Y:S01]  /*4a10*/  FMUL.FTZ R114, R150.reuse, R141 ;  /* 0x0000008d96727220 */ /* 0x040fe20000410000 */
[----:B------:R-:W-:Y:S01]  /*4a20*/  FFMA.FTZ R148, R115, R148, R60 ;  /* 0x0000009473947223 */ /* 0x000fe2000001003c */
[----:B------:R-:W-:Y:S01]  /*4a30*/  FFMA.FTZ R115, R153, R136, R138 ;  /* 0x0000008899737223 */ /* 0x000fe2000001008a */
[----:B------:R-:W-:Y:S01]  /*4a40*/  SHF.L.U32 R60, R81, 0x10, RZ ;  /* 0x00000010513c7819 */ /* 0x000fe200000006ff */
[----:B------:R-:W-:Y:S01]  /*4a50*/  FMUL.FTZ R141, R150, R151 ;  /* 0x00000097968d7220 */ /* 0x000fe20000410000 */
[----:B------:R-:W-:Y:S01]  /*4a60*/  SHF.L.U32 R136, R102, 0x10, RZ ;  /* 0x0000001066887819 */ /* 0x000fe200000006ff */
[----:B------:R-:W-:Y:S01]  /*4a70*/  FFMA.FTZ R114, R114, R61, R143 ;  /* 0x0000003d72727223 */ /* 0x000fe2000001008f */
[----:B------:R-:W-:Y:S01]  /*4a80*/  FADD.FTZ R61, -R106, R132 ;  /* 0x000000846a3d7221 */ /* 0x000fe20000010100 */
[----:B------:R-:W-:Y:S01]  /*4a90*/  SHF.L.U32 R132, R100, 0x10, RZ ;  /* 0x0000001064847819 */ /* 0x000fe200000006ff */
[----:B------:R-:W-:Y:S01]  /*4aa0*/  FADD.FTZ R153, -R106, R66 ;  /* 0x000000426a997221 */ /* 0x000fe20000010100 */
[----:B------:R-:W-:Y:S01]  /*4ab0*/  FFMA.FTZ R141, R141, R60, R136 ;  /* 0x0000003c8d8d7223 */ /* 0x000fe20000010088 */
[----:B------:R-:W-:Y:S01]  /*4ac0*/  SHF.L.U32 R60, R80, 0x10, RZ ;  /* 0x00000010503c7819 */ /* 0x000fe200000006ff */
[----:B------:R-:W-:-:S02]  /*4ad0*/  IMAD.U32 R142, R27, 0x10000, RZ ;  /* 0x000100001b8e7824 */ /* 0x000fc400078e00ff */
[C---:B------:R-:W-:Y:S01]  /*4ae0*/  FMUL.FTZ R61, R150.reuse, R61 ;  /* 0x0000003d963d7220 */ /* 0x040fe20000410000 */
[----:B------:R-:W-:Y:S02]  /*4af0*/  IMAD.U32 R136, R101, 0x10000, RZ ;  /* 0x0001000065887824 */ /* 0x000fe400078e00ff */
[----:B------:R-:W-:Y:S01]  /*4b00*/  FMUL.FTZ R137, R150, R137 ;  /* 0x0000008996897220 */ /* 0x000fe20000410000 */
[----:B------:R-:W-:Y:S01]  /*4b10*/  FADD.FTZ R151, -R106, R134 ;  /* 0x000000866a977221 */ /* 0x000fe20000010100 */
[----:B------:R-:W-:Y:S01]  /*4b20*/  FMUL.FTZ R66, R150, R153 ;  /* 0x0000009996427220 */ /* 0x000fe20000410000 */
[----:B------:R-:W-:Y:S01]  /*4b30*/  FFMA.FTZ R142, R61, R142, R132 ;  /* 0x0000008e3d8e7223 */ /* 0x000fe20000010084 */
[----:B------:R-:W-:Y:S01]  /*4b40*/  FFMA.FTZ R143, R137, R60, R136 ;  /* 0x0000003c898f7223 */ /* 0x000fe20000010088 */
[----:B------:R-:W-:Y:S01]  /*4b50*/  SHF.L.U32 R61, R10, 0x10, RZ ;  /* 0x000000100a3d7819 */ /* 0x000fe200000006ff */
[----:B------:R-:W-:Y:S01]  /*4b60*/  FADD.FTZ R153, -R106, R68 ;  /* 0x000000446a997221 */ /* 0x000fe20000010100 */
[----:B------:R-:W-:Y:S01]  /*4b70*/  SHF.L.U32 R138, R9, 0x10, RZ ;  /* 0x00000010098a7819 */ /* 0x000fe200000006ff */
[----:B------:R-:W-:Y:S01]  /*4b80*/  IMAD.U32 R137, R36, 0x10000, RZ ;  /* 0x0001000024897824 */ /* 0x000fe200078e00ff */
        /* <DEDUP_REMOVED lines=9> */
[----:B------:R-:W-:Y:S01]  /*4c20*/  FFMA.FTZ R137, R151, R60, R132 ;  /* 0x0000003c97897223 */ /* 0x000fe20000010084 */
[----:B------:R-:W-:-:S02]  /*4c30*/  IMAD.U32 R151, R118, 0x10000, RZ ;  /* 0x0001000076977824 */ /* 0x000fc400078e00ff */
[----:B------:R-:W-:Y:S01]  /*4c40*/  FMUL.FTZ R138, R150, R139 ;  /* 0x0000008b968a7220 */ /* 0x000fe20000410000 */
[----:B------:R-:W-:Y:S01]  /*4c50*/  FFMA.FTZ R66, R66, R155, R157 ;  /* 0x0000009b42427223 */ /* 0x000fe2000001009d */
[----:B------:R-:W-:Y:S01]  /*4c60*/  SHF.L.U32 R134, R37, 0x10, RZ ;  /* 0x0000001025867819 */ /* 0x000fe200000006ff */
[----:B------:R-:W-:Y:S01]  /*4c70*/  FADD.FTZ R157, -R106, R70 ;  /* 0x000000466a9d7221 */ /* 0x000fe20000010100 */
[----:B------:R-:W-:Y:S02]  /*4c80*/  IMAD.U32 R136, R11, 0x10000, RZ ;  /* 0x000100000b887824 */ /* 0x000fe400078e00ff */
[----:B------:R-:W-:Y:S01]  /*4c90*/  FMUL.FTZ R69, R150, R153 ;  /* 0x0000009996457220 */ /* 0x000fe20000410000 */
[----:B------:R-:W-:Y:S01]  /*4ca0*/  FFMA.FTZ R138, R138, R61, R151 ;  /* 0x0000003d8a8a7223 */ /* 0x000fe20000010097 */
[----:B------:R-:W-:Y:S01]  /*4cb0*/  SHF.L.U32 R132, R117, 0x10, RZ ;  /* 0x0000001075847819 */ /* 0x000fe200000006ff */
[----:B------:R-:W-:Y:S01]  /*4cc0*/  FADD.FTZ R61, -R106, R72 ;  /* 0x000000486a3d7221 */ /* 0x000fe20000010100 */
[----:B------:R-:W-:-:S02]  /*4cd0*/  IMAD.U32 R60, R84, 0x10000, RZ ;  /* 0x00010000543c7824 */ /* 0x000fc400078e00ff */
[----:B------:R-:W-:Y:S01]  /*4ce0*/  FMUL.FTZ R139, R150, R157 ;  /* 0x0000009d968b7220 */ /* 0x000fe20000410000 */
[----:B------:R-:W-:Y:S01]  /*4cf0*/  FFMA.FTZ R69, R69, R136, R134 ;  /* 0x0000008845457223 */ /* 0x000fe20000010086 */
[----:B------:R-:W-:Y:S01]  /*4d00*/  SHF.L.U32 R140, R83, 0x10, RZ ;  /* 0x00000010538c7819 */ /* 0x000fe200000006ff */
[----:B------:R-:W-:Y:S01]  /*4d10*/  FADD.FTZ R79, -R106, R79 ;  /* 0x0000004f6a4f7221 */ /* 0x000fe20000010100 */
[----:B------:R-:W-:Y:S01]  /*4d20*/  SHF.L.U32 R134, R116, 0x10, RZ ;  /* 0x0000001074867819 */ /* 0x000fe200000006ff */
[C---:B------:R-:W-:Y:S01]  /*4d30*/  FMUL.FTZ R61, R150.reuse, R61 ;  /* 0x0000003d963d7220 */ /* 0x040fe20000410000 */
[----:B------:R-:W-:Y:S01]  /*4d40*/  FFMA.FTZ R139, R139, R60, R132 ;  /* 0x0000003c8b8b7223 */ /* 0x000fe20000010084 */
[----:B------:R-:W-:Y:S01]  /*4d50*/  FMUL.FTZ R70, R150, R135 ;  /* 0x0000008796467220 */ /* 0x000fe20000410000 */
[----:B------:R-:W-:Y:S01]  /*4d60*/  SHF.L.U32 R60, R13, 0x10, RZ ;  /* 0x000000100d3c7819 */ /* 0x000fe200000006ff */
[----:B------:R-:W-:Y:S01]  /*4d70*/  IMAD.U32 R132, R39, 0x10000, RZ ;  /* 0x0001000027847824 */ /* 0x000fe200078e00ff */
[----:B------:R-:W-:Y:S01]  /*4d80*/  SHF.L.U32 R135, R14, 0x10, RZ ;  /* 0x000000100e877819 */ /* 0x000fe200000006ff */
[----:B------:R-:W-:Y:S01]  /*4d90*/  FMUL.FTZ R71, R150, R71 ;  /* 0x0000004796477220 */ /* 0x000fe20000410000 */
[----:B------:R-:W-:-:S02]  /*4da0*/  IMAD.U32 R151, R32, 0x10000, RZ ;  /* 0x0001000020977824 */ /* 0x000fc400078e00ff */
[----:B------:R-:W-:Y:S01]  /*4db0*/  FMUL.FTZ R72, R150, R79 ;  /* 0x0000004f96487220 */ /* 0x000fe20000410000 */
[----:B------:R-:W-:Y:S01]  /*4dc0*/  FFMA.FTZ R140, R61, R140, R134 ;  /* 0x0000008c3d8c7223 */ /* 0x000fe20000010086 */
[C---:B------:R-:W-:Y:S01]  /*4dd0*/  FADD.FTZ R61, -R106.reuse, R112 ;  /* 0x000000706a3d7221 */ /* 0x040fe20000010100 */
[----:B------:R-:W-:Y:S01]  /*4de0*/  FADD.FTZ R79, -R106, R130 ;  /* 0x000000826a4f7221 */ /* 0x000fe20000010100 */
[----:B------:R-:W-:Y:S01]  /*4df0*/  FFMA.FTZ R71, R71, R60, R132 ;  /* 0x0000003c47477223 */ /* 0x000fe20000010084 */
[----:B------:R-:W-:Y:S01]  /*4e00*/  FFMA.FTZ R72, R72, R135, R151 ;  /* 0x0000008748487223 */ /* 0x000fe20000010097 */
[----:B------:R-:W-:Y:S01]  /*4e10*/  SHF.L.U32 R60, R90, 0x10, RZ ;  /* 0x000000105a3c7819 */ /* 0x000fe200000006ff */
[C---:B------:R-:W-:Y:S01]  /*4e20*/  FMUL.FTZ R61, R150.reuse, R61 ;  /* 0x0000003d963d7220 */ /* 0x040fe20000410000 */
[----:B------:R-:W-:Y:S01]  /*4e30*/  SHF.L.U32 R132, R123, 0x10, RZ ;  /* 0x000000107b847819 */ /* 0x000fe200000006ff */
[----:B------:R-:W-:Y:S01]  /*4e40*/  FMUL.FTZ R112, R150, R79 ;  /* 0x0000004f96707220 */ /* 0x000fe20000410000 */
[----:B------:R-:W-:Y:S01]  /*4e50*/  SHF.L.U32 R135, R89, 0x10, RZ ;  /* 0x0000001059877819 */ /* 0x000fe200000006ff */
[----:B------:R-:W-:Y:S01]  /*4e60*/  FADD.FTZ R75, -R106, R75 ;  /* 0x0000004b6a4b7221 */ /* 0x000fe20000010100 */
[----:B------:R-:W-:Y:S01]  /*4e70*/  SHF.L.U32 R151, R122, 0x10, RZ ;  /* 0x000000107a977819 */ /* 0x000fe200000006ff */
[----:B------:R-:W-:Y:S01]  /*4e80*/  FFMA.FTZ R79, R61, R60, R132 ;  /* 0x0000003c3d4f7223 */ /* 0x000fe20000010084 */
[----:B------:R-:W-:Y:S01]  /*4e90*/  SHF.L.U32 R153, R12, 0x10, RZ ;  /* 0x000000100c997819 */ /* 0x000fe200000006ff */
[----:B------:R-:W-:Y:S01]  /*4ea0*/  FADD.FTZ R73, -R106, R73 ;  /* 0x000000496a497221 */ /* 0x000fe20000010100 */
[----:B------:R-:W-:Y:S01]  /*4eb0*/  SHF.L.U32 R155, R38, 0x10, RZ ;  /* 0x00000010269b7819 */ /* 0x000fe200000006ff */
[----:B------:R-:W-:Y:S01]  /*4ec0*/  FFMA.FTZ R132, R112, R135, R151 ;  /* 0x0000008770847223 */ /* 0x000fe20000010097 */
[----:B------:R-:W-:Y:S01]  /*4ed0*/  FADD.FTZ R151, -R106, R76 ;  /* 0x0000004c6a977221 */ /* 0x000fe20000010100 */
[----:B------:R-:W-:Y:S01]  /*4ee0*/  SHF.L.U32 R61, R16, 0x10, RZ ;  /* 0x00000010103d7819 */ /* 0x000fe200000006ff */
[----:B------:R-:W-:-:S02]  /*4ef0*/  IMAD.U32 R135, R34, 0x10000, RZ ;  /* 0x0001000022877824 */ /* 0x000fc400078e00ff */
[----:B------:R-:W-:Y:S01]  /*4f00*/  FFMA.FTZ R70, R70, R153, R155 ;  /* 0x0000009946467223 */ /* 0x000fe2000001009b */
[----:B------:R-:W-:Y:S01]  /*4f10*/  FADD.FTZ R153, -R106, R74 ;  /* 0x0000004a6a997221 */ /* 0x000fe20000010100 */
[----:B------:R-:W-:Y:S01]  /*4f20*/  SHF.L.U32 R134, R15, 0x10, RZ ;  /* 0x000000100f867819 */ /* 0x000fe200000006ff */
[----:B------:R-:W-:Y:S01]  /*4f30*/  FMUL.FTZ R74, R150, R75 ;  /* 0x0000004b964a7220 */ /* 0x000fe20000410000 */
[----:B------:R-:W-:Y:S01]  /*4f40*/  SHF.L.U32 R60, R88, 0x10, RZ ;  /* 0x00000010583c7819 */ /* 0x000fe200000006ff */
[----:B------:R-:W-:Y:S01]  /*4f50*/  IMAD.U32 R136, R33, 0x10000, RZ ;  /* 0x0001000021887824 */ /* 0x000fe200078e00ff */
[----:B------:R-:W-:Y:S01]  /*4f60*/  SHF.L.U32 R112, R121, 0x10, RZ ;  /* 0x0000001079707819 */ /* 0x000fe200000006ff */
[C---:B------:R-:W-:Y:S01]  /*4f70*/  FMUL.FTZ R73, R150.reuse, R73 ;  /* 0x0000004996497220 */ /* 0x040fe20000410000 */
[----:B------:R-:W-:Y:S01]  /*4f80*/  FMUL.FTZ R151, R150, R151 ;  /* 0x0000009796977220 */ /* 0x000fe20000410000 */
[----:B------:R-:W-:Y:S01]  /*4f90*/  FADD.FTZ R113, -R106, R113 ;  /* 0x000000716a717221 */ /* 0x000fe20000010100 */
[----:B------:R-:W-:Y:S01]  /*4fa0*/  SHF.L.U32 R130, R17, 0x10, RZ ;  /* 0x0000001011827819 */ /* 0x000fe200000006ff */
[----:B------:R-:W-:Y:S01]  /*4fb0*/  FFMA.FTZ R74, R74, R61, R135 ;  /* 0x0000003d4a4a7223 */ /* 0x000fe20000010087 */
[----:B------:R-:W-:Y:S01]  /*4fc0*/  FFMA.FTZ R73, R73, R134, R136 ;  /* 0x0000008649497223 */ /* 0x000fe20000010088 */
[----:B------:R-:W-:-:S02]  /*4fd0*/  IMAD.U32 R76, R35, 0x10000, RZ ;  /* 0x00010000234c7824 */ /* 0x000fc400078e00ff */
[----:B------:R-:W-:Y:S01]  /*4fe0*/  FMUL.FTZ R75, R150, R153 ;  /* 0x00000099964b7220 */ /* 0x000fe20000410000 */
[----:B------:R-:W-:Y:S01]  /*4ff0*/  FFMA.FTZ R135, R151, R60, R112 ;  /* 0x0000003c97877223 */ /* 0x000fe20000010070 */
[----:B------:R-:W-:Y:S01]  /*5000*/  SHF.L.U32 R136, R87, 0x10, RZ ;  /* 0x0000001057887819 */ /* 0x000fe200000006ff */
[----:B------:R-:W-:Y:S01]  /*5010*/  FADD.FTZ R129, -R106, R129 ;  /* 0x000000816a817221 */ /* 0x000fe20000010100 */
[----:B------:R-:W-:Y:S01]  /*5020*/  SHF.L.U32 R60, R120, 0x10, RZ ;  /* 0x00000010783c7819 */ /* 0x000fe200000006ff */
[----:B------:R-:W-:Y:S01]  /*5030*/  FADD.FTZ R153, -R106, R110 ;  /* 0x0000006e6a997221 */ /* 0x000fe20000010100 */
[----:B------:R-:W-:Y:S01]  /*5040*/  FMUL.FTZ R113, R150, R113 ;  /* 0x0000007196717220 */ /* 0x000fe20000410000 */
[----:B------:R-:W-:Y:S01]  /*5050*/  FFMA.FTZ R75, R75, R130, R76 ;  /* 0x000000824b4b7223 */ /* 0x000fe2000001004c */
[----:B------:R-:W-:Y:S01]  /*5060*/  SHF.L.U32 R112, R94, 0x10, RZ ;  /* 0x000000105e707819 */ /* 0x000fe200000006ff */
[C---:B------:R-:W-:Y:S01]  /*5070*/  FMUL.FTZ R76, R150.reuse, R129 ;  /* 0x00000081964c7220 */ /* 0x040fe20000410000 */
[----:B------:R-:W-:Y:S01]  /*5080*/  SHF.L.U32 R110, R127, 0x10, RZ ;  /* 0x000000107f6e7819 */ /* 0x000fe200000006ff */
[----:B------:R-:W-:Y:S01]  /*5090*/  FMUL.FTZ R129, R150, R153 ;  /* 0x0000009996817220 */ /* 0x000fe20000410000 */
[----:B------:R-:W-:Y:S01]  /*50a0*/  FFMA.FTZ R136, R113, R136, R60 ;  /* 0x0000008871887223 */ /* 0x000fe2000001003c */
[C---:B------:R-:W-:Y:S01]  /*50b0*/  FADD.FTZ R113, -R106.reuse, R108 ;  /* 0x0000006c6a717221 */ /* 0x040fe20000010100 */
[----:B------:R-:W-:Y:S01]  /*50c0*/  FADD.FTZ R77, -R106, R77 ;  /* 0x0000004d6a4d7221 */ /* 0x000fe20000010100 */
[----:B------:R-:W-:Y:S01]  /*50d0*/  FFMA.FTZ R129, R129, R112, R110 ;  /* 0x0000007081817223 */ /* 0x000fe2000001006e */
[----:B------:R-:W-:Y:S01]  /*50e0*/  SHF.L.U32 R110, R19, 0x10, RZ ;  /* 0x00000010136e7819 */ /* 0x000fe200000006ff */
[----:B------:R-:W-:Y:S01]  /*50f0*/  IMAD.U32 R112, R29, 0x10000, RZ ;  /* 0x000100001d707824 */ /* 0x000fe200078e00ff */
[----:B------:R-:W-:Y:S01]  /*5100*/  SHF.L.U32 R130, R93, 0x10, RZ ;  /* 0x000000105d827819 */ /* 0x000fe200000006ff */
[----:B------:R-:W-:Y:S01]  /*5110*/  FMUL.FTZ R113, R150, R113 ;  /* 0x0000007196717220 */ /* 0x000fe20000410000 */
[----:B------:R-:W-:Y:S01]  /*5120*/  SHF.L.U32 R108, R126, 0x10, RZ ;  /* 0x000000107e6c7819 */ /* 0x000fe200000006ff */
[----:B------:R-:W-:Y:S01]  /*5130*/  FMUL.FTZ R77, R150, R77 ;  /* 0x0000004d964d7220 */ /* 0x000fe20000410000 */
[----:B------:R-:W-:Y:S01]  /*5140*/  SHF.L.U32 R61, R18, 0x10, RZ ;  /* 0x00000010123d7819 */ /* 0x000fe200000006ff */
[----:B------:R-:W-:-:S02]  /*5150*/  IMAD.U32 R151, R28, 0x10000, RZ ;  /* 0x000100001c977824 */ /* 0x000fc400078e00ff */
[----:B------:R-:W-:Y:S01]  /*5160*/  FADD.FTZ R133, -R106, R133 ;  /* 0x000000856a857221 */ /* 0x000fe20000010100 */
[----:B------:R-:W-:Y:S01]  /*5170*/  FFMA.FTZ R77, R77, R110, R112 ;  /* 0x0000006e4d4d7223 */ /* 0x000fe20000010070 */
[----:B------:R-:W-:Y:S01]  /*5180*/  FFMA.FTZ R130, R113, R130, R108 ;  /* 0x0000008271827223 */ /* 0x000fe2000001006c */
[----:B------:R-:W-:Y:S01]  /*5190*/  FFMA.FTZ R76, R76, R61, R151 ;  /* 0x0000003d4c4c7223 */ /* 0x000fe20000010097 */
[----:B------:R-:W0:Y:S01]  /*51a0*/  LDC.64 R112, c[0x0][0x428] ;  /* 0x00010a00ff707b82 */ /* 0x000e220000000a00 */
[----:B------:R-:W-:Y:S01]  /*51b0*/  FADD.FTZ R151, -R106, R78 ;  /* 0x0000004e6a977221 */ /* 0x000fe20000010100 */
[----:B------:R-:W-:Y:S01]  /*51c0*/  SHF.L.U32 R153, R20, 0x10, RZ ;  /* 0x0000001014997819 */ /* 0x000fe200000006ff */
[----:B------:R-:W-:Y:S01]  /*51d0*/  IMAD.U32 R155, R30, 0x10000, RZ ;  /* 0x000100001e9b7824 */ /* 0x000fe200078e00ff */
[----:B------:R-:W-:Y:S01]  /*51e0*/  SHF.L.U32 R108, R92, 0x10, RZ ;  /* 0x000000105c6c7819 */ /* 0x000fe200000006ff */
[C---:B------:R-:W-:Y:S01]  /*51f0*/  FMUL.FTZ R78, R150.reuse, R151 ;  /* 0x00000097964e7220 */ /* 0x040fe20000410000 */
[----:B------:R-:W-:Y:S01]  /*5200*/  SHF.L.U32 R110, R125, 0x10, RZ ;  /* 0x000000107d6e7819 */ /* 0x000fe200000006ff */
[----:B------:R-:W-:Y:S01]  /*5210*/  FMUL.FTZ R133, R150, R133 ;  /* 0x0000008596857220 */ /* 0x000fe20000410000 */
[----:B------:R-:W1:Y:S01]  /*5220*/  @!P2 LDC.64 R60, c[0x0][0x3c8] ;  /* 0x0000f200ff3cab82 */ /* 0x000e620000000a00 */
[----:B------:R-:W-:Y:S01]  /*5230*/  FADD.FTZ R151, -R106, R131 ;  /* 0x000000836a977221 */ /* 0x000fe20000010100 */
[----:B------:R-:W-:Y:S01]  /*5240*/  FFMA.FTZ R78, R78, R153, R155 ;  /* 0x000000994e4e7223 */ /* 0x000fe2000001009b */
[----:B------:R-:W-:Y:S01]  /*5250*/  FADD.FTZ R155, -R106, R104 ;  /* 0x000000686a9b7221 */ /* 0x000fe20000010100 */
[----:B------:R-:W-:Y:S01]  /*5260*/  FFMA.FTZ R131, R133, R108, R110 ;  /* 0x0000006c85837223 */ /* 0x000fe2000001006e */
[----:B------:R-:W-:Y:S01]  /*5270*/  SHF.L.U32 R104, R21, 0x10, RZ ;  /* 0x0000001015687819 */ /* 0x000fe200000006ff */
[----:B------:R-:W-:-:S02]  /*5280*/  IMAD.U32 R106, R31, 0x10000, RZ ;  /* 0x000100001f6a7824 */ /* 0x000fc400078e00ff */
[C---:B------:R-:W-:Y:S01]  /*5290*/  FMUL.FTZ R133, R150.reuse, R151 ;  /* 0x0000009796857220 */ /* 0x040fe20000410000 */
[----:B------:R-:W-:Y:S01]  /*52a0*/  F2FP.BF16.F32.PACK_AB R64, R115, R64 ;  /* 0x000000407340723e */ /* 0x000fe200000010ff */
[----:B------:R-:W-:Y:S01]  /*52b0*/  FMUL.FTZ R134, R150, R155 ;  /* 0x0000009b96867220 */ /* 0x000fe20000410000 */
[----:B------:R-:W-:Y:S01]  /*52c0*/  SHF.L.U32 R157, R91, 0x10, RZ ;  /* 0x000000105b9d7819 */ /* 0x000fe200000006ff */
[----:B------:R-:W-:Y:S01]  /*52d0*/  FFMA.FTZ R133, R133, R104, R106 ;  /* 0x0000006885857223 */ /* 0x000fe2000001006a */
[----:B------:R-:W-:Y:S02]  /*52e0*/  F2FP.BF16.F32.PACK_AB R63, R148, R63 ;  /* 0x0000003f943f723e */ /* 0x000fe400000010ff */
[----:B------:R-:W-:Y:S01]  /*52f0*/  F2FP.BF16.F32.PACK_AB R62, R149, R62 ;  /* 0x0000003e953e723e */ /* 0x000fe200000010ff */
[--C-:B0-----:R-:W-:Y:S01]  /*5300*/  IMAD.WIDE.U32 R104, R105, 0x10, R112.reuse ;  /* 0x0000001069687825 */ /* 0x101fe200078e0070 */
[----:B------:R-:W-:Y:S02]  /*5310*/  F2FP.BF16.F32.PACK_AB R67, R142, R67 ;  /* 0x000000438e43723e */ /* 0x000fe400000010ff */
[----:B------:R-:W-:Y:S01]  /*5320*/  F2FP.BF16.F32.PACK_AB R66, R143, R66 ;  /* 0x000000428f42723e */ /* 0x000fe200000010ff */
[----:B------:R-:W-:Y:S01]  /*5330*/  IMAD.WIDE.U32 R106, R107, 0x10, R112 ;  /* 0x000000106b6a7825 */ /* 0x000fe200078e0070 */
[----:B------:R-:W-:-:S02]  /*5340*/  F2FP.BF16.F32.PACK_AB R71, R140, R71 ;  /* 0x000000478c47723e */ /* 0x000fc400000010ff */
[----:B------:R-:W-:Y:S01]  /*5350*/  F2FP.BF16.F32.PACK_AB R70, R139, R70 ;  /* 0x000000468b46723e */ /* 0x000fe200000010ff */
[--C-:B------:R-:W-:Y:S01]  /*5360*/  IMAD.WIDE.U32 R108, R109, 0x10, R112.reuse ;  /* 0x000000106d6c7825 */ /* 0x100fe200078e0070 */
[----:B------:R-:W-:Y:S02]  /*5370*/  F2FP.BF16.F32.PACK_AB R69, R138, R69 ;  /* 0x000000458a45723e */ /* 0x000fe400000010ff */
[----:B------:R-:W-:Y:S01]  /*5380*/  F2FP.BF16.F32.PACK_AB R68, R137, R68 ;  /* 0x000000448944723e */ /* 0x000fe200000010ff */
[--C-:B------:R-:W-:Y:S01]  /*5390*/  IMAD.WIDE.U32 R110, R111, 0x10, R112.reuse ;  /* 0x000000106f6e7825 */ /* 0x100fe200078e0070 */
[----:B------:R-:W-:Y:S02]  /*53a0*/  F2FP.BF16.F32.PACK_AB R75, R136, R75 ;  /* 0x0000004b884b723e */ /* 0x000fe400000010ff */
[----:B------:R-:W-:Y:S01]  /*53b0*/  F2FP.BF16.F32.PACK_AB R74, R135, R74 ;  /* 0x0000004a874a723e */ /* 0x000fe200000010ff */
[----:B------:R-:W-:Y:S01]  /*53c0*/  IMAD.WIDE.U32 R112, R65, 0x10, R112 ;  /* 0x0000001041707825 */ /* 0x000fe200078e0070 */
[----:B------:R-:W-:-:S02]  /*53d0*/  F2FP.BF16.F32.PACK_AB R65, R141, R114 ;  /* 0x000000728d41723e */ /* 0x000fc400000010ff */
[----:B------:R-:W0:Y:S01]  /*53e0*/  LDC.64 R114, c[0x0][0x380] ;  /* 0x0000e000ff727b82 */ /* 0x000e220000000a00 */
[----:B-1----:R-:W-:Y:S01]  /*53f0*/  @!P2 IMAD.WIDE R152, R128, 0x4, R60 ;  /* 0x000000048098a825 */ /* 0x002fe200078e023c */
[----:B------:R-:W-:Y:S02]  /*5400*/  SHF.L.U32 R61, R124, 0x10, RZ ;  /* 0x000000107c3d7819 */ /* 0x000fe400000006ff */
[----:B------:R-:W-:Y:S02]  /*5410*/  F2FP.BF16.F32.PACK_AB R60, R145, R144 ;  /* 0x00000090913c723e */ /* 0x000fe400000010ff */
[----:B------:R-:W-:Y:S01]  /*5420*/  F2FP.BF16.F32.PACK_AB R73, R132, R73 ;  /* 0x000000498449723e */ /* 0x000fe200000010ff */
[----:B------:R-:W-:Y:S01]  /*5430*/  FFMA.FTZ R134, R134, R157, R61 ;  /* 0x0000009d86867223 */ /* 0x000fe2000001003d */
[----:B------:R-:W-:Y:S01]  /*5440*/  F2FP.BF16.F32.PACK_AB R61, R147, R146 ;  /* 0x00000092933d723e */ /* 0x000fe200000010ff */
[----:B------:R1:W-:Y:S01]  /*5450*/  @!P2 STG.E desc[UR6][R152.64], R150 ;  /* 0x000000969800a986 */ /* 0x0003e2000c101906 */
[----:B------:R-:W-:-:S02]  /*5460*/  F2FP.BF16.F32.PACK_AB R72, R79, R72 ;  /* 0x000000484f48723e */ /* 0x000fc400000010ff */
[----:B------:R-:W-:Y:S01]  /*5470*/  F2FP.BF16.F32.PACK_AB R79, R134, R133 ;  /* 0x00000085864f723e */ /* 0x000fe200000010ff */
[----:B------:R1:W-:Y:S01]  /*5480*/  STG.E.128 desc[UR6][R104.64], R60 ;  /* 0x0000003c68007986 */ /* 0x0003e2000c101d06 */
[----:B------:R-:W-:Y:S02]  /*5490*/  F2FP.BF16.F32.PACK_AB R78, R131, R78 ;  /* 0x0000004e834e723e */ /* 0x000fe400000010ff */
[----:B------:R-:W-:Y:S01]  /*54a0*/  F2FP.BF16.F32.PACK_AB R77, R130, R77 ;  /* 0x0000004d824d723e */ /* 0x000fe200000010ff */
[----:B------:R1:W-:Y:S01]  /*54b0*/  STG.E.128 desc[UR6][R106.64], R64 ;  /* 0x000000406a007986 */ /* 0x0003e2000c101d06 */
[----:B------:R-:W-:-:S03]  /*54c0*/  F2FP.BF16.F32.PACK_AB R76, R129, R76 ;  /* 0x0000004c814c723e */ /* 0x000fc600000010ff */
[----:B------:R1:W-:Y:S01]  /*54d0*/  STG.E.128 desc[UR6][R108.64], R68 ;  /* 0x000000446c007986 */ /* 0x0003e2000c101d06 */
[----:B0-----:R-:W-:-:S03]  /*54e0*/  IADD3 R128, PT, PT, R128, R114, RZ ;  /* 0x0000007280807210 */ /* 0x001fc60007ffe0ff */
[----:B------:R1:W-:Y:S01]  /*54f0*/  STG.E.128 desc[UR6][R110.64], R72 ;  /* 0x000000486e007986 */ /* 0x0003e2000c101d06 */
[----:B------:R-:W-:-:S03]  /*5500*/  ISETP.GE.AND P2, PT, R128, R115, PT ;  /* 0x000000738000720c */ /* 0x000fc60003f46270 */
[----:B------:R1:W-:Y:S10]  /*5510*/  STG.E.128 desc[UR6][R112.64], R76 ;  /* 0x0000004c70007986 */ /* 0x0003f4000c101d06 */
[----:B------:R-:W-:Y:S05]  /*5520*/  @!P2 BRA `(.L_x_142) ;  /* 0xffffffb000c0a947 */ /* 0x000fea000383ffff */
[----:B------:R-:W-:Y:S05]  /*5530*/  EXIT ;  /* 0x000000000000794d */ /* 0x000fea0003800000 */
.L_x_143:
        /* <DEDUP_REMOVED lines=12> */
.L_x_22303:


//--------------------- .text._ZN10layer_norm31ln_parallel_residual_fwd_kernelINS_13Kernel_traitsI13__nv_bfloat16S2_S2_S2_fjLj5120ELj1ELj1ELj4ELj16ENS_18Kernel_traits_baseILj5120ES2_S2_S2_S2_fjLj128EEEEELb1ELb0ELb0EEEvNS_9FwdParamsE --------------------------
	.section	.text._ZN10layer_norm31ln_parallel_residual_fwd_kernelINS_13Kernel_traitsI13__nv_bfloat16S2_S2_S2_fjLj5120ELj1ELj1ELj4ELj16ENS_18Kernel_traits_baseILj5120ES2_S2_S2_S2_fjLj128EEEEELb1ELb0ELb0EEEvNS_9FwdParamsE,"ax",@progbits
	.align	128
        .global         _ZN10layer_norm31ln_parallel_residual_fwd_kernelINS_13Kernel_traitsI13__nv_bfloat16S2_S2_S2_fjLj5120ELj1ELj1ELj4ELj16ENS_18Kernel_traits_baseILj5120ES2_S2_S2_S2_fjLj128EEEEELb1ELb0ELb0EEEvNS_9FwdParamsE
        .type           _ZN10layer_norm31ln_parallel_residual_fwd_kernelINS_13Kernel_traitsI13__nv_bfloat16S2_S2_S2_fjLj5120ELj1ELj1ELj4ELj16ENS_18Kernel_traits_baseILj5120ES2_S2_S2_S2_fjLj128EEEEELb1ELb0ELb0EEEvNS_9FwdParamsE,@function
        .size           _ZN10layer_norm31ln_parallel_residual_fwd_kernelINS_13Kernel_traitsI13__nv_bfloat16S2_S2_S2_fjLj5120ELj1ELj1ELj4ELj16ENS_18Kernel_traits_baseILj5120ES2_S2_S2_S2_fjLj128EEEEELb1ELb0ELb0EEEvNS_9FwdParamsE,(.L_x_22304 - _ZN10layer_norm31ln_parallel_residual_fwd_kernelINS_13Kernel_traitsI13__nv_bfloat16S2_S2_S2_fjLj5120ELj1ELj1ELj4ELj16ENS_18Kernel_traits_baseILj5120ES2_S2_S2_S2_fjLj128EEEEELb1ELb0ELb0EEEvNS_9FwdParamsE)
        .other          _ZN10layer_norm31ln_parallel_residual_fwd_kernelINS_13Kernel_traitsI13__nv_bfloat16S2_S2_S2_fjLj5120ELj1ELj1ELj4ELj16ENS_18Kernel_traits_baseILj5120ES2_S2_S2_S2_fjLj128EEEEELb1ELb0ELb0EEEvNS_9FwdParamsE,@"STO_CUDA_ENTRY STV_DEFAULT"
_ZN10layer_norm31ln_parallel_residual_fwd_kernelINS_13Kernel_traitsI13__nv_bfloat16S2_S2_S2_fjLj5120ELj1ELj1ELj4ELj16ENS_18Kernel_traits_baseILj5120ES2_S2_S2_S2_fjLj128EEEEELb1ELb0ELb0EEEvNS_9FwdParamsE:
.text._ZN10layer_norm31ln_parallel_residual_fwd_kernelINS_13Kernel_traitsI13__nv_bfloat16S2_S2_S2_fjLj5120ELj1ELj1ELj4ELj16ENS_18Kernel_traits_baseILj5120ES2_S2_S2_S2_fjLj128EEEEELb1ELb0ELb0EEEvNS_9FwdParamsE:
[----:B------:R-:W-:Y:S01]  /*0000*/  LDC R1, c[0x0][0x37c] ;  /* 0x0000df00ff017b82 */ /* 0x000fe20000000800 */
[----:B------:R-:W0:Y:S07]  /*0010*/  LDCU.U8 UR4, c[0x0][0x464] ;  /* 0x00008c80ff0477ac */ /* 0x000e2e0008000000 */
[----:B------:R-:W1:Y:S01]  /*0020*/  LDC R181, c[0x0][0x45c] ;  /* 0x00011700ffb57b82 */ /* 0x000e620000000800 */
[----:B------:R-:W2:Y:S01]  /*0030*/  LDCU.64 UR8, c[0x0][0x450] ;  /* 0x00008a00ff0877ac */ /* 0x000ea20008000a00 */
[----:B------:R-:W3:Y:S06]  /*0040*/  LDCU.64 UR6, c[0x0][0x358] ;  /* 0x00006b00ff0677ac */ /* 0x000eec0008000a00 */
[----:B------:R-:W4:Y:S01]  /*0050*/  LDC R6, c[0x0][0x458] ;  /* 0x00011600ff067b82 */ /* 0x000f220000000800 */
[----:B------:R-:W5:Y:S07]  /*0060*/  S2R R222, SR_TID.X ;  /* 0x0000000000de7919 */ /* 0x000f6e0000002100 */
[----:B------:R-:W5:Y:S01]  /*0070*/  LDC R11, c[0x0][0x388] ;  /* 0x0000e200ff0b7b82 */ /* 0x000f620000000800 */
[----:B0-----:R-:W-:Y:S01]  /*0080*/  ISETP.NE.AND P0, PT, RZ, UR4, PT ;  /* 0x00000004ff007c0c */ /* 0x001fe2000bf05270 */
[----:B------:R-:W0:Y:S01]  /*0090*/  LDCU.64 UR4, c[0x0][0x438] ;  /* 0x00008700ff0477ac */ /* 0x000e220008000a00 */
[----:B--2---:R-:W-:-:S02]  /*00a0*/  IMAD.U32 R2, RZ, RZ, UR8 ;  /* 0x00000008ff027e24 */ /* 0x004fc4000f8e00ff */
[----:B------:R-:W-:-:S09]  /*00b0*/  IMAD.U32 R3, RZ, RZ, UR9 ;  /* 0x00000009ff037e24 */ /* 0x000fd2000f8e00ff */
[----:B-1----:R-:W-:Y:S01]  /*00c0*/  @P0 IMAD.MOV.U32 R7, RZ, RZ, R181 ;  /* 0x000000ffff070224 */ /* 0x002fe200078e00b5 */
[----:B---3--:R-:W2:Y:S01]  /*00d0*/  @P0 LDG.E.64 R2, desc[UR6][R2.64] ;  /* 0x0000000602020981 */ /* 0x008ea2000c1e1b00 */
[----:B------:R-:W1:Y:S03]  /*00e0*/  @P0 LDC R5, c[0x0][0x460] ;  /* 0x00011800ff050b82 */ /* 0x000e660000000800 */
[----:B----4-:R-:W1:Y:S01]  /*00f0*/  @P0 LDG.E.64 R8, desc[UR6][R6.64] ;  /* 0x0000000606080981 */ /* 0x010e62000c1e1b00 */
[----:B0-----:R-:W-:Y:S01]  /*0100*/  UISETP.NE.U32.AND UP0, UPT, UR4, URZ, UPT ;  /* 0x000000ff0400728c */ /* 0x001fe2000bf05070 */
[----:B------:R-:W-:Y:S03]  /*0110*/  BSSY.RECONVERGENT B0, `(.L_x_144) ;  /* 0x000015f000007945 */ /* 0x000fe60003800200 */
[----:B------:R-:W0:Y:S01]  /*0120*/  S2UR UR17, SR_CTAID.X ;  /* 0x00000000001179c3 */ /* 0x000e220000002500 */
[----:B------:R-:W-:Y:S01]  /*0130*/  UISETP.NE.AND.EX UP0, UPT, UR5, URZ, UPT, UP0 ;  /* 0x000000ff0500728c */ /* 0x000fe2000bf05300 */
[----:B-----5:R-:W-:-:S04]  /*0140*/  SHF.R.S32.HI R4, RZ, 0x1f, R11 ;  /* 0x0000001fff047819 */ /* 0x020fc8000001140b */
[----:B------:R-:W-:Y:S02]  /*0150*/  LEA.HI R4, R4, R11, RZ, 0x3 ;  /* 0x0000000b04047211 */ /* 0x000fe400078f18ff */
[----:B------:R-:W0:Y:S02]  /*0160*/  LDC R183, c[0x0][0x360] ;  /* 0x0000d800ffb77b82 */ /* 0x000e240000000800 */
[----:B0-----:R-:W-:Y:S01]  /*0170*/  IMAD R183, R183, UR17, R222 ;  /* 0x00000011b7b77c24 */ /* 0x001fe2000f8e02de */
[----:B--2---:R-:W-:Y:S02]  /*0180*/  @P0 R2UR UR8, R2 ;  /* 0x00000000020802ca */ /* 0x004fe400000e0000 */
[----:B------:R-:W-:Y:S02]  /*0190*/  @P0 R2UR UR9, R3 ;  /* 0x00000000030902ca */ /* 0x000fe400000e0000 */
[C---:B------:R-:W-:Y:S02]  /*01a0*/  LOP3.LUT R2, R222.reuse, 0x1f, RZ, 0xc0, !PT ;  /* 0x0000001fde027812 */ /* 0x040fe400078ec0ff */
[----:B------:R-:W-:-:S02]  /*01b0*/  LOP3.LUT R3, R222, 0x60, RZ, 0xc0, !PT ;  /* 0x00000060de037812 */ /* 0x000fc400078ec0ff */
[----:B-1----:R-:W-:Y:S02]  /*01c0*/  @P0 IADD3 R6, P1, PT, R8, R5, RZ ;  /* 0x0000000508060210 */ /* 0x002fe40007f3e0ff */
[----:B------:R-:W-:Y:S02]  /*01d0*/  LOP3.LUT R5, R3, R2, RZ, 0xfc, !PT ;  /* 0x0000000203057212 */ /* 0x000fe400078efcff */
[----:B------:R-:W-:Y:S01]  /*01e0*/  @P0 IADD3.X R181, PT, PT, RZ, R9, RZ, P1, !PT ;  /* 0x00000009ffb50210 */ /* 0x000fe20000ffe4ff */
[----:B------:R-:W-:Y:S01]  /*01f0*/  UIADD3 UR16, UPT, UPT, UR8, -0x61c88647, URZ ;  /* 0x9e3779b908107890 */ /* 0x000fe2000fffe0ff */
[----:B------:R-:W-:Y:S01]  /*0200*/  LOP3.LUT R7, R5, 0x7f, RZ, 0x3c, !PT ;  /* 0x0000007f05077812 */ /* 0x000fe200078e3cff */
[----:B------:R-:W-:Y:S01]  /*0210*/  UIADD3 UR26, UPT, UPT, UR9, -0x4498517b, URZ ;  /* 0xbb67ae85091a7890 */ /* 0x000fe2000fffe0ff */
[--C-:B------:R-:W-:Y:S01]  /*0220*/  SHF.R.U64 R182, R6, 0x2, R181.reuse ;  /* 0x0000000206b67819 */ /* 0x100fe200000012b5 */
[----:B------:R-:W-:Y:S01]  /*0230*/  UIADD3 UR27, UPT, UPT, UR8, 0x3c6ef372, URZ ;  /* 0x3c6ef372081b7890 */ /* 0x000fe2000fffe0ff */
[----:B------:R-:W-:Y:S01]  /*0240*/  LEA.HI.SX32 R0, R4, R7, 0x1d ;  /* 0x0000000704007211 */ /* 0x000fe200078feaff */
[----:B------:R-:W-:Y:S01]  /*0250*/  UIADD3 UR28, UPT, UPT, UR9, 0x76cf5d0a, URZ ;  /* 0x76cf5d0a091c7890 */ /* 0x000fe2000fffe0ff */
[----:B------:R-:W-:Y:S01]  /*0260*/  SHF.R.U32.HI R181, RZ, 0x2, R181 ;  /* 0x00000002ffb57819 */ /* 0x000fe200000116b5 */
[----:B------:R-:W-:-:S02]  /*0270*/  UIADD3 UR18, UPT, UPT, UR8, -0x255992d5, URZ ;  /* 0xdaa66d2b08127890 */ /* 0x000fc4000fffe0ff */
[----:B------:R-:W-:Y:S02]  /*0280*/  UIADD3 UR10, UPT, UPT, UR9, 0x32370b8f, URZ ;  /* 0x32370b8f090a7890 */ /* 0x000fe4000fffe0ff */
[----:B------:R-:W-:Y:S02]  /*0290*/  UIADD3 UR11, UPT, UPT, UR8, 0x78dde6e4, URZ ;  /* 0x78dde6e4080b7890 */ /* 0x000fe4000fffe0ff */
[----:B------:R-:W-:Y:S02]  /*02a0*/  UIADD3 UR12, UPT, UPT, UR9, -0x126145ec, URZ ;  /* 0xed9eba14090c7890 */ /* 0x000fe4000fffe0ff */
[----:B------:R-:W-:Y:S02]  /*02b0*/  UIADD3 UR19, UPT, UPT, UR8, 0x1715609d, URZ ;  /* 0x1715609d08137890 */ /* 0x000fe4000fffe0ff */
[----:B------:R-:W-:Y:S02]  /*02c0*/  UIADD3 UR13, UPT, UPT, UR9, -0x56f99767, URZ ;  /* 0xa9066899090d7890 */ /* 0x000fe4000fffe0ff */
[----:B------:R-:W-:-:S02]  /*02d0*/  UIADD3 UR14, UPT, UPT, UR8, -0x4ab325aa, URZ ;  /* 0xb54cda56080e7890 */ /* 0x000fc4000fffe0ff */
[----:B------:R-:W-:Y:S02]  /*02e0*/  UIADD3 UR20, UPT, UPT, UR9, 0x646e171e, URZ ;  /* 0x646e171e09147890 */ /* 0x000fe4000fffe0ff */
[----:B------:R-:W-:Y:S02]  /*02f0*/  UIADD3 UR21, UPT, UPT, UR8, 0x5384540f, URZ ;  /* 0x5384540f08157890 */ /* 0x000fe4000fffe0ff */
[----:B------:R-:W-:Y:S02]  /*0300*/  UIADD3 UR15, UPT, UPT, UR9, 0x1fd5c5a3, URZ ;  /* 0x1fd5c5a3090f7890 */ /* 0x000fe4000fffe0ff */
[----:B------:R-:W-:Y:S02]  /*0310*/  UIADD3 UR22, UPT, UPT, UR8, -0xe443238, URZ ;  /* 0xf1bbcdc808167890 */ /* 0x000fe4000fffe0ff */
[----:B------:R-:W-:Y:S02]  /*0320*/  UIADD3 UR23, UPT, UPT, UR9, -0x24c28bd8, URZ ;  /* 0xdb3d742809177890 */ /* 0x000fe4000fffe0ff */
[----:B------:R-:W-:-:S02]  /*0330*/  UIADD3 UR24, UPT, UPT, UR8, -0x700cb87f, URZ ;  /* 0x8ff3478108187890 */ /* 0x000fc4000fffe0ff */
[----:B------:R-:W-:Y:S01]  /*0340*/  UIADD3 UR25, UPT, UPT, UR9, -0x695add53, URZ ;  /* 0x96a522ad09197890 */ /* 0x000fe2000fffe0ff */
[----:B------:R-:W-:Y:S11]  /*0350*/  BRA.U UP0, `(.L_x_145) ;  /* 0x00000009009c7547 */ /* 0x000ff6000b800000 */
        /* <DEDUP_REMOVED lines=8> */
[----:B------:R-:W-:Y:S01]  /*03e0*/  ISETP.GE.U32.AND P2, PT, R0, 0x200, PT ;  /* 0x000002000000780c */ /* 0x000fe20003f46070 */
[----:B------:R-:W1:Y:S01]  /*03f0*/  LDC.64 R10, c[0x0][0x3d8] ;  /* 0x0000f600ff0a7b82 */ /* 0x000e620000000a00 */
[----:B------:R-:W-:-:S07]  /*0400*/  LOP3.LUT R184, R184, 0xfffffeff, RZ, 0xc0, !PT ;  /* 0xfffffeffb8b87812 */ /* 0x000fce00078ec0ff */
[----:B------:R-:W2:Y:S08]  /*0410*/  LDC.64 R12, c[0x0][0x3d0] ;  /* 0x0000f400ff0c7b82 */ /* 0x000eb00000000a00 */
[----:B------:R-:W3:Y:S01]  /*0420*/  LDC.64 R14, c[0x0][0x3d8] ;  /* 0x0000f600ff0e7b82 */ /* 0x000ee20000000a00 */
[----:B0-----:R-:W-:-:S07]  /*0430*/  @P4 IMAD.WIDE.U32 R8, R5, 0x10, R8 ;  /* 0x0000001005084825 */ /* 0x001fce00078e0008 */
[----:B------:R-:W0:Y:S01]  /*0440*/  LDC.64 R16, c[0x0][0x3d0] ;  /* 0x0000f400ff107b82 */ /* 0x000e220000000a00 */
[C---:B-1----:R-:W-:Y:S01]  /*0450*/  @P4 IMAD.WIDE.U32 R10, R5.reuse, 0x10, R10 ;  /* 0x00000010050a4825 */ /* 0x042fe200078e000a */
[----:B------:R-:W-:Y:S01]  /*0460*/  @P4 LOP3.LUT R5, R5, 0x80, RZ, 0xfc, !PT ;  /* 0x0000008005054812 */ /* 0x000fe200078efcff */
[----:B------:R1:W5:Y:S05]  /*0470*/  @P4 LDG.E.128 R40, desc[UR6][R8.64] ;  /* 0x0000000608284981 */ /* 0x00036a000c1e1d00 */
[----:B------:R-:W4:Y:S01]  /*0480*/  LDC.64 R18, c[0x0][0x3d8] ;  /* 0x0000f600ff127b82 */ /* 0x000f220000000a00 */
[C---:B--2---:R-:W-:Y:S01]  /*0490*/  @P0 IMAD.WIDE.U32 R12, R5.reuse, 0x10, R12 ;  /* 0x00000010050c0825 */ /* 0x044fe200078e000c */
[----:B------:R1:W5:Y:S06]  /*04a0*/  @P4 LDG.E.128 R44, desc[UR6][R10.64] ;  /* 0x000000060a2c4981 */ /* 0x00036c000c1e1d00 */
[----:B------:R-:W2:Y:S01]  /*04b0*/  LDC.64 R20, c[0x0][0x3d0] ;  /* 0x0000f400ff147b82 */ /* 0x000ea20000000a00 */
[C---:B---3--:R-:W-:Y:S01]  /*04c0*/  @P0 IMAD.WIDE.U32 R14, R5.reuse, 0x10, R14 ;  /* 0x00000010050e0825 */ /* 0x048fe200078e000e */
[----:B------:R1:W5:Y:S06]  /*04d0*/  @P0 LDG.E.128 R48, desc[UR6][R12.64] ;  /* 0x000000060c300981 */ /* 0x00036c000c1e1d00 */
[----:B------:R-:W3:Y:S01]  /*04e0*/  LDC.64 R22, c[0x0][0x3d8] ;  /* 0x0000f600ff167b82 */ /* 0x000ee20000000a00 */
[----:B------:R-:W-:Y:S01]  /*04f0*/  @P0 VIADD R5, R5, 0x80 ;  /* 0x0000008005050836 */ /* 0x000fe20000000000 */
[----:B------:R1:W5:Y:S01]  /*0500*/  @P0 LDG.E.128 R52, desc[UR6][R14.64] ;  /* 0x000000060e340981 */ /* 0x000362000c1e1d00 */
[----:B------:R-:W-:-:S02]  /*0510*/  ISETP.GE.U32.AND P3, PT, R0, 0x280, PT ;  /* 0x000002800000780c */ /* 0x000fc40003f66070 */
[----:B0-----:R-:W-:-:S04]  /*0520*/  @P1 IMAD.WIDE.U32 R16, R5, 0x10, R16 ;  /* 0x0000001005101825 */ /* 0x001fc800078e0010 */
[----:B------:R-:W-:Y:S01]  /*0530*/  HFMA2 R78, -RZ, RZ, 0, 0 ;  /* 0x00000000ff4e7431 */ /* 0x000fe200000001ff */
[----:B------:R-:W-:Y:S01]  /*0540*/  @P4 LOP3.LUT R184, R184, 0x100, RZ, 0xfc, !PT ;  /* 0x00000100b8b84812 */ /* 0x000fe200078efcff */
[C---:B----4-:R-:W-:Y:S01]  /*0550*/  @P1 IMAD.WIDE.U32 R18, R5.reuse, 0x10, R18 ;  /* 0x0000001005121825 */ /* 0x050fe200078e0012 */
[----:B------:R1:W5:Y:S03]  /*0560*/  @P1 LDG.E.128 R56, desc[UR6][R16.64] ;  /* 0x0000000610381981 */ /* 0x000366000c1e1d00 */
[----:B------:R-:W-:Y:S01]  /*0570*/  @P1 VIADD R5, R5, 0x80 ;  /* 0x0000008005051836 */ /* 0x000fe20000000000 */
[----:B------:R1:W5:Y:S03]  /*0580*/  @P1 LDG.E.128 R60, desc[UR6][R18.64] ;  /* 0x00000006123c1981 */ /* 0x000366000c1e1d00 */
[----:B--2---:R-:W-:-:S05]  /*0590*/  @P2 IMAD.WIDE.U32 R20, R5, 0x10, R20 ;  /* 0x0000001005142825 */ /* 0x004fca00078e0014 */
[----:B------:R1:W5:Y:S01]  /*05a0*/  @P2 LDG.E.128 R64, desc[UR6][R20.64] ;  /* 0x0000000614402981 */ /* 0x000362000c1e1d00 */
[----:B---3--:R-:W-:-:S05]  /*05b0*/  @P2 IMAD.WIDE.U32 R22, R5, 0x10, R22 ;  /* 0x0000001005162825 */ /* 0x008fca00078e0016 */
[----:B------:R1:W5:Y:S01]  /*05c0*/  @P2 LDG.E.128 R68, desc[UR6][R22.64] ;  /* 0x0000000616442981 */ /* 0x000362000c1e1d00 */
[----:B------:R-:W-:Y:S01]  /*05d0*/  IMAD.MOV.U32 R74, RZ, RZ, RZ ;  /* 0x000000ffff4a7224 */ /* 0x000fe200078e00ff */
[----:B------:R-:W-:Y:S02]  /*05e0*/  CS2R R72, SRZ ;  /* 0x0000000000487805 */ /* 0x000fe4000001ff00 */
[----:B------:R-:W-:Y:S01]  /*05f0*/  CS2R R76, SRZ ;  /* 0x00000000004c7805 */ /* 0x000fe2000001ff00 */
[----:B------:R-:W-:Y:S01]  /*0600*/  IMAD.MOV.U32 R82, RZ, RZ, RZ ;  /* 0x000000ffff527224 */ /* 0x000fe200078e00ff */
[----:B------:R-:W-:Y:S01]  /*0610*/  CS2R R80, SRZ ;  /* 0x0000000000507805 */ /* 0x000fe2000001ff00 */
[----:B------:R-:W-:Y:S01]  /*0620*/  IMAD.MOV.U32 R86, RZ, RZ, RZ ;  /* 0x000000ffff567224 */ /* 0x000fe200078e00ff */
        /* <DEDUP_REMOVED lines=9> */
[----:B------:R-:W-:Y:S01]  /*06c0*/  @P4 IMAD.MOV.U32 R87, RZ, RZ, RZ ;  /* 0x000000ffff574224 */ /* 0x000fe200078e00ff */
[----:B------:R-:W-:Y:S01]  /*06d0*/  @P0 MOV R83, RZ ;  /* 0x000000ff00530202 */ /* 0x000fe20000000f00 */
[----:B------:R-:W-:Y:S02]  /*06e0*/  @P1 IMAD.MOV.U32 R79, RZ, RZ, RZ ;  /* 0x000000ffff4f1224 */ /* 0x000fe400078e00ff */
[----:B------:R-:W-:Y:S02]  /*06f0*/  @P2 IMAD.MOV.U32 R75, RZ, RZ, RZ ;  /* 0x000000ffff4b2224 */ /* 0x000fe400078e00ff */
[----:B------:R-:W-:Y:S01]  /*0700*/  @P2 VIADD R5, R5, 0x80 ;  /* 0x0000008005052836 */ /* 0x000fe20000000000 */
[----:B-1----:R-:W-:Y:S06]  /*0710*/  @!P3 BRA `(.L_x_147) ;  /* 0x0000000c00f8b947 */ /* 0x002fec0003800000 */
        /* <DEDUP_REMOVED lines=11> */
[----:B------:R-:W-:Y:S01]  /*07d0*/  CS2R R76, SRZ ;  /* 0x00000000004c7805 */ /* 0x000fe2000001ff00 */
[----:B------:R-:W-:Y:S01]  /*07e0*/  IMAD.MOV.U32 R82, RZ, RZ, RZ ;  /* 0x000000ffff527224 */ /* 0x000fe200078e00ff */
[----:B------:R-:W-:Y:S01]  /*07f0*/  CS2R R80, SRZ ;  /* 0x0000000000507805 */ /* 0x000fe2000001ff00 */
[----:B------:R-:W-:Y:S01]  /*0800*/  IMAD.MOV.U32 R86, RZ, RZ, RZ ;  /* 0x000000ffff567224 */ /* 0x000fe200078e00ff */
        /* <DEDUP_REMOVED lines=10> */
[----:B------:R-:W-:Y:S01]  /*08b0*/  CS2R R100, SRZ ;  /* 0x0000000000647805 */ /* 0x000fe2000001ff00 */
[----:B------:R-:W-:Y:S06]  /*08c0*/  BRA `(.L_x_147) ;  /* 0x0000000c008c7947 */ /* 0x000fec0003800000 */
.L_x_146:
[C---:B------:R-:W-:Y:S01]  /*08d0*/  ISETP.GE.U32.AND P4, PT, R0.reuse, 0x80, PT ;  /* 0x000000800000780c */ /* 0x040fe20003f86070 */
[----:B------:R-:W0:Y:S01]  /*08e0*/  LDC.64 R10, c[0x0][0x3d0] ;  /* 0x0000f400ff0a7b82 */ /* 0x000e220000000a00 */
[C---:B------:R-:W-:Y:S02]  /*08f0*/  ISETP.GE.U32.AND P0, PT, R0.reuse, 0x100, PT ;  /* 0x000001000000780c */ /* 0x040fe40003f06070 */
[C---:B------:R-:W-:Y:S02]  /*0900*/  ISETP.GE.U32.AND P1, PT, R0.reuse, 0x180, PT ;  /* 0x000001800000780c */ /* 0x040fe40003f26070 */
[----:B------:R-:W-:Y:S02]  /*0910*/  ISETP.GE.U32.AND P2, PT, R0, 0x200, PT ;  /* 0x000002000000780c */ /* 0x000fe40003f46070 */
[----:B------:R-:W-:Y:S01]  /*0920*/  LOP3.LUT R184, R184, 0xfffffeff, RZ, 0xc0, !PT ;  /* 0xfffffeffb8b87812 */ /* 0x000fe200078ec0ff */
[----:B------:R-:W1:Y:S08]  /*0930*/  LDC.64 R12, c[0x0][0x3d8] ;  /* 0x0000f600ff0c7b82 */ /* 0x000e700000000a00 */
[----:B------:R-:W2:Y:S08]  /*0940*/  LDC.64 R14, c[0x0][0x3d0] ;  /* 0x0000f400ff0e7b82 */ /* 0x000eb00000000a00 */
[----:B------:R-:W3:Y:S01]  /*0950*/  LDC.64 R16, c[0x0][0x3d8] ;  /* 0x0000f600ff107b82 */ /* 0x000ee20000000a00 */
[----:B0-----:R-:W-:-:S07]  /*0960*/  @P4 IMAD.WIDE.U32 R10, R5, 0x10, R10 ;  /* 0x00000010050a4825 */ /* 0x001fce00078e000a */
[----:B------:R-:W0:Y:S01]  /*0970*/  LDC.64 R20, c[0x0][0x3d0] ;  /* 0x0000f400ff147b82 */ /* 0x000e220000000a00 */
[----:B-1----:R-:W-:Y:S01]  /*0980*/  @P4 IMAD.WIDE.U32 R12, R5, 0x10, R12 ;  /* 0x00000010050c4825 */ /* 0x002fe200078e000c */
[----:B------:R1:W5:Y:S06]  /*0990*/  @P4 LDG.E.128 R40, desc[UR6][R10.64] ;  /* 0x000000060a284981 */ /* 0x00036c000c1e1d00 */
[----:B------:R-:W4:Y:S01]  /*09a0*/  LDC.64 R22, c[0x0][0x3d8] ;  /* 0x0000f600ff167b82 */ /* 0x000f220000000a00 */
[----:B------:R1:W5:Y:S07]  /*09b0*/  @P4 LDG.E.128 R44, desc[UR6][R12.64] ;  /* 0x000000060c2c4981 */ /* 0x00036e000c1e1d00 */
[----:B------:R-:W1:Y:S08]  /*09c0*/  LDC.64 R26, c[0x0][0x3d0] ;  /* 0x0000f400ff1a7b82 */ /* 0x000e700000000a00 */
[----:B------:R-:W1:Y:S01]  /*09d0*/  LDC.64 R28, c[0x0][0x3d8] ;  /* 0x0000f600ff1c7b82 */ /* 0x000e620000000a00 */
[----:B------:R-:W-:-:S07]  /*09e0*/  ISETP.GE.U32.AND P3, PT, R0, 0x280, PT ;  /* 0x000002800000780c */ /* 0x000fce0003f66070 */
[----:B------:R-:W2:Y:S01]  /*09f0*/  @P4 LDC.64 R8, c[0x0][0x440] ;  /* 0x00011000ff084b82 */ /* 0x000ea20000000a00 */
[----:B------:R-:W-:Y:S01]  /*0a00*/  HFMA2 R82, -RZ, RZ, 0, 0 ;  /* 0x00000000ff527431 */ /* 0x000fe200000001ff */
[----:B------:R-:W-:-:S06]  /*0a10*/  @P4 LOP3.LUT R184, R184, 0x100, RZ, 0xfc, !PT ;  /* 0x00000100b8b84812 */ /* 0x000fcc00078efcff */
[----:B------:R-:W0:Y:S08]  /*0a20*/  @P0 LDC.64 R18, c[0x0][0x440] ;  /* 0x00011000ff120b82 */ /* 0x000e300000000a00 */
[----:B------:R-:W1:Y:S08]  /*0a30*/  @P1 LDC.64 R24, c[0x0][0x440] ;  /* 0x00011000ff181b82 */ /* 0x000e700000000a00 */
[----:B------:R-:W1:Y:S01]  /*0a40*/  @P2 LDC.64 R30, c[0x0][0x440] ;  /* 0x00011000ff1e2b82 */ /* 0x000e620000000a00 */
[C---:B--2---:R-:W-:Y:S01]  /*0a50*/  @P4 IMAD.WIDE.U32 R8, R5.reuse, 0x10, R8 ;  /* 0x0000001005084825 */ /* 0x044fe200078e0008 */
[----:B------:R-:W-:-:S04]  /*0a60*/  @P4 LOP3.LUT R5, R5, 0x80, RZ, 0xfc, !PT ;  /* 0x0000008005054812 */ /* 0x000fc800078efcff */
[----:B------:R2:W5:Y:S01]  /*0a70*/  @P4 LD.E.128 R100, desc[UR6][R8.64] ;  /* 0x0000000608644980 */ /* 0x000562000c101d00 */
[----:B------:R-:W-:-:S04]  /*0a80*/  @P0 IMAD.WIDE.U32 R14, R5, 0x10, R14 ;  /* 0x00000010050e0825 */ /* 0x000fc800078e000e */
[C---:B---3--:R-:W-:Y:S01]  /*0a90*/  @P0 IMAD.WIDE.U32 R16, R5.reuse, 0x10, R16 ;  /* 0x0000001005100825 */ /* 0x048fe200078e0010 */
[----:B------:R2:W5:Y:S03]  /*0aa0*/  @P0 LDG.E.128 R48, desc[UR6][R14.64] ;  /* 0x000000060e300981 */ /* 0x000566000c1e1d00 */
[C---:B0-----:R-:W-:Y:S01]  /*0ab0*/  @P0 IMAD.WIDE.U32 R18, R5.reuse, 0x10, R18 ;  /* 0x0000001005120825 */ /* 0x041fe200078e0012 */
[----:B------:R-:W-:Y:S01]  /*0ac0*/  @P0 IADD3 R5, PT, PT, R5, 0x80, RZ ;  /* 0x0000008005050810 */ /* 0x000fe20007ffe0ff */
[----:B------:R2:W5:Y:S04]  /*0ad0*/  @P0 LDG.E.128 R52, desc[UR6][R16.64] ;  /* 0x0000000610340981 */ /* 0x000568000c1e1d00 */
[C---:B------:R-:W-:Y:S01]  /*0ae0*/  @P1 IMAD.WIDE.U32 R20, R5.reuse, 0x10, R20 ;  /* 0x0000001005141825 */ /* 0x040fe200078e0014 */
[----:B------:R2:W5:Y:S03]  /*0af0*/  @P0 LD.E.128 R96, desc[UR6][R18.64] ;  /* 0x0000000612600980 */ /* 0x000566000c101d00 */
[C---:B----4-:R-:W-:Y:S01]  /*0b00*/  @P1 IMAD.WIDE.U32 R22, R5.reuse, 0x10, R22 ;  /* 0x0000001005161825 */ /* 0x050fe200078e0016 */
[----:B------:R2:W5:Y:S03]  /*0b10*/  @P1 LDG.E.128 R56, desc[UR6][R20.64] ;  /* 0x0000000614381981 */ /* 0x000566000c1e1d00 */
[C---:B-1----:R-:W-:Y:S01]  /*0b20*/  @P1 IMAD.WIDE.U32 R24, R5.reuse, 0x10, R24 ;  /* 0x0000001005181825 */ /* 0x042fe200078e0018 */
[----:B------:R2:W5:Y:S03]  /*0b30*/  @P1 LDG.E.128 R60, desc[UR6][R22.64] ;  /* 0x00000006163c1981 */ /* 0x000566000c1e1d00 */
[----:B------:R-:W-:Y:S01]  /*0b40*/  @P1 VIADD R5, R5, 0x80 ;  /* 0x0000008005051836 */ /* 0x000fe20000000000 */
[----:B------:R2:W5:Y:S03]  /*0b50*/  @P1 LD.E.128 R92, desc[UR6][R24.64] ;  /* 0x00000006185c1980 */ /* 0x000566000c101d00 */
[----:B------:R-:W-:-:S04]  /*0b60*/  @P2 IMAD.WIDE.U32 R26, R5, 0x10, R26 ;  /* 0x00000010051a2825 */ /* 0x000fc800078e001a */
[C---:B------:R-:W-:Y:S01]  /*0b70*/  @P2 IMAD.WIDE.U32 R28, R5.reuse, 0x10, R28 ;  /* 0x00000010051c2825 */ /* 0x040fe200078e001c */
[----:B------:R2:W5:Y:S03]  /*0b80*/  @P2 LDG.E.128 R64, desc[UR6][R26.64] ;  /* 0x000000061a402981 */ /* 0x000566000c1e1d00 */
[----:B------:R-:W-:Y:S01]  /*0b90*/  @P2 IMAD.WIDE.U32 R30, R5, 0x10, R30 ;  /* 0x00000010051e2825 */ /* 0x000fe200078e001e */
[----:B------:R2:W5:Y:S04]  /*0ba0*/  @P2 LDG.E.128 R68, desc[UR6][R28.64] ;  /* 0x000000061c442981 */ /* 0x000568000c1e1d00 */
[----:B------:R2:W5:Y:S01]  /*0bb0*/  @P2 LD.E.128 R88, desc[UR6][R30.64] ;  /* 0x000000061e582980 */ /* 0x000562000c101d00 */
[----:B------:R-:W-:Y:S01]  /*0bc0*/  IMAD.MOV.U32 R74, RZ, RZ, RZ ;  /* 0x000000ffff4a7224 */ /* 0x000fe200078e00ff */
[----:B------:R-:W-:Y:S01]  /*0bd0*/  CS2R R72, SRZ ;  /* 0x0000000000487805 */ /* 0x000fe2000001ff00 */
[----:B------:R-:W-:Y:S01]  /*0be0*/  IMAD.MOV.U32 R78, RZ, RZ, RZ ;  /* 0x000000ffff4e7224 */ /* 0x000fe200078e00ff */
[----:B------:R-:W-:-:S02]  /*0bf0*/  CS2R R76, SRZ ;  /* 0x00000000004c7805 */ /* 0x000fc4000001ff00 */
[----:B------:R-:W-:Y:S01]  /*0c00*/  CS2R R80, SRZ ;  /* 0x0000000000507805 */ /* 0x000fe2000001ff00 */
[----:B------:R-:W-:Y:S01]  /*0c10*/  IMAD.MOV.U32 R86, RZ, RZ, RZ ;  /* 0x000000ffff567224 */ /* 0x000fe200078e00ff */
[----:B------:R-:W-:Y:S01]  /*0c20*/  CS2R R84, SRZ ;  /* 0x0000000000547805 */ /* 0x000fe2000001ff00 */
[----:B------:R-:W-:Y:S01]  /*0c30*/  @P4 IMAD.MOV.U32 R87, RZ, RZ, RZ ;  /* 0x000000ffff574224 */ /* 0x000fe200078e00ff */
[----:B------:R-:W-:Y:S01]  /*0c40*/  @P1 MOV R79, RZ ;  /* 0x000000ff004f1202 */ /* 0x000fe20000000f00 */
[----:B------:R-:W-:Y:S02]  /*0c50*/  @P0 IMAD.MOV.U32 R83, RZ, RZ, RZ ;  /* 0x000000ffff530224 */ /* 0x000fe400078e00ff */
[----:B------:R-:W-:Y:S02]  /*0c60*/  @P2 IMAD.MOV.U32 R75, RZ, RZ, RZ ;  /* 0x000000ffff4b2224 */ /* 0x000fe400078e00ff */
[----:B------:R-:W-:Y:S01]  /*0c70*/  @P2 VIADD R5, R5, 0x80 ;  /* 0x0000008005052836 */ /* 0x000fe20000000000 */
[----:B--2---:R-:W-:Y:S06]  /*0c80*/  @!P3 BRA `(.L_x_147) ;  /* 0x00000008009cb947 */ /* 0x004fec0003800000 */
[----:B------:R-:W0:Y:S08]  /*0c90*/  LDC.64 R116, c[0x0][0x440] ;  /* 0x00011000ff747b82 */ /* 0x000e300000000a00 */
[----:B------:R-:W1:Y:S08]  /*0ca0*/  LDC.64 R108, c[0x0][0x3d0] ;  /* 0x0000f400ff6c7b82 */ /* 0x000e700000000a00 */
[----:B------:R-:W2:Y:S01]  /*0cb0*/  LDC.64 R104, c[0x0][0x3d8] ;  /* 0x0000f600ff687b82 */ /* 0x000ea20000000a00 */
[----:B0-----:R-:W-:-:S06]  /*0cc0*/  IMAD.WIDE.U32 R116, R5, 0x10, R116 ;  /* 0x0000001005747825 */ /* 0x001fcc00078e0074 */
[----:B------:R-:W5:Y:S01]  /*0cd0*/  LD.E.128 R116, desc[UR6][R116.64] ;  /* 0x0000000674747980 */ /* 0x000f62000c101d00 */
[----:B-1----:R-:W-:-:S06]  /*0ce0*/  IMAD.WIDE.U32 R108, R5, 0x10, R108 ;  /* 0x00000010056c7825 */ /* 0x002fcc00078e006c */
[----:B------:R-:W5:Y:S01]  /*0cf0*/  LDG.E.128 R108, desc[UR6][R108.64] ;  /* 0x000000066c6c7981 */ /* 0x000f62000c1e1d00 */
[----:B--2---:R-:W-:-:S06]  /*0d00*/  IMAD.WIDE.U32 R104, R5, 0x10, R104 ;  /* 0x0000001005687825 */ /* 0x004fcc00078e0068 */
[----:B------:R-:W5:Y:S01]  /*0d10*/  LDG.E.128 R104, desc[UR6][R104.64] ;  /* 0x0000000668687981 */ /* 0x000f62000c1e1d00 */
[----:B------:R-:W-:Y:S02]  /*0d20*/  CS2R R114, SRZ ;  /* 0x0000000000727805 */ /* 0x000fe4000001ff00 */
[----:B------:R-:W-:Y:S01]  /*0d30*/  CS2R R112, SRZ ;  /* 0x0000000000707805 */ /* 0x000fe2000001ff00 */
[----:B------:R-:W-:Y:S01]  /*0d40*/  IMAD.MOV.U32 R74, RZ, RZ, RZ ;  /* 0x000000ffff4a7224 */ /* 0x000fe200078e00ff */
[----:B------:R-:W-:Y:S02]  /*0d50*/  CS2R R72, SRZ ;  /* 0x0000000000487805 */ /* 0x000fe4000001ff00 */
[----:B------:R-:W-:Y:S02]  /*0d60*/  MOV R78, RZ ;  /* 0x000000ff004e7202 */ /* 0x000fe40000000f00 */
[----:B------:R-:W-:Y:S01]  /*0d70*/  CS2R R76, SRZ ;  /* 0x00000000004c7805 */ /* 0x000fe2000001ff00 */
[----:B------:R-:W-:Y:S01]  /*0d80*/  IMAD.MOV.U32 R82, RZ, RZ, RZ ;  /* 0x000000ffff527224 */ /* 0x000fe200078e00ff */
[----:B------:R-:W-:Y:S01]  /*0d90*/  CS2R R80, SRZ ;  /* 0x0000000000507805 */ /* 0x000fe2000001ff00 */
[----:B------:R-:W-:Y:S01]  /*0da0*/  IMAD.MOV.U32 R86, RZ, RZ, RZ ;  /* 0x000000ffff567224 */ /* 0x000fe200078e00ff */
[----:B------:R-:W-:Y:S01]  /*0db0*/  CS2R R84, SRZ ;  /* 0x0000000000547805 */ /* 0x000fe2000001ff00 */
[----:B------:R-:W-:Y:S06]  /*0dc0*/  BRA `(.L_x_147) ;  /* 0x00000008004c7947 */ /* 0x000fec0003800000 */
.L_x_145:
        /* <DEDUP_REMOVED lines=8> */
[----:B------:R-:W-:Y:S02]  /*0e50*/  ISETP.GE.U32.AND P2, PT, R0, 0x200, PT ;  /* 0x000002000000780c */ /* 0x000fe40003f46070 */
[----:B------:R-:W-:Y:S01]  /*0e60*/  LOP3.LUT R184, R184, 0xfffffeff, RZ, 0xc0, !PT ;  /* 0xfffffeffb8b87812 */ /* 0x000fe200078ec0ff */
[----:B------:R-:W1:Y:S04]  /*0e70*/  LDC.64 R12, c[0x0][0x3d8] ;  /* 0x0000f600ff0c7b82 */ /* 0x000e680000000a00 */
[----:B------:R-:W-:-:S04]  /*0e80*/  @P3 LOP3.LUT R184, R184, 0x100, RZ, 0xfc, !PT ;  /* 0x00000100b8b83812 */ /* 0x000fc800078efcff */
[----:B------:R-:W2:Y:S08]  /*0e90*/  @P3 LDC.64 R8, c[0x0][0x438] ;  /* 0x00010e00ff083b82 */ /* 0x000eb00000000a00 */
[----:B------:R-:W3:Y:S01]  /*0ea0*/  @P3 LDC.64 R14, c[0x0][0x440] ;  /* 0x00011000ff0e3b82 */ /* 0x000ee20000000a00 */
[----:B0-----:R-:W-:-:S05]  /*0eb0*/  @P3 IMAD.WIDE.U32 R10, R5, 0x10, R10 ;  /* 0x00000010050a3825 */ /* 0x001fca00078e000a */
[----:B------:R0:W5:Y:S02]  /*0ec0*/  @P3 LDG.E.128 R40, desc[UR6][R10.64] ;  /* 0x000000060a283981 */ /* 0x000164000c1e1d00 */
[----:B------:R-:W4:Y:S08]  /*0ed0*/  LDC.64 R16, c[0x0][0x3d0] ;  /* 0x0000f400ff107b82 */ /* 0x000f300000000a00 */
[----:B------:R-:W0:Y:S08]  /*0ee0*/  @P0 LDC.64 R18, c[0x0][0x438] ;  /* 0x00010e00ff120b82 */ /* 0x000e300000000a00 */
[----:B------:R-:W0:Y:S08]  /*0ef0*/  LDC.64 R20, c[0x0][0x3d8] ;  /* 0x0000f600ff147b82 */ /* 0x000e300000000a00 */
[----:B------:R-:W0:Y:S08]  /*0f00*/  @P0 LDC.64 R22, c[0x0][0x440] ;  /* 0x00011000ff160b82 */ /* 0x000e300000000a00 */
[----:B------:R-:W0:Y:S08]  /*0f10*/  LDC.64 R24, c[0x0][0x3d0] ;  /* 0x0000f400ff187b82 */ /* 0x000e300000000a00 */
[----:B------:R-:W0:Y:S08]  /*0f20*/  @P1 LDC.64 R26, c[0x0][0x438] ;  /* 0x00010e00ff1a1b82 */ /* 0x000e300000000a00 */
[----:B------:R-:W0:Y:S08]  /*0f30*/  LDC.64 R28, c[0x0][0x3d8] ;  /* 0x0000f600ff1c7b82 */ /* 0x000e300000000a00 */
[----:B------:R-:W0:Y:S01]  /*0f40*/  @P1 LDC.64 R30, c[0x0][0x440] ;  /* 0x00011000ff1e1b82 */ /* 0x000e220000000a00 */
[----:B-1----:R-:W-:-:S07]  /*0f50*/  @P3 IMAD.WIDE.U32 R12, R5, 0x10, R12 ;  /* 0x00000010050c3825 */ /* 0x002fce00078e000c */
[----:B------:R-:W1:Y:S01]  /*0f60*/  LDC.64 R32, c[0x0][0x3d0] ;  /* 0x0000f400ff207b82 */ /* 0x000e620000000a00 */
[C---:B--2---:R-:W-:Y:S01]  /*0f70*/  @P3 IMAD.WIDE.U32 R8, R5.reuse, 0x10, R8 ;  /* 0x0000001005083825 */ /* 0x044fe200078e0008 */
[----:B------:R2:W5:Y:S06]  /*0f80*/  @P3 LDG.E.128 R44, desc[UR6][R12.64] ;  /* 0x000000060c2c3981 */ /* 0x00056c000c1e1d00 */
[----:B------:R-:W2:Y:S01]  /*0f90*/  @P2 LDC.64 R34, c[0x0][0x438] ;  /* 0x00010e00ff222b82 */ /* 0x000ea20000000a00 */
[----:B---3--:R-:W-:-:S07]  /*0fa0*/  @P3 IMAD.WIDE.U32 R14, R5, 0x10, R14 ;  /* 0x00000010050e3825 */ /* 0x008fce00078e000e */
[----:B------:R-:W3:Y:S08]  /*0fb0*/  LDC.64 R36, c[0x0][0x3d8] ;  /* 0x0000f600ff247b82 */ /* 0x000ef00000000a00 */
[----:B------:R-:W3:Y:S01]  /*0fc0*/  @P2 LDC.64 R38, c[0x0][0x440] ;  /* 0x00011000ff262b82 */ /* 0x000ee20000000a00 */
[----:B------:R-:W-:Y:S01]  /*0fd0*/  @P3 LOP3.LUT R5, R5, 0x80, RZ, 0xfc, !PT ;  /* 0x0000008005053812 */ /* 0x000fe200078efcff */
[----:B------:R1:W5:Y:S04]  /*0fe0*/  @P3 LD.E.128 R84, desc[UR6][R8.64] ;  /* 0x0000000608543980 */ /* 0x000368000c101d00 */
[C---:B----4-:R-:W-:Y:S01]  /*0ff0*/  @P0 IMAD.WIDE.U32 R16, R5.reuse, 0x10, R16 ;  /* 0x0000001005100825 */ /* 0x050fe200078e0010 */
[----:B------:R4:W5:Y:S03]  /*1000*/  @P3 LD.E.128 R100, desc[UR6][R14.64] ;  /* 0x000000060e643980 */ /* 0x000966000c101d00 */
[C---:B0-----:R-:W-:Y:S01]  /*1010*/  @P0 IMAD.WIDE.U32 R18, R5.reuse, 0x10, R18 ;  /* 0x0000001005120825 */ /* 0x041fe200078e0012 */
[----:B------:R4:W5:Y:S03]  /*1020*/  @P0 LDG.E.128 R48, desc[UR6][R16.64] ;  /* 0x0000000610300981 */ /* 0x000966000c1e1d00 */
[C---:B------:R-:W-:Y:S01]  /*1030*/  @P0 IMAD.WIDE.U32 R20, R5.reuse, 0x10, R20 ;  /* 0x0000001005140825 */ /* 0x040fe200078e0014 */
[----:B------:R4:W5:Y:S03]  /*1040*/  @P0 LD.E.128 R80, desc[UR6][R18.64] ;  /* 0x0000000612500980 */ /* 0x000966000c101d00 */
[C---:B------:R-:W-:Y:S01]  /*1050*/  @P0 IMAD.WIDE.U32 R22, R5.reuse, 0x10, R22 ;  /* 0x0000001005160825 */ /* 0x040fe200078e0016 */
        /* <DEDUP_REMOVED lines=11> */
[C---:B-1----:R-:W-:Y:S01]  /*1110*/  @P2 IMAD.WIDE.U32 R32, R5.reuse, 0x10, R32 ;  /* 0x0000001005202825 */ /* 0x042fe200078e0020 */
[----:B------:R4:W5:Y:S03]  /*1120*/  @P1 LD.E.128 R92, desc[UR6][R30.64] ;  /* 0x000000061e5c1980 */ /* 0x000966000c101d00 */
[C---:B--2---:R-:W-:Y:S01]  /*1130*/  @P2 IMAD.WIDE.U32 R34, R5.reuse, 0x10, R34 ;  /* 0x0000001005222825 */ /* 0x044fe200078e0022 */
[----:B------:R4:W5:Y:S03]  /*1140*/  @P2 LDG.E.128 R64, desc[UR6][R32.64] ;  /* 0x0000000620402981 */ /* 0x000966000c1e1d00 */
[C---:B---3--:R-:W-:Y:S01]  /*1150*/  @P2 IMAD.WIDE.U32 R36, R5.reuse, 0x10, R36 ;  /* 0x0000001005242825 */ /* 0x048fe200078e0024 */
[----:B------:R4:W5:Y:S03]  /*1160*/  @P2 LD.E.128 R72, desc[UR6][R34.64] ;  /* 0x0000000622482980 */ /* 0x000966000c101d00 */
[C---:B------:R-:W-:Y:S01]  /*1170*/  @P2 IMAD.WIDE.U32 R38, R5.reuse, 0x10, R38 ;  /* 0x0000001005262825 */ /* 0x040fe200078e0026 */
[----:B------:R4:W5:Y:S04]  /*1180*/  @P2 LDG.E.128 R68, desc[UR6][R36.64] ;  /* 0x0000000624442981 */ /* 0x000968000c1e1d00 */
[----:B------:R4:W5:Y:S01]  /*1190*/  @P2 LD.E.128 R88, desc[UR6][R38.64] ;  /* 0x0000000626582980 */ /* 0x000962000c101d00 */
[----:B------:R-:W-:Y:S01]  /*11a0*/  ISETP.GE.U32.AND P0, PT, R0, 0x280, PT ;  /* 0x000002800000780c */ /* 0x000fe20003f06070 */
[----:B------:R-:W-:-:S12]  /*11b0*/  @P2 VIADD R5, R5, 0x80 ;  /* 0x0000008005052836 */ /* 0x000fd80000000000 */
[----:B----4-:R-:W-:Y:S05]  /*11c0*/  @!P0 BRA `(.L_x_147) ;  /* 0x00000004004c8947 */ /* 0x010fea0003800000 */
[----:B------:R-:W0:Y:S08]  /*11d0*/  LDC.64 R116, c[0x0][0x440] ;  /* 0x00011000ff747b82 */ /* 0x000e300000000a00 */
[----:B------:R-:W1:Y:S08]  /*11e0*/  LDC.64 R108, c[0x0][0x3d0] ;  /* 0x0000f400ff6c7b82 */ /* 0x000e700000000a00 */
[----:B------:R-:W2:Y:S08]  /*11f0*/  LDC.64 R112, c[0x0][0x438] ;  /* 0x00010e00ff707b82 */ /* 0x000eb00000000a00 */
[----:B------:R-:W3:Y:S01]  /*1200*/  LDC.64 R104, c[0x0][0x3d8] ;  /* 0x0000f600ff687b82 */ /* 0x000ee20000000a00 */
[----:B0-----:R-:W-:-:S06]  /*1210*/  IMAD.WIDE.U32 R116, R5, 0x10, R116 ;  /* 0x0000001005747825 */ /* 0x001fcc00078e0074 */
[----:B------:R-:W5:Y:S01]  /*1220*/  LD.E.128 R116, desc[UR6][R116.64] ;  /* 0x0000000674747980 */ /* 0x000f62000c101d00 */
[----:B-1----:R-:W-:-:S06]  /*1230*/  IMAD.WIDE.U32 R108, R5, 0x10, R108 ;  /* 0x00000010056c7825 */ /* 0x002fcc00078e006c */
[----:B------:R-:W5:Y:S01]  /*1240*/  LDG.E.128 R108, desc[UR6][R108.64] ;  /* 0x000000066c6c7981 */ /* 0x000f62000c1e1d00 */
[----:B--2---:R-:W-:-:S06]  /*1250*/  IMAD.WIDE.U32 R112, R5, 0x10, R112 ;  /* 0x0000001005707825 */ /* 0x004fcc00078e0070 */
[----:B------:R-:W5:Y:S01]  /*1260*/  LD.E.128 R112, desc[UR6][R112.64] ;  /* 0x0000000670707980 */ /* 0x000f62000c101d00 */
[----:B---3--:R-:W-:-:S06]  /*1270*/  IMAD.WIDE.U32 R104, R5, 0x10, R104 ;  /* 0x0000001005687825 */ /* 0x008fcc00078e0068 */
[----:B------:R-:W5:Y:S01]  /*1280*/  LDG.E.128 R104, desc[UR6][R104.64] ;  /* 0x0000000668687981 */ /* 0x000f62000c1e1d00 */
[----:B------:R-:W-:Y:S05]  /*1290*/  BRA `(.L_x_147) ;  /* 0x0000000400187947 */ /* 0x000fea0003800000 */
.L_x_148:
[C---:B------:R-:W-:Y:S01]  /*12a0*/  ISETP.GE.U32.AND P4, PT, R0.reuse, 0x80, PT ;  /* 0x000000800000780c */ /* 0x040fe20003f86070 */
        /* <DEDUP_REMOVED lines=17> */
[----:B------:R-:W-:Y:S01]  /*13c0*/  HFMA2 R102, -RZ, RZ, 0, 0 ;  /* 0x00000000ff667431 */ /* 0x000fe200000001ff */
[----:B------:R-:W-:-:S06]  /*13d0*/  @P4 LOP3.LUT R184, R184, 0x100, RZ, 0xfc, !PT ;  /* 0x00000100b8b84812 */ /* 0x000fcc00078efcff */
[----:B------:R-:W2:Y:S08]  /*13e0*/  @P4 LDC.64 R10, c[0x0][0x438] ;  /* 0x00010e00ff0a4b82 */ /* 0x000eb00000000a00 */
[----:B------:R-:W3:Y:S08]  /*13f0*/  @P0 LDC.64 R22, c[0x0][0x438] ;  /* 0x00010e00ff160b82 */ /* 0x000ef00000000a00 */
[----:B------:R-:W4:Y:S08]  /*1400*/  @P1 LDC.64 R28, c[0x0][0x438] ;  /* 0x00010e00ff1c1b82 */ /* 0x000f300000000a00 */
[----:B------:R-:W1:Y:S01]  /*1410*/  @P2 LDC.64 R34, c[0x0][0x438] ;  /* 0x00010e00ff222b82 */ /* 0x000e620000000a00 */
[C---:B--2---:R-:W-:Y:S01]  /*1420*/  @P4 IMAD.WIDE.U32 R16, R5.reuse, 0x10, R10 ;  /* 0x0000001005104825 */ /* 0x044fe200078e000a */
[----:B------:R-:W-:-:S04]  /*1430*/  @P4 LOP3.LUT R5, R5, 0x80, RZ, 0xfc, !PT ;  /* 0x0000008005054812 */ /* 0x000fc800078efcff */
[----:B------:R2:W5:Y:S01]  /*1440*/  @P4 LD.E.128 R84, desc[UR6][R16.64] ;  /* 0x0000000610544980 */ /* 0x000562000c101d00 */
[C---:B------:R-:W-:Y:S01]  /*1450*/  @P0 IMAD.WIDE.U32 R20, R5.reuse, 0x10, R20 ;  /* 0x0000001005140825 */ /* 0x040fe200078e0014 */
[----:B------:R-:W2:Y:S03]  /*1460*/  LDC.64 R12, c[0x0][0x3d8] ;  /* 0x0000f600ff0c7b82 */ /* 0x000ea60000000a00 */
[C---:B---3--:R-:W-:Y:S01]  /*1470*/  @P0 IMAD.WIDE.U32 R22, R5.reuse, 0x10, R22 ;  /* 0x0000001005160825 */ /* 0x048fe200078e0016 */
[----:B------:R3:W5:Y:S03]  /*1480*/  @P0 LDG.E.128 R48, desc[UR6][R20.64] ;  /* 0x0000000614300981 */ /* 0x000766000c1e1d00 */
[C---:B------:R-:W-:Y:S01]  /*1490*/  @P0 IMAD.WIDE.U32 R24, R5.reuse, 0x10, R24 ;  /* 0x0000001005180825 */ /* 0x040fe200078e0018 */
[----:B------:R-:W3:Y:S01]  /*14a0*/  LDC.64 R8, c[0x0][0x3d0] ;  /* 0x0000f400ff087b82 */ /* 0x000ee20000000a00 */
[----:B------:R1:W5:Y:S02]  /*14b0*/  @P0 LD.E.128 R80, desc[UR6][R22.64] ;  /* 0x0000000616500980 */ /* 0x000364000c101d00 */
[----:B------:R-:W-:-:S02]  /*14c0*/  @P0 VIADD R5, R5, 0x80 ;  /* 0x0000008005050836 */ /* 0x000fc40000000000 */
[----:B------:R1:W5:Y:S02]  /*14d0*/  @P0 LDG.E.128 R52, desc[UR6][R24.64] ;  /* 0x0000000618340981 */ /* 0x000364000c1e1d00 */
[C---:B0-----:R-:W-:Y:S01]  /*14e0*/  @P1 IMAD.WIDE.U32 R26, R5.reuse, 0x10, R26 ;  /* 0x00000010051a1825 */ /* 0x041fe200078e001a */
[----:B------:R-:W0:Y:S03]  /*14f0*/  @P3 LDC.64 R10, c[0x0][0x438] ;  /* 0x00010e00ff0a3b82 */ /* 0x000e260000000a00 */
[C---:B----4-:R-:W-:Y:S01]  /*1500*/  @P1 IMAD.WIDE.U32 R28, R5.reuse, 0x10, R28 ;  /* 0x00000010051c1825 */ /* 0x050fe200078e001c */
[----:B------:R4:W5:Y:S03]  /*1510*/  @P1 LDG.E.128 R56, desc[UR6][R26.64] ;  /* 0x000000061a381981 */ /* 0x000966000c1e1d00 */
[C---:B------:R-:W-:Y:S01]  /*1520*/  @P1 IMAD.WIDE.U32 R30, R5.reuse, 0x10, R30 ;  /* 0x00000010051e1825 */ /* 0x040fe200078e001e */
[----:B------:R4:W5:Y:S03]  /*1530*/  @P1 LD.E.128 R76, desc[UR6][R28.64] ;  /* 0x000000061c4c1980 */ /* 0x000966000c101d00 */
[----:B------:R-:W-:Y:S01]  /*1540*/  @P1 VIADD R5, R5, 0x80 ;  /* 0x0000008005051836 */ /* 0x000fe20000000000 */
[----:B------:R4:W5:Y:S03]  /*1550*/  @P1 LDG.E.128 R60, desc[UR6][R30.64] ;  /* 0x000000061e3c1981 */ /* 0x000966000c1e1d00 */
[----:B-1----:R-:W-:-:S04]  /*1560*/  @P2 IMAD.WIDE.U32 R32, R5, 0x10, R32 ;  /* 0x0000001005202825 */ /* 0x002fc800078e0020 */
[C---:B------:R-:W-:Y:S01]  /*1570*/  @P2 IMAD.WIDE.U32 R34, R5.reuse, 0x10, R34 ;  /* 0x0000001005222825 */ /* 0x040fe200078e0022 */
[----:B------:R4:W5:Y:S03]  /*1580*/  @P2 LDG.E.128 R64, desc[UR6][R32.64] ;  /* 0x0000000620402981 */ /* 0x000966000c1e1d00 */
[C---:B------:R-:W-:Y:S01]  /*1590*/  @P2 IMAD.WIDE.U32 R36, R5.reuse, 0x10, R36 ;  /* 0x0000001005242825 */ /* 0x040fe200078e0024 */
[----:B------:R-:W-:Y:S01]  /*15a0*/  @P2 IADD3 R5, PT, PT, R5, 0x80, RZ ;  /* 0x0000008005052810 */ /* 0x000fe20007ffe0ff */
[----:B------:R4:W5:Y:S04]  /*15b0*/  @P2 LD.E.128 R72, desc[UR6][R34.64] ;  /* 0x0000000622482980 */ /* 0x000968000c101d00 */
[C---:B--2---:R-:W-:Y:S01]  /*15c0*/  @P3 IMAD.WIDE.U32 R12, R5.reuse, 0x10, R12 ;  /* 0x00000010050c3825 */ /* 0x044fe200078e000c */
[----:B------:R4:W5:Y:S03]  /*15d0*/  @P2 LDG.E.128 R68, desc[UR6][R36.64] ;  /* 0x0000000624442981 */ /* 0x000966000c1e1d00 */
[C---:B---3--:R-:W-:Y:S01]  /*15e0*/  @P3 IMAD.WIDE.U32 R8, R5.reuse, 0x10, R8 ;  /* 0x0000001005083825 */ /* 0x048fe200078e0008 */
[----:B------:R4:W5:Y:S03]  /*15f0*/  @P3 LDG.E.128 R104, desc[UR6][R12.64] ;  /* 0x000000060c683981 */ /* 0x000966000c1e1d00 */
[----:B0-----:R-:W-:Y:S01]  /*1600*/  @P3 IMAD.WIDE.U32 R10, R5, 0x10, R10 ;  /* 0x00000010050a3825 */ /* 0x001fe200078e000a */
[----:B------:R4:W5:Y:S04]  /*1610*/  @P3 LDG.E.128 R108, desc[UR6][R8.64] ;  /* 0x00000006086c3981 */ /* 0x000968000c1e1d00 */
[----:B------:R4:W5:Y:S01]  /*1620*/  @P3 LD.E.128 R112, desc[UR6][R10.64] ;  /* 0x000000060a703980 */ /* 0x000962000c101d00 */
[----:B------:R-:W-:Y:S01]  /*1630*/  IMAD.MOV.U32 R90, RZ, RZ, RZ ;  /* 0x000000ffff5a7224 */ /* 0x000fe200078e00ff */
[----:B------:R-:W-:Y:S01]  /*1640*/  CS2R R88, SRZ ;  /* 0x0000000000587805 */ /* 0x000fe2000001ff00 */
[----:B------:R-:W-:Y:S01]  /*1650*/  IMAD.MOV.U32 R94, RZ, RZ, RZ ;  /* 0x000000ffff5e7224 */ /* 0x000fe200078e00ff */
[----:B------:R-:W-:Y:S01]  /*1660*/  CS2R R92, SRZ ;  /* 0x00000000005c7805 */ /* 0x000fe2000001ff00 */
[----:B------:R-:W-:Y:S01]  /*1670*/  IMAD.MOV.U32 R98, RZ, RZ, RZ ;  /* 0x000000ffff627224 */ /* 0x000fe200078e00ff */
[----:B------:R-:W-:-:S02]  /*1680*/  CS2R R96, SRZ ;  /* 0x0000000000607805 */ /* 0x000fc4000001ff00 */
[----:B------:R-:W-:Y:S01]  /*1690*/  CS2R R100, SRZ ;  /* 0x0000000000647805 */ /* 0x000fe2000001ff00 */
[----:B------:R-:W-:Y:S01]  /*16a0*/  @P4 IMAD.MOV.U32 R103, RZ, RZ, RZ ;  /* 0x000000ffff674224 */ /* 0x000fe200078e00ff */
[----:B------:R-:W-:Y:S01]  /*16b0*/  @P2 MOV R91, RZ ;  /* 0x000000ff005b2202 */ /* 0x000fe20000000f00 */
[----:B------:R-:W-:Y:S01]  /*16c0*/  @P0 IMAD.MOV.U32 R99, RZ, RZ, RZ ;  /* 0x000000ffff630224 */ /* 0x000fe200078e00ff */
[----:B------:R-:W-:Y:S01]  /*16d0*/  @P3 CS2R R118, SRZ ;  /* 0x0000000000763805 */ /* 0x000fe2000001ff00 */
[----:B------:R-:W-:Y:S01]  /*16e0*/  @P1 IMAD.MOV.U32 R95, RZ, RZ, RZ ;  /* 0x000000ffff5f1224 */ /* 0x000fe200078e00ff */
[----:B----4-:R-:W-:-:S07]  /*16f0*/  @P3 CS2R R116, SRZ ;  /* 0x0000000000743805 */ /* 0x010fce000001ff00 */
.L_x_147:
[----:B------:R-:W-:Y:S05]  /*1700*/  BSYNC.RECONVERGENT B0 ;  /* 0x0000000000007941 */ /* 0x000fea0003800200 */
.L_x_144:
[----:B------:R-:W0:Y:S02]  /*1710*/  LDCU UR4, c[0x0][0x384] ;  /* 0x00007080ff0477ac */ /* 0x000e240008000800 */
[----:B0-----:R-:W-:-:S06]  /*1720*/  UISETP.GE.AND UP0, UPT, UR17, UR4, UPT ;  /* 0x000000041100728c */ /* 0x001fcc000bf06270 */
[----:B------:R-:W-:-:S13]  /*1730*/  PLOP3.LUT P0, PT, PT, PT, UP0, 0x80, 0x8 ;  /* 0x000000000008781c */ /* 0x000fda0003f0f008 */
[----:B------:R-:W-:Y:S05]  /*1740*/  @P0 EXIT ;  /* 0x000000000000094d */ /* 0x000fea0003800000 */
[----:B------:R-:W-:-:S04]  /*1750*/  IMAD.HI.U32 R8, R183, -0x326172a9, RZ ;  /* 0xcd9e8d57b7087827 */ /* 0x000fc800078e00ff */
[----:B------:R-:W-:Y:S01]  /*1760*/  HFMA2 R162, -RZ, RZ, 0, 0 ;  /* 0x00000000ffa27431 */ /* 0x000fe200000001ff */
[----:B-----5:R-:W-:Y:S01]  /*1770*/  PRMT R180, R91, 0x7632, R180 ;  /* 0x000076325bb47816 */ /* 0x020fe200000000b4 */
[----:B------:R-:W-:Y:S01]  /*1780*/  UPLOP3.LUT UP1, UPT, UPT, UPT, UPT, 0x40, 0x4 ;  /* 0x000000000004789c */ /* 0x000fe20003f2e870 */
[C---:B------:R-:W-:Y:S01]  /*1790*/  IMAD.HI.U32 R5, R182.reuse, -0x2daee0ad, RZ ;  /* 0xd2511f53b6057827 */ /* 0x040fe200078e00ff */
[----:B------:R-:W-:Y:S02]  /*17a0*/  LOP3.LUT R8, R181, UR8, R8, 0x96, !PT ;  /* 0x00000008b5087c12 */ /* 0x000fe4000f8e9608 */
[----:B------:R-:W-:Y:S01]  /*17b0*/  PRMT R179, R71, 0x7632, R179 ;  /* 0x0000763247b37816 */ /* 0x000fe200000000b3 */
[----:B------:R-:W-:Y:S01]  /*17c0*/  IMAD R12, R182, -0x2daee0ad, RZ ;  /* 0xd2511f53b60c7824 */ /* 0x000fe200078e02ff */
[----:B------:R-:W-:Y:S01]  /*17d0*/  LOP3.LUT R5, R5, UR9, RZ, 0x3c, !PT ;  /* 0x0000000905057c12 */ /* 0x000fe2000f8e3cff */
[----:B------:R-:W-:Y:S01]  /*17e0*/  IMAD.HI.U32 R9, R8, -0x2daee0ad, RZ ;  /* 0xd2511f5308097827 */ /* 0x000fe200078e00ff */
[----:B------:R-:W-:-:S02]  /*17f0*/  PRMT R178, R75, 0x7632, R178 ;  /* 0x000076324bb27816 */ /* 0x000fc400000000b2 */
[----:B------:R-:W-:Y:S01]  /*1800*/  PRMT R177, R67, 0x7632, R177 ;  /* 0x0000763243b17816 */ /* 0x000fe200000000b1 */
[----:B------:R-:W-:Y:S01]  /*1810*/  IMAD R10, R183, -0x326172a9, RZ ;  /* 0xcd9e8d57b70a7824 */ /* 0x000fe200078e02ff */
[----:B------:R-:W-:Y:S01]  /*1820*/  LOP3.LUT R9, R12, UR26, R9, 0x96, !PT ;  /* 0x0000001a0c097c12 */ /* 0x000fe2000f8e9609 */
[C---:B------:R-:W-:Y:S01]  /*1830*/  IMAD.HI.U32 R7, R5.reuse, -0x326172a9, RZ ;  /* 0xcd9e8d5705077827 */ /* 0x040fe200078e00ff */
[----:B------:R-:W-:Y:S02]  /*1840*/  PRMT R13, R88, 0x7632, R13 ;  /* 0x00007632580d7816 */ /* 0x000fe4000000000d */
[----:B------:R-:W-:Y:S01]  /*1850*/  PRMT R14, R68, 0x7632, R14 ;  /* 0x00007632440e7816 */ /* 0x000fe2000000000e */
[----:B------:R-:W-:Y:S01]  /*1860*/  IMAD R11, R8, -0x2daee0ad, RZ ;  /* 0xd2511f53080b7824 */ /* 0x000fe200078e02ff */
[----:B------:R-:W-:Y:S01]  /*1870*/  LOP3.LUT R7, R10, UR16, R7, 0x96, !PT ;  /* 0x000000100a077c12 */ /* 0x000fe2000f8e9607 */
[----:B------:R-:W-:Y:S01]  /*1880*/  IMAD R10, R5, -0x326172a9, RZ ;  /* 0xcd9e8d57050a7824 */ /* 0x000fe200078e02ff */
[----:B------:R-:W-:Y:S01]  /*1890*/  PRMT R15, R72, 0x7632, R15 ;  /* 0x00007632480f7816 */ /* 0x000fe2000000000f */
[----:B------:R-:W-:Y:S01]  /*18a0*/  IMAD.HI.U32 R5, R9, -0x326172a9, RZ ;  /* 0xcd9e8d5709057827 */ /* 0x000fe200078e00ff */
[----:B------:R-:W-:-:S02]  /*18b0*/  PRMT R16, R64, 0x7632, R16 ;  /* 0x0000763240107816 */ /* 0x000fc40000000010 */
[----:B------:R-:W-:Y:S01]  /*18c0*/  PRMT R17, R95, 0x7632, R17 ;  /* 0x000076325f117816 */ /* 0x000fe20000000011 */
[----:B------:R-:W-:Y:S01]  /*18d0*/  IMAD.HI.U32 R8, R7, -0x2daee0ad, RZ ;  /* 0xd2511f5307087827 */ /* 0x000fe200078e00ff */
[----:B------:R-:W-:Y:S02]  /*18e0*/  LOP3.LUT R5, R10, UR27, R5, 0x96, !PT ;  /* 0x0000001b0a057c12 */ /* 0x000fe4000f8e9605 */
[----:B------:R-:W-:Y:S01]  /*18f0*/  PRMT R18, R63, 0x7632, R18 ;  /* 0x000076323f127816 */ /* 0x000fe20000000012 */
[----:B------:R-:W-:Y:S01]  /*1900*/  IMAD R12, R7, -0x2daee0ad, RZ ;  /* 0xd2511f53070c7824 */ /* 0x000fe200078e02ff */
[----:B------:R-:W-:Y:S01]  /*1910*/  LOP3.LUT R8, R11, UR28, R8, 0x96, !PT ;  /* 0x0000001c0b087c12 */ /* 0x000fe2000f8e9608 */
[----:B------:R-:W-:Y:S01]  /*1920*/  IMAD.HI.U32 R11, R5, -0x2daee0ad, RZ ;  /* 0xd2511f53050b7827 */ /* 0x000fe200078e00ff */
[----:B------:R-:W-:Y:S02]  /*1930*/  PRMT R19, R79, 0x7632, R19 ;  /* 0x000076324f137816 */ /* 0x000fe40000000013 */
[----:B------:R-:W-:Y:S01]  /*1940*/  PRMT R20, R59, 0x7632, R20 ;  /* 0x000076323b147816 */ /* 0x000fe20000000014 */
[----:B------:R-:W-:Y:S01]  /*1950*/  IMAD R10, R9, -0x326172a9, RZ ;  /* 0xcd9e8d57090a7824 */ /* 0x000fe200078e02ff */
[----:B------:R-:W-:Y:S01]  /*1960*/  LOP3.LUT R11, R12, UR10, R11, 0x96, !PT ;  /* 0x0000000a0c0b7c12 */ /* 0x000fe2000f8e960b */
[----:B------:R-:W-:Y:S01]  /*1970*/  IMAD.HI.U32 R7, R8, -0x326172a9, RZ ;  /* 0xcd9e8d5708077827 */ /* 0x000fe200078e00ff */
[----:B------:R-:W-:-:S02]  /*1980*/  PRMT R21, R94, 0x7632, R21 ;  /* 0x000076325e157816 */ /* 0x000fc40000000015 */
        /* <DEDUP_REMOVED lines=9> */
[----:B------:R-:W-:Y:S01]  /*1a20*/  PRMT R25, R93, 0x7632, R25 ;  /* 0x000076325d197816 */ /* 0x000fe20000000019 */
[----:B------:R-:W0:Y:S01]  /*1a30*/  LDCU.64 UR10, c[0x0][0x398] ;  /* 0x00007300ff0a77ac */ /* 0x000e220008000a00 */
        /* <DEDUP_REMOVED lines=8> */
[C---:B------:R-:W-:Y:S01]  /*1ac0*/  IMAD.HI.U32 R7, R5.reuse, -0x326172a9, RZ ;  /* 0xcd9e8d5705077827 */ /* 0x040fe200078e00ff */
[----:B------:R-:W-:Y:S01]  /*1ad0*/  PRMT R29, R92, 0x7632, R29 ;  /* 0x000076325c1d7816 */ /* 0x000fe2000000001d */
[----:B------:R-:W1:Y:S01]  /*1ae0*/  LDCU.64 UR12, c[0x0][0x3a0] ;  /* 0x00007400ff0c77ac */ /* 0x000e620008000a00 */
        /* <DEDUP_REMOVED lines=14> */
[----:B------:R-:W-:Y:S02]  /*1bd0*/  SHF.R.S32.HI R11, RZ, 0x3, R4 ;  /* 0x00000003ff0b7819 */ /* 0x000fe40000011404 */
[----:B------:R-:W-:Y:S01]  /*1be0*/  PRMT R35, R83, 0x7632, R35 ;  /* 0x0000763253237816 */ /* 0x000fe20000000023 */
[----:B------:R-:W-:Y:S01]  /*1bf0*/  IMAD R9, R9, -0x326172a9, RZ ;  /* 0xcd9e8d5709097824 */ /* 0x000fe200078e02ff */
[----:B------:R-:W-:Y:S01]  /*1c00*/  LOP3.LUT R12, R11, 0x7f, RZ, 0xc0, !PT ;  /* 0x0000007f0b0c7812 */ /* 0x000fe200078ec0ff */
[----:B------:R-:W-:Y:S01]  /*1c10*/  IMAD.HI.U32 R4, R8, -0x326172a9, RZ ;  /* 0xcd9e8d5708047827 */ /* 0x000fe200078e00ff */
[----:B------:R-:W-:Y:S01]  /*1c20*/  LOP3.LUT R7, R10, UR15, R7, 0x96, !PT ;  /* 0x0000000f0a077c12 */ /* 0x000fe2000f8e9607 */
[----:B------:R-:W2:Y:S01]  /*1c30*/  LDCU.64 UR14, c[0x0][0x380] ;  /* 0x00007000ff0e77ac */ /* 0x000ea20008000a00 */
[----:B------:R-:W-:Y:S01]  /*1c40*/  VIADDMNMX R3, R12, -R3, RZ, !PT ;  /* 0x800000030c037246 */ /* 0x000fe200078001ff */
[----:B------:R-:W-:Y:S01]  /*1c50*/  IMAD R10, R2, -0x20, R12 ;  /* 0xffffffe0020a7824 */ /* 0x000fe200078e020c */
[----:B------:R-:W-:Y:S01]  /*1c60*/  LOP3.LUT R4, R9, UR21, R4, 0x96, !PT ;  /* 0x0000001509047c12 */ /* 0x000fe2000f8e9604 */
[----:B------:R-:W-:Y:S01]  /*1c70*/  IMAD R9, R8, -0x326172a9, RZ ;  /* 0xcd9e8d5708097824 */ /* 0x000fe200078e02ff */
[----:B------:R-:W-:Y:S01]  /*1c80*/  VIMNMX R3, PT, PT, R3, 0x20, PT ;  /* 0x0000002003037848 */ /* 0x000fe20003fe0100 */
[----:B------:R-:W-:Y:S01]  /*1c90*/  IMAD.HI.U32 R2, R7, -0x326172a9, RZ ;  /* 0xcd9e8d5707027827 */ /* 0x000fe200078e00ff */
[----:B------:R-:W-:-:S02]  /*1ca0*/  VIMNMX R10, PT, PT, RZ, R10, !PT ;  /* 0x0000000aff0a7248 */ /* 0x000fc40007fe0100 */
[----:B------:R-:W-:Y:S01]  /*1cb0*/  PRMT R12, R65, 0x7632, R12 ;  /* 0x00007632410c7816 */ /* 0x000fe2000000000c */
[----:B------:R-:W-:Y:S01]  /*1cc0*/  IMAD.SHL.U32 R11, R11, 0x2, RZ ;  /* 0x000000020b0b7824 */ /* 0x000fe200078e00ff */
[----:B------:R-:W-:Y:S01]  /*1cd0*/  LOP3.LUT R221, R9, UR22, R2, 0x96, !PT ;  /* 0x0000001609dd7c12 */ /* 0x000fe2000f8e9602 */
[----:B------:R-:W-:Y:S01]  /*1ce0*/  IMAD R8, R5, -0x2daee0ad, RZ ;  /* 0xd2511f5305087824 */ /* 0x000fe200078e02ff */
[----:B------:R-:W-:Y:S01]  /*1cf0*/  PRMT R36, R51, 0x7632, R36 ;  /* 0x0000763233247816 */ /* 0x000fe20000000024 */
[----:B------:R-:W-:Y:S01]  /*1d00*/  IMAD.HI.U32 R5, R4, -0x2daee0ad, RZ ;  /* 0xd2511f5304057827 */ /* 0x000fe200078e00ff */
[----:B------:R-:W-:Y:S02]  /*1d10*/  LOP3.LUT R2, R11, 0xffffff00, RZ, 0xc0, !PT ;  /* 0xffffff000b027812 */ /* 0x000fe400078ec0ff */
[----:B------:R-:W-:Y:S01]  /*1d20*/  PRMT R11, R73, 0x7632, R11 ;  /* 0x00007632490b7816 */ /* 0x000fe2000000000b */
[----:B------:R-:W-:Y:S01]  /*1d30*/  IMAD R9, R7, -0x326172a9, RZ ;  /* 0xcd9e8d5707097824 */ /* 0x000fe200078e02ff */
[----:B------:R-:W-:Y:S01]  /*1d40*/  LOP3.LUT R164, R8, UR23, R5, 0x96, !PT ;  /* 0x0000001708a47c12 */ /* 0x000fe2000f8e9605 */
[----:B------:R-:W-:Y:S01]  /*1d50*/  IMAD R120, R3, 0x8, R2 ;  /* 0x0000000803787824 */ /* 0x000fe200078e0202 */
[----:B------:R-:W-:Y:S01]  /*1d60*/  VIMNMX R5, PT, PT, R10, 0x20, PT ;  /* 0x000000200a057848 */ /* 0x000fe20003fe0100 */
[----:B------:R-:W-:Y:S01]  /*1d70*/  IMAD R7, R4, -0x2daee0ad, RZ ;  /* 0xd2511f5304077824 */ /* 0x000fe200078e02ff */
[----:B------:R-:W-:Y:S01]  /*1d80*/  LOP3.LUT R3, R6, 0x3, RZ, 0xc0, !PT ;  /* 0x0000000306037812 */ /* 0x000fe200078ec0ff */
[----:B------:R-:W-:Y:S01]  /*1d90*/  IMAD.HI.U32 R4, R221, -0x2daee0ad, RZ ;  /* 0xd2511f53dd047827 */ /* 0x000fe200078e00ff */
[----:B------:R-:W-:Y:S01]  /*1da0*/  I2FP.F32.U32 R120, R120 ;  /* 0x0000007800787245 */ /* 0x000fe20000201000 */
[----:B------:R-:W3:Y:S01]  /*1db0*/  LDCU UR23, c[0x0][0x388] ;  /* 0x00007100ff1777ac */ /* 0x000ee20008000800 */
[----:B------:R-:W-:Y:S01]  /*1dc0*/  PRMT R6, R90, 0x7632, R6 ;  /* 0x000076325a067816 */ /* 0x000fe20000000006 */
[----:B------:R-:W-:Y:S01]  /*1dd0*/  IMAD.HI.U32 R8, R164, -0x326172a9, RZ ;  /* 0xcd9e8d57a4087827 */ /* 0x000fe200078e00ff */
[----:B------:R4:W0:Y:S01]  /*1de0*/  MUFU.RCP R154, R120 ;  /* 0x00000078009a7308 */ /* 0x0008220000001000 */
[----:B------:R-:W-:-:S02]  /*1df0*/  PRMT R10, R89, 0x7632, R10 ;  /* 0x00007632590a7816 */ /* 0x000fc4000000000a */
[----:B------:R-:W-:Y:S01]  /*1e00*/  IMAD R2, R5, 0x8, R2 ;  /* 0x0000000805027824 */ /* 0x000fe200078e0202 */
[----:B------:R-:W-:Y:S01]  /*1e10*/  LOP3.LUT R5, R7, UR25, R4, 0x96, !PT ;  /* 0x0000001907057c12 */ /* 0x000fe2000f8e9604 */
[----:B------:R-:W-:Y:S01]  /*1e20*/  IMAD R221, R221, -0x2daee0ad, RZ ;  /* 0xd2511f53dddd7824 */ /* 0x000fe200078e02ff */
[--C-:B------:R-:W-:Y:S01]  /*1e30*/  LOP3.LUT R4, R9, UR24, R8.reuse, 0x96, !PT ;  /* 0x0000001809047c12 */ /* 0x100fe2000f8e9608 */
[----:B------:R-:W-:Y:S01]  /*1e40*/  IMAD R164, R164, -0x326172a9, RZ ;  /* 0xcd9e8d57a4a47824 */ /* 0x000fe200078e02ff */
[----:B------:R-:W-:Y:S01]  /*1e50*/  PRMT R7, R70, 0x7632, R7 ;  /* 0x0000763246077816 */ /* 0x000fe20000000007 */
[----:B------:R-:W0:Y:S01]  /*1e60*/  LDCU.U8 UR24, c[0x0][0x410] ;  /* 0x00008200ff1877ac */ /* 0x000e220008000000 */
[----:B------:R-:W-:Y:S02]  /*1e70*/  PRMT R8, R74, 0x7632, R8 ;  /* 0x000076324a087816 */ /* 0x000fe40000000008 */
[----:B------:R-:W-:Y:S01]  /*1e80*/  PRMT R9, R66, 0x7632, R9 ;  /* 0x0000763242097816 */ /* 0x000fe20000000009 */
[----:B------:R-:W0:Y:S01]  /*1e90*/  LDCU UR25, c[0x0][0x400] ;  /* 0x00008000ff1977ac */ /* 0x000e220008000800 */
        /* <DEDUP_REMOVED lines=27> */
[----:B01234-:R-:W-:-:S07]  /*2050*/  PRMT R161, R40, 0x7632, R161 ;  /* 0x0000763228a17816 */ /* 0x01ffce00000000a1 */
.L_x_787:
[----:B------:R-:W-:Y:S01]  /*2060*/  UIMAD UR4, UR17, UR23, URZ ;  /* 0x00000017110472a4 */ /* 0x000fe2000f8e02ff */
[----:B------:R-:W-:Y:S01]  /*2070*/  LOP3.LUT P0, RZ, R184, 0x100, RZ, 0xc0, !PT ;  /* 0x00000100b8ff7812 */ /* 0x000fe2000780c0ff */
[----:B------:R-:W-:Y:S02]  /*2080*/  BSSY.RECONVERGENT B0, `(.L_x_149) ;  /* 0x000092c000007945 */ /* 0x000fe40003800200 */
[----:B------:R-:W-:-:S04]  /*2090*/  USHF.R.S32.HI UR5, URZ, 0x1f, UR4 ;  /* 0x0000001fff057899 */ /* 0x000fc80008011404 */
[----:B------:R-:W-:-:S06]  /*20a0*/  ULEA.HI UR5, UR5, UR4, URZ, 0x3 ;  /* 0x0000000405057291 */ /* 0x000fcc000f8f18ff */
[----:B0-234-:R-:W-:-:S05]  /*20b0*/  IMAD.U32 R129, RZ, RZ, UR5 ;  /* 0x00000005ff817e24 */ /* 0x01dfca000f8e00ff */
[----:B------:R-:W-:-:S05]  /*20c0*/  LEA.HI.SX32 R220, R129, R222, 0x1d ;  /* 0x000000de81dc7211 */ /* 0x000fca00078feaff */
[----:B------:R-:W-:Y:S01]  /*20d0*/  IMAD.MOV.U32 R134, RZ, RZ, R220 ;  /* 0x000000ffff867224 */ /* 0x000fe200078e00dc */
        /* <DEDUP_REMOVED lines=17> */
[----:B------:R-:W-:Y:S01]  /*21f0*/  ISETP.NE.AND P2, PT, R3, 0x1, PT ;  /* 0x000000010300780c */ /* 0x000fe20003f45270 */
[----:B------:R-:W-:Y:S01]  /*2200*/  BSSY.RECONVERGENT B1, `(.L_x_152) ;  /* 0x0000053000017945 */ /* 0x000fe20003800200 */
[----:B------:R-:W-:Y:S01]  /*2210*/  IMAD.MOV.U32 R133, RZ, RZ, 0x2 ;  /* 0x00000002ff857424 */ /* 0x000fe200078e00ff */
[----:B------:R-:W-:Y:S01]  /*2220*/  MOV R132, R164 ;  /* 0x000000a400847202 */ /* 0x000fe20000000f00 */
[----:B------:R-:W-:-:S09]  /*2230*/  IMAD.MOV.U32 R134, RZ, RZ, R221 ;  /* 0x000000ffff867224 */ /* 0x000fd200078e00dd */
[----:B------:R-:W-:Y:S05]  /*2240*/  @!P2 BRA `(.L_x_153) ;  /* 0x000000040038a947 */ /* 0x000fea0003800000 */
[----:B------:R-:W-:-:S13]  /*2250*/  ISETP.NE.AND P2, PT, R3, 0x3, PT ;  /* 0x000000030300780c */ /* 0x000fda0003f45270 */
[----:B------:R-:W-:Y:S05]  /*2260*/  @!P2 BRA `(.L_x_154) ;  /* 0x000000000020a947 */ /* 0x000fea0003800000 */
[----:B------:R-:W-:-:S13]  /*2270*/  ISETP.NE.AND P2, PT, R3, 0x2, PT ;  /* 0x000000020300780c */ /* 0x000fda0003f45270 */
[----:B------:R-:W-:Y:S01]  /*2280*/  @!P2 IMAD.MOV.U32 R133, RZ, RZ, 0x3 ;  /* 0x00000003ff85a424 */ /* 0x000fe200078e00ff */
[----:B------:R-:W-:Y:S01]  /*2290*/  @!P2 MOV R132, R5 ;  /* 0x000000050084a202 */ /* 0x000fe20000000f00 */
[--C-:B------:R-:W-:Y:S02]  /*22a0*/  @!P2 IMAD.MOV.U32 R134, RZ, RZ, R221.reuse ;  /* 0x000000ffff86a224 */ /* 0x100fe400078e00dd */
[----:B------:R-:W-:Y:S02]  /*22b0*/  @P2 VIADD R133, R3, 0x1 ;  /* 0x0000000103852836 */ /* 0x000fe40000000000 */
[----:B------:R-:W-:Y:S02]  /*22c0*/  @P2 IMAD.MOV.U32 R134, RZ, RZ, R221 ;  /* 0x000000ffff862224 */ /* 0x000fe400078e00dd */
[----:B------:R-:W-:Y:S01]  /*22d0*/  @P2 IMAD.MOV.U32 R132, RZ, RZ, R4 ;  /* 0x000000ffff842224 */ /* 0x000fe200078e0004 */
[----:B------:R-:W-:Y:S06]  /*22e0*/  BRA `(.L_x_153) ;  /* 0x0000000400107947 */ /* 0x000fec0003800000 */
.L_x_154:
[----:B------:R-:W-:Y:S01]  /*22f0*/  IADD3 R182, PT, PT, R182, 0x1, RZ ;  /* 0x00000001b6b67810 */ /* 0x000fe20007ffe0ff */
[----:B------:R-:W-:Y:S03]  /*2300*/  BSSY.RECONVERGENT B2, `(.L_x_155) ;  /* 0x000000c000027945 */ /* 0x000fe60003800200 */
[C---:B------:R-:W-:Y:S01]  /*2310*/  ISETP.NE.AND P2, PT, R182.reuse, RZ, PT ;  /* 0x000000ffb600720c */ /* 0x040fe20003f45270 */
[----:B------:R-:W-:-:S12]  /*2320*/  IMAD.WIDE.U32 R132, R182, -0x2daee0ad, RZ ;  /* 0xd2511f53b6847825 */ /* 0x000fd800078e00ff */
[----:B------:R-:W-:Y:S05]  /*2330*/  @P2 BRA `(.L_x_156) ;  /* 0x0000000000202947 */ /* 0x000fea0003800000 */
[----:B------:R-:W-:-:S05]  /*2340*/  VIADD R181, R181, 0x1 ;  /* 0x00000001b5b57836 */ /* 0x000fca0000000000 */
[----:B------:R-:W-:-:S13]  /*2350*/  ISETP.NE.AND P2, PT, R181, RZ, PT ;  /* 0x000000ffb500720c */ /* 0x000fda0003f45270 */
[----:B------:R-:W-:Y:S02]  /*2360*/  @!P2 VIADD R183, R183, 0x1 ;  /* 0x00000001b7b7a836 */ /* 0x000fe40000000000 */
[----:B------:R-:W-:Y:S02]  /*2370*/  @!P2 VIADD R3, R162, 0x1 ;  /* 0x00000001a203a836 */ /* 0x000fe40000000000 */
[----:B------:R-:W-:Y:S01]  /*2380*/  @!P2 IMAD.MOV.U32 R181, RZ, RZ, RZ ;  /* 0x000000ffffb5a224 */ /* 0x000fe200078e00ff */
[----:B------:R-:W-:-:S13]  /*2390*/  ISETP.NE.AND P3, PT, R183, RZ, !P2 ;  /* 0x000000ffb700720c */ /* 0x000fda0005765270 */
[----:B------:R-:W-:-:S05]  /*23a0*/  @P3 IADD3 R3, PT, PT, R162, RZ, RZ ;  /* 0x000000ffa2033210 */ /* 0x000fca0007ffe0ff */
[----:B------:R-:W-:-:S07]  /*23b0*/  @!P2 IMAD.MOV.U32 R162, RZ, RZ, R3 ;  /* 0x000000ffffa2a224 */ /* 0x000fce00078e0003 */
.L_x_156:
[----:B------:R-:W-:Y:S05]  /*23c0*/  BSYNC.RECONVERGENT B2 ;  /* 0x0000000000027941 */ /* 0x000fea0003800200 */
.L_x_155:
[----:B------:R-:W-:Y:S01]  /*23d0*/  IMAD.WIDE.U32 R4, R183, -0x326172a9, RZ ;  /* 0xcd9e8d57b7047825 */ /* 0x000fe200078e00ff */
[----:B------:R-:W-:Y:S01]  /*23e0*/  LOP3.LUT R134, R162, UR9, R133, 0x96, !PT ;  /* 0x00000009a2867c12 */ /* 0x000fe2000f8e9685 */
[----:B------:R-:W-:Y:S02]  /*23f0*/  UIADD3 UR4, UPT, UPT, UR9, -0x4498517b, URZ ;  /* 0xbb67ae8509047890 */ /* 0x000fe4000fffe0ff */
[----:B------:R-:W-:Y:S01]  /*2400*/  UIADD3 UR5, UPT, UPT, UR9, 0x76cf5d0a, URZ ;  /* 0x76cf5d0a09057890 */ /* 0x000fe2000fffe0ff */
[----:B------:R-:W-:Y:S01]  /*2410*/  LOP3.LUT R222, R181, UR8, R5, 0x96, !PT ;  /* 0x00000008b5de7c12 */ /* 0x000fe2000f8e9605 */
[----:B------:R-:W-:-:S04]  /*2420*/  IMAD.WIDE.U32 R134, R134, -0x326172a9, RZ ;  /* 0xcd9e8d5786867825 */ /* 0x000fc800078e00ff */
[----:B------:R-:W-:Y:S01]  /*2430*/  IMAD.WIDE.U32 R222, R222, -0x2daee0ad, RZ ;  /* 0xd2511f53dede7825 */ /* 0x000fe200078e00ff */
[----:B------:R-:W-:-:S04]  /*2440*/  LOP3.LUT R133, R4, UR16, R135, 0x96, !PT ;  /* 0x0000001004857c12 */ /* 0x000fc8000f8e9687 */
[----:B------:R-:W-:Y:S01]  /*2450*/  LOP3.LUT R4, R132, UR4, R223, 0x96, !PT ;  /* 0x0000000484047c12 */ /* 0x000fe2000f8e96df */
[----:B------:R-:W-:Y:S01]  /*2460*/  IMAD.WIDE.U32 R132, R133, -0x2daee0ad, RZ ;  /* 0xd2511f5385847825 */ /* 0x000fe200078e00ff */
[----:B------:R-:W-:-:S03]  /*2470*/  UIADD3 UR4, UPT, UPT, UR8, 0x3c6ef372, URZ ;  /* 0x3c6ef37208047890 */ /* 0x000fc6000fffe0ff */
[----:B------:R-:W-:Y:S01]  /*2480*/  IMAD.WIDE.U32 R4, R4, -0x326172a9, RZ ;  /* 0xcd9e8d5704047825 */ /* 0x000fe200078e00ff */
[----:B------:R-:W-:Y:S01]  /*2490*/  LOP3.LUT R135, R222, UR5, R133, 0x96, !PT ;  /* 0x00000005de877c12 */ /* 0x000fe2000f8e9685 */
[----:B------:R-:W-:-:S03]  /*24a0*/  UIADD3 UR5, UPT, UPT, UR9, -0x126145ec, URZ ;  /* 0xed9eba1409057890 */ /* 0x000fc6000fffe0ff */
[----:B------:R-:W-:Y:S01]  /*24b0*/  LOP3.LUT R222, R134, UR4, R5, 0x96, !PT ;  /* 0x0000000486de7c12 */ /* 0x000fe2000f8e9605 */
[----:B------:R-:W-:Y:S01]  /*24c0*/  IMAD.WIDE.U32 R134, R135, -0x326172a9, RZ ;  /* 0xcd9e8d5787867825 */ /* 0x000fe200078e00ff */
[----:B------:R-:W-:-:S03]  /*24d0*/  UIADD3 UR4, UPT, UPT, UR9, 0x32370b8f, URZ ;  /* 0x32370b8f09047890 */ /* 0x000fc6000fffe0ff */
        /* <DEDUP_REMOVED lines=10> */
[----:B------:R-:W-:-:S03]  /*2580*/  UIADD3 UR4, UPT, UPT, UR9, -0x56f99767, URZ ;  /* 0xa906689909047890 */ /* 0x000fc6000fffe0ff */
[----:B------:R-:W-:Y:S01]  /*2590*/  IMAD.WIDE.U32 R222, R222, -0x2daee0ad, RZ ;  /* 0xd2511f53dede7825 */ /* 0x000fe200078e00ff */
[----:B------:R-:W-:-:S04]  /*25a0*/  LOP3.LUT R133, R4, UR19, R135, 0x96, !PT ;  /* 0x0000001304857c12 */ /* 0x000fc8000f8e9687 */
[----:B------:R-:W-:Y:S01]  /*25b0*/  LOP3.LUT R4, R132, UR4, R223, 0x96, !PT ;  /* 0x0000000484047c12 */ /* 0x000fe2000f8e96df */
[----:B------:R-:W-:Y:S01]  /*25c0*/  IMAD.WIDE.U32 R132, R133, -0x2daee0ad, RZ ;  /* 0xd2511f5385847825 */ /* 0x000fe200078e00ff */
[----:B------:R-:W-:-:S03]  /*25d0*/  UIADD3 UR4, UPT, UPT, UR8, -0x4ab325aa, URZ ;  /* 0xb54cda5608047890 */ /* 0x000fc6000fffe0ff */
[----:B------:R-:W-:Y:S01]  /*25e0*/  IMAD.WIDE.U32 R4, R4, -0x326172a9, RZ ;  /* 0xcd9e8d5704047825 */ /* 0x000fe200078e00ff */
[----:B------:R-:W-:-:S04]  /*25f0*/  LOP3.LUT R135, R222, UR20, R133, 0x96, !PT ;  /* 0x00000014de877c12 */ /* 0x000fc8000f8e9685 */
[----:B------:R-:W-:Y:S01]  /*2600*/  LOP3.LUT R222, R134, UR4, R5, 0x96, !PT ;  /* 0x0000000486de7c12 */ /* 0x000fe2000f8e9605 */
[----:B------:R-:W-:Y:S01]  /*2610*/  IMAD.WIDE.U32 R134, R135, -0x326172a9, RZ ;  /* 0xcd9e8d5787867825 */ /* 0x000fe200078e00ff */
[----:B------:R-:W-:-:S03]  /*2620*/  UIADD3 UR4, UPT, UPT, UR9, 0x1fd5c5a3, URZ ;  /* 0x1fd5c5a309047890 */ /* 0x000fc6000fffe0ff */
[----:B------:R-:W-:Y:S01]  /*2630*/  IMAD.WIDE.U32 R222, R222, -0x2daee0ad, RZ ;  /* 0xd2511f53dede7825 */ /* 0x000fe200078e00ff */
[----:B------:R-:W-:-:S04]  /*2640*/  LOP3.LUT R133, R4, UR21, R135, 0x96, !PT ;  /* 0x0000001504857c12 */ /* 0x000fc8000f8e9687 */
[----:B------:R-:W-:Y:S01]  /*2650*/  LOP3.LUT R4, R132, UR4, R223, 0x96, !PT ;  /* 0x0000000484047c12 */ /* 0x000fe2000f8e96df */
[----:B------:R-:W-:Y:S01]  /*2660*/  UIADD3 UR4, UPT, UPT, UR9, -0x24c28bd8, URZ ;  /* 0xdb3d742809047890 */ /* 0x000fe2000fffe0ff */
[----:B------:R-:W-:-:S04]  /*2670*/  IMAD.WIDE.U32 R132, R133, -0x2daee0ad, RZ ;  /* 0xd2511f5385847825 */ /* 0x000fc800078e00ff */
[----:B------:R-:W-:Y:S01]  /*2680*/  IMAD.WIDE.U32 R4, R4, -0x326172a9, RZ ;  /* 0xcd9e8d5704047825 */ /* 0x000fe200078e00ff */
[----:B------:R-:W-:Y:S01]  /*2690*/  LOP3.LUT R222, R222, UR4, R133, 0x96, !PT ;  /* 0x00000004dede7c12 */ /* 0x000fe2000f8e9685 */
[----:B------:R-:W-:Y:S02]  /*26a0*/  UIADD3 UR4, UPT, UPT, UR8, -0x700cb87f, URZ ;  /* 0x8ff3478108047890 */ /* 0x000fe4000fffe0ff */
[----:B------:R-:W-:Y:S01]  /*26b0*/  IMAD.MOV.U32 R133, RZ, RZ, RZ ;  /* 0x000000ffff857224 */ /* 0x000fe200078e00ff */
[----:B------:R-:W-:Y:S01]  /*26c0*/  LOP3.LUT R134, R134, UR22, R5, 0x96, !PT ;  /* 0x0000001686867c12 */ /* 0x000fe2000f8e9605 */
[----:B------:R-:W-:-:S04]  /*26d0*/  IMAD.WIDE.U32 R222, R222, -0x326172a9, RZ ;  /* 0xcd9e8d57dede7825 */ /* 0x000fc800078e00ff */
[----:B------:R-:W-:Y:S01]  /*26e0*/  IMAD.WIDE.U32 R134, R134, -0x2daee0ad, RZ ;  /* 0xd2511f5386867825 */ /* 0x000fe200078e00ff */
[----:B------:R-:W-:-:S03]  /*26f0*/  LOP3.LUT R4, R4, UR4, R223, 0x96, !PT ;  /* 0x0000000404047c12 */ /* 0x000fc6000f8e96df */
[----:B------:R-:W-:Y:S01]  /*2700*/  IMAD.MOV.U32 R164, RZ, RZ, R222 ;  /* 0x000000ffffa47224 */ /* 0x000fe200078e00de */
[----:B------:R-:W-:Y:S02]  /*2710*/  LOP3.LUT R5, R132, UR5, R135, 0x96, !PT ;  /* 0x0000000584057c12 */ /* 0x000fe4000f8e9687 */
[----:B------:R-:W-:-:S07]  /*2720*/  MOV R132, R221 ;  /* 0x000000dd00847202 */ /* 0x000fce0000000f00 */
.L_x_153:
[----:B------:R-:W-:Y:S05]  /*2730*/  BSYNC.RECONVERGENT B1 ;  /* 0x0000000000017941 */ /* 0x000fea0003800200 */
.L_x_152:
[----:B------:R-:W0:Y:S01]  /*2740*/  LDC R215, c[0x0][0x408] ;  /* 0x00010200ffd77b82 */ /* 0x000e220000000800 */
[----:B------:R-:W-:Y:S01]  /*2750*/  I2FP.F32.U32 R3, R132 ;  /* 0x0000008400037245 */ /* 0x000fe20000201000 */
[----:B------:R-:W-:Y:S01]  /*2760*/  IMAD.MOV.U32 R226, RZ, RZ, 0x2f800000 ;  /* 0x2f800000ffe27424 */ /* 0x000fe200078e00ff */
[----:B------:R-:W-:Y:S01]  /*2770*/  ISETP.NE.AND P3, PT, R133, 0x1, PT ;  /* 0x000000018500780c */ /* 0x000fe20003f65270 */
[----:B-----5:R-:W-:Y:S01]  /*2780*/  IMAD.U32 R186, R128, 0x10000, RZ ;  /* 0x0001000080ba7824 */ /* 0x020fe200078e00ff */
[----:B------:R-:W-:Y:S01]  /*2790*/  LOP3.LUT R184, R184, 0xffffffef, RZ, 0xc0, !PT ;  /* 0xffffffefb8b87812 */ /* 0x000fe200078ec0ff */
[----:B------:R-:W-:Y:S01]  /*27a0*/  FFMA.FTZ R132, R3, R226, 1.1641532182693481445e-10 ;  /* 0x2f00000003847423 */ /* 0x000fe200000100e2 */
[----:B------:R-:W-:Y:S01]  /*27b0*/  BSSY.RECONVERGENT B1, `(.L_x_157) ;  /* 0x000005b000017945 */ /* 0x000fe20003800200 */
[----:B------:R-:W1:Y:S01]  /*27c0*/  LDC R225, c[0x0][0x404] ;  /* 0x00010100ffe17b82 */ /* 0x000e620000000800 */
[----:B------:R-:W-:Y:S01]  /*27d0*/  PRMT R128, R128, 0x7632, R128 ;  /* 0x0000763280807816 */ /* 0x000fe20000000080 */
[----:B------:R-:W-:-:S02]  /*27e0*/  IMAD.MOV.U32 R3, RZ, RZ, R164 ;  /* 0x000000ffff037224 */ /* 0x000fc400078e00a4 */
[----:B0-----:R-:W-:Y:S01]  /*27f0*/  FMUL.FTZ R186, R186, R215 ;  /* 0x000000d7baba7220 */ /* 0x001fe20000410000 */
[----:B-1----:R-:W-:Y:S02]  /*2800*/  FSETP.GTU.FTZ.AND P2, PT, R132, R225, PT ;  /* 0x000000e18400720b */ /* 0x002fe40003f5c000 */
[----:B------:R-:W-:Y:S02]  /*2810*/  @P1 SHF.L.U32 R132, R124, 0x10, RZ ;  /* 0x000000107c841819 */ /* 0x000fe400000006ff */
[----:B------:R-:W-:Y:S01]  /*2820*/  FSEL R163, R186, RZ, !P2 ;  /* 0x000000ffbaa37208 */ /* 0x000fe20005000000 */
[----:B------:R-:W-:Y:S01]  /*2830*/  IMAD.MOV.U32 R186, RZ, RZ, 0x2 ;  /* 0x00000002ffba7424 */ /* 0x000fe200078e00ff */
[----:B------:R-:W-:-:S03]  /*2840*/  PLOP3.LUT P2, PT, P2, PT, PT, 0x8, 0x80 ;  /* 0x000000000080781c */ /* 0x000fc6000174e170 */
[----:B------:R-:W-:-:S05]  /*2850*/  @P1 FADD.FTZ R163, R132, R163 ;  /* 0x000000a384a31221 */ /* 0x000fca0000010000 */
[----:B------:R-:W-:-:S05]  /*2860*/  F2FP.BF16.F32.PACK_AB R135, RZ, R163 ;  /* 0x000000a3ff87723e */ /* 0x000fca00000010ff */
[----:B------:R-:W-:Y:S01]  /*2870*/  @P2 LOP3.LUT R184, R184, 0x10, RZ, 0xfc, !PT ;  /* 0x00000010b8b82812 */ /* 0x000fe200078efcff */
[----:B------:R-:W-:Y:S06]  /*2880*/  @!P3 BRA `(.L_x_158) ;  /* 0x000000040034b947 */ /* 0x000fec0003800000 */
[----:B------:R-:W-:-:S13]  /*2890*/  ISETP.NE.AND P2, PT, R133, 0x3, PT ;  /* 0x000000038500780c */ /* 0x000fda0003f45270 */
[----:B------:R-:W-:Y:S05]  /*28a0*/  @!P2 BRA `(.L_x_159) ;  /* 0x000000000018a947 */ /* 0x000fea0003800000 */
[----:B------:R-:W-:-:S13]  /*28b0*/  ISETP.NE.AND P2, PT, R133, 0x2, PT ;  /* 0x000000028500780c */ /* 0x000fda0003f45270 */
[----:B------:R-:W-:Y:S01]  /*28c0*/  @!P2 IMAD.MOV.U32 R186, RZ, RZ, 0x3 ;  /* 0x00000003ffbaa424 */ /* 0x000fe200078e00ff */
[----:B------:R-:W-:Y:S01]  /*28d0*/  @!P2 MOV R3, R5 ;  /* 0x000000050003a202 */ /* 0x000fe20000000f00 */
[----:B------:R-:W-:Y:S02]  /*28e0*/  @P2 VIADD R186, R133, 0x1 ;  /* 0x0000000185ba2836 */ /* 0x000fe40000000000 */
[----:B------:R-:W-:Y:S01]  /*28f0*/  @P2 IMAD.MOV.U32 R3, RZ, RZ, R4 ;  /* 0x000000ffff032224 */ /* 0x000fe200078e0004 */
[----:B------:R-:W-:Y:S06]  /*2900*/  BRA `(.L_x_158) ;  /* 0x0000000400147947 */ /* 0x000fec0003800000 */
.L_x_159:
[----:B------:R-:W-:Y:S01]  /*2910*/  VIADD R182, R182, 0x1 ;  /* 0x00000001b6b67836 */ /* 0x000fe20000000000 */
[----:B------:R-:W-:Y:S03]  /*2920*/  BSSY.RECONVERGENT B2, `(.L_x_160) ;  /* 0x000000c000027945 */ /* 0x000fe60003800200 */
[C---:B------:R-:W-:Y:S01]  /*2930*/  IMAD.WIDE.U32 R222, R182.reuse, -0x2daee0ad, RZ ;  /* 0xd2511f53b6de7825 */ /* 0x040fe200078e00ff */
[----:B------:R-:W-:-:S13]  /*2940*/  ISETP.NE.AND P2, PT, R182, RZ, PT ;  /* 0x000000ffb600720c */ /* 0x000fda0003f45270 */
[----:B------:R-:W-:Y:S05]  /*2950*/  @P2 BRA `(.L_x_161) ;  /* 0x0000000000202947 */ /* 0x000fea0003800000 */
[----:B------:R-:W-:-:S04]  /*2960*/  IADD3 R181, PT, PT, R181, 0x1, RZ ;  /* 0x00000001b5b57810 */ /* 0x000fc80007ffe0ff */
[----:B------:R-:W-:-:S13]  /*2970*/  ISETP.NE.AND P2, PT, R181, RZ, PT ;  /* 0x000000ffb500720c */ /* 0x000fda0003f45270 */
[----:B------:R-:W-:Y:S01]  /*2980*/  @!P2 VIADD R183, R183, 0x1 ;  /* 0x00000001b7b7a836 */ /* 0x000fe20000000000 */
[----:B------:R-:W-:Y:S01]  /*2990*/  @!P2 MOV R181, RZ ;  /* 0x000000ff00b5a202 */ /* 0x000fe20000000f00 */
[----:B------:R-:W-:-:S03]  /*29a0*/  @!P2 VIADD R3, R162, 0x1 ;  /* 0x00000001a203a836 */ /* 0x000fc60000000000 */
[----:B------:R-:W-:-:S13]  /*29b0*/  ISETP.NE.AND P3, PT, R183, RZ, !P2 ;  /* 0x000000ffb700720c */ /* 0x000fda0005765270 */
[----:B------:R-:W-:-:S04]  /*29c0*/  @P3 IMAD.MOV R3, RZ, RZ, R162 ;  /* 0x000000ffff033224 */ /* 0x000fc800078e02a2 */
[----:B------:R-:W-:-:S07]  /*29d0*/  @!P2 IMAD.MOV.U32 R162, RZ, RZ, R3 ;  /* 0x000000ffffa2a224 */ /* 0x000fce00078e0003 */
.L_x_161:
[----:B------:R-:W-:Y:S05]  /*29e0*/  BSYNC.RECONVERGENT B2 ;  /* 0x0000000000027941 */ /* 0x000fea0003800200 */
.L_x_160:
[----:B------:R-:W-:Y:S01]  /*29f0*/  IMAD.WIDE.U32 R4, R183, -0x326172a9, RZ ;  /* 0xcd9e8d57b7047825 */ /* 0x000fe200078e00ff */
[----:B------:R-:W-:Y:S01]  /*2a00*/  LOP3.LUT R132, R162, UR9, R223, 0x96, !PT ;  /* 0x00000009a2847c12 */ /* 0x000fe2000f8e96df */
[----:B------:R-:W-:Y:S02]  /*2a10*/  UIADD3 UR4, UPT, UPT, UR9, -0x4498517b, URZ ;  /* 0xbb67ae8509047890 */ /* 0x000fe4000fffe0ff */
[----:B------:R-:W-:Y:S01]  /*2a20*/  UIADD3 UR5, UPT, UPT, UR9, 0x76cf5d0a, URZ ;  /* 0x76cf5d0a09057890 */ /* 0x000fe2000fffe0ff */
[----:B------:R-:W-:Y:S01]  /*2a30*/  LOP3.LUT R228, R181, UR8, R5, 0x96, !PT ;  /* 0x00000008b5e47c12 */ /* 0x000fe2000f8e9605 */
[----:B------:R-:W-:-:S04]  /*2a40*/  IMAD.WIDE.U32 R132, R132, -0x326172a9, RZ ;  /* 0xcd9e8d5784847825 */ /* 0x000fc800078e00ff */
[----:B------:R-:W-:Y:S01]  /*2a50*/  IMAD.WIDE.U32 R228, R228, -0x2daee0ad, RZ ;  /* 0xd2511f53e4e47825 */ /* 0x000fe200078e00ff */
[----:B------:R-:W-:-:S03]  /*2a60*/  LOP3.LUT R223, R4, UR16, R133, 0x96, !PT ;  /* 0x0000001004df7c12 */ /* 0x000fc6000f8e9685 */
[----:B------:R-:W-:Y:S01]  /*2a70*/  IMAD.MOV.U32 R3, RZ, RZ, R134 ;  /* 0x000000ffff037224 */ /* 0x000fe200078e0086 */
[----:B------:R-:W-:Y:S01]  /*2a80*/  LOP3.LUT R4, R222, UR4, R229, 0x96, !PT ;  /* 0x00000004de047c12 */ /* 0x000fe2000f8e96e5 */
[----:B------:R-:W-:Y:S01]  /*2a90*/  IMAD.WIDE.U32 R222, R223, -0x2daee0ad, RZ ;  /* 0xd2511f53dfde7825 */ /* 0x000fe200078e00ff */
[----:B------:R-:W-:-:S03]  /*2aa0*/  UIADD3 UR4, UPT, UPT, UR8, 0x3c6ef372, URZ ;  /* 0x3c6ef37208047890 */ /* 0x000fc6000fffe0ff */
[----:B------:R-:W-:Y:S01]  /*2ab0*/  IMAD.WIDE.U32 R4, R4, -0x326172a9, RZ ;  /* 0xcd9e8d5704047825 */ /* 0x000fe200078e00ff */
[----:B------:R-:W-:Y:S01]  /*2ac0*/  LOP3.LUT R133, R228, UR5, R223, 0x96, !PT ;  /* 0x00000005e4857c12 */ /* 0x000fe2000f8e96df */
[----:B------:R-:W-:Y:S02]  /*2ad0*/  UIADD3 UR5, UPT, UPT, UR9, -0x126145ec, URZ ;  /* 0xed9eba1409057890 */ /* 0x000fe4000fffe0ff */
[----:B------:R-:W-:Y:S01]  /*2ae0*/  IMAD.MOV.U32 R186, RZ, RZ, RZ ;  /* 0x000000ffffba7224 */ /* 0x000fe200078e00ff */
        /* <DEDUP_REMOVED lines=31> */
[----:B------:R-:W-:-:S03]  /*2ce0*/  UIADD3 UR4, UPT, UPT, UR8, -0x700cb87f, URZ ;  /* 0x8ff3478108047890 */ /* 0x000fc6000fffe0ff */
[----:B------:R-:W-:Y:S01]  /*2cf0*/  LOP3.LUT R132, R132, UR22, R5, 0x96, !PT ;  /* 0x0000001684847c12 */ /* 0x000fe2000f8e9605 */
[----:B------:R-:W-:-:S04]  /*2d00*/  IMAD.WIDE.U32 R228, R228, -0x326172a9, RZ ;  /* 0xcd9e8d57e4e47825 */ /* 0x000fc800078e00ff */
[----:B------:R-:W-:Y:S01]  /*2d10*/  IMAD.WIDE.U32 R132, R132, -0x2daee0ad, RZ ;  /* 0xd2511f5384847825 */ /* 0x000fe200078e00ff */
[----:B------:R-:W-:-:S03]  /*2d20*/  LOP3.LUT R4, R4, UR4, R229, 0x96, !PT ;  /* 0x0000000404047c12 */ /* 0x000fc6000f8e96e5 */
[----:B------:R-:W-:Y:S01]  /*2d30*/  IMAD.MOV.U32 R164, RZ, RZ, R228 ;  /* 0x000000ffffa47224 */ /* 0x000fe200078e00e4 */
[----:B------:R-:W-:Y:S02]  /*2d40*/  LOP3.LUT R5, R222, UR5, R133, 0x96, !PT ;  /* 0x00000005de057c12 */ /* 0x000fe4000f8e9685 */
[----:B------:R-:W-:-:S07]  /*2d50*/  MOV R134, R132 ;  /* 0x0000008400867202 */ /* 0x000fce0000000f00 */
.L_x_158:
[----:B------:R-:W-:Y:S05]  /*2d60*/  BSYNC.RECONVERGENT B1 ;  /* 0x0000000000017941 */ /* 0x000fea0003800200 */
.L_x_157:
[----:B------:R-:W-:Y:S01]  /*2d70*/  I2FP.F32.U32 R3, R3 ;  /* 0x0000000300037245 */ /* 0x000fe20000201000 */
[----:B------:R-:W-:Y:S01]  /*2d80*/  IMAD.U32 R132, R128, 0x10000, RZ ;  /* 0x0001000080847824 */ /* 0x000fe200078e00ff */
[----:B------:R-:W-:Y:S01]  /*2d90*/  ISETP.NE.AND P3, PT, R186, 0x1, PT ;  /* 0x00000001ba00780c */ /* 0x000fe20003f65270 */
[----:B------:R-:W-:Y:S01]  /*2da0*/  BSSY.RECONVERGENT B1, `(.L_x_162) ;  /* 0x000005c000017945 */ /* 0x000fe20003800200 */
[----:B------:R-:W-:Y:S01]  /*2db0*/  LOP3.LUT R184, R184, 0xfffffff7, RZ, 0xc0, !PT ;  /* 0xfffffff7b8b87812 */ /* 0x000fe200078ec0ff */
[----:B------:R-:W-:Y:S01]  /*2dc0*/  FFMA.FTZ R128, R3, R226, 1.1641532182693481445e-10 ;  /* 0x2f00000003807423 */ /* 0x000fe200000100e2 */
[----:B------:R-:W-:Y:S01]  /*2dd0*/  FMUL.FTZ R132, R132, R215 ;  /* 0x000000d784847220 */ /* 0x000fe20000410000 */
[----:B------:R-:W-:Y:S01]  /*2de0*/  @P1 PRMT R3, R124, 0x7632, R3 ;  /* 0x000076327c031816 */ /* 0x000fe20000000003 */
[----:B------:R-:W-:Y:S02]  /*2df0*/  HFMA2 R133, -RZ, RZ, 0, 1.1920928955078125e-07 ;  /* 0x00000002ff857431 */ /* 0x000fe400000001ff */
[----:B------:R-:W-:-:S02]  /*2e00*/  FSETP.GTU.FTZ.AND P2, PT, R128, R225, PT ;  /* 0x000000e18000720b */ /* 0x000fc40003f5c000 */
[----:B------:R-:W-:Y:S02]  /*2e10*/  @P1 IMAD.U32 R128, R3, 0x10000, RZ ;  /* 0x0001000003801824 */ /* 0x000fe400078e00ff */
[----:B------:R-:W-:Y:S01]  /*2e20*/  FSEL R185, R132, RZ, !P2 ;  /* 0x000000ff84b97208 */ /* 0x000fe20005000000 */
[----:B------:R-:W-:Y:S01]  /*2e30*/  IMAD.MOV.U32 R3, RZ, RZ, R164 ;  /* 0x000000ffff037224 */ /* 0x000fe200078e00a4 */
        /* <DEDUP_REMOVED lines=9> */
[----:B------:R-:W-:Y:S01]  /*2ed0*/  @P2 IADD3 R133, PT, PT, R186, 0x1, RZ ;  /* 0x00000001ba852810 */ /* 0x000fe20007ffe0ff */
[----:B------:R-:W-:Y:S02]  /*2ee0*/  @!P2 IMAD.MOV.U32 R3, RZ, RZ, R5 ;  /* 0x000000ffff03a224 */ /* 0x000fe400078e0005 */
[----:B------:R-:W-:Y:S01]  /*2ef0*/  @P2 IMAD.MOV.U32 R3, RZ, RZ, R4 ;  /* 0x000000ffff032224 */ /* 0x000fe200078e0004 */
[----:B------:R-:W-:Y:S06]  /*2f00*/  BRA `(.L_x_163) ;  /* 0x0000000400147947 */ /* 0x000fec0003800000 */
.L_x_164:
[----:B------:R-:W-:Y:S01]  /*2f10*/  VIADD R182, R182, 0x1 ;  /* 0x00000001b6b67836 */ /* 0x000fe20000000000 */
[----:B------:R-:W-:Y:S03]  /*2f20*/  BSSY.RECONVERGENT B2, `(.L_x_165) ;  /* 0x000000c000027945 */ /* 0x000fe60003800200 */
[C---:B------:R-:W-:Y:S01]  /*2f30*/  IMAD.WIDE.U32 R222, R182.reuse, -0x2daee0ad, RZ ;  /* 0xd2511f53b6de7825 */ /* 0x040fe200078e00ff */
[----:B------:R-:W-:-:S13]  /*2f40*/  ISETP.NE.AND P2, PT, R182, RZ, PT ;  /* 0x000000ffb600720c */ /* 0x000fda0003f45270 */
[----:B------:R-:W-:Y:S05]  /*2f50*/  @P2 BRA `(.L_x_166) ;  /* 0x0000000000202947 */ /* 0x000fea0003800000 */
[----:B------:R-:W-:-:S05]  /*2f60*/  VIADD R181, R181, 0x1 ;  /* 0x00000001b5b57836 */ /* 0x000fca0000000000 */
[----:B------:R-:W-:-:S13]  /*2f70*/  ISETP.NE.AND P2, PT, R181, RZ, PT ;  /* 0x000000ffb500720c */ /* 0x000fda0003f45270 */
[----:B------:R-:W-:Y:S01]  /*2f80*/  @!P2 IADD3 R183, PT, PT, R183, 0x1, RZ ;  /* 0x00000001b7b7a810 */ /* 0x000fe20007ffe0ff */
[----:B------:R-:W-:Y:S02]  /*2f90*/  @!P2 VIADD R3, R162, 0x1 ;  /* 0x00000001a203a836 */ /* 0x000fe40000000000 */
[----:B------:R-:W-:Y:S01]  /*2fa0*/  @!P2 IMAD.MOV.U32 R181, RZ, RZ, RZ ;  /* 0x000000ffffb5a224 */ /* 0x000fe200078e00ff */
[----:B------:R-:W-:-:S13]  /*2fb0*/  ISETP.NE.AND P3, PT, R183, RZ, !P2 ;  /* 0x000000ffb700720c */ /* 0x000fda0005765270 */
[----:B------:R-:W-:-:S05]  /*2fc0*/  @P3 IMAD.MOV R3, RZ, RZ, R162 ;  /* 0x000000ffff033224 */ /* 0x000fca00078e02a2 */
[----:B------:R-:W-:-:S07]  /*2fd0*/  @!P2 MOV R162, R3 ;  /* 0x0000000300a2a202 */ /* 0x000fce0000000f00 */
.L_x_166:
[----:B------:R-:W-:Y:S05]  /*2fe0*/  BSYNC.RECONVERGENT B2 ;  /* 0x0000000000027941 */ /* 0x000fea0003800200 */
.L_x_165:
        /* <DEDUP_REMOVED lines=52> */
[----:B------:R-:W-:Y:S01]  /*3330*/  LOP3.LUT R5, R222, UR5, R133, 0x96, !PT ;  /* 0x00000005de057c12 */ /* 0x000fe2000f8e9685 */
[----:B------:R-:W-:Y:S02]  /*3340*/  HFMA2 R133, -RZ, RZ, 0, 0 ;  /* 0x00000000ff857431 */ /* 0x000fe400000001ff */
[----:B------:R-:W-:-:S07]  /*3350*/  IMAD.MOV.U32 R134, RZ, RZ, R132 ;  /* 0x000000ffff867224 */ /* 0x000fce00078e0084 */
.L_x_163:
[----:B------:R-:W-:Y:S05]  /*3360*/  BSYNC.RECONVERGENT B1 ;  /* 0x0000000000017941 */ /* 0x000fea0003800200 */
.L_x_162:
[----:B------:R-:W-:Y:S01]  /*3370*/  I2FP.F32.U32 R3, R3 ;  /* 0x0000000300037245 */ /* 0x000fe20000201000 */
[----:B------:R-:W-:Y:S01]  /*3380*/  IMAD.U32 R132, R129, 0x10000, RZ ;  /* 0x0001000081847824 */ /* 0x000fe200078e00ff */
[----:B------:R-:W-:Y:S01]  /*3390*/  ISETP.NE.AND P2, PT, R133, 0x1, PT ;  /* 0x000000018500780c */ /* 0x000fe20003f45270 */
[----:B------:R-:W-:Y:S01]  /*33a0*/  BSSY.RECONVERGENT B1, `(.L_x_167) ;  /* 0x000005c000017945 */ /* 0x000fe20003800200 */
[----:B------:R-:W-:Y:S01]  /*33b0*/  LOP3.LUT R184, R184, 0xfffffffb, RZ, 0xc0, !PT ;  /* 0xfffffffbb8b87812 */ /* 0x000fe200078ec0ff */
[----:B------:R-:W-:Y:S01]  /*33c0*/  FFMA.FTZ R128, R3, R226, 1.1641532182693481445e-10 ;  /* 0x2f00000003807423 */ /* 0x000fe200000100e2 */
[----:B------:R-:W-:Y:S01]  /*33d0*/  FMUL.FTZ R132, R132, R215 ;  /* 0x000000d784847220 */ /* 0x000fe20000410000 */
[----:B------:R-:W-:Y:S02]  /*33e0*/  @P1 IMAD.U32 R3, R125, 0x10000, RZ ;  /* 0x000100007d031824 */ /* 0x000fe400078e00ff */
[----:B------:R-:W-:Y:S01]  /*33f0*/  IMAD.MOV.U32 R196, RZ, RZ, 0x2 ;  /* 0x00000002ffc47424 */ /* 0x000fe200078e00ff */
[----:B------:R-:W-:-:S04]  /*3400*/  FSETP.GTU.FTZ.AND P3, PT, R128, R225, PT ;  /* 0x000000e18000720b */ /* 0x000fc80003f7c000 */
[----:B------:R-:W-:Y:S02]  /*3410*/  FSEL R186, R132, RZ, !P3 ;  /* 0x000000ff84ba7208 */ /* 0x000fe40005800000 */
[----:B------:R-:W-:-:S03]  /*3420*/  PLOP3.LUT P3, PT, P3, PT, PT, 0x8, 0x80 ;  /* 0x000000000080781c */ /* 0x000fc60001f6e170 */
[----:B------:R-:W-:Y:S01]  /*3430*/  @P1 FADD.FTZ R186, R3, R186 ;  /* 0x000000ba03ba1221 */ /* 0x000fe20000010000 */
[----:B------:R-:W-:Y:S02]  /*3440*/  PRMT R3, R129, 0x7632, R3 ;  /* 0x0000763281037816 */ /* 0x000fe40000000003 */
[----:B------:R-:W-:Y:S02]  /*3450*/  MOV R129, R164 ;  /* 0x000000a400817202 */ /* 0x000fe40000000f00 */
[----:B------:R-:W-:-:S05]  /*3460*/  F2FP.BF16.F32.PACK_AB R222, RZ, R186 ;  /* 0x000000baffde723e */ /* 0x000fca00000010ff */
[----:B------:R-:W-:Y:S01]  /*3470*/  @P3 LOP3.LUT R184, R184, 0x4, RZ, 0xfc, !PT ;  /* 0x00000004b8b83812 */ /* 0x000fe200078efcff */
[----:B------:R-:W-:Y:S06]  /*3480*/  @!P2 BRA `(.L_x_168) ;  /* 0x000000040034a947 */ /* 0x000fec0003800000 */
[----:B------:R-:W-:-:S13]  /*3490*/  ISETP.NE.AND P2, PT, R133, 0x3, PT ;  /* 0x000000038500780c */ /* 0x000fda0003f45270 */
[----:B------:R-:W-:Y:S05]  /*34a0*/  @!P2 BRA `(.L_x_169) ;  /* 0x000000000018a947 */ /* 0x000fea0003800000 */
[----:B------:R-:W-:-:S13]  /*34b0*/  ISETP.NE.AND P2, PT, R133, 0x2, PT ;  /* 0x000000028500780c */ /* 0x000fda0003f45270 */
[----:B------:R-:W-:Y:S02]  /*34c0*/  @!P2 IMAD.MOV.U32 R196, RZ, RZ, 0x3 ;  /* 0x00000003ffc4a424 */ /* 0x000fe400078e00ff */
[----:B------:R-:W-:Y:S01]  /*34d0*/  @!P2 IMAD.MOV.U32 R129, RZ, RZ, R5 ;  /* 0x000000ffff81a224 */ /* 0x000fe200078e0005 */
[----:B------:R-:W-:Y:S01]  /*34e0*/  @P2 MOV R129, R4 ;  /* 0x0000000400812202 */ /* 0x000fe20000000f00 */
[----:B------:R-:W-:Y:S01]  /*34f0*/  @P2 VIADD R196, R133, 0x1 ;  /* 0x0000000185c42836 */ /* 0x000fe20000000000 */
[----:B------:R-:W-:Y:S06]  /*3500*/  BRA `(.L_x_168) ;  /* 0x0000000400147947 */ /* 0x000fec0003800000 */
.L_x_169:
[----:B------:R-:W-:Y:S01]  /*3510*/  VIADD R182, R182, 0x1 ;  /* 0x00000001b6b67836 */ /* 0x000fe20000000000 */
[----:B------:R-:W-:Y:S03]  /*3520*/  BSSY.RECONVERGENT B2, `(.L_x_170) ;  /* 0x000000c000027945 */ /* 0x000fe60003800200 */
[C---:B------:R-:W-:Y:S01]  /*3530*/  IMAD.WIDE.U32 R132, R182.reuse, -0x2daee0ad, RZ ;  /* 0xd2511f53b6847825 */ /* 0x040fe200078e00ff */
[----:B------:R-:W-:-:S13]  /*3540*/  ISETP.NE.AND P2, PT, R182, RZ, PT ;  /* 0x000000ffb600720c */ /* 0x000fda0003f45270 */
[----:B------:R-:W-:Y:S05]  /*3550*/  @P2 BRA `(.L_x_171) ;  /* 0x0000000000202947 */ /* 0x000fea0003800000 */
[----:B------:R-:W-:-:S05]  /*3560*/  VIADD R181, R181, 0x1 ;  /* 0x00000001b5b57836 */ /* 0x000fca0000000000 */
[----:B------:R-:W-:-:S13]  /*3570*/  ISETP.NE.AND P2, PT, R181, RZ, PT ;  /* 0x000000ffb500720c */ /* 0x000fda0003f45270 */
[----:B------:R-:W-:Y:S01]  /*3580*/  @!P2 VIADD R183, R183, 0x1 ;  /* 0x00000001b7b7a836 */ /* 0x000fe20000000000 */
[----:B------:R-:W-:Y:S01]  /*3590*/  @!P2 IADD3 R4, PT, PT, R162, 0x1, RZ ;  /* 0x00000001a204a810 */ /* 0x000fe20007ffe0ff */
[----:B------:R-:W-:-:S03]  /*35a0*/  @!P2 IMAD.MOV.U32 R181, RZ, RZ, RZ ;  /* 0x000000ffffb5a224 */ /* 0x000fc600078e00ff */
[----:B------:R-:W-:-:S13]  /*35b0*/  ISETP.NE.AND P3, PT, R183, RZ, !P2 ;  /* 0x000000ffb700720c */ /* 0x000fda0005765270 */
[----:B------:R-:W-:-:S04]  /*35c0*/  @P3 IMAD.MOV R4, RZ, RZ, R162 ;  /* 0x000000ffff043224 */ /* 0x000fc800078e02a2 */
[----:B------:R-:W-:-:S07]  /*35d0*/  @!P2 IMAD.MOV.U32 R162, RZ, RZ, R4 ;  /* 0x000000ffffa2a224 */ /* 0x000fce00078e0004 */
.L_x_171:
[----:B------:R-:W-:Y:S05]  /*35e0*/  BSYNC.RECONVERGENT B2 ;  /* 0x0000000000027941 */ /* 0x000fea0003800200 */
.L_x_170:
        /* <DEDUP_REMOVED lines=8> */
[----:B------:R-:W-:Y:S01]  /*3670*/  IMAD.MOV.U32 R196, RZ, RZ, RZ ;  /* 0x000000ffffc47224 */ /* 0x000fe200078e00ff */
        /* <DEDUP_REMOVED lines=41> */
[----:B------:R-:W-:Y:S02]  /*3910*/  LOP3.LUT R4, R4, UR4, R229, 0x96, !PT ;  /* 0x0000000404047c12 */ /* 0x000fe4000f8e96e5 */
[----:B------:R-:W-:Y:S02]  /*3920*/  MOV R164, R228 ;  /* 0x000000e400a47202 */ /* 0x000fe40000000f00 */
[----:B------:R-:W-:Y:S01]  /*3930*/  LOP3.LUT R5, R132, UR5, R129, 0x96, !PT ;  /* 0x0000000584057c12 */ /* 0x000fe2000f8e9681 */
[----:B------:R-:W-:Y:S02]  /*3940*/  IMAD.MOV.U32 R129, RZ, RZ, R134 ;  /* 0x000000ffff817224 */ /* 0x000fe400078e0086 */
[----:B------:R-:W-:-:S07]  /*3950*/  IMAD.MOV.U32 R134, RZ, RZ, R128 ;  /* 0x000000ffff867224 */ /* 0x000fce00078e0080 */
.L_x_168:
[----:B------:R-:W-:Y:S05]  /*3960*/  BSYNC.RECONVERGENT B1 ;  /* 0x0000000000017941 */ /* 0x000fea0003800200 */
.L_x_167:
[----:B------:R-:W-:Y:S01]  /*3970*/  I2FP.F32.U32 R129, R129 ;  /* 0x0000008100817245 */ /* 0x000fe20000201000 */
[----:B------:R-:W-:Y:S01]  /*3980*/  BSSY.RECONVERGENT B1, `(.L_x_172) ;  /* 0x000005e000017945 */ /* 0x000fe20003800200 */
[----:B------:R-:W-:Y:S02]  /*3990*/  SHF.L.U32 R132, R3, 0x10, RZ ;  /* 0x0000001003847819 */ /* 0x000fe400000006ff */
[----:B------:R-:W-:Y:S01]  /*39a0*/  @P1 PRMT R3, R125, 0x7632, R3 ;  /* 0x000076327d031816 */ /* 0x000fe20000000003 */
[----:B------:R-:W-:Y:S01]  /*39b0*/  FFMA.FTZ R128, R129, R226, 1.1641532182693481445e-10 ;  /* 0x2f00000081807423 */ /* 0x000fe200000100e2 */
[----:B------:R-:W-:Y:S01]  /*39c0*/  LOP3.LUT R184, R184, 0xfffffffd, RZ, 0xc0, !PT ;  /* 0xfffffffdb8b87812 */ /* 0x000fe200078ec0ff */
[----:B------:R-:W-:Y:S01]  /*39d0*/  FMUL.FTZ R132, R132, R215 ;  /* 0x000000d784847220 */ /* 0x000fe20000410000 */
[----:B------:R-:W-:Y:S02]  /*39e0*/  IMAD.MOV.U32 R129, RZ, RZ, 0x2 ;  /* 0x00000002ff817424 */ /* 0x000fe400078e00ff */
[----:B------:R-:W-:Y:S01]  /*39f0*/  FSETP.GTU.FTZ.AND P2, PT, R128, R225, PT ;  /* 0x000000e18000720b */ /* 0x000fe20003f5c000 */
[----:B------:R-:W-:-:S02]  /*3a00*/  @P1 IMAD.U32 R128, R3, 0x10000, RZ ;  /* 0x0001000003801824 */ /* 0x000fc400078e00ff */
[----:B------:R-:W-:Y:S01]  /*3a10*/  IMAD.MOV.U32 R3, RZ, RZ, R164 ;  /* 0x000000ffff037224 */ /* 0x000fe200078e00a4 */
[----:B------:R-:W-:Y:S02]  /*3a20*/  FSEL R195, R132, RZ, !P2 ;  /* 0x000000ff84c37208 */ /* 0x000fe40005000000 */
[----:B------:R-:W-:Y:S02]  /*3a30*/  PLOP3.LUT P3, PT, P2, PT, PT, 0x8, 0x80 ;  /* 0x000000000080781c */ /* 0x000fe4000176e170 */
[----:B------:R-:W-:Y:S01]  /*3a40*/  ISETP.NE.AND P2, PT, R196, 0x1, PT ;  /* 0x00000001c400780c */ /* 0x000fe20003f45270 */
[----:B------:R-:W-:-:S05]  /*3a50*/  @P1 FADD.FTZ R195, R128, R195 ;  /* 0x000000c380c31221 */ /* 0x000fca0000010000 */
[----:B------:R-:W-:-:S05]  /*3a60*/  F2FP.BF16.F32.PACK_AB R223, RZ, R195 ;  /* 0x000000c3ffdf723e */ /* 0x000fca00000010ff */
[----:B------:R-:W-:Y:S02]  /*3a70*/  @P3 LOP3.LUT R184, R184, 0x2, RZ, 0xfc, !PT ;  /* 0x00000002b8b83812 */ /* 0x000fe400078efcff */
[----:B------:R-:W-:Y:S05]  /*3a80*/  @!P2 BRA `(.L_x_173) ;  /* 0x000000040034a947 */ /* 0x000fea0003800000 */
[----:B------:R-:W-:-:S13]  /*3a90*/  ISETP.NE.AND P2, PT, R196, 0x3, PT ;  /* 0x00000003c400780c */ /* 0x000fda0003f45270 */
[----:B------:R-:W-:Y:S05]  /*3aa0*/  @!P2 BRA `(.L_x_174) ;  /* 0x000000000018a947 */ /* 0x000fea0003800000 */
[----:B------:R-:W-:-:S13]  /*3ab0*/  ISETP.NE.AND P2, PT, R196, 0x2, PT ;  /* 0x00000002c400780c */ /* 0x000fda0003f45270 */
[----:B------:R-:W-:Y:S01]  /*3ac0*/  @!P2 MOV R129, 0x3 ;  /* 0x000000030081a802 */ /* 0x000fe20000000f00 */
[----:B------:R-:W-:Y:S02]  /*3ad0*/  @!P2 IMAD.MOV.U32 R3, RZ, RZ, R5 ;  /* 0x000000ffff03a224 */ /* 0x000fe400078e0005 */
[----:B------:R-:W-:Y:S02]  /*3ae0*/  @P2 VIADD R129, R196, 0x1 ;  /* 0x00000001c4812836 */ /* 0x000fe40000000000 */
[----:B------:R-:W-:Y:S01]  /*3af0*/  @P2 IMAD.MOV.U32 R3, RZ, RZ, R4 ;  /* 0x000000ffff032224 */ /* 0x000fe200078e0004 */
[----:B------:R-:W-:Y:S06]  /*3b00*/  BRA `(.L_x_173) ;  /* 0x0000000400147947 */ /* 0x000fec0003800000 */
.L_x_174:
        /* <DEDUP_REMOVED lines=13> */
.L_x_176:
[----:B------:R-:W-:Y:S05]  /*3be0*/  BSYNC.RECONVERGENT B2 ;  /* 0x0000000000027941 */ /* 0x000fea0003800200 */
.L_x_175:
[----:B------:R-:W-:Y:S01]  /*3bf0*/  IMAD.WIDE.U32 R4, R183, -0x326172a9, RZ ;  /* 0xcd9e8d57b7047825 */ /* 0x000fe200078e00ff */
[----:B------:R-:W-:Y:S01]  /*3c00*/  LOP3.LUT R128, R162, UR9, R133, 0x96, !PT ;  /* 0x00000009a2807c12 */ /* 0x000fe2000f8e9685 */
[----:B------:R-:W-:Y:S01]  /*3c10*/  UIADD3 UR4, UPT, UPT, UR9, -0x4498517b, URZ ;  /* 0xbb67ae8509047890 */ /* 0x000fe2000fffe0ff */
[----:B------:R-:W-:Y:S01]  /*3c20*/  MOV R3, R134 ;  /* 0x0000008600037202 */ /* 0x000fe20000000f00 */
        /* <DEDUP_REMOVED lines=49> */
[----:B------:R-:W-:Y:S02]  /*3f40*/  IMAD.MOV.U32 R134, RZ, RZ, R128 ;  /* 0x000000ffff867224 */ /* 0x000fe400078e0080 */
[----:B------:R-:W-:-:S07]  /*3f50*/  IMAD.MOV.U32 R129, RZ, RZ, RZ ;  /* 0x000000ffff817224 */ /* 0x000fce00078e00ff */
.L_x_173:
[----:B------:R-:W-:Y:S05]  /*3f60*/  BSYNC.RECONVERGENT B1 ;  /* 0x0000000000017941 */ /* 0x000fea0003800200 */
.L_x_172:
[----:B------:R-:W-:Y:S01]  /*3f70*/  I2FP.F32.U32 R3, R3 ;  /* 0x0000000300037245 */ /* 0x000fe20000201000 */
[C---:B------:R-:W-:Y:S01]  /*3f80*/  IMAD.U32 R132, R130.reuse, 0x10000, RZ ;  /* 0x0001000082847824 */ /* 0x040fe200078e00ff */
[----:B------:R-:W-:Y:S01]  /*3f90*/  ISETP.NE.AND P3, PT, R129, 0x1, PT ;  /* 0x000000018100780c */ /* 0x000fe20003f65270 */
[----:B------:R-:W-:Y:S01]  /*3fa0*/  BSSY.RECONVERGENT B1, `(.L_x_177) ;  /* 0x000005a000017945 */ /* 0x000fe20003800200 */
[----:B------:R-:W-:Y:S01]  /*3fb0*/  PRMT R130, R130, 0x7632, R130 ;  /* 0x0000763282827816 */ /* 0x000fe20000000082 */
[----:B------:R-:W-:Y:S01]  /*3fc0*/  FFMA.FTZ R128, R3, R226, 1.1641532182693481445e-10 ;  /* 0x2f00000003807423 */ /* 0x000fe200000100e2 */
[----:B------:R-:W-:Y:S01]  /*3fd0*/  FMUL.FTZ R132, R132, R215 ;  /* 0x000000d784847220 */ /* 0x000fe20000410000 */
[----:B------:R-:W-:Y:S01]  /*3fe0*/  @P1 SHF.L.U32 R3, R126, 0x10, RZ ;  /* 0x000000107e031819 */ /* 0x000fe200000006ff */
[----:B------:R-:W-:Y:S02]  /*3ff0*/  IMAD.MOV.U32 R133, RZ, RZ, 0x2 ;  /* 0x00000002ff857424 */ /* 0x000fe400078e00ff */
[----:B------:R-:W-:-:S04]  /*4000*/  FSETP.GTU.FTZ.AND P2, PT, R128, R225, PT ;  /* 0x000000e18000720b */ /* 0x000fc80003f5c000 */
[----:B------:R-:W-:Y:S02]  /*4010*/  FSEL R196, R132, RZ, !P2 ;  /* 0x000000ff84c47208 */ /* 0x000fe40005000000 */
[----:B------:R-:W-:-:S03]  /*4020*/  PLOP3.LUT P2, PT, P2, PT, PT, 0x8, 0x80 ;  /* 0x000000000080781c */ /* 0x000fc6000174e170 */
[----:B------:R-:W-:Y:S01]  /*4030*/  @P1 FADD.FTZ R196, R3, R196 ;  /* 0x000000c403c41221 */ /* 0x000fe20000010000 */
[----:B------:R-:W-:-:S04]  /*4040*/  IMAD.MOV.U32 R3, RZ, RZ, R164 ;  /* 0x000000ffff037224 */ /* 0x000fc800078e00a4 */
[----:B------:R-:W-:Y:S01]  /*4050*/  F2FP.BF16.F32.PACK_AB R227, RZ, R196 ;  /* 0x000000c4ffe3723e */ /* 0x000fe200000010ff */
        /* <DEDUP_REMOVED lines=9> */
.L_x_179:
        /* <DEDUP_REMOVED lines=13> */
.L_x_181:
[----:B------:R-:W-:Y:S05]  /*41c0*/  BSYNC.RECONVERGENT B2 ;  /* 0x0000000000027941 */ /* 0x000fea0003800200 */
.L_x_180:
        /* <DEDUP_REMOVED lines=55> */
.L_x_178:
[----:B------:R-:W-:Y:S05]  /*4540*/  BSYNC.RECONVERGENT B1 ;  /* 0x0000000000017941 */ /* 0x000fea0003800200 */
.L_x_177:
[----:B------:R-:W-:Y:S01]  /*4550*/  I2FP.F32.U32 R3, R3 ;  /* 0x0000000300037245 */ /* 0x000fe20000201000 */
[----:B------:R-:W-:Y:S01]  /*4560*/  IMAD.U32 R130, R130, 0x10000, RZ ;  /* 0x0001000082827824 */ /* 0x000fe200078e00ff */
[----:B------:R-:W-:Y:S01]  /*4570*/  ISETP.NE.AND P4, PT, R133, 0x1, PT ;  /* 0x000000018500780c */ /* 0x000fe20003f85270 */
[----:B------:R-:W-:Y:S01]  /*4580*/  BSSY.RECONVERGENT B1, `(.L_x_182) ;  /* 0x000005a000017945 */ /* 0x000fe20003800200 */
[----:B------:R-:W-:Y:S01]  /*4590*/  @P1 PRMT R129, R126, 0x7632, R129 ;  /* 0x000076327e811816 */ /* 0x000fe20000000081 */
[----:B------:R-:W-:Y:S01]  /*45a0*/  FFMA.FTZ R128, R3, R226, 1.1641532182693481445e-10 ;  /* 0x2f00000003807423 */ /* 0x000fe200000100e2 */
[----:B------:R-:W-:Y:S01]  /*45b0*/  FMUL.FTZ R130, R130, R215 ;  /* 0x000000d782827220 */ /* 0x000fe20000410000 */
[----:B------:R-:W-:Y:S02]  /*45c0*/  IMAD.MOV.U32 R3, RZ, RZ, R164 ;  /* 0x000000ffff037224 */ /* 0x000fe400078e00a4 */
[----:B------:R-:W-:Y:S01]  /*45d0*/  @P1 IMAD.U32 R132, R129, 0x10000, RZ ;  /* 0x0001000081841824 */ /* 0x000fe200078e00ff */
[----:B------:R-:W-:-:S04]  /*45e0*/  FSETP.GTU.FTZ.AND P3, PT, R128, R225, PT ;  /* 0x000000e18000720b */ /* 0x000fc80003f7c000 */
[----:B------:R-:W-:Y:S02]  /*45f0*/  FSEL R205, R130, RZ, !P3 ;  /* 0x000000ff82cd7208 */ /* 0x000fe40005800000 */
[----:B------:R-:W-:-:S03]  /*4600*/  PLOP3.LUT P3, PT, P3, PT, PT, 0x8, 0x80 ;  /* 0x000000000080781c */ /* 0x000fc60001f6e170 */
[----:B------:R-:W-:Y:S01]  /*4610*/  @P1 FADD.FTZ R205, R132, R205 ;  /* 0x000000cd84cd1221 */ /* 0x000fe20000010000 */
[----:B------:R-:W-:-:S04]  /*4620*/  HFMA2 R132, -RZ, RZ, 0, 1.1920928955078125e-07 ;  /* 0x00000002ff847431 */ /* 0x000fc800000001ff */
[----:B------:R-:W-:Y:S01]  /*4630*/  F2FP.BF16.F32.PACK_AB R228, RZ, R205 ;  /* 0x000000cdffe4723e */ /* 0x000fe200000010ff */
        /* <DEDUP_REMOVED lines=9> */
.L_x_184:
        /* <DEDUP_REMOVED lines=13> */
.L_x_186:
[----:B------:R-:W-:Y:S05]  /*47a0*/  BSYNC.RECONVERGENT B2 ;  /* 0x0000000000027941 */ /* 0x000fea0003800200 */
.L_x_185:
        /* <DEDUP_REMOVED lines=55> */
.L_x_183:
[----:B------:R-:W-:Y:S05]  /*4b20*/  BSYNC.RECONVERGENT B1 ;  /* 0x0000000000017941 */ /* 0x000fea0003800200 */
.L_x_182:
[----:B------:R-:W-:Y:S01]  /*4b30*/  I2FP.F32.U32 R3, R3 ;  /* 0x0000000300037245 */ /* 0x000fe20000201000 */
[C---:B------:R-:W-:Y:S01]  /*4b40*/  IMAD.U32 R130, R131.reuse, 0x10000, RZ ;  /* 0x0001000083827824 */ /* 0x040fe200078e00ff */
[----:B------:R-:W-:Y:S01]  /*4b50*/  ISETP.NE.AND P5, PT, R132, 0x1, PT ;  /* 0x000000018400780c */ /* 0x000fe20003fa5270 */
[----:B------:R-:W-:Y:S01]  /*4b60*/  BSSY.RECONVERGENT B1, `(.L_x_187) ;  /* 0x000005a000017945 */ /* 0x000fe20003800200 */
[----:B------:R-:W-:Y:S01]  /*4b70*/  PRMT R229, R131, 0x7632, R229 ;  /* 0x0000763283e57816 */ /* 0x000fe200000000e5 */
[----:B------:R-:W-:Y:S01]  /*4b80*/  FFMA.FTZ R128, R3, R226, 1.1641532182693481445e-10 ;  /* 0x2f00000003807423 */ /* 0x000fe200000100e2 */
[----:B------:R-:W-:Y:S01]  /*4b90*/  FMUL.FTZ R130, R130, R215 ;  /* 0x000000d782827220 */ /* 0x000fe20000410000 */
[----:B------:R-:W-:Y:S01]  /*4ba0*/  @P1 IMAD.U32 R3, R127, 0x10000, RZ ;  /* 0x000100007f031824 */ /* 0x000fe200078e00ff */
[----:B------:R-:W-:Y:S02]  /*4bb0*/  MOV R129, R164 ;  /* 0x000000a400817202 */ /* 0x000fe40000000f00 */
[----:B------:R-:W-:-:S04]  /*4bc0*/  FSETP.GTU.FTZ.AND P4, PT, R128, R225, PT ;  /* 0x000000e18000720b */ /* 0x000fc80003f9c000 */
[----:B------:R-:W-:Y:S02]  /*4bd0*/  FSEL R206, R130, RZ, !P4 ;  /* 0x000000ff82ce7208 */ /* 0x000fe40006000000 */
[----:B------:R-:W-:-:S03]  /*4be0*/  PLOP3.LUT P4, PT, P4, PT, PT, 0x8, 0x80 ;  /* 0x000000000080781c */ /* 0x000fc6000278e170 */
[----:B------:R-:W-:Y:S01]  /*4bf0*/  @P1 FADD.FTZ R206, R3, R206 ;  /* 0x000000ce03ce1221 */ /* 0x000fe20000010000 */
[----:B------:R-:W-:-:S04]  /*4c00*/  IMAD.MOV.U32 R3, RZ, RZ, 0x2 ;  /* 0x00000002ff037424 */ /* 0x000fc800078e00ff */
[----:B------:R-:W-:Y:S01]  /*4c10*/  F2FP.BF16.F32.PACK_AB R224, RZ, R206 ;  /* 0x000000ceffe0723e */ /* 0x000fe200000010ff */
        /* <DEDUP_REMOVED lines=9> */
.L_x_189:
        /* <DEDUP_REMOVED lines=13> */
.L_x_191:
[----:B------:R-:W-:Y:S05]  /*4d80*/  BSYNC.RECONVERGENT B2 ;  /* 0x0000000000027941 */ /* 0x000fea0003800200 */
.L_x_190:
        /* <DEDUP_REMOVED lines=55> */
.L_x_188:
[----:B------:R-:W-:Y:S05]  /*5100*/  BSYNC.RECONVERGENT B1 ;  /* 0x0000000000017941 */ /* 0x000fea0003800200 */
.L_x_187:
[----:B------:R-:W-:Y:S02]  /*5110*/  I2FP.F32.U32 R129, R129 ;  /* 0x0000008100817245 */ /* 0x000fe40000201000 */
[----:B------:R-:W-:Y:S02]  /*5120*/  SHF.L.U32 R128, R229, 0x10, RZ ;  /* 0x00000010e5807819 */ /* 0x000fe400000006ff */
[----:B------:R-:W-:Y:S01]  /*5130*/  @P1 PRMT R130, R127, 0x7632, R130 ;  /* 0x000076327f821816 */ /* 0x000fe20000000082 */
[----:B------:R-:W-:Y:S01]  /*5140*/  FFMA.FTZ R226, R129, R226, 1.1641532182693481445e-10 ;  /* 0x2f00000081e27423 */ /* 0x000fe200000100e2 */
[----:B------:R-:W-:Y:S01]  /*5150*/  PRMT R129, R222, 0x5410, R223 ;  /* 0x00005410de817816 */ /* 0x000fe200000000df */
[----:B------:R-:W-:Y:S02]  /*5160*/  FMUL.FTZ R128, R128, R215 ;  /* 0x000000d780807220 */ /* 0x000fe40000410000 */
[----:B------:R-:W-:Y:S01]  /*5170*/  @P1 IMAD.U32 R130, R130, 0x10000, RZ ;  /* 0x0001000082821824 */ /* 0x000fe200078e00ff */
[----:B------:R-:W-:-:S04]  /*5180*/  FSETP.GTU.FTZ.AND P5, PT, R226, R225, PT ;  /* 0x000000e1e200720b */ /* 0x000fc80003fbc000 */
[----:B------:R-:W-:Y:S02]  /*5190*/  FSEL R215, R128, RZ, !P5 ;  /* 0x000000ff80d77208 */ /* 0x000fe40006800000 */
[----:B------:R-:W-:Y:S02]  /*51a0*/  PLOP3.LUT P5, PT, P5, PT, PT, 0x8, 0x80 ;  /* 0x000000000080781c */ /* 0x000fe40002fae170 */
[----:B------:R-:W-:Y:S01]  /*51b0*/  PRMT R128, R135, 0x5410, R221 ;  /* 0x0000541087807816 */ /* 0x000fe200000000dd */
[----:B------:R-:W-:Y:S01]  /*51c0*/  @P1 FADD.FTZ R215, R130, R215 ;  /* 0x000000d782d71221 */ /* 0x000fe20000010000 */
[----:B------:R-:W-:-:S04]  /*51d0*/  PRMT R130, R227, 0x5410, R228 ;  /* 0x00005410e3827816 */ /* 0x000fc800000000e4 */
[----:B------:R-:W-:-:S04]  /*51e0*/  F2FP.BF16.F32.PACK_AB R131, RZ, R215 ;  /* 0x000000d7ff83723e */ /* 0x000fc800000010ff */
[----:B------:R-:W-:Y:S01]  /*51f0*/  PRMT R131, R224, 0x5410, R131 ;  /* 0x00005410e0837816 */ /* 0x000fe20000000083 */
[----:B------:R-:W-:Y:S06]  /*5200*/  BRA `(.L_x_192) ;  /* 0x0000005c00987947 */ /* 0x000fec0003800000 */
.L_x_151:
        /* <DEDUP_REMOVED lines=10> */
[----:B------:R-:W-:Y:S01]  /*52b0*/  @P2 IADD3 R135, PT, PT, R3, 0x1, RZ ;  /* 0x0000000103872810 */ /* 0x000fe20007ffe0ff */
[----:B------:R-:W-:Y:S02]  /*52c0*/  @!P2 IMAD.MOV.U32 R134, RZ, RZ, R221 ;  /* 0x000000ffff86a224 */ /* 0x000fe400078e00dd */
[----:B------:R-:W-:Y:S02]  /*52d0*/  @!P2 IMAD.MOV.U32 R132, RZ, RZ, R5 ;  /* 0x000000ffff84a224 */ /* 0x000fe400078e0005 */
[----:B------:R-:W-:Y:S02]  /*52e0*/  @P2 IMAD.MOV.U32 R134, RZ, RZ, R221 ;  /* 0x000000ffff862224 */ /* 0x000fe400078e00dd */
[----:B------:R-:W-:Y:S01]  /*52f0*/  @P2 IMAD.MOV.U32 R132, RZ, RZ, R4 ;  /* 0x000000ffff842224 */ /* 0x000fe200078e0004 */
[----:B------:R-:W-:Y:S06]  /*5300*/  BRA `(.L_x_194) ;  /* 0x00000004000c7947 */ /* 0x000fec0003800000 */
.L_x_195:
        /* <DEDUP_REMOVED lines=13> */
.L_x_197:
[----:B------:R-:W-:Y:S05]  /*53e0*/  BSYNC.RECONVERGENT B2 ;  /* 0x0000000000027941 */ /* 0x000fea0003800200 */
.L_x_196:
        /* <DEDUP_REMOVED lines=49> */
[----:B------:R-:W-:-:S04]  /*5700*/  LOP3.LUT R4, R4, UR4, R165, 0x96, !PT ;  /* 0x0000000404047c12 */ /* 0x000fc8000f8e96a5 */
[----:B------:R-:W-:Y:S01]  /*5710*/  LOP3.LUT R5, R132, UR5, R135, 0x96, !PT ;  /* 0x0000000584057c12 */ /* 0x000fe2000f8e9687 */
[----:B------:R-:W-:Y:S02]  /*5720*/  IMAD.MOV.U32 R132, RZ, RZ, R221 ;  /* 0x000000ffff847224 */ /* 0x000fe400078e00dd */
[----:B------:R-:W-:-:S07]  /*5730*/  IMAD.MOV.U32 R135, RZ, RZ, RZ ;  /* 0x000000ffff877224 */ /* 0x000fce00078e00ff */
.L_x_194:
[----:B------:R-:W-:Y:S05]  /*5740*/  BSYNC.RECONVERGENT B1 ;  /* 0x0000000000017941 */ /* 0x000fea0003800200 */
.L_x_193:
[----:B------:R-:W0:Y:S01]  /*5750*/  LDC R172, c[0x0][0x404] ;  /* 0x00010100ffac7b82 */ /* 0x000e220000000800 */
[----:B------:R-:W-:Y:S01]  /*5760*/  HFMA2 R225, -RZ, RZ, 0.1171875, 0 ;  /* 0x2f800000ffe17431 */ /* 0x000fe200000001ff */
[----:B------:R-:W-:Y:S01]  /*5770*/  I2FP.F32.U32 R132, R132 ;  /* 0x0000008400847245 */ /* 0x000fe20000201000 */
[----:B------:R-:W-:Y:S01]  /*5780*/  BSSY.RECONVERGENT B1, `(.L_x_198) ;  /* 0x000005b000017945 */ /* 0x000fe20003800200 */
[----:B------:R-:W-:Y:S01]  /*5790*/  ISETP.NE.AND P3, PT, R135, 0x1, PT ;  /* 0x000000018700780c */ /* 0x000fe20003f65270 */
[----:B------:R-:W-:Y:S01]  /*57a0*/  IMAD.MOV.U32 R167, RZ, RZ, 0x2 ;  /* 0x00000002ffa77424 */ /* 0x000fe200078e00ff */
[----:B------:R-:W-:Y:S01]  /*57b0*/  LOP3.LUT R184, R184, 0xffffffef, RZ, 0xc0, !PT ;  /* 0xffffffefb8b87812 */ /* 0x000fe200078ec0ff */
[----:B------:R-:W-:Y:S01]  /*57c0*/  IMAD.MOV.U32 R133, RZ, RZ, R164 ;  /* 0x000000ffff857224 */ /* 0x000fe200078e00a4 */
[----:B------:R-:W1:Y:S01]  /*57d0*/  LDC R215, c[0x0][0x408] ;  /* 0x00010200ffd77b82 */ /* 0x000e620000000800 */
[----:B------:R-:W-:Y:S01]  /*57e0*/  FFMA.FTZ R3, R132, R225, 1.1641532182693481445e-10 ;  /* 0x2f00000084037423 */ /* 0x000fe200000100e1 */
[C---:B-----5:R-:W-:Y:S01]  /*57f0*/  IMAD.U32 R132, R128.reuse, 0x10000, RZ ;  /* 0x0001000080847824 */ /* 0x060fe200078e00ff */
[----:B------:R-:W-:-:S03]  /*5800*/  PRMT R128, R128, 0x7632, R128 ;  /* 0x0000763280807816 */ /* 0x000fc60000000080 */
[----:B0-----:R-:W-:-:S04]  /*5810*/  FSETP.GTU.FTZ.AND P2, PT, R3, R172, PT ;  /* 0x000000ac0300720b */ /* 0x001fc80003f5c000 */
[----:B------:R-:W-:Y:S01]  /*5820*/  PLOP3.LUT P4, PT, P2, PT, PT, 0x8, 0x80 ;  /* 0x000000000080781c */ /* 0x000fe2000178e170 */
[----:B-1----:R-:W-:-:S05]  /*5830*/  FMUL.FTZ R3, R132, R215 ;  /* 0x000000d784037220 */ /* 0x002fca0000410000 */
[----:B------:R-:W-:-:S07]  /*5840*/  FSEL R3, R3, RZ, !P2 ;  /* 0x000000ff03037208 */ /* 0x000fce0005000000 */
[----:B------:R-:W-:Y:S01]  /*5850*/  @P4 LOP3.LUT R184, R184, 0x10, RZ, 0xfc, !PT ;  /* 0x00000010b8b84812 */ /* 0x000fe200078efcff */
[----:B------:R-:W-:Y:S06]  /*5860*/  @!P3 BRA `(.L_x_199) ;  /* 0x000000040030b947 */ /* 0x000fec0003800000 */
        /* <DEDUP_REMOVED lines=8> */
.L_x_200:
        /* <DEDUP_REMOVED lines=13> */
.L_x_202:
[----:B------:R-:W-:Y:S05]  /*59c0*/  BSYNC.RECONVERGENT B2 ;  /* 0x0000000000027941 */ /* 0x000fea0003800200 */
.L_x_201:
        /* <DEDUP_REMOVED lines=50> */
[----:B------:R-:W-:-:S04]  /*5cf0*/  LOP3.LUT R4, R4, UR4, R165, 0x96, !PT ;  /* 0x0000000404047c12 */ /* 0x000fc8000f8e96a5 */
[----:B------:R-:W-:Y:S01]  /*5d00*/  LOP3.LUT R5, R166, UR5, R133, 0x96, !PT ;  /* 0x00000005a6057c12 */ /* 0x000fe2000f8e9685 */
[----:B------:R-:W-:Y:S01]  /*5d10*/  IMAD.MOV.U32 R133, RZ, RZ, R134 ;  /* 0x000000ffff857224 */ /* 0x000fe200078e0086 */
[----:B------:R-:W-:-:S07]  /*5d20*/  MOV R134, R132 ;  /* 0x0000008400867202 */ /* 0x000fce0000000f00 */
.L_x_199:
[----:B------:R-:W-:Y:S05]  /*5d30*/  BSYNC.RECONVERGENT B1 ;  /* 0x0000000000017941 */ /* 0x000fea0003800200 */
.L_x_198:
[----:B------:R-:W-:Y:S01]  /*5d40*/  I2FP.F32.U32 R132, R133 ;  /* 0x0000008500847245 */ /* 0x000fe20000201000 */
[----:B------:R-:W-:Y:S01]  /*5d50*/  IMAD.U32 R166, R120, 0x10000, RZ ;  /* 0x0001000078a67824 */ /* 0x000fe200078e00ff */
[----:B------:R-:W-:Y:S01]  /*5d60*/  ISETP.NE.AND P3, PT, R167, 0x1, PT ;  /* 0x00000001a700780c */ /* 0x000fe20003f65270 */
[----:B------:R-:W-:Y:S02]  /*5d70*/  BSSY.RECONVERGENT B1, `(.L_x_203) ;  /* 0x000005b000017945 */ /* 0x000fe40003800200 */
[----:B------:R-:W-:Y:S01]  /*5d80*/  FFMA.FTZ R133, R132, R225, 1.1641532182693481445e-10 ;  /* 0x2f00000084857423 */ /* 0x000fe200000100e1 */
[----:B------:R-:W-:Y:S01]  /*5d90*/  FMUL.FTZ R166, R166, R215 ;  /* 0x000000d7a6a67220 */ /* 0x000fe20000410000 */
[----:B------:R-:W-:-:S03]  /*5da0*/  @P1 IMAD.U32 R132, R124, 0x10000, RZ ;  /* 0x000100007c841824 */ /* 0x000fc600078e00ff */
[----:B------:R-:W-:Y:S01]  /*5db0*/  FSETP.GTU.FTZ.AND P2, PT, R133, R172, PT ;  /* 0x000000ac8500720b */ /* 0x000fe20003f5c000 */
[----:B------:R-:W-:-:S03]  /*5dc0*/  IMAD.MOV.U32 R133, RZ, RZ, 0x2 ;  /* 0x00000002ff857424 */ /* 0x000fc600078e00ff */
[----:B------:R-:W-:Y:S02]  /*5dd0*/  FSEL R166, R166, RZ, !P2 ;  /* 0x000000ffa6a67208 */ /* 0x000fe40005000000 */
[----:B------:R-:W-:-:S03]  /*5de0*/  SEL R165, RZ, 0x1, P2 ;  /* 0x00000001ffa57807 */ /* 0x000fc60001000000 */
[----:B------:R-:W-:-:S04]  /*5df0*/  FADD.FTZ R3, R3, R166 ;  /* 0x000000a603037221 */ /* 0x000fc80000010000 */
[----:B------:R-:W-:Y:S01]  /*5e00*/  @P1 FADD.FTZ R163, R132, R3 ;  /* 0x0000000384a31221 */ /* 0x000fe20000010000 */
[----:B------:R-:W-:Y:S01]  /*5e10*/  @!P1 MOV R163, R3 ;  /* 0x0000000300a39202 */ /* 0x000fe20000000f00 */
[----:B------:R-:W-:-:S03]  /*5e20*/  IMAD.MOV.U32 R3, RZ, RZ, R164 ;  /* 0x000000ffff037224 */ /* 0x000fc600078e00a4 */
        /* <DEDUP_REMOVED lines=10> */
.L_x_205:
        /* <DEDUP_REMOVED lines=13> */
.L_x_207:
[----:B------:R-:W-:Y:S05]  /*5fa0*/  BSYNC.RECONVERGENT B2 ;  /* 0x0000000000027941 */ /* 0x000fea0003800200 */
.L_x_206:
        /* <DEDUP_REMOVED lines=53> */
[----:B------:R-:W-:Y:S01]  /*6300*/  IMAD.MOV.U32 R133, RZ, RZ, RZ ;  /* 0x000000ffff857224 */ /* 0x000fe200078e00ff */
[----:B------:R-:W-:-:S07]  /*6310*/  MOV R134, R132 ;  /* 0x0000008400867202 */ /* 0x000fce0000000f00 */
.L_x_204:
[----:B------:R-:W-:Y:S05]  /*6320*/  BSYNC.RECONVERGENT B1 ;  /* 0x0000000000017941 */ /* 0x000fea0003800200 */
.L_x_203:
[----:B------:R-:W-:Y:S01]  /*6330*/  I2FP.F32.U32 R132, R3 ;  /* 0x0000000300847245 */ /* 0x000fe20000201000 */
[----:B------:R-:W-:Y:S01]  /*6340*/  IMAD.U32 R128, R128, 0x10000, RZ ;  /* 0x0001000080807824 */ /* 0x000fe200078e00ff */
[----:B------:R-:W-:Y:S01]  /*6350*/  ISETP.NE.AND P3, PT, R133, 0x1, PT ;  /* 0x000000018500780c */ /* 0x000fe20003f65270 */
[----:B------:R-:W-:Y:S01]  /*6360*/  BSSY.RECONVERGENT B1, `(.L_x_208) ;  /* 0x0000058000017945 */ /* 0x000fe20003800200 */
[----:B------:R-:W-:Y:S01]  /*6370*/  LOP3.LUT R184, R184, 0xfffffff7, RZ, 0xc0, !PT ;  /* 0xfffffff7b8b87812 */ /* 0x000fe200078ec0ff */
[----:B------:R-:W-:Y:S01]  /*6380*/  FFMA.FTZ R3, R132, R225, 1.1641532182693481445e-10 ;  /* 0x2f00000084037423 */ /* 0x000fe200000100e1 */
[----:B------:R-:W-:-:S04]  /*6390*/  IMAD.MOV.U32 R167, RZ, RZ, 0x2 ;  /* 0x00000002ffa77424 */ /* 0x000fc800078e00ff */
[----:B------:R-:W-:Y:S01]  /*63a0*/  FSETP.GTU.FTZ.AND P2, PT, R3, R172, PT ;  /* 0x000000ac0300720b */ /* 0x000fe20003f5c000 */
[----:B------:R-:W-:Y:S01]  /*63b0*/  FMUL.FTZ R3, R128, R215 ;  /* 0x000000d780037220 */ /* 0x000fe20000410000 */
[----:B------:R-:W-:Y:S02]  /*63c0*/  MOV R128, R164 ;  /* 0x000000a400807202 */ /* 0x000fe40000000f00 */
[----:B------:R-:W-:Y:S02]  /*63d0*/  PLOP3.LUT P4, PT, P2, PT, PT, 0x8, 0x80 ;  /* 0x000000000080781c */ /* 0x000fe4000178e170 */
[----:B------:R-:W-:-:S11]  /*63e0*/  FSEL R3, R3, RZ, !P2 ;  /* 0x000000ff03037208 */ /* 0x000fd60005000000 */
        /* <DEDUP_REMOVED lines=10> */
.L_x_210:
        /* <DEDUP_REMOVED lines=13> */
.L_x_212:
[----:B------:R-:W-:Y:S05]  /*6560*/  BSYNC.RECONVERGENT B2 ;  /* 0x0000000000027941 */ /* 0x000fea0003800200 */
.L_x_211:
        /* <DEDUP_REMOVED lines=51> */
[----:B------:R-:W-:Y:S02]  /*68a0*/  LOP3.LUT R4, R4, UR4, R169, 0x96, !PT ;  /* 0x0000000404047c12 */ /* 0x000fe4000f8e96a9 */
[----:B------:R-:W-:Y:S01]  /*68b0*/  MOV R164, R168 ;  /* 0x000000a800a47202 */ /* 0x000fe20000000f00 */
[----:B------:R-:W-:Y:S01]  /*68c0*/  IMAD.MOV.U32 R134, RZ, RZ, R132 ;  /* 0x000000ffff867224 */ /* 0x000fe200078e0084 */
[----:B------:R-:W-:-:S07]  /*68d0*/  LOP3.LUT R5, R166, UR5, R133, 0x96, !PT ;  /* 0x00000005a6057c12 */ /* 0x000fce000f8e9685 */
.L_x_209:
[----:B------:R-:W-:Y:S05]  /*68e0*/  BSYNC.RECONVERGENT B1 ;  /* 0x0000000000017941 */ /* 0x000fea0003800200 */
.L_x_208:
[----:B------:R-:W-:Y:S01]  /*68f0*/  I2FP.F32.U32 R128, R128 ;  /* 0x0000008000807245 */ /* 0x000fe20000201000 */
[----:B------:R-:W-:Y:S01]  /*6900*/  BSSY.RECONVERGENT B1, `(.L_x_213) ;  /* 0x000005f000017945 */ /* 0x000fe20003800200 */
[----:B------:R-:W-:Y:S02]  /*6910*/  PRMT R132, R120, 0x7632, R132 ;  /* 0x0000763278847816 */ /* 0x000fe40000000084 */
[----:B------:R-:W-:Y:S01]  /*6920*/  ISETP.NE.AND P3, PT, R167, 0x1, PT ;  /* 0x00000001a700780c */ /* 0x000fe20003f65270 */
[----:B------:R-:W-:Y:S01]  /*6930*/  FFMA.FTZ R133, R128, R225, 1.1641532182693481445e-10 ;  /* 0x2f00000080857423 */ /* 0x000fe200000100e1 */
[----:B------:R-:W-:Y:S02]  /*6940*/  SHF.L.U32 R132, R132, 0x10, RZ ;  /* 0x0000001084847819 */ /* 0x000fe400000006ff */
[----:B------:R-:W-:Y:S02]  /*6950*/  @P1 PRMT R128, R124, 0x7632, R128 ;  /* 0x000076327c801816 */ /* 0x000fe40000000080 */
[----:B------:R-:W-:Y:S01]  /*6960*/  FSETP.GTU.FTZ.AND P2, PT, R133, R172, PT ;  /* 0x000000ac8500720b */ /* 0x000fe20003f5c000 */
[----:B------:R-:W-:Y:S01]  /*6970*/  FMUL.FTZ R132, R132, R215 ;  /* 0x000000d784847220 */ /* 0x000fe20000410000 */
[----:B------:R-:W-:-:S02]  /*6980*/  IMAD.MOV.U32 R133, RZ, RZ, 0x2 ;  /* 0x00000002ff857424 */ /* 0x000fc400078e00ff */
[----:B------:R-:W-:Y:S01]  /*6990*/  @P1 IMAD.U32 R128, R128, 0x10000, RZ ;  /* 0x0001000080801824 */ /* 0x000fe200078e00ff */
[----:B------:R-:W-:Y:S02]  /*69a0*/  SEL R166, RZ, 0x1, P2 ;  /* 0x00000001ffa67807 */ /* 0x000fe40001000000 */
[----:B------:R-:W-:-:S05]  /*69b0*/  FSEL R132, R132, RZ, !P2 ;  /* 0x000000ff84847208 */ /* 0x000fca0005000000 */
[----:B------:R-:W-:-:S04]  /*69c0*/  FADD.FTZ R3, R3, R132 ;  /* 0x0000008403037221 */ /* 0x000fc80000010000 */
[----:B------:R-:W-:Y:S01]  /*69d0*/  @P1 FADD.FTZ R185, R3, R128 ;  /* 0x0000008003b91221 */ /* 0x000fe20000010000 */
[----:B------:R-:W-:Y:S01]  /*69e0*/  @!P1 IMAD.MOV.U32 R185, RZ, RZ, R3 ;  /* 0x000000ffffb99224 */ /* 0x000fe200078e0003 */
[----:B------:R-:W-:-:S04]  /*69f0*/  MOV R3, R164 ;  /* 0x000000a400037202 */ /* 0x000fc80000000f00 */
        /* <DEDUP_REMOVED lines=10> */
.L_x_215:
        /* <DEDUP_REMOVED lines=13> */
.L_x_217:
[----:B------:R-:W-:Y:S05]  /*6b70*/  BSYNC.RECONVERGENT B2 ;  /* 0x0000000000027941 */ /* 0x000fea0003800200 */
.L_x_216:
        /* <DEDUP_REMOVED lines=51> */
[----:B------:R-:W-:Y:S01]  /*6eb0*/  MOV R164, R170 ;  /* 0x000000aa00a47202 */ /* 0x000fe20000000f00 */
[----:B------:R-:W-:Y:S01]  /*6ec0*/  IMAD.MOV.U32 R134, RZ, RZ, R132 ;  /* 0x000000ffff867224 */ /* 0x000fe200078e0084 */
[----:B------:R-:W-:Y:S01]  /*6ed0*/  LOP3.LUT R5, R168, UR5, R133, 0x96, !PT ;  /* 0x00000005a8057c12 */ /* 0x000fe2000f8e9685 */
[----:B------:R-:W-:-:S07]  /*6ee0*/  IMAD.MOV.U32 R133, RZ, RZ, RZ ;  /* 0x000000ffff857224 */ /* 0x000fce00078e00ff */
.L_x_214:
[----:B------:R-:W-:Y:S05]  /*6ef0*/  BSYNC.RECONVERGENT B1 ;  /* 0x0000000000017941 */ /* 0x000fea0003800200 */
.L_x_213:
[----:B------:R-:W-:Y:S01]  /*6f00*/  I2FP.F32.U32 R128, R3 ;  /* 0x0000000300807245 */ /* 0x000fe20000201000 */
[----:B------:R-:W-:Y:S01]  /*6f10*/  BSSY.RECONVERGENT B1, `(.L_x_218) ;  /* 0x000005b000017945 */ /* 0x000fe20003800200 */
[----:B------:R-:W-:Y:S01]  /*6f20*/  SHF.L.U32 R132, R129, 0x10, RZ ;  /* 0x0000001081847819 */ /* 0x000fe200000006ff */
[----:B------:R-:W-:Y:S01]  /*6f30*/  IMAD.MOV.U32 R168, RZ, RZ, 0x2 ;  /* 0x00000002ffa87424 */ /* 0x000fe200078e00ff */
[----:B------:R-:W-:Y:S01]  /*6f40*/  ISETP.NE.AND P2, PT, R133, 0x1, PT ;  /* 0x000000018500780c */ /* 0x000fe20003f45270 */
[----:B------:R-:W-:Y:S01]  /*6f50*/  FFMA.FTZ R3, R128, R225, 1.1641532182693481445e-10 ;  /* 0x2f00000080037423 */ /* 0x000fe200000100e1 */
[----:B------:R-:W-:Y:S01]  /*6f60*/  LOP3.LUT R184, R184, 0xfffffffb, RZ, 0xc0, !PT ;  /* 0xfffffffbb8b87812 */ /* 0x000fe200078ec0ff */
[----:B------:R-:W-:-:S03]  /*6f70*/  FMUL.FTZ R132, R132, R215 ;  /* 0x000000d784847220 */ /* 0x000fc60000410000 */
[----:B------:R-:W-:Y:S02]  /*6f80*/  FSETP.GTU.FTZ.AND P3, PT, R3, R172, PT ;  /* 0x000000ac0300720b */ /* 0x000fe40003f7c000 */
[----:B------:R-:W-:Y:S01]  /*6f90*/  PRMT R3, R129, 0x7632, R3 ;  /* 0x0000763281037816 */ /* 0x000fe20000000003 */
[----:B------:R-:W-:Y:S01]  /*6fa0*/  IMAD.MOV.U32 R129, RZ, RZ, R164 ;  /* 0x000000ffff817224 */ /* 0x000fe200078e00a4 */
[----:B------:R-:W-:Y:S02]  /*6fb0*/  FSEL R167, R132, RZ, !P3 ;  /* 0x000000ff84a77208 */ /* 0x000fe40005800000 */
[----:B------:R-:W-:-:S13]  /*6fc0*/  PLOP3.LUT P3, PT, P3, PT, PT, 0x8, 0x80 ;  /* 0x000000000080781c */ /* 0x000fda0001f6e170 */
        /* <DEDUP_REMOVED lines=10> */
.L_x_220:
[----:B------:R-:W-:Y:S01]  /*7070*/  VIADD R182, R182, 0x1 ;  /* 0x00000001b6b67836 */ /* 0x000fe20000000000 */
[----:B------:R-:W-:Y:S03]  /*7080*/  BSSY.RECONVERGENT B2, `(.L_x_221) ;  /* 0x000000c000027945 */ /* 0x000fe60003800200 */
[C---:B------:R-:W-:Y:S01]  /*7090*/  IMAD.WIDE.U32 R132, R182.reuse, -0x2daee0ad, RZ ;  /* 0xd2511f53b6847825 */ /* 0x040fe200078e00ff */
[----:B------:R-:W-:-:S13]  /*70a0*/  ISETP.NE.AND P2, PT, R182, RZ, PT ;  /* 0x000000ffb600720c */ /* 0x000fda0003f45270 */
[----:B------:R-:W-:Y:S05]  /*70b0*/  @P2 BRA `(.L_x_222) ;  /* 0x0000000000202947 */ /* 0x000fea0003800000 */
[----:B------:R-:W-:-:S04]  /*70c0*/  IADD3 R181, PT, PT, R181, 0x1, RZ ;  /* 0x00000001b5b57810 */ /* 0x000fc80007ffe0ff */
[----:B------:R-:W-:-:S13]  /*70d0*/  ISETP.NE.AND P2, PT, R181, RZ, PT ;  /* 0x000000ffb500720c */ /* 0x000fda0003f45270 */
[----:B------:R-:W-:Y:S02]  /*70e0*/  @!P2 VIADD R183, R183, 0x1 ;  /* 0x00000001b7b7a836 */ /* 0x000fe40000000000 */
[----:B------:R-:W-:Y:S02]  /*70f0*/  @!P2 VIADD R4, R162, 0x1 ;  /* 0x00000001a204a836 */ /* 0x000fe40000000000 */
[----:B------:R-:W-:Y:S01]  /*7100*/  @!P2 IMAD.MOV.U32 R181, RZ, RZ, RZ ;  /* 0x000000ffffb5a224 */ /* 0x000fe200078e00ff */
[----:B------:R-:W-:-:S13]  /*7110*/  ISETP.NE.AND P3, PT, R183, RZ, !P2 ;  /* 0x000000ffb700720c */ /* 0x000fda0005765270 */
[----:B------:R-:W-:-:S05]  /*7120*/  @P3 IMAD.MOV R4, RZ, RZ, R162 ;  /* 0x000000ffff043224 */ /* 0x000fca00078e02a2 */
[----:B------:R-:W-:-:S07]  /*7130*/  @!P2 MOV R162, R4 ;  /* 0x0000000400a2a202 */ /* 0x000fce0000000f00 */
.L_x_222:
[----:B------:R-:W-:Y:S05]  /*7140*/  BSYNC.RECONVERGENT B2 ;  /* 0x0000000000027941 */ /* 0x000fea0003800200 */
.L_x_221:
        /* <DEDUP_REMOVED lines=52> */
[----:B------:R-:W-:Y:S01]  /*7490*/  IMAD.MOV.U32 R129, RZ, RZ, R134 ;  /* 0x000000ffff817224 */ /* 0x000fe200078e0086 */
[----:B------:R-:W-:Y:S01]  /*74a0*/  MOV R134, R128 ;  /* 0x0000008000867202 */ /* 0x000fe20000000f00 */
[----:B------:R-:W-:-:S07]  /*74b0*/  IMAD.MOV.U32 R168, RZ, RZ, RZ ;  /* 0x000000ffffa87224 */ /* 0x000fce00078e00ff */
.L_x_219:
[----:B------:R-:W-:Y:S05]  /*74c0*/  BSYNC.RECONVERGENT B1 ;  /* 0x0000000000017941 */ /* 0x000fea0003800200 */
.L_x_218:
[----:B------:R-:W-:Y:S01]  /*74d0*/  I2FP.F32.U32 R128, R129 ;  /* 0x0000008100807245 */ /* 0x000fe20000201000 */
[----:B------:R-:W-:Y:S01]  /*74e0*/  IMAD.U32 R132, R121, 0x10000, RZ ;  /* 0x0001000079847824 */ /* 0x000fe200078e00ff */
[----:B------:R-:W-:Y:S01]  /*74f0*/  BSSY.RECONVERGENT B1, `(.L_x_223) ;  /* 0x000005c000017945 */ /* 0x000fe20003800200 */
[----:B------:R-:W-:Y:S02]  /*7500*/  IMAD.MOV.U32 R133, RZ, RZ, 0x2 ;  /* 0x00000002ff857424 */ /* 0x000fe400078e00ff */
[----:B------:R-:W-:Y:S01]  /*7510*/  FFMA.FTZ R129, R128, R225, 1.1641532182693481445e-10 ;  /* 0x2f00000080817423 */ /* 0x000fe200000100e1 */
[----:B------:R-:W-:-:S04]  /*7520*/  FMUL.FTZ R132, R132, R215 ;  /* 0x000000d784847220 */ /* 0x000fc80000410000 */
[----:B------:R-:W-:Y:S01]  /*7530*/  FSETP.GTU.FTZ.AND P2, PT, R129, R172, PT ;  /* 0x000000ac8100720b */ /* 0x000fe20003f5c000 */
[----:B------:R-:W-:-:S03]  /*7540*/  @P1 IMAD.U32 R129, R125, 0x10000, RZ ;  /* 0x000100007d811824 */ /* 0x000fc600078e00ff */
[----:B------:R-:W-:-:S05]  /*7550*/  FSEL R128, R132, RZ, !P2 ;  /* 0x000000ff84807208 */ /* 0x000fca0005000000 */
[----:B------:R-:W-:Y:S01]  /*7560*/  FADD.FTZ R128, R167, R128 ;  /* 0x00000080a7807221 */ /* 0x000fe20000010000 */
[----:B------:R-:W-:Y:S02]  /*7570*/  SEL R167, RZ, 0x1, P2 ;  /* 0x00000001ffa77807 */ /* 0x000fe40001000000 */
[----:B------:R-:W-:Y:S01]  /*7580*/  ISETP.NE.AND P2, PT, R168, 0x1, PT ;  /* 0x00000001a800780c */ /* 0x000fe20003f45270 */
[----:B------:R-:W-:Y:S01]  /*7590*/  @P1 FADD.FTZ R186, R129, R128 ;  /* 0x0000008081ba1221 */ /* 0x000fe20000010000 */
[----:B------:R-:W-:Y:S01]  /*75a0*/  @!P1 MOV R186, R128 ;  /* 0x0000008000ba9202 */ /* 0x000fe20000000f00 */
[----:B------:R-:W-:-:S03]  /*75b0*/  IMAD.MOV.U32 R129, RZ, RZ, R164 ;  /* 0x000000ffff817224 */ /* 0x000fc600078e00a4 */
[----:B------:R-:W-:-:S07]  /*75c0*/  F2FP.BF16.F32.PACK_AB R223, RZ, R186 ;  /* 0x000000baffdf723e */ /* 0x000fce00000010ff */
[----:B------:R-:W-:Y:S05]  /*75d0*/  @!P2 BRA `(.L_x_224) ;  /* 0x000000040034a947 */ /* 0x000fea0003800000 */
        /* <DEDUP_REMOVED lines=8> */
.L_x_225:
        /* <DEDUP_REMOVED lines=13> */
.L_x_227:
[----:B------:R-:W-:Y:S05]  /*7730*/  BSYNC.RECONVERGENT B2 ;  /* 0x0000000000027941 */ /* 0x000fea0003800200 */
.L_x_226:
        /* <DEDUP_REMOVED lines=52> */
[----:B------:R-:W-:Y:S01]  /*7a80*/  LOP3.LUT R5, R132, UR5, R129, 0x96, !PT ;  /* 0x0000000584057c12 */ /* 0x000fe2000f8e9681 */
[----:B------:R-:W-:Y:S01]  /*7a90*/  IMAD.MOV.U32 R129, RZ, RZ, R134 ;  /* 0x000000ffff817224 */ /* 0x000fe200078e0086 */
[----:B------:R-:W-:-:S07]  /*7aa0*/  MOV R134, R128 ;  /* 0x0000008000867202 */ /* 0x000fce0000000f00 */
.L_x_224:
[----:B------:R-:W-:Y:S05]  /*7ab0*/  BSYNC.RECONVERGENT B1 ;  /* 0x0000000000017941 */ /* 0x000fea0003800200 */
.L_x_223:
[----:B------:R-:W-:Y:S01]  /*7ac0*/  I2FP.F32.U32 R128, R129 ;  /* 0x0000008100807245 */ /* 0x000fe20000201000 */
[----:B------:R-:W-:Y:S01]  /*7ad0*/  IMAD.U32 R132, R3, 0x10000, RZ ;  /* 0x0001000003847824 */ /* 0x000fe200078e00ff */
[----:B------:R-:W-:Y:S01]  /*7ae0*/  LOP3.LUT R184, R184, 0xfffffffd, RZ, 0xc0, !PT ;  /* 0xfffffffdb8b87812 */ /* 0x000fe200078ec0ff */
[----:B------:R-:W-:Y:S01]  /*7af0*/  BSSY.RECONVERGENT B1, `(.L_x_228) ;  /* 0x0000058000017945 */ /* 0x000fe20003800200 */
[----:B------:R-:W-:Y:S02]  /*7b00*/  IMAD.MOV.U32 R169, RZ, RZ, 0x2 ;  /* 0x00000002ffa97424 */ /* 0x000fe400078e00ff */
[----:B------:R-:W-:Y:S01]  /*7b10*/  FFMA.FTZ R3, R128, R225, 1.1641532182693481445e-10 ;  /* 0x2f00000080037423 */ /* 0x000fe200000100e1 */
[----:B------:R-:W-:Y:S01]  /*7b20*/  FMUL.FTZ R132, R132, R215 ;  /* 0x000000d784847220 */ /* 0x000fe20000410000 */
[----:B------:R-:W-:-:S03]  /*7b30*/  MOV R129, R164 ;  /* 0x000000a400817202 */ /* 0x000fc60000000f00 */
[----:B------:R-:W-:-:S04]  /*7b40*/  FSETP.GTU.FTZ.AND P2, PT, R3, R172, PT ;  /* 0x000000ac0300720b */ /* 0x000fc80003f5c000 */
[----:B------:R-:W-:Y:S02]  /*7b50*/  FSEL R3, R132, RZ, !P2 ;  /* 0x000000ff84037208 */ /* 0x000fe40005000000 */
[----:B------:R-:W-:Y:S02]  /*7b60*/  PLOP3.LUT P3, PT, P2, PT, PT, 0x8, 0x80 ;  /* 0x000000000080781c */ /* 0x000fe4000176e170 */
[----:B------:R-:W-:-:S11]  /*7b70*/  ISETP.NE.AND P2, PT, R133, 0x1, PT ;  /* 0x000000018500780c */ /* 0x000fd60003f45270 */
[----:B------:R-:W-:Y:S02]  /*7b80*/  @P3 LOP3.LUT R184, R184, 0x2, RZ, 0xfc, !PT ;  /* 0x00000002b8b83812 */ /* 0x000fe400078efcff */
[----:B------:R-:W-:Y:S05]  /*7b90*/  @!P2 BRA `(.L_x_229) ;  /* 0x000000040034a947 */ /* 0x000fea0003800000 */
        /* <DEDUP_REMOVED lines=8> */
.L_x_230:
        /* <DEDUP_REMOVED lines=13> */
.L_x_232:
[----:B------:R-:W-:Y:S05]  /*7cf0*/  BSYNC.RECONVERGENT B2 ;  /* 0x0000000000027941 */ /* 0x000fea0003800200 */
.L_x_231:
        /* <DEDUP_REMOVED lines=51> */
[----:B------:R-:W-:Y:S01]  /*8030*/  IMAD.MOV.U32 R169, RZ, RZ, RZ ;  /* 0x000000ffffa97224 */ /* 0x000fe200078e00ff */
[----:B------:R-:W-:Y:S01]  /*8040*/  LOP3.LUT R5, R132, UR5, R129, 0x96, !PT ;  /* 0x0000000584057c12 */ /* 0x000fe2000f8e9681 */
[----:B------:R-:W-:Y:S02]  /*8050*/  IMAD.MOV.U32 R129, RZ, RZ, R134 ;  /* 0x000000ffff817224 */ /* 0x000fe400078e0086 */
[----:B------:R-:W-:-:S07]  /*8060*/  IMAD.MOV.U32 R134, RZ, RZ, R128 ;  /* 0x000000ffff867224 */ /* 0x000fce00078e0080 */
.L_x_229:
[----:B------:R-:W-:Y:S05]  /*8070*/  BSYNC.RECONVERGENT B1 ;  /* 0x0000000000017941 */ /* 0x000fea0003800200 */
.L_x_228:
[----:B------:R-:W-:Y:S01]  /*8080*/  I2FP.F32.U32 R128, R129 ;  /* 0x0000008100807245 */ /* 0x000fe20000201000 */
[----:B------:R-:W-:Y:S01]  /*8090*/  BSSY.RECONVERGENT B1, `(.L_x_233) ;  /* 0x000005f000017945 */ /* 0x000fe20003800200 */
[----:B------:R-:W-:Y:S01]  /*80a0*/  PRMT R129, R121, 0x7632, R129 ;  /* 0x0000763279817816 */ /* 0x000fe20000000081 */
[----:B------:R-:W-:-:S03]  /*80b0*/  IMAD.MOV.U32 R133, RZ, RZ, 0x2 ;  /* 0x00000002ff857424 */ /* 0x000fc600078e00ff */
[----:B------:R-:W-:Y:S01]  /*80c0*/  SHF.L.U32 R132, R129, 0x10, RZ ;  /* 0x0000001081847819 */ /* 0x000fe200000006ff */
[----:B------:R-:W-:Y:S01]  /*80d0*/  FFMA.FTZ R129, R128, R225, 1.1641532182693481445e-10 ;  /* 0x2f00000080817423 */ /* 0x000fe200000100e1 */
[----:B------:R-:W-:-:S03]  /*80e0*/  @P1 PRMT R128, R125, 0x7632, R128 ;  /* 0x000076327d801816 */ /* 0x000fc60000000080 */
[----:B------:R-:W-:Y:S01]  /*80f0*/  FMUL.FTZ R132, R132, R215 ;  /* 0x000000d784847220 */ /* 0x000fe20000410000 */
[----:B------:R-:W-:Y:S01]  /*8100*/  FSETP.GTU.FTZ.AND P2, PT, R129, R172, PT ;  /* 0x000000ac8100720b */ /* 0x000fe20003f5c000 */
[----:B------:R-:W-:-:S03]  /*8110*/  @P1 IMAD.U32 R128, R128, 0x10000, RZ ;  /* 0x0001000080801824 */ /* 0x000fc600078e00ff */
[----:B------:R-:W-:Y:S02]  /*8120*/  FSEL R132, R132, RZ, !P2 ;  /* 0x000000ff84847208 */ /* 0x000fe40005000000 */
[----:B------:R-:W-:Y:S02]  /*8130*/  SEL R168, RZ, 0x1, P2 ;  /* 0x00000001ffa87807 */ /* 0x000fe40001000000 */
[----:B------:R-:W-:Y:S01]  /*8140*/  ISETP.NE.AND P2, PT, R169, 0x1, PT ;  /* 0x00000001a900780c */ /* 0x000fe20003f45270 */
[----:B------:R-:W-:-:S04]  /*8150*/  FADD.FTZ R3, R3, R132 ;  /* 0x0000008403037221 */ /* 0x000fc80000010000 */
[----:B------:R-:W-:Y:S01]  /*8160*/  @P1 FADD.FTZ R195, R3, R128 ;  /* 0x0000008003c31221 */ /* 0x000fe20000010000 */
[----:B------:R-:W-:Y:S01]  /*8170*/  @!P1 IMAD.MOV.U32 R195, RZ, RZ, R3 ;  /* 0x000000ffffc39224 */ /* 0x000fe200078e0003 */
[----:B------:R-:W-:-:S04]  /*8180*/  MOV R3, R164 ;  /* 0x000000a400037202 */ /* 0x000fc80000000f00 */
[----:B------:R-:W-:Y:S02]  /*8190*/  F2FP.BF16.F32.PACK_AB R222, RZ, R195 ;  /* 0x000000c3ffde723e */ /* 0x000fe400000010ff */
        /* <DEDUP_REMOVED lines=9> */
.L_x_235:
        /* <DEDUP_REMOVED lines=13> */
.L_x_237:
[----:B------:R-:W-:Y:S05]  /*8300*/  BSYNC.RECONVERGENT B2 ;  /* 0x0000000000027941 */ /* 0x000fea0003800200 */
.L_x_236:
        /* <DEDUP_REMOVED lines=55> */
.L_x_234:
[----:B------:R-:W-:Y:S05]  /*8680*/  BSYNC.RECONVERGENT B1 ;  /* 0x0000000000017941 */ /* 0x000fea0003800200 */
.L_x_233:
[----:B------:R-:W-:Y:S01]  /*8690*/  I2FP.F32.U32 R128, R3 ;  /* 0x0000000300807245 */ /* 0x000fe20000201000 */
[----:B------:R-:W-:Y:S01]  /*86a0*/  BSSY.RECONVERGENT B1, `(.L_x_238) ;  /* 0x0000059000017945 */ /* 0x000fe20003800200 */
[----:B------:R-:W-:Y:S01]  /*86b0*/  ISETP.NE.AND P3, PT, R133, 0x1, PT ;  /* 0x000000018500780c */ /* 0x000fe20003f65270 */
[----:B------:R-:W-:Y:S01]  /*86c0*/  IMAD.MOV.U32 R170, RZ, RZ, 0x2 ;  /* 0x00000002ffaa7424 */ /* 0x000fe200078e00ff */
[----:B------:R-:W-:Y:S01]  /*86d0*/  SHF.L.U32 R132, R130, 0x10, RZ ;  /* 0x0000001082847819 */ /* 0x000fe200000006ff */
[----:B------:R-:W-:Y:S01]  /*86e0*/  FFMA.FTZ R3, R128, R225, 1.1641532182693481445e-10 ;  /* 0x2f00000080037423 */ /* 0x000fe200000100e1 */
[----:B------:R-:W-:Y:S01]  /*86f0*/  PRMT R130, R130, 0x7632, R130 ;  /* 0x0000763282827816 */ /* 0x000fe20000000082 */
[----:B------:R-:W-:Y:S02]  /*8700*/  IMAD.MOV.U32 R129, RZ, RZ, R164 ;  /* 0x000000ffff817224 */ /* 0x000fe400078e00a4 */
[----:B------:R-:W-:Y:S01]  /*8710*/  FMUL.FTZ R132, R132, R215 ;  /* 0x000000d784847220 */ /* 0x000fe20000410000 */
[----:B------:R-:W-:-:S04]  /*8720*/  FSETP.GTU.FTZ.AND P2, PT, R3, R172, PT ;  /* 0x000000ac0300720b */ /* 0x000fc80003f5c000 */
[----:B------:R-:W-:Y:S02]  /*8730*/  FSEL R3, R132, RZ, !P2 ;  /* 0x000000ff84037208 */ /* 0x000fe40005000000 */
[----:B------:R-:W-:Y:S01]  /*8740*/  PLOP3.LUT P2, PT, P2, PT, PT, 0x8, 0x80 ;  /* 0x000000000080781c */ /* 0x000fe2000174e170 */
[----:B------:R-:W-:-:S12]  /*8750*/  @!P3 BRA `(.L_x_239) ;  /* 0x000000040034b947 */ /* 0x000fd80003800000 */
        /* <DEDUP_REMOVED lines=8> */
.L_x_240:
        /* <DEDUP_REMOVED lines=13> */
.L_x_242:
[----:B------:R-:W-:Y:S05]  /*88b0*/  BSYNC.RECONVERGENT B2 ;  /* 0x0000000000027941 */ /* 0x000fea0003800200 */
.L_x_241:
        /* <DEDUP_REMOVED lines=55> */
.L_x_239:
[----:B------:R-:W-:Y:S05]  /*8c30*/  BSYNC.RECONVERGENT B1 ;  /* 0x0000000000017941 */ /* 0x000fea0003800200 */
.L_x_238:
[----:B------:R-:W-:Y:S01]  /*8c40*/  I2FP.F32.U32 R128, R129 ;  /* 0x0000008100807245 */ /* 0x000fe20000201000 */
[----:B------:R-:W-:Y:S01]  /*8c50*/  IMAD.U32 R132, R122, 0x10000, RZ ;  /* 0x000100007a847824 */ /* 0x000fe200078e00ff */
[----:B------:R-:W-:Y:S01]  /*8c60*/  BSSY.RECONVERGENT B1, `(.L_x_243) ;  /* 0x000005c000017945 */ /* 0x000fe20003800200 */
[----:B------:R-:W-:Y:S02]  /*8c70*/  @P1 IMAD.U32 R196, R126, 0x10000, RZ ;  /* 0x000100007ec41824 */ /* 0x000fe400078e00ff */
[----:B------:R-:W-:Y:S01]  /*8c80*/  FFMA.FTZ R129, R128, R225, 1.1641532182693481445e-10 ;  /* 0x2f00000080817423 */ /* 0x000fe200000100e1 */
[----:B------:R-:W-:-:S04]  /*8c90*/  FMUL.FTZ R132, R132, R215 ;  /* 0x000000d784847220 */ /* 0x000fc80000410000 */
[----:B------:R-:W-:-:S04]  /*8ca0*/  FSETP.GTU.FTZ.AND P3, PT, R129, R172, PT ;  /* 0x000000ac8100720b */ /* 0x000fc80003f7c000 */
[----:B------:R-:W-:Y:S02]  /*8cb0*/  FSEL R132, R132, RZ, !P3 ;  /* 0x000000ff84847208 */ /* 0x000fe40005800000 */
[----:B------:R-:W-:Y:S02]  /*8cc0*/  SEL R169, RZ, 0x1, P3 ;  /* 0x00000001ffa97807 */ /* 0x000fe40001800000 */
[----:B------:R-:W-:Y:S01]  /*8cd0*/  ISETP.NE.AND P3, PT, R170, 0x1, PT ;  /* 0x00000001aa00780c */ /* 0x000fe20003f65270 */
[----:B------:R-:W-:Y:S01]  /*8ce0*/  FADD.FTZ R3, R3, R132 ;  /* 0x0000008403037221 */ /* 0x000fe20000010000 */
[----:B------:R-:W-:-:S03]  /*8cf0*/  IMAD.MOV.U32 R132, RZ, RZ, 0x2 ;  /* 0x00000002ff847424 */ /* 0x000fc600078e00ff */
[----:B------:R-:W-:Y:S01]  /*8d00*/  @P1 FADD.FTZ R196, R196, R3 ;  /* 0x00000003c4c41221 */ /* 0x000fe20000010000 */
[----:B------:R-:W-:Y:S01]  /*8d10*/  @!P1 MOV R196, R3 ;  /* 0x0000000300c49202 */ /* 0x000fe20000000f00 */
[----:B------:R-:W-:-:S03]  /*8d20*/  IMAD.MOV.U32 R3, RZ, RZ, R164 ;  /* 0x000000ffff037224 */ /* 0x000fc600078e00a4 */
[----:B------:R-:W-:-:S03]  /*8d30*/  F2FP.BF16.F32.PACK_AB R226, RZ, R196 ;  /* 0x000000c4ffe2723e */ /* 0x000fc600000010ff */
        /* <DEDUP_REMOVED lines=9> */
.L_x_245:
        /* <DEDUP_REMOVED lines=13> */
.L_x_247:
[----:B------:R-:W-:Y:S05]  /*8ea0*/  BSYNC.RECONVERGENT B2 ;  /* 0x0000000000027941 */ /* 0x000fea0003800200 */
.L_x_246:
        /* <DEDUP_REMOVED lines=55> */
.L_x_244:
[----:B------:R-:W-:Y:S05]  /*9220*/  BSYNC.RECONVERGENT B1 ;  /* 0x0000000000017941 */ /* 0x000fea0003800200 */
.L_x_243:
[----:B------:R-:W-:Y:S01]  /*9230*/  I2FP.F32.U32 R128, R3 ;  /* 0x0000000300807245 */ /* 0x000fe20000201000 */
[----:B------:R-:W-:Y:S01]  /*9240*/  IMAD.U32 R130, R130, 0x10000, RZ ;  /* 0x0001000082827824 */ /* 0x000fe200078e00ff */
[----:B------:R-:W-:Y:S01]  /*9250*/  ISETP.NE.AND P4, PT, R132, 0x1, PT ;  /* 0x000000018400780c */ /* 0x000fe20003f85270 */
[----:B------:R-:W-:Y:S01]  /*9260*/  BSSY.RECONVERGENT B1, `(.L_x_248) ;  /* 0x0000056000017945 */ /* 0x000fe20003800200 */
[----:B------:R-:W-:Y:S02]  /*9270*/  IMAD.MOV.U32 R133, RZ, RZ, 0x2 ;  /* 0x00000002ff857424 */ /* 0x000fe400078e00ff */
[----:B------:R-:W-:Y:S01]  /*9280*/  FFMA.FTZ R3, R128, R225, 1.1641532182693481445e-10 ;  /* 0x2f00000080037423 */ /* 0x000fe200000100e1 */
[----:B------:R-:W-:Y:S01]  /*9290*/  FMUL.FTZ R130, R130, R215 ;  /* 0x000000d782827220 */ /* 0x000fe20000410000 */
[----:B------:R-:W-:-:S03]  /*92a0*/  MOV R129, R164 ;  /* 0x000000a400817202 */ /* 0x000fc60000000f00 */
[----:B------:R-:W-:-:S04]  /*92b0*/  FSETP.GTU.FTZ.AND P3, PT, R3, R172, PT ;  /* 0x000000ac0300720b */ /* 0x000fc80003f7c000 */
[----:B------:R-:W-:Y:S02]  /*92c0*/  FSEL R3, R130, RZ, !P3 ;  /* 0x000000ff82037208 */ /* 0x000fe40005800000 */
[----:B------:R-:W-:Y:S01]  /*92d0*/  PLOP3.LUT P3, PT, P3, PT, PT, 0x8, 0x80 ;  /* 0x000000000080781c */ /* 0x000fe20001f6e170 */
[----:B------:R-:W-:-:S12]  /*92e0*/  @!P4 BRA `(.L_x_249) ;  /* 0x000000040034c947 */ /* 0x000fd80003800000 */
        /* <DEDUP_REMOVED lines=8> */
.L_x_250:
        /* <DEDUP_REMOVED lines=13> */
.L_x_252:
[----:B------:R-:W-:Y:S05]  /*9440*/  BSYNC.RECONVERGENT B2 ;  /* 0x0000000000027941 */ /* 0x000fea0003800200 */
.L_x_251:
        /* <DEDUP_REMOVED lines=55> */
.L_x_249:
[----:B------:R-:W-:Y:S05]  /*97c0*/  BSYNC.RECONVERGENT B1 ;  /* 0x0000000000017941 */ /* 0x000fea0003800200 */
.L_x_248:
        /* <DEDUP_REMOVED lines=27> */
.L_x_255:
        /* <DEDUP_REMOVED lines=13> */
.L_x_257:
[----:B------:R-:W-:Y:S05]  /*9a50*/  BSYNC.RECONVERGENT B2 ;  /* 0x0000000000027941 */ /* 0x000fea0003800200 */
.L_x_256:
        /* <DEDUP_REMOVED lines=54> */
[----:B------:R-:W-:-:S07]  /*9dc0*/  LOP3.LUT R5, R132, UR5, R129, 0x96, !PT ;  /* 0x0000000584057c12 */ /* 0x000fce000f8e9681 */
.L_x_254:
[----:B------:R-:W-:Y:S05]  /*9dd0*/  BSYNC.RECONVERGENT B1 ;  /* 0x0000000000017941 */ /* 0x000fea0003800200 */
.L_x_253:
[----:B------:R-:W-:Y:S01]  /*9de0*/  I2FP.F32.U32 R128, R3 ;  /* 0x0000000300807245 */ /* 0x000fe20000201000 */
[----:B------:R-:W-:Y:S01]  /*9df0*/  BSSY.RECONVERGENT B1, `(.L_x_258) ;  /* 0x0000059000017945 */ /* 0x000fe20003800200 */
[----:B------:R-:W-:Y:S01]  /*9e00*/  ISETP.NE.AND P5, PT, R206, 0x1, PT ;  /* 0x00000001ce00780c */ /* 0x000fe20003fa5270 */
[----:B------:R-:W-:Y:S01]  /*9e10*/  IMAD.MOV.U32 R130, RZ, RZ, R164 ;  /* 0x000000ffff827224 */ /* 0x000fe200078e00a4 */
[C---:B------:R-:W-:Y:S01]  /*9e20*/  SHF.L.U32 R132, R131.reuse, 0x10, RZ ;  /* 0x0000001083847819 */ /* 0x040fe200000006ff */
[----:B------:R-:W-:Y:S01]  /*9e30*/  FFMA.FTZ R129, R128, R225, 1.1641532182693481445e-10 ;  /* 0x2f00000080817423 */ /* 0x000fe200000100e1 */
[----:B------:R-:W-:Y:S01]  /*9e40*/  PRMT R3, R131, 0x7632, R3 ;  /* 0x0000763283037816 */ /* 0x000fe20000000003 */
[----:B------:R-:W-:Y:S02]  /*9e50*/  IMAD.MOV.U32 R131, RZ, RZ, 0x2 ;  /* 0x00000002ff837424 */ /* 0x000fe400078e00ff */
        /* <DEDUP_REMOVED lines=13> */
.L_x_260:
        /* <DEDUP_REMOVED lines=13> */
.L_x_262:
[----:B------:R-:W-:Y:S05]  /*a000*/  BSYNC.RECONVERGENT B2 ;  /* 0x0000000000027941 */ /* 0x000fea0003800200 */
.L_x_261:
        /* <DEDUP_REMOVED lines=55> */
.L_x_259:
[----:B------:R-:W-:Y:S05]  /*a380*/  BSYNC.RECONVERGENT B1 ;  /* 0x0000000000017941 */ /* 0x000fea0003800200 */
.L_x_258:
[----:B------:R-:W-:Y:S01]  /*a390*/  I2FP.F32.U32 R128, R130 ;  /* 0x0000008200807245 */ /* 0x000fe20000201000 */
[----:B------:R-:W-:Y:S01]  /*a3a0*/  IMAD.U32 R130, R123, 0x10000, RZ ;  /* 0x000100007b827824 */ /* 0x000fe200078e00ff */
[----:B------:R-:W-:Y:S01]  /*a3b0*/  BSSY.RECONVERGENT B1, `(.L_x_263) ;  /* 0x000005d000017945 */ /* 0x000fe20003800200 */
[----:B------:R-:W-:Y:S02]  /*a3c0*/  @P1 IMAD.U32 R206, R127, 0x10000, RZ ;  /* 0x000100007fce1824 */ /* 0x000fe400078e00ff */
[----:B------:R-:W-:Y:S01]  /*a3d0*/  FFMA.FTZ R129, R128, R225, 1.1641532182693481445e-10 ;  /* 0x2f00000080817423 */ /* 0x000fe200000100e1 */
[----:B------:R-:W-:Y:S01]  /*a3e0*/  FMUL.FTZ R130, R130, R215 ;  /* 0x000000d782827220 */ /* 0x000fe20000410000 */
[----:B------:R-:W-:-:S03]  /*a3f0*/  IMAD.MOV.U32 R132, RZ, RZ, 0x2 ;  /* 0x00000002ff847424 */ /* 0x000fc600078e00ff */
[----:B------:R-:W-:Y:S01]  /*a400*/  FSETP.GTU.FTZ.AND P5, PT, R129, R172, PT ;  /* 0x000000ac8100720b */ /* 0x000fe20003fbc000 */
[----:B------:R-:W-:-:S03]  /*a410*/  IMAD.MOV.U32 R129, RZ, RZ, R164 ;  /* 0x000000ffff817224 */ /* 0x000fc600078e00a4 */
[----:B------:R-:W-:Y:S02]  /*a420*/  FSEL R130, R130, RZ, !P5 ;  /* 0x000000ff82827208 */ /* 0x000fe40006800000 */
[----:B------:R-:W-:Y:S02]  /*a430*/  SEL R128, RZ, 0x1, P5 ;  /* 0x00000001ff807807 */ /* 0x000fe40002800000 */
[----:B------:R-:W-:Y:S01]  /*a440*/  ISETP.NE.AND P5, PT, R131, 0x1, PT ;  /* 0x000000018300780c */ /* 0x000fe20003fa5270 */
[----:B------:R-:W-:-:S04]  /*a450*/  FADD.FTZ R171, R171, R130 ;  /* 0x00000082abab7221 */ /* 0x000fc80000010000 */
[--C-:B------:R-:W-:Y:S01]  /*a460*/  @P1 FADD.FTZ R206, R206, R171.reuse ;  /* 0x000000abcece1221 */ /* 0x100fe20000010000 */
[----:B------:R-:W-:Y:S02]  /*a470*/  @!P1 MOV R206, R171 ;  /* 0x000000ab00ce9202 */ /* 0x000fe40000000f00 */
[----:B------:R-:W-:Y:S02]  /*a480*/  PRMT R171, R128, 0x7610, R171 ;  /* 0x0000761080ab7816 */ /* 0x000fe400000000ab */
        /* <DEDUP_REMOVED lines=10> */
.L_x_265:
        /* <DEDUP_REMOVED lines=13> */
.L_x_267:
[----:B------:R-:W-:Y:S05]  /*a600*/  BSYNC.RECONVERGENT B2 ;  /* 0x0000000000027941 */ /* 0x000fea0003800200 */
.L_x_266:
        /* <DEDUP_REMOVED lines=55> */
.L_x_264:
[----:B------:R-:W-:Y:S05]  /*a980*/  BSYNC.RECONVERGENT B1 ;  /* 0x0000000000017941 */ /* 0x000fea0003800200 */
.L_x_263:
        /* <DEDUP_REMOVED lines=20> */
.L_x_270:
[----:B------:R-:W-:Y:S01]  /*aad0*/  VIADD R182, R182, 0x1 ;  /* 0x00000001b6b67836 */ /* 0x000fe20000000000 */
[----:B------:R-:W-:Y:S03]  /*aae0*/  BSSY.RECONVERGENT B2, `(.L_x_271) ;  /* 0x000000e000027945 */ /* 0x000fe60003800200 */
[C---:B------:R-:W-:Y:S01]  /*aaf0*/  IMAD.WIDE.U32 R130, R182.reuse, -0x2daee0ad, RZ ;  /* 0xd2511f53b6827825 */ /* 0x040fe200078e00ff */
[----:B------:R-:W-:-:S13]  /*ab00*/  ISETP.NE.AND P6, PT, R182, RZ, PT ;  /* 0x000000ffb600720c */ /* 0x000fda0003fc5270 */
[----:B------:R-:W-:Y:S05]  /*ab10*/  @P6 BRA `(.L_x_272) ;  /* 0x0000000000286947 */ /* 0x000fea0003800000 */
[----:B------:R-:W-:Y:S01]  /*ab20*/  VIADD R181, R181, 0x1 ;  /* 0x00000001b5b57836 */ /* 0x000fe20000000000 */
[----:B------:R-:W-:-:S04]  /*ab30*/  P2R R3, PR, RZ, 0x1 ;  /* 0x00000001ff037803 */ /* 0x000fc80000000000 */
[----:B------:R-:W-:-:S13]  /*ab40*/  ISETP.NE.AND P6, PT, R181, RZ, PT ;  /* 0x000000ffb500720c */ /* 0x000fda0003fc5270 */
[----:B------:R-:W-:Y:S01]  /*ab50*/  @!P6 VIADD R183, R183, 0x1 ;  /* 0x00000001b7b7e836 */ /* 0x000fe20000000000 */
[----:B------:R-:W-:Y:S01]  /*ab60*/  @!P6 IADD3 R4, PT, PT, R162, 0x1, RZ ;  /* 0x00000001a204e810 */ /* 0x000fe20007ffe0ff */
[----:B------:R-:W-:-:S03]  /*ab70*/  @!P6 IMAD.MOV.U32 R181, RZ, RZ, RZ ;  /* 0x000000ffffb5e224 */ /* 0x000fc600078e00ff */
[----:B------:R-:W-:-:S13]  /*ab80*/  ISETP.NE.AND P0, PT, R183, RZ, !P6 ;  /* 0x000000ffb700720c */ /* 0x000fda0007705270 */
[----:B------:R-:W-:Y:S01]  /*ab90*/  @P0 IMAD.MOV R4, RZ, RZ, R162 ;  /* 0x000000ffff040224 */ /* 0x000fe200078e02a2 */
[----:B------:R-:W-:-:S03]  /*aba0*/  ISETP.NE.AND P0, PT, R3, RZ, PT ;  /* 0x000000ff0300720c */ /* 0x000fc60003f05270 */
[----:B------:R-:W-:-:S10]  /*abb0*/  @!P6 IMAD.MOV.U32 R162, RZ, RZ, R4 ;  /* 0x000000ffffa2e224 */ /* 0x000fd400078e0004 */
.L_x_272:
[----:B------:R-:W-:Y:S05]  /*abc0*/  BSYNC.RECONVERGENT B2 ;  /* 0x0000000000027941 */ /* 0x000fea0003800200 */
.L_x_271:
        /* <DEDUP_REMOVED lines=47> */
[----:B------:R-:W-:Y:S01]  /*aec0*/  IMAD.MOV.U32 R131, RZ, RZ, R134 ;  /* 0x000000ffff837224 */ /* 0x000fe200078e0086 */
[----:B------:R-:W-:Y:S01]  /*aed0*/  LOP3.LUT R128, R128, UR22, R5, 0x96, !PT ;  /* 0x0000001680807c12 */ /* 0x000fe2000f8e9605 */
[----:B------:R-:W-:-:S04]  /*aee0*/  IMAD.WIDE.U32 R132, R132, -0x326172a9, RZ ;  /* 0xcd9e8d5784847825 */ /* 0x000fc800078e00ff */
[----:B------:R-:W-:Y:S01]  /*aef0*/  IMAD.WIDE.U32 R128, R128, -0x2daee0ad, RZ ;  /* 0xd2511f5380807825 */ /* 0x000fe200078e00ff */
[----:B------:R-:W-:Y:S02]  /*af00*/  LOP3.LUT R4, R4, UR4, R133, 0x96, !PT ;  /* 0x0000000404047c12 */ /* 0x000fe4000f8e9685 */
[----:B------:R-:W-:Y:S01]  /*af10*/  MOV R164, R132 ;  /* 0x0000008400a47202 */ /* 0x000fe20000000f00 */
[----:B------:R-:W-:Y:S01]  /*af20*/  IMAD.MOV.U32 R134, RZ, RZ, R128 ;  /* 0x000000ffff867224 */ /* 0x000fe200078e0080 */
[----:B------:R-:W-:-:S07]  /*af30*/  LOP3.LUT R5, R130, UR5, R129, 0x96, !PT ;  /* 0x0000000582057c12 */ /* 0x000fce000f8e9681 */
.L_x_269:
[----:B------:R-:W-:Y:S05]  /*af40*/  BSYNC.RECONVERGENT B1 ;  /* 0x0000000000017941 */ /* 0x000fea0003800200 */
.L_x_268:
[----:B------:R-:W-:Y:S02]  /*af50*/  I2FP.F32.U32 R128, R131 ;  /* 0x0000008300807245 */ /* 0x000fe40000201000 */
[----:B------:R-:W-:-:S03]  /*af60*/  PRMT R129, R123, 0x7632, R129 ;  /* 0x000076327b817816 */ /* 0x000fc60000000081 */
[----:B------:R-:W-:Y:S01]  /*af70*/  FFMA.FTZ R225, R128, R225, 1.1641532182693481445e-10 ;  /* 0x2f00000080e17423 */ /* 0x000fe200000100e1 */
[----:B------:R-:W-:Y:S02]  /*af80*/  SHF.L.U32 R130, R129, 0x10, RZ ;  /* 0x0000001081827819 */ /* 0x000fe400000006ff */
[----:B------:R-:W-:Y:S02]  /*af90*/  @P1 PRMT R128, R127, 0x7632, R128 ;  /* 0x000076327f801816 */ /* 0x000fe40000000080 */
[----:B------:R-:W-:Y:S01]  /*afa0*/  FSETP.GTU.FTZ.AND P6, PT, R225, R172, PT ;  /* 0x000000ace100720b */ /* 0x000fe20003fdc000 */
[----:B------:R-:W-:Y:S02]  /*afb0*/  FMUL.FTZ R130, R130, R215 ;  /* 0x000000d782827220 */ /* 0x000fe40000410000 */
[----:B------:R-:W-:Y:S01]  /*afc0*/  @P1 IMAD.U32 R215, R128, 0x10000, RZ ;  /* 0x0001000080d71824 */ /* 0x000fe200078e00ff */
[----:B------:R-:W-:Y:S02]  /*afd0*/  SEL R172, RZ, 0x1, P6 ;  /* 0x00000001ffac7807 */ /* 0x000fe40003000000 */
[----:B------:R-:W-:-:S02]  /*afe0*/  FSEL R129, R130, RZ, !P6 ;  /* 0x000000ff82817208 */ /* 0x000fc40007000000 */
[----:B------:R-:W-:Y:S02]  /*aff0*/  PRMT R130, R226, 0x5410, R227 ;  /* 0x00005410e2827816 */ /* 0x000fe400000000e3 */
[----:B------:R-:W-:Y:S01]  /*b000*/  PRMT R128, R135, 0x5410, R221 ;  /* 0x0000541087807816 */ /* 0x000fe200000000dd */
[----:B------:R-:W-:Y:S01]  /*b010*/  FADD.FTZ R228, R228, R129 ;  /* 0x00000081e4e47221 */ /* 0x000fe20000010000 */
[----:B------:R-:W-:-:S03]  /*b020*/  PRMT R129, R223, 0x5410, R222 ;  /* 0x00005410df817816 */ /* 0x000fc600000000de */
[----:B------:R-:W-:Y:S01]  /*b030*/  @P1 FADD.FTZ R215, R228, R215 ;  /* 0x000000d7e4d71221 */ /* 0x000fe20000010000 */
[----:B------:R-:W-:-:S05]  /*b040*/  @!P1 IMAD.MOV.U32 R215, RZ, RZ, R228 ;  /* 0x000000ffffd79224 */ /* 0x000fca00078e00e4 */
[----:B------:R-:W-:-:S04]  /*b050*/  F2FP.BF16.F32.PACK_AB R131, RZ, R215 ;  /* 0x000000d7ff83723e */ /* 0x000fc800000010ff */
[----:B------:R-:W-:-:S07]  /*b060*/  PRMT R131, R224, 0x5410, R131 ;  /* 0x00005410e0837816 */ /* 0x000fce0000000083 */
.L_x_192:
[----:B------:R-:W0:Y:S01]  /*b070*/  LDC.64 R222, c[0x0][0x3a8] ;  /* 0x0000ea00ffde7b82 */ /* 0x000e220000000a00 */
[----:B------:R-:W-:Y:S02]  /*b080*/  SEL R227, RZ, 0x1000000, !P5 ;  /* 0x01000000ffe37807 */ /* 0x000fe40006800000 */
[----:B------:R-:W-:Y:S02]  /*b090*/  SEL R225, RZ, 0x10000, !P4 ;  /* 0x00010000ffe17807 */ /* 0x000fe40006000000 */
[C---:B------:R-:W-:Y:S02]  /*b0a0*/  LOP3.LUT P6, RZ, R184.reuse, 0x8, RZ, 0xc0, !PT ;  /* 0x00000008b8ff7812 */ /* 0x040fe400078cc0ff */
[C---:B------:R-:W-:Y:S01]  /*b0b0*/  LOP3.LUT P5, RZ, R184.reuse, 0x4, RZ, 0xc0, !PT ;  /* 0x00000004b8ff7812 */ /* 0x040fe200078ac0ff */
[----:B------:R-:W1:Y:S01]  /*b0c0*/  LDC.64 R132, c[0x0][0x3b0] ;  /* 0x0000ec00ff847b82 */ /* 0x000e620000000a00 */
[----:B------:R-:W-:Y:S02]  /*b0d0*/  LOP3.LUT P4, RZ, R184, 0x2, RZ, 0xc0, !PT ;  /* 0x00000002b8ff7812 */ /* 0x000fe4000788c0ff */
[----:B------:R-:W-:-:S02]  /*b0e0*/  SEL R226, RZ, 0x100, !P3 ;  /* 0x00000100ffe27807 */ /* 0x000fc40005800000 */
[----:B------:R-:W-:Y:S02]  /*b0f0*/  SEL R221, RZ, 0x1000000, !P4 ;  /* 0x01000000ffdd7807 */ /* 0x000fe40006000000 */
[----:B------:R-:W-:Y:S02]  /*b100*/  SEL R224, RZ, 0x10000, !P5 ;  /* 0x00010000ffe07807 */ /* 0x000fe40006800000 */
[----:B------:R-:W-:Y:S02]  /*b110*/  SEL R135, RZ, 0x100, !P6 ;  /* 0x00000100ff877807 */ /* 0x000fe40007000000 */
[----:B------:R-:W-:Y:S02]  /*b120*/  LOP3.LUT P1, RZ, R184, 0x10, RZ, 0xc0, !PT ;  /* 0x00000010b8ff7812 */ /* 0x000fe4000782c0ff */
[----:B------:R-:W-:Y:S02]  /*b130*/  LOP3.LUT R226, R226, R227, R225, 0xfe, !PT ;  /* 0x000000e3e2e27212 */ /* 0x000fe400078efee1 */
[----:B------:R-:W-:Y:S01]  /*b140*/  LOP3.LUT R135, R135, R221, R224, 0xfe, !PT ;  /* 0x000000dd87877212 */ /* 0x000fe200078efee0 */
[----:B0-----:R-:W-:Y:S01]  /*b150*/  IMAD.WIDE.U32 R222, R220, 0x10, R222 ;  /* 0x00000010dcde7825 */ /* 0x001fe200078e00de */
[----:B------:R-:W-:-:S02]  /*b160*/  SEL R225, RZ, 0x1, !P2 ;  /* 0x00000001ffe17807 */ /* 0x000fc40005000000 */
[----:B------:R-:W-:Y:S02]  /*b170*/  SEL R224, RZ, 0x1, !P1 ;  /* 0x00000001ffe07807 */ /* 0x000fe40004800000 */
[----:B------:R-:W-:Y:S01]  /*b180*/  LOP3.LUT R225, R226, R225, RZ, 0xfc, !PT ;  /* 0x000000e1e2e17212 */ /* 0x000fe200078efcff */
[----:B------:R0:W-:Y:S01]  /*b190*/  STG.E.128 desc[UR6][R222.64], R128 ;  /* 0x00000080de007986 */ /* 0x0001e2000c101d06 */
[----:B------:R-:W-:Y:S01]  /*b1a0*/  LOP3.LUT R224, R135, R224, RZ, 0xfc, !PT ;  /* 0x000000e087e07212 */ /* 0x000fe200078efcff */
[----:B-1----:R-:W-:-:S05]  /*b1b0*/  IMAD.WIDE.U32 R132, R220, 0x8, R132 ;  /* 0x00000008dc847825 */ /* 0x002fca00078e0084 */
[----:B------:R0:W-:Y:S01]  /*b1c0*/  STG.E.64 desc[UR6][R132.64], R224 ;  /* 0x000000e084007986 */ /* 0x0001e2000c101b06 */
[----:B------:R-:W-:Y:S05]  /*b1d0*/  @!P0 BRA `(.L_x_273) ;  /* 0x0000000000508947 */ /* 0x000fea0003800000 */
[----:B0-----:R-:W-:Y:S01]  /*b1e0*/  IMAD.U32 R131, R171, 0x10000, RZ ;  /* 0x00010000ab837824 */ /* 0x001fe200078e00ff */
[----:B------:R-:W0:Y:S01]  /*b1f0*/  LDC.64 R128, c[0x0][0x3b8] ;  /* 0x0000ee00ff807b82 */ /* 0x000e220000000a00 */
[----:B------:R-:W-:Y:S02]  /*b200*/  LOP3.LUT R130, R172, 0xffff, RZ, 0xc0, !PT ;  /* 0x0000ffffac827812 */ /* 0x000fe400078ec0ff */
[----:B------:R-:W-:Y:S02]  /*b210*/  LOP3.LUT R222, R168, 0xff, RZ, 0xc0, !PT ;  /* 0x000000ffa8de7812 */ /* 0x000fe400078ec0ff */
[----:B------:R-:W-:Y:S02]  /*b220*/  LOP3.LUT R133, R131, 0xff0000, RZ, 0xc0, !PT ;  /* 0x00ff000083857812 */ /* 0x000fe400078ec0ff */
[----:B------:R-:W-:Y:S01]  /*b230*/  PRMT R131, R170, 0x7104, RZ ;  /* 0x00007104aa837816 */ /* 0x000fe200000000ff */
[----:B------:R-:W-:Y:S01]  /*b240*/  IMAD.WIDE.U32 R222, R222, 0x1000000, RZ ;  /* 0x01000000dede7825 */ /* 0x000fe200078e00ff */
[----:B------:R-:W-:-:S02]  /*b250*/  PRMT R224, R133, 0x4210, R130 ;  /* 0x0000421085e07816 */ /* 0x000fc40000000082 */
[----:B------:R-:W-:Y:S02]  /*b260*/  LOP3.LUT R132, R167, 0xff, RZ, 0xc0, !PT ;  /* 0x000000ffa7847812 */ /* 0x000fe400078ec0ff */
[----:B------:R-:W-:Y:S02]  /*b270*/  LOP3.LUT R130, R166, 0xff, RZ, 0xc0, !PT ;  /* 0x000000ffa6827812 */ /* 0x000fe400078ec0ff */
[----:B------:R-:W-:Y:S01]  /*b280*/  LOP3.LUT R224, R224, 0xff00, R131, 0xf8, !PT ;  /* 0x0000ff00e0e07812 */ /* 0x000fe200078ef883 */
[----:B------:R-:W-:-:S03]  /*b290*/  IMAD.WIDE.U32 R132, R132, 0x10000, RZ ;  /* 0x0001000084847825 */ /* 0x000fc600078e00ff */
[----:B------:R-:W-:Y:S01]  /*b2a0*/  LOP3.LUT R135, R224, 0xff, R169, 0xf8, !PT ;  /* 0x000000ffe0877812 */ /* 0x000fe200078ef8a9 */
[----:B------:R-:W-:-:S03]  /*b2b0*/  IMAD.WIDE.U32 R130, R130, 0x100, RZ ;  /* 0x0000010082827825 */ /* 0x000fc600078e00ff */
[----:B------:R-:W-:Y:S01]  /*b2c0*/  LOP3.LUT R133, R133, R135, R223, 0xfe, !PT ;  /* 0x0000008785857212 */ /* 0x000fe200078efedf */
[----:B0-----:R-:W-:Y:S01]  /*b2d0*/  IMAD.WIDE.U32 R128, R220, 0x8, R128 ;  /* 0x00000008dc807825 */ /* 0x001fe200078e0080 */
[----:B------:R-:W-:Y:S02]  /*b2e0*/  LOP3.LUT R130, R130, R222, R132, 0xfe, !PT ;  /* 0x000000de82827212 */ /* 0x000fe400078efe84 */
[----:B------:R-:W-:Y:S02]  /*b2f0*/  LOP3.LUT R131, R133, R131, RZ, 0xfc, !PT ;  /* 0x0000008385837212 */ /* 0x000fe400078efcff */
[----:B------:R-:W-:-:S05]  /*b300*/  LOP3.LUT R130, R130, 0xff, R165, 0xf8, !PT ;  /* 0x000000ff82827812 */ /* 0x000fca00078ef8a5 */
[----:B------:R1:W-:Y:S02]  /*b310*/  STG.E.64 desc[UR6][R128.64], R130 ;  /* 0x0000008280007986 */ /* 0x0003e4000c101b06 */
.L_x_273:
[----:B------:R-:W-:Y:S01]  /*b320*/  MOV R221, R134 ;  /* 0x0000008600dd7202 */ /* 0x000fe20000000f00 */
[----:B------:R-:W-:-:S07]  /*b330*/  VIADD R134, R220, 0x80 ;  /* 0x00000080dc867836 */ /* 0x000fce0000000000 */
.L_x_150:
[----:B------:R-:W-:Y:S05]  /*b340*/  BSYNC.RECONVERGENT B0 ;  /* 0x0000000000007941 */ /* 0x000fea0003800200 */
.L_x_149:
[----:B------:R-:W-:Y:S01]  /*b350*/  ISETP.GE.U32.AND P0, PT, R0, 0x100, PT ;  /* 0x000001000000780c */ /* 0x000fe20003f06070 */
[----:B------:R-:W-:Y:S01]  /*b360*/  BSSY.RECONVERGENT B0, `(.L_x_274) ;  /* 0x0000929000007945 */ /* 0x000fe20003800200 */
[----:B------:R-:W-:-:S11]  /*b370*/  LOP3.LUT R184, R184, 0xfffffdff, RZ, 0xc0, !PT ;  /* 0xfffffdffb8b87812 */ /* 0x000fd600078ec0ff */
[----:B------:R-:W-:Y:S01]  /*b380*/  @P0 LOP3.LUT R184, R184, 0x200, RZ, 0xfc, !PT ;  /* 0x00000200b8b80812 */ /* 0x000fe200078efcff */
[----:B------:R-:W-:Y:S06]  /*b390*/  @!P0 BRA `(.L_x_275) ;  /* 0x0000009000948947 */ /* 0x000fec0003800000 */
        /* <DEDUP_REMOVED lines=14> */
[----:B------:R-:W-:Y:S01]  /*b480*/  ISETP.NE.AND P2, PT, R3, 0x1, PT ;  /* 0x000000010300780c */ /* 0x000fe20003f45270 */
[----:B------:R-:W-:Y:S01]  /*b490*/  BSSY.RECONVERGENT B1, `(.L_x_277) ;  /* 0x0000052000017945 */ /* 0x000fe20003800200 */
[----:B------:R-:W-:Y:S01]  /*b4a0*/  IMAD.MOV.U32 R135, RZ, RZ, 0x2 ;  /* 0x00000002ff877424 */ /* 0x000fe200078e00ff */
[----:B0-----:R-:W-:Y:S01]  /*b4b0*/  MOV R222, R221 ;  /* 0x000000dd00de7202 */ /* 0x001fe20000000f00 */
        /* <DEDUP_REMOVED lines=12> */
.L_x_279:
        /* <DEDUP_REMOVED lines=13> */
.L_x_281:
[----:B------:R-:W-:Y:S05]  /*b650*/  BSYNC.RECONVERGENT B2 ;  /* 0x0000000000027941 */ /* 0x000fea0003800200 */
.L_x_280:
        /* <DEDUP_REMOVED lines=52> */
[----:B------:R-:W-:-:S07]  /*b9a0*/  IMAD.MOV.U32 R132, RZ, RZ, R221 ;  /* 0x000000ffff847224 */ /* 0x000fce00078e00dd */
.L_x_278:
[----:B------:R-:W-:Y:S05]  /*b9b0*/  BSYNC.RECONVERGENT B1 ;  /* 0x0000000000017941 */ /* 0x000fea0003800200 */
.L_x_277:
[----:B------:R-:W0:Y:S01]  /*b9c0*/  LDC R216, c[0x0][0x404] ;  /* 0x00010100ffd87b82 */ /* 0x000e220000000800 */
[----:B------:R-:W-:Y:S01]  /*b9d0*/  HFMA2 R226, -RZ, RZ, 0.1171875, 0 ;  /* 0x2f800000ffe27431 */ /* 0x000fe200000001ff */
[----:B------:R-:W-:Y:S01]  /*b9e0*/  I2FP.F32.U32 R3, R132 ;  /* 0x0000008400037245 */ /* 0x000fe20000201000 */
[----:B-----5:R-:W-:Y:S01]  /*b9f0*/  IMAD.U32 R132, R128, 0x10000, RZ ;  /* 0x0001000080847824 */ /* 0x020fe200078e00ff */
[----:B------:R-:W-:Y:S01]  /*ba00*/  ISETP.NE.AND P3, PT, R135, 0x1, PT ;  /* 0x000000018700780c */ /* 0x000fe20003f65270 */
[----:B------:R-:W-:Y:S01]  /*ba10*/  BSSY.RECONVERGENT B1, `(.L_x_282) ;  /* 0x0000059000017945 */ /* 0x000fe20003800200 */
[----:B------:R-:W-:Y:S01]  /*ba20*/  LOP3.LUT R184, R184, 0xffffffef, RZ, 0xc0, !PT ;  /* 0xffffffefb8b87812 */ /* 0x000fe200078ec0ff */
[----:B------:R-:W-:Y:S01]  /*ba30*/  IMAD.MOV.U32 R167, RZ, RZ, 0x2 ;  /* 0x00000002ffa77424 */ /* 0x000fe200078e00ff */
[----:B------:R-:W1:Y:S01]  /*ba40*/  LDC R225, c[0x0][0x408] ;  /* 0x00010200ffe17b82 */ /* 0x000e620000000800 */
[----:B------:R-:W-:Y:S01]  /*ba50*/  PRMT R128, R128, 0x7632, R128 ;  /* 0x0000763280807816 */ /* 0x000fe20000000080 */
[----:B------:R-:W-:-:S02]  /*ba60*/  IMAD.MOV.U32 R133, RZ, RZ, R164 ;  /* 0x000000ffff857224 */ /* 0x000fc400078e00a4 */
[----:B------:R-:W-:-:S05]  /*ba70*/  FFMA.FTZ R3, R3, R226, 1.1641532182693481445e-10 ;  /* 0x2f00000003037423 */ /* 0x000fca00000100e2 */
        /* <DEDUP_REMOVED lines=14> */
.L_x_284:
        /* <DEDUP_REMOVED lines=13> */
.L_x_286:
[----:B------:R-:W-:Y:S05]  /*bc30*/  BSYNC.RECONVERGENT B2 ;  /* 0x0000000000027941 */ /* 0x000fea0003800200 */
.L_x_285:
        /* <DEDUP_REMOVED lines=54> */
.L_x_283:
[----:B------:R-:W-:Y:S05]  /*bfa0*/  BSYNC.RECONVERGENT B1 ;  /* 0x0000000000017941 */ /* 0x000fea0003800200 */
.L_x_282:
[----:B------:R-:W-:Y:S01]  /*bfb0*/  I2FP.F32.U32 R133, R133 ;  /* 0x0000008500857245 */ /* 0x000fe20000201000 */
[----:B------:R-:W-:Y:S01]  /*bfc0*/  IMAD.U32 R132, R120, 0x10000, RZ ;  /* 0x0001000078847824 */ /* 0x000fe200078e00ff */
[----:B------:R-:W-:Y:S01]  /*bfd0*/  ISETP.NE.AND P3, PT, R167, 0x1, PT ;  /* 0x00000001a700780c */ /* 0x000fe20003f65270 */
[----:B------:R-:W-:Y:S01]  /*bfe0*/  @P1 IMAD.U32 R166, R124, 0x10000, RZ ;  /* 0x000100007ca61824 */ /* 0x000fe200078e00ff */
[----:B------:R-:W-:Y:S01]  /*bff0*/  BSSY.RECONVERGENT B1, `(.L_x_287) ;  /* 0x000005a000017945 */ /* 0x000fe20003800200 */
[----:B------:R-:W-:Y:S01]  /*c000*/  FFMA.FTZ R133, R133, R226, 1.1641532182693481445e-10 ;  /* 0x2f00000085857423 */ /* 0x000fe200000100e2 */
[----:B------:R-:W-:-:S04]  /*c010*/  FMUL.FTZ R132, R132, R225 ;  /* 0x000000e184847220 */ /* 0x000fc80000410000 */
[----:B------:R-:W-:-:S04]  /*c020*/  FSETP.GTU.FTZ.AND P2, PT, R133, R216, PT ;  /* 0x000000d88500720b */ /* 0x000fc80003f5c000 */
[----:B------:R-:W-:Y:S02]  /*c030*/  FSEL R132, R132, RZ, !P2 ;  /* 0x000000ff84847208 */ /* 0x000fe40005000000 */
[----:B------:R-:W-:-:S03]  /*c040*/  SEL R165, RZ, 0x1, P2 ;  /* 0x00000001ffa57807 */ /* 0x000fc60001000000 */
[----:B------:R-:W-:Y:S01]  /*c050*/  FADD.FTZ R3, R3, R132 ;  /* 0x0000008403037221 */ /* 0x000fe20000010000 */
[----:B------:R-:W-:-:S03]  /*c060*/  IMAD.MOV.U32 R132, RZ, RZ, 0x2 ;  /* 0x00000002ff847424 */ /* 0x000fc600078e00ff */
        /* <DEDUP_REMOVED lines=13> */
.L_x_289:
        /* <DEDUP_REMOVED lines=13> */
.L_x_291:
[----:B------:R-:W-:Y:S05]  /*c210*/  BSYNC.RECONVERGENT B2 ;  /* 0x0000000000027941 */ /* 0x000fea0003800200 */
.L_x_290:
        /* <DEDUP_REMOVED lines=52> */
[----:B------:R-:W-:Y:S01]  /*c560*/  MOV R222, R132 ;  /* 0x0000008400de7202 */ /* 0x000fe20000000f00 */
[----:B------:R-:W-:Y:S01]  /*c570*/  IMAD.MOV.U32 R132, RZ, RZ, RZ ;  /* 0x000000ffff847224 */ /* 0x000fe200078e00ff */
[----:B------:R-:W-:-:S07]  /*c580*/  LOP3.LUT R5, R166, UR5, R133, 0x96, !PT ;  /* 0x00000005a6057c12 */ /* 0x000fce000f8e9685 */
.L_x_288:
[----:B------:R-:W-:Y:S05]  /*c590*/  BSYNC.RECONVERGENT B1 ;  /* 0x0000000000017941 */ /* 0x000fea0003800200 */
.L_x_287:
[----:B------:R-:W-:Y:S01]  /*c5a0*/  I2FP.F32.U32 R3, R3 ;  /* 0x0000000300037245 */ /* 0x000fe20000201000 */
[----:B------:R-:W-:Y:S01]  /*c5b0*/  IMAD.U32 R128, R128, 0x10000, RZ ;  /* 0x0001000080807824 */ /* 0x000fe200078e00ff */
[----:B------:R-:W-:Y:S01]  /*c5c0*/  ISETP.NE.AND P2, PT, R132, 0x1, PT ;  /* 0x000000018400780c */ /* 0x000fe20003f45270 */
[----:B------:R-:W-:Y:S01]  /*c5d0*/  BSSY.RECONVERGENT B1, `(.L_x_292) ;  /* 0x0000058000017945 */ /* 0x000fe20003800200 */
[----:B------:R-:W-:Y:S01]  /*c5e0*/  LOP3.LUT R184, R184, 0xfffffff7, RZ, 0xc0, !PT ;  /* 0xfffffff7b8b87812 */ /* 0x000fe200078ec0ff */
[----:B------:R-:W-:Y:S01]  /*c5f0*/  FFMA.FTZ R3, R3, R226, 1.1641532182693481445e-10 ;  /* 0x2f00000003037423 */ /* 0x000fe200000100e2 */
[----:B------:R-:W-:Y:S01]  /*c600*/  FMUL.FTZ R128, R128, R225 ;  /* 0x000000e180807220 */ /* 0x000fe20000410000 */
[----:B------:R-:W-:-:S03]  /*c610*/  IMAD.MOV.U32 R167, RZ, RZ, 0x2 ;  /* 0x00000002ffa77424 */ /* 0x000fc600078e00ff */
[----:B------:R-:W-:-:S04]  /*c620*/  FSETP.GTU.FTZ.AND P3, PT, R3, R216, PT ;  /* 0x000000d80300720b */ /* 0x000fc80003f7c000 */
[----:B------:R-:W-:Y:S02]  /*c630*/  FSEL R3, R128, RZ, !P3 ;  /* 0x000000ff80037208 */ /* 0x000fe40005800000 */
[----:B------:R-:W-:Y:S02]  /*c640*/  PLOP3.LUT P3, PT, P3, PT, PT, 0x8, 0x80 ;  /* 0x000000000080781c */ /* 0x000fe40001f6e170 */
[----:B------:R-:W-:-:S11]  /*c650*/  MOV R128, R164 ;  /* 0x000000a400807202 */ /* 0x000fd60000000f00 */
        /* <DEDUP_REMOVED lines=10> */
.L_x_294:
        /* <DEDUP_REMOVED lines=13> */
.L_x_296:
[----:B------:R-:W-:Y:S05]  /*c7d0*/  BSYNC.RECONVERGENT B2 ;  /* 0x0000000000027941 */ /* 0x000fea0003800200 */
.L_x_295:
        /* <DEDUP_REMOVED lines=55> */
.L_x_293:
[----:B------:R-:W-:Y:S05]  /*cb50*/  BSYNC.RECONVERGENT B1 ;  /* 0x0000000000017941 */ /* 0x000fea0003800200 */
.L_x_292:
[----:B------:R-:W-:Y:S01]  /*cb60*/  I2FP.F32.U32 R133, R128 ;  /* 0x0000008000857245 */ /* 0x000fe20000201000 */
[----:B------:R-:W-:Y:S01]  /*cb70*/  BSSY.RECONVERGENT B1, `(.L_x_297) ;  /* 0x000005f000017945 */ /* 0x000fe20003800200 */
[----:B------:R-:W-:Y:S02]  /*cb80*/  PRMT R128, R120, 0x7632, R128 ;  /* 0x0000763278807816 */ /* 0x000fe40000000080 */
[----:B------:R-:W-:Y:S01]  /*cb90*/  @P1 PRMT R132, R124, 0x7632, R132 ;  /* 0x000076327c841816 */ /* 0x000fe20000000084 */
[----:B------:R-:W-:Y:S01]  /*cba0*/  FFMA.FTZ R133, R133, R226, 1.1641532182693481445e-10 ;  /* 0x2f00000085857423 */ /* 0x000fe200000100e2 */
[----:B------:R-:W-:-:S03]  /*cbb0*/  SHF.L.U32 R128, R128, 0x10, RZ ;  /* 0x0000001080807819 */ /* 0x000fc600000006ff */
[----:B------:R-:W-:Y:S01]  /*cbc0*/  @P1 IMAD.U32 R132, R132, 0x10000, RZ ;  /* 0x0001000084841824 */ /* 0x000fe200078e00ff */
[----:B------:R-:W-:Y:S01]  /*cbd0*/  FSETP.GTU.FTZ.AND P2, PT, R133, R216, PT ;  /* 0x000000d88500720b */ /* 0x000fe20003f5c000 */
[----:B------:R-:W-:-:S03]  /*cbe0*/  FMUL.FTZ R128, R128, R225 ;  /* 0x000000e180807220 */ /* 0x000fc60000410000 */
[----:B------:R-:W-:Y:S02]  /*cbf0*/  SEL R166, RZ, 0x1, P2 ;  /* 0x00000001ffa67807 */ /* 0x000fe40001000000 */
[----:B------:R-:W-:Y:S02]  /*cc00*/  FSEL R128, R128, RZ, !P2 ;  /* 0x000000ff80807208 */ /* 0x000fe40005000000 */
[----:B------:R-:W-:-:S03]  /*cc10*/  ISETP.NE.AND P2, PT, R167, 0x1, PT ;  /* 0x00000001a700780c */ /* 0x000fc60003f45270 */
[----:B------:R-:W-:-:S04]  /*cc20*/  FADD.FTZ R3, R3, R128 ;  /* 0x0000008003037221 */ /* 0x000fc80000010000 */
[----:B------:R-:W-:Y:S01]  /*cc30*/  @P1 FADD.FTZ R187, R3, R132 ;  /* 0x0000008403bb1221 */ /* 0x000fe20000010000 */
[----:B------:R-:W-:Y:S01]  /*cc40*/  @!P1 IMAD.MOV.U32 R187, RZ, RZ, R3 ;  /* 0x000000ffffbb9224 */ /* 0x000fe200078e0003 */
[----:B------:R-:W-:Y:S01]  /*cc50*/  MOV R3, R164 ;  /* 0x000000a400037202 */ /* 0x000fe20000000f00 */
[----:B------:R-:W-:-:S03]  /*cc60*/  IMAD.MOV.U32 R132, RZ, RZ, 0x2 ;  /* 0x00000002ff847424 */ /* 0x000fc600078e00ff */
        /* <DEDUP_REMOVED lines=10> */
.L_x_299:
        /* <DEDUP_REMOVED lines=13> */
.L_x_301:
[----:B------:R-:W-:Y:S05]  /*cde0*/  BSYNC.RECONVERGENT B2 ;  /* 0x0000000000027941 */ /* 0x000fea0003800200 */
.L_x_300:
        /* <DEDUP_REMOVED lines=55> */
.L_x_298:
[----:B------:R-:W-:Y:S05]  /*d160*/  BSYNC.RECONVERGENT B1 ;  /* 0x0000000000017941 */ /* 0x000fea0003800200 */
.L_x_297:
[----:B------:R-:W-:Y:S01]  /*d170*/  I2FP.F32.U32 R3, R3 ;  /* 0x0000000300037245 */ /* 0x000fe20000201000 */
[----:B------:R-:W-:Y:S01]  /*d180*/  BSSY.RECONVERGENT B1, `(.L_x_302) ;  /* 0x000005b000017945 */ /* 0x000fe20003800200 */
[----:B------:R-:W-:Y:S01]  /*d190*/  SHF.L.U32 R128, R129, 0x10, RZ ;  /* 0x0000001081807819 */ /* 0x000fe200000006ff */
[----:B------:R-:W-:Y:S01]  /*d1a0*/  IMAD.MOV.U32 R133, RZ, RZ, 0x2 ;  /* 0x00000002ff857424 */ /* 0x000fe200078e00ff */
[----:B------:R-:W-:Y:S01]  /*d1b0*/  LOP3.LUT R184, R184, 0xfffffffb, RZ, 0xc0, !PT ;  /* 0xfffffffbb8b87812 */ /* 0x000fe200078ec0ff */
[----:B------:R-:W-:Y:S02]  /*d1c0*/  FFMA.FTZ R3, R3, R226, 1.1641532182693481445e-10 ;  /* 0x2f00000003037423 */ /* 0x000fe400000100e2 */
[----:B------:R-:W-:-:S03]  /*d1d0*/  FMUL.FTZ R128, R128, R225 ;  /* 0x000000e180807220 */ /* 0x000fc60000410000 */
[----:B------:R-:W-:Y:S02]  /*d1e0*/  FSETP.GTU.FTZ.AND P2, PT, R3, R216, PT ;  /* 0x000000d80300720b */ /* 0x000fe40003f5c000 */
[----:B------:R-:W-:Y:S01]  /*d1f0*/  PRMT R3, R129, 0x7632, R3 ;  /* 0x0000763281037816 */ /* 0x000fe20000000003 */
[----:B------:R-:W-:Y:S01]  /*d200*/  IMAD.MOV.U32 R129, RZ, RZ, R164 ;  /* 0x000000ffff817224 */ /* 0x000fe200078e00a4 */
        /* <DEDUP_REMOVED lines=13> */
.L_x_304:
        /* <DEDUP_REMOVED lines=13> */
.L_x_306:
[----:B------:R-:W-:Y:S05]  /*d3b0*/  BSYNC.RECONVERGENT B2 ;  /* 0x0000000000027941 */ /* 0x000fea0003800200 */
.L_x_305:
        /* <DEDUP_REMOVED lines=55> */
.L_x_303:
[----:B------:R-:W-:Y:S05]  /*d730*/  BSYNC.RECONVERGENT B1 ;  /* 0x0000000000017941 */ /* 0x000fea0003800200 */
.L_x_302:
        /* <DEDUP_REMOVED lines=26> */
.L_x_309:
        /* <DEDUP_REMOVED lines=13> */
.L_x_311:
[----:B------:R-:W-:Y:S05]  /*d9b0*/  BSYNC.RECONVERGENT B2 ;  /* 0x0000000000027941 */ /* 0x000fea0003800200 */
.L_x_310:
        /* <DEDUP_REMOVED lines=55> */
.L_x_308:
[----:B------:R-:W-:Y:S05]  /*dd30*/  BSYNC.RECONVERGENT B1 ;  /* 0x0000000000017941 */ /* 0x000fea0003800200 */
.L_x_307:
        /* <DEDUP_REMOVED lines=22> */
.L_x_314:
        /* <DEDUP_REMOVED lines=13> */
.L_x_316:
[----:B------:R-:W-:Y:S05]  /*df70*/  BSYNC.RECONVERGENT B2 ;  /* 0x0000000000027941 */ /* 0x000fea0003800200 */
.L_x_315:
        /* <DEDUP_REMOVED lines=55> */
.L_x_313:
[----:B------:R-:W-:Y:S05]  /*e2f0*/  BSYNC.RECONVERGENT B1 ;  /* 0x0000000000017941 */ /* 0x000fea0003800200 */
.L_x_312:
[----:B------:R-:W-:Y:S01]  /*e300*/  I2FP.F32.U32 R129, R132 ;  /* 0x0000008400817245 */ /* 0x000fe20000201000 */
[----:B------:R-:W-:Y:S01]  /*e310*/  BSSY.RECONVERGENT B1, `(.L_x_317) ;  /* 0x000005f000017945 */ /* 0x000fe20003800200 */
[----:B------:R-:W-:-:S03]  /*e320*/  PRMT R128, R121, 0x7632, R128 ;  /* 0x0000763279807816 */ /* 0x000fc60000000080 */
[----:B------:R-:W-:Y:S01]  /*e330*/  FFMA.FTZ R129, R129, R226, 1.1641532182693481445e-10 ;  /* 0x2f00000081817423 */ /* 0x000fe200000100e2 */
[----:B------:R-:W-:-:S04]  /*e340*/  SHF.L.U32 R128, R128, 0x10, RZ ;  /* 0x0000001080807819 */ /* 0x000fc800000006ff */
[----:B------:R-:W-:Y:S01]  /*e350*/  FSETP.GTU.FTZ.AND P2, PT, R129, R216, PT ;  /* 0x000000d88100720b */ /* 0x000fe20003f5c000 */
[----:B------:R-:W-:-:S03]  /*e360*/  FMUL.FTZ R128, R128, R225 ;  /* 0x000000e180807220 */ /* 0x000fc60000410000 */
[----:B------:R-:W-:Y:S02]  /*e370*/  SEL R168, RZ, 0x1, P2 ;  /* 0x00000001ffa87807 */ /* 0x000fe40001000000 */
[----:B------:R-:W-:Y:S02]  /*e380*/  FSEL R132, R128, RZ, !P2 ;  /* 0x000000ff80847208 */ /* 0x000fe40005000000 */
[----:B------:R-:W-:Y:S02]  /*e390*/  @P1 PRMT R128, R125, 0x7632, R128 ;  /* 0x000076327d801816 */ /* 0x000fe40000000080 */
[----:B------:R-:W-:Y:S01]  /*e3a0*/  ISETP.NE.AND P2, PT, R133, 0x1, PT ;  /* 0x000000018500780c */ /* 0x000fe20003f45270 */
[----:B------:R-:W-:Y:S01]  /*e3b0*/  FADD.FTZ R3, R3, R132 ;  /* 0x0000008403037221 */ /* 0x000fe20000010000 */
[----:B------:R-:W-:Y:S02]  /*e3c0*/  IMAD.MOV.U32 R132, RZ, RZ, 0x2 ;  /* 0x00000002ff847424 */ /* 0x000fe400078e00ff */
[----:B------:R-:W-:-:S04]  /*e3d0*/  @P1 IMAD.U32 R128, R128, 0x10000, RZ ;  /* 0x0001000080801824 */ /* 0x000fc800078e00ff */
        /* <DEDUP_REMOVED lines=13> */
.L_x_319:
        /* <DEDUP_REMOVED lines=13> */
.L_x_321:
[----:B------:R-:W-:Y:S05]  /*e580*/  BSYNC.RECONVERGENT B2 ;  /* 0x0000000000027941 */ /* 0x000fea0003800200 */
.L_x_320:
        /* <DEDUP_REMOVED lines=55> */
.L_x_318:
[----:B------:R-:W-:Y:S05]  /*e900*/  BSYNC.RECONVERGENT B1 ;  /* 0x0000000000017941 */ /* 0x000fea0003800200 */
.L_x_317:
[----:B------:R-:W-:Y:S01]  /*e910*/  I2FP.F32.U32 R3, R3 ;  /* 0x0000000300037245 */ /* 0x000fe20000201000 */
[----:B------:R-:W-:Y:S01]  /*e920*/  BSSY.RECONVERGENT B1, `(.L_x_322) ;  /* 0x0000059000017945 */ /* 0x000fe20003800200 */
[----:B------:R-:W-:Y:S01]  /*e930*/  ISETP.NE.AND P3, PT, R132, 0x1, PT ;  /* 0x000000018400780c */ /* 0x000fe20003f65270 */
[----:B------:R-:W-:Y:S01]  /*e940*/  IMAD.MOV.U32 R133, RZ, RZ, 0x2 ;  /* 0x00000002ff857424 */ /* 0x000fe200078e00ff */
[C---:B------:R-:W-:Y:S01]  /*e950*/  SHF.L.U32 R128, R130.reuse, 0x10, RZ ;  /* 0x0000001082807819 */ /* 0x040fe200000006ff */
        /* <DEDUP_REMOVED lines=16> */
.L_x_324:
        /* <DEDUP_REMOVED lines=13> */
.L_x_326:
[----:B------:R-:W-:Y:S05]  /*eb30*/  BSYNC.RECONVERGENT B2 ;  /* 0x0000000000027941 */ /* 0x000fea0003800200 */
.L_x_325:
        /* <DEDUP_REMOVED lines=55> */
.L_x_323:
[----:B------:R-:W-:Y:S05]  /*eeb0*/  BSYNC.RECONVERGENT B1 ;  /* 0x0000000000017941 */ /* 0x000fea0003800200 */
.L_x_322:
        /* <DEDUP_REMOVED lines=25> */
.L_x_329:
        /* <DEDUP_REMOVED lines=13> */
.L_x_331:
[----:B------:R-:W-:Y:S05]  /*f120*/  BSYNC.RECONVERGENT B2 ;  /* 0x0000000000027941 */ /* 0x000fea0003800200 */
.L_x_330:
        /* <DEDUP_REMOVED lines=55> */
.L_x_328:
[----:B------:R-:W-:Y:S05]  /*f4a0*/  BSYNC.RECONVERGENT B1 ;  /* 0x0000000000017941 */ /* 0x000fea0003800200 */
.L_x_327:
        /* <DEDUP_REMOVED lines=20> */
.L_x_334:
        /* <DEDUP_REMOVED lines=13> */
.L_x_336:
[----:B------:R-:W-:Y:S05]  /*f6c0*/  BSYNC.RECONVERGENT B2 ;  /* 0x0000000000027941 */ /* 0x000fea0003800200 */
.L_x_335:
        /* <DEDUP_REMOVED lines=53> */
[----:B------:R-:W-:Y:S02]  /*fa20*/  IMAD.MOV.U32 R222, RZ, RZ, R128 ;  /* 0x000000ffffde7224 */ /* 0x000fe400078e0080 */
[----:B------:R-:W-:-:S07]  /*fa30*/  IMAD.MOV.U32 R132, RZ, RZ, RZ ;  /* 0x000000ffff847224 */ /* 0x000fce00078e00ff */
.L_x_333:
[----:B------:R-:W-:Y:S05]  /*fa40*/  BSYNC.RECONVERGENT B1 ;  /* 0x0000000000017941 */ /* 0x000fea0003800200 */
.L_x_332:
[----:B------:R-:W-:Y:S01]  /*fa50*/  I2FP.F32.U32 R129, R129 ;  /* 0x0000008100817245 */ /* 0x000fe20000201000 */
[----:B------:R-:W-:Y:S01]  /*fa60*/  BSSY.RECONVERGENT B1, `(.L_x_337) ;  /* 0x000005f000017945 */ /* 0x000fe20003800200 */
[----:B------:R-:W-:Y:S01]  /*fa70*/  PRMT R128, R122, 0x7632, R128 ;  /* 0x000076327a807816 */ /* 0x000fe20000000080 */
[----:B------:R-:W-:Y:S02]  /*fa80*/  IMAD.MOV.U32 R133, RZ, RZ, 0x2 ;  /* 0x00000002ff857424 */ /* 0x000fe400078e00ff */
        /* <DEDUP_REMOVED lines=8> */
[----:B------:R-:W-:Y:S02]  /*fb10*/  FADD.FTZ R3, R3, R130 ;  /* 0x0000008203037221 */ /* 0x000fe40000010000 */
        /* <DEDUP_REMOVED lines=14> */
.L_x_339:
        /* <DEDUP_REMOVED lines=13> */
.L_x_341:
[----:B------:R-:W-:Y:S05]  /*fcd0*/  BSYNC.RECONVERGENT B2 ;  /* 0x0000000000027941 */ /* 0x000fea0003800200 */
.L_x_340:
        /* <DEDUP_REMOVED lines=55> */
.L_x_338:
[----:B------:R-:W-:Y:S05]  /*10050*/  BSYNC.RECONVERGENT B1 ;  /* 0x0000000000017941 */ /* 0x000fea0003800200 */
.L_x_337:
[----:B------:R-:W-:Y:S01]  /*10060*/  I2FP.F32.U32 R3, R3 ;  /* 0x0000000300037245 */ /* 0x000fe20000201000 */
[----:B------:R-:W-:Y:S01]  /*10070*/  BSSY.RECONVERGENT B1, `(.L_x_342) ;  /* 0x0000059000017945 */ /* 0x000fe20003800200 */
[----:B------:R-:W-:Y:S01]  /*10080*/  ISETP.NE.AND P5, PT, R133, 0x1, PT ;  /* 0x000000018500780c */ /* 0x000fe20003fa5270 */
[----:B------:R-:W-:Y:S01]  /*10090*/  IMAD.MOV.U32 R130, RZ, RZ, R164 ;  /* 0x000000ffff827224 */ /* 0x000fe200078e00a4 */
[----:B------:R-:W-:Y:S01]  /*100a0*/  SHF.L.U32 R128, R131, 0x10, RZ ;  /* 0x0000001083807819 */ /* 0x000fe200000006ff */
        /* <DEDUP_REMOVED lines=16> */
.L_x_344:
        /* <DEDUP_REMOVED lines=13> */
.L_x_346:
[----:B------:R-:W-:Y:S05]  /*10280*/  BSYNC.RECONVERGENT B2 ;  /* 0x0000000000027941 */ /* 0x000fea0003800200 */
.L_x_345:
        /* <DEDUP_REMOVED lines=55> */
.L_x_343:
[----:B------:R-:W-:Y:S05]  /*10600*/  BSYNC.RECONVERGENT B1 ;  /* 0x0000000000017941 */ /* 0x000fea0003800200 */
.L_x_342:
        /* <DEDUP_REMOVED lines=26> */
.L_x_349:
        /* <DEDUP_REMOVED lines=13> */
.L_x_351:
[----:B------:R-:W-:Y:S05]  /*10880*/  BSYNC.RECONVERGENT B2 ;  /* 0x0000000000027941 */ /* 0x000fea0003800200 */
.L_x_350:
        /* <DEDUP_REMOVED lines=55> */
.L_x_348:
[----:B------:R-:W-:Y:S05]  /*10c00*/  BSYNC.RECONVERGENT B1 ;  /* 0x0000000000017941 */ /* 0x000fea0003800200 */
.L_x_347:
        /* <DEDUP_REMOVED lines=20> */
.L_x_354:
        /* <DEDUP_REMOVED lines=15> */
.L_x_356:
[----:B------:R-:W-:Y:S05]  /*10e40*/  BSYNC.RECONVERGENT B2 ;  /* 0x0000000000027941 */ /* 0x000fea0003800200 */
.L_x_355:
        /* <DEDUP_REMOVED lines=55> */
.L_x_353:
[----:B------:R-:W-:Y:S05]  /*111c0*/  BSYNC.RECONVERGENT B1 ;  /* 0x0000000000017941 */ /* 0x000fea0003800200 */
.L_x_352:
[----:B------:R-:W-:Y:S02]  /*111d0*/  I2FP.F32.U32 R129, R130 ;  /* 0x0000008200817245 */ /* 0x000fe40000201000 */
[----:B------:R-:W-:Y:S02]  /*111e0*/  PRMT R128, R123, 0x7632, R128 ;  /* 0x000076327b807816 */ /* 0x000fe40000000080 */
[----:B------:R-:W-:Y:S01]  /*111f0*/  @P1 PRMT R130, R127, 0x7632, R130 ;  /* 0x000076327f821816 */ /* 0x000fe20000000082 */
[----:B------:R-:W-:Y:S01]  /*11200*/  FFMA.FTZ R129, R129, R226, 1.1641532182693481445e-10 ;  /* 0x2f00000081817423 */ /* 0x000fe200000100e2 */
[----:B------:R-:W-:-:S03]  /*11210*/  SHF.L.U32 R128, R128, 0x10, RZ ;  /* 0x0000001080807819 */ /* 0x000fc600000006ff */
[----:B------:R-:W-:Y:S01]  /*11220*/  @P1 IMAD.U32 R130, R130, 0x10000, RZ ;  /* 0x0001000082821824 */ /* 0x000fe200078e00ff */
[----:B------:R-:W-:Y:S01]  /*11230*/  FSETP.GTU.FTZ.AND P6, PT, R129, R216, PT ;  /* 0x000000d88100720b */ /* 0x000fe20003fdc000 */
[----:B------:R-:W-:Y:S01]  /*11240*/  FMUL.FTZ R128, R128, R225 ;  /* 0x000000e180807220 */ /* 0x000fe20000410000 */
[----:B------:R-:W-:-:S04]  /*11250*/  PRMT R129, R224, 0x5410, R172 ;  /* 0x00005410e0817816 */ /* 0x000fc800000000ac */
[----:B------:R-:W-:-:S05]  /*11260*/  FSEL R128, R128, RZ, !P6 ;  /* 0x000000ff80807208 */ /* 0x000fca0007000000 */
[----:B------:R-:W-:Y:S01]  /*11270*/  FADD.FTZ R229, R229, R128 ;  /* 0x00000080e5e57221 */ /* 0x000fe20000010000 */
[----:B------:R-:W-:-:S03]  /*11280*/  SEL R128, RZ, 0x1, P6 ;  /* 0x00000001ff807807 */ /* 0x000fc60003000000 */
[----:B------:R-:W-:Y:S01]  /*11290*/  @P1 FADD.FTZ R216, R229, R130 ;  /* 0x00000082e5d81221 */ /* 0x000fe20000010000 */
[----:B------:R-:W-:Y:S01]  /*112a0*/  @!P1 IMAD.MOV.U32 R216, RZ, RZ, R229 ;  /* 0x000000ffffd89224 */ /* 0x000fe200078e00e5 */
[----:B------:R-:W-:Y:S02]  /*112b0*/  PRMT R172, R128, 0x7610, R172 ;  /* 0x0000761080ac7816 */ /* 0x000fe400000000ac */
[----:B------:R-:W-:Y:S02]  /*112c0*/  PRMT R130, R227, 0x5410, R228 ;  /* 0x00005410e3827816 */ /* 0x000fe400000000e4 */
[----:B------:R-:W-:Y:S02]  /*112d0*/  F2FP.BF16.F32.PACK_AB R131, RZ, R216 ;  /* 0x000000d8ff83723e */ /* 0x000fe400000010ff */
[----:B------:R-:W-:Y:S02]  /*112e0*/  PRMT R128, R135, 0x5410, R221 ;  /* 0x0000541087807816 */ /* 0x000fe400000000dd */
[----:B------:R-:W-:Y:S01]  /*112f0*/  PRMT R131, R223, 0x5410, R131 ;  /* 0x00005410df837816 */ /* 0x000fe20000000083 */
[----:B------:R-:W-:Y:S06]  /*11300*/  BRA `(.L_x_357) ;  /* 0x0000003000047947 */ /* 0x000fec0003800000 */
.L_x_276:
[----:B------:R-:W-:Y:S01]  /*11310*/  ISETP.NE.AND P2, PT, R3, 0x1, PT ;  /* 0x000000010300780c */ /* 0x000fe20003f45270 */
[----:B------:R-:W-:Y:S01]  /*11320*/  BSSY.RECONVERGENT B1, `(.L_x_358) ;  /* 0x0000053000017945 */ /* 0x000fe20003800200 */
[----:B0-----:R-:W-:Y:S01]  /*11330*/  IMAD.MOV.U32 R133, RZ, RZ, 0x2 ;  /* 0x00000002ff857424 */ /* 0x001fe200078e00ff */
        /* <DEDUP_REMOVED lines=13> */
.L_x_360:
        /* <DEDUP_REMOVED lines=13> */
.L_x_362:
[----:B------:R-:W-:Y:S05]  /*114e0*/  BSYNC.RECONVERGENT B2 ;  /* 0x0000000000027941 */ /* 0x000fea0003800200 */
.L_x_361:
        /* <DEDUP_REMOVED lines=54> */
.L_x_359:
[----:B------:R-:W-:Y:S05]  /*11850*/  BSYNC.RECONVERGENT B1 ;  /* 0x0000000000017941 */ /* 0x000fea0003800200 */
.L_x_358:
[----:B------:R-:W0:Y:S01]  /*11860*/  LDC R227, c[0x0][0x408] ;  /* 0x00010200ffe37b82 */ /* 0x000e220000000800 */
[----:B------:R-:W-:Y:S01]  /*11870*/  I2FP.F32.U32 R3, R132 ;  /* 0x0000008400037245 */ /* 0x000fe20000201000 */
[----:B------:R-:W-:Y:S01]  /*11880*/  IMAD.MOV.U32 R216, RZ, RZ, 0x2f800000 ;  /* 0x2f800000ffd87424 */ /* 0x000fe200078e00ff */
[----:B------:R-:W-:Y:S01]  /*11890*/  ISETP.NE.AND P3, PT, R133, 0x1, PT ;  /* 0x000000018500780c */ /* 0x000fe20003f65270 */
[----:B-----5:R-:W-:Y:S01]  /*118a0*/  IMAD.U32 R132, R128, 0x10000, RZ ;  /* 0x0001000080847824 */ /* 0x020fe200078e00ff */
[----:B------:R-:W-:Y:S01]  /*118b0*/  @P1 SHF.L.U32 R188, R124, 0x10, RZ ;  /* 0x000000107cbc1819 */ /* 0x000fe200000006ff */
[----:B------:R-:W-:Y:S01]  /*118c0*/  FFMA.FTZ R3, R3, R216, 1.1641532182693481445e-10 ;  /* 0x2f00000003037423 */ /* 0x000fe200000100d8 */
[----:B------:R-:W-:Y:S01]  /*118d0*/  LOP3.LUT R184, R184, 0xffffffef, RZ, 0xc0, !PT ;  /* 0xffffffefb8b87812 */ /* 0x000fe200078ec0ff */
[----:B------:R-:W1:Y:S01]  /*118e0*/  LDC R226, c[0x0][0x404] ;  /* 0x00010100ffe27b82 */ /* 0x000e620000000800 */
[----:B------:R-:W-:Y:S01]  /*118f0*/  BSSY.RECONVERGENT B1, `(.L_x_363) ;  /* 0x0000059000017945 */ /* 0x000fe20003800200 */
[----:B------:R-:W-:Y:S01]  /*11900*/  PRMT R128, R128, 0x7632, R128 ;  /* 0x0000763280807816 */ /* 0x000fe20000000080 */
[----:B0-----:R-:W-:Y:S01]  /*11910*/  FMUL.FTZ R132, R132, R227 ;  /* 0x000000e384847220 */ /* 0x001fe20000410000 */
[----:B-1----:R-:W-:Y:S01]  /*11920*/  FSETP.GTU.FTZ.AND P2, PT, R3, R226, PT ;  /* 0x000000e20300720b */ /* 0x002fe20003f5c000 */
[----:B------:R-:W-:-:S03]  /*11930*/  IMAD.MOV.U32 R3, RZ, RZ, R164 ;  /* 0x000000ffff037224 */ /* 0x000fc600078e00a4 */
[----:B------:R-:W-:Y:S02]  /*11940*/  FSEL R173, R132, RZ, !P2 ;  /* 0x000000ff84ad7208 */ /* 0x000fe40005000000 */
[----:B------:R-:W-:-:S03]  /*11950*/  PLOP3.LUT P2, PT, P2, PT, PT, 0x8, 0x80 ;  /* 0x000000000080781c */ /* 0x000fc6000174e170 */
[----:B------:R-:W-:Y:S01]  /*11960*/  @P1 FADD.FTZ R173, R188, R173 ;  /* 0x000000adbcad1221 */ /* 0x000fe20000010000 */
[----:B------:R-:W-:-:S04]  /*11970*/  IMAD.MOV.U32 R188, RZ, RZ, 0x2 ;  /* 0x00000002ffbc7424 */ /* 0x000fc800078e00ff */
        /* <DEDUP_REMOVED lines=11> */
.L_x_365:
        /* <DEDUP_REMOVED lines=13> */
.L_x_367:
[----:B------:R-:W-:Y:S05]  /*11b00*/  BSYNC.RECONVERGENT B2 ;  /* 0x0000000000027941 */ /* 0x000fea0003800200 */
.L_x_366:
        /* <DEDUP_REMOVED lines=55> */
.L_x_364:
[----:B------:R-:W-:Y:S05]  /*11e80*/  BSYNC.RECONVERGENT B1 ;  /* 0x0000000000017941 */ /* 0x000fea0003800200 */
.L_x_363:
[----:B------:R-:W-:Y:S01]  /*11e90*/  I2FP.F32.U32 R3, R3 ;  /* 0x0000000300037245 */ /* 0x000fe20000201000 */
[----:B------:R-:W-:Y:S01]  /*11ea0*/  IMAD.U32 R128, R128, 0x10000, RZ ;  /* 0x0001000080807824 */ /* 0x000fe200078e00ff */
[----:B------:R-:W-:Y:S01]  /*11eb0*/  ISETP.NE.AND P2, PT, R188, 0x1, PT ;  /* 0x00000001bc00780c */ /* 0x000fe20003f45270 */
[----:B------:R-:W-:Y:S01]  /*11ec0*/  BSSY.RECONVERGENT B1, `(.L_x_368) ;  /* 0x000005c000017945 */ /* 0x000fe20003800200 */
[----:B------:R-:W-:Y:S01]  /*11ed0*/  @P1 PRMT R132, R124, 0x7632, R132 ;  /* 0x000076327c841816 */ /* 0x000fe20000000084 */
[----:B------:R-:W-:Y:S01]  /*11ee0*/  FFMA.FTZ R3, R3, R216, 1.1641532182693481445e-10 ;  /* 0x2f00000003037423 */ /* 0x000fe200000100d8 */
[----:B------:R-:W-:Y:S01]  /*11ef0*/  FMUL.FTZ R128, R128, R227 ;  /* 0x000000e380807220 */ /* 0x000fe20000410000 */
[----:B------:R-:W-:Y:S02]  /*11f00*/  LOP3.LUT R184, R184, 0xfffffff7, RZ, 0xc0, !PT ;  /* 0xfffffff7b8b87812 */ /* 0x000fe400078ec0ff */
[----:B------:R-:W-:Y:S01]  /*11f10*/  @P1 IMAD.U32 R132, R132, 0x10000, RZ ;  /* 0x0001000084841824 */ /* 0x000fe200078e00ff */
[----:B------:R-:W-:Y:S01]  /*11f20*/  FSETP.GTU.FTZ.AND P3, PT, R3, R226, PT ;  /* 0x000000e20300720b */ /* 0x000fe20003f7c000 */
[----:B------:R-:W-:-:S03]  /*11f30*/  IMAD.MOV.U32 R3, RZ, RZ, R164 ;  /* 0x000000ffff037224 */ /* 0x000fc600078e00a4 */
[----:B------:R-:W-:Y:S02]  /*11f40*/  FSEL R187, R128, RZ, !P3 ;  /* 0x000000ff80bb7208 */ /* 0x000fe40005800000 */
[----:B------:R-:W-:-:S03]  /*11f50*/  PLOP3.LUT P3, PT, P3, PT, PT, 0x8, 0x80 ;  /* 0x000000000080781c */ /* 0x000fc60001f6e170 */
[----:B------:R-:W-:Y:S01]  /*11f60*/  @P1 FADD.FTZ R187, R132, R187 ;  /* 0x000000bb84bb1221 */ /* 0x000fe20000010000 */
[----:B------:R-:W-:-:S04]  /*11f70*/  HFMA2 R132, -RZ, RZ, 0, 1.1920928955078125e-07 ;  /* 0x00000002ff847431 */ /* 0x000fc800000001ff */
        /* <DEDUP_REMOVED lines=11> */
.L_x_370:
        /* <DEDUP_REMOVED lines=8> */
[----:B------:R-:W-:Y:S01]  /*120b0*/  @!P2 VIADD R3, R162, 0x1 ;  /* 0x00000001a203a836 */ /* 0x000fe20000000000 */
[----:B------:R-:W-:Y:S02]  /*120c0*/  @!P2 MOV R181, RZ ;  /* 0x000000ff00b5a202 */ /* 0x000fe40000000f00 */
[----:B------:R-:W-:-:S13]  /*120d0*/  ISETP.NE.AND P3, PT, R183, RZ, !P2 ;  /* 0x000000ffb700720c */ /* 0x000fda0005765270 */
[----:B------:R-:W-:-:S04]  /*120e0*/  @P3 IMAD.MOV R3, RZ, RZ, R162 ;  /* 0x000000ffff033224 */ /* 0x000fc800078e02a2 */
[----:B------:R-:W-:-:S07]  /*120f0*/  @!P2 IMAD.MOV.U32 R162, RZ, RZ, R3 ;  /* 0x000000ffffa2a224 */ /* 0x000fce00078e0003 */
.L_x_372:
[----:B------:R-:W-:Y:S05]  /*12100*/  BSYNC.RECONVERGENT B2 ;  /* 0x0000000000027941 */ /* 0x000fea0003800200 */
.L_x_371:
        /* <DEDUP_REMOVED lines=51> */
[----:B------:R-:W-:Y:S02]  /*12440*/  IMAD.MOV.U32 R222, RZ, RZ, R132 ;  /* 0x000000ffffde7224 */ /* 0x000fe400078e0084 */
[----:B------:R-:W-:Y:S02]  /*12450*/  HFMA2 R132, -RZ, RZ, 0, 0 ;  /* 0x00000000ff847431 */ /* 0x000fe400000001ff */
[----:B------:R-:W-:Y:S01]  /*12460*/  IMAD.MOV.U32 R164, RZ, RZ, R228 ;  /* 0x000000ffffa47224 */ /* 0x000fe200078e00e4 */
[----:B------:R-:W-:-:S07]  /*12470*/  LOP3.LUT R5, R224, UR5, R133, 0x96, !PT ;  /* 0x00000005e0057c12 */ /* 0x000fce000f8e9685 */
.L_x_369:
[----:B------:R-:W-:Y:S05]  /*12480*/  BSYNC.RECONVERGENT B1 ;  /* 0x0000000000017941 */ /* 0x000fea0003800200 */
.L_x_368:
[----:B------:R-:W-:Y:S01]  /*12490*/  I2FP.F32.U32 R3, R3 ;  /* 0x0000000300037245 */ /* 0x000fe20000201000 */
[----:B------:R-:W-:Y:S01]  /*124a0*/  IMAD.U32 R128, R129, 0x10000, RZ ;  /* 0x0001000081807824 */ /* 0x000fe200078e00ff */
[----:B------:R-:W-:Y:S01]  /*124b0*/  LOP3.LUT R184, R184, 0xfffffffb, RZ, 0xc0, !PT ;  /* 0xfffffffbb8b87812 */ /* 0x000fe200078ec0ff */
[----:B------:R-:W-:Y:S01]  /*124c0*/  BSSY.RECONVERGENT B1, `(.L_x_373) ;  /* 0x000005c000017945 */ /* 0x000fe20003800200 */
[----:B------:R-:W-:Y:S02]  /*124d0*/  IMAD.MOV.U32 R133, RZ, RZ, 0x2 ;  /* 0x00000002ff857424 */ /* 0x000fe400078e00ff */
[----:B------:R-:W-:Y:S01]  /*124e0*/  FFMA.FTZ R3, R3, R216, 1.1641532182693481445e-10 ;  /* 0x2f00000003037423 */ /* 0x000fe200000100d8 */
[----:B------:R-:W-:-:S04]  /*124f0*/  FMUL.FTZ R128, R128, R227 ;  /* 0x000000e380807220 */ /* 0x000fc80000410000 */
[----:B------:R-:W-:Y:S01]  /*12500*/  FSETP.GTU.FTZ.AND P2, PT, R3, R226, PT ;  /* 0x000000e20300720b */ /* 0x000fe20003f5c000 */
[----:B------:R-:W-:-:S03]  /*12510*/  @P1 IMAD.U32 R3, R125, 0x10000, RZ ;  /* 0x000100007d031824 */ /* 0x000fc600078e00ff */
[----:B------:R-:W-:Y:S02]  /*12520*/  FSEL R188, R128, RZ, !P2 ;  /* 0x000000ff80bc7208 */ /* 0x000fe40005000000 */
[----:B------:R-:W-:Y:S02]  /*12530*/  PLOP3.LUT P3, PT, P2, PT, PT, 0x8, 0x80 ;  /* 0x000000000080781c */ /* 0x000fe4000176e170 */
[----:B------:R-:W-:Y:S01]  /*12540*/  ISETP.NE.AND P2, PT, R132, 0x1, PT ;  /* 0x000000018400780c */ /* 0x000fe20003f45270 */
[----:B------:R-:W-:Y:S01]  /*12550*/  @P1 FADD.FTZ R188, R3, R188 ;  /* 0x000000bc03bc1221 */ /* 0x000fe20000010000 */
[----:B------:R-:W-:Y:S02]  /*12560*/  PRMT R3, R129, 0x7632, R3 ;  /* 0x0000763281037816 */ /* 0x000fe40000000003 */
[----:B------:R-:W-:Y:S02]  /*12570*/  MOV R129, R164 ;  /* 0x000000a400817202 */ /* 0x000fe40000000f00 */
[----:B------:R-:W-:-:S05]  /*12580*/  F2FP.BF16.F32.PACK_AB R224, RZ, R188 ;  /* 0x000000bcffe0723e */ /* 0x000fca00000010ff */
        /* <DEDUP_REMOVED lines=10> */
.L_x_375:
        /* <DEDUP_REMOVED lines=13> */
.L_x_377:
[----:B------:R-:W-:Y:S05]  /*12700*/  BSYNC.RECONVERGENT B2 ;  /* 0x0000000000027941 */ /* 0x000fea0003800200 */
.L_x_376:
        /* <DEDUP_REMOVED lines=55> */
.L_x_374:
[----:B------:R-:W-:Y:S05]  /*12a80*/  BSYNC.RECONVERGENT B1 ;  /* 0x0000000000017941 */ /* 0x000fea0003800200 */
.L_x_373:
[----:B------:R-:W-:Y:S01]  /*12a90*/  I2FP.F32.U32 R129, R129 ;  /* 0x0000008100817245 */ /* 0x000fe20000201000 */
[----:B------:R-:W-:Y:S01]  /*12aa0*/  BSSY.RECONVERGENT B1, `(.L_x_378) ;  /* 0x000005e000017945 */ /* 0x000fe20003800200 */
[----:B------:R-:W-:Y:S02]  /*12ab0*/  SHF.L.U32 R128, R3, 0x10, RZ ;  /* 0x0000001003807819 */ /* 0x000fe400000006ff */
[----:B------:R-:W-:Y:S01]  /*12ac0*/  @P1 PRMT R3, R125, 0x7632, R3 ;  /* 0x000076327d031816 */ /* 0x000fe20000000003 */
[----:B------:R-:W-:Y:S01]  /*12ad0*/  FFMA.FTZ R129, R129, R216, 1.1641532182693481445e-10 ;  /* 0x2f00000081817423 */ /* 0x000fe200000100d8 */
[----:B------:R-:W-:Y:S01]  /*12ae0*/  LOP3.LUT R184, R184, 0xfffffffd, RZ, 0xc0, !PT ;  /* 0xfffffffdb8b87812 */ /* 0x000fe200078ec0ff */
[----:B------:R-:W-:Y:S02]  /*12af0*/  FMUL.FTZ R128, R128, R227 ;  /* 0x000000e380807220 */ /* 0x000fe40000410000 */
[----:B------:R-:W-:Y:S01]  /*12b00*/  @P1 IMAD.U32 R132, R3, 0x10000, RZ ;  /* 0x0001000003841824 */ /* 0x000fe200078e00ff */
[----:B------:R-:W-:Y:S01]  /*12b10*/  FSETP.GTU.FTZ.AND P2, PT, R129, R226, PT ;  /* 0x000000e28100720b */ /* 0x000fe20003f5c000 */
[----:B------:R-:W-:-:S03]  /*12b20*/  IMAD.MOV.U32 R3, RZ, RZ, R164 ;  /* 0x000000ffff037224 */ /* 0x000fc600078e00a4 */
[----:B------:R-:W-:Y:S02]  /*12b30*/  FSEL R197, R128, RZ, !P2 ;  /* 0x000000ff80c57208 */ /* 0x000fe40005000000 */
[----:B------:R-:W-:Y:S02]  /*12b40*/  PLOP3.LUT P3, PT, P2, PT, PT, 0x8, 0x80 ;  /* 0x000000000080781c */ /* 0x000fe4000176e170 */
[----:B------:R-:W-:Y:S01]  /*12b50*/  ISETP.NE.AND P2, PT, R133, 0x1, PT ;  /* 0x000000018500780c */ /* 0x000fe20003f45270 */
[----:B------:R-:W-:Y:S01]  /*12b60*/  @P1 FADD.FTZ R197, R132, R197 ;  /* 0x000000c584c51221 */ /* 0x000fe20000010000 */
[----:B------:R-:W-:-:S04]  /*12b70*/  IMAD.MOV.U32 R132, RZ, RZ, 0x2 ;  /* 0x00000002ff847424 */ /* 0x000fc800078e00ff */
        /* <DEDUP_REMOVED lines=11> */
.L_x_380:
        /* <DEDUP_REMOVED lines=13> */
.L_x_382:
[----:B------:R-:W-:Y:S05]  /*12d00*/  BSYNC.RECONVERGENT B2 ;  /* 0x0000000000027941 */ /* 0x000fea0003800200 */
.L_x_381:
        /* <DEDUP_REMOVED lines=55> */
.L_x_379:
[----:B------:R-:W-:Y:S05]  /*13080*/  BSYNC.RECONVERGENT B1 ;  /* 0x0000000000017941 */ /* 0x000fea0003800200 */
.L_x_378:
[----:B------:R-:W-:Y:S01]  /*13090*/  I2FP.F32.U32 R3, R3 ;  /* 0x0000000300037245 */ /* 0x000fe20000201000 */
[----:B------:R-:W-:Y:S01]  /*130a0*/  IMAD.U32 R128, R130, 0x10000, RZ ;  /* 0x0001000082807824 */ /* 0x000fe200078e00ff */
[----:B------:R-:W-:Y:S01]  /*130b0*/  ISETP.NE.AND P3, PT, R132, 0x1, PT ;  /* 0x000000018400780c */ /* 0x000fe20003f65270 */
[----:B------:R-:W-:Y:S01]  /*130c0*/  BSSY.RECONVERGENT B1, `(.L_x_383) ;  /* 0x000005a000017945 */ /* 0x000fe20003800200 */
[----:B------:R-:W-:Y:S01]  /*130d0*/  @P1 SHF.L.U32 R129, R126, 0x10, RZ ;  /* 0x000000107e811819 */ /* 0x000fe200000006ff */
[----:B------:R-:W-:Y:S01]  /*130e0*/  FFMA.FTZ R3, R3, R216, 1.1641532182693481445e-10 ;  /* 0x2f00000003037423 */ /* 0x000fe200000100d8 */
[----:B------:R-:W-:Y:S01]  /*130f0*/  FMUL.FTZ R128, R128, R227 ;  /* 0x000000e380807220 */ /* 0x000fe20000410000 */
[----:B------:R-:W-:-:S03]  /*13100*/  PRMT R130, R130, 0x7632, R130 ;  /* 0x0000763282827816 */ /* 0x000fc60000000082 */
[----:B------:R-:W-:Y:S01]  /*13110*/  FSETP.GTU.FTZ.AND P2, PT, R3, R226, PT ;  /* 0x000000e20300720b */ /* 0x000fe20003f5c000 */
[----:B------:R-:W-:-:S03]  /*13120*/  IMAD.MOV.U32 R3, RZ, RZ, R164 ;  /* 0x000000ffff037224 */ /* 0x000fc600078e00a4 */
        /* <DEDUP_REMOVED lines=14> */
.L_x_385:
        /* <DEDUP_REMOVED lines=13> */
.L_x_387:
[----:B------:R-:W-:Y:S05]  /*132e0*/  BSYNC.RECONVERGENT B2 ;  /* 0x0000000000027941 */ /* 0x000fea0003800200 */
.L_x_386:
        /* <DEDUP_REMOVED lines=55> */
.L_x_384:
[----:B------:R-:W-:Y:S05]  /*13660*/  BSYNC.RECONVERGENT B1 ;  /* 0x0000000000017941 */ /* 0x000fea0003800200 */
.L_x_383:
[----:B------:R-:W-:Y:S01]  /*13670*/  I2FP.F32.U32 R3, R3 ;  /* 0x0000000300037245 */ /* 0x000fe20000201000 */
[----:B------:R-:W-:Y:S01]  /*13680*/  IMAD.U32 R130, R130, 0x10000, RZ ;  /* 0x0001000082827824 */ /* 0x000fe200078e00ff */
[----:B------:R-:W-:Y:S01]  /*13690*/  ISETP.NE.AND P4, PT, R129, 0x1, PT ;  /* 0x000000018100780c */ /* 0x000fe20003f85270 */
[----:B------:R-:W-:Y:S01]  /*136a0*/  BSSY.RECONVERGENT B1, `(.L_x_388) ;  /* 0x000005a000017945 */ /* 0x000fe20003800200 */
[----:B------:R-:W-:Y:S01]  /*136b0*/  @P1 PRMT R128, R126, 0x7632, R128 ;  /* 0x000076327e801816 */ /* 0x000fe20000000080 */
[----:B------:R-:W-:Y:S01]  /*136c0*/  FFMA.FTZ R3, R3, R216, 1.1641532182693481445e-10 ;  /* 0x2f00000003037423 */ /* 0x000fe200000100d8 */
[----:B------:R-:W-:-:S03]  /*136d0*/  FMUL.FTZ R130, R130, R227 ;  /* 0x000000e382827220 */ /* 0x000fc60000410000 */
[----:B------:R-:W-:Y:S01]  /*136e0*/  @P1 IMAD.U32 R128, R128, 0x10000, RZ ;  /* 0x0001000080801824 */ /* 0x000fe200078e00ff */
[----:B------:R-:W-:Y:S01]  /*136f0*/  FSETP.GTU.FTZ.AND P3, PT, R3, R226, PT ;  /* 0x000000e20300720b */ /* 0x000fe20003f7c000 */
[----:B------:R-:W-:-:S03]  /*13700*/  IMAD.MOV.U32 R3, RZ, RZ, R164 ;  /* 0x000000ffff037224 */ /* 0x000fc600078e00a4 */
[----:B------:R-:W-:Y:S01]  /*13710*/  FSEL R207, R130, RZ, !P3 ;  /* 0x000000ff82cf7208 */ /* 0x000fe20005800000 */
[----:B------:R-:W-:Y:S01]  /*13720*/  HFMA2 R130, -RZ, RZ, 0, 1.1920928955078125e-07 ;  /* 0x00000002ff827431 */ /* 0x000fe200000001ff */
[----:B------:R-:W-:-:S03]  /*13730*/  PLOP3.LUT P3, PT, P3, PT, PT, 0x8, 0x80 ;  /* 0x000000000080781c */ /* 0x000fc60001f6e170 */
[----:B------:R-:W-:-:S05]  /*13740*/  @P1 FADD.FTZ R207, R128, R207 ;  /* 0x000000cf80cf1221 */ /* 0x000fca0000010000 */
        /* <DEDUP_REMOVED lines=10> */
.L_x_390:
        /* <DEDUP_REMOVED lines=13> */
.L_x_392:
[----:B------:R-:W-:Y:S05]  /*138c0*/  BSYNC.RECONVERGENT B2 ;  /* 0x0000000000027941 */ /* 0x000fea0003800200 */
.L_x_391:
[----:B------:R-:W-:Y:S01]  /*138d0*/  IMAD.WIDE.U32 R4, R183, -0x326172a9, RZ ;  /* 0xcd9e8d57b7047825 */ /* 0x000fe200078e00ff */
[----:B------:R-:W-:Y:S01]  /*138e0*/  LOP3.LUT R128, R162, UR9, R133, 0x96, !PT ;  /* 0x00000009a2807c12 */ /* 0x000fe2000f8e9685 */
[----:B------:R-:W-:Y:S02]  /*138f0*/  UIADD3 UR4, UPT, UPT, UR9, -0x4498517b, URZ ;  /* 0xbb67ae8509047890 */ /* 0x000fe4000fffe0ff */
[----:B------:R-:W-:Y:S01]  /*13900*/  HFMA2 R130, -RZ, RZ, 0, 0 ;  /* 0x00000000ff827431 */ /* 0x000fe200000001ff */
        /* <DEDUP_REMOVED lines=50> */
[----:B------:R-:W-:-:S07]  /*13c30*/  IMAD.MOV.U32 R222, RZ, RZ, R128 ;  /* 0x000000ffffde7224 */ /* 0x000fce00078e0080 */
.L_x_389:
[----:B------:R-:W-:Y:S05]  /*13c40*/  BSYNC.RECONVERGENT B1 ;  /* 0x0000000000017941 */ /* 0x000fea0003800200 */
.L_x_388:
[----:B------:R-:W-:Y:S01]  /*13c50*/  I2FP.F32.U32 R3, R3 ;  /* 0x0000000300037245 */ /* 0x000fe20000201000 */
[----:B------:R-:W-:Y:S01]  /*13c60*/  IMAD.U32 R128, R131, 0x10000, RZ ;  /* 0x0001000083807824 */ /* 0x000fe200078e00ff */
[----:B------:R-:W-:Y:S01]  /*13c70*/  ISETP.NE.AND P5, PT, R130, 0x1, PT ;  /* 0x000000018200780c */ /* 0x000fe20003fa5270 */
[----:B------:R-:W-:Y:S01]  /*13c80*/  @P1 IMAD.U32 R129, R127, 0x10000, RZ ;  /* 0x000100007f811824 */ /* 0x000fe200078e00ff */
[----:B------:R-:W-:Y:S01]  /*13c90*/  BSSY.RECONVERGENT B1, `(.L_x_393) ;  /* 0x0000059000017945 */ /* 0x000fe20003800200 */
[----:B------:R-:W-:Y:S01]  /*13ca0*/  FFMA.FTZ R3, R3, R216, 1.1641532182693481445e-10 ;  /* 0x2f00000003037423 */ /* 0x000fe200000100d8 */
[----:B------:R-:W-:Y:S01]  /*13cb0*/  FMUL.FTZ R128, R128, R227 ;  /* 0x000000e380807220 */ /* 0x000fe20000410000 */
[----:B------:R-:W-:-:S03]  /*13cc0*/  PRMT R230, R131, 0x7632, R230 ;  /* 0x0000763283e67816 */ /* 0x000fc600000000e6 */
[----:B------:R-:W-:Y:S01]  /*13cd0*/  FSETP.GTU.FTZ.AND P4, PT, R3, R226, PT ;  /* 0x000000e20300720b */ /* 0x000fe20003f9c000 */
[----:B------:R-:W-:-:S03]  /*13ce0*/  IMAD.MOV.U32 R3, RZ, RZ, 0x2 ;  /* 0x00000002ff037424 */ /* 0x000fc600078e00ff */
[----:B------:R-:W-:Y:S02]  /*13cf0*/  FSEL R208, R128, RZ, !P4 ;  /* 0x000000ff80d07208 */ /* 0x000fe40006000000 */
[----:B------:R-:W-:-:S03]  /*13d00*/  PLOP3.LUT P4, PT, P4, PT, PT, 0x8, 0x80 ;  /* 0x000000000080781c */ /* 0x000fc6000278e170 */
[----:B------:R-:W-:Y:S01]  /*13d10*/  @P1 FADD.FTZ R208, R129, R208 ;  /* 0x000000d081d01221 */ /* 0x000fe20000010000 */
        /* <DEDUP_REMOVED lines=11> */
.L_x_395:
        /* <DEDUP_REMOVED lines=13> */
.L_x_397:
[----:B------:R-:W-:Y:S05]  /*13ea0*/  BSYNC.RECONVERGENT B2 ;  /* 0x0000000000027941 */ /* 0x000fea0003800200 */
.L_x_396:
        /* <DEDUP_REMOVED lines=55> */
.L_x_394:
[----:B------:R-:W-:Y:S05]  /*14220*/  BSYNC.RECONVERGENT B1 ;  /* 0x0000000000017941 */ /* 0x000fea0003800200 */
.L_x_393:
[----:B------:R-:W-:Y:S02]  /*14230*/  I2FP.F32.U32 R129, R129 ;  /* 0x0000008100817245 */ /* 0x000fe40000201000 */
[----:B------:R-:W-:Y:S02]  /*14240*/  SHF.L.U32 R230, R230, 0x10, RZ ;  /* 0x00000010e6e67819 */ /* 0x000fe400000006ff */
[----:B------:R-:W-:Y:S01]  /*14250*/  @P1 PRMT R128, R127, 0x7632, R128 ;  /* 0x000076327f801816 */ /* 0x000fe20000000080 */
[----:B------:R-:W-:Y:S01]  /*14260*/  FFMA.FTZ R129, R129, R216, 1.1641532182693481445e-10 ;  /* 0x2f00000081817423 */ /* 0x000fe200000100d8 */
[----:B------:R-:W-:Y:S01]  /*14270*/  PRMT R130, R228, 0x5410, R229 ;  /* 0x00005410e4827816 */ /* 0x000fe200000000e5 */
[----:B------:R-:W-:Y:S02]  /*14280*/  FMUL.FTZ R230, R230, R227 ;  /* 0x000000e3e6e67220 */ /* 0x000fe40000410000 */
[----:B------:R-:W-:Y:S01]  /*14290*/  @P1 IMAD.U32 R131, R128, 0x10000, RZ ;  /* 0x0001000080831824 */ /* 0x000fe200078e00ff */
[----:B------:R-:W-:-:S02]  /*142a0*/  FSETP.GTU.FTZ.AND P5, PT, R129, R226, PT ;  /* 0x000000e28100720b */ /* 0x000fc40003fbc000 */
[----:B------:R-:W-:Y:S02]  /*142b0*/  PRMT R129, R224, 0x5410, R223 ;  /* 0x00005410e0817816 */ /* 0x000fe400000000df */
[----:B------:R-:W-:Y:S02]  /*142c0*/  FSEL R216, R230, RZ, !P5 ;  /* 0x000000ffe6d87208 */ /* 0x000fe40006800000 */
[----:B------:R-:W-:Y:S02]  /*142d0*/  PLOP3.LUT P5, PT, P5, PT, PT, 0x8, 0x80 ;  /* 0x000000000080781c */ /* 0x000fe40002fae170 */
[----:B------:R-:W-:Y:S01]  /*142e0*/  PRMT R128, R135, 0x5410, R221 ;  /* 0x0000541087807816 */ /* 0x000fe200000000dd */
[----:B------:R-:W-:-:S05]  /*142f0*/  @P1 FADD.FTZ R216, R131, R216 ;  /* 0x000000d883d81221 */ /* 0x000fca0000010000 */
[----:B------:R-:W-:-:S04]  /*14300*/  F2FP.BF16.F32.PACK_AB R131, RZ, R216 ;  /* 0x000000d8ff83723e */ /* 0x000fc800000010ff */
[----:B------:R-:W-:-:S07]  /*14310*/  PRMT R131, R225, 0x5410, R131 ;  /* 0x00005410e1837816 */ /* 0x000fce0000000083 */
.L_x_357:
        /* <DEDUP_REMOVED lines=26> */
[----:B------:R-:W-:Y:S02]  /*144c0*/  PRMT R133, R170, 0x7104, RZ ;  /* 0x00007104aa857816 */ /* 0x000fe400000000ff */
[----:B------:R-:W-:Y:S02]  /*144d0*/  LOP3.LUT R131, R131, 0xff0000, RZ, 0xc0, !PT ;  /* 0x00ff000083837812 */ /* 0x000fe400078ec0ff */
[----:B------:R-:W-:Y:S02]  /*144e0*/  LOP3.LUT R224, R168, 0xff, RZ, 0xc0, !PT ;  /* 0x000000ffa8e07812 */ /* 0x000fe400078ec0ff */
[----:B------:R-:W-:-:S02]  /*144f0*/  PRMT R130, R131, 0x4210, R130 ;  /* 0x0000421083827816 */ /* 0x000fc40000000082 */
[----:B------:R-:W-:Y:S01]  /*14500*/  LOP3.LUT R132, R167, 0xff, RZ, 0xc0, !PT ;  /* 0x000000ffa7847812 */ /* 0x000fe200078ec0ff */
[----:B------:R-:W-:Y:S01]  /*14510*/  IMAD.WIDE.U32 R224, R224, 0x1000000, RZ ;  /* 0x01000000e0e07825 */ /* 0x000fe200078e00ff */
        /* <DEDUP_REMOVED lines=11> */
.L_x_398:
[----:B------:R-:W-:Y:S01]  /*145d0*/  IMAD.MOV.U32 R221, RZ, RZ, R222 ;  /* 0x000000ffffdd7224 */ /* 0x000fe200078e00de */
[----:B------:R-:W-:-:S07]  /*145e0*/  IADD3 R134, PT, PT, R134, 0x80, RZ ;  /* 0x0000008086867810 */ /* 0x000fce0007ffe0ff */
.L_x_275:
[----:B------:R-:W-:Y:S05]  /*145f0*/  BSYNC.RECONVERGENT B0 ;  /* 0x0000000000007941 */ /* 0x000fea0003800200 */
.L_x_274:
        /* <DEDUP_REMOVED lines=21> */
[----:B------:R-:W-:Y:S02]  /*14750*/  IMAD.MOV.U32 R135, RZ, RZ, 0x2 ;  /* 0x00000002ff877424 */ /* 0x000fe400078e00ff */
[----:B0-----:R-:W-:Y:S02]  /*14760*/  IMAD.MOV.U32 R132, RZ, RZ, R164 ;  /* 0x000000ffff847224 */ /* 0x001fe400078e00a4 */
[----:B------:R-:W-:-:S07]  /*14770*/  IMAD.MOV.U32 R222, RZ, RZ, R221 ;  /* 0x000000ffffde7224 */ /* 0x000fce00078e00dd */
[----:B------:R-:W-:Y:S05]  /*14780*/  @!P2 BRA `(.L_x_403) ;  /* 0x000000040034a947 */ /* 0x000fea0003800000 */
[----:B------:R-:W-:-:S13]  /*14790*/  ISETP.NE.AND P2, PT, R3, 0x3, PT ;  /* 0x000000030300780c */ /* 0x000fda0003f45270 */
[----:B------:R-:W-:Y:S05]  /*147a0*/  @!P2 BRA `(.L_x_404) ;  /* 0x000000000020a947 */ /* 0x000fea0003800000 */
[----:B------:R-:W-:-:S13]  /*147b0*/  ISETP.NE.AND P2, PT, R3, 0x2, PT ;  /* 0x000000020300780c */ /* 0x000fda0003f45270 */
[----:B------:R-:W-:Y:S01]  /*147c0*/  @!P2 MOV R135, 0x3 ;  /* 0x000000030087a802 */ /* 0x000fe20000000f00 */
[----:B------:R-:W-:Y:S01]  /*147d0*/  @!P2 IMAD.MOV.U32 R222, RZ, RZ, R221 ;  /* 0x000000ffffdea224 */ /* 0x000fe200078e00dd */
[----:B------:R-:W-:Y:S01]  /*147e0*/  @P2 MOV R222, R221 ;  /* 0x000000dd00de2202 */ /* 0x000fe20000000f00 */
[----:B------:R-:W-:Y:S02]  /*147f0*/  @!P2 IMAD.MOV.U32 R132, RZ, RZ, R5 ;  /* 0x000000ffff84a224 */ /* 0x000fe400078e0005 */
[----:B------:R-:W-:Y:S02]  /*14800*/  @P2 VIADD R135, R3, 0x1 ;  /* 0x0000000103872836 */ /* 0x000fe40000000000 */
[----:B------:R-:W-:Y:S01]  /*14810*/  @P2 IMAD.MOV.U32 R132, RZ, RZ, R4 ;  /* 0x000000ffff842224 */ /* 0x000fe200078e0004 */
[----:B------:R-:W-:Y:S06]  /*14820*/  BRA `(.L_x_403) ;  /* 0x00000004000c7947 */ /* 0x000fec0003800000 */
.L_x_404:
        /* <DEDUP_REMOVED lines=13> */
.L_x_406:
[----:B------:R-:W-:Y:S05]  /*14900*/  BSYNC.RECONVERGENT B2 ;  /* 0x0000000000027941 */ /* 0x000fea0003800200 */
.L_x_405:
        /* <DEDUP_REMOVED lines=53> */
.L_x_403:
[----:B------:R-:W-:Y:S05]  /*14c60*/  BSYNC.RECONVERGENT B1 ;  /* 0x0000000000017941 */ /* 0x000fea0003800200 */
.L_x_402:
[----:B------:R-:W0:Y:S01]  /*14c70*/  LDC R217, c[0x0][0x408] ;  /* 0x00010200ffd97b82 */ /* 0x000e220000000800 */
[----:B------:R-:W-:Y:S01]  /*14c80*/  I2FP.F32.U32 R3, R132 ;  /* 0x0000008400037245 */ /* 0x000fe20000201000 */
[----:B------:R-:W-:Y:S01]  /*14c90*/  IMAD.MOV.U32 R226, RZ, RZ, 0x2f800000 ;  /* 0x2f800000ffe27424 */ /* 0x000fe200078e00ff */
[----:B-----5:R-:W-:Y:S01]  /*14ca0*/  SHF.L.U32 R166, R128, 0x10, RZ ;  /* 0x0000001080a67819 */ /* 0x020fe200000006ff */
[----:B------:R-:W-:Y:S01]  /*14cb0*/  BSSY.RECONVERGENT B1, `(.L_x_407) ;  /* 0x000005a000017945 */ /* 0x000fe20003800200 */
[----:B------:R-:W-:Y:S01]  /*14cc0*/  ISETP.NE.AND P2, PT, R135, 0x1, PT ;  /* 0x000000018700780c */ /* 0x000fe20003f45270 */
[----:B------:R-:W-:Y:S01]  /*14cd0*/  FFMA.FTZ R132, R3, R226, 1.1641532182693481445e-10 ;  /* 0x2f00000003847423 */ /* 0x000fe200000100e2 */
[----:B------:R-:W-:Y:S01]  /*14ce0*/  LOP3.LUT R184, R184, 0xffffffef, RZ, 0xc0, !PT ;  /* 0xffffffefb8b87812 */ /* 0x000fe200078ec0ff */
[----:B------:R-:W1:Y:S01]  /*14cf0*/  LDC R225, c[0x0][0x404] ;  /* 0x00010100ffe17b82 */ /* 0x000e620000000800 */
[----:B------:R-:W-:Y:S01]  /*14d00*/  PRMT R128, R128, 0x7632, R128 ;  /* 0x0000763280807816 */ /* 0x000fe20000000080 */
[----:B------:R-:W-:-:S02]  /*14d10*/  IMAD.MOV.U32 R167, RZ, RZ, 0x2 ;  /* 0x00000002ffa77424 */ /* 0x000fc400078e00ff */
[----:B------:R-:W-:Y:S02]  /*14d20*/  IMAD.MOV.U32 R133, RZ, RZ, R164 ;  /* 0x000000ffff857224 */ /* 0x000fe400078e00a4 */
[----:B0-----:R-:W-:Y:S01]  /*14d30*/  FMUL.FTZ R3, R166, R217 ;  /* 0x000000d9a6037220 */ /* 0x001fe20000410000 */
[----:B-1----:R-:W-:-:S04]  /*14d40*/  FSETP.GTU.FTZ.AND P3, PT, R132, R225, PT ;  /* 0x000000e18400720b */ /* 0x002fc80003f7c000 */
        /* <DEDUP_REMOVED lines=12> */
.L_x_409:
        /* <DEDUP_REMOVED lines=13> */
.L_x_411:
[----:B------:R-:W-:Y:S05]  /*14ee0*/  BSYNC.RECONVERGENT B2 ;  /* 0x0000000000027941 */ /* 0x000fea0003800200 */
.L_x_410:
        /* <DEDUP_REMOVED lines=46> */
[----:B------:R-:W-:Y:S01]  /*151d0*/  HFMA2 R167, -RZ, RZ, 0, 0 ;  /* 0x00000000ffa77431 */ /* 0x000fe200000001ff */
[----:B------:R-:W-:Y:S01]  /*151e0*/  LOP3.LUT R132, R132, UR22, R5, 0x96, !PT ;  /* 0x0000001684847c12 */ /* 0x000fe2000f8e9605 */
[----:B------:R-:W-:-:S04]  /*151f0*/  IMAD.WIDE.U32 R164, R164, -0x326172a9, RZ ;  /* 0xcd9e8d57a4a47825 */ /* 0x000fc800078e00ff */
[----:B------:R-:W-:Y:S01]  /*15200*/  IMAD.WIDE.U32 R132, R132, -0x2daee0ad, RZ ;  /* 0xd2511f5384847825 */ /* 0x000fe200078e00ff */
[----:B------:R-:W-:-:S04]  /*15210*/  LOP3.LUT R4, R4, UR4, R165, 0x96, !PT ;  /* 0x0000000404047c12 */ /* 0x000fc8000f8e96a5 */
[----:B------:R-:W-:Y:S01]  /*15220*/  LOP3.LUT R5, R166, UR5, R133, 0x96, !PT ;  /* 0x00000005a6057c12 */ /* 0x000fe2000f8e9685 */
[----:B------:R-:W-:Y:S02]  /*15230*/  IMAD.MOV.U32 R133, RZ, RZ, R222 ;  /* 0x000000ffff857224 */ /* 0x000fe400078e00de */
[----:B------:R-:W-:-:S07]  /*15240*/  IMAD.MOV.U32 R222, RZ, RZ, R132 ;  /* 0x000000ffffde7224 */ /* 0x000fce00078e0084 */
.L_x_408:
[----:B------:R-:W-:Y:S05]  /*15250*/  BSYNC.RECONVERGENT B1 ;  /* 0x0000000000017941 */ /* 0x000fea0003800200 */
.L_x_407:
[----:B------:R-:W-:Y:S01]  /*15260*/  I2FP.F32.U32 R133, R133 ;  /* 0x0000008500857245 */ /* 0x000fe20000201000 */
[----:B------:R-:W-:Y:S01]  /*15270*/  IMAD.U32 R166, R120, 0x10000, RZ ;  /* 0x0001000078a67824 */ /* 0x000fe200078e00ff */
[----:B------:R-:W-:Y:S01]  /*15280*/  BSSY.RECONVERGENT B1, `(.L_x_412) ;  /* 0x000005c000017945 */ /* 0x000fe20003800200 */
[----:B------:R-:W-:Y:S02]  /*15290*/  @P1 IMAD.U32 R174, R124, 0x10000, RZ ;  /* 0x000100007cae1824 */ /* 0x000fe400078e00ff */
[----:B------:R-:W-:Y:S01]  /*152a0*/  FFMA.FTZ R132, R133, R226, 1.1641532182693481445e-10 ;  /* 0x2f00000085847423 */ /* 0x000fe200000100e2 */
[----:B------:R-:W-:Y:S01]  /*152b0*/  FMUL.FTZ R166, R166, R217 ;  /* 0x000000d9a6a67220 */ /* 0x000fe20000410000 */
[----:B------:R-:W-:-:S03]  /*152c0*/  MOV R133, 0x2 ;  /* 0x0000000200857802 */ /* 0x000fc60000000f00 */
[----:B------:R-:W-:-:S04]  /*152d0*/  FSETP.GTU.FTZ.AND P2, PT, R132, R225, PT ;  /* 0x000000e18400720b */ /* 0x000fc80003f5c000 */
[----:B------:R-:W-:Y:S02]  /*152e0*/  FSEL R132, R166, RZ, !P2 ;  /* 0x000000ffa6847208 */ /* 0x000fe40005000000 */
[----:B------:R-:W-:Y:S02]  /*152f0*/  SEL R165, RZ, 0x1, P2 ;  /* 0x00000001ffa57807 */ /* 0x000fe40001000000 */
[----:B------:R-:W-:Y:S01]  /*15300*/  ISETP.NE.AND P2, PT, R167, 0x1, PT ;  /* 0x00000001a700780c */ /* 0x000fe20003f45270 */
[----:B------:R-:W-:-:S04]  /*15310*/  FADD.FTZ R3, R3, R132 ;  /* 0x0000008403037221 */ /* 0x000fc80000010000 */
[--C-:B------:R-:W-:Y:S01]  /*15320*/  @P1 FADD.FTZ R174, R174, R3.reuse ;  /* 0x00000003aeae1221 */ /* 0x100fe20000010000 */
[----:B------:R-:W-:Y:S02]  /*15330*/  @!P1 IMAD.MOV.U32 R174, RZ, RZ, R3 ;  /* 0x000000ffffae9224 */ /* 0x000fe400078e0003 */
[----:B------:R-:W-:-:S03]  /*15340*/  IMAD.MOV.U32 R3, RZ, RZ, R164 ;  /* 0x000000ffff037224 */ /* 0x000fc600078e00a4 */
[----:B------:R-:W-:Y:S02]  /*15350*/  F2FP.BF16.F32.PACK_AB R135, RZ, R174 ;  /* 0x000000aeff87723e */ /* 0x000fe400000010ff */
[----:B------:R-:W-:Y:S05]  /*15360*/  @!P2 BRA `(.L_x_413) ;  /* 0x000000040034a947 */ /* 0x000fea0003800000 */
        /* <DEDUP_REMOVED lines=8> */
.L_x_414:
        /* <DEDUP_REMOVED lines=13> */
.L_x_416:
[----:B------:R-:W-:Y:S05]  /*154c0*/  BSYNC.RECONVERGENT B2 ;  /* 0x0000000000027941 */ /* 0x000fea0003800200 */
.L_x_415:
        /* <DEDUP_REMOVED lines=55> */
.L_x_413:
[----:B------:R-:W-:Y:S05]  /*15840*/  BSYNC.RECONVERGENT B1 ;  /* 0x0000000000017941 */ /* 0x000fea0003800200 */
.L_x_412:
        /* <DEDUP_REMOVED lines=8> */
[----:B------:R-:W-:-:S03]  /*158d0*/  IMAD.MOV.U32 R128, RZ, RZ, R164 ;  /* 0x000000ffff807224 */ /* 0x000fc600078e00a4 */
        /* <DEDUP_REMOVED lines=13> */
.L_x_419:
        /* <DEDUP_REMOVED lines=13> */
.L_x_421:
[----:B------:R-:W-:Y:S05]  /*15a80*/  BSYNC.RECONVERGENT B2 ;  /* 0x0000000000027941 */ /* 0x000fea0003800200 */
.L_x_420:
        /* <DEDUP_REMOVED lines=54> */
[----:B------:R-:W-:-:S07]  /*15df0*/  IMAD.MOV.U32 R222, RZ, RZ, R132 ;  /* 0x000000ffffde7224 */ /* 0x000fce00078e0084 */
.L_x_418:
[----:B------:R-:W-:Y:S05]  /*15e00*/  BSYNC.RECONVERGENT B1 ;  /* 0x0000000000017941 */ /* 0x000fea0003800200 */
.L_x_417:
[----:B------:R-:W-:Y:S01]  /*15e10*/  I2FP.F32.U32 R133, R128 ;  /* 0x0000008000857245 */ /* 0x000fe20000201000 */
[----:B------:R-:W-:Y:S01]  /*15e20*/  BSSY.RECONVERGENT B1, `(.L_x_422) ;  /* 0x000005f000017945 */ /* 0x000fe20003800200 */
[----:B------:R-:W-:-:S05]  /*15e30*/  PRMT R128, R120, 0x7632, R128 ;  /* 0x0000763278807816 */ /* 0x000fca0000000080 */
[----:B------:R-:W-:Y:S02]  /*15e40*/  IMAD.U32 R132, R128, 0x10000, RZ ;  /* 0x0001000080847824 */ /* 0x000fe400078e00ff */
[----:B------:R-:W-:Y:S01]  /*15e50*/  FFMA.FTZ R128, R133, R226, 1.1641532182693481445e-10 ;  /* 0x2f00000085807423 */ /* 0x000fe200000100e2 */
[----:B------:R-:W-:Y:S02]  /*15e60*/  IMAD.MOV.U32 R133, RZ, RZ, 0x2 ;  /* 0x00000002ff857424 */ /* 0x000fe400078e00ff */
[----:B------:R-:W-:Y:S02]  /*15e70*/  FMUL.FTZ R132, R132, R217 ;  /* 0x000000d984847220 */ /* 0x000fe40000410000 */
[----:B------:R-:W-:Y:S02]  /*15e80*/  FSETP.GTU.FTZ.AND P2, PT, R128, R225, PT ;  /* 0x000000e18000720b */ /* 0x000fe40003f5c000 */
[----:B------:R-:W-:Y:S02]  /*15e90*/  @P1 PRMT R128, R124, 0x7632, R128 ;  /* 0x000076327c801816 */ /* 0x000fe40000000080 */
[----:B------:R-:W-:-:S02]  /*15ea0*/  FSEL R132, R132, RZ, !P2 ;  /* 0x000000ff84847208 */ /* 0x000fc40005000000 */
[----:B------:R-:W-:Y:S02]  /*15eb0*/  SEL R166, RZ, 0x1, P2 ;  /* 0x00000001ffa67807 */ /* 0x000fe40001000000 */
[----:B------:R-:W-:Y:S01]  /*15ec0*/  ISETP.NE.AND P2, PT, R167, 0x1, PT ;  /* 0x00000001a700780c */ /* 0x000fe20003f45270 */
[----:B------:R-:W-:Y:S01]  /*15ed0*/  FADD.FTZ R3, R3, R132 ;  /* 0x0000008403037221 */ /* 0x000fe20000010000 */
[----:B------:R-:W-:-:S05]  /*15ee0*/  @P1 SHF.L.U32 R128, R128, 0x10, RZ ;  /* 0x0000001080801819 */ /* 0x000fca00000006ff */
[----:B------:R-:W-:Y:S01]  /*15ef0*/  @P1 FADD.FTZ R189, R3, R128 ;  /* 0x0000008003bd1221 */ /* 0x000fe20000010000 */
[----:B------:R-:W-:Y:S02]  /*15f00*/  @!P1 IMAD.MOV.U32 R189, RZ, RZ, R3 ;  /* 0x000000ffffbd9224 */ /* 0x000fe400078e0003 */
[----:B------:R-:W-:-:S03]  /*15f10*/  IMAD.MOV.U32 R3, RZ, RZ, R164 ;  /* 0x000000ffff037224 */ /* 0x000fc600078e00a4 */
[----:B------:R-:W-:Y:S01]  /*15f20*/  F2FP.BF16.F32.PACK_AB R221, RZ, R189 ;  /* 0x000000bdffdd723e */ /* 0x000fe200000010ff */
        /* <DEDUP_REMOVED lines=9> */
.L_x_424:
        /* <DEDUP_REMOVED lines=13> */
.L_x_426:
[----:B------:R-:W-:Y:S05]  /*16090*/  BSYNC.RECONVERGENT B2 ;  /* 0x0000000000027941 */ /* 0x000fea0003800200 */
.L_x_425:
        /* <DEDUP_REMOVED lines=55> */
.L_x_423:
[----:B------:R-:W-:Y:S05]  /*16410*/  BSYNC.RECONVERGENT B1 ;  /* 0x0000000000017941 */ /* 0x000fea0003800200 */
.L_x_422:
[----:B------:R-:W-:Y:S01]  /*16420*/  I2FP.F32.U32 R3, R3 ;  /* 0x0000000300037245 */ /* 0x000fe20000201000 */
[----:B------:R-:W-:Y:S01]  /*16430*/  IMAD.U32 R132, R129, 0x10000, RZ ;  /* 0x0001000081847824 */ /* 0x000fe200078e00ff */
[----:B------:R-:W-:Y:S01]  /*16440*/  LOP3.LUT R184, R184, 0xfffffffb, RZ, 0xc0, !PT ;  /* 0xfffffffbb8b87812 */ /* 0x000fe200078ec0ff */
[----:B------:R-:W-:Y:S01]  /*16450*/  BSSY.RECONVERGENT B1, `(.L_x_427) ;  /* 0x0000059000017945 */ /* 0x000fe20003800200 */
[----:B------:R-:W-:Y:S02]  /*16460*/  HFMA2 R168, -RZ, RZ, 0, 1.1920928955078125e-07 ;  /* 0x00000002ffa87431 */ /* 0x000fe400000001ff */
[----:B------:R-:W-:Y:S01]  /*16470*/  FFMA.FTZ R128, R3, R226, 1.1641532182693481445e-10 ;  /* 0x2f00000003807423 */ /* 0x000fe200000100e2 */
[----:B------:R-:W-:Y:S01]  /*16480*/  FMUL.FTZ R132, R132, R217 ;  /* 0x000000d984847220 */ /* 0x000fe20000410000 */
[----:B------:R-:W-:Y:S01]  /*16490*/  PRMT R3, R129, 0x7632, R3 ;  /* 0x0000763281037816 */ /* 0x000fe20000000003 */
[----:B------:R-:W-:Y:S02]  /*164a0*/  IMAD.MOV.U32 R129, RZ, RZ, R164 ;  /* 0x000000ffff817224 */ /* 0x000fe400078e00a4 */
        /* <DEDUP_REMOVED lines=14> */
.L_x_429:
        /* <DEDUP_REMOVED lines=13> */
.L_x_431:
[----:B------:R-:W-:Y:S05]  /*16660*/  BSYNC.RECONVERGENT B2 ;  /* 0x0000000000027941 */ /* 0x000fea0003800200 */
.L_x_430:
        /* <DEDUP_REMOVED lines=53> */
[----:B------:R-:W-:Y:S02]  /*169c0*/  IMAD.MOV.U32 R129, RZ, RZ, R222 ;  /* 0x000000ffff817224 */ /* 0x000fe400078e00de */
[----:B------:R-:W-:-:S07]  /*169d0*/  IMAD.MOV.U32 R222, RZ, RZ, R128 ;  /* 0x000000ffffde7224 */ /* 0x000fce00078e0080 */
.L_x_428:
[----:B------:R-:W-:Y:S05]  /*169e0*/  BSYNC.RECONVERGENT B1 ;  /* 0x0000000000017941 */ /* 0x000fea0003800200 */
.L_x_427:
[----:B------:R-:W-:Y:S01]  /*169f0*/  I2FP.F32.U32 R129, R129 ;  /* 0x0000008100817245 */ /* 0x000fe20000201000 */
[----:B------:R-:W-:Y:S01]  /*16a00*/  IMAD.U32 R132, R121, 0x10000, RZ ;  /* 0x0001000079847824 */ /* 0x000fe200078e00ff */
[----:B------:R-:W-:Y:S01]  /*16a10*/  BSSY.RECONVERGENT B1, `(.L_x_432) ;  /* 0x000005d000017945 */ /* 0x000fe20003800200 */
[----:B------:R-:W-:Y:S01]  /*16a20*/  @P1 IMAD.U32 R190, R125, 0x10000, RZ ;  /* 0x000100007dbe1824 */ /* 0x000fe200078e00ff */
[----:B------:R-:W-:Y:S01]  /*16a30*/  MOV R133, 0x2 ;  /* 0x0000000200857802 */ /* 0x000fe20000000f00 */
[----:B------:R-:W-:Y:S01]  /*16a40*/  FFMA.FTZ R128, R129, R226, 1.1641532182693481445e-10 ;  /* 0x2f00000081807423 */ /* 0x000fe200000100e2 */
[----:B------:R-:W-:Y:S01]  /*16a50*/  FMUL.FTZ R132, R132, R217 ;  /* 0x000000d984847220 */ /* 0x000fe20000410000 */
[----:B------:R-:W-:-:S03]  /*16a60*/  IMAD.MOV.U32 R129, RZ, RZ, R164 ;  /* 0x000000ffff817224 */ /* 0x000fc600078e00a4 */
[----:B------:R-:W-:-:S04]  /*16a70*/  FSETP.GTU.FTZ.AND P2, PT, R128, R225, PT ;  /* 0x000000e18000720b */ /* 0x000fc80003f5c000 */
[----:B------:R-:W-:Y:S02]  /*16a80*/  FSEL R132, R132, RZ, !P2 ;  /* 0x000000ff84847208 */ /* 0x000fe40005000000 */
[----:B------:R-:W-:Y:S02]  /*16a90*/  SEL R128, RZ, 0x1, P2 ;  /* 0x00000001ff807807 */ /* 0x000fe40001000000 */
[----:B------:R-:W-:Y:S01]  /*16aa0*/  ISETP.NE.AND P2, PT, R168, 0x1, PT ;  /* 0x00000001a800780c */ /* 0x000fe20003f45270 */
[----:B------:R-:W-:-:S04]  /*16ab0*/  FADD.FTZ R167, R167, R132 ;  /* 0x00000084a7a77221 */ /* 0x000fc80000010000 */
[--C-:B------:R-:W-:Y:S01]  /*16ac0*/  @P1 FADD.FTZ R190, R190, R167.reuse ;  /* 0x000000a7bebe1221 */ /* 0x100fe20000010000 */
[--C-:B------:R-:W-:Y:S01]  /*16ad0*/  @!P1 IMAD.MOV.U32 R190, RZ, RZ, R167.reuse ;  /* 0x000000ffffbe9224 */ /* 0x100fe200078e00a7 */
[----:B------:R-:W-:-:S04]  /*16ae0*/  PRMT R167, R128, 0x7610, R167 ;  /* 0x0000761080a77816 */ /* 0x000fc800000000a7 */
        /* <DEDUP_REMOVED lines=10> */
.L_x_434:
        /* <DEDUP_REMOVED lines=13> */
.L_x_436:
[----:B------:R-:W-:Y:S05]  /*16c60*/  BSYNC.RECONVERGENT B2 ;  /* 0x0000000000027941 */ /* 0x000fea0003800200 */
.L_x_435:
        /* <DEDUP_REMOVED lines=50> */
[----:B------:R-:W-:-:S03]  /*16f90*/  LOP3.LUT R4, R4, UR4, R169, 0x96, !PT ;  /* 0x0000000404047c12 */ /* 0x000fc6000f8e96a9 */
[----:B------:R-:W-:Y:S01]  /*16fa0*/  IMAD.MOV.U32 R164, RZ, RZ, R168 ;  /* 0x000000ffffa47224 */ /* 0x000fe200078e00a8 */
[----:B------:R-:W-:Y:S01]  /*16fb0*/  LOP3.LUT R5, R132, UR5, R129, 0x96, !PT ;  /* 0x0000000584057c12 */ /* 0x000fe2000f8e9681 */
[----:B------:R-:W-:Y:S02]  /*16fc0*/  IMAD.MOV.U32 R129, RZ, RZ, R222 ;  /* 0x000000ffff817224 */ /* 0x000fe400078e00de */
[----:B------:R-:W-:-:S07]  /*16fd0*/  IMAD.MOV.U32 R222, RZ, RZ, R128 ;  /* 0x000000ffffde7224 */ /* 0x000fce00078e0080 */
.L_x_433:
[----:B------:R-:W-:Y:S05]  /*16fe0*/  BSYNC.RECONVERGENT B1 ;  /* 0x0000000000017941 */ /* 0x000fea0003800200 */
.L_x_432:
[----:B------:R-:W-:Y:S01]  /*16ff0*/  I2FP.F32.U32 R129, R129 ;  /* 0x0000008100817245 */ /* 0x000fe20000201000 */
[----:B------:R-:W-:Y:S01]  /*17000*/  IMAD.U32 R132, R3, 0x10000, RZ ;  /* 0x0001000003847824 */ /* 0x000fe200078e00ff */
[----:B------:R-:W-:Y:S01]  /*17010*/  LOP3.LUT R184, R184, 0xfffffffd, RZ, 0xc0, !PT ;  /* 0xfffffffdb8b87812 */ /* 0x000fe200078ec0ff */
[----:B------:R-:W-:Y:S01]  /*17020*/  BSSY.RECONVERGENT B1, `(.L_x_437) ;  /* 0x0000058000017945 */ /* 0x000fe20003800200 */
[----:B------:R-:W-:Y:S02]  /*17030*/  IMAD.MOV.U32 R169, RZ, RZ, 0x2 ;  /* 0x00000002ffa97424 */ /* 0x000fe400078e00ff */
[----:B------:R-:W-:Y:S01]  /*17040*/  FFMA.FTZ R128, R129, R226, 1.1641532182693481445e-10 ;  /* 0x2f00000081807423 */ /* 0x000fe200000100e2 */
[----:B------:R-:W-:Y:S01]  /*17050*/  FMUL.FTZ R3, R132, R217 ;  /* 0x000000d984037220 */ /* 0x000fe20000410000 */
[----:B------:R-:W-:-:S03]  /*17060*/  IMAD.MOV.U32 R129, RZ, RZ, R164 ;  /* 0x000000ffff817224 */ /* 0x000fc600078e00a4 */
        /* <DEDUP_REMOVED lines=14> */
.L_x_439:
        /* <DEDUP_REMOVED lines=13> */
.L_x_441:
[----:B------:R-:W-:Y:S05]  /*17220*/  BSYNC.RECONVERGENT B2 ;  /* 0x0000000000027941 */ /* 0x000fea0003800200 */
.L_x_440:
        /* <DEDUP_REMOVED lines=53> */
[----:B------:R-:W-:Y:S01]  /*17580*/  MOV R129, R222 ;  /* 0x000000de00817202 */ /* 0x000fe20000000f00 */
[----:B------:R-:W-:-:S07]  /*17590*/  IMAD.MOV.U32 R222, RZ, RZ, R128 ;  /* 0x000000ffffde7224 */ /* 0x000fce00078e0080 */
.L_x_438:
[----:B------:R-:W-:Y:S05]  /*175a0*/  BSYNC.RECONVERGENT B1 ;  /* 0x0000000000017941 */ /* 0x000fea0003800200 */
.L_x_437:
[----:B------:R-:W-:Y:S01]  /*175b0*/  PRMT R128, R121, 0x7632, R128 ;  /* 0x0000763279807816 */ /* 0x000fe20000000080 */
[----:B------:R-:W-:Y:S01]  /*175c0*/  BSSY.RECONVERGENT B1, `(.L_x_442) ;  /* 0x000005f000017945 */ /* 0x000fe20003800200 */
[----:B------:R-:W-:Y:S01]  /*175d0*/  I2FP.F32.U32 R129, R129 ;  /* 0x0000008100817245 */ /* 0x000fe20000201000 */
[----:B------:R-:W-:Y:S02]  /*175e0*/  IMAD.MOV.U32 R133, RZ, RZ, 0x2 ;  /* 0x00000002ff857424 */ /* 0x000fe400078e00ff */
[----:B------:R-:W-:Y:S02]  /*175f0*/  IMAD.U32 R132, R128, 0x10000, RZ ;  /* 0x0001000080847824 */ /* 0x000fe400078e00ff */
[----:B------:R-:W-:Y:S02]  /*17600*/  FFMA.FTZ R128, R129, R226, 1.1641532182693481445e-10 ;  /* 0x2f00000081807423 */ /* 0x000fe400000100e2 */
[----:B------:R-:W-:-:S03]  /*17610*/  FMUL.FTZ R132, R132, R217 ;  /* 0x000000d984847220 */ /* 0x000fc60000410000 */
[----:B------:R-:W-:Y:S02]  /*17620*/  FSETP.GTU.FTZ.AND P2, PT, R128, R225, PT ;  /* 0x000000e18000720b */ /* 0x000fe40003f5c000 */
[----:B------:R-:W-:Y:S02]  /*17630*/  @P1 PRMT R128, R125, 0x7632, R128 ;  /* 0x000076327d801816 */ /* 0x000fe40000000080 */
[----:B------:R-:W-:Y:S02]  /*17640*/  FSEL R132, R132, RZ, !P2 ;  /* 0x000000ff84847208 */ /* 0x000fe40005000000 */
        /* <DEDUP_REMOVED lines=17> */
.L_x_444:
        /* <DEDUP_REMOVED lines=13> */
.L_x_446:
[----:B------:R-:W-:Y:S05]  /*17830*/  BSYNC.RECONVERGENT B2 ;  /* 0x0000000000027941 */ /* 0x000fea0003800200 */
.L_x_445:
        /* <DEDUP_REMOVED lines=55> */
.L_x_443:
[----:B------:R-:W-:Y:S05]  /*17bb0*/  BSYNC.RECONVERGENT B1 ;  /* 0x0000000000017941 */ /* 0x000fea0003800200 */
.L_x_442:
[----:B------:R-:W-:Y:S01]  /*17bc0*/  I2FP.F32.U32 R3, R3 ;  /* 0x0000000300037245 */ /* 0x000fe20000201000 */
[----:B------:R-:W-:Y:S01]  /*17bd0*/  IMAD.U32 R132, R130, 0x10000, RZ ;  /* 0x0001000082847824 */ /* 0x000fe200078e00ff */
[----:B------:R-:W-:Y:S01]  /*17be0*/  ISETP.NE.AND P3, PT, R133, 0x1, PT ;  /* 0x000000018500780c */ /* 0x000fe20003f65270 */
        /* <DEDUP_REMOVED lines=18> */
.L_x_449:
        /* <DEDUP_REMOVED lines=13> */
.L_x_451:
[----:B------:R-:W-:Y:S05]  /*17de0*/  BSYNC.RECONVERGENT B2 ;  /* 0x0000000000027941 */ /* 0x000fea0003800200 */
.L_x_450:
        /* <DEDUP_REMOVED lines=55> */
.L_x_448:
[----:B------:R-:W-:Y:S05]  /*18160*/  BSYNC.RECONVERGENT B1 ;  /* 0x0000000000017941 */ /* 0x000fea0003800200 */
.L_x_447:
        /* <DEDUP_REMOVED lines=11> */
[----:B------:R-:W-:-:S03]  /*18220*/  MOV R132, 0x2 ;  /* 0x0000000200847802 */ /* 0x000fc60000000f00 */
        /* <DEDUP_REMOVED lines=13> */
.L_x_454:
        /* <DEDUP_REMOVED lines=13> */
.L_x_456:
[----:B------:R-:W-:Y:S05]  /*183d0*/  BSYNC.RECONVERGENT B2 ;  /* 0x0000000000027941 */ /* 0x000fea0003800200 */
.L_x_455:
        /* <DEDUP_REMOVED lines=55> */
.L_x_453:
[----:B------:R-:W-:Y:S05]  /*18750*/  BSYNC.RECONVERGENT B1 ;  /* 0x0000000000017941 */ /* 0x000fea0003800200 */
.L_x_452:
[----:B------:R-:W-:Y:S01]  /*18760*/  I2FP.F32.U32 R3, R3 ;  /* 0x0000000300037245 */ /* 0x000fe20000201000 */
[----:B------:R-:W-:Y:S01]  /*18770*/  IMAD.U32 R130, R130, 0x10000, RZ ;  /* 0x0001000082827824 */ /* 0x000fe200078e00ff */
[----:B------:R-:W-:Y:S01]  /*18780*/  ISETP.NE.AND P4, PT, R132, 0x1, PT ;  /* 0x000000018400780c */ /* 0x000fe20003f85270 */
[----:B------:R-:W-:Y:S01]  /*18790*/  BSSY.RECONVERGENT B1, `(.L_x_457) ;  /* 0x0000056000017945 */ /* 0x000fe20003800200 */
[----:B------:R-:W-:Y:S02]  /*187a0*/  IMAD.MOV.U32 R133, RZ, RZ, 0x2 ;  /* 0x00000002ff857424 */ /* 0x000fe400078e00ff */
[----:B------:R-:W-:Y:S01]  /*187b0*/  FFMA.FTZ R128, R3, R226, 1.1641532182693481445e-10 ;  /* 0x2f00000003807423 */ /* 0x000fe200000100e2 */
[----:B------:R-:W-:Y:S01]  /*187c0*/  FMUL.FTZ R3, R130, R217 ;  /* 0x000000d982037220 */ /* 0x000fe20000410000 */
[----:B------:R-:W-:-:S03]  /*187d0*/  IMAD.MOV.U32 R129, RZ, RZ, R164 ;  /* 0x000000ffff817224 */ /* 0x000fc600078e00a4 */
[----:B------:R-:W-:-:S04]  /*187e0*/  FSETP.GTU.FTZ.AND P3, PT, R128, R225, PT ;  /* 0x000000e18000720b */ /* 0x000fc80003f7c000 */
[----:B------:R-:W-:Y:S02]  /*187f0*/  FSEL R3, R3, RZ, !P3 ;  /* 0x000000ff03037208 */ /* 0x000fe40005800000 */
[----:B------:R-:W-:Y:S01]  /*18800*/  PLOP3.LUT P3, PT, P3, PT, PT, 0x8, 0x80 ;  /* 0x000000000080781c */ /* 0x000fe20001f6e170 */
[----:B------:R-:W-:-:S12]  /*18810*/  @!P4 BRA `(.L_x_458) ;  /* 0x000000040034c947 */ /* 0x000fd80003800000 */
        /* <DEDUP_REMOVED lines=8> */
.L_x_459:
        /* <DEDUP_REMOVED lines=13> */
.L_x_461:
[----:B------:R-:W-:Y:S05]  /*18970*/  BSYNC.RECONVERGENT B2 ;  /* 0x0000000000027941 */ /* 0x000fea0003800200 */
.L_x_460:
        /* <DEDUP_REMOVED lines=53> */
[----:B------:R-:W-:Y:S01]  /*18cd0*/  MOV R129, R222 ;  /* 0x000000de00817202 */ /* 0x000fe20000000f00 */
[----:B------:R-:W-:-:S07]  /*18ce0*/  IMAD.MOV.U32 R222, RZ, RZ, R128 ;  /* 0x000000ffffde7224 */ /* 0x000fce00078e0080 */
.L_x_458:
[----:B------:R-:W-:Y:S05]  /*18cf0*/  BSYNC.RECONVERGENT B1 ;  /* 0x0000000000017941 */ /* 0x000fea0003800200 */
.L_x_457:
        /* <DEDUP_REMOVED lines=27> */
.L_x_464:
        /* <DEDUP_REMOVED lines=13> */
.L_x_466:
[----:B------:R-:W-:Y:S05]  /*18f80*/  BSYNC.RECONVERGENT B2 ;  /* 0x0000000000027941 */ /* 0x000fea0003800200 */
.L_x_465:
        /* <DEDUP_REMOVED lines=55> */
.L_x_463:
[----:B------:R-:W-:Y:S05]  /*19300*/  BSYNC.RECONVERGENT B1 ;  /* 0x0000000000017941 */ /* 0x000fea0003800200 */
.L_x_462:
[----:B------:R-:W-:Y:S01]  /*19310*/  I2FP.F32.U32 R3, R3 ;  /* 0x0000000300037245 */ /* 0x000fe20000201000 */
[----:B------:R-:W-:Y:S01]  /*19320*/  IMAD.U32 R130, R131, 0x10000, RZ ;  /* 0x0001000083827824 */ /* 0x000fe200078e00ff */
[----:B------:R-:W-:Y:S01]  /*19330*/  ISETP.NE.AND P5, PT, R132, 0x1, PT ;  /* 0x000000018400780c */ /* 0x000fe20003fa5270 */
[----:B------:R-:W-:Y:S01]  /*19340*/  BSSY.RECONVERGENT B1, `(.L_x_467) ;  /* 0x0000057000017945 */ /* 0x000fe20003800200 */
[----:B------:R-:W-:Y:S02]  /*19350*/  IMAD.MOV.U32 R129, RZ, RZ, R164 ;  /* 0x000000ffff817224 */ /* 0x000fe400078e00a4 */
[----:B------:R-:W-:Y:S01]  /*19360*/  FFMA.FTZ R128, R3, R226, 1.1641532182693481445e-10 ;  /* 0x2f00000003807423 */ /* 0x000fe200000100e2 */
[----:B------:R-:W-:Y:S01]  /*19370*/  FMUL.FTZ R130, R130, R217 ;  /* 0x000000d982827220 */ /* 0x000fe20000410000 */
[----:B------:R-:W-:Y:S01]  /*19380*/  PRMT R3, R131, 0x7632, R3 ;  /* 0x0000763283037816 */ /* 0x000fe20000000003 */
[----:B------:R-:W-:Y:S02]  /*19390*/  HFMA2 R131, -RZ, RZ, 0, 1.1920928955078125e-07 ;  /* 0x00000002ff837431 */ /* 0x000fe400000001ff */
        /* <DEDUP_REMOVED lines=12> */
.L_x_469:
        /* <DEDUP_REMOVED lines=13> */
.L_x_471:
[----:B------:R-:W-:Y:S05]  /*19530*/  BSYNC.RECONVERGENT B2 ;  /* 0x0000000000027941 */ /* 0x000fea0003800200 */
.L_x_470:
        /* <DEDUP_REMOVED lines=55> */
.L_x_468:
[----:B------:R-:W-:Y:S05]  /*198b0*/  BSYNC.RECONVERGENT B1 ;  /* 0x0000000000017941 */ /* 0x000fea0003800200 */
.L_x_467:
        /* <DEDUP_REMOVED lines=26> */
.L_x_474:
        /* <DEDUP_REMOVED lines=13> */
.L_x_476:
[----:B------:R-:W-:Y:S05]  /*19b30*/  BSYNC.RECONVERGENT B2 ;  /* 0x0000000000027941 */ /* 0x000fea0003800200 */
.L_x_475:
        /* <DEDUP_REMOVED lines=55> */
.L_x_473:
[----:B------:R-:W-:Y:S05]  /*19eb0*/  BSYNC.RECONVERGENT B1 ;  /* 0x0000000000017941 */ /* 0x000fea0003800200 */
.L_x_472:
        /* <DEDUP_REMOVED lines=20> */
.L_x_479:
[----:B------:R-:W-:Y:S01]  /*1a000*/  IADD3 R182, PT, PT, R182, 0x1, RZ ;  /* 0x00000001b6b67810 */ /* 0x000fe20007ffe0ff */
[----:B------:R-:W-:Y:S03]  /*1a010*/  BSSY.RECONVERGENT B2, `(.L_x_480) ;  /* 0x000000e000027945 */ /* 0x000fe60003800200 */
[C---:B------:R-:W-:Y:S01]  /*1a020*/  ISETP.NE.AND P6, PT, R182.reuse, RZ, PT ;  /* 0x000000ffb600720c */ /* 0x040fe20003fc5270 */
[----:B------:R-:W-:-:S12]  /*1a030*/  IMAD.WIDE.U32 R130, R182, -0x2daee0ad, RZ ;  /* 0xd2511f53b6827825 */ /* 0x000fd800078e00ff */
[----:B------:R-:W-:Y:S05]  /*1a040*/  @P6 BRA `(.L_x_481) ;  /* 0x0000000000286947 */ /* 0x000fea0003800000 */
[----:B------:R-:W-:Y:S01]  /*1a050*/  VIADD R181, R181, 0x1 ;  /* 0x00000001b5b57836 */ /* 0x000fe20000000000 */
[----:B------:R-:W-:-:S04]  /*1a060*/  P2R R3, PR, RZ, 0x1 ;  /* 0x00000001ff037803 */ /* 0x000fc80000000000 */
[----:B------:R-:W-:-:S13]  /*1a070*/  ISETP.NE.AND P6, PT, R181, RZ, PT ;  /* 0x000000ffb500720c */ /* 0x000fda0003fc5270 */
[----:B------:R-:W-:Y:S02]  /*1a080*/  @!P6 VIADD R183, R183, 0x1 ;  /* 0x00000001b7b7e836 */ /* 0x000fe40000000000 */
[----:B------:R-:W-:Y:S02]  /*1a090*/  @!P6 VIADD R4, R162, 0x1 ;  /* 0x00000001a204e836 */ /* 0x000fe40000000000 */
[----:B------:R-:W-:Y:S01]  /*1a0a0*/  @!P6 IMAD.MOV.U32 R181, RZ, RZ, RZ ;  /* 0x000000ffffb5e224 */ /* 0x000fe200078e00ff */
[----:B------:R-:W-:-:S13]  /*1a0b0*/  ISETP.NE.AND P0, PT, R183, RZ, !P6 ;  /* 0x000000ffb700720c */ /* 0x000fda0007705270 */
[----:B------:R-:W-:Y:S02]  /*1a0c0*/  @P0 IADD3 R4, PT, PT, R162, RZ, RZ ;  /* 0x000000ffa2040210 */ /* 0x000fe40007ffe0ff */
[----:B------:R-:W-:-:S03]  /*1a0d0*/  ISETP.NE.AND P0, PT, R3, RZ, PT ;  /* 0x000000ff0300720c */ /* 0x000fc60003f05270 */
[----:B------:R-:W-:-:S10]  /*1a0e0*/  @!P6 IMAD.MOV.U32 R162, RZ, RZ, R4 ;  /* 0x000000ffffa2e224 */ /* 0x000fd400078e0004 */
.L_x_481:
[----:B------:R-:W-:Y:S05]  /*1a0f0*/  BSYNC.RECONVERGENT B2 ;  /* 0x0000000000027941 */ /* 0x000fea0003800200 */
.L_x_480:
        /* <DEDUP_REMOVED lines=55> */
.L_x_478:
[----:B------:R-:W-:Y:S05]  /*1a470*/  BSYNC.RECONVERGENT B1 ;  /* 0x0000000000017941 */ /* 0x000fea0003800200 */
.L_x_477:
[----:B------:R-:W-:Y:S02]  /*1a480*/  I2FP.F32.U32 R129, R129 ;  /* 0x0000008100817245 */ /* 0x000fe40000201000 */
[----:B------:R-:W-:-:S03]  /*1a490*/  PRMT R128, R123, 0x7632, R128 ;  /* 0x000076327b807816 */ /* 0x000fc60000000080 */
[----:B------:R-:W-:Y:S01]  /*1a4a0*/  FFMA.FTZ R226, R129, R226, 1.1641532182693481445e-10 ;  /* 0x2f00000081e27423 */ /* 0x000fe200000100e2 */
[----:B------:R-:W-:Y:S01]  /*1a4b0*/  @P1 PRMT R129, R127, 0x7632, R129 ;  /* 0x000076327f811816 */ /* 0x000fe20000000081 */
[----:B------:R-:W-:-:S03]  /*1a4c0*/  IMAD.U32 R128, R128, 0x10000, RZ ;  /* 0x0001000080807824 */ /* 0x000fc600078e00ff */
[----:B------:R-:W-:Y:S01]  /*1a4d0*/  FSETP.GTU.FTZ.AND P6, PT, R226, R225, PT ;  /* 0x000000e1e200720b */ /* 0x000fe20003fdc000 */
[----:B------:R-:W-:-:S05]  /*1a4e0*/  FMUL.FTZ R128, R128, R217 ;  /* 0x000000d980807220 */ /* 0x000fca0000410000 */
[----:B------:R-:W-:Y:S02]  /*1a4f0*/  FSEL R130, R128, RZ, !P6 ;  /* 0x000000ff80827208 */ /* 0x000fe40007000000 */
[----:B------:R-:W-:Y:S02]  /*1a500*/  @P1 SHF.L.U32 R128, R129, 0x10, RZ ;  /* 0x0000001081801819 */ /* 0x000fe400000006ff */
[----:B------:R-:W-:Y:S01]  /*1a510*/  PRMT R129, R224, 0x5410, R172 ;  /* 0x00005410e0817816 */ /* 0x000fe200000000ac */
[----:B------:R-:W-:Y:S01]  /*1a520*/  FADD.FTZ R229, R229, R130 ;  /* 0x00000082e5e57221 */ /* 0x000fe20000010000 */
[----:B------:R-:W-:-:S03]  /*1a530*/  PRMT R130, R227, 0x5410, R228 ;  /* 0x00005410e3827816 */ /* 0x000fc600000000e4 */
[----:B------:R-:W-:Y:S01]  /*1a540*/  @P1 FADD.FTZ R217, R229, R128 ;  /* 0x00000080e5d91221 */ /* 0x000fe20000010000 */
[----:B------:R-:W-:Y:S01]  /*1a550*/  @!P1 IMAD.MOV.U32 R217, RZ, RZ, R229 ;  /* 0x000000ffffd99224 */ /* 0x000fe200078e00e5 */
[----:B------:R-:W-:-:S04]  /*1a560*/  SEL R128, RZ, 0x1, P6 ;  /* 0x00000001ff807807 */ /* 0x000fc80003000000 */
[----:B------:R-:W-:Y:S02]  /*1a570*/  F2FP.BF16.F32.PACK_AB R131, RZ, R217 ;  /* 0x000000d9ff83723e */ /* 0x000fe400000010ff */
[----:B------:R-:W-:Y:S02]  /*1a580*/  PRMT R172, R128, 0x7610, R172 ;  /* 0x0000761080ac7816 */ /* 0x000fe400000000ac */
[----:B------:R-:W-:Y:S02]  /*1a590*/  PRMT R128, R135, 0x5410, R221 ;  /* 0x0000541087807816 */ /* 0x000fe400000000dd */
[----:B------:R-:W-:Y:S01]  /*1a5a0*/  PRMT R131, R223, 0x5410, R131 ;  /* 0x00005410df837816 */ /* 0x000fe20000000083 */
[----:B------:R-:W-:Y:S06]  /*1a5b0*/  BRA `(.L_x_482) ;  /* 0x0000003000047947 */ /* 0x000fec0003800000 */
.L_x_401:
        /* <DEDUP_REMOVED lines=16> */
.L_x_485:
        /* <DEDUP_REMOVED lines=13> */
.L_x_487:
[----:B------:R-:W-:Y:S05]  /*1a790*/  BSYNC.RECONVERGENT B2 ;  /* 0x0000000000027941 */ /* 0x000fea0003800200 */
.L_x_486:
        /* <DEDUP_REMOVED lines=53> */
[----:B------:R-:W-:-:S07]  /*1aaf0*/  IMAD.MOV.U32 R132, RZ, RZ, R221 ;  /* 0x000000ffff847224 */ /* 0x000fce00078e00dd */
.L_x_484:
[----:B------:R-:W-:Y:S05]  /*1ab00*/  BSYNC.RECONVERGENT B1 ;  /* 0x0000000000017941 */ /* 0x000fea0003800200 */
.L_x_483:
        /* <DEDUP_REMOVED lines=9> */
[----:B------:R-:W-:Y:S01]  /*1aba0*/  HFMA2 R190, -RZ, RZ, 0, 1.1920928955078125e-07 ;  /* 0x00000002ffbe7431 */ /* 0x000fe200000001ff */
[----:B------:R-:W-:Y:S01]  /*1abb0*/  PRMT R128, R128, 0x7632, R128 ;  /* 0x0000763280807816 */ /* 0x000fe20000000080 */
[----:B0-----:R-:W-:Y:S01]  /*1abc0*/  FMUL.FTZ R174, R174, R227 ;  /* 0x000000e3aeae7220 */ /* 0x001fe20000410000 */
[----:B-1----:R-:W-:Y:S01]  /*1abd0*/  FSETP.GTU.FTZ.AND P3, PT, R3, R226, PT ;  /* 0x000000e20300720b */ /* 0x002fe20003f7c000 */
[----:B------:R-:W-:-:S03]  /*1abe0*/  @P1 IMAD.U32 R3, R124, 0x10000, RZ ;  /* 0x000100007c031824 */ /* 0x000fc600078e00ff */
[----:B------:R-:W-:Y:S02]  /*1abf0*/  FSEL R174, R174, RZ, !P3 ;  /* 0x000000ffaeae7208 */ /* 0x000fe40005800000 */
[----:B------:R-:W-:-:S03]  /*1ac00*/  PLOP3.LUT P3, PT, P3, PT, PT, 0x8, 0x80 ;  /* 0x000000000080781c */ /* 0x000fc60001f6e170 */
[----:B------:R-:W-:Y:S01]  /*1ac10*/  @P1 FADD.FTZ R174, R3, R174 ;  /* 0x000000ae03ae1221 */ /* 0x000fe20000010000 */
[----:B------:R-:W-:-:S04]  /*1ac20*/  IMAD.MOV.U32 R3, RZ, RZ, R164 ;  /* 0x000000ffff037224 */ /* 0x000fc800078e00a4 */
        /* <DEDUP_REMOVED lines=11> */
.L_x_490:
        /* <DEDUP_REMOVED lines=13> */
.L_x_492:
[----:B------:R-:W-:Y:S05]  /*1adb0*/  BSYNC.RECONVERGENT B2 ;  /* 0x0000000000027941 */ /* 0x000fea0003800200 */
.L_x_491:
        /* <DEDUP_REMOVED lines=55> */
.L_x_489:
[----:B------:R-:W-:Y:S05]  /*1b130*/  BSYNC.RECONVERGENT B1 ;  /* 0x0000000000017941 */ /* 0x000fea0003800200 */
.L_x_488:
[----:B------:R-:W-:Y:S01]  /*1b140*/  I2FP.F32.U32 R132, R3 ;  /* 0x0000000300847245 */ /* 0x000fe20000201000 */
[----:B------:R-:W-:Y:S01]  /*1b150*/  IMAD.U32 R128, R128, 0x10000, RZ ;  /* 0x0001000080807824 */ /* 0x000fe200078e00ff */
[----:B------:R-:W-:Y:S01]  /*1b160*/  LOP3.LUT R184, R184, 0xfffffff7, RZ, 0xc0, !PT ;  /* 0xfffffff7b8b87812 */ /* 0x000fe200078ec0ff */
[----:B------:R-:W-:Y:S01]  /*1b170*/  BSSY.RECONVERGENT B1, `(.L_x_493) ;  /* 0x000005c000017945 */ /* 0x000fe20003800200 */
[----:B------:R-:W-:Y:S02]  /*1b180*/  IMAD.MOV.U32 R199, RZ, RZ, 0x2 ;  /* 0x00000002ffc77424 */ /* 0x000fe400078e00ff */
[----:B------:R-:W-:Y:S01]  /*1b190*/  FFMA.FTZ R3, R132, R217, 1.1641532182693481445e-10 ;  /* 0x2f00000084037423 */ /* 0x000fe200000100d9 */
[----:B------:R-:W-:Y:S01]  /*1b1a0*/  FMUL.FTZ R128, R128, R227 ;  /* 0x000000e380807220 */ /* 0x000fe20000410000 */
[----:B------:R-:W-:-:S03]  /*1b1b0*/  @P1 PRMT R132, R124, 0x7632, R132 ;  /* 0x000076327c841816 */ /* 0x000fc60000000084 */
[----:B------:R-:W-:Y:S02]  /*1b1c0*/  FSETP.GTU.FTZ.AND P2, PT, R3, R226, PT ;  /* 0x000000e20300720b */ /* 0x000fe40003f5c000 */
[----:B------:R-:W-:Y:S01]  /*1b1d0*/  @P1 IMAD.U32 R132, R132, 0x10000, RZ ;  /* 0x0001000084841824 */ /* 0x000fe200078e00ff */
[----:B------:R-:W-:Y:S02]  /*1b1e0*/  MOV R3, R164 ;  /* 0x000000a400037202 */ /* 0x000fe40000000f00 */
        /* <DEDUP_REMOVED lines=15> */
.L_x_495:
        /* <DEDUP_REMOVED lines=13> */
.L_x_497:
[----:B------:R-:W-:Y:S05]  /*1b3b0*/  BSYNC.RECONVERGENT B2 ;  /* 0x0000000000027941 */ /* 0x000fea0003800200 */
.L_x_496:
        /* <DEDUP_REMOVED lines=55> */
.L_x_494:
[----:B------:R-:W-:Y:S05]  /*1b730*/  BSYNC.RECONVERGENT B1 ;  /* 0x0000000000017941 */ /* 0x000fea0003800200 */
.L_x_493:
[----:B------:R-:W-:Y:S01]  /*1b740*/  I2FP.F32.U32 R128, R3 ;  /* 0x0000000300807245 */ /* 0x000fe20000201000 */
[----:B------:R-:W-:Y:S01]  /*1b750*/  @P1 IMAD.U32 R133, R125, 0x10000, RZ ;  /* 0x000100007d851824 */ /* 0x000fe200078e00ff */
[----:B------:R-:W-:Y:S01]  /*1b760*/  SHF.L.U32 R132, R129, 0x10, RZ ;  /* 0x0000001081847819 */ /* 0x000fe200000006ff */
[----:B------:R-:W-:Y:S01]  /*1b770*/  BSSY.RECONVERGENT B1, `(.L_x_498) ;  /* 0x000005c000017945 */ /* 0x000fe20003800200 */
        /* <DEDUP_REMOVED lines=22> */
.L_x_500:
        /* <DEDUP_REMOVED lines=13> */
.L_x_502:
[----:B------:R-:W-:Y:S05]  /*1b9b0*/  BSYNC.RECONVERGENT B2 ;  /* 0x0000000000027941 */ /* 0x000fea0003800200 */
.L_x_501:
        /* <DEDUP_REMOVED lines=55> */
.L_x_499:
[----:B------:R-:W-:Y:S05]  /*1bd30*/  BSYNC.RECONVERGENT B1 ;  /* 0x0000000000017941 */ /* 0x000fea0003800200 */
.L_x_498:
[----:B------:R-:W-:Y:S01]  /*1bd40*/  I2FP.F32.U32 R128, R129 ;  /* 0x0000008100807245 */ /* 0x000fe20000201000 */
[----:B------:R-:W-:Y:S01]  /*1bd50*/  IMAD.U32 R132, R3, 0x10000, RZ ;  /* 0x0001000003847824 */ /* 0x000fe200078e00ff */
[----:B------:R-:W-:Y:S01]  /*1bd60*/  @P1 PRMT R129, R125, 0x7632, R129 ;  /* 0x000076327d811816 */ /* 0x000fe20000000081 */
[----:B------:R-:W-:Y:S01]  /*1bd70*/  BSSY.RECONVERGENT B1, `(.L_x_503) ;  /* 0x000005c000017945 */ /* 0x000fe20003800200 */
[----:B------:R-:W-:Y:S01]  /*1bd80*/  LOP3.LUT R184, R184, 0xfffffffd, RZ, 0xc0, !PT ;  /* 0xfffffffdb8b87812 */ /* 0x000fe200078ec0ff */
[----:B------:R-:W-:Y:S01]  /*1bd90*/  FFMA.FTZ R3, R128, R217, 1.1641532182693481445e-10 ;  /* 0x2f00000080037423 */ /* 0x000fe200000100d9 */
[----:B------:R-:W-:Y:S01]  /*1bda0*/  FMUL.FTZ R132, R132, R227 ;  /* 0x000000e384847220 */ /* 0x000fe20000410000 */
[----:B------:R-:W-:Y:S01]  /*1bdb0*/  @P1 SHF.L.U32 R128, R129, 0x10, RZ ;  /* 0x0000001081801819 */ /* 0x000fe200000006ff */
[----:B------:R-:W-:Y:S02]  /*1bdc0*/  IMAD.MOV.U32 R209, RZ, RZ, 0x2 ;  /* 0x00000002ffd17424 */ /* 0x000fe400078e00ff */
[----:B------:R-:W-:Y:S01]  /*1bdd0*/  FSETP.GTU.FTZ.AND P2, PT, R3, R226, PT ;  /* 0x000000e20300720b */ /* 0x000fe20003f5c000 */
[----:B------:R-:W-:-:S03]  /*1bde0*/  IMAD.MOV.U32 R3, RZ, RZ, R164 ;  /* 0x000000ffff037224 */ /* 0x000fc600078e00a4 */
        /* <DEDUP_REMOVED lines=15> */
.L_x_505:
        /* <DEDUP_REMOVED lines=13> */
.L_x_507:
[----:B------:R-:W-:Y:S05]  /*1bfb0*/  BSYNC.RECONVERGENT B2 ;  /* 0x0000000000027941 */ /* 0x000fea0003800200 */
.L_x_506:
        /* <DEDUP_REMOVED lines=55> */
.L_x_504:
[----:B------:R-:W-:Y:S05]  /*1c330*/  BSYNC.RECONVERGENT B1 ;  /* 0x0000000000017941 */ /* 0x000fea0003800200 */
.L_x_503:
        /* <DEDUP_REMOVED lines=24> */
.L_x_510:
        /* <DEDUP_REMOVED lines=13> */
.L_x_512:
[----:B------:R-:W-:Y:S05]  /*1c590*/  BSYNC.RECONVERGENT B2 ;  /* 0x0000000000027941 */ /* 0x000fea0003800200 */
.L_x_511:
        /* <DEDUP_REMOVED lines=55> */
.L_x_509:
[----:B------:R-:W-:Y:S05]  /*1c910*/  BSYNC.RECONVERGENT B1 ;  /* 0x0000000000017941 */ /* 0x000fea0003800200 */
.L_x_508:
[----:B------:R-:W-:Y:S01]  /*1c920*/  I2FP.F32.U32 R128, R3 ;  /* 0x0000000300807245 */ /* 0x000fe20000201000 */
[----:B------:R-:W-:Y:S01]  /*1c930*/  IMAD.U32 R130, R130, 0x10000, RZ ;  /* 0x0001000082827824 */ /* 0x000fe200078e00ff */
[----:B------:R-:W-:Y:S01]  /*1c940*/  ISETP.NE.AND P4, PT, R132, 0x1, PT ;  /* 0x000000018400780c */ /* 0x000fe20003f85270 */
[----:B------:R-:W-:Y:S01]  /*1c950*/  BSSY.RECONVERGENT B1, `(.L_x_513) ;  /* 0x000005a000017945 */ /* 0x000fe20003800200 */
[----:B------:R-:W-:Y:S01]  /*1c960*/  @P1 PRMT R129, R126, 0x7632, R129 ;  /* 0x000076327e811816 */ /* 0x000fe20000000081 */
[----:B------:R-:W-:Y:S01]  /*1c970*/  FFMA.FTZ R3, R128, R217, 1.1641532182693481445e-10 ;  /* 0x2f00000080037423 */ /* 0x000fe200000100d9 */
[----:B------:R-:W-:Y:S01]  /*1c980*/  FMUL.FTZ R130, R130, R227 ;  /* 0x000000e382827220 */ /* 0x000fe20000410000 */
[----:B------:R-:W-:Y:S02]  /*1c990*/  IMAD.MOV.U32 R133, RZ, RZ, 0x2 ;  /* 0x00000002ff857424 */ /* 0x000fe400078e00ff */
[----:B------:R-:W-:Y:S01]  /*1c9a0*/  @P1 IMAD.U32 R128, R129, 0x10000, RZ ;  /* 0x0001000081801824 */ /* 0x000fe200078e00ff */
[----:B------:R-:W-:-:S02]  /*1c9b0*/  FSETP.GTU.FTZ.AND P3, PT, R3, R226, PT ;  /* 0x000000e20300720b */ /* 0x000fc40003f7c000 */
[----:B------:R-:W-:Y:S02]  /*1c9c0*/  MOV R3, R164 ;  /* 0x000000a400037202 */ /* 0x000fe40000000f00 */
[----:B------:R-:W-:Y:S02]  /*1c9d0*/  FSEL R209, R130, RZ, !P3 ;  /* 0x000000ff82d17208 */ /* 0x000fe40005800000 */
[----:B------:R-:W-:-:S03]  /*1c9e0*/  PLOP3.LUT P3, PT, P3, PT, PT, 0x8, 0x80 ;  /* 0x000000000080781c */ /* 0x000fc60001f6e170 */
[----:B------:R-:W-:-:S05]  /*1c9f0*/  @P1 FADD.FTZ R209, R128, R209 ;  /* 0x000000d180d11221 */ /* 0x000fca0000010000 */
        /* <DEDUP_REMOVED lines=10> */
.L_x_515:
        /* <DEDUP_REMOVED lines=13> */
.L_x_517:
[----:B------:R-:W-:Y:S05]  /*1cb70*/  BSYNC.RECONVERGENT B2 ;  /* 0x0000000000027941 */ /* 0x000fea0003800200 */
.L_x_516:
        /* <DEDUP_REMOVED lines=55> */
.L_x_514:
[----:B------:R-:W-:Y:S05]  /*1cef0*/  BSYNC.RECONVERGENT B1 ;  /* 0x0000000000017941 */ /* 0x000fea0003800200 */
.L_x_513:
[----:B------:R-:W-:Y:S01]  /*1cf00*/  I2FP.F32.U32 R128, R3 ;  /* 0x0000000300807245 */ /* 0x000fe20000201000 */
[----:B------:R-:W-:Y:S01]  /*1cf10*/  @P1 IMAD.U32 R129, R127, 0x10000, RZ ;  /* 0x000100007f811824 */ /* 0x000fe200078e00ff */
[----:B------:R-:W-:Y:S01]  /*1cf20*/  SHF.L.U32 R130, R131, 0x10, RZ ;  /* 0x0000001083827819 */ /* 0x000fe200000006ff */
[----:B------:R-:W-:Y:S01]  /*1cf30*/  BSSY.RECONVERGENT B1, `(.L_x_518) ;  /* 0x000005a000017945 */ /* 0x000fe20003800200 */
[----:B------:R-:W-:Y:S01]  /*1cf40*/  ISETP.NE.AND P5, PT, R133, 0x1, PT ;  /* 0x000000018500780c */ /* 0x000fe20003fa5270 */
[----:B------:R-:W-:Y:S01]  /*1cf50*/  FFMA.FTZ R3, R128, R217, 1.1641532182693481445e-10 ;  /* 0x2f00000080037423 */ /* 0x000fe200000100d9 */
[----:B------:R-:W-:Y:S01]  /*1cf60*/  PRMT R230, R131, 0x7632, R230 ;  /* 0x0000763283e67816 */ /* 0x000fe200000000e6 */
[----:B------:R-:W-:-:S03]  /*1cf70*/  FMUL.FTZ R130, R130, R227 ;  /* 0x000000e382827220 */ /* 0x000fc60000410000 */
[----:B------:R-:W-:Y:S01]  /*1cf80*/  FSETP.GTU.FTZ.AND P4, PT, R3, R226, PT ;  /* 0x000000e20300720b */ /* 0x000fe20003f9c000 */
[----:B------:R-:W-:-:S03]  /*1cf90*/  IMAD.MOV.U32 R3, RZ, RZ, 0x2 ;  /* 0x00000002ff037424 */ /* 0x000fc600078e00ff */
        /* <DEDUP_REMOVED lines=14> */
.L_x_520:
        /* <DEDUP_REMOVED lines=13> */
.L_x_522:
[----:B------:R-:W-:Y:S05]  /*1d150*/  BSYNC.RECONVERGENT B2 ;  /* 0x0000000000027941 */ /* 0x000fea0003800200 */
.L_x_521:
        /* <DEDUP_REMOVED lines=55> */
.L_x_519:
[----:B------:R-:W-:Y:S05]  /*1d4d0*/  BSYNC.RECONVERGENT B1 ;  /* 0x0000000000017941 */ /* 0x000fea0003800200 */
.L_x_518:
[----:B------:R-:W-:Y:S01]  /*1d4e0*/  I2FP.F32.U32 R128, R129 ;  /* 0x0000008100807245 */ /* 0x000fe20000201000 */
[----:B------:R-:W-:Y:S01]  /*1d4f0*/  IMAD.U32 R230, R230, 0x10000, RZ ;  /* 0x00010000e6e67824 */ /* 0x000fe200078e00ff */
[----:B------:R-:W-:Y:S02]  /*1d500*/  @P1 PRMT R129, R127, 0x7632, R129 ;  /* 0x000076327f811816 */ /* 0x000fe40000000081 */
[----:B------:R-:W-:Y:S01]  /*1d510*/  PRMT R130, R228, 0x5410, R229 ;  /* 0x00005410e4827816 */ /* 0x000fe200000000e5 */
[----:B------:R-:W-:Y:S01]  /*1d520*/  FFMA.FTZ R217, R128, R217, 1.1641532182693481445e-10 ;  /* 0x2f00000080d97423 */ /* 0x000fe200000100d9 */
[----:B------:R-:W-:Y:S01]  /*1d530*/  FMUL.FTZ R230, R230, R227 ;  /* 0x000000e3e6e67220 */ /* 0x000fe20000410000 */
[----:B------:R-:W-:Y:S02]  /*1d540*/  @P1 SHF.L.U32 R128, R129, 0x10, RZ ;  /* 0x0000001081801819 */ /* 0x000fe400000006ff */
[----:B------:R-:W-:Y:S02]  /*1d550*/  PRMT R129, R224, 0x5410, R223 ;  /* 0x00005410e0817816 */ /* 0x000fe400000000df */
[----:B------:R-:W-:-:S04]  /*1d560*/  FSETP.GTU.FTZ.AND P5, PT, R217, R226, PT ;  /* 0x000000e2d900720b */ /* 0x000fc80003fbc000 */
[----:B------:R-:W-:Y:S02]  /*1d570*/  FSEL R217, R230, RZ, !P5 ;  /* 0x000000ffe6d97208 */ /* 0x000fe40006800000 */
[----:B------:R-:W-:-:S03]  /*1d580*/  PLOP3.LUT P5, PT, P5, PT, PT, 0x8, 0x80 ;  /* 0x000000000080781c */ /* 0x000fc60002fae170 */
[----:B------:R-:W-:Y:S01]  /*1d590*/  @P1 FADD.FTZ R217, R128, R217 ;  /* 0x000000d980d91221 */ /* 0x000fe20000010000 */
[----:B------:R-:W-:-:S04]  /*1d5a0*/  PRMT R128, R135, 0x5410, R221 ;  /* 0x0000541087807816 */ /* 0x000fc800000000dd */
[----:B------:R-:W-:-:S04]  /*1d5b0*/  F2FP.BF16.F32.PACK_AB R131, RZ, R217 ;  /* 0x000000d9ff83723e */ /* 0x000fc800000010ff */
[----:B------:R-:W-:-:S07]  /*1d5c0*/  PRMT R131, R225, 0x5410, R131 ;  /* 0x00005410e1837816 */ /* 0x000fce0000000083 */
.L_x_482:
        /* <DEDUP_REMOVED lines=43> */
.L_x_523:
[----:B------:R-:W-:Y:S02]  /*1d880*/  IMAD.MOV.U32 R221, RZ, RZ, R222 ;  /* 0x000000ffffdd7224 */ /* 0x000fe400078e00de */
[----:B------:R-:W-:-:S07]  /*1d890*/  VIADD R134, R134, 0x80 ;  /* 0x0000008086867836 */ /* 0x000fce0000000000 */
.L_x_400:
[----:B------:R-:W-:Y:S05]  /*1d8a0*/  BSYNC.RECONVERGENT B0 ;  /* 0x0000000000007941 */ /* 0x000fea0003800200 */
.L_x_399:
        /* <DEDUP_REMOVED lines=21> */
[----:B------:R-:W-:Y:S02]  /*1da00*/  HFMA2 R135, -RZ, RZ, 0, 1.1920928955078125e-07 ;  /* 0x00000002ff877431 */ /* 0x000fe400000001ff */
[----:B0-----:R-:W-:Y:S02]  /*1da10*/  IMAD.MOV.U32 R132, RZ, RZ, R164 ;  /* 0x000000ffff847224 */ /* 0x001fe400078e00a4 */
[----:B------:R-:W-:-:S07]  /*1da20*/  IMAD.MOV.U32 R222, RZ, RZ, R221 ;  /* 0x000000ffffde7224 */ /* 0x000fce00078e00dd */
[----:B------:R-:W-:Y:S05]  /*1da30*/  @!P2 BRA `(.L_x_528) ;  /* 0x000000040034a947 */ /* 0x000fea0003800000 */
[----:B------:R-:W-:-:S13]  /*1da40*/  ISETP.NE.AND P2, PT, R3, 0x3, PT ;  /* 0x000000030300780c */ /* 0x000fda0003f45270 */
[----:B------:R-:W-:Y:S05]  /*1da50*/  @!P2 BRA `(.L_x_529) ;  /* 0x000000000020a947 */ /* 0x000fea0003800000 */
[----:B------:R-:W-:-:S13]  /*1da60*/  ISETP.NE.AND P2, PT, R3, 0x2, PT ;  /* 0x000000020300780c */ /* 0x000fda0003f45270 */
[----:B------:R-:W-:Y:S01]  /*1da70*/  @!P2 IMAD.MOV.U32 R135, RZ, RZ, 0x3 ;  /* 0x00000003ff87a424 */ /* 0x000fe200078e00ff */
[----:B------:R-:W-:Y:S01]  /*1da80*/  @!P2 MOV R132, R5 ;  /* 0x000000050084a202 */ /* 0x000fe20000000f00 */
[----:B------:R-:W-:Y:S01]  /*1da90*/  @!P2 IMAD.MOV.U32 R222, RZ, RZ, R221 ;  /* 0x000000ffffdea224 */ /* 0x000fe200078e00dd */
[----:B------:R-:W-:Y:S01]  /*1daa0*/  @P2 MOV R222, R221 ;  /* 0x000000dd00de2202 */ /* 0x000fe20000000f00 */
[----:B------:R-:W-:Y:S02]  /*1dab0*/  @P2 VIADD R135, R3, 0x1 ;  /* 0x0000000103872836 */ /* 0x000fe40000000000 */
[----:B------:R-:W-:Y:S01]  /*1dac0*/  @P2 IMAD.MOV.U32 R132, RZ, RZ, R4 ;  /* 0x000000ffff842224 */ /* 0x000fe200078e0004 */
[----:B------:R-:W-:Y:S06]  /*1dad0*/  BRA `(.L_x_528) ;  /* 0x00000004000c7947 */ /* 0x000fec0003800000 */
.L_x_529:
        /* <DEDUP_REMOVED lines=13> */
.L_x_531:
[----:B------:R-:W-:Y:S05]  /*1dbb0*/  BSYNC.RECONVERGENT B2 ;  /* 0x0000000000027941 */ /* 0x000fea0003800200 */
.L_x_530:
        /* <DEDUP_REMOVED lines=51> */
[----:B------:R-:W-:Y:S02]  /*1def0*/  LOP3.LUT R5, R132, UR5, R223, 0x96, !PT ;  /* 0x0000000584057c12 */ /* 0x000fe4000f8e96df */
[----:B------:R-:W-:-:S07]  /*1df00*/  MOV R132, R221 ;  /* 0x000000dd00847202 */ /* 0x000fce0000000f00 */
.L_x_528:
[----:B------:R-:W-:Y:S05]  /*1df10*/  BSYNC.RECONVERGENT B1 ;  /* 0x0000000000017941 */ /* 0x000fea0003800200 */
.L_x_527:
[----:B------:R-:W0:Y:S01]  /*1df20*/  LDC R218, c[0x0][0x408] ;  /* 0x00010200ffda7b82 */ /* 0x000e220000000800 */
[----:B------:R-:W-:Y:S01]  /*1df30*/  I2FP.F32.U32 R3, R132 ;  /* 0x0000008400037245 */ /* 0x000fe20000201000 */
[----:B------:R-:W-:Y:S01]  /*1df40*/  IMAD.MOV.U32 R226, RZ, RZ, 0x2f800000 ;  /* 0x2f800000ffe27424 */ /* 0x000fe200078e00ff */
[----:B------:R-:W-:Y:S01]  /*1df50*/  LOP3.LUT R184, R184, 0xffffffef, RZ, 0xc0, !PT ;  /* 0xffffffefb8b87812 */ /* 0x000fe200078ec0ff */
[C---:B-----5:R-:W-:Y:S01]  /*1df60*/  IMAD.U32 R133, R128.reuse, 0x10000, RZ ;  /* 0x0001000080857824 */ /* 0x060fe200078e00ff */
[----:B------:R-:W-:Y:S01]  /*1df70*/  BSSY.RECONVERGENT B1, `(.L_x_532) ;  /* 0x0000059000017945 */ /* 0x000fe20003800200 */
[----:B------:R-:W-:Y:S01]  /*1df80*/  FFMA.FTZ R132, R3, R226, 1.1641532182693481445e-10 ;  /* 0x2f00000003847423 */ /* 0x000fe200000100e2 */
[----:B------:R-:W-:Y:S01]  /*1df90*/  HFMA2 R167, -RZ, RZ, 0, 1.1920928955078125e-07 ;  /* 0x00000002ffa77431 */ /* 0x000fe200000001ff */
[----:B------:R-:W1:Y:S01]  /*1dfa0*/  LDC R225, c[0x0][0x404] ;  /* 0x00010100ffe17b82 */ /* 0x000e620000000800 */
[----:B------:R-:W-:Y:S01]  /*1dfb0*/  PRMT R128, R128, 0x7632, R128 ;  /* 0x0000763280807816 */ /* 0x000fe20000000080 */
[----:B0-----:R-:W-:Y:S01]  /*1dfc0*/  FMUL.FTZ R3, R133, R218 ;  /* 0x000000da85037220 */ /* 0x001fe20000410000 */
[----:B------:R-:W-:Y:S01]  /*1dfd0*/  IMAD.MOV.U32 R133, RZ, RZ, R164 ;  /* 0x000000ffff857224 */ /* 0x000fe200078e00a4 */
[----:B-1----:R-:W-:-:S04]  /*1dfe0*/  FSETP.GTU.FTZ.AND P2, PT, R132, R225, PT ;  /* 0x000000e18400720b */ /* 0x002fc80003f5c000 */
        /* <DEDUP_REMOVED lines=13> */
.L_x_534:
        /* <DEDUP_REMOVED lines=13> */
.L_x_536:
[----:B------:R-:W-:Y:S05]  /*1e190*/  BSYNC.RECONVERGENT B2 ;  /* 0x0000000000027941 */ /* 0x000fea0003800200 */
.L_x_535:
        /* <DEDUP_REMOVED lines=52> */
[----:B------:R-:W-:Y:S02]  /*1e4e0*/  IMAD.MOV.U32 R133, RZ, RZ, R222 ;  /* 0x000000ffff857224 */ /* 0x000fe400078e00de */
[----:B------:R-:W-:-:S07]  /*1e4f0*/  IMAD.MOV.U32 R222, RZ, RZ, R132 ;  /* 0x000000ffffde7224 */ /* 0x000fce00078e0084 */
.L_x_533:
[----:B------:R-:W-:Y:S05]  /*1e500*/  BSYNC.RECONVERGENT B1 ;  /* 0x0000000000017941 */ /* 0x000fea0003800200 */
.L_x_532:
[----:B------:R-:W-:Y:S01]  /*1e510*/  I2FP.F32.U32 R133, R133 ;  /* 0x0000008500857245 */ /* 0x000fe20000201000 */
[----:B------:R-:W-:Y:S01]  /*1e520*/  @P1 IMAD.U32 R166, R124, 0x10000, RZ ;  /* 0x000100007ca61824 */ /* 0x000fe200078e00ff */
[----:B------:R-:W-:Y:S01]  /*1e530*/  SHF.L.U32 R135, R120, 0x10, RZ ;  /* 0x0000001078877819 */ /* 0x000fe200000006ff */
[----:B------:R-:W-:Y:S02]  /*1e540*/  BSSY.RECONVERGENT B1, `(.L_x_537) ;  /* 0x000005b000017945 */ /* 0x000fe40003800200 */
[----:B------:R-:W-:Y:S02]  /*1e550*/  FFMA.FTZ R132, R133, R226, 1.1641532182693481445e-10 ;  /* 0x2f00000085847423 */ /* 0x000fe400000100e2 */
[----:B------:R-:W-:-:S03]  /*1e560*/  FMUL.FTZ R135, R135, R218 ;  /* 0x000000da87877220 */ /* 0x000fc60000410000 */
[----:B------:R-:W-:-:S04]  /*1e570*/  FSETP.GTU.FTZ.AND P2, PT, R132, R225, PT ;  /* 0x000000e18400720b */ /* 0x000fc80003f5c000 */
[----:B------:R-:W-:Y:S02]  /*1e580*/  FSEL R132, R135, RZ, !P2 ;  /* 0x000000ff87847208 */ /* 0x000fe40005000000 */
[----:B------:R-:W-:Y:S02]  /*1e590*/  SEL R165, RZ, 0x1, P2 ;  /* 0x00000001ffa57807 */ /* 0x000fe40001000000 */
[----:B------:R-:W-:Y:S01]  /*1e5a0*/  ISETP.NE.AND P2, PT, R167, 0x1, PT ;  /* 0x00000001a700780c */ /* 0x000fe20003f45270 */
[----:B------:R-:W-:Y:S01]  /*1e5b0*/  FADD.FTZ R3, R3, R132 ;  /* 0x0000008403037221 */ /* 0x000fe20000010000 */
[----:B------:R-:W-:-:S03]  /*1e5c0*/  IMAD.MOV.U32 R132, RZ, RZ, 0x2 ;  /* 0x00000002ff847424 */ /* 0x000fc600078e00ff */
[--C-:B------:R-:W-:Y:S01]  /*1e5d0*/  @P1 FADD.FTZ R175, R166, R3.reuse ;  /* 0x00000003a6af1221 */ /* 0x100fe20000010000 */
        /* <DEDUP_REMOVED lines=12> */
.L_x_539:
        /* <DEDUP_REMOVED lines=13> */
.L_x_541:
[----:B------:R-:W-:Y:S05]  /*1e770*/  BSYNC.RECONVERGENT B2 ;  /* 0x0000000000027941 */ /* 0x000fea0003800200 */
.L_x_540:
        /* <DEDUP_REMOVED lines=55> */
.L_x_538:
[----:B------:R-:W-:Y:S05]  /*1eaf0*/  BSYNC.RECONVERGENT B1 ;  /* 0x0000000000017941 */ /* 0x000fea0003800200 */
.L_x_537:
[----:B------:R-:W-:Y:S01]  /*1eb00*/  I2FP.F32.U32 R3, R3 ;  /* 0x0000000300037245 */ /* 0x000fe20000201000 */
[----:B------:R-:W-:Y:S01]  /*1eb10*/  BSSY.RECONVERGENT B1, `(.L_x_542) ;  /* 0x000005a000017945 */ /* 0x000fe20003800200 */
[----:B------:R-:W-:Y:S01]  /*1eb20*/  SHF.L.U32 R133, R128, 0x10, RZ ;  /* 0x0000001080857819 */ /* 0x000fe200000006ff */
[----:B------:R-:W-:Y:S01]  /*1eb30*/  IMAD.MOV.U32 R168, RZ, RZ, 0x2 ;  /* 0x00000002ffa87424 */ /* 0x000fe200078e00ff */
[----:B------:R-:W-:Y:S01]  /*1eb40*/  LOP3.LUT R184, R184, 0xfffffff7, RZ, 0xc0, !PT ;  /* 0xfffffff7b8b87812 */ /* 0x000fe200078ec0ff */
[----:B------:R-:W-:Y:S01]  /*1eb50*/  FFMA.FTZ R128, R3, R226, 1.1641532182693481445e-10 ;  /* 0x2f00000003807423 */ /* 0x000fe200000100e2 */
[----:B------:R-:W-:Y:S02]  /*1eb60*/  IMAD.MOV.U32 R166, RZ, RZ, R164 ;  /* 0x000000ffffa67224 */ /* 0x000fe400078e00a4 */
[----:B------:R-:W-:Y:S02]  /*1eb70*/  FMUL.FTZ R3, R133, R218 ;  /* 0x000000da85037220 */ /* 0x000fe40000410000 */
        /* <DEDUP_REMOVED lines=14> */
.L_x_544:
        /* <DEDUP_REMOVED lines=13> */
.L_x_546:
[----:B------:R-:W-:Y:S05]  /*1ed30*/  BSYNC.RECONVERGENT B2 ;  /* 0x0000000000027941 */ /* 0x000fea0003800200 */
.L_x_545:
        /* <DEDUP_REMOVED lines=55> */
.L_x_543:
[----:B------:R-:W-:Y:S05]  /*1f0b0*/  BSYNC.RECONVERGENT B1 ;  /* 0x0000000000017941 */ /* 0x000fea0003800200 */
.L_x_542:
[----:B------:R-:W-:Y:S01]  /*1f0c0*/  PRMT R128, R120, 0x7632, R128 ;  /* 0x0000763278807816 */ /* 0x000fe20000000080 */
[----:B------:R-:W-:Y:S01]  /*1f0d0*/  BSSY.RECONVERGENT B1, `(.L_x_547) ;  /* 0x000005f000017945 */ /* 0x000fe20003800200 */
[----:B------:R-:W-:-:S03]  /*1f0e0*/  I2FP.F32.U32 R133, R166 ;  /* 0x000000a600857245 */ /* 0x000fc60000201000 */
[----:B------:R-:W-:Y:S02]  /*1f0f0*/  IMAD.U32 R167, R128, 0x10000, RZ ;  /* 0x0001000080a77824 */ /* 0x000fe400078e00ff */
[----:B------:R-:W-:Y:S02]  /*1f100*/  FFMA.FTZ R128, R133, R226, 1.1641532182693481445e-10 ;  /* 0x2f00000085807423 */ /* 0x000fe400000100e2 */
[----:B------:R-:W-:-:S03]  /*1f110*/  FMUL.FTZ R167, R167, R218 ;  /* 0x000000daa7a77220 */ /* 0x000fc60000410000 */
[----:B------:R-:W-:Y:S02]  /*1f120*/  FSETP.GTU.FTZ.AND P2, PT, R128, R225, PT ;  /* 0x000000e18000720b */ /* 0x000fe40003f5c000 */
[----:B------:R-:W-:Y:S02]  /*1f130*/  @P1 PRMT R128, R124, 0x7632, R128 ;  /* 0x000076327c801816 */ /* 0x000fe40000000080 */
[----:B------:R-:W-:Y:S02]  /*1f140*/  FSEL R132, R167, RZ, !P2 ;  /* 0x000000ffa7847208 */ /* 0x000fe40005000000 */
[----:B------:R-:W-:Y:S01]  /*1f150*/  SEL R166, RZ, 0x1, P2 ;  /* 0x00000001ffa67807 */ /* 0x000fe20001000000 */
[----:B------:R-:W-:Y:S01]  /*1f160*/  @P1 IMAD.U32 R128, R128, 0x10000, RZ ;  /* 0x0001000080801824 */ /* 0x000fe200078e00ff */
        /* <DEDUP_REMOVED lines=16> */
.L_x_549:
        /* <DEDUP_REMOVED lines=13> */
.L_x_551:
[----:B------:R-:W-:Y:S05]  /*1f340*/  BSYNC.RECONVERGENT B2 ;  /* 0x0000000000027941 */ /* 0x000fea0003800200 */
.L_x_550:
        /* <DEDUP_REMOVED lines=55> */
.L_x_548:
[----:B------:R-:W-:Y:S05]  /*1f6c0*/  BSYNC.RECONVERGENT B1 ;  /* 0x0000000000017941 */ /* 0x000fea0003800200 */
.L_x_547:
[----:B------:R-:W-:Y:S01]  /*1f6d0*/  I2FP.F32.U32 R3, R3 ;  /* 0x0000000300037245 */ /* 0x000fe20000201000 */
[----:B------:R-:W-:Y:S01]  /*1f6e0*/  IMAD.U32 R133, R129, 0x10000, RZ ;  /* 0x0001000081857824 */ /* 0x000fe200078e00ff */
[----:B------:R-:W-:Y:S01]  /*1f6f0*/  LOP3.LUT R184, R184, 0xfffffffb, RZ, 0xc0, !PT ;  /* 0xfffffffbb8b87812 */ /* 0x000fe200078ec0ff */
[----:B------:R-:W-:Y:S01]  /*1f700*/  BSSY.RECONVERGENT B1, `(.L_x_552) ;  /* 0x0000059000017945 */ /* 0x000fe20003800200 */
[----:B------:R-:W-:Y:S02]  /*1f710*/  IMAD.MOV.U32 R168, RZ, RZ, 0x2 ;  /* 0x00000002ffa87424 */ /* 0x000fe400078e00ff */
[----:B------:R-:W-:Y:S01]  /*1f720*/  FFMA.FTZ R128, R3, R226, 1.1641532182693481445e-10 ;  /* 0x2f00000003807423 */ /* 0x000fe200000100e2 */
[----:B------:R-:W-:Y:S01]  /*1f730*/  FMUL.FTZ R133, R133, R218 ;  /* 0x000000da85857220 */ /* 0x000fe20000410000 */
[----:B------:R-:W-:Y:S02]  /*1f740*/  PRMT R3, R129, 0x7632, R3 ;  /* 0x0000763281037816 */ /* 0x000fe40000000003 */
[----:B------:R-:W-:-:S02]  /*1f750*/  MOV R129, R164 ;  /* 0x000000a400817202 */ /* 0x000fc40000000f00 */
        /* <DEDUP_REMOVED lines=14> */
.L_x_554:
        /* <DEDUP_REMOVED lines=13> */
.L_x_556:
[----:B------:R-:W-:Y:S05]  /*1f910*/  BSYNC.RECONVERGENT B2 ;  /* 0x0000000000027941 */ /* 0x000fea0003800200 */
.L_x_555:
        /* <DEDUP_REMOVED lines=49> */
[----:B------:R-:W-:Y:S02]  /*1fc30*/  MOV R164, R168 ;  /* 0x000000a800a47202 */ /* 0x000fe40000000f00 */
[----:B------:R-:W-:Y:S01]  /*1fc40*/  LOP3.LUT R4, R4, UR4, R169, 0x96, !PT ;  /* 0x0000000404047c12 */ /* 0x000fe2000f8e96a9 */
[----:B------:R-:W-:Y:S01]  /*1fc50*/  IMAD.MOV.U32 R168, RZ, RZ, RZ ;  /* 0x000000ffffa87224 */ /* 0x000fe200078e00ff */
[----:B------:R-:W-:Y:S01]  /*1fc60*/  LOP3.LUT R5, R132, UR5, R129, 0x96, !PT ;  /* 0x0000000584057c12 */ /* 0x000fe2000f8e9681 */
[----:B------:R-:W-:Y:S02]  /*1fc70*/  IMAD.MOV.U32 R129, RZ, RZ, R222 ;  /* 0x000000ffff817224 */ /* 0x000fe400078e00de */
[----:B------:R-:W-:-:S07]  /*1fc80*/  IMAD.MOV.U32 R222, RZ, RZ, R128 ;  /* 0x000000ffffde7224 */ /* 0x000fce00078e0080 */
.L_x_553:
[----:B------:R-:W-:Y:S05]  /*1fc90*/  BSYNC.RECONVERGENT B1 ;  /* 0x0000000000017941 */ /* 0x000fea0003800200 */
.L_x_552:
[----:B------:R-:W-:Y:S01]  /*1fca0*/  I2FP.F32.U32 R129, R129 ;  /* 0x0000008100817245 */ /* 0x000fe20000201000 */
[----:B------:R-:W-:Y:S01]  /*1fcb0*/  @P1 IMAD.U32 R192, R125, 0x10000, RZ ;  /* 0x000100007dc01824 */ /* 0x000fe200078e00ff */
[----:B------:R-:W-:Y:S01]  /*1fcc0*/  SHF.L.U32 R133, R121, 0x10, RZ ;  /* 0x0000001079857819 */ /* 0x000fe200000006ff */
[----:B------:R-:W-:Y:S02]  /*1fcd0*/  BSSY.RECONVERGENT B1, `(.L_x_557) ;  /* 0x000005c000017945 */ /* 0x000fe40003800200 */
[----:B------:R-:W-:Y:S01]  /*1fce0*/  FFMA.FTZ R128, R129, R226, 1.1641532182693481445e-10 ;  /* 0x2f00000081807423 */ /* 0x000fe200000100e2 */
[----:B------:R-:W-:Y:S01]  /*1fcf0*/  MOV R129, R164 ;  /* 0x000000a400817202 */ /* 0x000fe20000000f00 */
        /* <DEDUP_REMOVED lines=20> */
.L_x_559:
        /* <DEDUP_REMOVED lines=13> */
.L_x_561:
[----:B------:R-:W-:Y:S05]  /*1ff10*/  BSYNC.RECONVERGENT B2 ;  /* 0x0000000000027941 */ /* 0x000fea0003800200 */
.L_x_560:
        /* <DEDUP_REMOVED lines=55> */
.L_x_558:
[----:B------:R-:W-:Y:S05]  /*20290*/  BSYNC.RECONVERGENT B1 ;  /* 0x0000000000017941 */ /* 0x000fea0003800200 */
.L_x_557:
        /* <DEDUP_REMOVED lines=22> */
.L_x_564:
        /* <DEDUP_REMOVED lines=13> */
.L_x_566:
[----:B------:R-:W-:Y:S05]  /*204d0*/  BSYNC.RECONVERGENT B2 ;  /* 0x0000000000027941 */ /* 0x000fea0003800200 */
.L_x_565:
        /* <DEDUP_REMOVED lines=55> */
.L_x_563:
[----:B------:R-:W-:Y:S05]  /*20850*/  BSYNC.RECONVERGENT B1 ;  /* 0x0000000000017941 */ /* 0x000fea0003800200 */
.L_x_562:
        /* <DEDUP_REMOVED lines=8> */
[----:B------:R-:W-:Y:S01]  /*208e0*/  FSEL R132, R133, RZ, !P2 ;  /* 0x000000ff85847208 */ /* 0x000fe20005000000 */
[----:B------:R-:W-:Y:S01]  /*208f0*/  IMAD.MOV.U32 R133, RZ, RZ, 0x2 ;  /* 0x00000002ff857424 */ /* 0x000fe200078e00ff */
[----:B------:R-:W-:Y:S01]  /*20900*/  SEL R168, RZ, 0x1, P2 ;  /* 0x00000001ffa87807 */ /* 0x000fe20001000000 */
[----:B------:R-:W-:Y:S01]  /*20910*/  @P1 IMAD.U32 R128, R128, 0x10000, RZ ;  /* 0x0001000080801824 */ /* 0x000fe200078e00ff */
[----:B------:R-:W-:Y:S01]  /*20920*/  ISETP.NE.AND P2, PT, R169, 0x1, PT ;  /* 0x00000001a900780c */ /* 0x000fe20003f45270 */
[----:B------:R-:W-:-:S04]  /*20930*/  FADD.FTZ R3, R3, R132 ;  /* 0x0000008403037221 */ /* 0x000fc80000010000 */
        /* <DEDUP_REMOVED lines=13> */
.L_x_569:
        /* <DEDUP_REMOVED lines=13> */
.L_x_571:
[----:B------:R-:W-:Y:S05]  /*20ae0*/  BSYNC.RECONVERGENT B2 ;  /* 0x0000000000027941 */ /* 0x000fea0003800200 */
.L_x_570:
        /* <DEDUP_REMOVED lines=55> */
.L_x_568:
[----:B------:R-:W-:Y:S05]  /*20e60*/  BSYNC.RECONVERGENT B1 ;  /* 0x0000000000017941 */ /* 0x000fea0003800200 */
.L_x_567:
[----:B------:R-:W-:Y:S01]  /*20e70*/  I2FP.F32.U32 R3, R3 ;  /* 0x0000000300037245 */ /* 0x000fe20000201000 */
[C---:B------:R-:W-:Y:S01]  /*20e80*/  IMAD.U32 R129, R130.reuse, 0x10000, RZ ;  /* 0x0001000082817824 */ /* 0x040fe200078e00ff */
[----:B------:R-:W-:Y:S01]  /*20e90*/  ISETP.NE.AND P3, PT, R133, 0x1, PT ;  /* 0x000000018500780c */ /* 0x000fe20003f65270 */
[----:B------:R-:W-:Y:S01]  /*20ea0*/  BSSY.RECONVERGENT B1, `(.L_x_572) ;  /* 0x0000057000017945 */ /* 0x000fe20003800200 */
[----:B------:R-:W-:Y:S01]  /*20eb0*/  PRMT R130, R130, 0x7632, R130 ;  /* 0x0000763282827816 */ /* 0x000fe20000000082 */
[----:B------:R-:W-:Y:S01]  /*20ec0*/  FFMA.FTZ R128, R3, R226, 1.1641532182693481445e-10 ;  /* 0x2f00000003807423 */ /* 0x000fe200000100e2 */
[----:B------:R-:W-:Y:S01]  /*20ed0*/  FMUL.FTZ R3, R129, R218 ;  /* 0x000000da81037220 */ /* 0x000fe20000410000 */
[----:B------:R-:W-:Y:S01]  /*20ee0*/  IMAD.MOV.U32 R170, RZ, RZ, 0x2 ;  /* 0x00000002ffaa7424 */ /* 0x000fe200078e00ff */
[----:B------:R-:W-:Y:S02]  /*20ef0*/  MOV R132, R164 ;  /* 0x000000a400847202 */ /* 0x000fe40000000f00 */
        /* <DEDUP_REMOVED lines=12> */
.L_x_574:
        /* <DEDUP_REMOVED lines=13> */
.L_x_576:
[----:B------:R-:W-:Y:S05]  /*21090*/  BSYNC.RECONVERGENT B2 ;  /* 0x0000000000027941 */ /* 0x000fea0003800200 */
.L_x_575:
        /* <DEDUP_REMOVED lines=55> */
.L_x_573:
[----:B------:R-:W-:Y:S05]  /*21410*/  BSYNC.RECONVERGENT B1 ;  /* 0x0000000000017941 */ /* 0x000fea0003800200 */
.L_x_572:
[----:B------:R-:W-:Y:S01]  /*21420*/  I2FP.F32.U32 R129, R132 ;  /* 0x0000008400817245 */ /* 0x000fe20000201000 */
[----:B------:R-:W-:Y:S01]  /*21430*/  @P1 IMAD.U32 R202, R126, 0x10000, RZ ;  /* 0x000100007eca1824 */ /* 0x000fe200078e00ff */
[----:B------:R-:W-:Y:S01]  /*21440*/  SHF.L.U32 R133, R122, 0x10, RZ ;  /* 0x000000107a857819 */ /* 0x000fe200000006ff */
[----:B------:R-:W-:Y:S01]  /*21450*/  BSSY.RECONVERGENT B1, `(.L_x_577) ;  /* 0x000005b000017945 */ /* 0x000fe20003800200 */
[----:B------:R-:W-:Y:S02]  /*21460*/  IMAD.MOV.U32 R132, RZ, RZ, 0x2 ;  /* 0x00000002ff847424 */ /* 0x000fe400078e00ff */
[----:B------:R-:W-:Y:S01]  /*21470*/  FFMA.FTZ R128, R129, R226, 1.1641532182693481445e-10 ;  /* 0x2f00000081807423 */ /* 0x000fe200000100e2 */
[----:B------:R-:W-:-:S04]  /*21480*/  FMUL.FTZ R133, R133, R218 ;  /* 0x000000da85857220 */ /* 0x000fc80000410000 */
[----:B------:R-:W-:-:S04]  /*21490*/  FSETP.GTU.FTZ.AND P3, PT, R128, R225, PT ;  /* 0x000000e18000720b */ /* 0x000fc80003f7c000 */
[----:B------:R-:W-:Y:S02]  /*214a0*/  FSEL R128, R133, RZ, !P3 ;  /* 0x000000ff85807208 */ /* 0x000fe40005800000 */
[----:B------:R-:W-:Y:S02]  /*214b0*/  SEL R169, RZ, 0x1, P3 ;  /* 0x00000001ffa97807 */ /* 0x000fe40001800000 */
[----:B------:R-:W-:Y:S01]  /*214c0*/  ISETP.NE.AND P3, PT, R170, 0x1, PT ;  /* 0x00000001aa00780c */ /* 0x000fe20003f65270 */
[----:B------:R-:W-:-:S04]  /*214d0*/  FADD.FTZ R3, R3, R128 ;  /* 0x0000008003037221 */ /* 0x000fc80000010000 */
        /* <DEDUP_REMOVED lines=13> */
.L_x_579:
        /* <DEDUP_REMOVED lines=13> */
.L_x_581:
[----:B------:R-:W-:Y:S05]  /*21680*/  BSYNC.RECONVERGENT B2 ;  /* 0x0000000000027941 */ /* 0x000fea0003800200 */
.L_x_580:
        /* <DEDUP_REMOVED lines=55> */
.L_x_578:
[----:B------:R-:W-:Y:S05]  /*21a00*/  BSYNC.RECONVERGENT B1 ;  /* 0x0000000000017941 */ /* 0x000fea0003800200 */
.L_x_577:
[----:B------:R-:W-:Y:S01]  /*21a10*/  I2FP.F32.U32 R3, R3 ;  /* 0x0000000300037245 */ /* 0x000fe20000201000 */
[----:B------:R-:W-:Y:S01]  /*21a20*/  BSSY.RECONVERGENT B1, `(.L_x_582) ;  /* 0x0000058000017945 */ /* 0x000fe20003800200 */
[----:B------:R-:W-:Y:S01]  /*21a30*/  ISETP.NE.AND P4, PT, R132, 0x1, PT ;  /* 0x000000018400780c */ /* 0x000fe20003f85270 */
[----:B------:R-:W-:Y:S01]  /*21a40*/  IMAD.MOV.U32 R171, RZ, RZ, 0x2 ;  /* 0x00000002ffab7424 */ /* 0x000fe200078e00ff */
[----:B------:R-:W-:Y:S01]  /*21a50*/  SHF.L.U32 R129, R130, 0x10, RZ ;  /* 0x0000001082817819 */ /* 0x000fe200000006ff */
[----:B------:R-:W-:Y:S01]  /*21a60*/  FFMA.FTZ R128, R3, R226, 1.1641532182693481445e-10 ;  /* 0x2f00000003807423 */ /* 0x000fe200000100e2 */
[----:B------:R-:W-:-:S03]  /*21a70*/  IMAD.MOV.U32 R130, RZ, RZ, R164 ;  /* 0x000000ffff827224 */ /* 0x000fc600078e00a4 */
        /* <DEDUP_REMOVED lines=13> */
.L_x_584:
        /* <DEDUP_REMOVED lines=13> */
.L_x_586:
[----:B------:R-:W-:Y:S05]  /*21c20*/  BSYNC.RECONVERGENT B2 ;  /* 0x0000000000027941 */ /* 0x000fea0003800200 */
.L_x_585:
        /* <DEDUP_REMOVED lines=55> */
.L_x_583:
[----:B------:R-:W-:Y:S05]  /*21fa0*/  BSYNC.RECONVERGENT B1 ;  /* 0x0000000000017941 */ /* 0x000fea0003800200 */
.L_x_582:
        /* <DEDUP_REMOVED lines=27> */
.L_x_589:
        /* <DEDUP_REMOVED lines=13> */
.L_x_591:
[----:B------:R-:W-:Y:S05]  /*22230*/  BSYNC.RECONVERGENT B2 ;  /* 0x0000000000027941 */ /* 0x000fea0003800200 */
.L_x_590:
        /* <DEDUP_REMOVED lines=55> */
.L_x_588:
[----:B------:R-:W-:Y:S05]  /*225b0*/  BSYNC.RECONVERGENT B1 ;  /* 0x0000000000017941 */ /* 0x000fea0003800200 */
.L_x_587:
[----:B------:R-:W-:Y:S01]  /*225c0*/  I2FP.F32.U32 R3, R3 ;  /* 0x0000000300037245 */ /* 0x000fe20000201000 */
[----:B------:R-:W-:Y:S01]  /*225d0*/  IMAD.U32 R129, R131, 0x10000, RZ ;  /* 0x0001000083817824 */ /* 0x000fe200078e00ff */
[----:B------:R-:W-:Y:S01]  /*225e0*/  ISETP.NE.AND P5, PT, R132, 0x1, PT ;  /* 0x000000018400780c */ /* 0x000fe20003fa5270 */
        /* <DEDUP_REMOVED lines=18> */
.L_x_594:
        /* <DEDUP_REMOVED lines=13> */
.L_x_596:
[----:B------:R-:W-:Y:S05]  /*227e0*/  BSYNC.RECONVERGENT B2 ;  /* 0x0000000000027941 */ /* 0x000fea0003800200 */
.L_x_595:
        /* <DEDUP_REMOVED lines=55> */
.L_x_593:
[----:B------:R-:W-:Y:S05]  /*22b60*/  BSYNC.RECONVERGENT B1 ;  /* 0x0000000000017941 */ /* 0x000fea0003800200 */
.L_x_592:
        /* <DEDUP_REMOVED lines=26> */
.L_x_599:
        /* <DEDUP_REMOVED lines=13> */
.L_x_601:
[----:B------:R-:W-:Y:S05]  /*22de0*/  BSYNC.RECONVERGENT B2 ;  /* 0x0000000000027941 */ /* 0x000fea0003800200 */
.L_x_600:
        /* <DEDUP_REMOVED lines=55> */
.L_x_598:
[----:B------:R-:W-:Y:S05]  /*23160*/  BSYNC.RECONVERGENT B1 ;  /* 0x0000000000017941 */ /* 0x000fea0003800200 */
.L_x_597:
[----:B------:R-:W-:Y:S01]  /*23170*/  I2FP.F32.U32 R129, R129 ;  /* 0x0000008100817245 */ /* 0x000fe20000201000 */
[----:B------:R-:W-:Y:S01]  /*23180*/  BSSY.RECONVERGENT B1, `(.L_x_602) ;  /* 0x000005a000017945 */ /* 0x000fe20003800200 */
[----:B------:R-:W-:Y:S02]  /*23190*/  ISETP.NE.AND P6, PT, R130, 0x1, PT ;  /* 0x000000018200780c */ /* 0x000fe40003fc5270 */
[----:B------:R-:W-:Y:S01]  /*231a0*/  SHF.L.U32 R131, R3, 0x10, RZ ;  /* 0x0000001003837819 */ /* 0x000fe200000006ff */
[----:B------:R-:W-:Y:S01]  /*231b0*/  FFMA.FTZ R128, R129, R226, 1.1641532182693481445e-10 ;  /* 0x2f00000081807423 */ /* 0x000fe200000100e2 */
[----:B------:R-:W-:Y:S02]  /*231c0*/  IMAD.MOV.U32 R3, RZ, RZ, 0x2 ;  /* 0x00000002ff037424 */ /* 0x000fe400078e00ff */
        /* <DEDUP_REMOVED lines=10> */
[----:B------:R-:W-:Y:S01]  /*23270*/  @!P6 IMAD.MOV.U32 R129, RZ, RZ, R5 ;  /* 0x000000ffff81e224 */ /* 0x000fe200078e0005 */
[----:B------:R-:W-:Y:S01]  /*23280*/  @P6 MOV R129, R4 ;  /* 0x0000000400816202 */ /* 0x000fe20000000f00 */
[----:B------:R-:W-:Y:S01]  /*23290*/  @P6 VIADD R3, R130, 0x1 ;  /* 0x0000000182036836 */ /* 0x000fe20000000000 */
[----:B------:R-:W-:Y:S06]  /*232a0*/  BRA `(.L_x_603) ;  /* 0x00000004001c7947 */ /* 0x000fec0003800000 */
.L_x_604:
        /* <DEDUP_REMOVED lines=8> */
[----:B------:R-:W-:Y:S01]  /*23330*/  @!P6 IADD3 R183, PT, PT, R183, 0x1, RZ ;  /* 0x00000001b7b7e810 */ /* 0x000fe20007ffe0ff */
[----:B------:R-:W-:Y:S01]  /*23340*/  @!P6 VIADD R4, R162, 0x1 ;  /* 0x00000001a204e836 */ /* 0x000fe20000000000 */
[----:B------:R-:W-:Y:S02]  /*23350*/  @!P6 MOV R181, RZ ;  /* 0x000000ff00b5e202 */ /* 0x000fe40000000f00 */
[----:B------:R-:W-:-:S13]  /*23360*/  ISETP.NE.AND P0, PT, R183, RZ, !P6 ;  /* 0x000000ffb700720c */ /* 0x000fda0007705270 */
[----:B------:R-:W-:Y:S01]  /*23370*/  @P0 IMAD.MOV R4, RZ, RZ, R162 ;  /* 0x000000ffff040224 */ /* 0x000fe200078e02a2 */
[----:B------:R-:W-:-:S03]  /*23380*/  ISETP.NE.AND P0, PT, R3, RZ, PT ;  /* 0x000000ff0300720c */ /* 0x000fc60003f05270 */
[----:B------:R-:W-:-:S10]  /*23390*/  @!P6 IMAD.MOV.U32 R162, RZ, RZ, R4 ;  /* 0x000000ffffa2e224 */ /* 0x000fd400078e0004 */
.L_x_606:
[----:B------:R-:W-:Y:S05]  /*233a0*/  BSYNC.RECONVERGENT B2 ;  /* 0x0000000000027941 */ /* 0x000fea0003800200 */
.L_x_605:
        /* <DEDUP_REMOVED lines=55> */
.L_x_603:
[----:B------:R-:W-:Y:S05]  /*23720*/  BSYNC.RECONVERGENT B1 ;  /* 0x0000000000017941 */ /* 0x000fea0003800200 */
.L_x_602:
[----:B------:R-:W-:Y:S02]  /*23730*/  I2FP.F32.U32 R129, R129 ;  /* 0x0000008100817245 */ /* 0x000fe40000201000 */
[----:B------:R-:W-:-:S03]  /*23740*/  PRMT R128, R123, 0x7632, R128 ;  /* 0x000076327b807816 */ /* 0x000fc60000000080 */
[----:B------:R-:W-:Y:S01]  /*23750*/  FFMA.FTZ R226, R129, R226, 1.1641532182693481445e-10 ;  /* 0x2f00000081e27423 */ /* 0x000fe200000100e2 */
[----:B------:R-:W-:Y:S02]  /*23760*/  SHF.L.U32 R131, R128, 0x10, RZ ;  /* 0x0000001080837819 */ /* 0x000fe400000006ff */
[----:B------:R-:W-:Y:S02]  /*23770*/  @P1 PRMT R128, R127, 0x7632, R128 ;  /* 0x000076327f801816 */ /* 0x000fe40000000080 */
[----:B------:R-:W-:Y:S01]  /*23780*/  FSETP.GTU.FTZ.AND P6, PT, R226, R225, PT ;  /* 0x000000e1e200720b */ /* 0x000fe20003fdc000 */
[----:B------:R-:W-:Y:S01]  /*23790*/  FMUL.FTZ R131, R131, R218 ;  /* 0x000000da83837220 */ /* 0x000fe20000410000 */
[----:B------:R-:W-:Y:S01]  /*237a0*/  PRMT R129, R224, 0x5410, R172 ;  /* 0x00005410e0817816 */ /* 0x000fe200000000ac */
[----:B------:R-:W-:-:S03]  /*237b0*/  @P1 IMAD.U32 R128, R128, 0x10000, RZ ;  /* 0x0001000080801824 */ /* 0x000fc600078e00ff */
[----:B------:R-:W-:-:S05]  /*237c0*/  FSEL R130, R131, RZ, !P6 ;  /* 0x000000ff83827208 */ /* 0x000fca0007000000 */
        /* <DEDUP_REMOVED lines=10> */
.L_x_526:
[----:B------:R-:W-:Y:S01]  /*23870*/  ISETP.NE.AND P2, PT, R3, 0x1, PT ;  /* 0x000000010300780c */ /* 0x000fe20003f45270 */
[----:B------:R-:W-:Y:S01]  /*23880*/  BSSY.RECONVERGENT B1, `(.L_x_608) ;  /* 0x0000053000017945 */ /* 0x000fe20003800200 */
[----:B0-----:R-:W-:Y:S02]  /*23890*/  HFMA2 R133, -RZ, RZ, 0, 1.1920928955078125e-07 ;  /* 0x00000002ff857431 */ /* 0x001fe400000001ff */
[----:B------:R-:W-:Y:S02]  /*238a0*/  IMAD.MOV.U32 R132, RZ, RZ, R164 ;  /* 0x000000ffff847224 */ /* 0x000fe400078e00a4 */
[----:B------:R-:W-:-:S07]  /*238b0*/  IMAD.MOV.U32 R222, RZ, RZ, R221 ;  /* 0x000000ffffde7224 */ /* 0x000fce00078e00dd */
[----:B------:R-:W-:Y:S05]  /*238c0*/  @!P2 BRA `(.L_x_609) ;  /* 0x000000040038a947 */ /* 0x000fea0003800000 */
[----:B------:R-:W-:-:S13]  /*238d0*/  ISETP.NE.AND P2, PT, R3, 0x3, PT ;  /* 0x000000030300780c */ /* 0x000fda0003f45270 */
[----:B------:R-:W-:Y:S05]  /*238e0*/  @!P2 BRA `(.L_x_610) ;  /* 0x000000000020a947 */ /* 0x000fea0003800000 */
[----:B------:R-:W-:-:S13]  /*238f0*/  ISETP.NE.AND P2, PT, R3, 0x2, PT ;  /* 0x000000020300780c */ /* 0x000fda0003f45270 */
[----:B------:R-:W-:Y:S01]  /*23900*/  @!P2 MOV R133, 0x3 ;  /* 0x000000030085a802 */ /* 0x000fe20000000f00 */
[----:B------:R-:W-:Y:S01]  /*23910*/  @!P2 IMAD.MOV.U32 R132, RZ, RZ, R5 ;  /* 0x000000ffff84a224 */ /* 0x000fe200078e0005 */
[----:B------:R-:W-:Y:S01]  /*23920*/  @P2 IADD3 R133, PT, PT, R3, 0x1, RZ ;  /* 0x0000000103852810 */ /* 0x000fe20007ffe0ff */
[--C-:B------:R-:W-:Y:S02]  /*23930*/  @!P2 IMAD.MOV.U32 R222, RZ, RZ, R221.reuse ;  /* 0x000000ffffdea224 */ /* 0x100fe400078e00dd */
[----:B------:R-:W-:Y:S02]  /*23940*/  @P2 IMAD.MOV.U32 R132, RZ, RZ, R4 ;  /* 0x000000ffff842224 */ /* 0x000fe400078e0004 */
[----:B------:R-:W-:Y:S01]  /*23950*/  @P2 IMAD.MOV.U32 R222, RZ, RZ, R221 ;  /* 0x000000ffffde2224 */ /* 0x000fe200078e00dd */
[----:B------:R-:W-:Y:S06]  /*23960*/  BRA `(.L_x_609) ;  /* 0x0000000400107947 */ /* 0x000fec0003800000 */
.L_x_610:
[----:B------:R-:W-:Y:S01]  /*23970*/  IADD3 R182, PT, PT, R182, 0x1, RZ ;  /* 0x00000001b6b67810 */ /* 0x000fe20007ffe0ff */
[----:B------:R-:W-:Y:S03]  /*23980*/  BSSY.RECONVERGENT B2, `(.L_x_611) ;  /* 0x000000c000027945 */ /* 0x000fe60003800200 */
[C---:B------:R-:W-:Y:S01]  /*23990*/  ISETP.NE.AND P2, PT, R182.reuse, RZ, PT ;  /* 0x000000ffb600720c */ /* 0x040fe20003f45270 */
[----:B------:R-:W-:-:S12]  /*239a0*/  IMAD.WIDE.U32 R132, R182, -0x2daee0ad, RZ ;  /* 0xd2511f53b6847825 */ /* 0x000fd800078e00ff */
[----:B------:R-:W-:Y:S05]  /*239b0*/  @P2 BRA `(.L_x_612) ;  /* 0x0000000000202947 */ /* 0x000fea0003800000 */
[----:B------:R-:W-:-:S05]  /*239c0*/  VIADD R181, R181, 0x1 ;  /* 0x00000001b5b57836 */ /* 0x000fca0000000000 */
[----:B------:R-:W-:-:S13]  /*239d0*/  ISETP.NE.AND P2, PT, R181, RZ, PT ;  /* 0x000000ffb500720c */ /* 0x000fda0003f45270 */
[----:B------:R-:W-:Y:S01]  /*239e0*/  @!P2 VIADD R183, R183, 0x1 ;  /* 0x00000001b7b7a836 */ /* 0x000fe20000000000 */
[----:B------:R-:W-:Y:S02]  /*239f0*/  @!P2 IADD3 R3, PT, PT, R162, 0x1, RZ ;  /* 0x00000001a203a810 */ /* 0x000fe40007ffe0ff */
[----:B------:R-:W-:Y:S02]  /*23a00*/  @!P2 MOV R181, RZ ;  /* 0x000000ff00b5a202 */ /* 0x000fe40000000f00 */
[----:B------:R-:W-:-:S13]  /*23a10*/  ISETP.NE.AND P3, PT, R183, RZ, !P2 ;  /* 0x000000ffb700720c */ /* 0x000fda0005765270 */
[----:B------:R-:W-:-:S04]  /*23a20*/  @P3 IMAD.MOV R3, RZ, RZ, R162 ;  /* 0x000000ffff033224 */ /* 0x000fc800078e02a2 */
[----:B------:R-:W-:-:S07]  /*23a30*/  @!P2 IMAD.MOV.U32 R162, RZ, RZ, R3 ;  /* 0x000000ffffa2a224 */ /* 0x000fce00078e0003 */
.L_x_612:
[----:B------:R-:W-:Y:S05]  /*23a40*/  BSYNC.RECONVERGENT B2 ;  /* 0x0000000000027941 */ /* 0x000fea0003800200 */
.L_x_611:
        /* <DEDUP_REMOVED lines=54> */
.L_x_609:
[----:B------:R-:W-:Y:S05]  /*23db0*/  BSYNC.RECONVERGENT B1 ;  /* 0x0000000000017941 */ /* 0x000fea0003800200 */
.L_x_608:
[----:B------:R-:W0:Y:S01]  /*23dc0*/  LDC R227, c[0x0][0x408] ;  /* 0x00010200ffe37b82 */ /* 0x000e220000000800 */
[----:B------:R-:W-:Y:S01]  /*23dd0*/  I2FP.F32.U32 R3, R132 ;  /* 0x0000008400037245 */ /* 0x000fe20000201000 */
[----:B------:R-:W-:Y:S01]  /*23de0*/  IMAD.MOV.U32 R218, RZ, RZ, 0x2f800000 ;  /* 0x2f800000ffda7424 */ /* 0x000fe200078e00ff */
[----:B-----5:R-:W-:Y:S01]  /*23df0*/  @P1 SHF.L.U32 R192, R124, 0x10, RZ ;  /* 0x000000107cc01819 */ /* 0x020fe200000006ff */
[----:B------:R-:W-:Y:S01]  /*23e00*/  IMAD.U32 R132, R128, 0x10000, RZ ;  /* 0x0001000080847824 */ /* 0x000fe200078e00ff */
[----:B------:R-:W-:Y:S01]  /*23e10*/  LOP3.LUT R184, R184, 0xffffffef, RZ, 0xc0, !PT ;  /* 0xffffffefb8b87812 */ /* 0x000fe200078ec0ff */
[----:B------:R-:W-:Y:S01]  /*23e20*/  FFMA.FTZ R3, R3, R218, 1.1641532182693481445e-10 ;  /* 0x2f00000003037423 */ /* 0x000fe200000100da */
[----:B------:R-:W-:Y:S01]  /*23e30*/  BSSY.RECONVERGENT B1, `(.L_x_613) ;  /* 0x000005b000017945 */ /* 0x000fe20003800200 */
[----:B------:R-:W1:Y:S01]  /*23e40*/  LDC R226, c[0x0][0x404] ;  /* 0x00010100ffe27b82 */ /* 0x000e620000000800 */
[----:B------:R-:W-:Y:S01]  /*23e50*/  PRMT R128, R128, 0x7632, R128 ;  /* 0x0000763280807816 */ /* 0x000fe20000000080 */
[----:B0-----:R-:W-:Y:S01]  /*23e60*/  FMUL.FTZ R132, R132, R227 ;  /* 0x000000e384847220 */ /* 0x001fe20000410000 */
[----:B-1----:R-:W-:Y:S01]  /*23e70*/  FSETP.GTU.FTZ.AND P2, PT, R3, R226, PT ;  /* 0x000000e20300720b */ /* 0x002fe20003f5c000 */
        /* <DEDUP_REMOVED lines=17> */
.L_x_615:
        /* <DEDUP_REMOVED lines=13> */
.L_x_617:
[----:B------:R-:W-:Y:S05]  /*24060*/  BSYNC.RECONVERGENT B2 ;  /* 0x0000000000027941 */ /* 0x000fea0003800200 */
.L_x_616:
        /* <DEDUP_REMOVED lines=55> */
.L_x_614:
[----:B------:R-:W-:Y:S05]  /*243e0*/  BSYNC.RECONVERGENT B1 ;  /* 0x0000000000017941 */ /* 0x000fea0003800200 */
.L_x_613:
        /* <DEDUP_REMOVED lines=8> */
[----:B------:R-:W-:-:S02]  /*24470*/  FSETP.GTU.FTZ.AND P2, PT, R3, R226, PT ;  /* 0x000000e20300720b */ /* 0x000fc40003f5c000 */
[----:B------:R-:W-:Y:S02]  /*24480*/  MOV R3, R164 ;  /* 0x000000a400037202 */ /* 0x000fe40000000f00 */
        /* <DEDUP_REMOVED lines=16> */
.L_x_620:
        /* <DEDUP_REMOVED lines=11> */
[----:B------:R-:W-:-:S05]  /*24640*/  @P3 IADD3 R3, PT, PT, R162, RZ, RZ ;  /* 0x000000ffa2033210 */ /* 0x000fca0007ffe0ff */
[----:B------:R-:W-:-:S07]  /*24650*/  @!P2 IMAD.MOV.U32 R162, RZ, RZ, R3 ;  /* 0x000000ffffa2a224 */ /* 0x000fce00078e0003 */
.L_x_622:
[----:B------:R-:W-:Y:S05]  /*24660*/  BSYNC.RECONVERGENT B2 ;  /* 0x0000000000027941 */ /* 0x000fea0003800200 */
.L_x_621:
        /* <DEDUP_REMOVED lines=52> */
[----:B------:R-:W-:Y:S02]  /*249b0*/  IMAD.MOV.U32 R222, RZ, RZ, R132 ;  /* 0x000000ffffde7224 */ /* 0x000fe400078e0084 */
[----:B------:R-:W-:Y:S01]  /*249c0*/  HFMA2 R132, -RZ, RZ, 0, 0 ;  /* 0x00000000ff847431 */ /* 0x000fe200000001ff */
[----:B------:R-:W-:-:S07]  /*249d0*/  LOP3.LUT R5, R224, UR5, R133, 0x96, !PT ;  /* 0x00000005e0057c12 */ /* 0x000fce000f8e9685 */
.L_x_619:
[----:B------:R-:W-:Y:S05]  /*249e0*/  BSYNC.RECONVERGENT B1 ;  /* 0x0000000000017941 */ /* 0x000fea0003800200 */
.L_x_618:
[----:B------:R-:W-:Y:S01]  /*249f0*/  I2FP.F32.U32 R3, R3 ;  /* 0x0000000300037245 */ /* 0x000fe20000201000 */
[----:B------:R-:W-:Y:S01]  /*24a00*/  IMAD.U32 R128, R129, 0x10000, RZ ;  /* 0x0001000081807824 */ /* 0x000fe200078e00ff */
[----:B------:R-:W-:Y:S01]  /*24a10*/  LOP3.LUT R184, R184, 0xfffffffb, RZ, 0xc0, !PT ;  /* 0xfffffffbb8b87812 */ /* 0x000fe200078ec0ff */
[----:B------:R-:W-:Y:S01]  /*24a20*/  @P1 IMAD.U32 R133, R125, 0x10000, RZ ;  /* 0x000100007d851824 */ /* 0x000fe200078e00ff */
[----:B------:R-:W-:Y:S01]  /*24a30*/  BSSY.RECONVERGENT B1, `(.L_x_623) ;  /* 0x000005b000017945 */ /* 0x000fe20003800200 */
[----:B------:R-:W-:Y:S01]  /*24a40*/  FFMA.FTZ R3, R3, R218, 1.1641532182693481445e-10 ;  /* 0x2f00000003037423 */ /* 0x000fe200000100da */
[----:B------:R-:W-:-:S04]  /*24a50*/  FMUL.FTZ R128, R128, R227 ;  /* 0x000000e380807220 */ /* 0x000fc80000410000 */
[----:B------:R-:W-:Y:S02]  /*24a60*/  FSETP.GTU.FTZ.AND P2, PT, R3, R226, PT ;  /* 0x000000e20300720b */ /* 0x000fe40003f5c000 */
[----:B------:R-:W-:Y:S01]  /*24a70*/  PRMT R3, R129, 0x7632, R3 ;  /* 0x0000763281037816 */ /* 0x000fe20000000003 */
[----:B------:R-:W-:Y:S01]  /*24a80*/  IMAD.MOV.U32 R129, RZ, RZ, R164 ;  /* 0x000000ffff817224 */ /* 0x000fe200078e00a4 */
[----:B------:R-:W-:Y:S02]  /*24a90*/  FSEL R192, R128, RZ, !P2 ;  /* 0x000000ff80c07208 */ /* 0x000fe40005000000 */
[----:B------:R-:W-:Y:S02]  /*24aa0*/  PLOP3.LUT P3, PT, P2, PT, PT, 0x8, 0x80 ;  /* 0x000000000080781c */ /* 0x000fe4000176e170 */
[----:B------:R-:W-:Y:S01]  /*24ab0*/  ISETP.NE.AND P2, PT, R132, 0x1, PT ;  /* 0x000000018400780c */ /* 0x000fe20003f45270 */
[----:B------:R-:W-:Y:S01]  /*24ac0*/  @P1 FADD.FTZ R192, R133, R192 ;  /* 0x000000c085c01221 */ /* 0x000fe20000010000 */
[----:B------:R-:W-:-:S04]  /*24ad0*/  MOV R133, 0x2 ;  /* 0x0000000200857802 */ /* 0x000fc80000000f00 */
        /* <DEDUP_REMOVED lines=11> */
.L_x_625:
        /* <DEDUP_REMOVED lines=8> */
[----:B------:R-:W-:Y:S01]  /*24c10*/  @!P2 IADD3 R4, PT, PT, R162, 0x1, RZ ;  /* 0x00000001a204a810 */ /* 0x000fe20007ffe0ff */
[----:B------:R-:W-:-:S03]  /*24c20*/  @!P2 IMAD.MOV.U32 R181, RZ, RZ, RZ ;  /* 0x000000ffffb5a224 */ /* 0x000fc600078e00ff */
[----:B------:R-:W-:-:S13]  /*24c30*/  ISETP.NE.AND P3, PT, R183, RZ, !P2 ;  /* 0x000000ffb700720c */ /* 0x000fda0005765270 */
[----:B------:R-:W-:-:S05]  /*24c40*/  @P3 IMAD.MOV R4, RZ, RZ, R162 ;  /* 0x000000ffff043224 */ /* 0x000fca00078e02a2 */
[----:B------:R-:W-:-:S07]  /*24c50*/  @!P2 MOV R162, R4 ;  /* 0x0000000400a2a202 */ /* 0x000fce0000000f00 */
.L_x_627:
[----:B------:R-:W-:Y:S05]  /*24c60*/  BSYNC.RECONVERGENT B2 ;  /* 0x0000000000027941 */ /* 0x000fea0003800200 */
.L_x_626:
        /* <DEDUP_REMOVED lines=55> */
.L_x_624:
[----:B------:R-:W-:Y:S05]  /*24fe0*/  BSYNC.RECONVERGENT B1 ;  /* 0x0000000000017941 */ /* 0x000fea0003800200 */
.L_x_623:
        /* <DEDUP_REMOVED lines=8> */
[----:B------:R-:W-:Y:S02]  /*25070*/  IMAD.MOV.U32 R3, RZ, RZ, R164 ;  /* 0x000000ffff037224 */ /* 0x000fe400078e00a4 */
[----:B------:R-:W-:-:S04]  /*25080*/  FSETP.GTU.FTZ.AND P2, PT, R129, R226, PT ;  /* 0x000000e28100720b */ /* 0x000fc80003f5c000 */
        /* <DEDUP_REMOVED lines=16> */
.L_x_630:
        /* <DEDUP_REMOVED lines=13> */
.L_x_632:
[----:B------:R-:W-:Y:S05]  /*25260*/  BSYNC.RECONVERGENT B2 ;  /* 0x0000000000027941 */ /* 0x000fea0003800200 */
.L_x_631:
        /* <DEDUP_REMOVED lines=55> */
.L_x_629:
[----:B------:R-:W-:Y:S05]  /*255e0*/  BSYNC.RECONVERGENT B1 ;  /* 0x0000000000017941 */ /* 0x000fea0003800200 */
.L_x_628:
        /* <DEDUP_REMOVED lines=8> */
[----:B------:R-:W-:Y:S02]  /*25670*/  FSETP.GTU.FTZ.AND P2, PT, R3, R226, PT ;  /* 0x000000e20300720b */ /* 0x000fe40003f5c000 */
[----:B------:R-:W-:Y:S02]  /*25680*/  MOV R3, R164 ;  /* 0x000000a400037202 */ /* 0x000fe40000000f00 */
        /* <DEDUP_REMOVED lines=14> */
.L_x_635:
        /* <DEDUP_REMOVED lines=13> */
.L_x_637:
[----:B------:R-:W-:Y:S05]  /*25840*/  BSYNC.RECONVERGENT B2 ;  /* 0x0000000000027941 */ /* 0x000fea0003800200 */
.L_x_636:
        /* <DEDUP_REMOVED lines=54> */
[----:B------:R-:W-:-:S07]  /*25bb0*/  HFMA2 R129, -RZ, RZ, 0, 0 ;  /* 0x00000000ff817431 */ /* 0x000fce00000001ff */
.L_x_634:
[----:B------:R-:W-:Y:S05]  /*25bc0*/  BSYNC.RECONVERGENT B1 ;  /* 0x0000000000017941 */ /* 0x000fea0003800200 */
.L_x_633:
        /* <DEDUP_REMOVED lines=10> */
[----:B------:R-:W-:Y:S02]  /*25c70*/  FSEL R211, R130, RZ, !P3 ;  /* 0x000000ff82d37208 */ /* 0x000fe40005800000 */
[----:B------:R-:W-:Y:S02]  /*25c80*/  MOV R130, 0x2 ;  /* 0x0000000200827802 */ /* 0x000fe40000000f00 */
[----:B------:R-:W-:Y:S01]  /*25c90*/  PLOP3.LUT P3, PT, P3, PT, PT, 0x8, 0x80 ;  /* 0x000000000080781c */ /* 0x000fe20001f6e170 */
[----:B------:R-:W-:-:S05]  /*25ca0*/  @P1 FADD.FTZ R211, R128, R211 ;  /* 0x000000d380d31221 */ /* 0x000fca0000010000 */
        /* <DEDUP_REMOVED lines=10> */
.L_x_640:
        /* <DEDUP_REMOVED lines=13> */
.L_x_642:
[----:B------:R-:W-:Y:S05]  /*25e20*/  BSYNC.RECONVERGENT B2 ;  /* 0x0000000000027941 */ /* 0x000fea0003800200 */
.L_x_641:
        /* <DEDUP_REMOVED lines=55> */
.L_x_639:
[----:B------:R-:W-:Y:S05]  /*261a0*/  BSYNC.RECONVERGENT B1 ;  /* 0x0000000000017941 */ /* 0x000fea0003800200 */
.L_x_638:
        /* <DEDUP_REMOVED lines=24> */
.L_x_645:
        /* <DEDUP_REMOVED lines=13> */
.L_x_647:
[----:B------:R-:W-:Y:S05]  /*26400*/  BSYNC.RECONVERGENT B2 ;  /* 0x0000000000027941 */ /* 0x000fea0003800200 */
.L_x_646:
        /* <DEDUP_REMOVED lines=55> */
.L_x_644:
[----:B------:R-:W-:Y:S05]  /*26780*/  BSYNC.RECONVERGENT B1 ;  /* 0x0000000000017941 */ /* 0x000fea0003800200 */
.L_x_643:
        /* <DEDUP_REMOVED lines=15> */
.L_x_607:
        /* <DEDUP_REMOVED lines=10> */
[----:B------:R-:W-:Y:S02]  /*26920*/  LOP3.LUT P1, RZ, R184, 0x10, RZ, 0xc0, !PT ;  /* 0x00000010b8ff7812 */ /* 0x000fe4000782c0ff */
[----:B------:R-:W-:Y:S02]  /*26930*/  SEL R228, RZ, 0x100, !P3 ;  /* 0x00000100ffe47807 */ /* 0x000fe40005800000 */
[----:B------:R-:W-:Y:S02]  /*26940*/  LOP3.LUT R135, R135, R221, R226, 0xfe, !PT ;  /* 0x000000dd87877212 */ /* 0x000fe400078efee2 */
[----:B------:R-:W-:Y:S01]  /*26950*/  SEL R227, RZ, 0x1, !P2 ;  /* 0x00000001ffe37807 */ /* 0x000fe20005000000 */
[----:B0-----:R-:W-:Y:S01]  /*26960*/  IMAD.WIDE.U32 R224, R134, 0x10, R224 ;  /* 0x0000001086e07825 */ /* 0x001fe200078e00e0 */
[----:B------:R-:W-:-:S02]  /*26970*/  LOP3.LUT R228, R228, R229, R223, 0xfe, !PT ;  /* 0x000000e5e4e47212 */ /* 0x000fc400078efedf */
        /* <DEDUP_REMOVED lines=27> */
.L_x_648:
[----:B------:R-:W-:Y:S01]  /*26b30*/  MOV R221, R222 ;  /* 0x000000de00dd7202 */ /* 0x000fe20000000f00 */
[----:B------:R-:W-:-:S07]  /*26b40*/  VIADD R134, R134, 0x80 ;  /* 0x0000008086867836 */ /* 0x000fce0000000000 */
.L_x_525:
[----:B------:R-:W-:Y:S05]  /*26b50*/  BSYNC.RECONVERGENT B0 ;  /* 0x0000000000007941 */ /* 0x000fea0003800200 */
.L_x_524:
        /* <DEDUP_REMOVED lines=27> */
[-C--:B------:R-:W-:Y:S01]  /*26d10*/  @!P3 MOV R172, R221.reuse ;  /* 0x000000dd00acb202 */ /* 0x080fe20000000f00 */
[----:B------:R-:W-:Y:S01]  /*26d20*/  @!P3 IMAD.MOV.U32 R132, RZ, RZ, R5 ;  /* 0x000000ffff84b224 */ /* 0x000fe200078e0005 */
[----:B------:R-:W-:Y:S01]  /*26d30*/  @P3 MOV R172, R221 ;  /* 0x000000dd00ac3202 */ /* 0x000fe20000000f00 */
[----:B------:R-:W-:Y:S02]  /*26d40*/  @P3 VIADD R135, R3, 0x1 ;  /* 0x0000000103873836 */ /* 0x000fe40000000000 */
[----:B------:R-:W-:Y:S01]  /*26d50*/  @P3 IMAD.MOV.U32 R132, RZ, RZ, R4 ;  /* 0x000000ffff843224 */ /* 0x000fe200078e0004 */
[----:B------:R-:W-:Y:S06]  /*26d60*/  BRA `(.L_x_653) ;  /* 0x0000000400107947 */ /* 0x000fec0003800000 */
.L_x_654:
        /* <DEDUP_REMOVED lines=13> */
.L_x_656:
[----:B------:R-:W-:Y:S05]  /*26e40*/  BSYNC.RECONVERGENT B2 ;  /* 0x0000000000027941 */ /* 0x000fea0003800200 */
.L_x_655:
        /* <DEDUP_REMOVED lines=54> */
.L_x_653:
[----:B------:R-:W-:Y:S05]  /*271b0*/  BSYNC.RECONVERGENT B1 ;  /* 0x0000000000017941 */ /* 0x000fea0003800200 */
.L_x_652:
[----:B------:R-:W0:Y:S01]  /*271c0*/  LDC R219, c[0x0][0x408] ;  /* 0x00010200ffdb7b82 */ /* 0x000e220000000800 */
[----:B------:R-:W-:Y:S01]  /*271d0*/  HFMA2 R226, -RZ, RZ, 0.1171875, 0 ;  /* 0x2f800000ffe27431 */ /* 0x000fe200000001ff */
[----:B------:R-:W-:Y:S01]  /*271e0*/  I2FP.F32.U32 R3, R132 ;  /* 0x0000008400037245 */ /* 0x000fe20000201000 */
[----:B-----5:R-:W-:Y:S01]  /*271f0*/  IMAD.U32 R166, R128, 0x10000, RZ ;  /* 0x0001000080a67824 */ /* 0x020fe200078e00ff */
[----:B------:R-:W-:Y:S01]  /*27200*/  LOP3.LUT R184, R184, 0xffffffdf, RZ, 0xc0, !PT ;  /* 0xffffffdfb8b87812 */ /* 0x000fe200078ec0ff */
[----:B------:R-:W-:Y:S01]  /*27210*/  BSSY.RECONVERGENT B1, `(.L_x_657) ;  /* 0x0000059000017945 */ /* 0x000fe20003800200 */
[----:B------:R-:W-:Y:S01]  /*27220*/  PRMT R128, R128, 0x7632, R128 ;  /* 0x0000763280807816 */ /* 0x000fe20000000080 */
[----:B------:R-:W-:Y:S01]  /*27230*/  IMAD.MOV.U32 R167, RZ, RZ, 0x2 ;  /* 0x00000002ffa77424 */ /* 0x000fe200078e00ff */
[----:B------:R-:W1:Y:S01]  /*27240*/  LDC R225, c[0x0][0x404] ;  /* 0x00010100ffe17b82 */ /* 0x000e620000000800 */
[----:B------:R-:W-:Y:S01]  /*27250*/  MOV R133, R164 ;  /* 0x000000a400857202 */ /* 0x000fe20000000f00 */
[----:B------:R-:W-:Y:S01]  /*27260*/  FFMA.FTZ R132, R3, R226, 1.1641532182693481445e-10 ;  /* 0x2f00000003847423 */ /* 0x000fe200000100e2 */
[----:B0-----:R-:W-:-:S04]  /*27270*/  FMUL.FTZ R3, R166, R219 ;  /* 0x000000dba6037220 */ /* 0x001fc80000410000 */
        /* <DEDUP_REMOVED lines=14> */
.L_x_659:
        /* <DEDUP_REMOVED lines=13> */
.L_x_661:
[----:B------:R-:W-:Y:S05]  /*27430*/  BSYNC.RECONVERGENT B2 ;  /* 0x0000000000027941 */ /* 0x000fea0003800200 */
.L_x_660:
        /* <DEDUP_REMOVED lines=51> */
[----:B------:R-:W-:Y:S02]  /*27770*/  LOP3.LUT R5, R166, UR5, R133, 0x96, !PT ;  /* 0x00000005a6057c12 */ /* 0x000fe4000f8e9685 */
[----:B------:R-:W-:Y:S01]  /*27780*/  MOV R133, R172 ;  /* 0x000000ac00857202 */ /* 0x000fe20000000f00 */
[----:B------:R-:W-:-:S07]  /*27790*/  IMAD.MOV.U32 R172, RZ, RZ, R132 ;  /* 0x000000ffffac7224 */ /* 0x000fce00078e0084 */
.L_x_658:
[----:B------:R-:W-:Y:S05]  /*277a0*/  BSYNC.RECONVERGENT B1 ;  /* 0x0000000000017941 */ /* 0x000fea0003800200 */
.L_x_657:
[----:B------:R-:W-:Y:S01]  /*277b0*/  I2FP.F32.U32 R133, R133 ;  /* 0x0000008500857245 */ /* 0x000fe20000201000 */
[----:B------:R-:W-:Y:S01]  /*277c0*/  @P2 IMAD.U32 R176, R124, 0x10000, RZ ;  /* 0x000100007cb02824 */ /* 0x000fe200078e00ff */
[----:B------:R-:W-:Y:S01]  /*277d0*/  SHF.L.U32 R166, R120, 0x10, RZ ;  /* 0x0000001078a67819 */ /* 0x000fe200000006ff */
[----:B------:R-:W-:Y:S02]  /*277e0*/  BSSY.RECONVERGENT B1, `(.L_x_662) ;  /* 0x000005b000017945 */ /* 0x000fe40003800200 */
[----:B------:R-:W-:Y:S02]  /*277f0*/  FFMA.FTZ R132, R133, R226, 1.1641532182693481445e-10 ;  /* 0x2f00000085847423 */ /* 0x000fe400000100e2 */
[----:B------:R-:W-:-:S03]  /*27800*/  FMUL.FTZ R166, R166, R219 ;  /* 0x000000dba6a67220 */ /* 0x000fc60000410000 */
[----:B------:R-:W-:-:S04]  /*27810*/  FSETP.GTU.FTZ.AND P3, PT, R132, R225, PT ;  /* 0x000000e18400720b */ /* 0x000fc80003f7c000 */
[----:B------:R-:W-:Y:S01]  /*27820*/  FSEL R132, R166, RZ, !P3 ;  /* 0x000000ffa6847208 */ /* 0x000fe20005800000 */
[----:B------:R-:W-:Y:S01]  /*27830*/  HFMA2 R166, -RZ, RZ, 0, 1.1920928955078125e-07 ;  /* 0x00000002ffa67431 */ /* 0x000fe200000001ff */
        /* <DEDUP_REMOVED lines=16> */
.L_x_664:
        /* <DEDUP_REMOVED lines=13> */
.L_x_666:
[----:B------:R-:W-:Y:S05]  /*27a10*/  BSYNC.RECONVERGENT B2 ;  /* 0x0000000000027941 */ /* 0x000fea0003800200 */
.L_x_665:
        /* <DEDUP_REMOVED lines=55> */
.L_x_663:
[----:B------:R-:W-:Y:S05]  /*27d90*/  BSYNC.RECONVERGENT B1 ;  /* 0x0000000000017941 */ /* 0x000fea0003800200 */
.L_x_662:
[----:B------:R-:W-:Y:S01]  /*27da0*/  I2FP.F32.U32 R3, R3 ;  /* 0x0000000300037245 */ /* 0x000fe20000201000 */
[----:B------:R-:W-:Y:S01]  /*27db0*/  IMAD.U32 R132, R128, 0x10000, RZ ;  /* 0x0001000080847824 */ /* 0x000fe200078e00ff */
[----:B------:R-:W-:Y:S01]  /*27dc0*/  LOP3.LUT R184, R184, 0xffffffef, RZ, 0xc0, !PT ;  /* 0xffffffefb8b87812 */ /* 0x000fe200078ec0ff */
[----:B------:R-:W-:Y:S01]  /*27dd0*/  BSSY.RECONVERGENT B1, `(.L_x_667) ;  /* 0x0000058000017945 */ /* 0x000fe20003800200 */
[----:B------:R-:W-:Y:S02]  /*27de0*/  HFMA2 R167, -RZ, RZ, 0, 1.1920928955078125e-07 ;  /* 0x00000002ffa77431 */ /* 0x000fe400000001ff */
        /* <DEDUP_REMOVED lines=17> */
.L_x_669:
        /* <DEDUP_REMOVED lines=13> */
.L_x_671:
[----:B------:R-:W-:Y:S05]  /*27fd0*/  BSYNC.RECONVERGENT B2 ;  /* 0x0000000000027941 */ /* 0x000fea0003800200 */
.L_x_670:
        /* <DEDUP_REMOVED lines=55> */
.L_x_668:
[----:B------:R-:W-:Y:S05]  /*28350*/  BSYNC.RECONVERGENT B1 ;  /* 0x0000000000017941 */ /* 0x000fea0003800200 */
.L_x_667:
[----:B------:R-:W-:Y:S01]  /*28360*/  PRMT R128, R120, 0x7632, R128 ;  /* 0x0000763278807816 */ /* 0x000fe20000000080 */
[----:B------:R-:W-:Y:S01]  /*28370*/  BSSY.RECONVERGENT B1, `(.L_x_672) ;  /* 0x000005f000017945 */ /* 0x000fe20003800200 */
[----:B------:R-:W-:-:S03]  /*28380*/  I2FP.F32.U32 R133, R133 ;  /* 0x0000008500857245 */ /* 0x000fc60000201000 */
        /* <DEDUP_REMOVED lines=24> */
.L_x_674:
        /* <DEDUP_REMOVED lines=13> */
.L_x_676:
[----:B------:R-:W-:Y:S05]  /*285e0*/  BSYNC.RECONVERGENT B2 ;  /* 0x0000000000027941 */ /* 0x000fea0003800200 */
.L_x_675:
        /* <DEDUP_REMOVED lines=55> */
.L_x_673:
[----:B------:R-:W-:Y:S05]  /*28960*/  BSYNC.RECONVERGENT B1 ;  /* 0x0000000000017941 */ /* 0x000fea0003800200 */
.L_x_672:
        /* <DEDUP_REMOVED lines=23> */
.L_x_679:
        /* <DEDUP_REMOVED lines=13> */
.L_x_681:
[----:B------:R-:W-:Y:S05]  /*28bb0*/  BSYNC.RECONVERGENT B2 ;  /* 0x0000000000027941 */ /* 0x000fea0003800200 */
.L_x_680:
        /* <DEDUP_REMOVED lines=49> */
[----:B------:R-:W-:-:S03]  /*28ed0*/  MOV R164, R168 ;  /* 0x000000a800a47202 */ /* 0x000fc60000000f00 */
[----:B------:R-:W-:Y:S01]  /*28ee0*/  HFMA2 R168, -RZ, RZ, 0, 0 ;  /* 0x00000000ffa87431 */ /* 0x000fe200000001ff */
[----:B------:R-:W-:Y:S02]  /*28ef0*/  LOP3.LUT R4, R4, UR4, R169, 0x96, !PT ;  /* 0x0000000404047c12 */ /* 0x000fe4000f8e96a9 */
[----:B------:R-:W-:Y:S01]  /*28f00*/  LOP3.LUT R5, R132, UR5, R129, 0x96, !PT ;  /* 0x0000000584057c12 */ /* 0x000fe2000f8e9681 */
[----:B------:R-:W-:Y:S02]  /*28f10*/  IMAD.MOV.U32 R129, RZ, RZ, R172 ;  /* 0x000000ffff817224 */ /* 0x000fe400078e00ac */
[----:B------:R-:W-:-:S07]  /*28f20*/  IMAD.MOV.U32 R172, RZ, RZ, R128 ;  /* 0x000000ffffac7224 */ /* 0x000fce00078e0080 */
.L_x_678:
[----:B------:R-:W-:Y:S05]  /*28f30*/  BSYNC.RECONVERGENT B1 ;  /* 0x0000000000017941 */ /* 0x000fea0003800200 */
.L_x_677:
[----:B------:R-:W-:Y:S01]  /*28f40*/  I2FP.F32.U32 R129, R129 ;  /* 0x0000008100817245 */ /* 0x000fe20000201000 */
[----:B------:R-:W-:Y:S01]  /*28f50*/  IMAD.U32 R132, R121, 0x10000, RZ ;  /* 0x0001000079847824 */ /* 0x000fe200078e00ff */
[----:B------:R-:W-:Y:S01]  /*28f60*/  BSSY.RECONVERGENT B1, `(.L_x_682) ;  /* 0x000005d000017945 */ /* 0x000fe20003800200 */
[----:B------:R-:W-:Y:S02]  /*28f70*/  @P2 IMAD.U32 R194, R125, 0x10000, RZ ;  /* 0x000100007dc22824 */ /* 0x000fe400078e00ff */
[----:B------:R-:W-:Y:S01]  /*28f80*/  FFMA.FTZ R128, R129, R226, 1.1641532182693481445e-10 ;  /* 0x2f00000081807423 */ /* 0x000fe200000100e2 */
[----:B------:R-:W-:Y:S01]  /*28f90*/  FMUL.FTZ R132, R132, R219 ;  /* 0x000000db84847220 */ /* 0x000fe20000410000 */
[----:B------:R-:W-:Y:S02]  /*28fa0*/  IMAD.MOV.U32 R133, RZ, RZ, 0x2 ;  /* 0x00000002ff857424 */ /* 0x000fe400078e00ff */
[----:B------:R-:W-:Y:S01]  /*28fb0*/  IMAD.MOV.U32 R129, RZ, RZ, R164 ;  /* 0x000000ffff817224 */ /* 0x000fe200078e00a4 */
[----:B------:R-:W-:-:S04]  /*28fc0*/  FSETP.GTU.FTZ.AND P3, PT, R128, R225, PT ;  /* 0x000000e18000720b */ /* 0x000fc80003f7c000 */
        /* <DEDUP_REMOVED lines=17> */
.L_x_684:
        /* <DEDUP_REMOVED lines=13> */
.L_x_686:
[----:B------:R-:W-:Y:S05]  /*291b0*/  BSYNC.RECONVERGENT B2 ;  /* 0x0000000000027941 */ /* 0x000fea0003800200 */
.L_x_685:
        /* <DEDUP_REMOVED lines=55> */
.L_x_683:
[----:B------:R-:W-:Y:S05]  /*29530*/  BSYNC.RECONVERGENT B1 ;  /* 0x0000000000017941 */ /* 0x000fea0003800200 */
.L_x_682:
        /* <DEDUP_REMOVED lines=22> */
.L_x_689:
        /* <DEDUP_REMOVED lines=13> */
.L_x_691:
[----:B------:R-:W-:Y:S05]  /*29770*/  BSYNC.RECONVERGENT B2 ;  /* 0x0000000000027941 */ /* 0x000fea0003800200 */
.L_x_690:
        /* <DEDUP_REMOVED lines=55> */
.L_x_688:
[----:B------:R-:W-:Y:S05]  /*29af0*/  BSYNC.RECONVERGENT B1 ;  /* 0x0000000000017941 */ /* 0x000fea0003800200 */
.L_x_687:
[----:B------:R-:W-:Y:S01]  /*29b00*/  I2FP.F32.U32 R129, R129 ;  /* 0x0000008100817245 */ /* 0x000fe20000201000 */
[----:B------:R-:W-:Y:S01]  /*29b10*/  BSSY.RECONVERGENT B1, `(.L_x_692) ;  /* 0x000005f000017945 */ /* 0x000fe20003800200 */
[----:B------:R-:W-:Y:S01]  /*29b20*/  PRMT R128, R121, 0x7632, R128 ;  /* 0x0000763279807816 */ /* 0x000fe20000000080 */
[----:B------:R-:W-:-:S03]  /*29b30*/  HFMA2 R133, -RZ, RZ, 0, 1.1920928955078125e-07 ;  /* 0x00000002ff857431 */ /* 0x000fc600000001ff */
[----:B------:R-:W-:Y:S01]  /*29b40*/  SHF.L.U32 R132, R128, 0x10, RZ ;  /* 0x0000001080847819 */ /* 0x000fe200000006ff */
[----:B------:R-:W-:-:S04]  /*29b50*/  FFMA.FTZ R128, R129, R226, 1.1641532182693481445e-10 ;  /* 0x2f00000081807423 */ /* 0x000fc800000100e2 */
[----:B------:R-:W-:Y:S01]  /*29b60*/  FMUL.FTZ R132, R132, R219 ;  /* 0x000000db84847220 */ /* 0x000fe20000410000 */
        /* <DEDUP_REMOVED lines=20> */
.L_x_694:
        /* <DEDUP_REMOVED lines=13> */
.L_x_696:
[----:B------:R-:W-:Y:S05]  /*29d80*/  BSYNC.RECONVERGENT B2 ;  /* 0x0000000000027941 */ /* 0x000fea0003800200 */
.L_x_695:
        /* <DEDUP_REMOVED lines=55> */
.L_x_693:
[----:B------:R-:W-:Y:S05]  /*2a100*/  BSYNC.RECONVERGENT B1 ;  /* 0x0000000000017941 */ /* 0x000fea0003800200 */
.L_x_692:
        /* <DEDUP_REMOVED lines=23> */
.L_x_699:
        /* <DEDUP_REMOVED lines=13> */
.L_x_701:
[----:B------:R-:W-:Y:S05]  /*2a350*/  BSYNC.RECONVERGENT B2 ;  /* 0x0000000000027941 */ /* 0x000fea0003800200 */
.L_x_700:
        /* <DEDUP_REMOVED lines=55> */
.L_x_698:
[----:B------:R-:W-:Y:S05]  /*2a6d0*/  BSYNC.RECONVERGENT B1 ;  /* 0x0000000000017941 */ /* 0x000fea0003800200 */
.L_x_697:
[----:B------:R-:W-:Y:S01]  /*2a6e0*/  I2FP.F32.U32 R129, R129 ;  /* 0x0000008100817245 */ /* 0x000fe20000201000 */
[----:B------:R-:W-:Y:S01]  /*2a6f0*/  IMAD.U32 R132, R122, 0x10000, RZ ;  /* 0x000100007a847824 */ /* 0x000fe200078e00ff */
[----:B------:R-:W-:Y:S01]  /*2a700*/  @P2 SHF.L.U32 R204, R126, 0x10, RZ ;  /* 0x000000107ecc2819 */ /* 0x000fe200000006ff */
[----:B------:R-:W-:Y:S02]  /*2a710*/  BSSY.RECONVERGENT B1, `(.L_x_702) ;  /* 0x000005b000017945 */ /* 0x000fe40003800200 */
[----:B------:R-:W-:Y:S01]  /*2a720*/  FFMA.FTZ R128, R129, R226, 1.1641532182693481445e-10 ;  /* 0x2f00000081807423 */ /* 0x000fe200000100e2 */
[----:B------:R-:W-:-:S04]  /*2a730*/  FMUL.FTZ R132, R132, R219 ;  /* 0x000000db84847220 */ /* 0x000fc80000410000 */
[----:B------:R-:W-:-:S04]  /*2a740*/  FSETP.GTU.FTZ.AND P3, PT, R128, R225, PT ;  /* 0x000000e18000720b */ /* 0x000fc80003f7c000 */
[----:B------:R-:W-:Y:S01]  /*2a750*/  FSEL R128, R132, RZ, !P3 ;  /* 0x000000ff84807208 */ /* 0x000fe20005800000 */
[----:B------:R-:W-:Y:S01]  /*2a760*/  IMAD.MOV.U32 R132, RZ, RZ, 0x2 ;  /* 0x00000002ff847424 */ /* 0x000fe200078e00ff */
        /* <DEDUP_REMOVED lines=16> */
.L_x_704:
        /* <DEDUP_REMOVED lines=13> */
.L_x_706:
[----:B------:R-:W-:Y:S05]  /*2a940*/  BSYNC.RECONVERGENT B2 ;  /* 0x0000000000027941 */ /* 0x000fea0003800200 */
.L_x_705:
        /* <DEDUP_REMOVED lines=55> */
.L_x_703:
[----:B------:R-:W-:Y:S05]  /*2acc0*/  BSYNC.RECONVERGENT B1 ;  /* 0x0000000000017941 */ /* 0x000fea0003800200 */
.L_x_702:
        /* <DEDUP_REMOVED lines=20> */
.L_x_709:
        /* <DEDUP_REMOVED lines=13> */
.L_x_711:
[----:B------:R-:W-:Y:S05]  /*2aee0*/  BSYNC.RECONVERGENT B2 ;  /* 0x0000000000027941 */ /* 0x000fea0003800200 */
.L_x_710:
        /* <DEDUP_REMOVED lines=55> */
.L_x_708:
[----:B------:R-:W-:Y:S05]  /*2b260*/  BSYNC.RECONVERGENT B1 ;  /* 0x0000000000017941 */ /* 0x000fea0003800200 */
.L_x_707:
        /* <DEDUP_REMOVED lines=27> */
.L_x_714:
        /* <DEDUP_REMOVED lines=13> */
.L_x_716:
[----:B------:R-:W-:Y:S05]  /*2b4f0*/  BSYNC.RECONVERGENT B2 ;  /* 0x0000000000027941 */ /* 0x000fea0003800200 */
.L_x_715:
        /* <DEDUP_REMOVED lines=55> */
.L_x_713:
[----:B------:R-:W-:Y:S05]  /*2b870*/  BSYNC.RECONVERGENT B1 ;  /* 0x0000000000017941 */ /* 0x000fea0003800200 */
.L_x_712:
        /* <DEDUP_REMOVED lines=21> */
.L_x_719:
        /* <DEDUP_REMOVED lines=13> */
.L_x_721:
[----:B------:R-:W-:Y:S05]  /*2baa0*/  BSYNC.RECONVERGENT B2 ;  /* 0x0000000000027941 */ /* 0x000fea0003800200 */
.L_x_720:
        /* <DEDUP_REMOVED lines=55> */
.L_x_718:
[----:B------:R-:W-:Y:S05]  /*2be20*/  BSYNC.RECONVERGENT B1 ;  /* 0x0000000000017941 */ /* 0x000fea0003800200 */
.L_x_717:
[----:B------:R-:W-:Y:S01]  /*2be30*/  I2FP.F32.U32 R129, R129 ;  /* 0x0000008100817245 */ /* 0x000fe20000201000 */
[----:B------:R-:W-:Y:S01]  /*2be40*/  @P2 IMAD.U32 R214, R127, 0x10000, RZ ;  /* 0x000100007fd62824 */ /* 0x000fe200078e00ff */
[----:B------:R-:W-:Y:S01]  /*2be50*/  SHF.L.U32 R130, R123, 0x10, RZ ;  /* 0x000000107b827819 */ /* 0x000fe200000006ff */
[----:B------:R-:W-:Y:S01]  /*2be60*/  BSSY.RECONVERGENT B1, `(.L_x_722) ;  /* 0x000005c000017945 */ /* 0x000fe20003800200 */
[----:B------:R-:W-:Y:S02]  /*2be70*/  HFMA2 R132, -RZ, RZ, 0, 1.1920928955078125e-07 ;  /* 0x00000002ff847431 */ /* 0x000fe400000001ff */
[----:B------:R-:W-:Y:S01]  /*2be80*/  FFMA.FTZ R128, R129, R226, 1.1641532182693481445e-10 ;  /* 0x2f00000081807423 */ /* 0x000fe200000100e2 */
[----:B------:R-:W-:Y:S02]  /*2be90*/  IMAD.MOV.U32 R129, RZ, RZ, R164 ;  /* 0x000000ffff817224 */ /* 0x000fe400078e00a4 */
[----:B------:R-:W-:Y:S02]  /*2bea0*/  FMUL.FTZ R130, R130, R219 ;  /* 0x000000db82827220 */ /* 0x000fe40000410000 */
        /* <DEDUP_REMOVED lines=18> */
.L_x_724:
        /* <DEDUP_REMOVED lines=13> */
.L_x_726:
[----:B------:R-:W-:Y:S05]  /*2c0a0*/  BSYNC.RECONVERGENT B2 ;  /* 0x0000000000027941 */ /* 0x000fea0003800200 */
.L_x_725:
        /* <DEDUP_REMOVED lines=55> */
.L_x_723:
[----:B------:R-:W-:Y:S05]  /*2c420*/  BSYNC.RECONVERGENT B1 ;  /* 0x0000000000017941 */ /* 0x000fea0003800200 */
.L_x_722:
[----:B------:R-:W-:Y:S01]  /*2c430*/  I2FP.F32.U32 R129, R129 ;  /* 0x0000008100817245 */ /* 0x000fe20000201000 */
[----:B------:R-:W-:Y:S01]  /*2c440*/  IMAD.U32 R130, R3, 0x10000, RZ ;  /* 0x0001000003827824 */ /* 0x000fe200078e00ff */
[----:B------:R-:W-:Y:S01]  /*2c450*/  ISETP.NE.AND P6, PT, R132, 0x1, PT ;  /* 0x000000018400780c */ /* 0x000fe20003fc5270 */
[----:B------:R-:W-:Y:S01]  /*2c460*/  BSSY.RECONVERGENT B1, `(.L_x_727) ;  /* 0x0000058000017945 */ /* 0x000fe20003800200 */
[----:B------:R-:W-:Y:S02]  /*2c470*/  HFMA2 R3, -RZ, RZ, 0, 1.1920928955078125e-07 ;  /* 0x00000002ff037431 */ /* 0x000fe400000001ff */
        /* <DEDUP_REMOVED lines=15> */
.L_x_729:
        /* <DEDUP_REMOVED lines=13> */
[----:B------:R-:W-:-:S04]  /*2c640*/  ISETP.NE.AND P0, PT, R3, RZ, PT ;  /* 0x000000ff0300720c */ /* 0x000fc80003f05270 */
[----:B------:R-:W-:-:S09]  /*2c650*/  @!P6 MOV R162, R4 ;  /* 0x0000000400a2e202 */ /* 0x000fd20000000f00 */
.L_x_731:
[----:B------:R-:W-:Y:S05]  /*2c660*/  BSYNC.RECONVERGENT B2 ;  /* 0x0000000000027941 */ /* 0x000fea0003800200 */
.L_x_730:
        /* <DEDUP_REMOVED lines=55> */
.L_x_728:
[----:B------:R-:W-:Y:S05]  /*2c9e0*/  BSYNC.RECONVERGENT B1 ;  /* 0x0000000000017941 */ /* 0x000fea0003800200 */
.L_x_727:
        /* <DEDUP_REMOVED lines=11> */
[----:B------:R-:W-:Y:S01]  /*2caa0*/  IMAD.MOV.U32 R221, RZ, RZ, R172 ;  /* 0x000000ffffdd7224 */ /* 0x000fe200078e00ac */
[----:B------:R-:W-:Y:S02]  /*2cab0*/  PRMT R130, R227, 0x5410, R228 ;  /* 0x00005410e3827816 */ /* 0x000fe400000000e4 */
        /* <DEDUP_REMOVED lines=8> */
.L_x_651:
        /* <DEDUP_REMOVED lines=12> */
[----:B------:R-:W-:Y:S02]  /*2cc00*/  @!P3 IMAD.MOV.U32 R132, RZ, RZ, R5 ;  /* 0x000000ffff84b224 */ /* 0x000fe400078e0005 */
[----:B------:R-:W-:Y:S02]  /*2cc10*/  @P3 IMAD.MOV.U32 R223, RZ, RZ, R221 ;  /* 0x000000ffffdf3224 */ /* 0x000fe400078e00dd */
[----:B------:R-:W-:Y:S01]  /*2cc20*/  @P3 IMAD.MOV.U32 R132, RZ, RZ, R4 ;  /* 0x000000ffff843224 */ /* 0x000fe200078e0004 */
[----:B------:R-:W-:Y:S06]  /*2cc30*/  BRA `(.L_x_734) ;  /* 0x0000000400147947 */ /* 0x000fec0003800000 */
.L_x_735:
        /* <DEDUP_REMOVED lines=13> */
.L_x_737:
[----:B------:R-:W-:Y:S05]  /*2cd10*/  BSYNC.RECONVERGENT B2 ;  /* 0x0000000000027941 */ /* 0x000fea0003800200 */
.L_x_736:
        /* <DEDUP_REMOVED lines=55> */
.L_x_734:
[----:B------:R-:W-:Y:S05]  /*2d090*/  BSYNC.RECONVERGENT B1 ;  /* 0x0000000000017941 */ /* 0x000fea0003800200 */
.L_x_733:
[----:B------:R-:W0:Y:S01]  /*2d0a0*/  LDC R219, c[0x0][0x408] ;  /* 0x00010200ffdb7b82 */ /* 0x000e220000000800 */
[----:B------:R-:W-:Y:S01]  /*2d0b0*/  I2FP.F32.U32 R132, R132 ;  /* 0x0000008400847245 */ /* 0x000fe20000201000 */
[----:B------:R-:W-:Y:S01]  /*2d0c0*/  IMAD.MOV.U32 R227, RZ, RZ, 0x2f800000 ;  /* 0x2f800000ffe37424 */ /* 0x000fe200078e00ff */
[----:B-----5:R-:W-:Y:S01]  /*2d0d0*/  SHF.L.U32 R176, R128, 0x10, RZ ;  /* 0x0000001080b07819 */ /* 0x020fe200000006ff */
[----:B------:R-:W-:Y:S01]  /*2d0e0*/  @P2 IMAD.U32 R3, R124, 0x10000, RZ ;  /* 0x000100007c032824 */ /* 0x000fe200078e00ff */
[----:B------:R-:W-:Y:S01]  /*2d0f0*/  LOP3.LUT R184, R184, 0xffffffdf, RZ, 0xc0, !PT ;  /* 0xffffffdfb8b87812 */ /* 0x000fe200078ec0ff */
[----:B------:R-:W-:Y:S01]  /*2d100*/  FFMA.FTZ R132, R132, R227, 1.1641532182693481445e-10 ;  /* 0x2f00000084847423 */ /* 0x000fe200000100e3 */
[----:B------:R-:W-:Y:S01]  /*2d110*/  BSSY.RECONVERGENT B1, `(.L_x_738) ;  /* 0x000005b000017945 */ /* 0x000fe20003800200 */
[----:B------:R-:W1:Y:S01]  /*2d120*/  LDC R221, c[0x0][0x404] ;  /* 0x00010100ffdd7b82 */ /* 0x000e620000000800 */
[----:B------:R-:W-:Y:S01]  /*2d130*/  PRMT R128, R128, 0x7632, R128 ;  /* 0x0000763280807816 */ /* 0x000fe20000000080 */
[----:B------:R-:W-:-:S02]  /*2d140*/  IMAD.MOV.U32 R203, RZ, RZ, 0x2 ;  /* 0x00000002ffcb7424 */ /* 0x000fc400078e00ff */
[----:B0-----:R-:W-:Y:S01]  /*2d150*/  FMUL.FTZ R176, R176, R219 ;  /* 0x000000dbb0b07220 */ /* 0x001fe20000410000 */
[----:B-1----:R-:W-:-:S04]  /*2d160*/  FSETP.GTU.FTZ.AND P3, PT, R132, R221, PT ;  /* 0x000000dd8400720b */ /* 0x002fc80003f7c000 */
[----:B------:R-:W-:Y:S02]  /*2d170*/  FSEL R176, R176, RZ, !P3 ;  /* 0x000000ffb0b07208 */ /* 0x000fe40005800000 */
[----:B------:R-:W-:Y:S02]  /*2d180*/  PLOP3.LUT P4, PT, P3, PT, PT, 0x8, 0x80 ;  /* 0x000000000080781c */ /* 0x000fe40001f8e170 */
[----:B------:R-:W-:Y:S01]  /*2d190*/  ISETP.NE.AND P3, PT, R133, 0x1, PT ;  /* 0x000000018500780c */ /* 0x000fe20003f65270 */
[----:B------:R-:W-:Y:S01]  /*2d1a0*/  @P2 FADD.FTZ R176, R3, R176 ;  /* 0x000000b003b02221 */ /* 0x000fe20000010000 */
[----:B------:R-:W-:-:S04]  /*2d1b0*/  MOV R3, R164 ;  /* 0x000000a400037202 */ /* 0x000fc80000000f00 */
        /* <DEDUP_REMOVED lines=11> */
.L_x_740:
        /* <DEDUP_REMOVED lines=13> */
.L_x_742:
[----:B------:R-:W-:Y:S05]  /*2d340*/  BSYNC.RECONVERGENT B2 ;  /* 0x0000000000027941 */ /* 0x000fea0003800200 */
.L_x_741:
        /* <DEDUP_REMOVED lines=55> */
.L_x_739:
[----:B------:R-:W-:Y:S05]  /*2d6c0*/  BSYNC.RECONVERGENT B1 ;  /* 0x0000000000017941 */ /* 0x000fea0003800200 */
.L_x_738:
[----:B------:R-:W-:Y:S01]  /*2d6d0*/  I2FP.F32.U32 R132, R3 ;  /* 0x0000000300847245 */ /* 0x000fe20000201000 */
[----:B------:R-:W-:Y:S01]  /*2d6e0*/  IMAD.U32 R128, R128, 0x10000, RZ ;  /* 0x0001000080807824 */ /* 0x000fe200078e00ff */
[----:B------:R-:W-:Y:S01]  /*2d6f0*/  @P2 PRMT R3, R124, 0x7632, R3 ;  /* 0x000076327c032816 */ /* 0x000fe20000000003 */
[----:B------:R-:W-:Y:S01]  /*2d700*/  BSSY.RECONVERGENT B1, `(.L_x_743) ;  /* 0x000005c000017945 */ /* 0x000fe20003800200 */
[----:B------:R-:W-:Y:S01]  /*2d710*/  LOP3.LUT R184, R184, 0xffffffef, RZ, 0xc0, !PT ;  /* 0xffffffefb8b87812 */ /* 0x000fe200078ec0ff */
[----:B------:R-:W-:Y:S01]  /*2d720*/  FFMA.FTZ R132, R132, R227, 1.1641532182693481445e-10 ;  /* 0x2f00000084847423 */ /* 0x000fe200000100e3 */
[----:B------:R-:W-:Y:S01]  /*2d730*/  FMUL.FTZ R128, R128, R219 ;  /* 0x000000db80807220 */ /* 0x000fe20000410000 */
[----:B------:R-:W-:Y:S01]  /*2d740*/  @P2 IMAD.U32 R194, R3, 0x10000, RZ ;  /* 0x0001000003c22824 */ /* 0x000fe200078e00ff */
[----:B------:R-:W-:Y:S01]  /*2d750*/  MOV R133, 0x2 ;  /* 0x0000000200857802 */ /* 0x000fe20000000f00 */
[----:B------:R-:W-:Y:S01]  /*2d760*/  IMAD.MOV.U32 R3, RZ, RZ, R164 ;  /* 0x000000ffff037224 */ /* 0x000fe200078e00a4 */
[----:B------:R-:W-:-:S04]  /*2d770*/  FSETP.GTU.FTZ.AND P3, PT, R132, R221, PT ;  /* 0x000000dd8400720b */ /* 0x000fc80003f7c000 */
        /* <DEDUP_REMOVED lines=15> */
.L_x_745:
        /* <DEDUP_REMOVED lines=13> */
.L_x_747:
[----:B------:R-:W-:Y:S05]  /*2d940*/  BSYNC.RECONVERGENT B2 ;  /* 0x0000000000027941 */ /* 0x000fea0003800200 */
.L_x_746:
        /* <DEDUP_REMOVED lines=55> */
.L_x_744:
[----:B------:R-:W-:Y:S05]  /*2dcc0*/  BSYNC.RECONVERGENT B1 ;  /* 0x0000000000017941 */ /* 0x000fea0003800200 */
.L_x_743:
[----:B------:R-:W-:Y:S01]  /*2dcd0*/  I2FP.F32.U32 R128, R3 ;  /* 0x0000000300807245 */ /* 0x000fe20000201000 */
[----:B------:R-:W-:Y:S01]  /*2dce0*/  IMAD.U32 R132, R129, 0x10000, RZ ;  /* 0x0001000081847824 */ /* 0x000fe200078e00ff */
[----:B------:R-:W-:Y:S01]  /*2dcf0*/  @P2 SHF.L.U32 R3, R125, 0x10, RZ ;  /* 0x000000107d032819 */ /* 0x000fe200000006ff */
        /* <DEDUP_REMOVED lines=8> */
[----:B------:R-:W-:Y:S01]  /*2dd80*/  ISETP.NE.AND P3, PT, R133, 0x1, PT ;  /* 0x000000018500780c */ /* 0x000fe20003f65270 */
[----:B------:R-:W-:Y:S01]  /*2dd90*/  @P2 FADD.FTZ R194, R3, R194 ;  /* 0x000000c203c22221 */ /* 0x000fe20000010000 */
[----:B------:R-:W-:Y:S01]  /*2dda0*/  PRMT R3, R129, 0x7632, R3 ;  /* 0x0000763281037816 */ /* 0x000fe20000000003 */
[----:B------:R-:W-:-:S03]  /*2ddb0*/  IMAD.MOV.U32 R129, RZ, RZ, R164 ;  /* 0x000000ffff817224 */ /* 0x000fc600078e00a4 */
        /* <DEDUP_REMOVED lines=11> */
.L_x_750:
        /* <DEDUP_REMOVED lines=13> */
.L_x_752:
[----:B------:R-:W-:Y:S05]  /*2df40*/  BSYNC.RECONVERGENT B2 ;  /* 0x0000000000027941 */ /* 0x000fea0003800200 */
.L_x_751:
        /* <DEDUP_REMOVED lines=55> */
.L_x_749:
[----:B------:R-:W-:Y:S05]  /*2e2c0*/  BSYNC.RECONVERGENT B1 ;  /* 0x0000000000017941 */ /* 0x000fea0003800200 */
.L_x_748:
[----:B------:R-:W-:Y:S01]  /*2e2d0*/  I2FP.F32.U32 R128, R129 ;  /* 0x0000008100807245 */ /* 0x000fe20000201000 */
[----:B------:R-:W-:Y:S01]  /*2e2e0*/  BSSY.RECONVERGENT B1, `(.L_x_753) ;  /* 0x000005e000017945 */ /* 0x000fe20003800200 */
[----:B------:R-:W-:Y:S01]  /*2e2f0*/  SHF.L.U32 R132, R3, 0x10, RZ ;  /* 0x0000001003847819 */ /* 0x000fe200000006ff */
[----:B------:R-:W-:Y:S01]  /*2e300*/  IMAD.MOV.U32 R129, RZ, RZ, 0x2 ;  /* 0x00000002ff817424 */ /* 0x000fe200078e00ff */
        /* <DEDUP_REMOVED lines=22> */
.L_x_755:
        /* <DEDUP_REMOVED lines=13> */
.L_x_757:
[----:B------:R-:W-:Y:S05]  /*2e540*/  BSYNC.RECONVERGENT B2 ;  /* 0x0000000000027941 */ /* 0x000fea0003800200 */
.L_x_756:
        /* <DEDUP_REMOVED lines=55> */
.L_x_754:
[----:B------:R-:W-:Y:S05]  /*2e8c0*/  BSYNC.RECONVERGENT B1 ;  /* 0x0000000000017941 */ /* 0x000fea0003800200 */
.L_x_753:
[----:B------:R-:W-:Y:S01]  /*2e8d0*/  I2FP.F32.U32 R128, R3 ;  /* 0x0000000300807245 */ /* 0x000fe20000201000 */
[----:B------:R-:W-:Y:S01]  /*2e8e0*/  IMAD.U32 R132, R130, 0x10000, RZ ;  /* 0x0001000082847824 */ /* 0x000fe200078e00ff */
[----:B------:R-:W-:Y:S01]  /*2e8f0*/  LOP3.LUT R184, R184, 0xfffffffd, RZ, 0xc0, !PT ;  /* 0xfffffffdb8b87812 */ /* 0x000fe200078ec0ff */
[----:B------:R-:W-:Y:S01]  /*2e900*/  @P2 IMAD.U32 R3, R126, 0x10000, RZ ;  /* 0x000100007e032824 */ /* 0x000fe200078e00ff */
[----:B------:R-:W-:Y:S01]  /*2e910*/  BSSY.RECONVERGENT B1, `(.L_x_758) ;  /* 0x000005b000017945 */ /* 0x000fe20003800200 */
[----:B------:R-:W-:Y:S01]  /*2e920*/  FFMA.FTZ R128, R128, R227, 1.1641532182693481445e-10 ;  /* 0x2f00000080807423 */ /* 0x000fe200000100e3 */
[----:B------:R-:W-:Y:S01]  /*2e930*/  FMUL.FTZ R132, R132, R219 ;  /* 0x000000db84847220 */ /* 0x000fe20000410000 */
[----:B------:R-:W-:Y:S02]  /*2e940*/  PRMT R130, R130, 0x7632, R130 ;  /* 0x0000763282827816 */ /* 0x000fe40000000082 */
[----:B------:R-:W-:Y:S02]  /*2e950*/  MOV R133, 0x2 ;  /* 0x0000000200857802 */ /* 0x000fe40000000f00 */
[----:B------:R-:W-:-:S04]  /*2e960*/  FSETP.GTU.FTZ.AND P3, PT, R128, R221, PT ;  /* 0x000000dd8000720b */ /* 0x000fc80003f7c000 */
[----:B------:R-:W-:Y:S02]  /*2e970*/  FSEL R204, R132, RZ, !P3 ;  /* 0x000000ff84cc7208 */ /* 0x000fe40005800000 */
[----:B------:R-:W-:Y:S02]  /*2e980*/  PLOP3.LUT P4, PT, P3, PT, PT, 0x8, 0x80 ;  /* 0x000000000080781c */ /* 0x000fe40001f8e170 */
[----:B------:R-:W-:Y:S01]  /*2e990*/  ISETP.NE.AND P3, PT, R129, 0x1, PT ;  /* 0x000000018100780c */ /* 0x000fe20003f65270 */
[----:B------:R-:W-:Y:S01]  /*2e9a0*/  @P2 FADD.FTZ R204, R3, R204 ;  /* 0x000000cc03cc2221 */ /* 0x000fe20000010000 */
[----:B------:R-:W-:-:S04]  /*2e9b0*/  IMAD.MOV.U32 R3, RZ, RZ, R164 ;  /* 0x000000ffff037224 */ /* 0x000fc800078e00a4 */
        /* <DEDUP_REMOVED lines=11> */
.L_x_760:
        /* <DEDUP_REMOVED lines=13> */
.L_x_762:
[----:B------:R-:W-:Y:S05]  /*2eb40*/  BSYNC.RECONVERGENT B2 ;  /* 0x0000000000027941 */ /* 0x000fea0003800200 */
.L_x_761:
        /* <DEDUP_REMOVED lines=55> */
.L_x_759:
[----:B------:R-:W-:Y:S05]  /*2eec0*/  BSYNC.RECONVERGENT B1 ;  /* 0x0000000000017941 */ /* 0x000fea0003800200 */
.L_x_758:
[----:B------:R-:W-:Y:S01]  /*2eed0*/  I2FP.F32.U32 R128, R3 ;  /* 0x0000000300807245 */ /* 0x000fe20000201000 */
[----:B------:R-:W-:Y:S01]  /*2eee0*/  IMAD.U32 R130, R130, 0x10000, RZ ;  /* 0x0001000082827824 */ /* 0x000fe200078e00ff */
[----:B------:R-:W-:Y:S01]  /*2eef0*/  ISETP.NE.AND P4, PT, R133, 0x1, PT ;  /* 0x000000018500780c */ /* 0x000fe20003f85270 */
[----:B------:R-:W-:Y:S01]  /*2ef00*/  BSSY.RECONVERGENT B1, `(.L_x_763) ;  /* 0x000005a000017945 */ /* 0x000fe20003800200 */
[----:B------:R-:W-:Y:S01]  /*2ef10*/  @P2 PRMT R3, R126, 0x7632, R3 ;  /* 0x000076327e032816 */ /* 0x000fe20000000003 */
[----:B------:R-:W-:Y:S01]  /*2ef20*/  FFMA.FTZ R128, R128, R227, 1.1641532182693481445e-10 ;  /* 0x2f00000080807423 */ /* 0x000fe200000100e3 */
[----:B------:R-:W-:Y:S02]  /*2ef30*/  FMUL.FTZ R130, R130, R219 ;  /* 0x000000db82827220 */ /* 0x000fe40000410000 */
[----:B------:R-:W-:Y:S01]  /*2ef40*/  @P2 SHF.L.U32 R132, R3, 0x10, RZ ;  /* 0x0000001003842819 */ /* 0x000fe200000006ff */
[----:B------:R-:W-:Y:S01]  /*2ef50*/  IMAD.MOV.U32 R3, RZ, RZ, R164 ;  /* 0x000000ffff037224 */ /* 0x000fe200078e00a4 */
        /* <DEDUP_REMOVED lines=15> */
.L_x_765:
        /* <DEDUP_REMOVED lines=13> */
.L_x_767:
[----:B------:R-:W-:Y:S05]  /*2f120*/  BSYNC.RECONVERGENT B2 ;  /* 0x0000000000027941 */ /* 0x000fea0003800200 */
.L_x_766:
        /* <DEDUP_REMOVED lines=55> */
.L_x_764:
[----:B------:R-:W-:Y:S05]  /*2f4a0*/  BSYNC.RECONVERGENT B1 ;  /* 0x0000000000017941 */ /* 0x000fea0003800200 */
.L_x_763:
[----:B------:R-:W-:Y:S01]  /*2f4b0*/  I2FP.F32.U32 R128, R3 ;  /* 0x0000000300807245 */ /* 0x000fe20000201000 */
[----:B------:R-:W-:Y:S01]  /*2f4c0*/  @P2 IMAD.U32 R3, R127, 0x10000, RZ ;  /* 0x000100007f032824 */ /* 0x000fe200078e00ff */
[C---:B------:R-:W-:Y:S01]  /*2f4d0*/  SHF.L.U32 R130, R131.reuse, 0x10, RZ ;  /* 0x0000001083827819 */ /* 0x040fe200000006ff */
[----:B------:R-:W-:Y:S01]  /*2f4e0*/  BSSY.RECONVERGENT B1, `(.L_x_768) ;  /* 0x000005a000017945 */ /* 0x000fe20003800200 */
[----:B------:R-:W-:Y:S01]  /*2f4f0*/  ISETP.NE.AND P5, PT, R132, 0x1, PT ;  /* 0x000000018400780c */ /* 0x000fe20003fa5270 */
[----:B------:R-:W-:Y:S01]  /*2f500*/  FFMA.FTZ R128, R128, R227, 1.1641532182693481445e-10 ;  /* 0x2f00000080807423 */ /* 0x000fe200000100e3 */
[----:B------:R-:W-:Y:S01]  /*2f510*/  PRMT R230, R131, 0x7632, R230 ;  /* 0x0000763283e67816 */ /* 0x000fe200000000e6 */
[----:B------:R-:W-:Y:S01]  /*2f520*/  FMUL.FTZ R130, R130, R219 ;  /* 0x000000db82827220 */ /* 0x000fe20000410000 */
        /* <DEDUP_REMOVED lines=16> */
.L_x_770:
        /* <DEDUP_REMOVED lines=13> */
.L_x_772:
[----:B------:R-:W-:Y:S05]  /*2f700*/  BSYNC.RECONVERGENT B2 ;  /* 0x0000000000027941 */ /* 0x000fea0003800200 */
.L_x_771:
        /* <DEDUP_REMOVED lines=55> */
.L_x_769:
[----:B------:R-:W-:Y:S05]  /*2fa80*/  BSYNC.RECONVERGENT B1 ;  /* 0x0000000000017941 */ /* 0x000fea0003800200 */
.L_x_768:
[----:B------:R-:W-:Y:S01]  /*2fa90*/  I2FP.F32.U32 R128, R129 ;  /* 0x0000008100807245 */ /* 0x000fe20000201000 */
[----:B------:R-:W-:Y:S01]  /*2faa0*/  IMAD.U32 R230, R230, 0x10000, RZ ;  /* 0x00010000e6e67824 */ /* 0x000fe200078e00ff */
[----:B------:R-:W-:-:S03]  /*2fab0*/  @P2 PRMT R129, R127, 0x7632, R129 ;  /* 0x000076327f812816 */ /* 0x000fc60000000081 */
[----:B------:R-:W-:Y:S01]  /*2fac0*/  FFMA.FTZ R128, R128, R227, 1.1641532182693481445e-10 ;  /* 0x2f00000080807423 */ /* 0x000fe200000100e3 */
[----:B------:R-:W-:Y:S01]  /*2fad0*/  FMUL.FTZ R219, R230, R219 ;  /* 0x000000dbe6db7220 */ /* 0x000fe20000410000 */
[----:B------:R-:W-:Y:S01]  /*2fae0*/  @P2 IMAD.U32 R130, R129, 0x10000, RZ ;  /* 0x0001000081822824 */ /* 0x000fe200078e00ff */
[----:B------:R-:W-:Y:S02]  /*2faf0*/  PRMT R129, R225, 0x5410, R224 ;  /* 0x00005410e1817816 */ /* 0x000fe400000000e0 */
[----:B------:R-:W-:Y:S02]  /*2fb00*/  FSETP.GTU.FTZ.AND P5, PT, R128, R221, PT ;  /* 0x000000dd8000720b */ /* 0x000fe40003fbc000 */
[----:B------:R-:W-:Y:S02]  /*2fb10*/  MOV R221, R223 ;  /* 0x000000df00dd7202 */ /* 0x000fe40000000f00 */
[----:B------:R-:W-:Y:S02]  /*2fb20*/  FSEL R219, R219, RZ, !P5 ;  /* 0x000000ffdbdb7208 */ /* 0x000fe40006800000 */
[----:B------:R-:W-:-:S02]  /*2fb30*/  PLOP3.LUT P5, PT, P5, PT, PT, 0x8, 0x80 ;  /* 0x000000000080781c */ /* 0x000fc40002fae170 */
[----:B------:R-:W-:Y:S01]  /*2fb40*/  PRMT R128, R135, 0x5410, R222 ;  /* 0x0000541087807816 */ /* 0x000fe200000000de */
[----:B------:R-:W-:Y:S01]  /*2fb50*/  @P2 FADD.FTZ R219, R130, R219 ;  /* 0x000000db82db2221 */ /* 0x000fe20000010000 */
[----:B------:R-:W-:-:S04]  /*2fb60*/  PRMT R130, R228, 0x5410, R229 ;  /* 0x00005410e4827816 */ /* 0x000fc800000000e5 */
[----:B------:R-:W-:-:S04]  /*2fb70*/  F2FP.BF16.F32.PACK_AB R131, RZ, R219 ;  /* 0x000000dbff83723e */ /* 0x000fc800000010ff */
[----:B------:R-:W-:-:S07]  /*2fb80*/  PRMT R131, R226, 0x5410, R131 ;  /* 0x00005410e2837816 */ /* 0x000fce0000000083 */
.L_x_732:
        /* <DEDUP_REMOVED lines=11> */
[C---:B------:R-:W-:Y:S02]  /*2fc40*/  LOP3.LUT P2, RZ, R184.reuse, 0x20, RZ, 0xc0, !PT ;  /* 0x00000020b8ff7812 */ /* 0x040fe4000784c0ff */
[----:B------:R-:W-:Y:S02]  /*2fc50*/  LOP3.LUT P3, RZ, R184, 0x2, RZ, 0xc0, !PT ;  /* 0x00000002b8ff7812 */ /* 0x000fe4000786c0ff */
[----:B------:R-:W-:Y:S01]  /*2fc60*/  LOP3.LUT R135, R135, R225, R224, 0xfe, !PT ;  /* 0x000000e187877212 */ /* 0x000fe200078efee0 */
[----:B0-----:R-:W-:Y:S01]  /*2fc70*/  IMAD.WIDE.U32 R222, R134, 0x10, R222 ;  /* 0x0000001086de7825 */ /* 0x001fe200078e00de */
[----:B------:R-:W-:-:S02]  /*2fc80*/  SEL R226, RZ, 0x1, !P3 ;  /* 0x00000001ffe27807 */ /* 0x000fc40005800000 */
[----:B------:R-:W-:Y:S02]  /*2fc90*/  LOP3.LUT R227, R227, R229, R228, 0xfe, !PT ;  /* 0x000000e5e3e37212 */ /* 0x000fe400078efee4 */
[----:B------:R-:W-:Y:S01]  /*2fca0*/  SEL R224, RZ, 0x1, !P2 ;  /* 0x00000001ffe07807 */ /* 0x000fe20005000000 */
[----:B------:R2:W-:Y:S01]  /*2fcb0*/  STG.E.128 desc[UR6][R222.64], R128 ;  /* 0x00000080de007986 */ /* 0x0005e2000c101d06 */
[----:B------:R-:W-:Y:S01]  /*2fcc0*/  LOP3.LUT R225, R227, R226, RZ, 0xfc, !PT ;  /* 0x000000e2e3e17212 */ /* 0x000fe200078efcff */
[----:B-1----:R-:W-:Y:S01]  /*2fcd0*/  IMAD.WIDE.U32 R132, R134, 0x8, R132 ;  /* 0x0000000886847825 */ /* 0x002fe200078e0084 */
[----:B------:R-:W-:-:S05]  /*2fce0*/  LOP3.LUT R224, R135, R224, RZ, 0xfc, !PT ;  /* 0x000000e087e07212 */ /* 0x000fca00078efcff */
[----:B------:R2:W-:Y:S01]  /*2fcf0*/  STG.E.64 desc[UR6][R132.64], R224 ;  /* 0x000000e084007986 */ /* 0x0005e2000c101b06 */
[----:B------:R-:W-:Y:S05]  /*2fd00*/  @!P1 BRA `(.L_x_650) ;  /* 0x0000000000509947 */ /* 0x000fea0003800000 */
[----:B--2---:R-:W-:Y:S01]  /*2fd10*/  IMAD.U32 R131, R171, 0x10000, RZ ;  /* 0x00010000ab837824 */ /* 0x004fe200078e00ff */
        /* <DEDUP_REMOVED lines=19> */
.L_x_650:
[----:B------:R-:W-:Y:S05]  /*2fe50*/  BSYNC.RECONVERGENT B0 ;  /* 0x0000000000007941 */ /* 0x000fea0003800200 */
.L_x_649:
[----:B0123--:R-:W-:Y:S01]  /*2fe60*/  FADD.FTZ R128, RZ, R163 ;  /* 0x000000a3ff807221 */ /* 0x00ffe20000010000 */
[C---:B------:R-:W-:Y:S01]  /*2fe70*/  ISETP.GE.U32.AND P1, PT, R0.reuse, 0x80, PT ;  /* 0x000000800000780c */ /* 0x040fe20003f26070 */
[----:B------:R-:W0:Y:S01]  /*2fe80*/  S2R R222, SR_TID.X ;  /* 0x0000000000de7919 */ /* 0x000e220000002100 */
[C---:B------:R-:W-:Y:S01]  /*2fe90*/  ISETP.GT.U32.AND P2, PT, R0.reuse, 0xff, PT ;  /* 0x000000ff0000780c */ /* 0x040fe20003f44070 */
[----:B------:R-:W-:Y:S01]  /*2fea0*/  FADD.FTZ R129, R185, R128 ;  /* 0x00000080b9817221 */ /* 0x000fe20000010000 */
[C---:B------:R-:W-:Y:S01]  /*2feb0*/  ISETP.GT.U32.AND P3, PT, R0.reuse, 0x17f, PT ;  /* 0x0000017f0000780c */ /* 0x040fe20003f64070 */
[----:B------:R-:W-:Y:S01]  /*2fec0*/  BSSY.RECONVERGENT B0, `(.L_x_773) ;  /* 0x000009c000007945 */ /* 0x000fe20003800200 */
[----:B------:R-:W-:Y:S01]  /*2fed0*/  ISETP.GT.U32.AND P4, PT, R0, 0x1ff, PT ;  /* 0x000001ff0000780c */ /* 0x000fe20003f84070 */
[----:B------:R-:W-:Y:S01]  /*2fee0*/  FADD.FTZ R128, R186, R129 ;  /* 0x00000081ba807221 */ /* 0x000fe20000010000 */
[----:B------:R-:W-:-:S03]  /*2fef0*/  ISETP.GT.U32.AND P5, PT, R0, 0x27f, PT ;  /* 0x0000027f0000780c */ /* 0x000fc60003fa4070 */
[----:B------:R-:W-:-:S04]  /*2ff00*/  FADD.FTZ R129, R195, R128 ;  /* 0x00000080c3817221 */ /* 0x000fc80000010000 */
[----:B------:R-:W-:-:S04]  /*2ff10*/  FADD.FTZ R128, R196, R129 ;  /* 0x00000081c4807221 */ /* 0x000fc80000010000 */
[----:B------:R-:W-:-:S04]  /*2ff20*/  FADD.FTZ R129, R205, R128 ;  /* 0x00000080cd817221 */ /* 0x000fc80000010000 */
[----:B------:R-:W-:-:S04]  /*2ff30*/  FADD.FTZ R128, R206, R129 ;  /* 0x00000081ce807221 */ /* 0x000fc80000010000 */
[----:B------:R-:W-:-:S05]  /*2ff40*/  FADD.FTZ R128, R215, R128 ;  /* 0x00000080d7807221 */ /* 0x000fca0000010000 */
[----:B------:R-:W-:Y:S02]  /*2ff50*/  FSEL R129, R128, RZ, P1 ;  /* 0x000000ff80817208 */ /* 0x000fe40000800000 */
[----:B0-----:R-:W-:-:S03]  /*2ff60*/  LOP3.LUT R223, R222, 0x1f, RZ, 0xc0, !PT ;  /* 0x0000001fdedf7812 */ /* 0x001fc600078ec0ff */
        /* <DEDUP_REMOVED lines=31> */
[----:B------:R-:W-:-:S05]  /*30160*/  @P5 FADD.FTZ R129, R219, R128 ;  /* 0x00000080db815221 */ /* 0x000fca0000010000 */
        /* <DEDUP_REMOVED lines=10> */
[----:B------:R-:W-:Y:S01]  /*30210*/  FMUL.FTZ R128, R154, R135 ;  /* 0x000000879a807220 */ /* 0x000fe20000410000 */
[----:B------:R-:W-:-:S03]  /*30220*/  IMAD.MOV.U32 R135, RZ, RZ, RZ ;  /* 0x000000ffff877224 */ /* 0x000fc600078e00ff */
        /* <DEDUP_REMOVED lines=18> */
[----:B------:R-:W-:-:S05]  /*30350*/  FFMA.FTZ R129, R132, R132, R129 ;  /* 0x0000008484817223 */ /* 0x000fca0000010081 */
        /* <DEDUP_REMOVED lines=34> */
[----:B------:R-:W-:Y:S02]  /*30580*/  LOP3.LUT P3, RZ, R222, 0x1f, RZ, 0xc0, !PT ;  /* 0x0000001fdeff7812 */ /* 0x000fe4000786c0ff */
        /* <DEDUP_REMOVED lines=28> */
[----:B------:R-:W-:-:S05]  /*30750*/  @P5 FFMA.FTZ R129, R131, R131, R130 ;  /* 0x0000008383815223 */ /* 0x000fca0000010082 */
        /* <DEDUP_REMOVED lines=18> */
.L_x_774:
[----:B------:R-:W-:Y:S05]  /*30880*/  BSYNC.RECONVERGENT B0 ;  /* 0x0000000000007941 */ /* 0x000fea0003800200 */
.L_x_773:
[----:B------:R-:W-:Y:S01]  /*30890*/  BAR.SYNC.DEFER_BLOCKING 0x0 ;  /* 0x0000000000007b1d */ /* 0x000fe20000010000 */
[----:B0-----:R-:W-:-:S05]  /*308a0*/  CS2R R128, SRZ ;  /* 0x0000000000807805 */ /* 0x001fca000001ff00 */
[----:B------:R-:W-:Y:S04]  /*308b0*/  BSSY.RECONVERGENT B0, `(.L_x_775) ;  /* 0x000000a000007945 */ /* 0x000fe80003800200 */
[----:B------:R-:W-:Y:S05]  /*308c0*/  @P2 BRA `(.L_x_776) ;  /* 0x0000000000202947 */ /* 0x000fea0003800000 */
[----:B------:R-:W0:Y:S01]  /*308d0*/  S2UR UR5, SR_CgaCtaId ;  /* 0x00000000000579c3 */ /* 0x000e220000008800 */
[----:B------:R-:W-:Y:S01]  /*308e0*/  UMOV UR4, 0x400 ;  /* 0x0000040000047882 */ /* 0x000fe20000000000 */
[----:B------:R-:W-:Y:S01]  /*308f0*/  SHF.L.U32 R128, R222, 0x3, RZ ;  /* 0x00000003de807819 */ /* 0x000fe200000006ff */
[----:B------:R-:W-:-:S03]  /*30900*/  IMAD.MOV.U32 R135, RZ, RZ, R2 ;  /* 0x000000ffff877224 */ /* 0x000fc600078e0002 */
[----:B------:R-:W-:Y:S01]  /*30910*/  LOP3.LUT R128, R128, 0xf8, RZ, 0xc0, !PT ;  /* 0x000000f880807812 */ /* 0x000fe200078ec0ff */
[----:B0-----:R-:W-:-:S04]  /*30920*/  ULEA UR4, UR5, UR4, 0x18 ;  /* 0x0000000405047291 */ /* 0x001fc8000f8ec0ff */
[----:B------:R-:W-:-:S09]  /*30930*/  @UP1 UIADD3 UR4, UPT, UPT, UR4, 0x20, URZ ;  /* 0x0000002004041890 */ /* 0x000fd2000fffe0ff */
[----:B------:R-:W0:Y:S03]  /*30940*/  LDS.64 R128, [R128+UR4] ;  /* 0x0000000480807984 */ /* 0x000e260008000a00 */
.L_x_776:
[----:B------:R-:W-:Y:S05]  /*30950*/  BSYNC.RECONVERGENT B0 ;  /* 0x0000000000007941 */ /* 0x000fea0003800200 */
.L_x_775:
[----:B------:R-:W1:Y:S01]  /*30960*/  SHFL.DOWN PT, R130, R135, 0x2, 0x1f ;  /* 0x08401f0087827f89 */ /* 0x000e6200000e0000 */
[----:B------:R-:W-:Y:S01]  /*30970*/  I2FP.F32.S32 R223, R135 ;  /* 0x0000008700df7245 */ /* 0x000fe20000201400 */
[----:B------:R-:W-:Y:S01]  /*30980*/  BSSY.RECONVERGENT B0, `(.L_x_777) ;  /* 0x0000083000007945 */ /* 0x000fe20003800200 */
[----:B------:R-:W-:Y:S01]  /*30990*/  ISETP.NE.AND P2, PT, RZ, UR24, PT ;  /* 0x00000018ff007c0c */ /* 0x000fe2000bf45270 */
[----:B0-----:R-:W0:Y:S01]  /*309a0*/  SHFL.DOWN PT, R131, R128, 0x2, 0x1f ;  /* 0x08401f0080837f89 */ /* 0x001e2200000e0000 */
[----:B-1----:R-:W-:Y:S01]  /*309b0*/  IMAD.IADD R132, R130, 0x1, R135 ;  /* 0x0000000182847824 */ /* 0x002fe200078e0287 */
[----:B------:R-:W-:-:S04]  /*309c0*/  I2FP.F32.S32 R224, R130 ;  /* 0x0000008200e07245 */ /* 0x000fc80000201400 */
[----:B------:R-:W-:Y:S01]  /*309d0*/  I2FP.F32.S32 R133, R132 ;  /* 0x0000008400857245 */ /* 0x000fe20000201400 */
[----:B------:R-:W1:Y:S01]  /*309e0*/  SHFL.DOWN PT, R227, R132, 0x1, 0x1f ;  /* 0x08201f0084e37f89 */ /* 0x000e6200000e0000 */
[----:B0-----:R-:W-:Y:S02]  /*309f0*/  FMUL.FTZ R130, R131, R224 ;  /* 0x000000e083827220 */ /* 0x001fe40000410000 */
[----:B------:R-:W0:Y:S02]  /*30a00*/  MUFU.RCP R134, R133 ;  /* 0x0000008500867308 */ /* 0x000e240000001000 */
[----:B------:R-:W-:Y:S01]  /*30a10*/  FFMA.FTZ R225, R223, R128, R130 ;  /* 0x00000080dfe17223 */ /* 0x000fe20000010082 */
[----:B------:R-:W-:Y:S01]  /*30a20*/  FADD.FTZ R128, -R131, R128 ;  /* 0x0000008083807221 */ /* 0x000fe20000010100 */
[----:B------:R-:W2:Y:S03]  /*30a30*/  SHFL.DOWN PT, R130, R129, 0x2, 0x1f ;  /* 0x08401f0081827f89 */ /* 0x000ea600000e0000 */
[----:B------:R-:W-:-:S04]  /*30a40*/  FMUL.FTZ R128, R128, R128 ;  /* 0x0000008080807220 */ /* 0x000fc80000410000 */
[----:B------:R-:W-:-:S04]  /*30a50*/  FMUL.FTZ R128, R128, R223 ;  /* 0x000000df80807220 */ /* 0x000fc80000410000 */
[----:B------:R-:W-:Y:S01]  /*30a60*/  FMUL.FTZ R128, R128, R224 ;  /* 0x000000e080807220 */ /* 0x000fe20000410000 */
[----:B0-----:R-:W-:Y:S01]  /*30a70*/  FMUL.FTZ R226, R134, R225 ;  /* 0x000000e186e27220 */ /* 0x001fe20000410000 */
[----:B-1----:R-:W-:-:S04]  /*30a80*/  IADD3 R131, PT, PT, R132, R227, RZ ;  /* 0x000000e384837210 */ /* 0x002fc80007ffe0ff */
[----:B------:R-:W0:Y:S01]  /*30a90*/  SHFL.DOWN PT, R135, R226, 0x1, 0x1f ;  /* 0x08201f00e2877f89 */ /* 0x000e2200000e0000 */
[----:B------:R-:W-:Y:S02]  /*30aa0*/  I2FP.F32.S32 R132, R227 ;  /* 0x000000e300847245 */ /* 0x000fe40000201400 */
[----:B------:R-:W-:Y:S01]  /*30ab0*/  I2FP.F32.S32 R225, R131 ;  /* 0x0000008300e17245 */ /* 0x000fe20000201400 */
[----:B--2---:R-:W-:-:S05]  /*30ac0*/  FADD.FTZ R131, R130, R129 ;  /* 0x0000008182837221 */ /* 0x004fca0000010000 */
[----:B------:R-:W1:Y:S01]  /*30ad0*/  MUFU.RCP R225, R225 ;  /* 0x000000e100e17308 */ /* 0x000e620000001000 */
[----:B------:R-:W-:-:S05]  /*30ae0*/  FFMA.FTZ R128, R134, R128, R131 ;  /* 0x0000008086807223 */ /* 0x000fca0000010083 */
[----:B------:R-:W2:Y:S01]  /*30af0*/  SHFL.DOWN PT, R129, R128, 0x1, 0x1f ;  /* 0x08201f0080817f89 */ /* 0x000ea200000e0000 */
[----:B0-----:R-:W-:Y:S01]  /*30b00*/  FMUL.FTZ R130, R135, R132 ;  /* 0x0000008487827220 */ /* 0x001fe20000410000 */
[----:B------:R-:W-:-:S03]  /*30b10*/  FADD.FTZ R135, R226, -R135 ;  /* 0x80000087e2877221 */ /* 0x000fc60000010000 */
[----:B------:R-:W-:-:S04]  /*30b20*/  FFMA.FTZ R130, R133, R226, R130 ;  /* 0x000000e285827223 */ /* 0x000fc80000010082 */
[----:B-1----:R-:W-:Y:S01]  /*30b30*/  FMUL.FTZ R131, R225, R130 ;  /* 0x00000082e1837220 */ /* 0x002fe20000410000 */
[----:B------:R-:W-:-:S04]  /*30b40*/  FMUL.FTZ R130, R135, R135 ;  /* 0x0000008787827220 */ /* 0x000fc80000410000 */
[----:B------:R-:W0:Y:S01]  /*30b50*/  SHFL.IDX PT, R227, R131, RZ, 0x1f ;  /* 0x00001fff83e37589 */ /* 0x000e2200000e0000 */
[----:B------:R-:W-:Y:S01]  /*30b60*/  FMUL.FTZ R133, R133, R130 ;  /* 0x0000008285857220 */ /* 0x000fe20000410000 */
[----:B--2---:R-:W-:-:S03]  /*30b70*/  FADD.FTZ R130, R128, R129 ;  /* 0x0000008180827221 */ /* 0x004fc60000010000 */
[----:B------:R-:W-:Y:S02]  /*30b80*/  FMUL.FTZ R133, R133, R132 ;  /* 0x0000008485857220 */ /* 0x000fe40000410000 */
[----:B------:R-:W1:Y:S02]  /*30b90*/  LDC R132, c[0x0][0x448] ;  /* 0x00011200ff847b82 */ /* 0x000e640000000800 */
[----:B------:R-:W-:Y:S01]  /*30ba0*/  FFMA.FTZ R133, R225, R133, R130 ;  /* 0x00000085e1857223 */ /* 0x000fe20000010082 */
[----:B------:R-:W-:-:S05]  /*30bb0*/  IMAD.U32 R225, RZ, RZ, UR17 ;  /* 0x00000011ffe17e24 */ /* 0x000fca000f8e00ff */
[----:B------:R-:W1:Y:S01]  /*30bc0*/  SHFL.IDX PT, R133, R133, RZ, 0x1f ;  /* 0x00001fff85857589 */ /* 0x000e6200000e0000 */
[C---:B0-----:R-:W-:Y:S01]  /*30bd0*/  FMUL.FTZ R128, R227.reuse, R227 ;  /* 0x000000e3e3807220 */ /* 0x041fe20000410000 */
[----:B------:R-:W-:-:S04]  /*30be0*/  FSEL R228, R227, RZ, !P2 ;  /* 0x000000ffe3e47208 */ /* 0x000fc80005000000 */
[----:B------:R-:W-:Y:S02]  /*30bf0*/  FSEL R135, R128, RZ, P2 ;  /* 0x000000ff80877208 */ /* 0x000fe40001000000 */
[----:B------:R-:W-:Y:S01]  /*30c00*/  ISETP.NE.AND P2, PT, R222, RZ, PT ;  /* 0x000000ffde00720c */ /* 0x000fe20003f45270 */
[----:B-1----:R-:W-:-:S04]  /*30c10*/  FFMA.FTZ R132, R133, UR25, R132 ;  /* 0x0000001985847c23 */ /* 0x002fc80008010084 */
[----:B------:R-:W-:-:S08]  /*30c20*/  FADD.FTZ R132, R132, R135 ;  /* 0x0000008784847221 */ /* 0x000fd00000010000 */
[----:B------:R-:W0:Y:S01]  /*30c30*/  @!P2 LDC.64 R130, c[0x0][0x3c0] ;  /* 0x0000f000ff82ab82 */ /* 0x000e220000000a00 */
[----:B------:R-:W-:Y:S01]  /*30c40*/  IMAD.U32 R135, RZ, RZ, UR17 ;  /* 0x00000011ff877e24 */ /* 0x000fe2000f8e00ff */
[----:B------:R-:W1:Y:S06]  /*30c50*/  MUFU.RSQ R223, R132 ;  /* 0x0000008400df7308 */ /* 0x000e6c0000001400 */
[----:B------:R-:W2:Y:S01]  /*30c60*/  @!P2 LDC.64 R128, c[0x0][0x3c8] ;  /* 0x0000f200ff80ab82 */ /* 0x000ea20000000a00 */
[----:B0-----:R-:W-:-:S05]  /*30c70*/  @!P2 IMAD.WIDE R130, R135, 0x4, R130 ;  /* 0x000000048782a825 */ /* 0x001fca00078e0282 */
[----:B------:R0:W-:Y:S01]  /*30c80*/  @!P2 STG.E desc[UR6][R130.64], R227 ;  /* 0x000000e38200a986 */ /* 0x0001e2000c101906 */
[----:B--2---:R-:W-:-:S05]  /*30c90*/  @!P2 IMAD.WIDE R128, R225, 0x4, R128 ;  /* 0x00000004e180a825 */ /* 0x004fca00078e0280 */
[----:B-1----:R0:W-:Y:S01]  /*30ca0*/  @!P2 STG.E desc[UR6][R128.64], R223 ;  /* 0x000000df8000a986 */ /* 0x0021e2000c101906 */
[----:B------:R-:W-:Y:S05]  /*30cb0*/  @!P1 BRA `(.L_x_778) ;  /* 0x00000004003c9947 */ /* 0x000fea0003800000 */
[--C-:B0-----:R-:W-:Y:S01]  /*30cc0*/  FADD.FTZ R128, R206, -R228.reuse ;  /* 0x800000e4ce807221 */ /* 0x101fe20000010000 */
[----:B------:R-:W-:Y:S01]  /*30cd0*/  SHF.L.U32 R129, R43, 0x10, RZ ;  /* 0x000000102b817819 */ /* 0x000fe200000006ff */
[----:B------:R-:W-:Y:S01]  /*30ce0*/  IMAD.U32 R131, R87, 0x10000, RZ ;  /* 0x0001000057837824 */ /* 0x000fe200078e00ff */
[----:B------:R-:W-:Y:S01]  /*30cf0*/  SHF.L.U32 R130, R103, 0x10, RZ ;  /* 0x0000001067827819 */ /* 0x000fe200000006ff */
[--C-:B------:R-:W-:Y:S01]  /*30d00*/  FADD.FTZ R132, R215, -R228.reuse ;  /* 0x800000e4d7847221 */ /* 0x100fe20000010000 */
[----:B------:R-:W-:Y:S01]  /*30d10*/  FMUL.FTZ R230, R223, R128 ;  /* 0x00000080dfe67220 */ /* 0x000fe20000410000 */
[----:B------:R-:W-:Y:S02]  /*30d20*/  IMAD.U32 R133, R47, 0x10000, RZ ;  /* 0x000100002f857824 */ /* 0x000fe400078e00ff */
[----:B------:R-:W-:Y:S01]  /*30d30*/  FADD.FTZ R226, R205, -R228 ;  /* 0x800000e4cde27221 */ /* 0x000fe20000010000 */
[----:B------:R-:W-:Y:S02]  /*30d40*/  IMAD.U32 R134, R148, 0x10000, RZ ;  /* 0x0001000094867824 */ /* 0x000fe400078e00ff */
[----:B------:R-:W-:Y:S01]  /*30d50*/  FMUL.FTZ R135, R223, R132 ;  /* 0x00000084df877220 */ /* 0x000fe20000410000 */
[----:B------:R-:W-:-:S02]  /*30d60*/  IMAD.U32 R224, R147, 0x10000, RZ ;  /* 0x0001000093e07824 */ /* 0x000fc400078e00ff */
[C---:B------:R-:W-:Y:S01]  /*30d70*/  FFMA.FTZ R128, R230.reuse, R129, R131 ;  /* 0x00000081e6807223 */ /* 0x040fe20000010083 */
[----:B------:R-:W-:Y:S01]  /*30d80*/  FFMA.FTZ R230, R230, R133, R130 ;  /* 0x00000085e6e67223 */ /* 0x000fe20000010082 */
[----:B------:R-:W-:Y:S01]  /*30d90*/  FADD.FTZ R130, R196, -R228 ;  /* 0x800000e4c4827221 */ /* 0x000fe20000010000 */
[----:B------:R-:W-:Y:S01]  /*30da0*/  FFMA.FTZ R131, R135, R134, R224 ;  /* 0x0000008687837223 */ /* 0x000fe200000100e0 */
[----:B------:R-:W-:Y:S01]  /*30db0*/  SHF.L.U32 R134, R86, 0x10, RZ ;  /* 0x0000001056867819 */ /* 0x000fe200000006ff */
[----:B------:R-:W-:Y:S02]  /*30dc0*/  IMAD.U32 R132, R42, 0x10000, RZ ;  /* 0x000100002a847824 */ /* 0x000fe400078e00ff */
[----:B------:R-:W-:Y:S01]  /*30dd0*/  FMUL.FTZ R229, R223, R130 ;  /* 0x00000082dfe57220 */ /* 0x000fe20000410000 */
[----:B------:R-:W-:Y:S01]  /*30de0*/  IMAD.U32 R224, R46, 0x10000, RZ ;  /* 0x000100002ee07824 */ /* 0x000fe200078e00ff */
[----:B------:R-:W-:Y:S01]  /*30df0*/  SHF.L.U32 R236, R146, 0x10, RZ ;  /* 0x0000001092ec7819 */ /* 0x000fe200000006ff */
[----:B------:R-:W-:-:S02]  /*30e00*/  IMAD.U32 R129, R102, 0x10000, RZ ;  /* 0x0001000066817824 */ /* 0x000fc400078e00ff */
[----:B------:R-:W-:Y:S01]  /*30e10*/  FFMA.FTZ R130, R229, R132, R134 ;  /* 0x00000084e5827223 */ /* 0x000fe20000010086 */
[----:B------:R-:W-:Y:S01]  /*30e20*/  FADD.FTZ R132, R186, -R228 ;  /* 0x800000e4ba847221 */ /* 0x000fe20000010000 */
[----:B------:R-:W-:Y:S01]  /*30e30*/  IMAD.U32 R238, R145, 0x10000, RZ ;  /* 0x0001000091ee7824 */ /* 0x000fe200078e00ff */
[----:B------:R-:W-:Y:S01]  /*30e40*/  SHF.L.U32 R232, R152, 0x10, RZ ;  /* 0x0000001098e87819 */ /* 0x000fe200000006ff */
[----:B------:R-:W-:Y:S02]  /*30e50*/  IMAD.U32 R234, R151, 0x10000, RZ ;  /* 0x0001000097ea7824 */ /* 0x000fe400078e00ff */
[----:B------:R-:W-:Y:S01]  /*30e60*/  FMUL.FTZ R227, R223, R226 ;  /* 0x000000e2dfe37220 */ /* 0x000fe20000410000 */
[----:B------:R-:W-:Y:S01]  /*30e70*/  FFMA.FTZ R229, R229, R224, R129 ;  /* 0x000000e0e5e57223 */ /* 0x000fe20000010081 */
[----:B------:R-:W-:Y:S01]  /*30e80*/  IMAD.U32 R231, R41, 0x10000, RZ ;  /* 0x0001000029e77824 */ /* 0x000fe200078e00ff */
[----:B------:R-:W-:Y:S01]  /*30e90*/  SHF.L.U32 R225, R45, 0x10, RZ ;  /* 0x000000102de17819 */ /* 0x000fe200000006ff */
[----:B------:R-:W-:-:S02]  /*30ea0*/  IMAD.U32 R133, R85, 0x10000, RZ ;  /* 0x0001000055857824 */ /* 0x000fc400078e00ff */
[----:B------:R-:W-:Y:S01]  /*30eb0*/  FADD.FTZ R134, R195, -R228 ;  /* 0x800000e4c3867221 */ /* 0x000fe20000010000 */
[----:B------:R-:W-:Y:S01]  /*30ec0*/  FMUL.FTZ R132, R223, R132 ;  /* 0x00000084df847220 */ /* 0x000fe20000410000 */
[----:B------:R-:W-:Y:S02]  /*30ed0*/  IMAD.U32 R224, R101, 0x10000, RZ ;  /* 0x0001000065e07824 */ /* 0x000fe400078e00ff */
[----:B------:R-:W-:Y:S01]  /*30ee0*/  FFMA.FTZ R135, R135, R236, R238 ;  /* 0x000000ec87877223 */ /* 0x000fe200000100ee */
[----:B------:R-:W-:Y:S01]  /*30ef0*/  FFMA.FTZ R129, R227, R232, R234 ;  /* 0x000000e8e3817223 */ /* 0x000fe200000100ea */
[----:B------:R-:W-:Y:S01]  /*30f00*/  SHF.L.U32 R236, R149, 0x10, RZ ;  /* 0x0000001095ec7819 */ /* 0x000fe200000006ff */
[----:B------:R-:W-:Y:S01]  /*30f10*/  IMAD.U32 R234, R150, 0x10000, RZ ;  /* 0x0001000096ea7824 */ /* 0x000fe200078e00ff */
[----:B------:R-:W-:Y:S01]  /*30f20*/  SHF.L.U32 R226, R156, 0x10, RZ ;  /* 0x000000109ce27819 */ /* 0x000fe200000006ff */
[----:B------:R-:W-:Y:S02]  /*30f30*/  IMAD.U32 R232, R157, 0x10000, RZ ;  /* 0x000100009de87824 */ /* 0x000fe400078e00ff */
[----:B------:R-:W-:Y:S01]  /*30f40*/  FMUL.FTZ R233, R223, R134 ;  /* 0x00000086dfe97220 */ /* 0x000fe20000410000 */
[C---:B------:R-:W-:Y:S01]  /*30f50*/  FFMA.FTZ R231, R132.reuse, R231, R133 ;  /* 0x000000e784e77223 */ /* 0x040fe20000010085 */
[----:B------:R-:W-:Y:S01]  /*30f60*/  FFMA.FTZ R133, R132, R225, R224 ;  /* 0x000000e184857223 */ /* 0x000fe200000100e0 */
[----:B------:R-:W-:Y:S01]  /*30f70*/  FADD.FTZ R132, R163, -R228 ;  /* 0x800000e4a3847221 */ /* 0x000fe20000010000 */
[----:B------:R-:W-:Y:S01]  /*30f80*/  FFMA.FTZ R134, R227, R234, R236 ;  /* 0x000000eae3867223 */ /* 0x000fe200000100ec */
[----:B------:R-:W-:Y:S01]  /*30f90*/  FFMA.FTZ R232, R233, R232, R226 ;  /* 0x000000e8e9e87223 */ /* 0x000fe200000100e2 */
[----:B------:R-:W-:Y:S01]  /*30fa0*/  IMAD.U32 R234, R155, 0x10000, RZ ;  /* 0x000100009bea7824 */ /* 0x000fe200078e00ff */
[----:B------:R-:W-:Y:S01]  /*30fb0*/  SHF.L.U32 R225, R40, 0x10, RZ ;  /* 0x0000001028e17819 */ /* 0x000fe200000006ff */
[----:B------:R-:W-:Y:S01]  /*30fc0*/  IMAD.U32 R236, R153, 0x10000, RZ ;  /* 0x0001000099ec7824 */ /* 0x000fe200078e00ff */
[----:B------:R-:W-:Y:S01]  /*30fd0*/  SHF.L.U32 R226, R100, 0x10, RZ ;  /* 0x0000001064e27819 */ /* 0x000fe200000006ff */
[----:B------:R-:W-:-:S02]  /*30fe0*/  IMAD.U32 R227, R84, 0x10000, RZ ;  /* 0x0001000054e37824 */ /* 0x000fc400078e00ff */
[----:B------:R-:W-:Y:S01]  /*30ff0*/  FMUL.FTZ R224, R223, R132 ;  /* 0x00000084dfe07220 */ /* 0x000fe20000410000 */
[----:B------:R-:W-:Y:S02]  /*31000*/  IMAD.U32 R235, R44, 0x10000, RZ ;  /* 0x000100002ceb7824 */ /* 0x000fe400078e00ff */
[----:B------:R-:W-:Y:S01]  /*31010*/  FFMA.FTZ R132, R233, R234, R236 ;  /* 0x000000eae9847223 */ /* 0x000fe200000100ec */
[----:B------:R-:W-:Y:S01]  /*31020*/  FADD.FTZ R234, R185, -R228 ;  /* 0x800000e4b9ea7221 */ /* 0x000fe20000010000 */
[C---:B------:R-:W-:Y:S01]  /*31030*/  FFMA.FTZ R233, R224.reuse, R225, R227 ;  /* 0x000000e1e0e97223 */ /* 0x040fe200000100e3 */
[----:B------:R-:W-:Y:S01]  /*31040*/  FFMA.FTZ R235, R224, R235, R226 ;  /* 0x000000ebe0eb7223 */ /* 0x000fe200000100e2 */
[----:B------:R-:W-:Y:S01]  /*31050*/  IMAD.U32 R237, R161, 0x10000, RZ ;  /* 0x00010000a1ed7824 */ /* 0x000fe200078e00ff */
[----:B------:R-:W0:Y:S01]  /*31060*/  LDC.64 R226, c[0x0][0x428] ;  /* 0x00010a00ffe27b82 */ /* 0x000e220000000a00 */
[----:B------:R-:W-:Y:S01]  /*31070*/  FMUL.FTZ R234, R223, R234 ;  /* 0x000000eadfea7220 */ /* 0x000fe20000410000 */
[----:B------:R-:W-:Y:S01]  /*31080*/  IMAD.U32 R239, R160, 0x10000, RZ ;  /* 0x00010000a0ef7824 */ /* 0x000fe200078e00ff */
[----:B------:R-:W-:Y:S01]  /*31090*/  SHF.L.U32 R241, R159, 0x10, RZ ;  /* 0x000000109ff17819 */ /* 0x000fe200000006ff */
[----:B------:R-:W-:Y:S01]  /*310a0*/  IMAD.U32 R238, R158, 0x10000, RZ ;  /* 0x000100009eee7824 */ /* 0x000fe200078e00ff */
[----:B------:R-:W-:Y:S01]  /*310b0*/  F2FP.BF16.F32.PACK_AB R131, R131, R128 ;  /* 0x000000808383723e */ /* 0x000fe200000010ff */
[C---:B------:R-:W-:Y:S01]  /*310c0*/  FFMA.FTZ R236, R234.reuse, R237, R239 ;  /* 0x000000edeaec7223 */ /* 0x040fe200000100ef */
        /* <DEDUP_REMOVED lines=14> */
.L_x_778:
[----:B------:R-:W-:Y:S05]  /*311b0*/  BSYNC.RECONVERGENT B0 ;  /* 0x0000000000007941 */ /* 0x000fea0003800200 */
.L_x_777:
[----:B------:R-:W-:Y:S01]  /*311c0*/  LOP3.LUT P1, RZ, R184, 0x200, RZ, 0xc0, !PT ;  /* 0x00000200b8ff7812 */ /* 0x000fe2000782c0ff */
[----:B------:R-:W-:-:S12]  /*311d0*/  BSSY.RECONVERGENT B0, `(.L_x_779) ;  /* 0x0000051000007945 */ /* 0x000fd80003800200 */
[----:B------:R-:W-:Y:S05]  /*311e0*/  @!P1 BRA `(.L_x_780) ;  /* 0x00000004003c9947 */ /* 0x000fea0003800000 */
[--C-:B0-2---:R-:W-:Y:S01]  /*311f0*/  FADD.FTZ R128, R208, -R228.reuse ;  /* 0x800000e4d0807221 */ /* 0x105fe20000010000 */
        /* <DEDUP_REMOVED lines=78> */
.L_x_780:
[----:B------:R-:W-:Y:S05]  /*316e0*/  BSYNC.RECONVERGENT B0 ;  /* 0x0000000000007941 */ /* 0x000fea0003800200 */
.L_x_779:
[----:B------:R-:W-:Y:S01]  /*316f0*/  LOP3.LUT P1, RZ, R184, 0x80, RZ, 0xc0, !PT ;  /* 0x00000080b8ff7812 */ /* 0x000fe2000782c0ff */
[----:B------:R-:W-:-:S12]  /*31700*/  BSSY.RECONVERGENT B0, `(.L_x_781) ;  /* 0x0000051000007945 */ /* 0x000fd80003800200 */
[----:B------:R-:W-:Y:S05]  /*31710*/  @!P1 BRA `(.L_x_782) ;  /* 0x00000004003c9947 */ /* 0x000fea0003800000 */
[--C-:B0-23--:R-:W-:Y:S01]  /*31720*/  FADD.FTZ R128, R210, -R228.reuse ;  /* 0x800000e4d2807221 */ /* 0x10dfe20000010000 */
        /* <DEDUP_REMOVED lines=78> */
.L_x_782:
[----:B------:R-:W-:Y:S05]  /*31c10*/  BSYNC.RECONVERGENT B0 ;  /* 0x0000000000007941 */ /* 0x000fea0003800200 */
.L_x_781:
[----:B------:R-:W-:Y:S01]  /*31c20*/  LOP3.LUT P1, RZ, R184, 0x40, RZ, 0xc0, !PT ;  /* 0x00000040b8ff7812 */ /* 0x000fe2000782c0ff */
[----:B------:R-:W-:-:S12]  /*31c30*/  BSSY.RECONVERGENT B0, `(.L_x_783) ;  /* 0x0000052000007945 */ /* 0x000fd80003800200 */
[----:B------:R-:W-:Y:S05]  /*31c40*/  @!P1 BRA `(.L_x_784) ;  /* 0x0000000400409947 */ /* 0x000fea0003800000 */
[--C-:B0-234-:R-:W-:Y:S01]  /*31c50*/  FADD.FTZ R128, R212, -R228.reuse ;  /* 0x800000e4d4807221 */ /* 0x11dfe20000010000 */
[----:B------:R-:W-:Y:S01]  /*31c60*/  SHF.L.U32 R129, R67, 0x10, RZ ;  /* 0x0000001043817819 */ /* 0x000fe200000006ff */
[----:B------:R-:W-:Y:S01]  /*31c70*/  IMAD.U32 R131, R75, 0x10000, RZ ;  /* 0x000100004b837824 */ /* 0x000fe200078e00ff */
[----:B------:R-:W-:Y:S01]  /*31c80*/  SHF.L.U32 R130, R91, 0x10, RZ ;  /* 0x000000105b827819 */ /* 0x000fe200000006ff */
[----:B------:R-:W-:Y:S01]  /*31c90*/  FMUL.FTZ R230, R223, R128 ;  /* 0x00000080dfe67220 */ /* 0x000fe20000410000 */
[----:B------:R-:W-:Y:S02]  /*31ca0*/  IMAD.U32 R133, R71, 0x10000, RZ ;  /* 0x0001000047857824 */ /* 0x000fe400078e00ff */
[----:B------:R-:W-:Y:S01]  /*31cb0*/  FADD.FTZ R132, R218, -R228 ;  /* 0x800000e4da847221 */ /* 0x000fe20000010000 */
[----:B------:R-:W-:Y:S02]  /*31cc0*/  IMAD.U32 R134, R177, 0x10000, RZ ;  /* 0x00010000b1867824 */ /* 0x000fe400078e00ff */
[----:B------:R-:W-:Y:S01]  /*31cd0*/  FFMA.FTZ R128, R230, R129, R131 ;  /* 0x00000081e6807223 */ /* 0x000fe20000010083 */
[----:B------:R-:W-:-:S02]  /*31ce0*/  IMAD.U32 R224, R178, 0x10000, RZ ;  /* 0x00010000b2e07824 */ /* 0x000fc400078e00ff */
[----:B------:R-:W-:Y:S01]  /*31cf0*/  FMUL.FTZ R135, R223, R132 ;  /* 0x00000084df877220 */ /* 0x000fe20000410000 */
[----:B------:R-:W-:Y:S01]  /*31d00*/  FFMA.FTZ R230, R230, R133, R130 ;  /* 0x00000085e6e67223 */ /* 0x000fe20000010082 */
[----:B------:R-:W-:Y:S01]  /*31d10*/  FADD.FTZ R130, R202, -R228 ;  /* 0x800000e4ca827221 */ /* 0x000fe20000010000 */
[----:B------:R-:W-:Y:S01]  /*31d20*/  SHF.L.U32 R133, R74, 0x10, RZ ;  /* 0x000000104a857819 */ /* 0x000fe200000006ff */
[----:B------:R-:W-:Y:S01]  /*31d30*/  FFMA.FTZ R131, R135, R134, R224 ;  /* 0x0000008687837223 */ /* 0x000fe200000100e0 */
[----:B------:R-:W-:Y:S02]  /*31d40*/  IMAD.U32 R129, R66, 0x10000, RZ ;  /* 0x0001000042817824 */ /* 0x000fe400078e00ff */
[----:B------:R-:W-:Y:S01]  /*31d50*/  FMUL.FTZ R134, R223, R130 ;  /* 0x00000082df867220 */ /* 0x000fe20000410000 */
[----:B------:R-:W-:Y:S02]  /*31d60*/  IMAD.U32 R225, R70, 0x10000, RZ ;  /* 0x0001000046e17824 */ /* 0x000fe400078e00ff */
[----:B------:R-:W-:Y:S01]  /*31d70*/  FADD.FTZ R224, R211, -R228 ;  /* 0x800000e4d3e07221 */ /* 0x000fe20000010000 */
[----:B------:R-:W-:Y:S01]  /*31d80*/  IMAD.U32 R132, R90, 0x10000, RZ ;  /* 0x000100005a847824 */ /* 0x000fe200078e00ff */
[----:B------:R-:W-:Y:S01]  /*31d90*/  SHF.L.U32 R226, R9, 0x10, RZ ;  /* 0x0000001009e27819 */ /* 0x000fe200000006ff */
[----:B------:R-:W-:Y:S01]  /*31da0*/  FFMA.FTZ R130, R134, R129, R133 ;  /* 0x0000008186827223 */ /* 0x000fe20000010085 */
[----:B------:R-:W-:-:S02]  /*31db0*/  IMAD.U32 R232, R8, 0x10000, RZ ;  /* 0x0001000008e87824 */ /* 0x000fc400078e00ff */
[----:B------:R-:W-:Y:S01]  /*31dc0*/  FMUL.FTZ R229, R223, R224 ;  /* 0x000000e0dfe57220 */ /* 0x000fe20000410000 */
[----:B------:R-:W-:Y:S01]  /*31dd0*/  FFMA.FTZ R134, R134, R225, R132 ;  /* 0x000000e186867223 */ /* 0x000fe20000010084 */
[----:B------:R-:W-:Y:S01]  /*31de0*/  FADD.FTZ R132, R192, -R228 ;  /* 0x800000e4c0847221 */ /* 0x000fe20000010000 */
[----:B------:R-:W-:Y:S01]  /*31df0*/  PRMT R227, R69, 0x7632, R227 ;  /* 0x0000763245e37816 */ /* 0x000fe200000000e3 */
[----:B------:R-:W-:Y:S01]  /*31e00*/  FFMA.FTZ R129, R229, R226, R232 ;  /* 0x000000e2e5817223 */ /* 0x000fe200000100e8 */
[----:B------:R-:W-:Y:S01]  /*31e10*/  IMAD.U32 R231, R65, 0x10000, RZ ;  /* 0x0001000041e77824 */ /* 0x000fe200078e00ff */
[----:B------:R-:W-:Y:S01]  /*31e20*/  SHF.L.U32 R225, R69, 0x10, RZ ;  /* 0x0000001045e17819 */ /* 0x000fe200000006ff */
[----:B------:R-:W-:Y:S02]  /*31e30*/  IMAD.U32 R133, R73, 0x10000, RZ ;  /* 0x0001000049857824 */ /* 0x000fe400078e00ff */
[----:B------:R-:W-:Y:S01]  /*31e40*/  FADD.FTZ R226, R201, -R228 ;  /* 0x800000e4c9e27221 */ /* 0x000fe20000010000 */
[----:B------:R-:W-:Y:S01]  /*31e50*/  FMUL.FTZ R132, R223, R132 ;  /* 0x00000084df847220 */ /* 0x000fe20000410000 */
[----:B------:R-:W-:Y:S01]  /*31e60*/  IMAD.U32 R224, R89, 0x10000, RZ ;  /* 0x0001000059e07824 */ /* 0x000fe200078e00ff */
[----:B------:R-:W-:Y:S01]  /*31e70*/  SHF.L.U32 R227, R227, 0x10, RZ ;  /* 0x00000010e3e37819 */ /* 0x000fe200000006ff */
[----:B------:R-:W-:-:S02]  /*31e80*/  IMAD.U32 R233, R10, 0x10000, RZ ;  /* 0x000100000ae97824 */ /* 0x000fc400078e00ff */
[----:B------:R-:W-:Y:S01]  /*31e90*/  FMUL.FTZ R232, R223, R226 ;  /* 0x000000e2dfe87220 */ /* 0x000fe20000410000 */
[C---:B------:R-:W-:Y:S01]  /*31ea0*/  FFMA.FTZ R231, R132.reuse, R231, R133 ;  /* 0x000000e784e77223 */ /* 0x040fe20000010085 */
[----:B------:R-:W-:Y:S01]  /*31eb0*/  FFMA.FTZ R132, R132, R225, R224 ;  /* 0x000000e184847223 */ /* 0x000fe200000100e0 */
[----:B------:R-:W-:Y:S01]  /*31ec0*/  FADD.FTZ R224, R175, -R228 ;  /* 0x800000e4afe07221 */ /* 0x000fe20000010000 */
[----:B------:R-:W-:Y:S01]  /*31ed0*/  FFMA.FTZ R133, R232, R227, R233 ;  /* 0x000000e3e8857223 */ /* 0x000fe200000100e9 */
[----:B------:R-:W-:Y:S01]  /*31ee0*/  IMAD.U32 R235, R12, 0x10000, RZ ;  /* 0x000100000ceb7824 */ /* 0x000fe200078e00ff */
[----:B------:R-:W-:Y:S01]  /*31ef0*/  SHF.L.U32 R225, R64, 0x10, RZ ;  /* 0x0000001040e17819 */ /* 0x000fe200000006ff */
[----:B------:R-:W-:Y:S01]  /*31f00*/  IMAD.U32 R237, R11, 0x10000, RZ ;  /* 0x000100000bed7824 */ /* 0x000fe200078e00ff */
[----:B------:R-:W-:Y:S01]  /*31f10*/  SHF.L.U32 R226, R88, 0x10, RZ ;  /* 0x0000001058e27819 */ /* 0x000fe200000006ff */
[----:B------:R-:W-:Y:S02]  /*31f20*/  IMAD.U32 R227, R72, 0x10000, RZ ;  /* 0x0001000048e37824 */ /* 0x000fe400078e00ff */
[----:B------:R-:W-:Y:S01]  /*31f30*/  FMUL.FTZ R224, R223, R224 ;  /* 0x000000e0dfe07220 */ /* 0x000fe20000410000 */
[----:B------:R-:W-:-:S02]  /*31f40*/  IMAD.U32 R233, R68, 0x10000, RZ ;  /* 0x0001000044e97824 */ /* 0x000fc400078e00ff */
[----:B------:R-:W-:Y:S01]  /*31f50*/  FFMA.FTZ R238, R232, R235, R237 ;  /* 0x000000ebe8ee7223 */ /* 0x000fe200000100ed */
[----:B------:R-:W-:Y:S01]  /*31f60*/  SHF.L.U32 R234, R179, 0x10, RZ ;  /* 0x00000010b3ea7819 */ /* 0x000fe200000006ff */
[C---:B------:R-:W-:Y:S01]  /*31f70*/  FFMA.FTZ R232, R224.reuse, R225, R227 ;  /* 0x000000e1e0e87223 */ /* 0x040fe200000100e3 */
[----:B------:R-:W-:Y:S01]  /*31f80*/  FFMA.FTZ R233, R224, R233, R226 ;  /* 0x000000e9e0e97223 */ /* 0x000fe200000100e2 */
[----:B------:R-:W-:Y:S01]  /*31f90*/  IMAD.U32 R236, R180, 0x10000, RZ ;  /* 0x00010000b4ec7824 */ /* 0x000fe200078e00ff */
[----:B------:R-:W0:Y:S01]  /*31fa0*/  LDC.64 R226, c[0x0][0x428] ;  /* 0x00010a00ffe27b82 */ /* 0x000e220000000a00 */
[----:B------:R-:W-:Y:S01]  /*31fb0*/  IMAD.U32 R235, R16, 0x10000, RZ ;  /* 0x0001000010eb7824 */ /* 0x000fe200078e00ff */
[----:B------:R-:W-:Y:S01]  /*31fc0*/  SHF.L.U32 R239, R14, 0x10, RZ ;  /* 0x000000100eef7819 */ /* 0x000fe200000006ff */
[----:B------:R-:W-:Y:S01]  /*31fd0*/  FFMA.FTZ R135, R135, R234, R236 ;  /* 0x000000ea87877223 */ /* 0x000fe200000100ec */
[----:B------:R-:W-:Y:S01]  /*31fe0*/  SHF.L.U32 R236, R6, 0x10, RZ ;  /* 0x0000001006ec7819 */ /* 0x000fe200000006ff */
[----:B------:R-:W-:Y:S01]  /*31ff0*/  IMAD.U32 R234, R7, 0x10000, RZ ;  /* 0x0001000007ea7824 */ /* 0x000fe200078e00ff */
[----:B------:R-:W-:Y:S01]  /*32000*/  F2FP.BF16.F32.PACK_AB R131, R131, R128 ;  /* 0x000000808383723e */ /* 0x000fe200000010ff */
[----:B------:R-:W-:Y:S01]  /*32010*/  IMAD.U32 R237, R15, 0x10000, RZ ;  /* 0x000100000fed7824 */ /* 0x000fe200078e00ff */
[----:B------:R-:W1:Y:S01]  /*32020*/  LDC.64 R224, c[0x0][0x430] ;  /* 0x00010c00ffe07b82 */ /* 0x000e620000000a00 */
[----:B------:R-:W-:Y:S01]  /*32030*/  FFMA.FTZ R229, R229, R234, R236 ;  /* 0x000000eae5e57223 */ /* 0x000fe200000100ec */
[----:B------:R-:W-:Y:S01]  /*32040*/  FADD.FTZ R234, R191, -R228 ;  /* 0x800000e4bfea7221 */ /* 0x000fe20000010000 */
[----:B------:R-:W-:Y:S01]  /*32050*/  IMAD.U32 R236, R13, 0x10000, RZ ;  /* 0x000100000dec7824 */ /* 0x000fe200078e00ff */
[----:B------:R-:W-:-:S02]  /*32060*/  F2FP.BF16.F32.PACK_AB R130, R129, R130 ;  /* 0x000000828182723e */ /* 0x000fc400000010ff */
[----:B------:R-:W-:Y:S01]  /*32070*/  FMUL.FTZ R234, R223, R234 ;  /* 0x000000eadfea7220 */ /* 0x000fe20000410000 */
[----:B------:R-:W-:Y:S02]  /*32080*/  F2FP.BF16.F32.PACK_AB R129, R238, R231 ;  /* 0x000000e7ee81723e */ /* 0x000fe400000010ff */
[----:B------:R-:W-:Y:S01]  /*32090*/  F2FP.BF16.F32.PACK_AB R133, R133, R132 ;  /* 0x000000848585723e */ /* 0x000fe200000010ff */
[C---:B------:R-:W-:Y:S01]  /*320a0*/  FFMA.FTZ R235, R234.reuse, R235, R237 ;  /* 0x000000ebeaeb7223 */ /* 0x040fe200000100ed */
[----:B------:R-:W-:Y:S01]  /*320b0*/  FFMA.FTZ R236, R234, R239, R236 ;  /* 0x000000efeaec7223 */ /* 0x000fe200000100ec */
[----:B------:R-:W-:Y:S02]  /*320c0*/  F2FP.BF16.F32.PACK_AB R135, R135, R230 ;  /* 0x000000e68787723e */ /* 0x000fe400000010ff */
[----:B------:R-:W-:Y:S02]  /*320d0*/  F2FP.BF16.F32.PACK_AB R134, R229, R134 ;  /* 0x00000086e586723e */ /* 0x000fe400000010ff */
[----:B------:R-:W-:Y:S01]  /*320e0*/  F2FP.BF16.F32.PACK_AB R128, R235, R232 ;  /* 0x000000e8eb80723e */ /* 0x000fe200000010ff */
[----:B0-----:R-:W-:Y:S01]  /*320f0*/  IMAD.WIDE.U32 R226, R220, 0x10, R226 ;  /* 0x00000010dce27825 */ /* 0x001fe200078e00e2 */
[----:B------:R-:W-:-:S04]  /*32100*/  F2FP.BF16.F32.PACK_AB R132, R236, R233 ;  /* 0x000000e9ec84723e */ /* 0x000fc800000010ff */
[----:B------:R0:W-:Y:S01]  /*32110*/  STG.E.128 desc[UR6][R226.64], R128 ;  /* 0x00000080e2007986 */ /* 0x0001e2000c101d06 */
[----:B-1----:R-:W-:-:S04]  /*32120*/  IMAD.WIDE.U32 R224, R220, 0x10, R224 ;  /* 0x00000010dce07825 */ /* 0x002fc800078e00e0 */
[----:B------:R-:W-:Y:S01]  /*32130*/  VIADD R220, R220, 0x80 ;  /* 0x00000080dcdc7836 */ /* 0x000fe20000000000 */
[----:B------:R0:W-:Y:S06]  /*32140*/  STG.E.128 desc[UR6][R224.64], R132 ;  /* 0x00000084e0007986 */ /* 0x0001ec000c101d06 */
.L_x_784:
[----:B------:R-:W-:Y:S05]  /*32150*/  BSYNC.RECONVERGENT B0 ;  /* 0x0000000000007941 */ /* 0x000fea0003800200 */
.L_x_783:
[----:B------:R-:W-:Y:S04]  /*32160*/  BSSY.RECONVERGENT B0, `(.L_x_785) ;  /* 0x0000060000007945 */ /* 0x000fe80003800200 */
[----:B------:R-:W-:Y:S05]  /*32170*/  @!P0 BRA `(.L_x_786) ;  /* 0x0000000400788947 */ /* 0x000fea0003800000 */
[--C-:B0-234-:R-:W-:Y:S01]  /*32180*/  FADD.FTZ R128, R176, -R228.reuse ;  /* 0x800000e4b0807221 */ /* 0x11dfe20000010000 */
[----:B------:R-:W-:Y:S01]  /*32190*/  PRMT R135, R108, 0x7632, R135 ;  /* 0x000076326c877816 */ /* 0x000fe20000000087 */
[----:B------:R-:W-:Y:S01]  /*321a0*/  FADD.FTZ R134, R193, -R228 ;  /* 0x800000e4c1867221 */ /* 0x000fe20000010000 */
[C---:B------:R-:W-:Y:S01]  /*321b0*/  PRMT R225, R112.reuse, 0x7632, R225 ;  /* 0x0000763270e17816 */ /* 0x040fe200000000e1 */
[----:B------:R-:W-:Y:S01]  /*321c0*/  IMAD.U32 R131, R112, 0x10000, RZ ;  /* 0x0001000070837824 */ /* 0x000fe200078e00ff */
[----:B------:R-:W-:Y:S01]  /*321d0*/  SHF.L.U32 R129, R108, 0x10, RZ ;  /* 0x000000106c817819 */ /* 0x000fe200000006ff */
[C---:B------:R-:W-:Y:S01]  /*321e0*/  FMUL.FTZ R132, R223.reuse, R128 ;  /* 0x00000080df847220 */ /* 0x040fe20000410000 */
[----:B------:R-:W-:Y:S01]  /*321f0*/  SHF.L.U32 R130, R116, 0x10, RZ ;  /* 0x0000001074827819 */ /* 0x000fe200000006ff */
[----:B------:R-:W-:Y:S02]  /*32200*/  IMAD.U32 R133, R104, 0x10000, RZ ;  /* 0x0001000068857824 */ /* 0x000fe400078e00ff */
[----:B------:R-:W-:Y:S01]  /*32210*/  FMUL.FTZ R134, R223, R134 ;  /* 0x00000086df867220 */ /* 0x000fe20000410000 */
[----:B------:R-:W-:-:S02]  /*32220*/  IMAD.U32 R135, R135, 0x10000, RZ ;  /* 0x0001000087877824 */ /* 0x000fc400078e00ff */
[C---:B------:R-:W-:Y:S01]  /*32230*/  FFMA.FTZ R128, R132.reuse, R129, R131 ;  /* 0x0000008184807223 */ /* 0x040fe20000010083 */
[----:B------:R-:W-:Y:S02]  /*32240*/  IMAD.U32 R225, R225, 0x10000, RZ ;  /* 0x00010000e1e17824 */ /* 0x000fe400078e00ff */
[----:B------:R-:W-:Y:S01]  /*32250*/  FFMA.FTZ R132, R132, R133, R130 ;  /* 0x0000008584847223 */ /* 0x000fe20000010082 */
[----:B------:R-:W-:Y:S01]  /*32260*/  PRMT R229, R104, 0x7632, R229 ;  /* 0x0000763268e57816 */ /* 0x000fe200000000e5 */
[--C-:B------:R-:W-:Y:S01]  /*32270*/  FADD.FTZ R130, R203, -R228.reuse ;  /* 0x800000e4cb827221 */ /* 0x100fe20000010000 */
[----:B------:R-:W-:Y:S01]  /*32280*/  FFMA.FTZ R131, R134, R135, R225 ;  /* 0x0000008786837223 */ /* 0x000fe200000100e1 */
[----:B------:R-:W-:Y:S01]  /*32290*/  PRMT R129, R116, 0x7632, R129 ;  /* 0x0000763274817816 */ /* 0x000fe20000000081 */
[----:B------:R-:W-:Y:S01]  /*322a0*/  FADD.FTZ R226, R213, -R228 ;  /* 0x800000e4d5e27221 */ /* 0x000fe20000010000 */
[----:B------:R-:W-:Y:S01]  /*322b0*/  PRMT R133, R109, 0x7632, R133 ;  /* 0x000076326d857816 */ /* 0x000fe20000000085 */
[----:B------:R-:W-:Y:S01]  /*322c0*/  FMUL.FTZ R130, R223, R130 ;  /* 0x00000082df827220 */ /* 0x000fe20000410000 */
[----:B------:R-:W-:Y:S01]  /*322d0*/  PRMT R135, R113, 0x7632, R135 ;  /* 0x0000763271877816 */ /* 0x000fe20000000087 */
[----:B------:R-:W-:Y:S01]  /*322e0*/  IMAD.U32 R129, R129, 0x10000, RZ ;  /* 0x0001000081817824 */ /* 0x000fe200078e00ff */
[----:B------:R-:W-:Y:S01]  /*322f0*/  PRMT R225, R105, 0x7632, R225 ;  /* 0x0000763269e17816 */ /* 0x000fe200000000e1 */
[----:B------:R-:W-:Y:S01]  /*32300*/  IMAD.U32 R133, R133, 0x10000, RZ ;  /* 0x0001000085857824 */ /* 0x000fe200078e00ff */
[----:B------:R-:W-:Y:S01]  /*32310*/  PRMT R224, R117, 0x7632, R224 ;  /* 0x0000763275e07816 */ /* 0x000fe200000000e0 */
[----:B------:R-:W-:Y:S01]  /*32320*/  FMUL.FTZ R226, R223, R226 ;  /* 0x000000e2dfe27220 */ /* 0x000fe20000410000 */
[----:B------:R-:W-:Y:S01]  /*32330*/  PRMT R227, R110, 0x7632, R227 ;  /* 0x000076326ee37816 */ /* 0x000fe200000000e3 */
[----:B------:R-:W-:Y:S01]  /*32340*/  IMAD.U32 R225, R225, 0x10000, RZ ;  /* 0x00010000e1e17824 */ /* 0x000fe200078e00ff */
[----:B------:R-:W-:Y:S01]  /*32350*/  PRMT R231, R114, 0x7632, R231 ;  /* 0x0000763272e77816 */ /* 0x000fe200000000e7 */
[----:B------:R-:W-:Y:S01]  /*32360*/  IMAD.U32 R224, R224, 0x10000, RZ ;  /* 0x00010000e0e07824 */ /* 0x000fe200078e00ff */
[----:B------:R-:W-:Y:S01]  /*32370*/  SHF.L.U32 R229, R229, 0x10, RZ ;  /* 0x00000010e5e57819 */ /* 0x000fe200000006ff */
[----:B------:R-:W-:Y:S01]  /*32380*/  FADD.FTZ R236, R204, -R228 ;  /* 0x800000e4ccec7221 */ /* 0x000fe20000010000 */
[----:B------:R-:W-:Y:S01]  /*32390*/  SHF.L.U32 R135, R135, 0x10, RZ ;  /* 0x0000001087877819 */ /* 0x000fe200000006ff */
[----:B------:R-:W-:Y:S01]  /*323a0*/  IMAD.U32 R231, R231, 0x10000, RZ ;  /* 0x00010000e7e77824 */ /* 0x000fe200078e00ff */
[----:B------:R-:W-:Y:S01]  /*323b0*/  SHF.L.U32 R227, R227, 0x10, RZ ;  /* 0x00000010e3e37819 */ /* 0x000fe200000006ff */
[----:B------:R-:W-:Y:S01]  /*323c0*/  FFMA.FTZ R229, R134, R229, R129 ;  /* 0x000000e586e57223 */ /* 0x000fe20000010081 */
[----:B------:R-:W-:Y:S01]  /*323d0*/  PRMT R237, R107, 0x7632, R237 ;  /* 0x000076326bed7816 */ /* 0x000fe200000000ed */
[C---:B------:R-:W-:Y:S01]  /*323e0*/  FFMA.FTZ R129, R130.reuse, R133, R135 ;  /* 0x0000008582817223 */ /* 0x040fe20000010087 */
[----:B------:R-:W-:Y:S01]  /*323f0*/  FFMA.FTZ R133, R130, R225, R224 ;  /* 0x000000e182857223 */ /* 0x000fe200000100e0 */
[----:B------:R-:W-:Y:S01]  /*32400*/  FFMA.FTZ R130, R226, R227, R231 ;  /* 0x000000e3e2827223 */ /* 0x000fe200000100e7 */
[----:B------:R-:W-:Y:S01]  /*32410*/  PRMT R135, R106, 0x7632, R135 ;  /* 0x000076326a877816 */ /* 0x000fe20000000087 */
[--C-:B------:R-:W-:Y:S01]  /*32420*/  FADD.FTZ R224, R219, -R228.reuse ;  /* 0x800000e4dbe07221 */ /* 0x100fe20000010000 */
[----:B------:R-:W-:Y:S01]  /*32430*/  PRMT R231, R118, 0x7632, R231 ;  /* 0x0000763276e77816 */ /* 0x000fe200000000e7 */
[----:B------:R-:W-:Y:S01]  /*32440*/  FADD.FTZ R134, R194, -R228 ;  /* 0x800000e4c2867221 */ /* 0x000fe20000010000 */
[----:B------:R-:W-:Y:S01]  /*32450*/  PRMT R234, R119, 0x7632, R234 ;  /* 0x0000763277ea7816 */ /* 0x000fe200000000ea */
[----:B------:R-:W-:Y:S01]  /*32460*/  IMAD.U32 R225, R109, 0x10000, RZ ;  /* 0x000100006de17824 */ /* 0x000fe200078e00ff */
[----:B------:R-:W-:Y:S01]  /*32470*/  PRMT R233, R111, 0x7632, R233 ;  /* 0x000076326fe97816 */ /* 0x000fe200000000e9 */
[----:B------:R-:W-:Y:S01]  /*32480*/  IMAD.U32 R231, R231, 0x10000, RZ ;  /* 0x00010000e7e77824 */ /* 0x000fe200078e00ff */
[----:B------:R-:W-:Y:S01]  /*32490*/  PRMT R235, R115, 0x7632, R235 ;  /* 0x0000763273eb7816 */ /* 0x000fe200000000eb */
[----:B------:R-:W-:Y:S01]  /*324a0*/  FMUL.FTZ R224, R223, R224 ;  /* 0x000000e0dfe07220 */ /* 0x000fe20000410000 */
[----:B------:R-:W-:Y:S01]  /*324b0*/  SHF.L.U32 R135, R135, 0x10, RZ ;  /* 0x0000001087877819 */ /* 0x000fe200000006ff */
[----:B------:R-:W-:Y:S01]  /*324c0*/  IMAD.U32 R237, R237, 0x10000, RZ ;  /* 0x00010000eded7824 */ /* 0x000fe200078e00ff */
[----:B------:R-:W-:Y:S01]  /*324d0*/  SHF.L.U32 R235, R235, 0x10, RZ ;  /* 0x00000010ebeb7819 */ /* 0x000fe200000006ff */
[----:B------:R-:W-:Y:S01]  /*324e0*/  IMAD.U32 R234, R234, 0x10000, RZ ;  /* 0x00010000eaea7824 */ /* 0x000fe200078e00ff */
[----:B------:R-:W-:Y:S01]  /*324f0*/  SHF.L.U32 R227, R113, 0x10, RZ ;  /* 0x0000001071e37819 */ /* 0x000fe200000006ff */
[----:B------:R-:W-:-:S02]  /*32500*/  IMAD.U32 R233, R233, 0x10000, RZ ;  /* 0x00010000e9e97824 */ /* 0x000fc400078e00ff */
[----:B------:R-:W-:Y:S01]  /*32510*/  FMUL.FTZ R232, R223, R134 ;  /* 0x00000086dfe87220 */ /* 0x000fe20000410000 */
[----:B------:R-:W-:Y:S01]  /*32520*/  FFMA.FTZ R134, R226, R135, R231 ;  /* 0x00000087e2867223 */ /* 0x000fe200000100e7 */
[C---:B------:R-:W-:Y:S01]  /*32530*/  FFMA.FTZ R135, R224.reuse, R237, R234 ;  /* 0x000000ede0877223 */ /* 0x040fe200000100ea */
[----:B------:R-:W-:Y:S01]  /*32540*/  FFMA.FTZ R230, R224, R233, R235 ;  /* 0x000000e9e0e67223 */ /* 0x000fe200000100eb */
[----:B------:R-:W-:Y:S01]  /*32550*/  FFMA.FTZ R234, R232, R225, R227 ;  /* 0x000000e1e8ea7223 */ /* 0x000fe200000100e3 */
[----:B------:R-:W-:Y:S01]  /*32560*/  IMAD.U32 R231, R105, 0x10000, RZ ;  /* 0x0001000069e77824 */ /* 0x000fe200078e00ff */
[----:B------:R-:W0:Y:S01]  /*32570*/  LDC.64 R224, c[0x0][0x428] ;  /* 0x00010a00ffe07b82 */ /* 0x000e220000000a00 */
[----:B------:R-:W-:Y:S02]  /*32580*/  IMAD.U32 R233, R117, 0x10000, RZ ;  /* 0x0001000075e97824 */ /* 0x000fe400078e00ff */
[----:B------:R-:W-:Y:S01]  /*32590*/  FMUL.FTZ R236, R223, R236 ;  /* 0x000000ecdfec7220 */ /* 0x000fe20000410000 */
[----:B------:R-:W-:Y:S01]  /*325a0*/  SHF.L.U32 R238, R118, 0x10, RZ ;  /* 0x0000001076ee7819 */ /* 0x000fe200000006ff */
[----:B------:R-:W-:Y:S01]  /*325b0*/  FADD.FTZ R228, R214, -R228 ;  /* 0x800000e4d6e47221 */ /* 0x000fe20000010000 */
[----:B------:R-:W-:Y:S01]  /*325c0*/  FFMA.FTZ R232, R232, R231, R233 ;  /* 0x000000e7e8e87223 */ /* 0x000fe200000100e9 */
[----:B------:R-:W-:Y:S01]  /*325d0*/  SHF.L.U32 R231, R110, 0x10, RZ ;  /* 0x000000106ee77819 */ /* 0x000fe200000006ff */
[----:B------:R-:W-:Y:S01]  /*325e0*/  IMAD.U32 R233, R114, 0x10000, RZ ;  /* 0x0001000072e97824 */ /* 0x000fe200078e00ff */
[----:B------:R-:W1:Y:S01]  /*325f0*/  LDC.64 R226, c[0x0][0x430] ;  /* 0x00010c00ffe27b82 */ /* 0x000e620000000a00 */
[----:B------:R-:W-:-:S02]  /*32600*/  IMAD.U32 R235, R106, 0x10000, RZ ;  /* 0x000100006aeb7824 */ /* 0x000fc400078e00ff */
[----:B------:R-:W-:Y:S01]  /*32610*/  FMUL.FTZ R228, R223, R228 ;  /* 0x000000e4dfe47220 */ /* 0x000fe20000410000 */
[C---:B------:R-:W-:Y:S01]  /*32620*/  FFMA.FTZ R231, R236.reuse, R231, R233 ;  /* 0x000000e7ece77223 */ /* 0x040fe200000100e9 */
[----:B------:R-:W-:Y:S02]  /*32630*/  IMAD.U32 R223, R111, 0x10000, RZ ;  /* 0x000100006fdf7824 */ /* 0x000fe400078e00ff */
[----:B------:R-:W-:Y:S01]  /*32640*/  FFMA.FTZ R235, R236, R235, R238 ;  /* 0x000000ebeceb7223 */ /* 0x000fe200000100ee */
[----:B------:R-:W-:Y:S01]  /*32650*/  IMAD.U32 R233, R115, 0x10000, RZ ;  /* 0x0001000073e97824 */ /* 0x000fe200078e00ff */
[----:B------:R-:W-:Y:S01]  /*32660*/  SHF.L.U32 R237, R107, 0x10, RZ ;  /* 0x000000106bed7819 */ /* 0x000fe200000006ff */
[----:B------:R-:W-:Y:S01]  /*32670*/  IMAD.U32 R236, R119, 0x10000, RZ ;  /* 0x0001000077ec7824 */ /* 0x000fe200078e00ff */
[----:B------:R-:W-:Y:S01]  /*32680*/  F2FP.BF16.F32.PACK_AB R128, R131, R128 ;  /* 0x000000808380723e */ /* 0x000fe200000010ff */
[----:B------:R-:W-:Y:S01]  /*32690*/  FFMA.FTZ R223, R228, R223, R233 ;  /* 0x000000dfe4df7223 */ /* 0x000fe200000100e9 */
[----:B------:R-:W-:Y:S01]  /*326a0*/  F2FP.BF16.F32.PACK_AB R130, R130, R231 ;  /* 0x000000e78282723e */ /* 0x000fe200000010ff */
[----:B------:R-:W-:Y:S01]  /*326b0*/  FFMA.FTZ R236, R228, R237, R236 ;  /* 0x000000ede4ec7223 */ /* 0x000fe200000100ec */
[----:B------:R-:W-:-:S02]  /*326c0*/  F2FP.BF16.F32.PACK_AB R129, R129, R234 ;  /* 0x000000ea8181723e */ /* 0x000fc400000010ff */
[----:B------:R-:W-:Y:S01]  /*326d0*/  F2FP.BF16.F32.PACK_AB R131, R230, R223 ;  /* 0x000000dfe683723e */ /* 0x000fe200000010ff */
[----:B0-----:R-:W-:Y:S01]  /*326e0*/  IMAD.WIDE.U32 R224, R220, 0x10, R224 ;  /* 0x00000010dce07825 */ /* 0x001fe200078e00e0 */
[----:B------:R-:W-:Y:S02]  /*326f0*/  F2FP.BF16.F32.PACK_AB R135, R135, R236 ;  /* 0x000000ec8787723e */ /* 0x000fe400000010ff */
[----:B------:R-:W-:Y:S02]  /*32700*/  F2FP.BF16.F32.PACK_AB R134, R134, R235 ;  /* 0x000000eb8686723e */ /* 0x000fe400000010ff */
[----:B------:R-:W-:Y:S01]  /*32710*/  F2FP.BF16.F32.PACK_AB R133, R133, R232 ;  /* 0x000000e88585723e */ /* 0x000fe200000010ff */
[----:B------:R0:W-:Y:S01]  /*32720*/  STG.E.128 desc[UR6][R224.64], R128 ;  /* 0x00000080e0007986 */ /* 0x0001e2000c101d06 */
[----:B------:R-:W-:Y:S01]  /*32730*/  F2FP.BF16.F32.PACK_AB R132, R229, R132 ;  /* 0x00000084e584723e */ /* 0x000fe200000010ff */
[----:B-1----:R-:W-:-:S05]  /*32740*/  IMAD.WIDE.U32 R226, R220, 0x10, R226 ;  /* 0x00000010dce27825 */ /* 0x002fca00078e00e2 */
[----:B------:R0:W-:Y:S02]  /*32750*/  STG.E.128 desc[UR6][R226.64], R132 ;  /* 0x00000084e2007986 */ /* 0x0001e4000c101d06 */
.L_x_786:
[----:B------:R-:W-:Y:S05]  /*32760*/  BSYNC.RECONVERGENT B0 ;  /* 0x0000000000007941 */ /* 0x000fea0003800200 */
.L_x_785:
[----:B------:R-:W-:Y:S02]  /*32770*/  UIADD3 UR17, UPT, UPT, UR17, UR14, URZ ;  /* 0x0000000e11117290 */ /* 0x000fe4000fffe0ff */
[----:B------:R-:W-:Y:S02]  /*32780*/  UPLOP3.LUT UP1, UPT, UPT, UPT, UP1, 0x40, 0x4 ;  /* 0x000000000004789c */ /* 0x000fe40003f2e810 */
[----:B------:R-:W-:-:S09]  /*32790*/  UISETP.GE.AND UP0, UPT, UR17, UR15, UPT ;  /* 0x0000000f1100728c */ /* 0x000fd2000bf06270 */
[----:B------:R-:W-:Y:S05]  /*327a0*/  BRA.U !UP0, `(.L_x_787) ;  /* 0xfffffcf9082c7547 */ /* 0x000fea000b83ffff */
[----:B------:R-:W-:Y:S05]  /*327b0*/  EXIT ;  /* 0x000000000000794d */ /* 0x000fea0003800000 */
.L_x_788:
        /* <DEDUP_REMOVED lines=12> */
.L_x_22304:


//--------------------- .text._ZN10layer_norm31ln_parallel_residual_fwd_kernelINS_13Kernel_traitsI13__nv_bfloat16S2_S2_S2_fjLj5120ELj1ELj1ELj4ELj16ENS_18Kernel_traits_baseILj5120ES2_S2_S2_S2_fjLj128EEEEELb1ELb0ELb1EEEvNS_9FwdParamsE --------------------------
	.section	.text._ZN10layer_norm31ln_parallel_residual_fwd_kernelINS_13Kernel_traitsI13__nv_bfloat16S2_S2_S2_fjLj5120ELj1ELj1ELj4ELj16ENS_18Kernel_traits_baseILj5120ES2_S2_S2_S2_fjLj128EEEEELb1ELb0ELb1EEEvNS_9FwdParamsE,"ax",@progbits
	.align	128
        .global         _ZN10layer_norm31ln_parallel_residual_fwd_kernelINS_13Kernel_traitsI13__nv_bfloat16S2_S2_S2_fjLj5120ELj1ELj1ELj4ELj16ENS_18Kernel_traits_baseILj5120ES2_S2_S2_S2_fjLj128EEEEELb1ELb0ELb1EEEvNS_9FwdParamsE
        .type           _ZN10layer_norm31ln_parallel_residual_fwd_kernelINS_13Kernel_traitsI13__nv_bfloat16S2_S2_S2_fjLj5120ELj1ELj1ELj4ELj16ENS_18Kernel_traits_baseILj5120ES2_S2_S2_S2_fjLj128EEEEELb1ELb0ELb1EEEvNS_9FwdParamsE,@function
        .size           _ZN10layer_norm31ln_parallel_residual_fwd_kernelINS_13Kernel_traitsI13__nv_bfloat16S2_S2_S2_fjLj5120ELj1ELj1ELj4ELj16ENS_18Kernel_traits_baseILj5120ES2_S2_S2_S2_fjLj128EEEEELb1ELb0ELb1EEEvNS_9FwdParamsE,(.L_x_22305 - _ZN10layer_norm31ln_parallel_residual_fwd_kernelINS_13Kernel_traitsI13__nv_bfloat16S2_S2_S2_fjLj5120ELj1ELj1ELj4ELj16ENS_18Kernel_traits_baseILj5120ES2_S2_S2_S2_fjLj128EEEEELb1ELb0ELb1EEEvNS_9FwdParamsE)
        .other          _ZN10layer_norm31ln_parallel_residual_fwd_kernelINS_13Kernel_traitsI13__nv_bfloat16S2_S2_S2_fjLj5120ELj1ELj1ELj4ELj16ENS_18Kernel_traits_baseILj5120ES2_S2_S2_S2_fjLj128EEEEELb1ELb0ELb1EEEvNS_9FwdParamsE,@"STO_CUDA_ENTRY STV_DEFAULT"
_ZN10layer_norm31ln_parallel_residual_fwd_kernelINS_13Kernel_traitsI13__nv_bfloat16S2_S2_S2_fjLj5120ELj1ELj1ELj4ELj16ENS_18Kernel_traits_baseILj5120ES2_S2_S2_S2_fjLj128EEEEELb1ELb0ELb1EEEvNS_9FwdParamsE:
.text._ZN10layer_norm31ln_parallel_residual_fwd_kernelINS_13Kernel_traitsI13__nv_bfloat16S2_S2_S2_fjLj5120ELj1ELj1ELj4ELj16ENS_18Kernel_traits_baseILj5120ES2_S2_S2_S2_fjLj128EEEEELb1ELb0ELb1EEEvNS_9FwdParamsE:
[----:B------:R-:W-:Y:S01]  /*0000*/  LDC R1, c[0x0][0x37c] ;  /* 0x0000df00ff017b82 */ /* 0x000fe20000000800 */
[----:B------:R-:W0:Y:S07]  /*0010*/  LDCU.U8 UR4, c[0x0][0x464] ;  /* 0x00008c80ff0477ac */ /* 0x000e2e0008000000 */
[----:B------:R-:W1:Y:S01]  /*0020*/  LDC R182, c[0x0][0x458] ;  /* 0x00011600ffb67b82 */ /* 0x000e620000000800 */
[----:B------:R-:W2:Y:S01]  /*0030*/  LDCU.64 UR10, c[0x0][0x450] ;  /* 0x00008a00ff0a77ac */ /* 0x000ea20008000a00 */
[----:B------:R-:W3:Y:S06]  /*0040*/  LDCU.64 UR8, c[0x0][0x358] ;  /* 0x00006b00ff0877ac */ /* 0x000eec0008000a00 */
[----:B------:R-:W4:Y:S01]  /*0050*/  LDC R183, c[0x0][0x45c] ;  /* 0x00011700ffb77b82 */ /* 0x000f220000000800 */
[----:B0-----:R-:W-:Y:S01]  /*0060*/  ISETP.NE.AND P0, PT, RZ, UR4, PT ;  /* 0x00000004ff007c0c */ /* 0x001fe2000bf05270 */
[----:B------:R-:W0:Y:S01]  /*0070*/  LDCU.64 UR4, c[0x0][0x438] ;  /* 0x00008700ff0477ac */ /* 0x000e220008000a00 */
[----:B--2---:R-:W-:-:S02]  /*0080*/  IMAD.U32 R2, RZ, RZ, UR10 ;  /* 0x0000000aff027e24 */ /* 0x004fc4000f8e00ff */
[----:B------:R-:W-:-:S09]  /*0090*/  IMAD.U32 R3, RZ, RZ, UR11 ;  /* 0x0000000bff037e24 */ /* 0x000fd2000f8e00ff */
[----:B-1----:R-:W-:Y:S01]  /*00a0*/  @P0 IMAD.MOV.U32 R4, RZ, RZ, R182 ;  /* 0x000000ffff040224 */ /* 0x002fe200078e00b6 */
[----:B---3--:R-:W2:Y:S01]  /*00b0*/  @P0 LDG.E.64 R2, desc[UR8][R2.64] ;  /* 0x0000000802020981 */ /* 0x008ea2000c1e1b00 */
[----:B----4-:R-:W-:Y:S01]  /*00c0*/  @P0 MOV R5, R183 ;  /* 0x000000b700050202 */ /* 0x010fe20000000f00 */
[----:B------:R-:W1:Y:S05]  /*00d0*/  @P0 LDC R7, c[0x0][0x460] ;  /* 0x00011800ff070b82 */ /* 0x000e6a0000000800 */
[----:B------:R-:W1:Y:S01]  /*00e0*/  @P0 LDG.E.64 R4, desc[UR8][R4.64] ;  /* 0x0000000804040981 */ /* 0x000e62000c1e1b00 */
[----:B0-----:R-:W-:Y:S02]  /*00f0*/  UISETP.NE.U32.AND UP0, UPT, UR4, URZ, UPT ;  /* 0x000000ff0400728c */ /* 0x001fe4000bf05070 */
[----:B------:R-:W0:Y:S01]  /*0100*/  S2UR UR18, SR_CTAID.X ;  /* 0x00000000001279c3 */ /* 0x000e220000002500 */
[----:B------:R-:W0:Y:S01]  /*0110*/  S2R R184, SR_TID.X ;  /* 0x0000000000b87919 */ /* 0x000e220000002100 */
[----:B------:R-:W-:-:S06]  /*0120*/  UISETP.NE.AND.EX UP0, UPT, UR5, URZ, UPT, UP0 ;  /* 0x000000ff0500728c */ /* 0x000fcc000bf05300 */
[----:B------:R-:W0:Y:S02]  /*0130*/  LDC R9, c[0x0][0x360] ;  /* 0x0000d800ff097b82 */ /* 0x000e240000000800 */
[----:B0-----:R-:W-:Y:S01]  /*0140*/  IMAD R0, R9, UR18, R184 ;  /* 0x0000001209007c24 */ /* 0x001fe2000f8e02b8 */
[----:B--2---:R-:W-:Y:S02]  /*0150*/  @P0 R2UR UR10, R2 ;  /* 0x00000000020a02ca */ /* 0x004fe400000e0000 */
[----:B------:R-:W-:Y:S02]  /*0160*/  @P0 R2UR UR11, R3 ;  /* 0x00000000030b02ca */ /* 0x000fe400000e0000 */
[----:B-1----:R-:W-:-:S05]  /*0170*/  @P0 IADD3 R182, P1, PT, R4, R7, RZ ;  /* 0x0000000704b60210 */ /* 0x002fca0007f3e0ff */
[----:B------:R-:W-:-:S04]  /*0180*/  @P0 IMAD.X R183, RZ, RZ, R5, P1 ;  /* 0x000000ffffb70224 */ /* 0x000fc800008e0605 */
[----:B------:R-:W-:Y:S02]  /*0190*/  UIADD3 UR6, UPT, UPT, UR10, -0x61c88647, URZ ;  /* 0x9e3779b90a067890 */ /* 0x000fe4000fffe0ff */
[----:B------:R-:W-:Y:S01]  /*01a0*/  UIADD3 UR24, UPT, UPT, UR11, -0x4498517b, URZ ;  /* 0xbb67ae850b187890 */ /* 0x000fe2000fffe0ff */
[--C-:B------:R-:W-:Y:S01]  /*01b0*/  SHF.R.U64 R2, R182, 0x2, R183.reuse ;  /* 0x00000002b6027819 */ /* 0x100fe200000012b7 */
[----:B------:R-:W-:Y:S01]  /*01c0*/  UIADD3 UR7, UPT, UPT, UR10, 0x3c6ef372, URZ ;  /* 0x3c6ef3720a077890 */ /* 0x000fe2000fffe0ff */
[----:B------:R-:W-:Y:S01]  /*01d0*/  SHF.R.U32.HI R3, RZ, 0x2, R183 ;  /* 0x00000002ff037819 */ /* 0x000fe200000116b7 */
[----:B------:R-:W-:Y:S02]  /*01e0*/  UIADD3 UR25, UPT, UPT, UR11, 0x76cf5d0a, URZ ;  /* 0x76cf5d0a0b197890 */ /* 0x000fe4000fffe0ff */
[----:B------:R-:W-:Y:S02]  /*01f0*/  UIADD3 UR26, UPT, UPT, UR10, -0x255992d5, URZ ;  /* 0xdaa66d2b0a1a7890 */ /* 0x000fe4000fffe0ff */
[----:B------:R-:W-:-:S02]  /*0200*/  UIADD3 UR27, UPT, UPT, UR11, 0x32370b8f, URZ ;  /* 0x32370b8f0b1b7890 */ /* 0x000fc4000fffe0ff */
[----:B------:R-:W-:Y:S02]  /*0210*/  UIADD3 UR28, UPT, UPT, UR10, 0x78dde6e4, URZ ;  /* 0x78dde6e40a1c7890 */ /* 0x000fe4000fffe0ff */
[----:B------:R-:W-:Y:S02]  /*0220*/  UIADD3 UR29, UPT, UPT, UR11, -0x126145ec, URZ ;  /* 0xed9eba140b1d7890 */ /* 0x000fe4000fffe0ff */
[----:B------:R-:W-:Y:S02]  /*0230*/  UIADD3 UR30, UPT, UPT, UR10, 0x1715609d, URZ ;  /* 0x1715609d0a1e7890 */ /* 0x000fe4000fffe0ff */
[----:B------:R-:W-:Y:S02]  /*0240*/  UIADD3 UR12, UPT, UPT, UR11, -0x56f99767, URZ ;  /* 0xa90668990b0c7890 */ /* 0x000fe4000fffe0ff */
[----:B------:R-:W-:Y:S02]  /*0250*/  UIADD3 UR13, UPT, UPT, UR10, -0x4ab325aa, URZ ;  /* 0xb54cda560a0d7890 */ /* 0x000fe4000fffe0ff */
[----:B------:R-:W-:-:S02]  /*0260*/  UIADD3 UR31, UPT, UPT, UR11, 0x646e171e, URZ ;  /* 0x646e171e0b1f7890 */ /* 0x000fc4000fffe0ff */
[----:B------:R-:W-:Y:S02]  /*0270*/  UIADD3 UR14, UPT, UPT, UR10, 0x5384540f, URZ ;  /* 0x5384540f0a0e7890 */ /* 0x000fe4000fffe0ff */
[----:B------:R-:W-:Y:S02]  /*0280*/  UIADD3 UR32, UPT, UPT, UR11, 0x1fd5c5a3, URZ ;  /* 0x1fd5c5a30b207890 */ /* 0x000fe4000fffe0ff */
[----:B------:R-:W-:Y:S02]  /*0290*/  UIADD3 UR33, UPT, UPT, UR10, -0xe443238, URZ ;  /* 0xf1bbcdc80a217890 */ /* 0x000fe4000fffe0ff */
[----:B------:R-:W-:Y:S02]  /*02a0*/  UIADD3 UR15, UPT, UPT, UR11, -0x24c28bd8, URZ ;  /* 0xdb3d74280b0f7890 */ /* 0x000fe4000fffe0ff */
[----:B------:R-:W-:Y:S02]  /*02b0*/  UIADD3 UR16, UPT, UPT, UR10, -0x700cb87f, URZ ;  /* 0x8ff347810a107890 */ /* 0x000fe4000fffe0ff */
[----:B------:R-:W-:Y:S01]  /*02c0*/  UIADD3 UR34, UPT, UPT, UR11, -0x695add53, URZ ;  /* 0x96a522ad0b227890 */ /* 0x000fe2000fffe0ff */
[----:B------:R-:W-:Y:S11]  /*02d0*/  BRA.U UP0, `(.L_x_789) ;  /* 0x00000005001c7547 */ /* 0x000ff6000b800000 */
        /* <DEDUP_REMOVED lines=39> */
.L_x_790:
        /* <DEDUP_REMOVED lines=32> */
.L_x_789:
        /* <DEDUP_REMOVED lines=33> */
.L_x_792:
        /* <DEDUP_REMOVED lines=31> */
.L_x_791:
[----:B------:R-:W1:Y:S02]  /*0b50*/  LDCU UR4, c[0x0][0x384] ;  /* 0x00007080ff0477ac */ /* 0x000e640008000800 */
[----:B-1----:R-:W-:-:S06]  /*0b60*/  UISETP.GE.AND UP0, UPT, UR18, UR4, UPT ;  /* 0x000000041200728c */ /* 0x002fcc000bf06270 */
[----:B------:R-:W-:-:S13]  /*0b70*/  PLOP3.LUT P0, PT, PT, PT, UP0, 0x80, 0x8 ;  /* 0x000000000008781c */ /* 0x000fda0003f0f008 */
[----:B------:R-:W-:Y:S05]  /*0b80*/  @P0 EXIT ;  /* 0x000000000000094d */ /* 0x000fea0003800000 */
[----:B0-----:R-:W-:Y:S01]  /*0b90*/  IMAD.HI.U32 R4, R0, -0x326172a9, RZ ;  /* 0xcd9e8d5700047827 */ /* 0x001fe200078e00ff */
[----:B------:R-:W0:Y:S01]  /*0ba0*/  LDCU.64 UR4, c[0x0][0x398] ;  /* 0x00007300ff0477ac */ /* 0x000e220008000a00 */
[----:B------:R-:W-:Y:S02]  /*0bb0*/  LOP3.LUT R182, R182, 0x3, RZ, 0xc0, !PT ;  /* 0x00000003b6b67812 */ /* 0x000fe400078ec0ff */
[----:B------:R-:W-:Y:S01]  /*0bc0*/  IMAD.HI.U32 R5, R2, -0x2daee0ad, RZ ;  /* 0xd2511f5302057827 */ /* 0x000fe200078e00ff */
[----:B------:R-:W-:Y:S01]  /*0bd0*/  LOP3.LUT R4, R3, UR10, R4, 0x96, !PT ;  /* 0x0000000a03047c12 */ /* 0x000fe2000f8e9604 */
[----:B------:R-:W-:Y:S01]  /*0be0*/  UPLOP3.LUT UP1, UPT, UPT, UPT, UPT, 0x40, 0x4 ;  /* 0x000000000004789c */ /* 0x000fe20003f2e870 */
[----:B-----5:R-:W-:Y:S01]  /*0bf0*/  PRMT R11, R80, 0x7632, R11 ;  /* 0x00007632500b7816 */ /* 0x020fe2000000000b */
[----:B------:R-:W-:Y:S01]  /*0c00*/  IMAD R9, R2, -0x2daee0ad, RZ ;  /* 0xd2511f5302097824 */ /* 0x000fe200078e02ff */
[----:B------:R-:W-:Y:S01]  /*0c10*/  LOP3.LUT R5, R5, UR11, RZ, 0x3c, !PT ;  /* 0x0000000b05057c12 */ /* 0x000fe2000f8e3cff */
[----:B------:R-:W-:Y:S01]  /*0c20*/  IMAD.HI.U32 R8, R4, -0x2daee0ad, RZ ;  /* 0xd2511f5304087827 */ /* 0x000fe200078e00ff */
[----:B------:R-:W-:Y:S01]  /*0c30*/  PRMT R12, R48, 0x7632, R12 ;  /* 0x00007632300c7816 */ /* 0x000fe2000000000c */
[----:B------:R-:W1:Y:S01]  /*0c40*/  LDCU UR19, c[0x0][0x388] ;  /* 0x00007100ff1377ac */ /* 0x000e620008000800 */
[----:B------:R-:W-:Y:S01]  /*0c50*/  PRMT R13, R107, 0x7632, R13 ;  /* 0x000076326b0d7816 */ /* 0x000fe2000000000d */
[----:B------:R-:W-:Y:S01]  /*0c60*/  IMAD R7, R0, -0x326172a9, RZ ;  /* 0xcd9e8d5700077824 */ /* 0x000fe200078e02ff */
[----:B------:R-:W-:Y:S01]  /*0c70*/  LOP3.LUT R8, R9, UR24, R8, 0x96, !PT ;  /* 0x0000001809087c12 */ /* 0x000fe2000f8e9608 */
[----:B------:R-:W-:Y:S01]  /*0c80*/  IMAD.HI.U32 R6, R5, -0x326172a9, RZ ;  /* 0xcd9e8d5705067827 */ /* 0x000fe200078e00ff */
[----:B------:R-:W-:Y:S01]  /*0c90*/  PRMT R14, R67, 0x7632, R14 ;  /* 0x00007632430e7816 */ /* 0x000fe2000000000e */
[----:B------:R-:W2:Y:S01]  /*0ca0*/  LDCU.U8 UR22, c[0x0][0x410] ;  /* 0x00008200ff1677ac */ /* 0x000ea20008000000 */
[----:B------:R-:W-:Y:S01]  /*0cb0*/  PRMT R15, R87, 0x7632, R15 ;  /* 0x00007632570f7816 */ /* 0x000fe2000000000f */
[----:B------:R-:W-:Y:S01]  /*0cc0*/  IMAD R10, R5, -0x326172a9, RZ ;  /* 0xcd9e8d57050a7824 */ /* 0x000fe200078e02ff */
[----:B------:R-:W-:Y:S01]  /*0cd0*/  LOP3.LUT R6, R7, UR6, R6, 0x96, !PT ;  /* 0x0000000607067c12 */ /* 0x000fe2000f8e9606 */
[----:B------:R-:W-:Y:S01]  /*0ce0*/  IMAD.HI.U32 R5, R8, -0x326172a9, RZ ;  /* 0xcd9e8d5708057827 */ /* 0x000fe200078e00ff */
[----:B0-----:R-:W-:Y:S01]  /*0cf0*/  UISETP.NE.U32.AND UP0, UPT, UR4, URZ, UPT ;  /* 0x000000ff0400728c */ /* 0x001fe2000bf05070 */
[----:B------:R-:W-:Y:S01]  /*0d00*/  PRMT R16, R47, 0x7632, R16 ;  /* 0x000076322f107816 */ /* 0x000fe20000000010 */
[----:B------:R-:W0:Y:S01]  /*0d10*/  LDCU UR6, c[0x0][0x404] ;  /* 0x00008080ff0677ac */ /* 0x000e220008000800 */
[----:B------:R-:W-:Y:S01]  /*0d20*/  IMAD R7, R4, -0x2daee0ad, RZ ;  /* 0xd2511f5304077824 */ /* 0x000fe200078e02ff */
[----:B------:R-:W-:Y:S01]  /*0d30*/  LOP3.LUT R5, R10, UR7, R5, 0x96, !PT ;  /* 0x000000070a057c12 */ /* 0x000fe2000f8e9605 */
[----:B------:R-:W-:Y:S01]  /*0d40*/  IMAD.HI.U32 R4, R6, -0x2daee0ad, RZ ;  /* 0xd2511f5306047827 */ /* 0x000fe200078e00ff */
[----:B------:R-:W-:Y:S01]  /*0d50*/  PRMT R17, R106, 0x7632, R17 ;  /* 0x000076326a117816 */ /* 0x000fe20000000011 */
[----:B------:R-:W-:Y:S01]  /*0d60*/  UISETP.NE.AND.EX UP0, UPT, UR5, URZ, UPT, UP0 ;  /* 0x000000ff0500728c */ /* 0x000fe2000bf05300 */
[----:B------:R-:W-:Y:S01]  /*0d70*/  PRMT R18, R66, 0x7632, R18 ;  /* 0x0000763242127816 */ /* 0x000fe20000000012 */
[----:B------:R-:W-:Y:S01]  /*0d80*/  IMAD R10, R6, -0x2daee0ad, RZ ;  /* 0xd2511f53060a7824 */ /* 0x000fe200078e02ff */
[----:B------:R-:W-:Y:S01]  /*0d90*/  LOP3.LUT R4, R7, UR25, R4, 0x96, !PT ;  /* 0x0000001907047c12 */ /* 0x000fe2000f8e9604 */
[----:B------:R-:W-:Y:S01]  /*0da0*/  IMAD.HI.U32 R9, R5, -0x2daee0ad, RZ ;  /* 0xd2511f5305097827 */ /* 0x000fe200078e00ff */
[----:B------:R-:W-:Y:S01]  /*0db0*/  PRMT R19, R86, 0x7632, R19 ;  /* 0x0000763256137816 */ /* 0x000fe20000000013 */
[----:B------:R-:W3:Y:S01]  /*0dc0*/  LDCU UR7, c[0x0][0x408] ;  /* 0x00008100ff0777ac */ /* 0x000ee20008000800 */
[----:B------:R-:W-:Y:S01]  /*0dd0*/  PRMT R20, R46, 0x7632, R20 ;  /* 0x000076322e147816 */ /* 0x000fe20000000014 */
[----:B------:R-:W-:Y:S01]  /*0de0*/  IMAD R7, R8, -0x326172a9, RZ ;  /* 0xcd9e8d5708077824 */ /* 0x000fe200078e02ff */
[----:B------:R-:W-:Y:S01]  /*0df0*/  LOP3.LUT R9, R10, UR27, R9, 0x96, !PT ;  /* 0x0000001b0a097c12 */ /* 0x000fe2000f8e9609 */
[C---:B------:R-:W-:Y:S01]  /*0e00*/  IMAD.HI.U32 R6, R4.reuse, -0x326172a9, RZ ;  /* 0xcd9e8d5704067827 */ /* 0x040fe200078e00ff */
[----:B------:R-:W-:Y:S01]  /*0e10*/  PRMT R21, R105, 0x7632, R21 ;  /* 0x0000763269157816 */ /* 0x000fe20000000015 */
[----:B------:R-:W4:Y:S01]  /*0e20*/  LDCU UR23, c[0x0][0x400] ;  /* 0x00008000ff1777ac */ /* 0x000f220008000800 */
        /* <DEDUP_REMOVED lines=32> */
[----:B------:R-:W-:Y:S01]  /*1030*/  IMAD.HI.U32 R8, R5, -0x2daee0ad, RZ ;  /* 0xd2511f5305087827 */ /* 0x000fe200078e00ff */
[----:B------:R-:W-:-:S02]  /*1040*/  LOP3.LUT R4, R9, UR31, R4, 0x96, !PT ;  /* 0x0000001f09047c12 */ /* 0x000fc4000f8e9604 */
[----:B------:R-:W-:Y:S01]  /*1050*/  PRMT R35, R90, 0x7632, R35 ;  /* 0x000076325a237816 */ /* 0x000fe20000000023 */
[----:B------:R-:W-:Y:S01]  /*1060*/  IMAD R9, R6, -0x2daee0ad, RZ ;  /* 0xd2511f5306097824 */ /* 0x000fe200078e02ff */
[----:B------:R-:W-:Y:S01]  /*1070*/  PRMT R144, R42, 0x7632, R144 ;  /* 0x000076322a907816 */ /* 0x000fe20000000090 */
[----:B------:R-:W-:Y:S01]  /*1080*/  IMAD R7, R7, -0x326172a9, RZ ;  /* 0xcd9e8d5707077824 */ /* 0x000fe200078e02ff */
        /* <DEDUP_REMOVED lines=19> */
[----:B------:R-:W-:Y:S01]  /*11c0*/  PRMT R10, R68, 0x7632, R10 ;  /* 0x00007632440a7816 */ /* 0x000fe2000000000a */
[----:B------:R-:W0:Y:S01]  /*11d0*/  LDCU.64 UR14, c[0x0][0x3a0] ;  /* 0x00007400ff0e77ac */ /* 0x000e220008000a00 */
[----:B------:R-:W-:Y:S01]  /*11e0*/  PRMT R150, R60, 0x7632, R150 ;  /* 0x000076323c967816 */ /* 0x000fe20000000096 */
[----:B------:R-:W-:Y:S01]  /*11f0*/  IMAD.HI.U32 R6, R170, -0x326172a9, RZ ;  /* 0xcd9e8d57aa067827 */ /* 0x000fe200078e00ff */
[----:B------:R-:W-:-:S02]  /*1200*/  LOP3.LUT R4, R5, UR34, R4, 0x96, !PT ;  /* 0x0000002205047c12 */ /* 0x000fc4000f8e9604 */
[----:B------:R-:W-:Y:S01]  /*1210*/  PRMT R151, R88, 0x7632, R151 ;  /* 0x0000763258977816 */ /* 0x000fe20000000097 */
[----:B------:R-:W-:Y:S01]  /*1220*/  IMAD.MOV.U32 R169, RZ, RZ, RZ ;  /* 0x000000ffffa97224 */ /* 0x000fe200078e00ff */
[--C-:B------:R-:W-:Y:S01]  /*1230*/  LOP3.LUT R5, R7, UR16, R6.reuse, 0x96, !PT ;  /* 0x0000001007057c12 */ /* 0x100fe2000f8e9606 */
[----:B------:R-:W-:Y:S01]  /*1240*/  IMAD R181, R181, -0x2daee0ad, RZ ;  /* 0xd2511f53b5b57824 */ /* 0x000fe200078e02ff */
[----:B------:R-:W-:Y:S01]  /*1250*/  PRMT R6, R69, 0x7632, R6 ;  /* 0x0000763245067816 */ /* 0x000fe20000000006 */
[----:B------:R-:W-:Y:S01]  /*1260*/  IMAD R170, R170, -0x326172a9, RZ ;  /* 0xcd9e8d57aaaa7824 */ /* 0x000fe200078e02ff */
        /* <DEDUP_REMOVED lines=19> */
.L_x_1172:
[----:B------:R-:W-:Y:S01]  /*13a0*/  ISETP.NE.U32.AND P0, PT, RZ, UR14, PT ;  /* 0x0000000eff007c0c */ /* 0x000fe2000bf05070 */
[----:B------:R-:W-:Y:S01]  /*13b0*/  UIMAD UR4, UR18, UR19, URZ ;  /* 0x00000013120472a4 */ /* 0x000fe2000f8e02ff */
[----:B0-----:R-:W0:Y:S01]  /*13c0*/  LDC.64 R134, c[0x0][0x390] ;  /* 0x0000e400ff867b82 */ /* 0x001e220000000a00 */
[----:B------:R-:W1:Y:S01]  /*13d0*/  @UP0 LDCU.64 UR20, c[0x0][0x398] ;  /* 0x00007300ff1407ac */ /* 0x000e620008000a00 */
[----:B------:R-:W-:Y:S01]  /*13e0*/  ISETP.NE.AND.EX P0, PT, RZ, UR15, PT, P0 ;  /* 0x0000000fff007c0c */ /* 0x000fe2000bf05300 */
[----:B------:R-:W-:Y:S01]  /*13f0*/  HFMA2 R129, -RZ, RZ, 0, 9.5367431640625e-07 ;  /* 0x00000010ff817431 */ /* 0x000fe200000001ff */
[----:B------:R-:W-:Y:S01]  /*1400*/  PLOP3.LUT P1, PT, PT, PT, UP0, 0x80, 0x8 ;  /* 0x000000000008781c */ /* 0x000fe20003f2f008 */
[----:B------:R-:W-:Y:S01]  /*1410*/  USHF.R.S32.HI UR5, URZ, 0x1f, UR4 ;  /* 0x0000001fff057899 */ /* 0x000fe20008011404 */
[----:B------:R-:W-:-:S03]  /*1420*/  PLOP3.LUT P2, PT, PT, PT, UP0, 0x80, 0x8 ;  /* 0x000000000008781c */ /* 0x000fc60003f4f008 */
[----:B------:R-:W-:-:S06]  /*1430*/  ULEA.HI UR5, UR5, UR4, URZ, 0x3 ;  /* 0x0000000405057291 */ /* 0x000fcc000f8f18ff */
[----:B------:R-:W2:Y:S01]  /*1440*/  @P0 LDC.64 R130, c[0x0][0x3a0] ;  /* 0x0000e800ff820b82 */ /* 0x000ea20000000a00 */
[----:B------:R-:W-:-:S05]  /*1450*/  IMAD.U32 R125, RZ, RZ, UR5 ;  /* 0x00000005ff7d7e24 */ /* 0x000fca000f8e00ff */
[----:B------:R-:W-:-:S05]  /*1460*/  LEA.HI.SX32 R132, R125, R184, 0x1d ;  /* 0x000000b87d847211 */ /* 0x000fca00078feaff */
[----:B0-----:R-:W-:-:S06]  /*1470*/  IMAD.WIDE.U32 R124, R132, 0x10, R134 ;  /* 0x00000010847c7825 */ /* 0x001fcc00078e0086 */
[----:B------:R-:W5:Y:S01]  /*1480*/  LDG.E.128 R124, desc[UR8][R124.64] ;  /* 0x000000087c7c7981 */ /* 0x000f62000c1e1d00 */
[----:B--2---:R-:W-:-:S05]  /*1490*/  @P0 IMAD.WIDE.U32 R130, R132, 0x10, R130 ;  /* 0x0000001084820825 */ /* 0x004fca00078e0082 */
[----:B------:R-:W2:Y:S01]  /*14a0*/  @P0 LDG.E.128 R116, desc[UR8][R130.64] ;  /* 0x0000000882740981 */ /* 0x000ea2000c1e1d00 */
[----:B------:R-:W-:Y:S01]  /*14b0*/  UISETP.NE.U32.AND UP0, UPT, UR16, URZ, UPT ;  /* 0x000000ff1000728c */ /* 0x000fe2000bf05070 */
[----:B-1----:R-:W-:-:S03]  /*14c0*/  @P1 IMAD.WIDE.U32 R128, R132, R129, UR20 ;  /* 0x0000001484801e25 */ /* 0x002fc6000f8e0081 */
[----:B------:R-:W-:Y:S01]  /*14d0*/  UISETP.NE.AND.EX UP0, UPT, UR17, URZ, UPT, UP0 ;  /* 0x000000ff1100728c */ /* 0x000fe2000bf05300 */
[----:B------:R-:W-:Y:S01]  /*14e0*/  IMAD.MOV.U32 R184, RZ, RZ, 0x2f800000 ;  /* 0x2f800000ffb87424 */ /* 0x000fe200078e00ff */
[----:B------:R2:W5:Y:S01]  /*14f0*/  @P2 LDG.E.128 R120, desc[UR8][R128.64] ;  /* 0x0000000880782981 */ /* 0x000562000c1e1d00 */
[----:B------:R-:W-:Y:S02]  /*1500*/  UIADD3 UR20, UPT, UPT, UR11, -0x56f99767, URZ ;  /* 0xa90668990b147890 */ /* 0x000fe4000fffe0ff */
[----:B------:R-:W-:Y:S02]  /*1510*/  UIADD3 UR21, UPT, UPT, UR10, -0x61c88647, URZ ;  /* 0x9e3779b90a157890 */ /* 0x000fe4000fffe0ff */
[----:B------:R-:W-:Y:S02]  /*1520*/  UIADD3 UR35, UPT, UPT, UR10, -0x4ab325aa, URZ ;  /* 0xb54cda560a237890 */ /* 0x000fe4000fffe0ff */
[----:B------:R-:W-:Y:S02]  /*1530*/  UIADD3 UR36, UPT, UPT, UR10, -0x700cb87f, URZ ;  /* 0x8ff347810a247890 */ /* 0x000fe4000fffe0ff */
[----:B------:R-:W-:-:S02]  /*1540*/  UIADD3 UR37, UPT, UPT, UR10, 0x5384540f, URZ ;  /* 0x5384540f0a257890 */ /* 0x000fc4000fffe0ff */
[----:B------:R-:W-:Y:S02]  /*1550*/  UIADD3 UR38, UPT, UPT, UR11, -0x24c28bd8, URZ ;  /* 0xdb3d74280b267890 */ /* 0x000fe4000fffe0ff */
[----:B------:R-:W-:Y:S01]  /*1560*/  UIADD3 UR39, UPT, UPT, UR10, 0x3c6ef372, URZ ;  /* 0x3c6ef3720a277890 */ /* 0x000fe2000fffe0ff */
[----:B--2---:R-:W-:Y:S01]  /*1570*/  PRMT R128, R116, 0x7632, R128 ;  /* 0x0000763274807816 */ /* 0x004fe20000000080 */
[----:B------:R-:W-:Y:S10]  /*1580*/  BRA.U UP0, `(.L_x_793) ;  /* 0x0000002500f07547 */ /* 0x000ff4000b800000 */
[----:B------:R-:W-:Y:S01]  /*1590*/  ISETP.NE.AND P1, PT, R182, 0x1, PT ;  /* 0x00000001b600780c */ /* 0x000fe20003f25270 */
[----:B------:R-:W-:Y:S01]  /*15a0*/  IMAD.MOV.U32 R131, RZ, RZ, 0x2 ;  /* 0x00000002ff837424 */ /* 0x000fe200078e00ff */
[----:B------:R-:W-:Y:S01]  /*15b0*/  MOV R186, R181 ;  /* 0x000000b500ba7202 */ /* 0x000fe20000000f00 */
[----:B------:R-:W-:-:S10]  /*15c0*/  IMAD.MOV.U32 R128, RZ, RZ, R170 ;  /* 0x000000ffff807224 */ /* 0x000fd400078e00aa */
[----:B------:R-:W-:Y:S05]  /*15d0*/  @!P1 BRA `(.L_x_794) ;  /* 0x0000000400009947 */ /* 0x000fea0003800000 */
[----:B------:R-:W-:-:S13]  /*15e0*/  ISETP.NE.AND P1, PT, R182, 0x3, PT ;  /* 0x00000003b600780c */ /* 0x000fda0003f25270 */
[----:B------:R-:W-:Y:S05]  /*15f0*/  @!P1 BRA `(.L_x_795) ;  /* 0x0000000000209947 */ /* 0x000fea0003800000 */
[----:B------:R-:W-:-:S13]  /*1600*/  ISETP.NE.AND P1, PT, R182, 0x2, PT ;  /* 0x00000002b600780c */ /* 0x000fda0003f25270 */
[----:B------:R-:W-:Y:S01]  /*1610*/  @!P1 IMAD.MOV.U32 R131, RZ, RZ, 0x3 ;  /* 0x00000003ff839424 */ /* 0x000fe200078e00ff */
[----:B------:R-:W-:Y:S01]  /*1620*/  @P1 IADD3 R131, PT, PT, R182, 0x1, RZ ;  /* 0x00000001b6831810 */ /* 0x000fe20007ffe0ff */
[--C-:B------:R-:W-:Y:S02]  /*1630*/  @!P1 IMAD.MOV.U32 R186, RZ, RZ, R181.reuse ;  /* 0x000000ffffba9224 */ /* 0x100fe400078e00b5 */
[----:B------:R-:W-:Y:S02]  /*1640*/  @!P1 IMAD.MOV.U32 R128, RZ, RZ, R4 ;  /* 0x000000ffff809224 */ /* 0x000fe400078e0004 */
[----:B------:R-:W-:Y:S02]  /*1650*/  @P1 IMAD.MOV.U32 R186, RZ, RZ, R181 ;  /* 0x000000ffffba1224 */ /* 0x000fe400078e00b5 */
[----:B------:R-:W-:Y:S01]  /*1660*/  @P1 IMAD.MOV.U32 R128, RZ, RZ, R5 ;  /* 0x000000ffff801224 */ /* 0x000fe200078e0005 */
[----:B------:R-:W-:Y:S06]  /*1670*/  BRA `(.L_x_794) ;  /* 0x0000000000d87947 */ /* 0x000fec0003800000 */
.L_x_795:
[----:B------:R-:W-:-:S04]  /*1680*/  VIADD R2, R2, 0x1 ;  /* 0x0000000102027836 */ /* 0x000fc80000000000 */
        /* <DEDUP_REMOVED lines=11> */
.L_x_796:
[----:B------:R-:W-:Y:S01]  /*1740*/  IMAD.WIDE.U32 R136, R0, -0x326172a9, RZ ;  /* 0xcd9e8d5700887825 */ /* 0x000fe200078e00ff */
[----:B------:R-:W-:-:S04]  /*1750*/  LOP3.LUT R4, R169, UR11, R131, 0x96, !PT ;  /* 0x0000000ba9047c12 */ /* 0x000fc8000f8e9683 */
[----:B------:R-:W-:Y:S01]  /*1760*/  LOP3.LUT R128, R3, UR10, R137, 0x96, !PT ;  /* 0x0000000a03807c12 */ /* 0x000fe2000f8e9689 */
[----:B------:R-:W-:-:S04]  /*1770*/  IMAD.WIDE.U32 R4, R4, -0x326172a9, RZ ;  /* 0xcd9e8d5704047825 */ /* 0x000fc800078e00ff */
        /* <DEDUP_REMOVED lines=32> */
[----:B------:R-:W-:Y:S02]  /*1980*/  HFMA2 R131, -RZ, RZ, 0, 0 ;  /* 0x00000000ff837431 */ /* 0x000fe400000001ff */
[----:B------:R-:W-:Y:S01]  /*1990*/  IMAD.WIDE.U32 R186, R186, -0x2daee0ad, RZ ;  /* 0xd2511f53baba7825 */ /* 0x000fe200078e00ff */
[----:B------:R-:W-:-:S03]  /*19a0*/  LOP3.LUT R5, R130, UR36, R129, 0x96, !PT ;  /* 0x0000002482057c12 */ /* 0x000fc6000f8e9681 */
[----:B------:R-:W-:Y:S01]  /*19b0*/  IMAD.MOV.U32 R170, RZ, RZ, R128 ;  /* 0x000000ffffaa7224 */ /* 0x000fe200078e0080 */
[----:B------:R-:W-:Y:S01]  /*19c0*/  LOP3.LUT R4, R4, UR34, R187, 0x96, !PT ;  /* 0x0000002204047c12 */ /* 0x000fe2000f8e96bb */
[----:B------:R-:W-:-:S07]  /*19d0*/  IMAD.MOV.U32 R128, RZ, RZ, R181 ;  /* 0x000000ffff807224 */ /* 0x000fce00078e00b5 */
.L_x_794:
[----:B------:R-:W-:Y:S01]  /*19e0*/  I2FP.F32.U32 R129, R128 ;  /* 0x0000008000817245 */ /* 0x000fe20000201000 */
[----:B-----5:R-:W-:Y:S01]  /*19f0*/  IMAD.U32 R128, R124, 0x10000, RZ ;  /* 0x000100007c807824 */ /* 0x020fe200078e00ff */
[----:B------:R-:W-:Y:S01]  /*1a00*/  UMOV UR5, UR7 ;  /* 0x0000000700057c82 */ /* 0x000fe20008000000 */
[----:B------:R-:W-:Y:S01]  /*1a10*/  UMOV UR4, UR6 ;  /* 0x0000000600047c82 */ /* 0x000fe20008000000 */
[----:B------:R-:W-:Y:S01]  /*1a20*/  ISETP.NE.AND P2, PT, R131, 0x1, PT ;  /* 0x000000018300780c */ /* 0x000fe20003f45270 */
[----:B------:R-:W-:Y:S01]  /*1a30*/  FFMA.FTZ R129, R129, R184, 1.1641532182693481445e-10 ;  /* 0x2f00000081817423 */ /* 0x000fe200000100b8 */
[----:B------:R-:W-:Y:S01]  /*1a40*/  FMUL.FTZ R128, R128, UR5 ;  /* 0x0000000580807c20 */ /* 0x000fe20008410000 */
[----:B------:R-:W-:Y:S01]  /*1a50*/  PRMT R124, R124, 0x7632, R124 ;  /* 0x000076327c7c7816 */ /* 0x000fe2000000007c */
[----:B------:R-:W-:Y:S02]  /*1a60*/  IMAD.MOV.U32 R133, RZ, RZ, 0x2 ;  /* 0x00000002ff857424 */ /* 0x000fe400078e00ff */
[----:B------:R-:W-:Y:S01]  /*1a70*/  FSETP.GTU.FTZ.AND P1, PT, R129, UR4, PT ;  /* 0x0000000481007c0b */ /* 0x000fe2000bf3c000 */
[----:B------:R-:W-:-:S03]  /*1a80*/  @P0 IMAD.U32 R129, R116, 0x10000, RZ ;  /* 0x0001000074810824 */ /* 0x000fc600078e00ff */
[----:B------:R-:W-:Y:S02]  /*1a90*/  FSEL R202, R128, RZ, !P1 ;  /* 0x000000ff80ca7208 */ /* 0x000fe40004800000 */
[----:B------:R-:W-:-:S03]  /*1aa0*/  PLOP3.LUT P1, PT, P1, PT, PT, 0x8, 0x80 ;  /* 0x000000000080781c */ /* 0x000fc60000f2e170 */
[----:B------:R-:W-:Y:S01]  /*1ab0*/  @P0 FADD.FTZ R202, R202, R129 ;  /* 0x00000081caca0221 */ /* 0x000fe20000010000 */
[----:B------:R-:W-:Y:S02]  /*1ac0*/  P2R R130, PR, RZ, 0x2 ;  /* 0x00000002ff827803 */ /* 0x000fe40000000000 */
[----:B------:R-:W-:Y:S02]  /*1ad0*/  MOV R129, R170 ;  /* 0x000000aa00817202 */ /* 0x000fe40000000f00 */
        /* <DEDUP_REMOVED lines=10> */
.L_x_798:
[----:B------:R-:W-:-:S04]  /*1b80*/  VIADD R2, R2, 0x1 ;  /* 0x0000000102027836 */ /* 0x000fc80000000000 */
        /* <DEDUP_REMOVED lines=11> */
.L_x_799:
[----:B------:R-:W-:Y:S01]  /*1c40*/  IMAD.WIDE.U32 R140, R0, -0x326172a9, RZ ;  /* 0xcd9e8d57008c7825 */ /* 0x000fe200078e00ff */
[----:B------:R-:W-:-:S03]  /*1c50*/  LOP3.LUT R128, R169, UR11, R5, 0x96, !PT ;  /* 0x0000000ba9807c12 */ /* 0x000fc6000f8e9605 */
[----:B------:R-:W-:Y:S01]  /*1c60*/  IMAD.MOV.U32 R133, RZ, RZ, RZ ;  /* 0x000000ffff857224 */ /* 0x000fe200078e00ff */
        /* <DEDUP_REMOVED lines=40> */
.L_x_797:
[----:B------:R-:W-:Y:S01]  /*1ef0*/  I2FP.F32.U32 R129, R129 ;  /* 0x0000008100817245 */ /* 0x000fe20000201000 */
[----:B------:R-:W-:Y:S01]  /*1f00*/  IMAD.MOV.U32 R136, RZ, RZ, 0x2 ;  /* 0x00000002ff887424 */ /* 0x000fe200078e00ff */
[----:B------:R-:W-:Y:S02]  /*1f10*/  SHF.L.U32 R124, R124, 0x10, RZ ;  /* 0x000000107c7c7819 */ /* 0x000fe400000006ff */
[----:B------:R-:W-:Y:S01]  /*1f20*/  ISETP.NE.AND P2, PT, R133, 0x1, PT ;  /* 0x000000018500780c */ /* 0x000fe20003f45270 */
[----:B------:R-:W-:Y:S01]  /*1f30*/  FFMA.FTZ R129, R129, R184, 1.1641532182693481445e-10 ;  /* 0x2f00000081817423 */ /* 0x000fe200000100b8 */
[----:B------:R-:W-:Y:S01]  /*1f40*/  @P0 PRMT R128, R116, 0x7632, R128 ;  /* 0x0000763274800816 */ /* 0x000fe20000000080 */
[----:B------:R-:W-:-:S03]  /*1f50*/  FMUL.FTZ R124, R124, UR5 ;  /* 0x000000057c7c7c20 */ /* 0x000fc60008410000 */
[----:B------:R-:W-:Y:S01]  /*1f60*/  FSETP.GTU.FTZ.AND P1, PT, R129, UR4, PT ;  /* 0x0000000481007c0b */ /* 0x000fe2000bf3c000 */
[----:B------:R-:W-:-:S03]  /*1f70*/  @P0 IMAD.U32 R129, R128, 0x10000, RZ ;  /* 0x0001000080810824 */ /* 0x000fc600078e00ff */
[----:B------:R-:W-:Y:S01]  /*1f80*/  FSEL R210, R124, RZ, !P1 ;  /* 0x000000ff7cd27208 */ /* 0x000fe20004800000 */
[----:B------:R-:W-:Y:S01]  /*1f90*/  IMAD.MOV.U32 R124, RZ, RZ, R170 ;  /* 0x000000ffff7c7224 */ /* 0x000fe200078e00aa */
[----:B------:R-:W-:-:S03]  /*1fa0*/  PLOP3.LUT P1, PT, P1, PT, PT, 0x8, 0x80 ;  /* 0x000000000080781c */ /* 0x000fc60000f2e170 */
[----:B------:R-:W-:Y:S01]  /*1fb0*/  @P0 FADD.FTZ R210, R210, R129 ;  /* 0x00000081d2d20221 */ /* 0x000fe20000010000 */
[----:B------:R-:W-:-:S04]  /*1fc0*/  P2R R131, PR, RZ, 0x2 ;  /* 0x00000002ff837803 */ /* 0x000fc80000000000 */
        /* <DEDUP_REMOVED lines=10> */
.L_x_801:
[----:B------:R-:W-:-:S04]  /*2070*/  IADD3 R2, PT, PT, R2, 0x1, RZ ;  /* 0x0000000102027810 */ /* 0x000fc80007ffe0ff */
        /* <DEDUP_REMOVED lines=11> */
.L_x_802:
[----:B------:R-:W-:Y:S01]  /*2130*/  IMAD.WIDE.U32 R4, R0, -0x326172a9, RZ ;  /* 0xcd9e8d5700047825 */ /* 0x000fe200078e00ff */
[----:B------:R-:W-:Y:S02]  /*2140*/  LOP3.LUT R128, R169, UR11, R141, 0x96, !PT ;  /* 0x0000000ba9807c12 */ /* 0x000fe4000f8e968d */
[----:B------:R-:W-:Y:S02]  /*2150*/  MOV R124, R186 ;  /* 0x000000ba007c7202 */ /* 0x000fe40000000f00 */
        /* <DEDUP_REMOVED lines=40> */
.L_x_800:
[----:B------:R-:W-:Y:S01]  /*23e0*/  I2FP.F32.U32 R129, R124 ;  /* 0x0000007c00817245 */ /* 0x000fe20000201000 */
[----:B------:R-:W-:Y:S01]  /*23f0*/  IMAD.U32 R124, R125, 0x10000, RZ ;  /* 0x000100007d7c7824 */ /* 0x000fe200078e00ff */
[----:B------:R-:W-:Y:S02]  /*2400*/  ISETP.NE.AND P2, PT, R136, 0x1, PT ;  /* 0x000000018800780c */ /* 0x000fe40003f45270 */
[----:B------:R-:W-:Y:S01]  /*2410*/  @P0 SHF.L.U32 R128, R117, 0x10, RZ ;  /* 0x0000001075800819 */ /* 0x000fe200000006ff */
[----:B------:R-:W-:Y:S01]  /*2420*/  FFMA.FTZ R129, R129, R184, 1.1641532182693481445e-10 ;  /* 0x2f00000081817423 */ /* 0x000fe200000100b8 */
[----:B------:R-:W-:Y:S01]  /*2430*/  FMUL.FTZ R124, R124, UR5 ;  /* 0x000000057c7c7c20 */ /* 0x000fe20008410000 */
[----:B------:R-:W-:Y:S01]  /*2440*/  PRMT R141, R125, 0x7632, R141 ;  /* 0x000076327d8d7816 */ /* 0x000fe2000000008d */
[----:B------:R-:W-:Y:S02]  /*2450*/  IMAD.MOV.U32 R125, RZ, RZ, R170 ;  /* 0x000000ffff7d7224 */ /* 0x000fe400078e00aa */
[----:B------:R-:W-:-:S04]  /*2460*/  FSETP.GTU.FTZ.AND P1, PT, R129, UR4, PT ;  /* 0x0000000481007c0b */ /* 0x000fc8000bf3c000 */
[----:B------:R-:W-:Y:S02]  /*2470*/  FSEL R203, R124, RZ, !P1 ;  /* 0x000000ff7ccb7208 */ /* 0x000fe40004800000 */
[----:B------:R-:W-:-:S03]  /*2480*/  PLOP3.LUT P1, PT, P1, PT, PT, 0x8, 0x80 ;  /* 0x000000000080781c */ /* 0x000fc60000f2e170 */
[----:B------:R-:W-:Y:S01]  /*2490*/  @P0 FADD.FTZ R203, R203, R128 ;  /* 0x00000080cbcb0221 */ /* 0x000fe20000010000 */
[----:B------:R-:W-:Y:S01]  /*24a0*/  P2R R133, PR, RZ, 0x2 ;  /* 0x00000002ff857803 */ /* 0x000fe20000000000 */
[----:B------:R-:W-:-:S03]  /*24b0*/  IMAD.MOV.U32 R128, RZ, RZ, 0x2 ;  /* 0x00000002ff807424 */ /* 0x000fc600078e00ff */
        /* <DEDUP_REMOVED lines=10> */
.L_x_804:
        /* <DEDUP_REMOVED lines=12> */
.L_x_805:
        /* <DEDUP_REMOVED lines=43> */
.L_x_803:
[----:B------:R-:W-:Y:S01]  /*28d0*/  I2FP.F32.U32 R125, R125 ;  /* 0x0000007d007d7245 */ /* 0x000fe20000201000 */
[----:B------:R-:W-:Y:S01]  /*28e0*/  IMAD.U32 R141, R141, 0x10000, RZ ;  /* 0x000100008d8d7824 */ /* 0x000fe200078e00ff */
[----:B------:R-:W-:Y:S01]  /*28f0*/  ISETP.NE.AND P2, PT, R128, 0x1, PT ;  /* 0x000000018000780c */ /* 0x000fe20003f45270 */
[----:B------:R-:W-:Y:S01]  /*2900*/  HFMA2 R129, -RZ, RZ, 0, 1.1920928955078125e-07 ;  /* 0x00000002ff817431 */ /* 0x000fe200000001ff */
[----:B------:R-:W-:Y:S01]  /*2910*/  @P0 PRMT R124, R117, 0x7632, R124 ;  /* 0x00007632757c0816 */ /* 0x000fe2000000007c */
[----:B------:R-:W-:Y:S01]  /*2920*/  FFMA.FTZ R125, R125, R184, 1.1641532182693481445e-10 ;  /* 0x2f0000007d7d7423 */ /* 0x000fe200000100b8 */
[----:B------:R-:W-:-:S04]  /*2930*/  FMUL.FTZ R141, R141, UR5 ;  /* 0x000000058d8d7c20 */ /* 0x000fc80008410000 */
[----:B------:R-:W-:Y:S01]  /*2940*/  FSETP.GTU.FTZ.AND P1, PT, R125, UR4, PT ;  /* 0x000000047d007c0b */ /* 0x000fe2000bf3c000 */
[----:B------:R-:W-:-:S03]  /*2950*/  @P0 IMAD.U32 R125, R124, 0x10000, RZ ;  /* 0x000100007c7d0824 */ /* 0x000fc600078e00ff */
        /* <DEDUP_REMOVED lines=14> */
.L_x_807:
[----:B------:R-:W-:-:S04]  /*2a40*/  VIADD R2, R2, 0x1 ;  /* 0x0000000102027836 */ /* 0x000fc80000000000 */
        /* <DEDUP_REMOVED lines=11> */
.L_x_808:
        /* <DEDUP_REMOVED lines=38> */
[----:B------:R-:W-:Y:S02]  /*2d60*/  HFMA2 R129, -RZ, RZ, 0, 0 ;  /* 0x00000000ff817431 */ /* 0x000fe400000001ff */
[----:B------:R-:W-:Y:S01]  /*2d70*/  IMAD.MOV.U32 R170, RZ, RZ, R128 ;  /* 0x000000ffffaa7224 */ /* 0x000fe200078e0080 */
[----:B------:R-:W-:Y:S01]  /*2d80*/  LOP3.LUT R4, R4, UR34, R125, 0x96, !PT ;  /* 0x0000002204047c12 */ /* 0x000fe2000f8e967d */
[----:B------:R-:W-:Y:S02]  /*2d90*/  IMAD.MOV.U32 R125, RZ, RZ, R186 ;  /* 0x000000ffff7d7224 */ /* 0x000fe400078e00ba */
[----:B------:R-:W-:-:S07]  /*2da0*/  IMAD.MOV.U32 R186, RZ, RZ, R124 ;  /* 0x000000ffffba7224 */ /* 0x000fce00078e007c */
.L_x_806:
[----:B------:R-:W-:Y:S01]  /*2db0*/  I2FP.F32.U32 R125, R125 ;  /* 0x0000007d007d7245 */ /* 0x000fe20000201000 */
[C---:B------:R-:W-:Y:S01]  /*2dc0*/  IMAD.U32 R124, R126.reuse, 0x10000, RZ ;  /* 0x000100007e7c7824 */ /* 0x040fe200078e00ff */
[----:B------:R-:W-:Y:S01]  /*2dd0*/  ISETP.NE.AND P3, PT, R129, 0x1, PT ;  /* 0x000000018100780c */ /* 0x000fe20003f65270 */
[----:B------:R-:W-:Y:S01]  /*2de0*/  IMAD.MOV.U32 R128, RZ, RZ, 0x2 ;  /* 0x00000002ff807424 */ /* 0x000fe200078e00ff */
[----:B------:R-:W-:Y:S01]  /*2df0*/  PRMT R126, R126, 0x7632, R126 ;  /* 0x000076327e7e7816 */ /* 0x000fe2000000007e */
[----:B------:R-:W-:Y:S01]  /*2e00*/  FFMA.FTZ R125, R125, R184, 1.1641532182693481445e-10 ;  /* 0x2f0000007d7d7423 */ /* 0x000fe200000100b8 */
[----:B------:R-:W-:-:S04]  /*2e10*/  FMUL.FTZ R124, R124, UR5 ;  /* 0x000000057c7c7c20 */ /* 0x000fc80008410000 */
[----:B------:R-:W-:Y:S01]  /*2e20*/  FSETP.GTU.FTZ.AND P2, PT, R125, UR4, PT ;  /* 0x000000047d007c0b */ /* 0x000fe2000bf5c000 */
[----:B------:R-:W-:-:S03]  /*2e30*/  @P0 IMAD.U32 R125, R118, 0x10000, RZ ;  /* 0x00010000767d0824 */ /* 0x000fc600078e00ff */
        /* <DEDUP_REMOVED lines=14> */
.L_x_810:
        /* <DEDUP_REMOVED lines=12> */
.L_x_811:
        /* <DEDUP_REMOVED lines=43> */
.L_x_809:
[----:B------:R-:W-:Y:S02]  /*3290*/  I2FP.F32.U32 R125, R125 ;  /* 0x0000007d007d7245 */ /* 0x000fe40000201000 */
[----:B------:R-:W-:Y:S02]  /*32a0*/  SHF.L.U32 R126, R126, 0x10, RZ ;  /* 0x000000107e7e7819 */ /* 0x000fe400000006ff */
[----:B------:R-:W-:Y:S01]  /*32b0*/  ISETP.NE.AND P4, PT, R128, 0x1, PT ;  /* 0x000000018000780c */ /* 0x000fe20003f85270 */
[----:B------:R-:W-:Y:S01]  /*32c0*/  FFMA.FTZ R125, R125, R184, 1.1641532182693481445e-10 ;  /* 0x2f0000007d7d7423 */ /* 0x000fe200000100b8 */
[----:B------:R-:W-:Y:S01]  /*32d0*/  @P0 PRMT R124, R118, 0x7632, R124 ;  /* 0x00007632767c0816 */ /* 0x000fe2000000007c */
[----:B------:R-:W-:-:S03]  /*32e0*/  FMUL.FTZ R126, R126, UR5 ;  /* 0x000000057e7e7c20 */ /* 0x000fc60008410000 */
[----:B------:R-:W-:Y:S01]  /*32f0*/  FSETP.GTU.FTZ.AND P3, PT, R125, UR4, PT ;  /* 0x000000047d007c0b */ /* 0x000fe2000bf7c000 */
[----:B------:R-:W-:Y:S02]  /*3300*/  @P0 IMAD.U32 R124, R124, 0x10000, RZ ;  /* 0x000100007c7c0824 */ /* 0x000fe400078e00ff */
[----:B------:R-:W-:Y:S01]  /*3310*/  IMAD.MOV.U32 R125, RZ, RZ, R170 ;  /* 0x000000ffff7d7224 */ /* 0x000fe200078e00aa */
[----:B------:R-:W-:Y:S01]  /*3320*/  FSEL R211, R126, RZ, !P3 ;  /* 0x000000ff7ed37208 */ /* 0x000fe20005800000 */
[----:B------:R-:W-:Y:S01]  /*3330*/  IMAD.MOV.U32 R126, RZ, RZ, 0x2 ;  /* 0x00000002ff7e7424 */ /* 0x000fe200078e00ff */
[----:B------:R-:W-:-:S03]  /*3340*/  PLOP3.LUT P3, PT, P3, PT, PT, 0x8, 0x80 ;  /* 0x000000000080781c */ /* 0x000fc60001f6e170 */
[----:B------:R-:W-:-:S05]  /*3350*/  @P0 FADD.FTZ R211, R211, R124 ;  /* 0x0000007cd3d30221 */ /* 0x000fca0000010000 */
        /* <DEDUP_REMOVED lines=10> */
.L_x_813:
        /* <DEDUP_REMOVED lines=12> */
.L_x_814:
        /* <DEDUP_REMOVED lines=43> */
.L_x_812:
[----:B------:R-:W-:Y:S01]  /*3770*/  I2FP.F32.U32 R125, R125 ;  /* 0x0000007d007d7245 */ /* 0x000fe20000201000 */
[----:B------:R-:W-:Y:S01]  /*3780*/  IMAD.U32 R124, R127, 0x10000, RZ ;  /* 0x000100007f7c7824 */ /* 0x000fe200078e00ff */
[----:B------:R-:W-:Y:S01]  /*3790*/  ISETP.NE.AND P5, PT, R126, 0x1, PT ;  /* 0x000000017e00780c */ /* 0x000fe20003fa5270 */
[----:B------:R-:W-:Y:S01]  /*37a0*/  IMAD.MOV.U32 R181, RZ, RZ, 0x2 ;  /* 0x00000002ffb57424 */ /* 0x000fe200078e00ff */
[----:B------:R-:W-:Y:S01]  /*37b0*/  @P0 SHF.L.U32 R129, R119, 0x10, RZ ;  /* 0x0000001077810819 */ /* 0x000fe200000006ff */
[----:B------:R-:W-:Y:S01]  /*37c0*/  FFMA.FTZ R125, R125, R184, 1.1641532182693481445e-10 ;  /* 0x2f0000007d7d7423 */ /* 0x000fe200000100b8 */
[----:B------:R-:W-:Y:S01]  /*37d0*/  FMUL.FTZ R124, R124, UR5 ;  /* 0x000000057c7c7c20 */ /* 0x000fe20008410000 */
[----:B------:R-:W-:-:S03]  /*37e0*/  PRMT R180, R127, 0x7632, R180 ;  /* 0x000076327fb47816 */ /* 0x000fc600000000b4 */
[----:B------:R-:W-:Y:S01]  /*37f0*/  FSETP.GTU.FTZ.AND P4, PT, R125, UR4, PT ;  /* 0x000000047d007c0b */ /* 0x000fe2000bf9c000 */
[----:B------:R-:W-:-:S03]  /*3800*/  IMAD.MOV.U32 R125, RZ, RZ, R170 ;  /* 0x000000ffff7d7224 */ /* 0x000fc600078e00aa */
        /* <DEDUP_REMOVED lines=13> */
.L_x_816:
        /* <DEDUP_REMOVED lines=12> */
.L_x_817:
        /* <DEDUP_REMOVED lines=43> */
.L_x_815:
[----:B------:R-:W-:Y:S01]  /*3c50*/  I2FP.F32.U32 R125, R125 ;  /* 0x0000007d007d7245 */ /* 0x000fe20000201000 */
[----:B------:R-:W-:Y:S01]  /*3c60*/  IMAD.U32 R180, R180, 0x10000, RZ ;  /* 0x00010000b4b47824 */ /* 0x000fe200078e00ff */
[----:B------:R-:W-:Y:S02]  /*3c70*/  @P0 PRMT R124, R119, 0x7632, R124 ;  /* 0x00007632777c0816 */ /* 0x000fe4000000007c */
[----:B------:R-:W-:Y:S01]  /*3c80*/  PRMT R126, R142, 0x5410, R143 ;  /* 0x000054108e7e7816 */ /* 0x000fe2000000008f */
[----:B------:R-:W-:Y:S01]  /*3c90*/  FFMA.FTZ R125, R125, R184, 1.1641532182693481445e-10 ;  /* 0x2f0000007d7d7423 */ /* 0x000fe200000100b8 */
[----:B------:R-:W-:Y:S01]  /*3ca0*/  FMUL.FTZ R180, R180, UR5 ;  /* 0x00000005b4b47c20 */ /* 0x000fe20008410000 */
[----:B------:R-:W-:Y:S01]  /*3cb0*/  @P0 IMAD.U32 R127, R124, 0x10000, RZ ;  /* 0x000100007c7f0824 */ /* 0x000fe200078e00ff */
[----:B------:R-:W-:Y:S02]  /*3cc0*/  PRMT R124, R138, 0x5410, R139 ;  /* 0x000054108a7c7816 */ /* 0x000fe4000000008b */
[----:B------:R-:W-:-:S02]  /*3cd0*/  FSETP.GTU.FTZ.AND P5, PT, R125, UR4, PT ;  /* 0x000000047d007c0b */ /* 0x000fc4000bfbc000 */
[----:B------:R-:W-:Y:S02]  /*3ce0*/  PRMT R125, R140, 0x5410, R141 ;  /* 0x000054108c7d7816 */ /* 0x000fe4000000008d */
[----:B------:R-:W-:Y:S02]  /*3cf0*/  FSEL R208, R180, RZ, !P5 ;  /* 0x000000ffb4d07208 */ /* 0x000fe40006800000 */
[----:B------:R-:W-:-:S03]  /*3d00*/  PLOP3.LUT P5, PT, P5, PT, PT, 0x8, 0x80 ;  /* 0x000000000080781c */ /* 0x000fc60002fae170 */
[----:B------:R-:W-:-:S05]  /*3d10*/  @P0 FADD.FTZ R208, R208, R127 ;  /* 0x0000007fd0d00221 */ /* 0x000fca0000010000 */
[----:B------:R-:W-:-:S04]  /*3d20*/  F2FP.BF16.F32.PACK_AB R127, RZ, R208 ;  /* 0x000000d0ff7f723e */ /* 0x000fc800000010ff */
[----:B------:R-:W-:Y:S01]  /*3d30*/  PRMT R127, R137, 0x5410, R127 ;  /* 0x00005410897f7816 */ /* 0x000fe2000000007f */
[----:B------:R-:W-:Y:S06]  /*3d40*/  BRA `(.L_x_818) ;  /* 0x0000004c007c7947 */ /* 0x000fec0003800000 */
.L_x_793:
[----:B------:R-:W-:Y:S01]  /*3d50*/  ISETP.NE.AND P1, PT, R182, 0x1, PT ;  /* 0x00000001b600780c */ /* 0x000fe20003f25270 */
[----:B------:R-:W-:Y:S01]  /*3d60*/  IMAD.MOV.U32 R129, RZ, RZ, R170 ;  /* 0x000000ffff817224 */ /* 0x000fe200078e00aa */
[----:B------:R-:W-:Y:S01]  /*3d70*/  MOV R131, 0x2 ;  /* 0x0000000200837802 */ /* 0x000fe20000000f00 */
[----:B------:R-:W-:-:S10]  /*3d80*/  IMAD.MOV.U32 R186, RZ, RZ, R181 ;  /* 0x000000ffffba7224 */ /* 0x000fd400078e00b5 */
        /* <DEDUP_REMOVED lines=11> */
.L_x_820:
        /* <DEDUP_REMOVED lines=12> */
.L_x_821:
        /* <DEDUP_REMOVED lines=39> */
[----:B------:R-:W-:Y:S01]  /*4170*/  IMAD.MOV.U32 R131, RZ, RZ, RZ ;  /* 0x000000ffff837224 */ /* 0x000fe200078e00ff */
[----:B------:R-:W-:-:S07]  /*4180*/  LOP3.LUT R4, R4, UR34, R187, 0x96, !PT ;  /* 0x0000002204047c12 */ /* 0x000fce000f8e96bb */
.L_x_819:
[----:B------:R-:W-:Y:S01]  /*4190*/  I2FP.F32.U32 R129, R129 ;  /* 0x0000008100817245 */ /* 0x000fe20000201000 */
[----:B------:R-:W-:Y:S01]  /*41a0*/  UMOV UR4, UR6 ;  /* 0x0000000600047c82 */ /* 0x000fe20008000000 */
[----:B------:R-:W-:Y:S01]  /*41b0*/  ISETP.NE.AND P2, PT, R131, 0x1, PT ;  /* 0x000000018300780c */ /* 0x000fe20003f45270 */
[C---:B-----5:R-:W-:Y:S01]  /*41c0*/  IMAD.U32 R130, R124.reuse, 0x10000, RZ ;  /* 0x000100007c827824 */ /* 0x060fe200078e00ff */
[----:B------:R-:W-:Y:S01]  /*41d0*/  UMOV UR5, UR7 ;  /* 0x0000000700057c82 */ /* 0x000fe20008000000 */
[----:B------:R-:W-:Y:S01]  /*41e0*/  FFMA.FTZ R129, R129, R184, 1.1641532182693481445e-10 ;  /* 0x2f00000081817423 */ /* 0x000fe200000100b8 */
[----:B------:R-:W-:Y:S01]  /*41f0*/  PRMT R124, R124, 0x7632, R124 ;  /* 0x000076327c7c7816 */ /* 0x000fe2000000007c */
[----:B------:R-:W-:Y:S01]  /*4200*/  FMUL.FTZ R133, R130, UR5 ;  /* 0x0000000582857c20 */ /* 0x000fe20008410000 */
[----:B------:R-:W-:Y:S02]  /*4210*/  IMAD.MOV.U32 R137, RZ, RZ, 0x2 ;  /* 0x00000002ff897424 */ /* 0x000fe400078e00ff */
[----:B------:R-:W-:-:S02]  /*4220*/  FSETP.GTU.FTZ.AND P1, PT, R129, UR4, PT ;  /* 0x0000000481007c0b */ /* 0x000fc4000bf3c000 */
[----:B------:R-:W-:Y:S02]  /*4230*/  MOV R129, R170 ;  /* 0x000000aa00817202 */ /* 0x000fe40000000f00 */
[----:B------:R-:W-:Y:S02]  /*4240*/  PLOP3.LUT P3, PT, P1, PT, PT, 0x8, 0x80 ;  /* 0x000000000080781c */ /* 0x000fe40000f6e170 */
[----:B------:R-:W-:Y:S02]  /*4250*/  FSEL R133, R133, RZ, !P1 ;  /* 0x000000ff85857208 */ /* 0x000fe40004800000 */
[----:B------:R-:W-:Y:S01]  /*4260*/  P2R R130, PR, RZ, 0x8 ;  /* 0x00000008ff827803 */ /* 0x000fe20000000000 */
[----:B------:R-:W-:Y:S08]  /*4270*/  @!P2 BRA `(.L_x_822) ;  /* 0x0000000000f8a947 */ /* 0x000ff00003800000 */
        /* <DEDUP_REMOVED lines=8> */
.L_x_823:
        /* <DEDUP_REMOVED lines=12> */
.L_x_824:
        /* <DEDUP_REMOVED lines=41> */
[----:B------:R-:W-:-:S07]  /*4650*/  IMAD.MOV.U32 R137, RZ, RZ, RZ ;  /* 0x000000ffff897224 */ /* 0x000fce00078e00ff */
.L_x_822:
[----:B------:R-:W-:Y:S01]  /*4660*/  I2FP.F32.U32 R129, R129 ;  /* 0x0000008100817245 */ /* 0x000fe20000201000 */
[----:B------:R-:W-:Y:S01]  /*4670*/  IMAD.U32 R131, R120, 0x10000, RZ ;  /* 0x0001000078837824 */ /* 0x000fe200078e00ff */
[----:B------:R-:W-:Y:S02]  /*4680*/  ISETP.NE.AND P2, PT, R137, 0x1, PT ;  /* 0x000000018900780c */ /* 0x000fe40003f45270 */
[----:B------:R-:W-:Y:S01]  /*4690*/  @P0 SHF.L.U32 R202, R116, 0x10, RZ ;  /* 0x0000001074ca0819 */ /* 0x000fe200000006ff */
[----:B------:R-:W-:Y:S01]  /*46a0*/  FFMA.FTZ R129, R129, R184, 1.1641532182693481445e-10 ;  /* 0x2f00000081817423 */ /* 0x000fe200000100b8 */
[----:B------:R-:W-:-:S04]  /*46b0*/  FMUL.FTZ R131, R131, UR5 ;  /* 0x0000000583837c20 */ /* 0x000fc80008410000 */
[----:B------:R-:W-:-:S04]  /*46c0*/  FSETP.GTU.FTZ.AND P1, PT, R129, UR4, PT ;  /* 0x0000000481007c0b */ /* 0x000fc8000bf3c000 */
[----:B------:R-:W-:Y:S02]  /*46d0*/  FSEL R136, R131, RZ, !P1 ;  /* 0x000000ff83887208 */ /* 0x000fe40004800000 */
[----:B------:R-:W-:-:S03]  /*46e0*/  SEL R171, RZ, 0x1, P1 ;  /* 0x00000001ffab7807 */ /* 0x000fc60000800000 */
[----:B------:R-:W-:Y:S01]  /*46f0*/  FADD.FTZ R129, R133, R136 ;  /* 0x0000008885817221 */ /* 0x000fe20000010000 */
[----:B------:R-:W-:-:S03]  /*4700*/  IMAD.MOV.U32 R136, RZ, RZ, 0x2 ;  /* 0x00000002ff887424 */ /* 0x000fc600078e00ff */
[--C-:B------:R-:W-:Y:S01]  /*4710*/  @P0 FADD.FTZ R202, R202, R129.reuse ;  /* 0x00000081caca0221 */ /* 0x100fe20000010000 */
        /* <DEDUP_REMOVED lines=12> */
.L_x_826:
        /* <DEDUP_REMOVED lines=12> */
.L_x_827:
        /* <DEDUP_REMOVED lines=43> */
.L_x_825:
[----:B------:R-:W-:Y:S01]  /*4b50*/  I2FP.F32.U32 R129, R129 ;  /* 0x0000008100817245 */ /* 0x000fe20000201000 */
[----:B------:R-:W-:Y:S01]  /*4b60*/  IMAD.U32 R124, R124, 0x10000, RZ ;  /* 0x000100007c7c7824 */ /* 0x000fe200078e00ff */
[----:B------:R-:W-:Y:S01]  /*4b70*/  ISETP.NE.AND P2, PT, R136, 0x1, PT ;  /* 0x000000018800780c */ /* 0x000fe20003f45270 */
[----:B------:R-:W-:Y:S02]  /*4b80*/  HFMA2 R139, -RZ, RZ, 0, 1.1920928955078125e-07 ;  /* 0x00000002ff8b7431 */ /* 0x000fe400000001ff */
[----:B------:R-:W-:Y:S01]  /*4b90*/  FFMA.FTZ R129, R129, R184, 1.1641532182693481445e-10 ;  /* 0x2f00000081817423 */ /* 0x000fe200000100b8 */
[----:B------:R-:W-:-:S04]  /*4ba0*/  FMUL.FTZ R124, R124, UR5 ;  /* 0x000000057c7c7c20 */ /* 0x000fc80008410000 */
[----:B------:R-:W-:Y:S01]  /*4bb0*/  FSETP.GTU.FTZ.AND P1, PT, R129, UR4, PT ;  /* 0x0000000481007c0b */ /* 0x000fe2000bf3c000 */
[----:B------:R-:W-:-:S03]  /*4bc0*/  IMAD.MOV.U32 R129, RZ, RZ, R170 ;  /* 0x000000ffff817224 */ /* 0x000fc600078e00aa */
[----:B------:R-:W-:Y:S02]  /*4bd0*/  PLOP3.LUT P3, PT, P1, PT, PT, 0x8, 0x80 ;  /* 0x000000000080781c */ /* 0x000fe40000f6e170 */
[----:B------:R-:W-:Y:S02]  /*4be0*/  FSEL R133, R124, RZ, !P1 ;  /* 0x000000ff7c857208 */ /* 0x000fe40004800000 */
[----:B------:R-:W-:Y:S01]  /*4bf0*/  P2R R131, PR, RZ, 0x8 ;  /* 0x00000008ff837803 */ /* 0x000fe20000000000 */
[----:B------:R-:W-:Y:S08]  /*4c00*/  @!P2 BRA `(.L_x_828) ;  /* 0x0000000000fca947 */ /* 0x000ff00003800000 */
        /* <DEDUP_REMOVED lines=8> */
.L_x_829:
        /* <DEDUP_REMOVED lines=12> */
.L_x_830:
[----:B------:R-:W-:Y:S01]  /*4d50*/  IMAD.WIDE.U32 R140, R0, -0x326172a9, RZ ;  /* 0xcd9e8d57008c7825 */ /* 0x000fe200078e00ff */
[----:B------:R-:W-:-:S03]  /*4d60*/  LOP3.LUT R4, R169, UR11, R137, 0x96, !PT ;  /* 0x0000000ba9047c12 */ /* 0x000fc6000f8e9689 */
[----:B------:R-:W-:Y:S02]  /*4d70*/  HFMA2 R139, -RZ, RZ, 0, 0 ;  /* 0x00000000ff8b7431 */ /* 0x000fe400000001ff */
[----:B------:R-:W-:Y:S01]  /*4d80*/  IMAD.MOV.U32 R129, RZ, RZ, R186 ;  /* 0x000000ffff817224 */ /* 0x000fe200078e00ba */
        /* <DEDUP_REMOVED lines=38> */
[----:B------:R-:W-:-:S07]  /*4ff0*/  IMAD.MOV.U32 R186, RZ, RZ, R142 ;  /* 0x000000ffffba7224 */ /* 0x000fce00078e008e */
.L_x_828:
[----:B------:R-:W-:Y:S02]  /*5000*/  I2FP.F32.U32 R129, R129 ;  /* 0x0000008100817245 */ /* 0x000fe40000201000 */
[----:B------:R-:W-:Y:S02]  /*5010*/  PRMT R124, R120, 0x7632, R124 ;  /* 0x00007632787c7816 */ /* 0x000fe4000000007c */
[----:B------:R-:W-:Y:S01]  /*5020*/  ISETP.NE.AND P2, PT, R139, 0x1, PT ;  /* 0x000000018b00780c */ /* 0x000fe20003f45270 */
[----:B------:R-:W-:Y:S02]  /*5030*/  FFMA.FTZ R129, R129, R184, 1.1641532182693481445e-10 ;  /* 0x2f00000081817423 */ /* 0x000fe400000100b8 */
[----:B------:R-:W-:-:S03]  /*5040*/  IMAD.U32 R124, R124, 0x10000, RZ ;  /* 0x000100007c7c7824 */ /* 0x000fc600078e00ff */
[----:B------:R-:W-:Y:S01]  /*5050*/  FSETP.GTU.FTZ.AND P1, PT, R129, UR4, PT ;  /* 0x0000000481007c0b */ /* 0x000fe2000bf3c000 */
[----:B------:R-:W-:Y:S01]  /*5060*/  FMUL.FTZ R124, R124, UR5 ;  /* 0x000000057c7c7c20 */ /* 0x000fe20008410000 */
[----:B------:R-:W-:Y:S01]  /*5070*/  @P0 IMAD.U32 R129, R128, 0x10000, RZ ;  /* 0x0001000080810824 */ /* 0x000fe200078e00ff */
[----:B------:R-:W-:Y:S02]  /*5080*/  MOV R128, 0x2 ;  /* 0x0000000200807802 */ /* 0x000fe40000000f00 */
[----:B------:R-:W-:Y:S02]  /*5090*/  SEL R172, RZ, 0x1, P1 ;  /* 0x00000001ffac7807 */ /* 0x000fe40000800000 */
[----:B------:R-:W-:-:S05]  /*50a0*/  FSEL R124, R124, RZ, !P1 ;  /* 0x000000ff7c7c7208 */ /* 0x000fca0004800000 */
[----:B------:R-:W-:-:S04]  /*50b0*/  FADD.FTZ R124, R133, R124 ;  /* 0x0000007c857c7221 */ /* 0x000fc80000010000 */
        /* <DEDUP_REMOVED lines=13> */
.L_x_832:
        /* <DEDUP_REMOVED lines=12> */
.L_x_833:
[----:B------:R-:W-:Y:S01]  /*5250*/  IMAD.WIDE.U32 R142, R0, -0x326172a9, RZ ;  /* 0xcd9e8d57008e7825 */ /* 0x000fe200078e00ff */
[----:B------:R-:W-:-:S03]  /*5260*/  LOP3.LUT R4, R169, UR11, R141, 0x96, !PT ;  /* 0x0000000ba9047c12 */ /* 0x000fc6000f8e968d */
        /* <DEDUP_REMOVED lines=41> */
.L_x_831:
[----:B------:R-:W-:Y:S01]  /*5500*/  I2FP.F32.U32 R129, R124 ;  /* 0x0000007c00817245 */ /* 0x000fe20000201000 */
[C---:B------:R-:W-:Y:S01]  /*5510*/  IMAD.U32 R124, R125.reuse, 0x10000, RZ ;  /* 0x000100007d7c7824 */ /* 0x040fe200078e00ff */
[----:B------:R-:W-:Y:S02]  /*5520*/  ISETP.NE.AND P2, PT, R128, 0x1, PT ;  /* 0x000000018000780c */ /* 0x000fe40003f45270 */
[----:B------:R-:W-:Y:S01]  /*5530*/  PRMT R136, R125, 0x7632, R136 ;  /* 0x000076327d887816 */ /* 0x000fe20000000088 */
[----:B------:R-:W-:Y:S01]  /*5540*/  FFMA.FTZ R129, R129, R184, 1.1641532182693481445e-10 ;  /* 0x2f00000081817423 */ /* 0x000fe200000100b8 */
[----:B------:R-:W-:Y:S01]  /*5550*/  FMUL.FTZ R124, R124, UR5 ;  /* 0x000000057c7c7c20 */ /* 0x000fe20008410000 */
[----:B------:R-:W-:-:S03]  /*5560*/  IMAD.MOV.U32 R125, RZ, RZ, R170 ;  /* 0x000000ffff7d7224 */ /* 0x000fc600078e00aa */
[----:B------:R-:W-:Y:S01]  /*5570*/  FSETP.GTU.FTZ.AND P1, PT, R129, UR4, PT ;  /* 0x0000000481007c0b */ /* 0x000fe2000bf3c000 */
[----:B------:R-:W-:-:S03]  /*5580*/  IMAD.MOV.U32 R129, RZ, RZ, 0x2 ;  /* 0x00000002ff817424 */ /* 0x000fc600078e00ff */
[----:B------:R-:W-:Y:S02]  /*5590*/  PLOP3.LUT P3, PT, P1, PT, PT, 0x8, 0x80 ;  /* 0x000000000080781c */ /* 0x000fe40000f6e170 */
[----:B------:R-:W-:Y:S02]  /*55a0*/  FSEL R139, R124, RZ, !P1 ;  /* 0x000000ff7c8b7208 */ /* 0x000fe40004800000 */
[----:B------:R-:W-:Y:S01]  /*55b0*/  P2R R133, PR, RZ, 0x8 ;  /* 0x00000008ff857803 */ /* 0x000fe20000000000 */
[----:B------:R-:W-:Y:S08]  /*55c0*/  @!P2 BRA `(.L_x_834) ;  /* 0x0000000000fca947 */ /* 0x000ff00003800000 */
        /* <DEDUP_REMOVED lines=8> */
.L_x_835:
        /* <DEDUP_REMOVED lines=12> */
.L_x_836:
        /* <DEDUP_REMOVED lines=43> */
.L_x_834:
[----:B------:R-:W-:Y:S01]  /*59c0*/  I2FP.F32.U32 R125, R125 ;  /* 0x0000007d007d7245 */ /* 0x000fe20000201000 */
[----:B------:R-:W-:Y:S01]  /*59d0*/  IMAD.U32 R124, R121, 0x10000, RZ ;  /* 0x00010000797c7824 */ /* 0x000fe200078e00ff */
[----:B------:R-:W-:Y:S02]  /*59e0*/  ISETP.NE.AND P2, PT, R129, 0x1, PT ;  /* 0x000000018100780c */ /* 0x000fe40003f45270 */
[----:B------:R-:W-:Y:S01]  /*59f0*/  @P0 SHF.L.U32 R203, R117, 0x10, RZ ;  /* 0x0000001075cb0819 */ /* 0x000fe200000006ff */
[----:B------:R-:W-:Y:S01]  /*5a00*/  FFMA.FTZ R125, R125, R184, 1.1641532182693481445e-10 ;  /* 0x2f0000007d7d7423 */ /* 0x000fe200000100b8 */
[----:B------:R-:W-:-:S04]  /*5a10*/  FMUL.FTZ R124, R124, UR5 ;  /* 0x000000057c7c7c20 */ /* 0x000fc80008410000 */
[----:B------:R-:W-:Y:S01]  /*5a20*/  FSETP.GTU.FTZ.AND P1, PT, R125, UR4, PT ;  /* 0x000000047d007c0b */ /* 0x000fe2000bf3c000 */
[----:B------:R-:W-:-:S03]  /*5a30*/  IMAD.MOV.U32 R125, RZ, RZ, R170 ;  /* 0x000000ffff7d7224 */ /* 0x000fc600078e00aa */
[----:B------:R-:W-:Y:S02]  /*5a40*/  FSEL R124, R124, RZ, !P1 ;  /* 0x000000ff7c7c7208 */ /* 0x000fe40004800000 */
[----:B------:R-:W-:-:S03]  /*5a50*/  SEL R173, RZ, 0x1, P1 ;  /* 0x00000001ffad7807 */ /* 0x000fc60000800000 */
[----:B------:R-:W-:-:S04]  /*5a60*/  FADD.FTZ R124, R139, R124 ;  /* 0x0000007c8b7c7221 */ /* 0x000fc80000010000 */
[--C-:B------:R-:W-:Y:S01]  /*5a70*/  @P0 FADD.FTZ R203, R203, R124.reuse ;  /* 0x0000007ccbcb0221 */ /* 0x100fe20000010000 */
[----:B------:R-:W-:Y:S02]  /*5a80*/  @!P0 IMAD.MOV.U32 R203, RZ, RZ, R124 ;  /* 0x000000ffffcb8224 */ /* 0x000fe400078e007c */
[----:B------:R-:W-:-:S03]  /*5a90*/  IMAD.MOV.U32 R124, RZ, RZ, 0x2 ;  /* 0x00000002ff7c7424 */ /* 0x000fc600078e00ff */
        /* <DEDUP_REMOVED lines=10> */
.L_x_838:
        /* <DEDUP_REMOVED lines=12> */
.L_x_839:
        /* <DEDUP_REMOVED lines=41> */
[----:B------:R-:W-:Y:S02]  /*5e90*/  IMAD.MOV.U32 R186, RZ, RZ, R124 ;  /* 0x000000ffffba7224 */ /* 0x000fe400078e007c */
[----:B------:R-:W-:-:S07]  /*5ea0*/  IMAD.MOV.U32 R124, RZ, RZ, RZ ;  /* 0x000000ffff7c7224 */ /* 0x000fce00078e00ff */
.L_x_837:
[----:B------:R-:W-:Y:S01]  /*5eb0*/  ISETP.NE.AND P3, PT, R124, 0x1, PT ;  /* 0x000000017c00780c */ /* 0x000fe20003f65270 */
[----:B------:R-:W-:Y:S01]  /*5ec0*/  IMAD.U32 R136, R136, 0x10000, RZ ;  /* 0x0001000088887824 */ /* 0x000fe200078e00ff */
[----:B------:R-:W-:Y:S01]  /*5ed0*/  I2FP.F32.U32 R125, R125 ;  /* 0x0000007d007d7245 */ /* 0x000fe20000201000 */
[----:B------:R-:W-:Y:S02]  /*5ee0*/  HFMA2 R128, -RZ, RZ, 0, 1.1920928955078125e-07 ;  /* 0x00000002ff807431 */ /* 0x000fe400000001ff */
[----:B------:R-:W-:Y:S02]  /*5ef0*/  FMUL.FTZ R136, R136, UR5 ;  /* 0x0000000588887c20 */ /* 0x000fe40008410000 */
[----:B------:R-:W-:-:S05]  /*5f00*/  FFMA.FTZ R125, R125, R184, 1.1641532182693481445e-10 ;  /* 0x2f0000007d7d7423 */ /* 0x000fca00000100b8 */
[----:B------:R-:W-:Y:S01]  /*5f10*/  FSETP.GTU.FTZ.AND P2, PT, R125, UR4, PT ;  /* 0x000000047d007c0b */ /* 0x000fe2000bf5c000 */
[----:B------:R-:W-:-:S03]  /*5f20*/  IMAD.MOV.U32 R125, RZ, RZ, R170 ;  /* 0x000000ffff7d7224 */ /* 0x000fc600078e00aa */
[----:B------:R-:W-:Y:S02]  /*5f30*/  PLOP3.LUT P1, PT, P2, PT, PT, 0x8, 0x80 ;  /* 0x000000000080781c */ /* 0x000fe4000172e170 */
[----:B------:R-:W-:Y:S01]  /*5f40*/  FSEL R136, R136, RZ, !P2 ;  /* 0x000000ff88887208 */ /* 0x000fe20005000000 */
[----:B------:R-:W-:Y:S10]  /*5f50*/  @!P3 BRA `(.L_x_840) ;  /* 0x0000000000fcb947 */ /* 0x000ff40003800000 */
        /* <DEDUP_REMOVED lines=8> */
.L_x_841:
        /* <DEDUP_REMOVED lines=12> */
.L_x_842:
        /* <DEDUP_REMOVED lines=43> */
.L_x_840:
[----:B------:R-:W-:Y:S02]  /*6350*/  I2FP.F32.U32 R125, R125 ;  /* 0x0000007d007d7245 */ /* 0x000fe40000201000 */
[----:B------:R-:W-:Y:S02]  /*6360*/  PRMT R124, R121, 0x7632, R124 ;  /* 0x00007632797c7816 */ /* 0x000fe4000000007c */
[----:B------:R-:W-:Y:S01]  /*6370*/  ISETP.NE.AND P3, PT, R128, 0x1, PT ;  /* 0x000000018000780c */ /* 0x000fe20003f65270 */
[----:B------:R-:W-:Y:S02]  /*6380*/  FFMA.FTZ R125, R125, R184, 1.1641532182693481445e-10 ;  /* 0x2f0000007d7d7423 */ /* 0x000fe400000100b8 */
[----:B------:R-:W-:-:S03]  /*6390*/  IMAD.U32 R124, R124, 0x10000, RZ ;  /* 0x000100007c7c7824 */ /* 0x000fc600078e00ff */
[----:B------:R-:W-:Y:S01]  /*63a0*/  FSETP.GTU.FTZ.AND P2, PT, R125, UR4, PT ;  /* 0x000000047d007c0b */ /* 0x000fe2000bf5c000 */
[----:B------:R-:W-:Y:S01]  /*63b0*/  FMUL.FTZ R124, R124, UR5 ;  /* 0x000000057c7c7c20 */ /* 0x000fe20008410000 */
[----:B------:R-:W-:Y:S02]  /*63c0*/  @P0 PRMT R125, R117, 0x7632, R125 ;  /* 0x00007632757d0816 */ /* 0x000fe4000000007d */
[----:B------:R-:W-:Y:S02]  /*63d0*/  SEL R174, RZ, 0x1, P2 ;  /* 0x00000001ffae7807 */ /* 0x000fe40001000000 */
[----:B------:R-:W-:Y:S01]  /*63e0*/  FSEL R129, R124, RZ, !P2 ;  /* 0x000000ff7c817208 */ /* 0x000fe20005000000 */
[----:B------:R-:W-:-:S04]  /*63f0*/  @P0 IMAD.U32 R125, R125, 0x10000, RZ ;  /* 0x000100007d7d0824 */ /* 0x000fc800078e00ff */
[----:B------:R-:W-:Y:S01]  /*6400*/  FADD.FTZ R124, R136, R129 ;  /* 0x00000081887c7221 */ /* 0x000fe20000010000 */
[----:B------:R-:W-:-:S03]  /*6410*/  MOV R129, 0x2 ;  /* 0x0000000200817802 */ /* 0x000fc60000000f00 */
        /* <DEDUP_REMOVED lines=13> */
.L_x_844:
        /* <DEDUP_REMOVED lines=12> */
.L_x_845:
        /* <DEDUP_REMOVED lines=43> */
.L_x_843:
        /* <DEDUP_REMOVED lines=8> */
[----:B------:R-:W-:-:S03]  /*68e0*/  IMAD.MOV.U32 R125, RZ, RZ, R170 ;  /* 0x000000ffff7d7224 */ /* 0x000fc600078e00aa */
        /* <DEDUP_REMOVED lines=11> */
.L_x_847:
        /* <DEDUP_REMOVED lines=12> */
.L_x_848:
        /* <DEDUP_REMOVED lines=43> */
.L_x_846:
[----:B------:R-:W-:Y:S01]  /*6d10*/  I2FP.F32.U32 R125, R125 ;  /* 0x0000007d007d7245 */ /* 0x000fe20000201000 */
[----:B------:R-:W-:Y:S01]  /*6d20*/  IMAD.U32 R124, R122, 0x10000, RZ ;  /* 0x000100007a7c7824 */ /* 0x000fe200078e00ff */
[----:B------:R-:W-:-:S03]  /*6d30*/  @P0 SHF.L.U32 R129, R118, 0x10, RZ ;  /* 0x0000001076810819 */ /* 0x000fc600000006ff */
[----:B------:R-:W-:Y:S01]  /*6d40*/  FFMA.FTZ R125, R125, R184, 1.1641532182693481445e-10 ;  /* 0x2f0000007d7d7423 */ /* 0x000fe200000100b8 */
[----:B------:R-:W-:-:S04]  /*6d50*/  FMUL.FTZ R124, R124, UR5 ;  /* 0x000000057c7c7c20 */ /* 0x000fc80008410000 */
[----:B------:R-:W-:-:S04]  /*6d60*/  FSETP.GTU.FTZ.AND P3, PT, R125, UR4, PT ;  /* 0x000000047d007c0b */ /* 0x000fc8000bf7c000 */
[----:B------:R-:W-:Y:S02]  /*6d70*/  FSEL R125, R124, RZ, !P3 ;  /* 0x000000ff7c7d7208 */ /* 0x000fe40005800000 */
[----:B------:R-:W-:Y:S02]  /*6d80*/  SEL R175, RZ, 0x1, P3 ;  /* 0x00000001ffaf7807 */ /* 0x000fe40001800000 */
[----:B------:R-:W-:Y:S01]  /*6d90*/  ISETP.NE.AND P3, PT, R128, 0x1, PT ;  /* 0x000000018000780c */ /* 0x000fe20003f65270 */
[----:B------:R-:W-:Y:S01]  /*6da0*/  FADD.FTZ R124, R136, R125 ;  /* 0x0000007d887c7221 */ /* 0x000fe20000010000 */
[----:B------:R-:W-:-:S03]  /*6db0*/  IMAD.MOV.U32 R125, RZ, RZ, R170 ;  /* 0x000000ffff7d7224 */ /* 0x000fc600078e00aa */
[--C-:B------:R-:W-:Y:S01]  /*6dc0*/  @P0 FADD.FTZ R206, R129, R124.reuse ;  /* 0x0000007c81ce0221 */ /* 0x100fe20000010000 */
[----:B------:R-:W-:Y:S02]  /*6dd0*/  @!P0 IMAD.MOV.U32 R206, RZ, RZ, R124 ;  /* 0x000000ffffce8224 */ /* 0x000fe400078e007c */
[----:B------:R-:W-:-:S03]  /*6de0*/  IMAD.MOV.U32 R124, RZ, RZ, 0x2 ;  /* 0x00000002ff7c7424 */ /* 0x000fc600078e00ff */
[----:B------:R-:W-:Y:S02]  /*6df0*/  F2FP.BF16.F32.PACK_AB R142, RZ, R206 ;  /* 0x000000ceff8e723e */ /* 0x000fe400000010ff */
        /* <DEDUP_REMOVED lines=9> */
.L_x_850:
        /* <DEDUP_REMOVED lines=12> */
.L_x_851:
        /* <DEDUP_REMOVED lines=43> */
.L_x_849:
        /* <DEDUP_REMOVED lines=19> */
.L_x_853:
        /* <DEDUP_REMOVED lines=12> */
.L_x_854:
        /* <DEDUP_REMOVED lines=43> */
.L_x_852:
[----:B------:R-:W-:Y:S02]  /*76a0*/  I2FP.F32.U32 R125, R125 ;  /* 0x0000007d007d7245 */ /* 0x000fe40000201000 */
[----:B------:R-:W-:Y:S02]  /*76b0*/  PRMT R124, R122, 0x7632, R124 ;  /* 0x000076327a7c7816 */ /* 0x000fe4000000007c */
[----:B------:R-:W-:Y:S01]  /*76c0*/  MOV R129, 0x2 ;  /* 0x0000000200817802 */ /* 0x000fe20000000f00 */
[----:B------:R-:W-:Y:S02]  /*76d0*/  FFMA.FTZ R125, R125, R184, 1.1641532182693481445e-10 ;  /* 0x2f0000007d7d7423 */ /* 0x000fe400000100b8 */
[----:B------:R-:W-:-:S03]  /*76e0*/  IMAD.U32 R124, R124, 0x10000, RZ ;  /* 0x000100007c7c7824 */ /* 0x000fc600078e00ff */
[----:B------:R-:W-:Y:S01]  /*76f0*/  FSETP.GTU.FTZ.AND P4, PT, R125, UR4, PT ;  /* 0x000000047d007c0b */ /* 0x000fe2000bf9c000 */
[----:B------:R-:W-:-:S03]  /*7700*/  FMUL.FTZ R124, R124, UR5 ;  /* 0x000000057c7c7c20 */ /* 0x000fc60008410000 */
[----:B------:R-:W-:Y:S02]  /*7710*/  SEL R176, RZ, 0x1, P4 ;  /* 0x00000001ffb07807 */ /* 0x000fe40002000000 */
[----:B------:R-:W-:Y:S02]  /*7720*/  FSEL R125, R124, RZ, !P4 ;  /* 0x000000ff7c7d7208 */ /* 0x000fe40006000000 */
[----:B------:R-:W-:Y:S02]  /*7730*/  @P0 PRMT R124, R118, 0x7632, R124 ;  /* 0x00007632767c0816 */ /* 0x000fe4000000007c */
[----:B------:R-:W-:-:S03]  /*7740*/  ISETP.NE.AND P4, PT, R128, 0x1, PT ;  /* 0x000000018000780c */ /* 0x000fc60003f85270 */
[----:B------:R-:W-:Y:S02]  /*7750*/  @P0 IMAD.U32 R211, R124, 0x10000, RZ ;  /* 0x000100007cd30824 */ /* 0x000fe400078e00ff */
[----:B------:R-:W-:Y:S01]  /*7760*/  FADD.FTZ R124, R126, R125 ;  /* 0x0000007d7e7c7221 */ /* 0x000fe20000010000 */
[----:B------:R-:W-:-:S03]  /*7770*/  IMAD.MOV.U32 R125, RZ, RZ, R170 ;  /* 0x000000ffff7d7224 */ /* 0x000fc600078e00aa */
[----:B------:R-:W-:Y:S01]  /*7780*/  @P0 FADD.FTZ R211, R124, R211 ;  /* 0x000000d37cd30221 */ /* 0x000fe20000010000 */
[----:B------:R-:W-:-:S05]  /*7790*/  @!P0 IMAD.MOV.U32 R211, RZ, RZ, R124 ;  /* 0x000000ffffd38224 */ /* 0x000fca00078e007c */
        /* <DEDUP_REMOVED lines=10> */
.L_x_856:
        /* <DEDUP_REMOVED lines=12> */
.L_x_857:
        /* <DEDUP_REMOVED lines=43> */
.L_x_855:
[----:B------:R-:W-:Y:S01]  /*7bb0*/  I2FP.F32.U32 R125, R125 ;  /* 0x0000007d007d7245 */ /* 0x000fe20000201000 */
[----:B------:R-:W-:Y:S01]  /*7bc0*/  IMAD.U32 R124, R127, 0x10000, RZ ;  /* 0x000100007f7c7824 */ /* 0x000fe200078e00ff */
[----:B------:R-:W-:Y:S01]  /*7bd0*/  ISETP.NE.AND P5, PT, R129, 0x1, PT ;  /* 0x000000018100780c */ /* 0x000fe20003fa5270 */
[----:B------:R-:W-:Y:S01]  /*7be0*/  IMAD.MOV.U32 R128, RZ, RZ, 0x2 ;  /* 0x00000002ff807424 */ /* 0x000fe200078e00ff */
[----:B------:R-:W-:Y:S01]  /*7bf0*/  PRMT R178, R127, 0x7632, R178 ;  /* 0x000076327fb27816 */ /* 0x000fe200000000b2 */
[----:B------:R-:W-:Y:S01]  /*7c00*/  FFMA.FTZ R125, R125, R184, 1.1641532182693481445e-10 ;  /* 0x2f0000007d7d7423 */ /* 0x000fe200000100b8 */
[----:B------:R-:W-:Y:S01]  /*7c10*/  FMUL.FTZ R124, R124, UR5 ;  /* 0x000000057c7c7c20 */ /* 0x000fe20008410000 */
[----:B------:R-:W-:-:S03]  /*7c20*/  IMAD.MOV.U32 R126, RZ, RZ, R170 ;  /* 0x000000ffff7e7224 */ /* 0x000fc600078e00aa */
[----:B------:R-:W-:-:S04]  /*7c30*/  FSETP.GTU.FTZ.AND P4, PT, R125, UR4, PT ;  /* 0x000000047d007c0b */ /* 0x000fc8000bf9c000 */
        /* <DEDUP_REMOVED lines=11> */
.L_x_859:
        /* <DEDUP_REMOVED lines=12> */
.L_x_860:
        /* <DEDUP_REMOVED lines=39> */
[----:B------:R-:W-:Y:S01]  /*8020*/  MOV R126, R186 ;  /* 0x000000ba007e7202 */ /* 0x000fe20000000f00 */
[----:B------:R-:W-:Y:S01]  /*8030*/  IMAD.MOV.U32 R186, RZ, RZ, R124 ;  /* 0x000000ffffba7224 */ /* 0x000fe200078e007c */
[----:B------:R-:W-:Y:S01]  /*8040*/  LOP3.LUT R4, R4, UR34, R125, 0x96, !PT ;  /* 0x0000002204047c12 */ /* 0x000fe2000f8e967d */
[----:B------:R-:W-:-:S07]  /*8050*/  IMAD.MOV.U32 R128, RZ, RZ, RZ ;  /* 0x000000ffff807224 */ /* 0x000fce00078e00ff */
.L_x_858:
        /* <DEDUP_REMOVED lines=24> */
.L_x_862:
        /* <DEDUP_REMOVED lines=12> */
.L_x_863:
        /* <DEDUP_REMOVED lines=43> */
.L_x_861:
[----:B------:R-:W-:Y:S01]  /*8550*/  I2FP.F32.U32 R125, R125 ;  /* 0x0000007d007d7245 */ /* 0x000fe20000201000 */
[----:B------:R-:W-:Y:S01]  /*8560*/  IMAD.U32 R178, R178, 0x10000, RZ ;  /* 0x00010000b2b27824 */ /* 0x000fe200078e00ff */
[----:B------:R-:W-:Y:S01]  /*8570*/  ISETP.NE.AND P6, PT, R124, 0x1, PT ;  /* 0x000000017c00780c */ /* 0x000fe20003fc5270 */
[----:B------:R-:W-:Y:S02]  /*8580*/  HFMA2 R181, -RZ, RZ, 0, 1.1920928955078125e-07 ;  /* 0x00000002ffb57431 */ /* 0x000fe400000001ff */
[----:B------:R-:W-:Y:S02]  /*8590*/  IMAD.MOV.U32 R126, RZ, RZ, R170 ;  /* 0x000000ffff7e7224 */ /* 0x000fe400078e00aa */
[----:B------:R-:W-:Y:S01]  /*85a0*/  FFMA.FTZ R125, R125, R184, 1.1641532182693481445e-10 ;  /* 0x2f0000007d7d7423 */ /* 0x000fe200000100b8 */
[----:B------:R-:W-:-:S04]  /*85b0*/  FMUL.FTZ R178, R178, UR5 ;  /* 0x00000005b2b27c20 */ /* 0x000fc80008410000 */
[----:B------:R-:W-:-:S04]  /*85c0*/  FSETP.GTU.FTZ.AND P5, PT, R125, UR4, PT ;  /* 0x000000047d007c0b */ /* 0x000fc8000bfbc000 */
        /* <DEDUP_REMOVED lines=11> */
.L_x_865:
[----:B------:R-:W-:-:S04]  /*8680*/  VIADD R2, R2, 0x1 ;  /* 0x0000000102027836 */ /* 0x000fc80000000000 */
[C---:B------:R-:W-:Y:S01]  /*8690*/  IMAD.WIDE.U32 R4, R2.reuse, -0x2daee0ad, RZ ;  /* 0xd2511f5302047825 */ /* 0x040fe200078e00ff */
[----:B------:R-:W-:-:S13]  /*86a0*/  ISETP.NE.AND P6, PT, R2, RZ, PT ;  /* 0x000000ff0200720c */ /* 0x000fda0003fc5270 */
[----:B------:R-:W-:Y:S05]  /*86b0*/  @P6 BRA `(.L_x_866) ;  /* 0x0000000000286947 */ /* 0x000fea0003800000 */
[----:B------:R-:W-:Y:S01]  /*86c0*/  VIADD R3, R3, 0x1 ;  /* 0x0000000103037836 */ /* 0x000fe20000000000 */
[----:B------:R-:W-:-:S04]  /*86d0*/  P2R R124, PR, RZ, 0x1 ;  /* 0x00000001ff7c7803 */ /* 0x000fc80000000000 */
[----:B------:R-:W-:-:S13]  /*86e0*/  ISETP.NE.AND P6, PT, R3, RZ, PT ;  /* 0x000000ff0300720c */ /* 0x000fda0003fc5270 */
[----:B------:R-:W-:Y:S01]  /*86f0*/  @!P6 IADD3 R0, PT, PT, R0, 0x1, RZ ;  /* 0x000000010000e810 */ /* 0x000fe20007ffe0ff */
[----:B------:R-:W-:Y:S02]  /*8700*/  @!P6 VIADD R125, R169, 0x1 ;  /* 0x00000001a97de836 */ /* 0x000fe40000000000 */
[----:B------:R-:W-:Y:S01]  /*8710*/  @!P6 IMAD.MOV.U32 R3, RZ, RZ, RZ ;  /* 0x000000ffff03e224 */ /* 0x000fe200078e00ff */
[----:B------:R-:W-:-:S13]  /*8720*/  ISETP.NE.AND P0, PT, R0, RZ, !P6 ;  /* 0x000000ff0000720c */ /* 0x000fda0007705270 */
[----:B------:R-:W-:Y:S01]  /*8730*/  @P0 IMAD.MOV R125, RZ, RZ, R169 ;  /* 0x000000ffff7d0224 */ /* 0x000fe200078e02a9 */
[----:B------:R-:W-:-:S04]  /*8740*/  ISETP.NE.AND P0, PT, R124, RZ, PT ;  /* 0x000000ff7c00720c */ /* 0x000fc80003f05270 */
[----:B------:R-:W-:-:S09]  /*8750*/  @!P6 MOV R169, R125 ;  /* 0x0000007d00a9e202 */ /* 0x000fd20000000f00 */
.L_x_866:
[----:B------:R-:W-:Y:S01]  /*8760*/  IMAD.WIDE.U32 R128, R0, -0x326172a9, RZ ;  /* 0xcd9e8d5700807825 */ /* 0x000fe200078e00ff */
[----:B------:R-:W-:-:S03]  /*8770*/  LOP3.LUT R124, R169, UR11, R5, 0x96, !PT ;  /* 0x0000000ba97c7c12 */ /* 0x000fc6000f8e9605 */
[----:B------:R-:W-:Y:S01]  /*8780*/  HFMA2 R181, -RZ, RZ, 0, 0 ;  /* 0x00000000ffb57431 */ /* 0x000fe200000001ff */
        /* <DEDUP_REMOVED lines=40> */
.L_x_864:
[----:B------:R-:W-:Y:S02]  /*8a10*/  I2FP.F32.U32 R125, R126 ;  /* 0x0000007e007d7245 */ /* 0x000fe40000201000 */
[----:B------:R-:W-:Y:S02]  /*8a20*/  PRMT R124, R123, 0x7632, R124 ;  /* 0x000076327b7c7816 */ /* 0x000fe4000000007c */
[----:B------:R-:W-:Y:S01]  /*8a30*/  PRMT R126, R142, 0x5410, R143 ;  /* 0x000054108e7e7816 */ /* 0x000fe2000000008f */
[----:B------:R-:W-:Y:S02]  /*8a40*/  FFMA.FTZ R125, R125, R184, 1.1641532182693481445e-10 ;  /* 0x2f0000007d7d7423 */ /* 0x000fe400000100b8 */
[----:B------:R-:W-:-:S03]  /*8a50*/  IMAD.U32 R124, R124, 0x10000, RZ ;  /* 0x000100007c7c7824 */ /* 0x000fc600078e00ff */
[----:B------:R-:W-:Y:S01]  /*8a60*/  FSETP.GTU.FTZ.AND P6, PT, R125, UR4, PT ;  /* 0x000000047d007c0b */ /* 0x000fe2000bfdc000 */
[----:B------:R-:W-:Y:S01]  /*8a70*/  FMUL.FTZ R124, R124, UR5 ;  /* 0x000000057c7c7c20 */ /* 0x000fe20008410000 */
[----:B------:R-:W-:-:S04]  /*8a80*/  @P0 PRMT R125, R119, 0x7632, R125 ;  /* 0x00007632777d0816 */ /* 0x000fc8000000007d */
[----:B------:R-:W-:Y:S01]  /*8a90*/  FSEL R127, R124, RZ, !P6 ;  /* 0x000000ff7c7f7208 */ /* 0x000fe20007000000 */
[----:B------:R-:W-:Y:S01]  /*8aa0*/  @P0 IMAD.U32 R125, R125, 0x10000, RZ ;  /* 0x000100007d7d0824 */ /* 0x000fe200078e00ff */
[----:B------:R-:W-:-:S03]  /*8ab0*/  SEL R124, RZ, 0x1, P6 ;  /* 0x00000001ff7c7807 */ /* 0x000fc60003000000 */
[----:B------:R-:W-:-:S04]  /*8ac0*/  FADD.FTZ R178, R178, R127 ;  /* 0x0000007fb2b27221 */ /* 0x000fc80000010000 */
[----:B------:R-:W-:Y:S01]  /*8ad0*/  @P0 FADD.FTZ R208, R178, R125 ;  /* 0x0000007db2d00221 */ /* 0x000fe20000010000 */
[--C-:B------:R-:W-:Y:S01]  /*8ae0*/  @!P0 IMAD.MOV.U32 R208, RZ, RZ, R178.reuse ;  /* 0x000000ffffd08224 */ /* 0x100fe200078e00b2 */
[----:B------:R-:W-:Y:S02]  /*8af0*/  PRMT R178, R124, 0x7610, R178 ;  /* 0x000076107cb27816 */ /* 0x000fe400000000b2 */
[----:B------:R-:W-:Y:S02]  /*8b00*/  PRMT R125, R140, 0x5410, R139 ;  /* 0x000054108c7d7816 */ /* 0x000fe4000000008b */
[----:B------:R-:W-:Y:S02]  /*8b10*/  F2FP.BF16.F32.PACK_AB R127, RZ, R208 ;  /* 0x000000d0ff7f723e */ /* 0x000fe400000010ff */
[----:B------:R-:W-:Y:S02]  /*8b20*/  PRMT R124, R138, 0x5410, R137 ;  /* 0x000054108a7c7816 */ /* 0x000fe40000000089 */
[----:B------:R-:W-:-:S07]  /*8b30*/  PRMT R127, R141, 0x5410, R127 ;  /* 0x000054108d7f7816 */ /* 0x000fce000000007f */
.L_x_818:
[----:B------:R-:W0:Y:S01]  /*8b40*/  LDC.64 R218, c[0x0][0x3a8] ;  /* 0x0000ea00ffda7b82 */ /* 0x000e220000000a00 */
[----:B------:R-:W-:Y:S01]  /*8b50*/  SEL R138, RZ, 0x1000000, !P5 ;  /* 0x01000000ff8a7807 */ /* 0x000fe20006800000 */
[----:B------:R-:W-:Y:S01]  /*8b60*/  UISETP.NE.U32.AND UP0, UPT, UR16, URZ, UPT ;  /* 0x000000ff1000728c */ /* 0x000fe2000bf05070 */
[----:B------:R-:W-:Y:S02]  /*8b70*/  SEL R137, RZ, 0x10000, !P4 ;  /* 0x00010000ff897807 */ /* 0x000fe40006000000 */
[----:B------:R-:W-:Y:S01]  /*8b80*/  ISETP.NE.AND P5, PT, R131, RZ, PT ;  /* 0x000000ff8300720c */ /* 0x000fe20003fa5270 */
[----:B------:R-:W-:Y:S01]  /*8b90*/  UISETP.NE.AND.EX UP0, UPT, UR17, URZ, UPT, UP0 ;  /* 0x000000ff1100728c */ /* 0x000fe2000bf05300 */
[----:B------:R-:W-:Y:S01]  /*8ba0*/  ISETP.NE.AND P4, PT, R133, RZ, PT ;  /* 0x000000ff8500720c */ /* 0x000fe20003f85270 */
[----:B------:R-:W1:Y:S01]  /*8bb0*/  LDC.64 R216, c[0x0][0x3b0] ;  /* 0x0000ec00ffd87b82 */ /* 0x000e620000000a00 */
[----:B------:R-:W-:Y:S02]  /*8bc0*/  ISETP.NE.AND P6, PT, R130, RZ, PT ;  /* 0x000000ff8200720c */ /* 0x000fe40003fc5270 */
[----:B------:R-:W-:-:S02]  /*8bd0*/  SEL R131, RZ, 0x1000000, !P1 ;  /* 0x01000000ff837807 */ /* 0x000fc40004800000 */
[----:B------:R-:W-:Y:S02]  /*8be0*/  SEL R130, RZ, 0x10000, !P4 ;  /* 0x00010000ff827807 */ /* 0x000fe40006000000 */
[----:B------:R-:W-:Y:S01]  /*8bf0*/  SEL R133, RZ, 0x100, !P5 ;  /* 0x00000100ff857807 */ /* 0x000fe20006800000 */
[----:B------:R-:W2:Y:S01]  /*8c00*/  @P0 LDC.64 R128, c[0x0][0x3a0] ;  /* 0x0000e800ff800b82 */ /* 0x000ea20000000a00 */
[----:B------:R-:W-:Y:S01]  /*8c10*/  SEL R140, RZ, 0x100, !P3 ;  /* 0x00000100ff8c7807 */ /* 0x000fe20005800000 */
[----:B------:R-:W3:Y:S01]  /*8c20*/  @UP0 LDCU.64 UR40, c[0x0][0x398] ;  /* 0x00007300ff2807ac */ /* 0x000ee20008000a00 */
[----:B------:R-:W-:Y:S02]  /*8c30*/  LOP3.LUT R133, R133, R131, R130, 0xfe, !PT ;  /* 0x0000008385857212 */ /* 0x000fe400078efe82 */
[----:B------:R-:W-:Y:S02]  /*8c40*/  LOP3.LUT R140, R140, R138, R137, 0xfe, !PT ;  /* 0x0000008a8c8c7212 */ /* 0x000fe400078efe89 */
[----:B------:R-:W-:Y:S01]  /*8c50*/  SEL R139, RZ, 0x1, !P2 ;  /* 0x00000001ff8b7807 */ /* 0x000fe20005000000 */
[----:B0-----:R-:W-:Y:S01]  /*8c60*/  IMAD.WIDE.U32 R130, R132, 0x10, R218 ;  /* 0x0000001084827825 */ /* 0x001fe200078e00da */
[----:B------:R-:W-:-:S02]  /*8c70*/  SEL R138, RZ, 0x1, !P6 ;  /* 0x00000001ff8a7807 */ /* 0x000fc40007000000 */
[----:B------:R-:W-:Y:S02]  /*8c80*/  LOP3.LUT R139, R140, R139, RZ, 0xfc, !PT ;  /* 0x0000008b8c8b7212 */ /* 0x000fe400078efcff */
[----:B------:R1:W-:Y:S01]  /*8c90*/  STG.E.128 desc[UR8][R130.64], R124 ;  /* 0x0000007c82007986 */ /* 0x0003e2000c101d08 */
[----:B------:R-:W-:Y:S01]  /*8ca0*/  LOP3.LUT R138, R133, R138, RZ, 0xfc, !PT ;  /* 0x0000008a858a7212 */ /* 0x000fe200078efcff */
[----:B------:R-:W-:Y:S01]  /*8cb0*/  IMAD.MOV.U32 R133, RZ, RZ, 0x10 ;  /* 0x00000010ff857424 */ /* 0x000fe200078e00ff */
[----:B------:R-:W-:Y:S02]  /*8cc0*/  PLOP3.LUT P1, PT, PT, PT, UP0, 0x80, 0x8 ;  /* 0x000000000008781c */ /* 0x000fe40003f2f008 */
[C---:B------:R-:W-:Y:S02]  /*8cd0*/  IADD3 R180, PT, PT, R132.reuse, 0x80, RZ ;  /* 0x0000008084b47810 */ /* 0x040fe40007ffe0ff */
[----:B------:R-:W-:Y:S01]  /*8ce0*/  PLOP3.LUT P2, PT, PT, PT, UP0, 0x80, 0x8 ;  /* 0x000000000008781c */ /* 0x000fe20003f4f008 */
[----:B-1----:R-:W-:-:S04]  /*8cf0*/  IMAD.WIDE.U32 R124, R132, 0x8, R216 ;  /* 0x00000008847c7825 */ /* 0x002fc800078e00d8 */
[C---:B--2---:R-:W-:Y:S01]  /*8d00*/  @P0 IMAD.WIDE.U32 R126, R180.reuse, 0x10, R128 ;  /* 0x00000010b47e0825 */ /* 0x044fe200078e0080 */
[----:B------:R0:W-:Y:S03]  /*8d10*/  STG.E.64 desc[UR8][R124.64], R138 ;  /* 0x0000008a7c007986 */ /* 0x0001e6000c101b08 */
[----:B------:R-:W-:-:S04]  /*8d20*/  IMAD.WIDE.U32 R130, R180, 0x10, R134 ;  /* 0x00000010b4827825 */ /* 0x000fc800078e0086 */
[----:B---3--:R-:W-:Y:S01]  /*8d30*/  @P1 IMAD.WIDE.U32 R128, R180, R133, UR40 ;  /* 0x00000028b4801e25 */ /* 0x008fe2000f8e0085 */
[----:B------:R-:W-:Y:S06]  /*8d40*/  BRA.U !UP0, `(.L_x_867) ;  /* 0x0000000108507547 */ /* 0x000fec000b800000 */
[----:B------:R-:W-:Y:S01]  /*8d50*/  IMAD.U32 R137, R177, 0x10000, RZ ;  /* 0x00010000b1897824 */ /* 0x000fe200078e00ff */
[----:B0-----:R-:W0:Y:S01]  /*8d60*/  LDC.64 R124, c[0x0][0x3b8] ;  /* 0x0000ee00ff7c7b82 */ /* 0x001e220000000a00 */
        /* <DEDUP_REMOVED lines=18> */
.L_x_867:
[----:B------:R2:W5:Y:S04]  /*8e90*/  @P0 LDG.E.128 R116, desc[UR8][R126.64] ;  /* 0x000000087e740981 */ /* 0x000568000c1e1d00 */
[----:B------:R2:W5:Y:S04]  /*8ea0*/  @P2 LDG.E.128 R120, desc[UR8][R128.64] ;  /* 0x0000000880782981 */ /* 0x000568000c1e1d00 */
[----:B01----:R2:W5:Y:S01]  /*8eb0*/  LDG.E.128 R124, desc[UR8][R130.64] ;  /* 0x00000008827c7981 */ /* 0x003562000c1e1d00 */
[----:B------:R-:W-:Y:S05]  /*8ec0*/  BRA.U !UP0, `(.L_x_868) ;  /* 0x0000004d087c7547 */ /* 0x000fea000b800000 */
[----:B------:R-:W-:Y:S01]  /*8ed0*/  ISETP.NE.AND P1, PT, R181, 0x1, PT ;  /* 0x00000001b500780c */ /* 0x000fe20003f25270 */
[----:B--2---:R-:W-:Y:S01]  /*8ee0*/  IMAD.MOV.U32 R130, RZ, RZ, 0x2 ;  /* 0x00000002ff827424 */ /* 0x004fe200078e00ff */
[----:B------:R-:W-:Y:S01]  /*8ef0*/  MOV R128, R170 ;  /* 0x000000aa00807202 */ /* 0x000fe20000000f00 */
[----:B------:R-:W-:-:S10]  /*8f00*/  IMAD.MOV.U32 R142, RZ, RZ, R186 ;  /* 0x000000ffff8e7224 */ /* 0x000fd400078e00ba */
        /* <DEDUP_REMOVED lines=11> */
.L_x_870:
        /* <DEDUP_REMOVED lines=12> */
.L_x_871:
        /* <DEDUP_REMOVED lines=40> */
[----:B------:R-:W-:-:S07]  /*9300*/  LOP3.LUT R4, R4, UR34, R143, 0x96, !PT ;  /* 0x0000002204047c12 */ /* 0x000fce000f8e968f */
.L_x_869:
[----:B------:R-:W-:Y:S01]  /*9310*/  I2FP.F32.U32 R129, R128 ;  /* 0x0000008000817245 */ /* 0x000fe20000201000 */
[----:B-----5:R-:W-:Y:S01]  /*9320*/  IMAD.U32 R128, R124, 0x10000, RZ ;  /* 0x000100007c807824 */ /* 0x020fe200078e00ff */
[----:B------:R-:W-:Y:S01]  /*9330*/  ISETP.NE.AND P2, PT, R130, 0x1, PT ;  /* 0x000000018200780c */ /* 0x000fe20003f45270 */
[----:B------:R-:W-:Y:S01]  /*9340*/  IMAD.MOV.U32 R138, RZ, RZ, 0x2 ;  /* 0x00000002ff8a7424 */ /* 0x000fe200078e00ff */
[----:B------:R-:W-:Y:S01]  /*9350*/  PRMT R124, R124, 0x7632, R124 ;  /* 0x000076327c7c7816 */ /* 0x000fe2000000007c */
        /* <DEDUP_REMOVED lines=16> */
.L_x_873:
        /* <DEDUP_REMOVED lines=12> */
.L_x_874:
        /* <DEDUP_REMOVED lines=42> */
.L_x_872:
[----:B------:R-:W-:Y:S01]  /*97c0*/  I2FP.F32.U32 R129, R129 ;  /* 0x0000008100817245 */ /* 0x000fe20000201000 */
[----:B------:R-:W-:Y:S01]  /*97d0*/  IMAD.U32 R128, R120, 0x10000, RZ ;  /* 0x0001000078807824 */ /* 0x000fe200078e00ff */
[----:B------:R-:W-:Y:S01]  /*97e0*/  ISETP.NE.AND P2, PT, R138, 0x1, PT ;  /* 0x000000018a00780c */ /* 0x000fe20003f45270 */
[----:B------:R-:W-:Y:S02]  /*97f0*/  @P0 IMAD.U32 R213, R116, 0x10000, RZ ;  /* 0x0001000074d50824 */ /* 0x000fe400078e00ff */
[----:B------:R-:W-:Y:S01]  /*9800*/  FFMA.FTZ R129, R129, R184, 1.1641532182693481445e-10 ;  /* 0x2f00000081817423 */ /* 0x000fe200000100b8 */
[----:B------:R-:W-:-:S04]  /*9810*/  FMUL.FTZ R128, R128, UR5 ;  /* 0x0000000580807c20 */ /* 0x000fc80008410000 */
[----:B------:R-:W-:Y:S01]  /*9820*/  FSETP.GTU.FTZ.AND P1, PT, R129, UR4, PT ;  /* 0x0000000481007c0b */ /* 0x000fe2000bf3c000 */
[----:B------:R-:W-:-:S03]  /*9830*/  IMAD.MOV.U32 R129, RZ, RZ, R170 ;  /* 0x000000ffff817224 */ /* 0x000fc600078e00aa */
[----:B------:R-:W-:Y:S02]  /*9840*/  FSEL R128, R128, RZ, !P1 ;  /* 0x000000ff80807208 */ /* 0x000fe40004800000 */
[----:B------:R-:W-:-:S03]  /*9850*/  SEL R171, RZ, 0x1, P1 ;  /* 0x00000001ffab7807 */ /* 0x000fc60000800000 */
[----:B------:R-:W-:-:S04]  /*9860*/  FADD.FTZ R128, R137, R128 ;  /* 0x0000008089807221 */ /* 0x000fc80000010000 */
[----:B------:R-:W-:Y:S01]  /*9870*/  @P0 FADD.FTZ R213, R213, R128 ;  /* 0x00000080d5d50221 */ /* 0x000fe20000010000 */
[----:B------:R-:W-:Y:S01]  /*9880*/  @!P0 MOV R213, R128 ;  /* 0x0000008000d58202 */ /* 0x000fe20000000f00 */
        /* <DEDUP_REMOVED lines=11> */
.L_x_876:
        /* <DEDUP_REMOVED lines=12> */
.L_x_877:
        /* <DEDUP_REMOVED lines=43> */
.L_x_875:
[----:B------:R-:W-:Y:S01]  /*9cb0*/  I2FP.F32.U32 R129, R129 ;  /* 0x0000008100817245 */ /* 0x000fe20000201000 */
[----:B------:R-:W-:Y:S01]  /*9cc0*/  IMAD.U32 R124, R124, 0x10000, RZ ;  /* 0x000100007c7c7824 */ /* 0x000fe200078e00ff */
[----:B------:R-:W-:Y:S01]  /*9cd0*/  ISETP.NE.AND P2, PT, R128, 0x1, PT ;  /* 0x000000018000780c */ /* 0x000fe20003f45270 */
[----:B------:R-:W-:Y:S02]  /*9ce0*/  IMAD.MOV.U32 R138, RZ, RZ, 0x2 ;  /* 0x00000002ff8a7424 */ /* 0x000fe400078e00ff */
[----:B------:R-:W-:Y:S01]  /*9cf0*/  FFMA.FTZ R129, R129, R184, 1.1641532182693481445e-10 ;  /* 0x2f00000081817423 */ /* 0x000fe200000100b8 */
[----:B------:R-:W-:-:S04]  /*9d00*/  FMUL.FTZ R124, R124, UR5 ;  /* 0x000000057c7c7c20 */ /* 0x000fc80008410000 */
[----:B------:R-:W-:Y:S02]  /*9d10*/  FSETP.GTU.FTZ.AND P1, PT, R129, UR4, PT ;  /* 0x0000000481007c0b */ /* 0x000fe4000bf3c000 */
        /* <DEDUP_REMOVED lines=13> */
.L_x_879:
        /* <DEDUP_REMOVED lines=12> */
.L_x_880:
        /* <DEDUP_REMOVED lines=43> */
.L_x_878:
[----:B------:R-:W-:Y:S02]  /*a160*/  I2FP.F32.U32 R129, R129 ;  /* 0x0000008100817245 */ /* 0x000fe40000201000 */
[----:B------:R-:W-:Y:S02]  /*a170*/  PRMT R124, R120, 0x7632, R124 ;  /* 0x00007632787c7816 */ /* 0x000fe4000000007c */
[----:B------:R-:W-:Y:S01]  /*a180*/  @P0 PRMT R128, R116, 0x7632, R128 ;  /* 0x0000763274800816 */ /* 0x000fe20000000080 */
[----:B------:R-:W-:Y:S01]  /*a190*/  FFMA.FTZ R129, R129, R184, 1.1641532182693481445e-10 ;  /* 0x2f00000081817423 */ /* 0x000fe200000100b8 */
[----:B------:R-:W-:Y:S02]  /*a1a0*/  SHF.L.U32 R124, R124, 0x10, RZ ;  /* 0x000000107c7c7819 */ /* 0x000fe400000006ff */
[----:B------:R-:W-:Y:S02]  /*a1b0*/  ISETP.NE.AND P2, PT, R138, 0x1, PT ;  /* 0x000000018a00780c */ /* 0x000fe40003f45270 */
[----:B------:R-:W-:Y:S01]  /*a1c0*/  FSETP.GTU.FTZ.AND P1, PT, R129, UR4, PT ;  /* 0x0000000481007c0b */ /* 0x000fe2000bf3c000 */
[----:B------:R-:W-:Y:S01]  /*a1d0*/  FMUL.FTZ R124, R124, UR5 ;  /* 0x000000057c7c7c20 */ /* 0x000fe20008410000 */
[----:B------:R-:W-:-:S02]  /*a1e0*/  @P0 IMAD.U32 R129, R128, 0x10000, RZ ;  /* 0x0001000080810824 */ /* 0x000fc400078e00ff */
[----:B------:R-:W-:Y:S01]  /*a1f0*/  SEL R172, RZ, 0x1, P1 ;  /* 0x00000001ffac7807 */ /* 0x000fe20000800000 */
[----:B------:R-:W-:Y:S01]  /*a200*/  IMAD.MOV.U32 R128, RZ, RZ, 0x2 ;  /* 0x00000002ff807424 */ /* 0x000fe200078e00ff */
        /* <DEDUP_REMOVED lines=15> */
.L_x_882:
        /* <DEDUP_REMOVED lines=12> */
.L_x_883:
        /* <DEDUP_REMOVED lines=43> */
.L_x_881:
[----:B------:R-:W-:Y:S02]  /*a670*/  I2FP.F32.U32 R129, R124 ;  /* 0x0000007c00817245 */ /* 0x000fe40000201000 */
[----:B------:R-:W-:Y:S02]  /*a680*/  ISETP.NE.AND P2, PT, R128, 0x1, PT ;  /* 0x000000018000780c */ /* 0x000fe40003f45270 */
[----:B------:R-:W-:Y:S01]  /*a690*/  SHF.L.U32 R124, R125, 0x10, RZ ;  /* 0x000000107d7c7819 */ /* 0x000fe200000006ff */
[----:B------:R-:W-:Y:S01]  /*a6a0*/  FFMA.FTZ R129, R129, R184, 1.1641532182693481445e-10 ;  /* 0x2f00000081817423 */ /* 0x000fe200000100b8 */
[----:B------:R-:W-:Y:S01]  /*a6b0*/  PRMT R140, R125, 0x7632, R140 ;  /* 0x000076327d8c7816 */ /* 0x000fe2000000008c */
[----:B------:R-:W-:Y:S02]  /*a6c0*/  IMAD.MOV.U32 R125, RZ, RZ, R170 ;  /* 0x000000ffff7d7224 */ /* 0x000fe400078e00aa */
[----:B------:R-:W-:Y:S01]  /*a6d0*/  FMUL.FTZ R124, R124, UR5 ;  /* 0x000000057c7c7c20 */ /* 0x000fe20008410000 */
        /* <DEDUP_REMOVED lines=14> */
.L_x_885:
        /* <DEDUP_REMOVED lines=12> */
.L_x_886:
        /* <DEDUP_REMOVED lines=43> */
.L_x_884:
[----:B------:R-:W-:Y:S01]  /*ab30*/  I2FP.F32.U32 R125, R125 ;  /* 0x0000007d007d7245 */ /* 0x000fe20000201000 */
[----:B------:R-:W-:Y:S01]  /*ab40*/  IMAD.U32 R124, R121, 0x10000, RZ ;  /* 0x00010000797c7824 */ /* 0x000fe200078e00ff */
[----:B------:R-:W-:-:S03]  /*ab50*/  ISETP.NE.AND P2, PT, R129, 0x1, PT ;  /* 0x000000018100780c */ /* 0x000fc60003f45270 */
[----:B------:R-:W-:Y:S01]  /*ab60*/  FFMA.FTZ R125, R125, R184, 1.1641532182693481445e-10 ;  /* 0x2f0000007d7d7423 */ /* 0x000fe200000100b8 */
[----:B------:R-:W-:-:S04]  /*ab70*/  FMUL.FTZ R124, R124, UR5 ;  /* 0x000000057c7c7c20 */ /* 0x000fc80008410000 */
[----:B------:R-:W-:Y:S01]  /*ab80*/  FSETP.GTU.FTZ.AND P1, PT, R125, UR4, PT ;  /* 0x000000047d007c0b */ /* 0x000fe2000bf3c000 */
[----:B------:R-:W-:-:S03]  /*ab90*/  @P0 IMAD.U32 R125, R117, 0x10000, RZ ;  /* 0x00010000757d0824 */ /* 0x000fc600078e00ff */
[----:B------:R-:W-:Y:S02]  /*aba0*/  FSEL R124, R124, RZ, !P1 ;  /* 0x000000ff7c7c7208 */ /* 0x000fe40004800000 */
[----:B------:R-:W-:-:S03]  /*abb0*/  SEL R173, RZ, 0x1, P1 ;  /* 0x00000001ffad7807 */ /* 0x000fc60000800000 */
[----:B------:R-:W-:-:S04]  /*abc0*/  FADD.FTZ R124, R137, R124 ;  /* 0x0000007c897c7221 */ /* 0x000fc80000010000 */
[----:B------:R-:W-:Y:S01]  /*abd0*/  @P0 FADD.FTZ R137, R125, R124 ;  /* 0x0000007c7d890221 */ /* 0x000fe20000010000 */
[----:B------:R-:W-:Y:S01]  /*abe0*/  @!P0 MOV R137, R124 ;  /* 0x0000007c00898202 */ /* 0x000fe20000000f00 */
[----:B------:R-:W-:Y:S02]  /*abf0*/  IMAD.MOV.U32 R124, RZ, RZ, 0x2 ;  /* 0x00000002ff7c7424 */ /* 0x000fe400078e00ff */
[----:B------:R-:W-:Y:S01]  /*ac00*/  IMAD.MOV.U32 R125, RZ, RZ, R170 ;  /* 0x000000ffff7d7224 */ /* 0x000fe200078e00aa */
        /* <DEDUP_REMOVED lines=10> */
.L_x_888:
        /* <DEDUP_REMOVED lines=12> */
.L_x_889:
        /* <DEDUP_REMOVED lines=43> */
.L_x_887:
[----:B------:R-:W-:Y:S01]  /*b020*/  ISETP.NE.AND P3, PT, R124, 0x1, PT ;  /* 0x000000017c00780c */ /* 0x000fe20003f65270 */
[----:B------:R-:W-:Y:S01]  /*b030*/  IMAD.U32 R140, R140, 0x10000, RZ ;  /* 0x000100008c8c7824 */ /* 0x000fe200078e00ff */
[----:B------:R-:W-:Y:S01]  /*b040*/  I2FP.F32.U32 R125, R125 ;  /* 0x0000007d007d7245 */ /* 0x000fe20000201000 */
[----:B------:R-:W-:Y:S02]  /*b050*/  IMAD.MOV.U32 R128, RZ, RZ, 0x2 ;  /* 0x00000002ff807424 */ /* 0x000fe400078e00ff */
[----:B------:R-:W-:Y:S02]  /*b060*/  FMUL.FTZ R140, R140, UR5 ;  /* 0x000000058c8c7c20 */ /* 0x000fe40008410000 */
[----:B------:R-:W-:-:S05]  /*b070*/  FFMA.FTZ R125, R125, R184, 1.1641532182693481445e-10 ;  /* 0x2f0000007d7d7423 */ /* 0x000fca00000100b8 */
[----:B------:R-:W-:Y:S02]  /*b080*/  FSETP.GTU.FTZ.AND P2, PT, R125, UR4, PT ;  /* 0x000000047d007c0b */ /* 0x000fe4000bf5c000 */
[----:B------:R-:W-:Y:S02]  /*b090*/  MOV R125, R170 ;  /* 0x000000aa007d7202 */ /* 0x000fe40000000f00 */
[----:B------:R-:W-:Y:S02]  /*b0a0*/  PLOP3.LUT P1, PT, P2, PT, PT, 0x8, 0x80 ;  /* 0x000000000080781c */ /* 0x000fe4000172e170 */
[----:B------:R-:W-:Y:S01]  /*b0b0*/  FSEL R140, R140, RZ, !P2 ;  /* 0x000000ff8c8c7208 */ /* 0x000fe20005000000 */
[----:B------:R-:W-:Y:S10]  /*b0c0*/  @!P3 BRA `(.L_x_890) ;  /* 0x0000000000fcb947 */ /* 0x000ff40003800000 */
        /* <DEDUP_REMOVED lines=8> */
.L_x_891:
        /* <DEDUP_REMOVED lines=12> */
.L_x_892:
        /* <DEDUP_REMOVED lines=43> */
.L_x_890:
[----:B------:R-:W-:Y:S02]  /*b4c0*/  I2FP.F32.U32 R125, R125 ;  /* 0x0000007d007d7245 */ /* 0x000fe40000201000 */
[----:B------:R-:W-:Y:S02]  /*b4d0*/  PRMT R124, R121, 0x7632, R124 ;  /* 0x00007632797c7816 */ /* 0x000fe4000000007c */
[----:B------:R-:W-:Y:S01]  /*b4e0*/  ISETP.NE.AND P3, PT, R128, 0x1, PT ;  /* 0x000000018000780c */ /* 0x000fe20003f65270 */
[----:B------:R-:W-:Y:S01]  /*b4f0*/  FFMA.FTZ R125, R125, R184, 1.1641532182693481445e-10 ;  /* 0x2f0000007d7d7423 */ /* 0x000fe200000100b8 */
[----:B------:R-:W-:-:S04]  /*b500*/  SHF.L.U32 R124, R124, 0x10, RZ ;  /* 0x000000107c7c7819 */ /* 0x000fc800000006ff */
[----:B------:R-:W-:Y:S01]  /*b510*/  FSETP.GTU.FTZ.AND P2, PT, R125, UR4, PT ;  /* 0x000000047d007c0b */ /* 0x000fe2000bf5c000 */
[----:B------:R-:W-:Y:S01]  /*b520*/  FMUL.FTZ R124, R124, UR5 ;  /* 0x000000057c7c7c20 */ /* 0x000fe20008410000 */
[----:B------:R-:W-:Y:S02]  /*b530*/  @P0 PRMT R125, R117, 0x7632, R125 ;  /* 0x00007632757d0816 */ /* 0x000fe4000000007d */
[----:B------:R-:W-:Y:S02]  /*b540*/  SEL R174, RZ, 0x1, P2 ;  /* 0x00000001ffae7807 */ /* 0x000fe40001000000 */
[----:B------:R-:W-:Y:S01]  /*b550*/  FSEL R129, R124, RZ, !P2 ;  /* 0x000000ff7c817208 */ /* 0x000fe20005000000 */
[----:B------:R-:W-:-:S04]  /*b560*/  @P0 IMAD.U32 R125, R125, 0x10000, RZ ;  /* 0x000100007d7d0824 */ /* 0x000fc800078e00ff */
[----:B------:R-:W-:Y:S01]  /*b570*/  FADD.FTZ R140, R140, R129 ;  /* 0x000000818c8c7221 */ /* 0x000fe20000010000 */
[----:B------:R-:W-:-:S03]  /*b580*/  IMAD.MOV.U32 R129, RZ, RZ, 0x2 ;  /* 0x00000002ff817424 */ /* 0x000fc600078e00ff */
        /* <DEDUP_REMOVED lines=13> */
.L_x_894:
        /* <DEDUP_REMOVED lines=12> */
.L_x_895:
        /* <DEDUP_REMOVED lines=43> */
.L_x_893:
[----:B------:R-:W-:Y:S01]  /*b9d0*/  I2FP.F32.U32 R125, R125 ;  /* 0x0000007d007d7245 */ /* 0x000fe20000201000 */
[----:B------:R-:W-:Y:S01]  /*b9e0*/  IMAD.MOV.U32 R128, RZ, RZ, 0x2 ;  /* 0x00000002ff807424 */ /* 0x000fe200078e00ff */
[----:B------:R-:W-:Y:S02]  /*b9f0*/  ISETP.NE.AND P3, PT, R129, 0x1, PT ;  /* 0x000000018100780c */ /* 0x000fe40003f65270 */
[C---:B------:R-:W-:Y:S01]  /*ba00*/  SHF.L.U32 R124, R126.reuse, 0x10, RZ ;  /* 0x000000107e7c7819 */ /* 0x040fe200000006ff */
[----:B------:R-:W-:Y:S01]  /*ba10*/  FFMA.FTZ R125, R125, R184, 1.1641532182693481445e-10 ;  /* 0x2f0000007d7d7423 */ /* 0x000fe200000100b8 */
[----:B------:R-:W-:-:S03]  /*ba20*/  PRMT R126, R126, 0x7632, R126 ;  /* 0x000076327e7e7816 */ /* 0x000fc6000000007e */
[----:B------:R-:W-:Y:S01]  /*ba30*/  FMUL.FTZ R124, R124, UR5 ;  /* 0x000000057c7c7c20 */ /* 0x000fe20008410000 */
        /* <DEDUP_REMOVED lines=13> */
.L_x_897:
[----:B------:R-:W-:-:S04]  /*bb10*/  VIADD R2, R2, 0x1 ;  /* 0x0000000102027836 */ /* 0x000fc80000000000 */
        /* <DEDUP_REMOVED lines=11> */
.L_x_898:
        /* <DEDUP_REMOVED lines=43> */
.L_x_896:
[----:B------:R-:W-:Y:S01]  /*be80*/  I2FP.F32.U32 R125, R125 ;  /* 0x0000007d007d7245 */ /* 0x000fe20000201000 */
[----:B------:R-:W-:Y:S02]  /*be90*/  IMAD.U32 R124, R122, 0x10000, RZ ;  /* 0x000100007a7c7824 */ /* 0x000fe400078e00ff */
[----:B------:R-:W-:Y:S02]  /*bea0*/  @P0 IMAD.U32 R129, R118, 0x10000, RZ ;  /* 0x0001000076810824 */ /* 0x000fe400078e00ff */
[----:B------:R-:W-:Y:S01]  /*beb0*/  FFMA.FTZ R125, R125, R184, 1.1641532182693481445e-10 ;  /* 0x2f0000007d7d7423 */ /* 0x000fe200000100b8 */
[----:B------:R-:W-:-:S04]  /*bec0*/  FMUL.FTZ R124, R124, UR5 ;  /* 0x000000057c7c7c20 */ /* 0x000fc80008410000 */
[----:B------:R-:W-:-:S04]  /*bed0*/  FSETP.GTU.FTZ.AND P3, PT, R125, UR4, PT ;  /* 0x000000047d007c0b */ /* 0x000fc8000bf7c000 */
[----:B------:R-:W-:Y:S01]  /*bee0*/  FSEL R125, R124, RZ, !P3 ;  /* 0x000000ff7c7d7208 */ /* 0x000fe20005800000 */
[----:B------:R-:W-:Y:S01]  /*bef0*/  IMAD.MOV.U32 R124, RZ, RZ, 0x2 ;  /* 0x00000002ff7c7424 */ /* 0x000fe200078e00ff */
[----:B------:R-:W-:Y:S02]  /*bf00*/  SEL R175, RZ, 0x1, P3 ;  /* 0x00000001ffaf7807 */ /* 0x000fe40001800000 */
[----:B------:R-:W-:Y:S01]  /*bf10*/  ISETP.NE.AND P3, PT, R128, 0x1, PT ;  /* 0x000000018000780c */ /* 0x000fe20003f65270 */
[----:B------:R-:W-:Y:S01]  /*bf20*/  FADD.FTZ R140, R140, R125 ;  /* 0x0000007d8c8c7221 */ /* 0x000fe20000010000 */
[----:B------:R-:W-:-:S03]  /*bf30*/  IMAD.MOV.U32 R125, RZ, RZ, R170 ;  /* 0x000000ffff7d7224 */ /* 0x000fc600078e00aa */
[----:B------:R-:W-:Y:S01]  /*bf40*/  @P0 FADD.FTZ R138, R129, R140 ;  /* 0x0000008c818a0221 */ /* 0x000fe20000010000 */
[----:B------:R-:W-:-:S04]  /*bf50*/  @!P0 MOV R138, R140 ;  /* 0x0000008c008a8202 */ /* 0x000fc80000000f00 */
        /* <DEDUP_REMOVED lines=10> */
.L_x_900:
        /* <DEDUP_REMOVED lines=12> */
.L_x_901:
        /* <DEDUP_REMOVED lines=43> */
.L_x_899:
        /* <DEDUP_REMOVED lines=19> */
.L_x_903:
        /* <DEDUP_REMOVED lines=12> */
.L_x_904:
        /* <DEDUP_REMOVED lines=43> */
.L_x_902:
[----:B------:R-:W-:Y:S01]  /*c810*/  I2FP.F32.U32 R125, R125 ;  /* 0x0000007d007d7245 */ /* 0x000fe20000201000 */
[----:B------:R-:W-:Y:S01]  /*c820*/  IMAD.MOV.U32 R129, RZ, RZ, 0x2 ;  /* 0x00000002ff817424 */ /* 0x000fe200078e00ff */
[----:B------:R-:W-:-:S03]  /*c830*/  PRMT R124, R122, 0x7632, R124 ;  /* 0x000076327a7c7816 */ /* 0x000fc6000000007c */
[----:B------:R-:W-:Y:S01]  /*c840*/  FFMA.FTZ R125, R125, R184, 1.1641532182693481445e-10 ;  /* 0x2f0000007d7d7423 */ /* 0x000fe200000100b8 */
[----:B------:R-:W-:-:S04]  /*c850*/  SHF.L.U32 R124, R124, 0x10, RZ ;  /* 0x000000107c7c7819 */ /* 0x000fc800000006ff */
[----:B------:R-:W-:Y:S01]  /*c860*/  FSETP.GTU.FTZ.AND P4, PT, R125, UR4, PT ;  /* 0x000000047d007c0b */ /* 0x000fe2000bf9c000 */
[----:B------:R-:W-:-:S03]  /*c870*/  FMUL.FTZ R124, R124, UR5 ;  /* 0x000000057c7c7c20 */ /* 0x000fc60008410000 */
[----:B------:R-:W-:Y:S02]  /*c880*/  SEL R176, RZ, 0x1, P4 ;  /* 0x00000001ffb07807 */ /* 0x000fe40002000000 */
[----:B------:R-:W-:Y:S02]  /*c890*/  FSEL R125, R124, RZ, !P4 ;  /* 0x000000ff7c7d7208 */ /* 0x000fe40006000000 */
[----:B------:R-:W-:Y:S02]  /*c8a0*/  @P0 PRMT R124, R118, 0x7632, R124 ;  /* 0x00007632767c0816 */ /* 0x000fe4000000007c */
[----:B------:R-:W-:Y:S01]  /*c8b0*/  ISETP.NE.AND P4, PT, R128, 0x1, PT ;  /* 0x000000018000780c */ /* 0x000fe20003f85270 */
[----:B------:R-:W-:Y:S01]  /*c8c0*/  FADD.FTZ R126, R126, R125 ;  /* 0x0000007d7e7e7221 */ /* 0x000fe20000010000 */
[----:B------:R-:W-:Y:S01]  /*c8d0*/  MOV R125, R170 ;  /* 0x000000aa007d7202 */ /* 0x000fe20000000f00 */
[----:B------:R-:W-:-:S04]  /*c8e0*/  @P0 IMAD.U32 R205, R124, 0x10000, RZ ;  /* 0x000100007ccd0824 */ /* 0x000fc800078e00ff */
[----:B------:R-:W-:Y:S01]  /*c8f0*/  @P0 FADD.FTZ R205, R126, R205 ;  /* 0x000000cd7ecd0221 */ /* 0x000fe20000010000 */
[----:B------:R-:W-:-:S05]  /*c900*/  @!P0 IMAD.MOV.U32 R205, RZ, RZ, R126 ;  /* 0x000000ffffcd8224 */ /* 0x000fca00078e007e */
        /* <DEDUP_REMOVED lines=10> */
.L_x_906:
        /* <DEDUP_REMOVED lines=12> */
.L_x_907:
        /* <DEDUP_REMOVED lines=43> */
.L_x_905:
[----:B------:R-:W-:Y:S01]  /*cd20*/  I2FP.F32.U32 R125, R125 ;  /* 0x0000007d007d7245 */ /* 0x000fe20000201000 */
[----:B------:R-:W-:Y:S01]  /*cd30*/  IMAD.MOV.U32 R126, RZ, RZ, R170 ;  /* 0x000000ffff7e7224 */ /* 0x000fe200078e00aa */
[----:B------:R-:W-:Y:S02]  /*cd40*/  ISETP.NE.AND P5, PT, R129, 0x1, PT ;  /* 0x000000018100780c */ /* 0x000fe40003fa5270 */
[----:B------:R-:W-:Y:S01]  /*cd50*/  SHF.L.U32 R124, R127, 0x10, RZ ;  /* 0x000000107f7c7819 */ /* 0x000fe200000006ff */
[----:B------:R-:W-:Y:S01]  /*cd60*/  FFMA.FTZ R125, R125, R184, 1.1641532182693481445e-10 ;  /* 0x2f0000007d7d7423 */ /* 0x000fe200000100b8 */
[----:B------:R-:W-:Y:S01]  /*cd70*/  PRMT R140, R127, 0x7632, R140 ;  /* 0x000076327f8c7816 */ /* 0x000fe2000000008c */
[----:B------:R-:W-:Y:S02]  /*cd80*/  IMAD.MOV.U32 R127, RZ, RZ, 0x2 ;  /* 0x00000002ff7f7424 */ /* 0x000fe400078e00ff */
[----:B------:R-:W-:Y:S01]  /*cd90*/  FMUL.FTZ R124, R124, UR5 ;  /* 0x000000057c7c7c20 */ /* 0x000fe20008410000 */
        /* <DEDUP_REMOVED lines=12> */
.L_x_909:
        /* <DEDUP_REMOVED lines=12> */
.L_x_910:
        /* <DEDUP_REMOVED lines=43> */
.L_x_908:
[----:B------:R-:W-:Y:S01]  /*d1d0*/  I2FP.F32.U32 R125, R126 ;  /* 0x0000007e007d7245 */ /* 0x000fe20000201000 */
[----:B------:R-:W-:-:S04]  /*d1e0*/  IMAD.U32 R124, R123, 0x10000, RZ ;  /* 0x000100007b7c7824 */ /* 0x000fc800078e00ff */
[----:B------:R-:W-:Y:S01]  /*d1f0*/  FFMA.FTZ R125, R125, R184, 1.1641532182693481445e-10 ;  /* 0x2f0000007d7d7423 */ /* 0x000fe200000100b8 */
[----:B------:R-:W-:-:S04]  /*d200*/  FMUL.FTZ R124, R124, UR5 ;  /* 0x000000057c7c7c20 */ /* 0x000fc80008410000 */
[----:B------:R-:W-:Y:S01]  /*d210*/  FSETP.GTU.FTZ.AND P5, PT, R125, UR4, PT ;  /* 0x000000047d007c0b */ /* 0x000fe2000bfbc000 */
[----:B------:R-:W-:-:S03]  /*d220*/  @P0 IMAD.U32 R125, R119, 0x10000, RZ ;  /* 0x00010000777d0824 */ /* 0x000fc600078e00ff */
[----:B------:R-:W-:Y:S02]  /*d230*/  FSEL R124, R124, RZ, !P5 ;  /* 0x000000ff7c7c7208 */ /* 0x000fe40006800000 */
[----:B------:R-:W-:Y:S02]  /*d240*/  SEL R177, RZ, 0x1, P5 ;  /* 0x00000001ffb17807 */ /* 0x000fe40002800000 */
[----:B------:R-:W-:Y:S01]  /*d250*/  ISETP.NE.AND P5, PT, R127, 0x1, PT ;  /* 0x000000017f00780c */ /* 0x000fe20003fa5270 */
[----:B------:R-:W-:-:S04]  /*d260*/  FADD.FTZ R124, R139, R124 ;  /* 0x0000007c8b7c7221 */ /* 0x000fc80000010000 */
[----:B------:R-:W-:Y:S01]  /*d270*/  @P0 FADD.FTZ R139, R125, R124 ;  /* 0x0000007c7d8b0221 */ /* 0x000fe20000010000 */
[----:B------:R-:W-:Y:S01]  /*d280*/  @!P0 MOV R139, R124 ;  /* 0x0000007c008b8202 */ /* 0x000fe20000000f00 */
[----:B------:R-:W-:Y:S02]  /*d290*/  IMAD.MOV.U32 R124, RZ, RZ, 0x2 ;  /* 0x00000002ff7c7424 */ /* 0x000fe400078e00ff */
[----:B------:R-:W-:Y:S01]  /*d2a0*/  IMAD.MOV.U32 R125, RZ, RZ, R170 ;  /* 0x000000ffff7d7224 */ /* 0x000fe200078e00aa */
        /* <DEDUP_REMOVED lines=10> */
.L_x_912:
        /* <DEDUP_REMOVED lines=12> */
.L_x_913:
        /* <DEDUP_REMOVED lines=43> */
.L_x_911:
[----:B------:R-:W-:Y:S01]  /*d6c0*/  I2FP.F32.U32 R125, R125 ;  /* 0x0000007d007d7245 */ /* 0x000fe20000201000 */
[----:B------:R-:W-:Y:S01]  /*d6d0*/  IMAD.U32 R140, R140, 0x10000, RZ ;  /* 0x000100008c8c7824 */ /* 0x000fe200078e00ff */
[----:B------:R-:W-:Y:S01]  /*d6e0*/  ISETP.NE.AND P6, PT, R124, 0x1, PT ;  /* 0x000000017c00780c */ /* 0x000fe20003fc5270 */
[----:B------:R-:W-:Y:S01]  /*d6f0*/  IMAD.MOV.U32 R192, RZ, RZ, 0x2 ;  /* 0x00000002ffc07424 */ /* 0x000fe200078e00ff */
[----:B------:R-:W-:Y:S01]  /*d700*/  MOV R126, R170 ;  /* 0x000000aa007e7202 */ /* 0x000fe20000000f00 */
        /* <DEDUP_REMOVED lines=14> */
.L_x_915:
[----:B------:R-:W-:-:S04]  /*d7f0*/  VIADD R2, R2, 0x1 ;  /* 0x0000000102027836 */ /* 0x000fc80000000000 */
        /* <DEDUP_REMOVED lines=13> */
.L_x_916:
        /* <DEDUP_REMOVED lines=40> */
[----:B------:R-:W-:Y:S01]  /*db50*/  IMAD.MOV.U32 R126, RZ, RZ, R142 ;  /* 0x000000ffff7e7224 */ /* 0x000fe200078e008e */
[----:B------:R-:W-:Y:S01]  /*db60*/  LOP3.LUT R4, R4, UR34, R125, 0x96, !PT ;  /* 0x0000002204047c12 */ /* 0x000fe2000f8e967d */
[----:B------:R-:W-:-:S07]  /*db70*/  IMAD.MOV.U32 R142, RZ, RZ, R124 ;  /* 0x000000ffff8e7224 */ /* 0x000fce00078e007c */
.L_x_914:
[----:B------:R-:W-:Y:S02]  /*db80*/  I2FP.F32.U32 R125, R126 ;  /* 0x0000007e007d7245 */ /* 0x000fe40000201000 */
[----:B------:R-:W-:-:S03]  /*db90*/  PRMT R124, R123, 0x7632, R124 ;  /* 0x000076327b7c7816 */ /* 0x000fc6000000007c */
[----:B------:R-:W-:Y:S01]  /*dba0*/  FFMA.FTZ R125, R125, R184, 1.1641532182693481445e-10 ;  /* 0x2f0000007d7d7423 */ /* 0x000fe200000100b8 */
[----:B------:R-:W-:-:S04]  /*dbb0*/  SHF.L.U32 R124, R124, 0x10, RZ ;  /* 0x000000107c7c7819 */ /* 0x000fc800000006ff */
        /* <DEDUP_REMOVED lines=8> */
[----:B------:R-:W-:Y:S01]  /*dc40*/  @!P0 IMAD.MOV.U32 R140, RZ, RZ, R125 ;  /* 0x000000ffff8c8224 */ /* 0x000fe200078e007d */
[--C-:B------:R-:W-:Y:S02]  /*dc50*/  PRMT R125, R182, 0x5410, R178.reuse ;  /* 0x00005410b67d7816 */ /* 0x100fe400000000b2 */
[----:B------:R-:W-:Y:S02]  /*dc60*/  PRMT R178, R124, 0x7610, R178 ;  /* 0x000076107cb27816 */ /* 0x000fe400000000b2 */
[----:B------:R-:W-:Y:S02]  /*dc70*/  F2FP.BF16.F32.PACK_AB R127, RZ, R140 ;  /* 0x0000008cff7f723e */ /* 0x000fe400000010ff */
[----:B------:R-:W-:Y:S02]  /*dc80*/  PRMT R126, R183, 0x5410, R185 ;  /* 0x00005410b77e7816 */ /* 0x000fe400000000b9 */
[----:B------:R-:W-:-:S02]  /*dc90*/  PRMT R124, R131, 0x5410, R130 ;  /* 0x00005410837c7816 */ /* 0x000fc40000000082 */
[----:B------:R-:W-:Y:S01]  /*dca0*/  PRMT R127, R143, 0x5410, R127 ;  /* 0x000054108f7f7816 */ /* 0x000fe2000000007f */
[----:B------:R-:W-:Y:S06]  /*dcb0*/  BRA `(.L_x_917) ;  /* 0x0000002400e47947 */ /* 0x000fec0003800000 */
.L_x_868:
        /* <DEDUP_REMOVED lines=15> */
.L_x_919:
        /* <DEDUP_REMOVED lines=12> */
.L_x_920:
        /* <DEDUP_REMOVED lines=42> */
.L_x_918:
[----:B------:R-:W-:Y:S01]  /*e110*/  I2FP.F32.U32 R129, R128 ;  /* 0x0000008000817245 */ /* 0x000fe20000201000 */
[----:B-----5:R-:W-:Y:S01]  /*e120*/  IMAD.U32 R128, R124, 0x10000, RZ ;  /* 0x000100007c807824 */ /* 0x020fe200078e00ff */
[----:B------:R-:W-:Y:S01]  /*e130*/  ISETP.NE.AND P2, PT, R131, 0x1, PT ;  /* 0x000000018300780c */ /* 0x000fe20003f45270 */
[----:B------:R-:W-:Y:S01]  /*e140*/  @P0 IMAD.U32 R130, R116, 0x10000, RZ ;  /* 0x0001000074820824 */ /* 0x000fe200078e00ff */
[----:B------:R-:W-:Y:S01]  /*e150*/  PRMT R124, R124, 0x7632, R124 ;  /* 0x000076327c7c7816 */ /* 0x000fe2000000007c */
[----:B------:R-:W-:Y:S01]  /*e160*/  FFMA.FTZ R129, R129, R184, 1.1641532182693481445e-10 ;  /* 0x2f00000081817423 */ /* 0x000fe200000100b8 */
[----:B------:R-:W-:-:S04]  /*e170*/  FMUL.FTZ R128, R128, UR5 ;  /* 0x0000000580807c20 */ /* 0x000fc80008410000 */
[----:B------:R-:W-:Y:S01]  /*e180*/  FSETP.GTU.FTZ.AND P1, PT, R129, UR4, PT ;  /* 0x0000000481007c0b */ /* 0x000fe2000bf3c000 */
[----:B------:R-:W-:-:S03]  /*e190*/  IMAD.MOV.U32 R129, RZ, RZ, R170 ;  /* 0x000000ffff817224 */ /* 0x000fc600078e00aa */
[----:B------:R-:W-:Y:S02]  /*e1a0*/  FSEL R213, R128, RZ, !P1 ;  /* 0x000000ff80d57208 */ /* 0x000fe40004800000 */
[----:B------:R-:W-:-:S03]  /*e1b0*/  PLOP3.LUT P1, PT, P1, PT, PT, 0x8, 0x80 ;  /* 0x000000000080781c */ /* 0x000fc60000f2e170 */
[----:B------:R-:W-:Y:S01]  /*e1c0*/  @P0 FADD.FTZ R213, R130, R213 ;  /* 0x000000d582d50221 */ /* 0x000fe20000010000 */
[----:B------:R-:W-:Y:S01]  /*e1d0*/  HFMA2 R130, -RZ, RZ, 0, 1.1920928955078125e-07 ;  /* 0x00000002ff827431 */ /* 0x000fe200000001ff */
[----:B------:R-:W-:-:S03]  /*e1e0*/  P2R R133, PR, RZ, 0x2 ;  /* 0x00000002ff857803 */ /* 0x000fc60000000000 */
        /* <DEDUP_REMOVED lines=10> */
.L_x_922:
        /* <DEDUP_REMOVED lines=12> */
.L_x_923:
        /* <DEDUP_REMOVED lines=43> */
.L_x_921:
[----:B------:R-:W-:Y:S01]  /*e600*/  I2FP.F32.U32 R129, R129 ;  /* 0x0000008100817245 */ /* 0x000fe20000201000 */
[----:B------:R-:W-:Y:S01]  /*e610*/  IMAD.U32 R124, R124, 0x10000, RZ ;  /* 0x000100007c7c7824 */ /* 0x000fe200078e00ff */
[----:B------:R-:W-:Y:S01]  /*e620*/  ISETP.NE.AND P2, PT, R130, 0x1, PT ;  /* 0x000000018200780c */ /* 0x000fe20003f45270 */
[----:B------:R-:W-:Y:S01]  /*e630*/  IMAD.MOV.U32 R131, RZ, RZ, 0x2 ;  /* 0x00000002ff837424 */ /* 0x000fe200078e00ff */
[----:B------:R-:W-:Y:S01]  /*e640*/  @P0 PRMT R128, R116, 0x7632, R128 ;  /* 0x0000763274800816 */ /* 0x000fe20000000080 */
[----:B------:R-:W-:Y:S01]  /*e650*/  FFMA.FTZ R129, R129, R184, 1.1641532182693481445e-10 ;  /* 0x2f00000081817423 */ /* 0x000fe200000100b8 */
[----:B------:R-:W-:-:S04]  /*e660*/  FMUL.FTZ R124, R124, UR5 ;  /* 0x000000057c7c7c20 */ /* 0x000fc80008410000 */
[----:B------:R-:W-:Y:S01]  /*e670*/  FSETP.GTU.FTZ.AND P1, PT, R129, UR4, PT ;  /* 0x0000000481007c0b */ /* 0x000fe2000bf3c000 */
[----:B------:R-:W-:-:S03]  /*e680*/  @P0 IMAD.U32 R129, R128, 0x10000, RZ ;  /* 0x0001000080810824 */ /* 0x000fc600078e00ff */
[----:B------:R-:W-:Y:S02]  /*e690*/  FSEL R214, R124, RZ, !P1 ;  /* 0x000000ff7cd67208 */ /* 0x000fe40004800000 */
[----:B------:R-:W-:Y:S02]  /*e6a0*/  PLOP3.LUT P1, PT, P1, PT, PT, 0x8, 0x80 ;  /* 0x000000000080781c */ /* 0x000fe40000f2e170 */
[----:B------:R-:W-:Y:S01]  /*e6b0*/  MOV R124, R170 ;  /* 0x000000aa007c7202 */ /* 0x000fe20000000f00 */
[----:B------:R-:W-:Y:S01]  /*e6c0*/  @P0 FADD.FTZ R214, R214, R129 ;  /* 0x00000081d6d60221 */ /* 0x000fe20000010000 */
[----:B------:R-:W-:-:S04]  /*e6d0*/  P2R R141, PR, RZ, 0x2 ;  /* 0x00000002ff8d7803 */ /* 0x000fc80000000000 */
        /* <DEDUP_REMOVED lines=10> */
.L_x_925:
        /* <DEDUP_REMOVED lines=12> */
.L_x_926:
        /* <DEDUP_REMOVED lines=43> */
.L_x_924:
[----:B------:R-:W-:Y:S01]  /*eaf0*/  I2FP.F32.U32 R129, R124 ;  /* 0x0000007c00817245 */ /* 0x000fe20000201000 */
[----:B------:R-:W-:Y:S01]  /*eb00*/  @P0 IMAD.U32 R128, R117, 0x10000, RZ ;  /* 0x0001000075800824 */ /* 0x000fe200078e00ff */
[----:B------:R-:W-:Y:S02]  /*eb10*/  SHF.L.U32 R124, R125, 0x10, RZ ;  /* 0x000000107d7c7819 */ /* 0x000fe400000006ff */
[----:B------:R-:W-:Y:S01]  /*eb20*/  ISETP.NE.AND P2, PT, R131, 0x1, PT ;  /* 0x000000018300780c */ /* 0x000fe20003f45270 */
[----:B------:R-:W-:Y:S01]  /*eb30*/  FFMA.FTZ R129, R129, R184, 1.1641532182693481445e-10 ;  /* 0x2f00000081817423 */ /* 0x000fe200000100b8 */
[----:B------:R-:W-:Y:S01]  /*eb40*/  PRMT R138, R125, 0x7632, R138 ;  /* 0x000076327d8a7816 */ /* 0x000fe2000000008a */
[----:B------:R-:W-:Y:S01]  /*eb50*/  FMUL.FTZ R124, R124, UR5 ;  /* 0x000000057c7c7c20 */ /* 0x000fe20008410000 */
        /* <DEDUP_REMOVED lines=17> */
.L_x_928:
        /* <DEDUP_REMOVED lines=12> */
.L_x_929:
        /* <DEDUP_REMOVED lines=43> */
.L_x_927:
[----:B------:R-:W-:Y:S01]  /*efe0*/  I2FP.F32.U32 R125, R125 ;  /* 0x0000007d007d7245 */ /* 0x000fe20000201000 */
[----:B------:R-:W-:Y:S01]  /*eff0*/  IMAD.U32 R138, R138, 0x10000, RZ ;  /* 0x000100008a8a7824 */ /* 0x000fe200078e00ff */
[----:B------:R-:W-:Y:S01]  /*f000*/  ISETP.NE.AND P2, PT, R128, 0x1, PT ;  /* 0x000000018000780c */ /* 0x000fe20003f45270 */
[----:B------:R-:W-:Y:S01]  /*f010*/  IMAD.MOV.U32 R129, RZ, RZ, 0x2 ;  /* 0x00000002ff817424 */ /* 0x000fe200078e00ff */
[----:B------:R-:W-:Y:S01]  /*f020*/  @P0 PRMT R124, R117, 0x7632, R124 ;  /* 0x00007632757c0816 */ /* 0x000fe2000000007c */
[----:B------:R-:W-:Y:S01]  /*f030*/  FFMA.FTZ R125, R125, R184, 1.1641532182693481445e-10 ;  /* 0x2f0000007d7d7423 */ /* 0x000fe200000100b8 */
[----:B------:R-:W-:Y:S02]  /*f040*/  FMUL.FTZ R138, R138, UR5 ;  /* 0x000000058a8a7c20 */ /* 0x000fe40008410000 */
[----:B------:R-:W-:Y:S02]  /*f050*/  @P0 SHF.L.U32 R124, R124, 0x10, RZ ;  /* 0x000000107c7c0819 */ /* 0x000fe400000006ff */
        /* <DEDUP_REMOVED lines=15> */
.L_x_931:
        /* <DEDUP_REMOVED lines=12> */
.L_x_932:
        /* <DEDUP_REMOVED lines=43> */
.L_x_930:
[----:B------:R-:W-:Y:S01]  /*f4c0*/  I2FP.F32.U32 R125, R125 ;  /* 0x0000007d007d7245 */ /* 0x000fe20000201000 */
[C---:B------:R-:W-:Y:S01]  /*f4d0*/  IMAD.U32 R124, R126.reuse, 0x10000, RZ ;  /* 0x000100007e7c7824 */ /* 0x040fe200078e00ff */
[----:B------:R-:W-:Y:S01]  /*f4e0*/  ISETP.NE.AND P3, PT, R129, 0x1, PT ;  /* 0x000000018100780c */ /* 0x000fe20003f65270 */
[----:B------:R-:W-:Y:S01]  /*f4f0*/  HFMA2 R128, -RZ, RZ, 0, 1.1920928955078125e-07 ;  /* 0x00000002ff807431 */ /* 0x000fe200000001ff */
        /* <DEDUP_REMOVED lines=19> */
.L_x_934:
[----:B------:R-:W-:-:S04]  /*f630*/  VIADD R2, R2, 0x1 ;  /* 0x0000000102027836 */ /* 0x000fc80000000000 */
        /* <DEDUP_REMOVED lines=11> */
.L_x_935:
        /* <DEDUP_REMOVED lines=43> */
.L_x_933:
[----:B------:R-:W-:Y:S01]  /*f9a0*/  I2FP.F32.U32 R125, R125 ;  /* 0x0000007d007d7245 */ /* 0x000fe20000201000 */
[----:B------:R-:W-:Y:S01]  /*f9b0*/  IMAD.U32 R126, R126, 0x10000, RZ ;  /* 0x000100007e7e7824 */ /* 0x000fe200078e00ff */
[----:B------:R-:W-:Y:S01]  /*f9c0*/  ISETP.NE.AND P4, PT, R128, 0x1, PT ;  /* 0x000000018000780c */ /* 0x000fe20003f85270 */
[----:B------:R-:W-:Y:S01]  /*f9d0*/  IMAD.MOV.U32 R129, RZ, RZ, 0x2 ;  /* 0x00000002ff817424 */ /* 0x000fe200078e00ff */
[----:B------:R-:W-:Y:S01]  /*f9e0*/  @P0 PRMT R124, R118, 0x7632, R124 ;  /* 0x00007632767c0816 */ /* 0x000fe2000000007c */
[----:B------:R-:W-:Y:S01]  /*f9f0*/  FFMA.FTZ R125, R125, R184, 1.1641532182693481445e-10 ;  /* 0x2f0000007d7d7423 */ /* 0x000fe200000100b8 */
[----:B------:R-:W-:-:S03]  /*fa00*/  FMUL.FTZ R126, R126, UR5 ;  /* 0x000000057e7e7c20 */ /* 0x000fc60008410000 */
[----:B------:R-:W-:Y:S01]  /*fa10*/  @P0 IMAD.U32 R124, R124, 0x10000, RZ ;  /* 0x000100007c7c0824 */ /* 0x000fe200078e00ff */
[----:B------:R-:W-:Y:S02]  /*fa20*/  FSETP.GTU.FTZ.AND P3, PT, R125, UR4, PT ;  /* 0x000000047d007c0b */ /* 0x000fe4000bf7c000 */
        /* <DEDUP_REMOVED lines=14> */
.L_x_937:
        /* <DEDUP_REMOVED lines=12> */
.L_x_938:
        /* <DEDUP_REMOVED lines=43> */
.L_x_936:
[----:B------:R-:W-:Y:S01]  /*fe80*/  I2FP.F32.U32 R125, R125 ;  /* 0x0000007d007d7245 */ /* 0x000fe20000201000 */
[----:B------:R-:W-:Y:S01]  /*fe90*/  @P0 IMAD.U32 R126, R119, 0x10000, RZ ;  /* 0x00010000777e0824 */ /* 0x000fe200078e00ff */
[----:B------:R-:W-:Y:S01]  /*fea0*/  SHF.L.U32 R124, R127, 0x10, RZ ;  /* 0x000000107f7c7819 */ /* 0x000fe200000006ff */
[----:B------:R-:W-:Y:S01]  /*feb0*/  IMAD.MOV.U32 R192, RZ, RZ, 0x2 ;  /* 0x00000002ffc07424 */ /* 0x000fe200078e00ff */
[----:B------:R-:W-:Y:S01]  /*fec0*/  ISETP.NE.AND P5, PT, R129, 0x1, PT ;  /* 0x000000018100780c */ /* 0x000fe20003fa5270 */
[----:B------:R-:W-:Y:S01]  /*fed0*/  FFMA.FTZ R125, R125, R184, 1.1641532182693481445e-10 ;  /* 0x2f0000007d7d7423 */ /* 0x000fe200000100b8 */
[----:B------:R-:W-:Y:S01]  /*fee0*/  PRMT R131, R127, 0x7632, R131 ;  /* 0x000076327f837816 */ /* 0x000fe20000000083 */
[----:B------:R-:W-:-:S03]  /*fef0*/  FMUL.FTZ R124, R124, UR5 ;  /* 0x000000057c7c7c20 */ /* 0x000fc60008410000 */
        /* <DEDUP_REMOVED lines=15> */
.L_x_940:
        /* <DEDUP_REMOVED lines=12> */
.L_x_941:
        /* <DEDUP_REMOVED lines=43> */
.L_x_939:
[----:B------:R-:W-:Y:S01]  /*10360*/  I2FP.F32.U32 R125, R125 ;  /* 0x0000007d007d7245 */ /* 0x000fe20000201000 */
[----:B------:R-:W-:Y:S01]  /*10370*/  IMAD.U32 R131, R131, 0x10000, RZ ;  /* 0x0001000083837824 */ /* 0x000fe200078e00ff */
[----:B------:R-:W-:Y:S02]  /*10380*/  @P0 PRMT R124, R119, 0x7632, R124 ;  /* 0x00007632777c0816 */ /* 0x000fe4000000007c */
[----:B------:R-:W-:Y:S01]  /*10390*/  PRMT R126, R186, 0x5410, R187 ;  /* 0x00005410ba7e7816 */ /* 0x000fe200000000bb */
[----:B------:R-:W-:Y:S01]  /*103a0*/  FFMA.FTZ R125, R125, R184, 1.1641532182693481445e-10 ;  /* 0x2f0000007d7d7423 */ /* 0x000fe200000100b8 */
[----:B------:R-:W-:Y:S01]  /*103b0*/  FMUL.FTZ R131, R131, UR5 ;  /* 0x0000000583837c20 */ /* 0x000fe20008410000 */
[----:B------:R-:W-:Y:S02]  /*103c0*/  @P0 SHF.L.U32 R127, R124, 0x10, RZ ;  /* 0x000000107c7f0819 */ /* 0x000fe400000006ff */
[----:B------:R-:W-:Y:S02]  /*103d0*/  PRMT R124, R143, 0x5410, R182 ;  /* 0x000054108f7c7816 */ /* 0x000fe400000000b6 */
[----:B------:R-:W-:-:S02]  /*103e0*/  FSETP.GTU.FTZ.AND P5, PT, R125, UR4, PT ;  /* 0x000000047d007c0b */ /* 0x000fc4000bfbc000 */
[----:B------:R-:W-:Y:S02]  /*103f0*/  PRMT R125, R183, 0x5410, R185 ;  /* 0x00005410b77d7816 */ /* 0x000fe400000000b9 */
[----:B------:R-:W-:Y:S02]  /*10400*/  FSEL R140, R131, RZ, !P5 ;  /* 0x000000ff838c7208 */ /* 0x000fe40006800000 */
[----:B------:R-:W-:-:S03]  /*10410*/  PLOP3.LUT P5, PT, P5, PT, PT, 0x8, 0x80 ;  /* 0x000000000080781c */ /* 0x000fc60002fae170 */
[----:B------:R-:W-:-:S05]  /*10420*/  @P0 FADD.FTZ R140, R140, R127 ;  /* 0x0000007f8c8c0221 */ /* 0x000fca0000010000 */
[----:B------:R-:W-:-:S04]  /*10430*/  F2FP.BF16.F32.PACK_AB R127, RZ, R140 ;  /* 0x0000008cff7f723e */ /* 0x000fc800000010ff */
[----:B------:R-:W-:-:S07]  /*10440*/  PRMT R127, R130, 0x5410, R127 ;  /* 0x00005410827f7816 */ /* 0x000fce000000007f */
.L_x_917:
[----:B------:R-:W-:Y:S01]  /*10450*/  SEL R143, RZ, 0x1000000, !P5 ;  /* 0x01000000ff8f7807 */ /* 0x000fe20006800000 */
[----:B------:R-:W-:Y:S01]  /*10460*/  IMAD.WIDE.U32 R128, R180, 0x10, R218 ;  /* 0x00000010b4807825 */ /* 0x000fe200078e00da */
[----:B------:R-:W-:Y:S01]  /*10470*/  ISETP.NE.AND P5, PT, R141, RZ, PT ;  /* 0x000000ff8d00720c */ /* 0x000fe20003fa5270 */
[----:B------:R-:W0:Y:S01]  /*10480*/  @P0 LDC.64 R186, c[0x0][0x3a0] ;  /* 0x0000e800ffba0b82 */ /* 0x000e220000000a00 */
[----:B------:R-:W-:Y:S01]  /*10490*/  SEL R141, RZ, 0x10000, !P4 ;  /* 0x00010000ff8d7807 */ /* 0x000fe20006000000 */
[----:B------:R-:W1:Y:S01]  /*104a0*/  @UP0 LDCU.64 UR40, c[0x0][0x398] ;  /* 0x00007300ff2807ac */ /* 0x000e620008000a00 */
[----:B------:R-:W-:Y:S01]  /*104b0*/  ISETP.NE.AND P4, PT, R181, RZ, PT ;  /* 0x000000ffb500720c */ /* 0x000fe20003f85270 */
[----:B------:R2:W-:Y:S01]  /*104c0*/  STG.E.128 desc[UR8][R128.64], R124 ;  /* 0x0000007c80007986 */ /* 0x0005e2000c101d08 */
[----:B------:R-:W-:Y:S01]  /*104d0*/  ISETP.NE.AND P6, PT, R133, RZ, PT ;  /* 0x000000ff8500720c */ /* 0x000fe20003fc5270 */
[----:B------:R-:W-:Y:S01]  /*104e0*/  VIADD R183, R132, 0x100 ;  /* 0x0000010084b77836 */ /* 0x000fe20000000000 */
[----:B------:R-:W-:Y:S01]  /*104f0*/  SEL R133, RZ, 0x1000000, !P1 ;  /* 0x01000000ff857807 */ /* 0x000fe20004800000 */
[----:B------:R-:W-:Y:S01]  /*10500*/  IMAD.MOV.U32 R188, RZ, RZ, 0x10 ;  /* 0x00000010ffbc7424 */ /* 0x000fe200078e00ff */
[----:B------:R-:W-:Y:S01]  /*10510*/  SEL R131, RZ, 0x10000, !P4 ;  /* 0x00010000ff837807 */ /* 0x000fe20006000000 */
[----:B------:R-:W-:Y:S01]  /*10520*/  IMAD.WIDE.U32 R190, R183, 0x10, R134 ;  /* 0x00000010b7be7825 */ /* 0x000fe200078e0086 */
[----:B------:R-:W-:-:S02]  /*10530*/  SEL R130, RZ, 0x100, !P5 ;  /* 0x00000100ff827807 */ /* 0x000fc40006800000 */
[----:B------:R-:W-:Y:S02]  /*10540*/  SEL R182, RZ, 0x100, !P3 ;  /* 0x00000100ffb67807 */ /* 0x000fe40005800000 */
[----:B------:R-:W-:Y:S02]  /*10550*/  LOP3.LUT R130, R130, R133, R131, 0xfe, !PT ;  /* 0x0000008582827212 */ /* 0x000fe400078efe83 */
[----:B------:R-:W-:Y:S02]  /*10560*/  LOP3.LUT R182, R182, R143, R141, 0xfe, !PT ;  /* 0x0000008fb6b67212 */ /* 0x000fe400078efe8d */
[----:B------:R-:W-:Y:S02]  /*10570*/  SEL R133, RZ, 0x1, !P2 ;  /* 0x00000001ff857807 */ /* 0x000fe40005000000 */
[----:B------:R-:W-:Y:S01]  /*10580*/  SEL R131, RZ, 0x1, !P6 ;  /* 0x00000001ff837807 */ /* 0x000fe20007000000 */
[----:B--2---:R-:W-:Y:S01]  /*10590*/  IMAD.WIDE.U32 R126, R180, 0x8, R216 ;  /* 0x00000008b47e7825 */ /* 0x004fe200078e00d8 */
[----:B------:R-:W-:-:S02]  /*105a0*/  LOP3.LUT R125, R182, R133, RZ, 0xfc, !PT ;  /* 0x00000085b67d7212 */ /* 0x000fc400078efcff */
[----:B------:R-:W-:Y:S01]  /*105b0*/  LOP3.LUT R124, R130, R131, RZ, 0xfc, !PT ;  /* 0x00000083827c7212 */ /* 0x000fe200078efcff */
[C---:B0-----:R-:W-:Y:S01]  /*105c0*/  @P0 IMAD.WIDE.U32 R186, R183.reuse, 0x10, R186 ;  /* 0x00000010b7ba0825 */ /* 0x041fe200078e00ba */
[----:B------:R-:W-:Y:S02]  /*105d0*/  PLOP3.LUT P3, PT, PT, PT, UP0, 0x80, 0x8 ;  /* 0x000000000008781c */ /* 0x000fe40003f6f008 */
[----:B------:R-:W-:Y:S01]  /*105e0*/  PLOP3.LUT P1, PT, PT, PT, UP0, 0x80, 0x8 ;  /* 0x000000000008781c */ /* 0x000fe20003f2f008 */
[----:B------:R0:W-:Y:S10]  /*105f0*/  STG.E.64 desc[UR8][R126.64], R124 ;  /* 0x0000007c7e007986 */ /* 0x0001f4000c101b08 */
[----:B-1----:R-:W-:Y:S01]  /*10600*/  @P3 IMAD.WIDE.U32 R188, R183, R188, UR40 ;  /* 0x00000028b7bc3e25 */ /* 0x002fe2000f8e00bc */
[----:B------:R-:W-:Y:S06]  /*10610*/  BRA.U !UP0, `(.L_x_942) ;  /* 0x0000000108507547 */ /* 0x000fec000b800000 */
        /* <DEDUP_REMOVED lines=20> */
.L_x_942:
[----:B------:R2:W5:Y:S04]  /*10760*/  @P1 LDG.E.128 R120, desc[UR8][R188.64] ;  /* 0x00000008bc781981 */ /* 0x000568000c1e1d00 */
[----:B------:R2:W5:Y:S04]  /*10770*/  @P0 LDG.E.128 R116, desc[UR8][R186.64] ;  /* 0x00000008ba740981 */ /* 0x000568000c1e1d00 */
[----:B01----:R2:W5:Y:S01]  /*10780*/  LDG.E.128 R124, desc[UR8][R190.64] ;  /* 0x00000008be7c7981 */ /* 0x003562000c1e1d00 */
[----:B------:R-:W-:Y:S05]  /*10790*/  BRA.U !UP0, `(.L_x_943) ;  /* 0x0000004d087c7547 */ /* 0x000fea000b800000 */
[----:B------:R-:W-:Y:S01]  /*107a0*/  ISETP.NE.AND P1, PT, R192, 0x1, PT ;  /* 0x00000001c000780c */ /* 0x000fe20003f25270 */
[----:B------:R-:W-:Y:S02]  /*107b0*/  HFMA2 R130, -RZ, RZ, 0, 1.1920928955078125e-07 ;  /* 0x00000002ff827431 */ /* 0x000fe400000001ff */
[----:B------:R-:W-:Y:S02]  /*107c0*/  IMAD.MOV.U32 R128, RZ, RZ, R170 ;  /* 0x000000ffff807224 */ /* 0x000fe400078e00aa */
[----:B--2---:R-:W-:-:S08]  /*107d0*/  IMAD.MOV.U32 R186, RZ, RZ, R142 ;  /* 0x000000ffffba7224 */ /* 0x004fd000078e008e */
        /* <DEDUP_REMOVED lines=11> */
.L_x_945:
        /* <DEDUP_REMOVED lines=12> */
.L_x_946:
        /* <DEDUP_REMOVED lines=40> */
[----:B------:R-:W-:-:S07]  /*10bd0*/  LOP3.LUT R4, R4, UR34, R187, 0x96, !PT ;  /* 0x0000002204047c12 */ /* 0x000fce000f8e96bb */
.L_x_944:
[----:B------:R-:W-:Y:S01]  /*10be0*/  I2FP.F32.U32 R129, R128 ;  /* 0x0000008000817245 */ /* 0x000fe20000201000 */
[----:B-----5:R-:W-:Y:S01]  /*10bf0*/  IMAD.U32 R128, R124, 0x10000, RZ ;  /* 0x000100007c807824 */ /* 0x020fe200078e00ff */
[----:B------:R-:W-:Y:S01]  /*10c00*/  ISETP.NE.AND P2, PT, R130, 0x1, PT ;  /* 0x000000018200780c */ /* 0x000fe20003f45270 */
[----:B------:R-:W-:Y:S01]  /*10c10*/  IMAD.MOV.U32 R131, RZ, RZ, 0x2 ;  /* 0x00000002ff837424 */ /* 0x000fe200078e00ff */
[----:B------:R-:W-:Y:S01]  /*10c20*/  PRMT R124, R124, 0x7632, R124 ;  /* 0x000076327c7c7816 */ /* 0x000fe2000000007c */
        /* <DEDUP_REMOVED lines=16> */
.L_x_948:
        /* <DEDUP_REMOVED lines=12> */
.L_x_949:
        /* <DEDUP_REMOVED lines=39> */
[----:B------:R-:W-:Y:S02]  /*11060*/  LOP3.LUT R4, R4, UR34, R129, 0x96, !PT ;  /* 0x0000002204047c12 */ /* 0x000fe4000f8e9681 */
[----:B------:R-:W-:Y:S01]  /*11070*/  MOV R129, R186 ;  /* 0x000000ba00817202 */ /* 0x000fe20000000f00 */
[----:B------:R-:W-:-:S07]  /*11080*/  IMAD.MOV.U32 R186, RZ, RZ, R128 ;  /* 0x000000ffffba7224 */ /* 0x000fce00078e0080 */
.L_x_947:
[----:B------:R-:W-:Y:S01]  /*11090*/  I2FP.F32.U32 R129, R129 ;  /* 0x0000008100817245 */ /* 0x000fe20000201000 */
[----:B------:R-:W-:Y:S01]  /*110a0*/  IMAD.U32 R128, R120, 0x10000, RZ ;  /* 0x0001000078807824 */ /* 0x000fe200078e00ff */
[----:B------:R-:W-:-:S03]  /*110b0*/  ISETP.NE.AND P2, PT, R131, 0x1, PT ;  /* 0x000000018300780c */ /* 0x000fc60003f45270 */
[----:B------:R-:W-:Y:S01]  /*110c0*/  FFMA.FTZ R129, R129, R184, 1.1641532182693481445e-10 ;  /* 0x2f00000081817423 */ /* 0x000fe200000100b8 */
[----:B------:R-:W-:-:S04]  /*110d0*/  FMUL.FTZ R128, R128, UR5 ;  /* 0x0000000580807c20 */ /* 0x000fc80008410000 */
[----:B------:R-:W-:Y:S02]  /*110e0*/  FSETP.GTU.FTZ.AND P1, PT, R129, UR4, PT ;  /* 0x0000000481007c0b */ /* 0x000fe4000bf3c000 */
[----:B------:R-:W-:Y:S02]  /*110f0*/  @P0 SHF.L.U32 R129, R116, 0x10, RZ ;  /* 0x0000001074810819 */ /* 0x000fe400000006ff */
[----:B------:R-:W-:Y:S02]  /*11100*/  FSEL R128, R128, RZ, !P1 ;  /* 0x000000ff80807208 */ /* 0x000fe40004800000 */
[----:B------:R-:W-:-:S03]  /*11110*/  SEL R171, RZ, 0x1, P1 ;  /* 0x00000001ffab7807 */ /* 0x000fc60000800000 */
[----:B------:R-:W-:-:S04]  /*11120*/  FADD.FTZ R128, R141, R128 ;  /* 0x000000808d807221 */ /* 0x000fc80000010000 */
[--C-:B------:R-:W-:Y:S01]  /*11130*/  @P0 FADD.FTZ R196, R129, R128.reuse ;  /* 0x0000008081c40221 */ /* 0x100fe20000010000 */
[----:B------:R-:W-:Y:S02]  /*11140*/  @!P0 IMAD.MOV.U32 R196, RZ, RZ, R128 ;  /* 0x000000ffffc48224 */ /* 0x000fe400078e0080 */
[----:B------:R-:W-:Y:S02]  /*11150*/  IMAD.MOV.U32 R128, RZ, RZ, 0x2 ;  /* 0x00000002ff807424 */ /* 0x000fe400078e00ff */
[----:B------:R-:W-:Y:S01]  /*11160*/  IMAD.MOV.U32 R129, RZ, RZ, R170 ;  /* 0x000000ffff817224 */ /* 0x000fe200078e00aa */
        /* <DEDUP_REMOVED lines=10> */
.L_x_951:
        /* <DEDUP_REMOVED lines=12> */
.L_x_952:
        /* <DEDUP_REMOVED lines=43> */
.L_x_950:
        /* <DEDUP_REMOVED lines=20> */
.L_x_954:
        /* <DEDUP_REMOVED lines=12> */
.L_x_955:
        /* <DEDUP_REMOVED lines=43> */
.L_x_953:
        /* <DEDUP_REMOVED lines=10> */
[----:B------:R-:W-:Y:S01]  /*11ad0*/  @P0 IMAD.U32 R129, R129, 0x10000, RZ ;  /* 0x0001000081810824 */ /* 0x000fe200078e00ff */
[----:B------:R-:W-:-:S03]  /*11ae0*/  MOV R128, 0x2 ;  /* 0x0000000200807802 */ /* 0x000fc60000000f00 */
        /* <DEDUP_REMOVED lines=14> */
.L_x_957:
        /* <DEDUP_REMOVED lines=12> */
.L_x_958:
        /* <DEDUP_REMOVED lines=43> */
.L_x_956:
        /* <DEDUP_REMOVED lines=21> */
.L_x_960:
        /* <DEDUP_REMOVED lines=12> */
.L_x_961:
        /* <DEDUP_REMOVED lines=43> */
.L_x_959:
        /* <DEDUP_REMOVED lines=24> */
.L_x_963:
        /* <DEDUP_REMOVED lines=12> */
.L_x_964:
        /* <DEDUP_REMOVED lines=43> */
.L_x_962:
        /* <DEDUP_REMOVED lines=19> */
.L_x_966:
        /* <DEDUP_REMOVED lines=12> */
.L_x_967:
        /* <DEDUP_REMOVED lines=43> */
.L_x_965:
        /* <DEDUP_REMOVED lines=26> */
.L_x_969:
        /* <DEDUP_REMOVED lines=12> */
.L_x_970:
        /* <DEDUP_REMOVED lines=43> */
.L_x_968:
        /* <DEDUP_REMOVED lines=20> */
.L_x_972:
        /* <DEDUP_REMOVED lines=12> */
.L_x_973:
        /* <DEDUP_REMOVED lines=43> */
.L_x_971:
        /* <DEDUP_REMOVED lines=24> */
.L_x_975:
        /* <DEDUP_REMOVED lines=12> */
.L_x_976:
        /* <DEDUP_REMOVED lines=43> */
.L_x_974:
        /* <DEDUP_REMOVED lines=19> */
.L_x_978:
        /* <DEDUP_REMOVED lines=12> */
.L_x_979:
        /* <DEDUP_REMOVED lines=43> */
.L_x_977:
        /* <DEDUP_REMOVED lines=10> */
[----:B------:R-:W-:Y:S01]  /*14180*/  ISETP.NE.AND P4, PT, R128, 0x1, PT ;  /* 0x000000018000780c */ /* 0x000fe20003f85270 */
[----:B------:R-:W-:Y:S01]  /*14190*/  FADD.FTZ R126, R126, R125 ;  /* 0x0000007d7e7e7221 */ /* 0x000fe20000010000 */
[----:B------:R-:W-:Y:S02]  /*141a0*/  IMAD.MOV.U32 R125, RZ, RZ, R170 ;  /* 0x000000ffff7d7224 */ /* 0x000fe400078e00aa */
        /* <DEDUP_REMOVED lines=13> */
.L_x_981:
        /* <DEDUP_REMOVED lines=12> */
.L_x_982:
        /* <DEDUP_REMOVED lines=43> */
.L_x_980:
[----:B------:R-:W-:Y:S01]  /*145f0*/  I2FP.F32.U32 R125, R125 ;  /* 0x0000007d007d7245 */ /* 0x000fe20000201000 */
[----:B------:R-:W-:Y:S01]  /*14600*/  IMAD.U32 R124, R127, 0x10000, RZ ;  /* 0x000100007f7c7824 */ /* 0x000fe200078e00ff */
[----:B------:R-:W-:Y:S01]  /*14610*/  ISETP.NE.AND P5, PT, R129, 0x1, PT ;  /* 0x000000018100780c */ /* 0x000fe20003fa5270 */
[----:B------:R-:W-:Y:S01]  /*14620*/  IMAD.MOV.U32 R126, RZ, RZ, R170 ;  /* 0x000000ffff7e7224 */ /* 0x000fe200078e00aa */
[----:B------:R-:W-:Y:S01]  /*14630*/  PRMT R192, R127, 0x7632, R192 ;  /* 0x000076327fc07816 */ /* 0x000fe200000000c0 */
[----:B------:R-:W-:Y:S01]  /*14640*/  FFMA.FTZ R125, R125, R184, 1.1641532182693481445e-10 ;  /* 0x2f0000007d7d7423 */ /* 0x000fe200000100b8 */
[----:B------:R-:W-:Y:S01]  /*14650*/  FMUL.FTZ R124, R124, UR5 ;  /* 0x000000057c7c7c20 */ /* 0x000fe20008410000 */
[----:B------:R-:W-:-:S03]  /*14660*/  IMAD.MOV.U32 R127, RZ, RZ, 0x2 ;  /* 0x00000002ff7f7424 */ /* 0x000fc600078e00ff */
        /* <DEDUP_REMOVED lines=12> */
.L_x_984:
        /* <DEDUP_REMOVED lines=12> */
.L_x_985:
        /* <DEDUP_REMOVED lines=43> */
.L_x_983:
[----:B------:R-:W-:Y:S01]  /*14aa0*/  I2FP.F32.U32 R125, R126 ;  /* 0x0000007e007d7245 */ /* 0x000fe20000201000 */
[----:B------:R-:W-:Y:S01]  /*14ab0*/  IMAD.U32 R124, R123, 0x10000, RZ ;  /* 0x000100007b7c7824 */ /* 0x000fe200078e00ff */
[----:B------:R-:W-:-:S03]  /*14ac0*/  @P0 SHF.L.U32 R129, R119, 0x10, RZ ;  /* 0x0000001077810819 */ /* 0x000fc600000006ff */
        /* <DEDUP_REMOVED lines=9> */
[--C-:B------:R-:W-:Y:S01]  /*14b60*/  @P0 FADD.FTZ R129, R129, R130.reuse ;  /* 0x0000008281810221 */ /* 0x100fe20000010000 */
[----:B------:R-:W-:-:S05]  /*14b70*/  @!P0 IMAD.MOV.U32 R129, RZ, RZ, R130 ;  /* 0x000000ffff818224 */ /* 0x000fca00078e0082 */
        /* <DEDUP_REMOVED lines=10> */
.L_x_987:
        /* <DEDUP_REMOVED lines=12> */
.L_x_988:
        /* <DEDUP_REMOVED lines=43> */
.L_x_986:
        /* <DEDUP_REMOVED lines=19> */
.L_x_990:
        /* <DEDUP_REMOVED lines=14> */
.L_x_991:
        /* <DEDUP_REMOVED lines=43> */
.L_x_989:
[----:B------:R-:W-:Y:S02]  /*15450*/  I2FP.F32.U32 R125, R126 ;  /* 0x0000007e007d7245 */ /* 0x000fe40000201000 */
[----:B------:R-:W-:-:S03]  /*15460*/  PRMT R124, R123, 0x7632, R124 ;  /* 0x000076327b7c7816 */ /* 0x000fc6000000007c */
        /* <DEDUP_REMOVED lines=18> */
.L_x_943:
[----:B------:R-:W-:Y:S01]  /*15590*/  ISETP.NE.AND P1, PT, R192, 0x1, PT ;  /* 0x00000001c000780c */ /* 0x000fe20003f25270 */
[----:B------:R-:W-:Y:S01]  /*155a0*/  IMAD.MOV.U32 R128, RZ, RZ, R170 ;  /* 0x000000ffff807224 */ /* 0x000fe200078e00aa */
[----:B------:R-:W-:Y:S01]  /*155b0*/  MOV R130, 0x2 ;  /* 0x0000000200827802 */ /* 0x000fe20000000f00 */
[----:B--2---:R-:W-:-:S10]  /*155c0*/  IMAD.MOV.U32 R186, RZ, RZ, R142 ;  /* 0x000000ffffba7224 */ /* 0x004fd400078e008e */
        /* <DEDUP_REMOVED lines=11> */
.L_x_994:
        /* <DEDUP_REMOVED lines=12> */
.L_x_995:
        /* <DEDUP_REMOVED lines=42> */
.L_x_993:
        /* <DEDUP_REMOVED lines=8> */
[----:B------:R-:W-:Y:S02]  /*15a60*/  @P0 SHF.L.U32 R129, R116, 0x10, RZ ;  /* 0x0000001074810819 */ /* 0x000fe400000006ff */
[----:B------:R-:W-:Y:S02]  /*15a70*/  FSEL R196, R128, RZ, !P1 ;  /* 0x000000ff80c47208 */ /* 0x000fe40004800000 */
[----:B------:R-:W-:-:S03]  /*15a80*/  PLOP3.LUT P1, PT, P1, PT, PT, 0x8, 0x80 ;  /* 0x000000000080781c */ /* 0x000fc60000f2e170 */
[----:B------:R-:W-:Y:S01]  /*15a90*/  @P0 FADD.FTZ R196, R129, R196 ;  /* 0x000000c481c40221 */ /* 0x000fe20000010000 */
[----:B------:R-:W-:Y:S01]  /*15aa0*/  P2R R133, PR, RZ, 0x2 ;  /* 0x00000002ff857803 */ /* 0x000fe20000000000 */
        /* <DEDUP_REMOVED lines=11> */
.L_x_997:
        /* <DEDUP_REMOVED lines=12> */
.L_x_998:
        /* <DEDUP_REMOVED lines=43> */
.L_x_996:
[----:B------:R-:W-:Y:S01]  /*15ed0*/  I2FP.F32.U32 R129, R129 ;  /* 0x0000008100817245 */ /* 0x000fe20000201000 */
[----:B------:R-:W-:Y:S01]  /*15ee0*/  IMAD.U32 R124, R124, 0x10000, RZ ;  /* 0x000100007c7c7824 */ /* 0x000fe200078e00ff */
[----:B------:R-:W-:Y:S01]  /*15ef0*/  ISETP.NE.AND P2, PT, R131, 0x1, PT ;  /* 0x000000018300780c */ /* 0x000fe20003f45270 */
[----:B------:R-:W-:Y:S01]  /*15f00*/  HFMA2 R130, -RZ, RZ, 0, 1.1920928955078125e-07 ;  /* 0x00000002ff827431 */ /* 0x000fe200000001ff */
[----:B------:R-:W-:Y:S01]  /*15f10*/  @P0 PRMT R128, R116, 0x7632, R128 ;  /* 0x0000763274800816 */ /* 0x000fe20000000080 */
[----:B------:R-:W-:Y:S01]  /*15f20*/  FFMA.FTZ R129, R129, R184, 1.1641532182693481445e-10 ;  /* 0x2f00000081817423 */ /* 0x000fe200000100b8 */
[----:B------:R-:W-:-:S03]  /*15f30*/  FMUL.FTZ R124, R124, UR5 ;  /* 0x000000057c7c7c20 */ /* 0x000fc60008410000 */
[----:B------:R-:W-:Y:S01]  /*15f40*/  @P0 IMAD.U32 R128, R128, 0x10000, RZ ;  /* 0x0001000080800824 */ /* 0x000fe200078e00ff */
[----:B------:R-:W-:-:S04]  /*15f50*/  FSETP.GTU.FTZ.AND P1, PT, R129, UR4, PT ;  /* 0x0000000481007c0b */ /* 0x000fc8000bf3c000 */
        /* <DEDUP_REMOVED lines=15> */
.L_x_1000:
        /* <DEDUP_REMOVED lines=12> */
.L_x_1001:
        /* <DEDUP_REMOVED lines=40> */
[----:B------:R-:W-:Y:S01]  /*16390*/  HFMA2 R130, -RZ, RZ, 0, 0 ;  /* 0x00000000ff827431 */ /* 0x000fe200000001ff */
[----:B------:R-:W-:Y:S01]  /*163a0*/  LOP3.LUT R4, R4, UR34, R129, 0x96, !PT ;  /* 0x0000002204047c12 */ /* 0x000fe2000f8e9681 */
[----:B------:R-:W-:-:S07]  /*163b0*/  IMAD.MOV.U32 R186, RZ, RZ, R128 ;  /* 0x000000ffffba7224 */ /* 0x000fce00078e0080 */
.L_x_999:
[----:B------:R-:W-:Y:S01]  /*163c0*/  I2FP.F32.U32 R129, R124 ;  /* 0x0000007c00817245 */ /* 0x000fe20000201000 */
[----:B------:R-:W-:Y:S01]  /*163d0*/  IMAD.U32 R124, R125, 0x10000, RZ ;  /* 0x000100007d7c7824 */ /* 0x000fe200078e00ff */
[----:B------:R-:W-:Y:S01]  /*163e0*/  ISETP.NE.AND P2, PT, R130, 0x1, PT ;  /* 0x000000018200780c */ /* 0x000fe20003f45270 */
[----:B------:R-:W-:Y:S01]  /*163f0*/  @P0 IMAD.U32 R128, R117, 0x10000, RZ ;  /* 0x0001000075800824 */ /* 0x000fe200078e00ff */
[----:B------:R-:W-:Y:S01]  /*16400*/  PRMT R142, R125, 0x7632, R142 ;  /* 0x000076327d8e7816 */ /* 0x000fe2000000008e */
[----:B------:R-:W-:Y:S01]  /*16410*/  FFMA.FTZ R129, R129, R184, 1.1641532182693481445e-10 ;  /* 0x2f00000081817423 */ /* 0x000fe200000100b8 */
[----:B------:R-:W-:Y:S01]  /*16420*/  FMUL.FTZ R124, R124, UR5 ;  /* 0x000000057c7c7c20 */ /* 0x000fe20008410000 */
[----:B------:R-:W-:-:S03]  /*16430*/  MOV R125, R170 ;  /* 0x000000aa007d7202 */ /* 0x000fc60000000f00 */
        /* <DEDUP_REMOVED lines=16> */
.L_x_1003:
        /* <DEDUP_REMOVED lines=12> */
.L_x_1004:
        /* <DEDUP_REMOVED lines=43> */
.L_x_1002:
        /* <DEDUP_REMOVED lines=23> */
.L_x_1006:
        /* <DEDUP_REMOVED lines=12> */
.L_x_1007:
        /* <DEDUP_REMOVED lines=38> */
[----:B------:R-:W-:Y:S01]  /*16d40*/  HFMA2 R129, -RZ, RZ, 0, 0 ;  /* 0x00000000ff817431 */ /* 0x000fe200000001ff */
[----:B------:R-:W-:Y:S02]  /*16d50*/  MOV R170, R128 ;  /* 0x0000008000aa7202 */ /* 0x000fe40000000f00 */
[----:B------:R-:W-:Y:S01]  /*16d60*/  LOP3.LUT R4, R4, UR34, R125, 0x96, !PT ;  /* 0x0000002204047c12 */ /* 0x000fe2000f8e967d */
[----:B------:R-:W-:Y:S02]  /*16d70*/  IMAD.MOV.U32 R125, RZ, RZ, R186 ;  /* 0x000000ffff7d7224 */ /* 0x000fe400078e00ba */
[----:B------:R-:W-:-:S07]  /*16d80*/  IMAD.MOV.U32 R186, RZ, RZ, R124 ;  /* 0x000000ffffba7224 */ /* 0x000fce00078e007c */
.L_x_1005:
[----:B------:R-:W-:Y:S01]  /*16d90*/  I2FP.F32.U32 R125, R125 ;  /* 0x0000007d007d7245 */ /* 0x000fe20000201000 */
[C---:B------:R-:W-:Y:S01]  /*16da0*/  IMAD.U32 R124, R126.reuse, 0x10000, RZ ;  /* 0x000100007e7c7824 */ /* 0x040fe200078e00ff */
[----:B------:R-:W-:Y:S02]  /*16db0*/  ISETP.NE.AND P3, PT, R129, 0x1, PT ;  /* 0x000000018100780c */ /* 0x000fe40003f65270 */
[----:B------:R-:W-:Y:S01]  /*16dc0*/  PRMT R126, R126, 0x7632, R126 ;  /* 0x000076327e7e7816 */ /* 0x000fe2000000007e */
[----:B------:R-:W-:Y:S01]  /*16dd0*/  FFMA.FTZ R125, R125, R184, 1.1641532182693481445e-10 ;  /* 0x2f0000007d7d7423 */ /* 0x000fe200000100b8 */
[----:B------:R-:W-:Y:S01]  /*16de0*/  FMUL.FTZ R124, R124, UR5 ;  /* 0x000000057c7c7c20 */ /* 0x000fe20008410000 */
[----:B------:R-:W-:-:S03]  /*16df0*/  MOV R128, 0x2 ;  /* 0x0000000200807802 */ /* 0x000fc60000000f00 */
        /* <DEDUP_REMOVED lines=16> */
.L_x_1009:
[----:B------:R-:W-:-:S04]  /*16f00*/  IADD3 R2, PT, PT, R2, 0x1, RZ ;  /* 0x0000000102027810 */ /* 0x000fc80007ffe0ff */
        /* <DEDUP_REMOVED lines=11> */
.L_x_1010:
        /* <DEDUP_REMOVED lines=43> */
.L_x_1008:
        /* <DEDUP_REMOVED lines=23> */
.L_x_1012:
        /* <DEDUP_REMOVED lines=12> */
.L_x_1013:
        /* <DEDUP_REMOVED lines=43> */
.L_x_1011:
        /* <DEDUP_REMOVED lines=23> */
.L_x_1015:
        /* <DEDUP_REMOVED lines=12> */
.L_x_1016:
        /* <DEDUP_REMOVED lines=43> */
.L_x_1014:
        /* <DEDUP_REMOVED lines=15> */
.L_x_992:
[----:B------:R-:W-:Y:S01]  /*17d20*/  SEL R189, RZ, 0x1000000, !P5 ;  /* 0x01000000ffbd7807 */ /* 0x000fe20006800000 */
[----:B------:R-:W-:Y:S01]  /*17d30*/  IMAD.WIDE.U32 R130, R183, 0x10, R218 ;  /* 0x00000010b7827825 */ /* 0x000fe200078e00da */
[----:B------:R-:W-:Y:S01]  /*17d40*/  SEL R187, RZ, 0x10000, !P4 ;  /* 0x00010000ffbb7807 */ /* 0x000fe20006000000 */
[----:B------:R-:W0:Y:S01]  /*17d50*/  @P0 LDC.64 R190, c[0x0][0x3a0] ;  /* 0x0000e800ffbe0b82 */ /* 0x000e220000000a00 */
[----:B------:R-:W-:Y:S01]  /*17d60*/  ISETP.NE.AND P5, PT, R181, RZ, PT ;  /* 0x000000ffb500720c */ /* 0x000fe20003fa5270 */
[----:B------:R-:W1:Y:S01]  /*17d70*/  @UP0 LDCU.64 UR40, c[0x0][0x398] ;  /* 0x00007300ff2807ac */ /* 0x000e620008000a00 */
[----:B------:R-:W-:Y:S01]  /*17d80*/  ISETP.NE.AND P4, PT, R185, RZ, PT ;  /* 0x000000ffb900720c */ /* 0x000fe20003f85270 */
[----:B------:R2:W-:Y:S01]  /*17d90*/  STG.E.128 desc[UR8][R130.64], R124 ;  /* 0x0000007c82007986 */ /* 0x0005e2000c101d08 */
[----:B------:R-:W-:Y:S01]  /*17da0*/  ISETP.NE.AND P6, PT, R133, RZ, PT ;  /* 0x000000ff8500720c */ /* 0x000fe20003fc5270 */
[----:B------:R-:W-:Y:S01]  /*17db0*/  IMAD.MOV.U32 R192, RZ, RZ, 0x10 ;  /* 0x00000010ffc07424 */ /* 0x000fe200078e00ff */
[----:B------:R-:W-:-:S02]  /*17dc0*/  SEL R181, RZ, 0x1000000, !P1 ;  /* 0x01000000ffb57807 */ /* 0x000fc40004800000 */
[----:B------:R-:W-:Y:S02]  /*17dd0*/  SEL R182, RZ, 0x10000, !P4 ;  /* 0x00010000ffb67807 */ /* 0x000fe40006000000 */
[----:B------:R-:W-:Y:S02]  /*17de0*/  SEL R133, RZ, 0x100, !P5 ;  /* 0x00000100ff857807 */ /* 0x000fe40006800000 */
[----:B------:R-:W-:Y:S02]  /*17df0*/  SEL R188, RZ, 0x100, !P3 ;  /* 0x00000100ffbc7807 */ /* 0x000fe40005800000 */
[----:B------:R-:W-:Y:S02]  /*17e00*/  LOP3.LUT R133, R133, R181, R182, 0xfe, !PT ;  /* 0x000000b585857212 */ /* 0x000fe400078efeb6 */
[----:B------:R-:W-:Y:S02]  /*17e10*/  LOP3.LUT R188, R188, R189, R187, 0xfe, !PT ;  /* 0x000000bdbcbc7212 */ /* 0x000fe400078efebb */
[----:B------:R-:W-:-:S02]  /*17e20*/  SEL R181, RZ, 0x1, !P2 ;  /* 0x00000001ffb57807 */ /* 0x000fc40005000000 */
[----:B------:R-:W-:Y:S01]  /*17e30*/  SEL R182, RZ, 0x1, !P6 ;  /* 0x00000001ffb67807 */ /* 0x000fe20007000000 */
[----:B--2---:R-:W-:Y:S01]  /*17e40*/  IMAD.WIDE.U32 R126, R183, 0x8, R216 ;  /* 0x00000008b77e7825 */ /* 0x004fe200078e00d8 */
[----:B------:R-:W-:Y:S02]  /*17e50*/  LOP3.LUT R125, R188, R181, RZ, 0xfc, !PT ;  /* 0x000000b5bc7d7212 */ /* 0x000fe400078efcff */
[----:B------:R-:W-:Y:S02]  /*17e60*/  LOP3.LUT R124, R133, R182, RZ, 0xfc, !PT ;  /* 0x000000b6857c7212 */ /* 0x000fe400078efcff */
[----:B------:R-:W-:Y:S02]  /*17e70*/  PLOP3.LUT P3, PT, PT, PT, UP0, 0x80, 0x8 ;  /* 0x000000000008781c */ /* 0x000fe40003f6f008 */
[----:B------:R-:W-:Y:S01]  /*17e80*/  IADD3 R185, PT, PT, R132, 0x180, RZ ;  /* 0x0000018084b97810 */ /* 0x000fe20007ffe0ff */
[----:B------:R2:W-:Y:S01]  /*17e90*/  STG.E.64 desc[UR8][R126.64], R124 ;  /* 0x0000007c7e007986 */ /* 0x0005e2000c101b08 */
[----:B------:R-:W-:-:S03]  /*17ea0*/  PLOP3.LUT P1, PT, PT, PT, UP0, 0x80, 0x8 ;  /* 0x000000000008781c */ /* 0x000fc60003f2f008 */
[----:B------:R-:W-:-:S04]  /*17eb0*/  IMAD.WIDE.U32 R198, R185, 0x10, R134 ;  /* 0x00000010b9c67825 */ /* 0x000fc800078e0086 */
[----:B0-----:R-:W-:-:S04]  /*17ec0*/  @P0 IMAD.WIDE.U32 R190, R185, 0x10, R190 ;  /* 0x00000010b9be0825 */ /* 0x001fc800078e00be */
[----:B-1----:R-:W-:Y:S01]  /*17ed0*/  @P3 IMAD.WIDE.U32 R192, R185, R192, UR40 ;  /* 0x00000028b9c03e25 */ /* 0x002fe2000f8e00c0 */
[----:B--2---:R-:W-:Y:S06]  /*17ee0*/  BRA.U !UP0, `(.L_x_1017) ;  /* 0x0000000108507547 */ /* 0x004fec000b800000 */
[----:B------:R-:W-:Y:S01]  /*17ef0*/  IMAD.U32 R127, R177, 0x10000, RZ ;  /* 0x00010000b17f7824 */ /* 0x000fe200078e00ff */
        /* <DEDUP_REMOVED lines=19> */
.L_x_1017:
[----:B------:R1:W5:Y:S04]  /*18030*/  @P1 LDG.E.128 R120, desc[UR8][R192.64] ;  /* 0x00000008c0781981 */ /* 0x000368000c1e1d00 */
[----:B------:R1:W5:Y:S04]  /*18040*/  @P0 LDG.E.128 R116, desc[UR8][R190.64] ;  /* 0x00000008be740981 */ /* 0x000368000c1e1d00 */
[----:B0-----:R1:W5:Y:S01]  /*18050*/  LDG.E.128 R124, desc[UR8][R198.64] ;  /* 0x00000008c67c7981 */ /* 0x001362000c1e1d00 */
[----:B------:R-:W-:Y:S05]  /*18060*/  BRA.U !UP0, `(.L_x_1018) ;  /* 0x0000004d088c7547 */ /* 0x000fea000b800000 */
        /* <DEDUP_REMOVED lines=15> */
.L_x_1020:
[----:B------:R-:W-:-:S04]  /*18160*/  IADD3 R2, PT, PT, R2, 0x1, RZ ;  /* 0x0000000102027810 */ /* 0x000fc80007ffe0ff */
        /* <DEDUP_REMOVED lines=11> */
.L_x_1021:
        /* <DEDUP_REMOVED lines=41> */
[----:B------:R-:W-:-:S07]  /*184b0*/  IMAD.MOV.U32 R130, RZ, RZ, R186 ;  /* 0x000000ffff827224 */ /* 0x000fce00078e00ba */
.L_x_1019:
[----:B------:R-:W-:Y:S01]  /*184c0*/  I2FP.F32.U32 R131, R130 ;  /* 0x0000008200837245 */ /* 0x000fe20000201000 */
[----:B-----5:R-:W-:Y:S01]  /*184d0*/  IMAD.U32 R130, R124, 0x10000, RZ ;  /* 0x000100007c827824 */ /* 0x020fe200078e00ff */
[----:B------:R-:W-:Y:S01]  /*184e0*/  ISETP.NE.AND P2, PT, R171, 0x1, PT ;  /* 0x00000001ab00780c */ /* 0x000fe20003f45270 */
[----:B------:R-:W-:Y:S01]  /*184f0*/  IMAD.MOV.U32 R173, RZ, RZ, 0x2 ;  /* 0x00000002ffad7424 */ /* 0x000fe200078e00ff */
[----:B------:R-:W-:Y:S01]  /*18500*/  LOP3.LUT R179, R179, 0xfffffff7, RZ, 0xc0, !PT ;  /* 0xfffffff7b3b37812 */ /* 0x000fe200078ec0ff */
[----:B------:R-:W-:Y:S01]  /*18510*/  FFMA.FTZ R131, R131, R184, 1.1641532182693481445e-10 ;  /* 0x2f00000083837423 */ /* 0x000fe200000100b8 */
[----:B------:R-:W-:Y:S01]  /*18520*/  FMUL.FTZ R130, R130, UR5 ;  /* 0x0000000582827c20 */ /* 0x000fe20008410000 */
[----:B------:R-:W-:-:S03]  /*18530*/  PRMT R124, R124, 0x7632, R124 ;  /* 0x000076327c7c7816 */ /* 0x000fc6000000007c */
[----:B------:R-:W-:Y:S02]  /*18540*/  FSETP.GTU.FTZ.AND P1, PT, R131, UR4, PT ;  /* 0x0000000483007c0b */ /* 0x000fe4000bf3c000 */
        /* <DEDUP_REMOVED lines=13> */
.L_x_1023:
        /* <DEDUP_REMOVED lines=12> */
.L_x_1024:
        /* <DEDUP_REMOVED lines=42> */
.L_x_1022:
[----:B------:R-:W-:Y:S01]  /*18980*/  I2FP.F32.U32 R131, R131 ;  /* 0x0000008300837245 */ /* 0x000fe20000201000 */
[----:B------:R-:W-:Y:S01]  /*18990*/  @P0 IMAD.U32 R172, R116, 0x10000, RZ ;  /* 0x0001000074ac0824 */ /* 0x000fe200078e00ff */
[----:B------:R-:W-:Y:S02]  /*189a0*/  SHF.L.U32 R130, R120, 0x10, RZ ;  /* 0x0000001078827819 */ /* 0x000fe400000006ff */
[----:B------:R-:W-:Y:S01]  /*189b0*/  ISETP.NE.AND P2, PT, R173, 0x1, PT ;  /* 0x00000001ad00780c */ /* 0x000fe20003f45270 */
[----:B------:R-:W-:Y:S02]  /*189c0*/  FFMA.FTZ R131, R131, R184, 1.1641532182693481445e-10 ;  /* 0x2f00000083837423 */ /* 0x000fe400000100b8 */
[----:B------:R-:W-:-:S03]  /*189d0*/  FMUL.FTZ R130, R130, UR5 ;  /* 0x0000000582827c20 */ /* 0x000fc60008410000 */
[----:B------:R-:W-:Y:S01]  /*189e0*/  FSETP.GTU.FTZ.AND P1, PT, R131, UR4, PT ;  /* 0x0000000483007c0b */ /* 0x000fe2000bf3c000 */
[----:B------:R-:W-:-:S03]  /*189f0*/  IMAD.MOV.U32 R131, RZ, RZ, R170 ;  /* 0x000000ffff837224 */ /* 0x000fc600078e00aa */
[----:B------:R-:W-:Y:S02]  /*18a00*/  FSEL R130, R130, RZ, !P1 ;  /* 0x000000ff82827208 */ /* 0x000fe40004800000 */
[----:B------:R-:W-:-:S03]  /*18a10*/  SEL R171, RZ, 0x1, P1 ;  /* 0x00000001ffab7807 */ /* 0x000fc60000800000 */
[----:B------:R-:W-:Y:S01]  /*18a20*/  FADD.FTZ R133, R133, R130 ;  /* 0x0000008285857221 */ /* 0x000fe20000010000 */
[----:B------:R-:W-:-:S03]  /*18a30*/  HFMA2 R130, -RZ, RZ, 0, 1.1920928955078125e-07 ;  /* 0x00000002ff827431 */ /* 0x000fc600000001ff */
[--C-:B------:R-:W-:Y:S01]  /*18a40*/  @P0 FADD.FTZ R187, R172, R133.reuse ;  /* 0x00000085acbb0221 */ /* 0x100fe20000010000 */
[----:B------:R-:W-:-:S05]  /*18a50*/  @!P0 IMAD.MOV.U32 R187, RZ, RZ, R133 ;  /* 0x000000ffffbb8224 */ /* 0x000fca00078e0085 */
[----:B-1----:R-:W-:Y:S01]  /*18a60*/  F2FP.BF16.F32.PACK_AB R191, RZ, R187 ;  /* 0x000000bbffbf723e */ /* 0x002fe200000010ff */
        /* <DEDUP_REMOVED lines=9> */
.L_x_1026:
        /* <DEDUP_REMOVED lines=12> */
.L_x_1027:
        /* <DEDUP_REMOVED lines=43> */
.L_x_1025:
[----:B------:R-:W-:Y:S01]  /*18e70*/  I2FP.F32.U32 R131, R131 ;  /* 0x0000008300837245 */ /* 0x000fe20000201000 */
[----:B------:R-:W-:Y:S01]  /*18e80*/  IMAD.U32 R124, R124, 0x10000, RZ ;  /* 0x000100007c7c7824 */ /* 0x000fe200078e00ff */
[----:B------:R-:W-:Y:S02]  /*18e90*/  ISETP.NE.AND P2, PT, R130, 0x1, PT ;  /* 0x000000018200780c */ /* 0x000fe40003f45270 */
[----:B------:R-:W-:Y:S01]  /*18ea0*/  LOP3.LUT R179, R179, 0xfffffffb, RZ, 0xc0, !PT ;  /* 0xfffffffbb3b37812 */ /* 0x000fe200078ec0ff */
[----:B------:R-:W-:Y:S01]  /*18eb0*/  FFMA.FTZ R131, R131, R184, 1.1641532182693481445e-10 ;  /* 0x2f00000083837423 */ /* 0x000fe200000100b8 */
[----:B------:R-:W-:Y:S01]  /*18ec0*/  FMUL.FTZ R124, R124, UR5 ;  /* 0x000000057c7c7c20 */ /* 0x000fe20008410000 */
[----:B------:R-:W-:-:S03]  /*18ed0*/  MOV R173, 0x2 ;  /* 0x0000000200ad7802 */ /* 0x000fc60000000f00 */
[----:B------:R-:W-:Y:S01]  /*18ee0*/  FSETP.GTU.FTZ.AND P1, PT, R131, UR4, PT ;  /* 0x0000000483007c0b */ /* 0x000fe2000bf3c000 */
[----:B------:R-:W-:-:S03]  /*18ef0*/  IMAD.MOV.U32 R131, RZ, RZ, R170 ;  /* 0x000000ffff837224 */ /* 0x000fc600078e00aa */
        /* <DEDUP_REMOVED lines=12> */
.L_x_1029:
        /* <DEDUP_REMOVED lines=12> */
.L_x_1030:
        /* <DEDUP_REMOVED lines=43> */
.L_x_1028:
        /* <DEDUP_REMOVED lines=10> */
[----:B------:R-:W-:Y:S01]  /*193d0*/  IMAD.MOV.U32 R130, RZ, RZ, 0x2 ;  /* 0x00000002ff827424 */ /* 0x000fe200078e00ff */
[----:B------:R-:W-:-:S03]  /*193e0*/  @P0 SHF.L.U32 R131, R131, 0x10, RZ ;  /* 0x0000001083830819 */ /* 0x000fc600000006ff */
        /* <DEDUP_REMOVED lines=14> */
.L_x_1032:
        /* <DEDUP_REMOVED lines=12> */
.L_x_1033:
        /* <DEDUP_REMOVED lines=43> */
.L_x_1031:
[----:B------:R-:W-:Y:S01]  /*19840*/  I2FP.F32.U32 R131, R124 ;  /* 0x0000007c00837245 */ /* 0x000fe20000201000 */
[----:B------:R-:W-:Y:S01]  /*19850*/  IMAD.U32 R124, R125, 0x10000, RZ ;  /* 0x000100007d7c7824 */ /* 0x000fe200078e00ff */
[----:B------:R-:W-:Y:S02]  /*19860*/  ISETP.NE.AND P2, PT, R130, 0x1, PT ;  /* 0x000000018200780c */ /* 0x000fe40003f45270 */
[----:B------:R-:W-:Y:S01]  /*19870*/  LOP3.LUT R179, R179, 0xfffffffd, RZ, 0xc0, !PT ;  /* 0xfffffffdb3b37812 */ /* 0x000fe200078ec0ff */
[----:B------:R-:W-:Y:S01]  /*19880*/  FFMA.FTZ R131, R131, R184, 1.1641532182693481445e-10 ;  /* 0x2f00000083837423 */ /* 0x000fe200000100b8 */
[----:B------:R-:W-:Y:S01]  /*19890*/  FMUL.FTZ R124, R124, UR5 ;  /* 0x000000057c7c7c20 */ /* 0x000fe20008410000 */
[----:B------:R-:W-:Y:S02]  /*198a0*/  PRMT R133, R125, 0x7632, R133 ;  /* 0x000076327d857816 */ /* 0x000fe40000000085 */
[----:B------:R-:W-:Y:S02]  /*198b0*/  MOV R125, R170 ;  /* 0x000000aa007d7202 */ /* 0x000fe40000000f00 */
[----:B------:R-:W-:Y:S01]  /*198c0*/  FSETP.GTU.FTZ.AND P1, PT, R131, UR4, PT ;  /* 0x0000000483007c0b */ /* 0x000fe2000bf3c000 */
[----:B------:R-:W-:-:S03]  /*198d0*/  IMAD.MOV.U32 R131, RZ, RZ, 0x2 ;  /* 0x00000002ff837424 */ /* 0x000fc600078e00ff */
        /* <DEDUP_REMOVED lines=12> */
.L_x_1035:
        /* <DEDUP_REMOVED lines=12> */
.L_x_1036:
        /* <DEDUP_REMOVED lines=43> */
.L_x_1034:
        /* <DEDUP_REMOVED lines=8> */
[----:B------:R-:W-:-:S05]  /*19d90*/  FSEL R124, R124, RZ, !P1 ;  /* 0x000000ff7c7c7208 */ /* 0x000fca0004800000 */
[----:B------:R-:W-:Y:S01]  /*19da0*/  FADD.FTZ R173, R173, R124 ;  /* 0x0000007cadad7221 */ /* 0x000fe20000010000 */
[----:B------:R-:W-:-:S03]  /*19db0*/  IMAD.MOV.U32 R124, RZ, RZ, 0x2 ;  /* 0x00000002ff7c7424 */ /* 0x000fc600078e00ff */
[----:B------:R-:W-:Y:S01]  /*19dc0*/  @P0 FADD.FTZ R130, R130, R173 ;  /* 0x000000ad82820221 */ /* 0x000fe20000010000 */
[----:B------:R-:W-:Y:S02]  /*19dd0*/  @!P0 MOV R130, R173 ;  /* 0x000000ad00828202 */ /* 0x000fe40000000f00 */
[----:B------:R-:W-:Y:S02]  /*19de0*/  SEL R173, RZ, 0x1, P1 ;  /* 0x00000001ffad7807 */ /* 0x000fe40000800000 */
        /* <DEDUP_REMOVED lines=10> */
.L_x_1038:
        /* <DEDUP_REMOVED lines=12> */
.L_x_1039:
        /* <DEDUP_REMOVED lines=43> */
.L_x_1037:
[----:B------:R-:W-:Y:S02]  /*1a200*/  ISETP.NE.AND P3, PT, R124, 0x1, PT ;  /* 0x000000017c00780c */ /* 0x000fe40003f65270 */
[----:B------:R-:W-:Y:S02]  /*1a210*/  I2FP.F32.U32 R125, R125 ;  /* 0x0000007d007d7245 */ /* 0x000fe40000201000 */
[----:B------:R-:W-:-:S03]  /*1a220*/  SHF.L.U32 R133, R133, 0x10, RZ ;  /* 0x0000001085857819 */ /* 0x000fc600000006ff */
[----:B------:R-:W-:Y:S02]  /*1a230*/  FFMA.FTZ R125, R125, R184, 1.1641532182693481445e-10 ;  /* 0x2f0000007d7d7423 */ /* 0x000fe400000100b8 */
[----:B------:R-:W-:Y:S01]  /*1a240*/  FMUL.FTZ R131, R133, UR5 ;  /* 0x0000000585837c20 */ /* 0x000fe20008410000 */
[----:B------:R-:W-:Y:S02]  /*1a250*/  IMAD.MOV.U32 R133, RZ, RZ, 0x2 ;  /* 0x00000002ff857424 */ /* 0x000fe400078e00ff */
        /* <DEDUP_REMOVED lines=13> */
.L_x_1041:
        /* <DEDUP_REMOVED lines=12> */
.L_x_1042:
        /* <DEDUP_REMOVED lines=43> */
.L_x_1040:
[----:B------:R-:W-:Y:S01]  /*1a6a0*/  I2FP.F32.U32 R125, R125 ;  /* 0x0000007d007d7245 */ /* 0x000fe20000201000 */
[----:B------:R-:W-:Y:S01]  /*1a6b0*/  HFMA2 R175, -RZ, RZ, 0, 1.1920928955078125e-07 ;  /* 0x00000002ffaf7431 */ /* 0x000fe200000001ff */
        /* <DEDUP_REMOVED lines=9> */
[----:B------:R-:W-:Y:S02]  /*1a750*/  @P0 IMAD.U32 R190, R125, 0x10000, RZ ;  /* 0x000100007dbe0824 */ /* 0x000fe400078e00ff */
[----:B------:R-:W-:Y:S02]  /*1a760*/  IMAD.MOV.U32 R125, RZ, RZ, R170 ;  /* 0x000000ffff7d7224 */ /* 0x000fe400078e00aa */
[----:B------:R-:W-:-:S04]  /*1a770*/  FADD.FTZ R131, R131, R124 ;  /* 0x0000007c83837221 */ /* 0x000fc80000010000 */
        /* <DEDUP_REMOVED lines=12> */
.L_x_1044:
        /* <DEDUP_REMOVED lines=12> */
.L_x_1045:
        /* <DEDUP_REMOVED lines=43> */
.L_x_1043:
        /* <DEDUP_REMOVED lines=20> */
.L_x_1047:
        /* <DEDUP_REMOVED lines=12> */
.L_x_1048:
        /* <DEDUP_REMOVED lines=43> */
.L_x_1046:
[----:B------:R-:W-:Y:S01]  /*1b060*/  I2FP.F32.U32 R125, R125 ;  /* 0x0000007d007d7245 */ /* 0x000fe20000201000 */
[----:B------:R-:W-:Y:S01]  /*1b070*/  IMAD.U32 R124, R122, 0x10000, RZ ;  /* 0x000100007a7c7824 */ /* 0x000fe200078e00ff */
[----:B------:R-:W-:-:S03]  /*1b080*/  @P0 SHF.L.U32 R176, R118, 0x10, RZ ;  /* 0x0000001076b00819 */ /* 0x000fc600000006ff */
[----:B------:R-:W-:Y:S01]  /*1b090*/  FFMA.FTZ R125, R125, R184, 1.1641532182693481445e-10 ;  /* 0x2f0000007d7d7423 */ /* 0x000fe200000100b8 */
[----:B------:R-:W-:-:S04]  /*1b0a0*/  FMUL.FTZ R124, R124, UR5 ;  /* 0x000000057c7c7c20 */ /* 0x000fc80008410000 */
[----:B------:R-:W-:Y:S02]  /*1b0b0*/  FSETP.GTU.FTZ.AND P3, PT, R125, UR4, PT ;  /* 0x000000047d007c0b */ /* 0x000fe4000bf7c000 */
[----:B------:R-:W-:Y:S02]  /*1b0c0*/  MOV R125, R170 ;  /* 0x000000aa007d7202 */ /* 0x000fe40000000f00 */
[----:B------:R-:W-:Y:S02]  /*1b0d0*/  FSEL R124, R124, RZ, !P3 ;  /* 0x000000ff7c7c7208 */ /* 0x000fe40005800000 */
[----:B------:R-:W-:Y:S02]  /*1b0e0*/  SEL R175, RZ, 0x1, P3 ;  /* 0x00000001ffaf7807 */ /* 0x000fe40001800000 */
[----:B------:R-:W-:Y:S01]  /*1b0f0*/  ISETP.NE.AND P3, PT, R133, 0x1, PT ;  /* 0x000000018500780c */ /* 0x000fe20003f65270 */
[----:B------:R-:W-:Y:S01]  /*1b100*/  FADD.FTZ R131, R131, R124 ;  /* 0x0000007c83837221 */ /* 0x000fe20000010000 */
[----:B------:R-:W-:-:S03]  /*1b110*/  IMAD.MOV.U32 R124, RZ, RZ, 0x2 ;  /* 0x00000002ff7c7424 */ /* 0x000fc600078e00ff */
[--C-:B------:R-:W-:Y:S01]  /*1b120*/  @P0 FADD.FTZ R189, R176, R131.reuse ;  /* 0x00000083b0bd0221 */ /* 0x100fe20000010000 */
[----:B------:R-:W-:-:S05]  /*1b130*/  @!P0 IMAD.MOV.U32 R189, RZ, RZ, R131 ;  /* 0x000000ffffbd8224 */ /* 0x000fca00078e0083 */
        /* <DEDUP_REMOVED lines=10> */
.L_x_1050:
        /* <DEDUP_REMOVED lines=12> */
.L_x_1051:
        /* <DEDUP_REMOVED lines=42> */
[----:B------:R-:W-:-:S07]  /*1b540*/  HFMA2 R124, -RZ, RZ, 0, 0 ;  /* 0x00000000ff7c7431 */ /* 0x000fce00000001ff */
.L_x_1049:
        /* <DEDUP_REMOVED lines=19> */
.L_x_1053:
        /* <DEDUP_REMOVED lines=12> */
.L_x_1054:
        /* <DEDUP_REMOVED lines=43> */
.L_x_1052:
[----:B------:R-:W-:Y:S01]  /*1b9f0*/  I2FP.F32.U32 R125, R125 ;  /* 0x0000007d007d7245 */ /* 0x000fe20000201000 */
[----:B------:R-:W-:Y:S01]  /*1ba00*/  IMAD.MOV.U32 R177, RZ, RZ, 0x2 ;  /* 0x00000002ffb17424 */ /* 0x000fe200078e00ff */
[----:B------:R-:W-:-:S03]  /*1ba10*/  PRMT R124, R122, 0x7632, R124 ;  /* 0x000076327a7c7816 */ /* 0x000fc6000000007c */
[----:B------:R-:W-:Y:S02]  /*1ba20*/  FFMA.FTZ R125, R125, R184, 1.1641532182693481445e-10 ;  /* 0x2f0000007d7d7423 */ /* 0x000fe400000100b8 */
[----:B------:R-:W-:-:S03]  /*1ba30*/  IMAD.U32 R124, R124, 0x10000, RZ ;  /* 0x000100007c7c7824 */ /* 0x000fc600078e00ff */
[----:B------:R-:W-:Y:S01]  /*1ba40*/  FSETP.GTU.FTZ.AND P4, PT, R125, UR4, PT ;  /* 0x000000047d007c0b */ /* 0x000fe2000bf9c000 */
[----:B------:R-:W-:-:S03]  /*1ba50*/  FMUL.FTZ R124, R124, UR5 ;  /* 0x000000057c7c7c20 */ /* 0x000fc60008410000 */
[----:B------:R-:W-:Y:S02]  /*1ba60*/  SEL R176, RZ, 0x1, P4 ;  /* 0x00000001ffb07807 */ /* 0x000fe40002000000 */
[----:B------:R-:W-:Y:S02]  /*1ba70*/  FSEL R131, R124, RZ, !P4 ;  /* 0x000000ff7c837208 */ /* 0x000fe40006000000 */
[----:B------:R-:W-:Y:S02]  /*1ba80*/  ISETP.NE.AND P4, PT, R133, 0x1, PT ;  /* 0x000000018500780c */ /* 0x000fe40003f85270 */
[----:B------:R-:W-:Y:S01]  /*1ba90*/  @P0 PRMT R124, R118, 0x7632, R124 ;  /* 0x00007632767c0816 */ /* 0x000fe2000000007c */
[----:B------:R-:W-:-:S04]  /*1baa0*/  FADD.FTZ R126, R126, R131 ;  /* 0x000000837e7e7221 */ /* 0x000fc80000010000 */
[----:B------:R-:W-:-:S04]  /*1bab0*/  @P0 IMAD.U32 R125, R124, 0x10000, RZ ;  /* 0x000100007c7d0824 */ /* 0x000fc800078e00ff */
        /* <DEDUP_REMOVED lines=13> */
.L_x_1056:
        /* <DEDUP_REMOVED lines=12> */
.L_x_1057:
        /* <DEDUP_REMOVED lines=43> */
.L_x_1055:
        /* <DEDUP_REMOVED lines=20> */
.L_x_1059:
        /* <DEDUP_REMOVED lines=12> */
.L_x_1060:
        /* <DEDUP_REMOVED lines=43> */
.L_x_1058:
[----:B------:R-:W-:Y:S02]  /*1c3b0*/  I2FP.F32.U32 R125, R126 ;  /* 0x0000007e007d7245 */ /* 0x000fe40000201000 */
[----:B------:R-:W-:-:S03]  /*1c3c0*/  SHF.L.U32 R124, R123, 0x10, RZ ;  /* 0x000000107b7c7819 */ /* 0x000fc600000006ff */
[----:B------:R-:W-:Y:S02]  /*1c3d0*/  FFMA.FTZ R125, R125, R184, 1.1641532182693481445e-10 ;  /* 0x2f0000007d7d7423 */ /* 0x000fe400000100b8 */
[----:B------:R-:W-:-:S03]  /*1c3e0*/  FMUL.FTZ R124, R124, UR5 ;  /* 0x000000057c7c7c20 */ /* 0x000fc60008410000 */
[----:B------:R-:W-:Y:S01]  /*1c3f0*/  FSETP.GTU.FTZ.AND P5, PT, R125, UR4, PT ;  /* 0x000000047d007c0b */ /* 0x000fe2000bfbc000 */
[----:B------:R-:W-:-:S03]  /*1c400*/  @P0 IMAD.U32 R125, R119, 0x10000, RZ ;  /* 0x00010000777d0824 */ /* 0x000fc600078e00ff */
[----:B------:R-:W-:Y:S02]  /*1c410*/  FSEL R124, R124, RZ, !P5 ;  /* 0x000000ff7c7c7208 */ /* 0x000fe40006800000 */
[----:B------:R-:W-:Y:S02]  /*1c420*/  SEL R177, RZ, 0x1, P5 ;  /* 0x00000001ffb17807 */ /* 0x000fe40002800000 */
[----:B------:R-:W-:Y:S01]  /*1c430*/  ISETP.NE.AND P5, PT, R127, 0x1, PT ;  /* 0x000000017f00780c */ /* 0x000fe20003fa5270 */
[----:B------:R-:W-:-:S04]  /*1c440*/  FADD.FTZ R124, R133, R124 ;  /* 0x0000007c857c7221 */ /* 0x000fc80000010000 */
[--C-:B------:R-:W-:Y:S01]  /*1c450*/  @P0 FADD.FTZ R133, R125, R124.reuse ;  /* 0x0000007c7d850221 */ /* 0x100fe20000010000 */
[----:B------:R-:W-:Y:S02]  /*1c460*/  @!P0 IMAD.MOV.U32 R133, RZ, RZ, R124 ;  /* 0x000000ffff858224 */ /* 0x000fe400078e007c */
[----:B------:R-:W-:Y:S02]  /*1c470*/  HFMA2 R124, -RZ, RZ, 0, 1.1920928955078125e-07 ;  /* 0x00000002ff7c7431 */ /* 0x000fe400000001ff */
[----:B------:R-:W-:Y:S01]  /*1c480*/  IMAD.MOV.U32 R125, RZ, RZ, R170 ;  /* 0x000000ffff7d7224 */ /* 0x000fe200078e00aa */
        /* <DEDUP_REMOVED lines=10> */
.L_x_1062:
        /* <DEDUP_REMOVED lines=12> */
.L_x_1063:
        /* <DEDUP_REMOVED lines=43> */
.L_x_1061:
[----:B------:R-:W-:Y:S01]  /*1c8a0*/  I2FP.F32.U32 R125, R125 ;  /* 0x0000007d007d7245 */ /* 0x000fe20000201000 */
[----:B------:R-:W-:Y:S01]  /*1c8b0*/  IMAD.U32 R131, R131, 0x10000, RZ ;  /* 0x0001000083837824 */ /* 0x000fe200078e00ff */
[----:B------:R-:W-:Y:S01]  /*1c8c0*/  ISETP.NE.AND P6, PT, R124, 0x1, PT ;  /* 0x000000017c00780c */ /* 0x000fe20003fc5270 */
[----:B------:R-:W-:Y:S01]  /*1c8d0*/  IMAD.MOV.U32 R126, RZ, RZ, R170 ;  /* 0x000000ffff7e7224 */ /* 0x000fe200078e00aa */
[----:B------:R-:W-:Y:S01]  /*1c8e0*/  MOV R193, 0x2 ;  /* 0x0000000200c17802 */ /* 0x000fe20000000f00 */
        /* <DEDUP_REMOVED lines=14> */
.L_x_1065:
[----:B------:R-:W-:-:S04]  /*1c9d0*/  IADD3 R2, PT, PT, R2, 0x1, RZ ;  /* 0x0000000102027810 */ /* 0x000fc80007ffe0ff */
        /* <DEDUP_REMOVED lines=13> */
.L_x_1066:
        /* <DEDUP_REMOVED lines=43> */
.L_x_1064:
[----:B------:R-:W-:Y:S02]  /*1cd60*/  I2FP.F32.U32 R125, R126 ;  /* 0x0000007e007d7245 */ /* 0x000fe40000201000 */
[----:B------:R-:W-:-:S03]  /*1cd70*/  PRMT R124, R123, 0x7632, R124 ;  /* 0x000076327b7c7816 */ /* 0x000fc6000000007c */
[----:B------:R-:W-:Y:S02]  /*1cd80*/  FFMA.FTZ R125, R125, R184, 1.1641532182693481445e-10 ;  /* 0x2f0000007d7d7423 */ /* 0x000fe400000100b8 */
[----:B------:R-:W-:-:S03]  /*1cd90*/  IMAD.U32 R124, R124, 0x10000, RZ ;  /* 0x000100007c7c7824 */ /* 0x000fc600078e00ff */
[----:B------:R-:W-:Y:S01]  /*1cda0*/  FSETP.GTU.FTZ.AND P6, PT, R125, UR4, PT ;  /* 0x000000047d007c0b */ /* 0x000fe2000bfdc000 */
[----:B------:R-:W-:Y:S01]  /*1cdb0*/  FMUL.FTZ R124, R124, UR5 ;  /* 0x000000057c7c7c20 */ /* 0x000fe20008410000 */
[----:B------:R-:W-:-:S04]  /*1cdc0*/  @P0 PRMT R125, R119, 0x7632, R125 ;  /* 0x00007632777d0816 */ /* 0x000fc8000000007d */
[----:B------:R-:W-:Y:S02]  /*1cdd0*/  FSEL R192, R124, RZ, !P6 ;  /* 0x000000ff7cc07208 */ /* 0x000fe40007000000 */
[----:B------:R-:W-:Y:S02]  /*1cde0*/  @P0 SHF.L.U32 R126, R125, 0x10, RZ ;  /* 0x000000107d7e0819 */ /* 0x000fe400000006ff */
[----:B------:R-:W-:Y:S01]  /*1cdf0*/  SEL R124, RZ, 0x1, P6 ;  /* 0x00000001ff7c7807 */ /* 0x000fe20003000000 */
        /* <DEDUP_REMOVED lines=10> */
.L_x_1018:
        /* <DEDUP_REMOVED lines=15> */
.L_x_1069:
[----:B------:R-:W-:-:S04]  /*1cf90*/  VIADD R2, R2, 0x1 ;  /* 0x0000000102027836 */ /* 0x000fc80000000000 */
[C---:B-1----:R-:W-:Y:S01]  /*1cfa0*/  IMAD.WIDE.U32 R190, R2.reuse, -0x2daee0ad, RZ ;  /* 0xd2511f5302be7825 */ /* 0x042fe200078e00ff */
        /* <DEDUP_REMOVED lines=10> */
.L_x_1070:
        /* <DEDUP_REMOVED lines=42> */
[----:B------:R-:W-:-:S07]  /*1d2f0*/  IMAD.MOV.U32 R130, RZ, RZ, R186 ;  /* 0x000000ffff827224 */ /* 0x000fce00078e00ba */
.L_x_1068:
[----:B------:R-:W-:Y:S01]  /*1d300*/  I2FP.F32.U32 R131, R130 ;  /* 0x0000008200837245 */ /* 0x000fe20000201000 */
[----:B-----5:R-:W-:Y:S01]  /*1d310*/  IMAD.U32 R130, R124, 0x10000, RZ ;  /* 0x000100007c827824 */ /* 0x020fe200078e00ff */
[----:B------:R-:W-:Y:S01]  /*1d320*/  ISETP.NE.AND P2, PT, R133, 0x1, PT ;  /* 0x000000018500780c */ /* 0x000fe20003f45270 */
[----:B------:R-:W-:Y:S01]  /*1d330*/  @P0 IMAD.U32 R186, R116, 0x10000, RZ ;  /* 0x0001000074ba0824 */ /* 0x000fe200078e00ff */
[----:B------:R-:W-:Y:S01]  /*1d340*/  LOP3.LUT R179, R179, 0xfffffff7, RZ, 0xc0, !PT ;  /* 0xfffffff7b3b37812 */ /* 0x000fe200078ec0ff */
[----:B------:R-:W-:Y:S01]  /*1d350*/  FFMA.FTZ R131, R131, R184, 1.1641532182693481445e-10 ;  /* 0x2f00000083837423 */ /* 0x000fe200000100b8 */
[----:B------:R-:W-:Y:S01]  /*1d360*/  FMUL.FTZ R130, R130, UR5 ;  /* 0x0000000582827c20 */ /* 0x000fe20008410000 */
[----:B------:R-:W-:Y:S02]  /*1d370*/  PRMT R124, R124, 0x7632, R124 ;  /* 0x000076327c7c7816 */ /* 0x000fe4000000007c */
[----:B------:R-:W-:Y:S02]  /*1d380*/  MOV R188, 0x2 ;  /* 0x0000000200bc7802 */ /* 0x000fe40000000f00 */
[----:B------:R-:W-:Y:S01]  /*1d390*/  FSETP.GTU.FTZ.AND P1, PT, R131, UR4, PT ;  /* 0x0000000483007c0b */ /* 0x000fe2000bf3c000 */
[----:B------:R-:W-:-:S03]  /*1d3a0*/  IMAD.MOV.U32 R131, RZ, RZ, R170 ;  /* 0x000000ffff837224 */ /* 0x000fc600078e00aa */
[----:B------:R-:W-:Y:S02]  /*1d3b0*/  FSEL R187, R130, RZ, !P1 ;  /* 0x000000ff82bb7208 */ /* 0x000fe40004800000 */
        /* <DEDUP_REMOVED lines=13> */
.L_x_1072:
[----:B------:R-:W-:-:S04]  /*1d490*/  IADD3 R2, PT, PT, R2, 0x1, RZ ;  /* 0x0000000102027810 */ /* 0x000fc80007ffe0ff */
[C---:B------:R-:W-:Y:S01]  /*1d4a0*/  ISETP.NE.AND P1, PT, R2.reuse, RZ, PT ;  /* 0x000000ff0200720c */ /* 0x040fe20003f25270 */
[----:B-1----:R-:W-:-:S12]  /*1d4b0*/  IMAD.WIDE.U32 R190, R2, -0x2daee0ad, RZ ;  /* 0xd2511f5302be7825 */ /* 0x002fd800078e00ff */
        /* <DEDUP_REMOVED lines=9> */
.L_x_1073:
        /* <DEDUP_REMOVED lines=43> */
.L_x_1071:
[----:B------:R-:W-:Y:S01]  /*1d800*/  I2FP.F32.U32 R131, R131 ;  /* 0x0000008300837245 */ /* 0x000fe20000201000 */
[----:B------:R-:W-:Y:S01]  /*1d810*/  IMAD.U32 R124, R124, 0x10000, RZ ;  /* 0x000100007c7c7824 */ /* 0x000fe200078e00ff */
[----:B------:R-:W-:Y:S01]  /*1d820*/  ISETP.NE.AND P2, PT, R188, 0x1, PT ;  /* 0x00000001bc00780c */ /* 0x000fe20003f45270 */
[----:B------:R-:W-:Y:S01]  /*1d830*/  IMAD.MOV.U32 R133, RZ, RZ, 0x2 ;  /* 0x00000002ff857424 */ /* 0x000fe200078e00ff */
[----:B------:R-:W-:Y:S01]  /*1d840*/  @P0 PRMT R130, R116, 0x7632, R130 ;  /* 0x0000763274820816 */ /* 0x000fe20000000082 */
[----:B------:R-:W-:Y:S01]  /*1d850*/  FFMA.FTZ R131, R131, R184, 1.1641532182693481445e-10 ;  /* 0x2f00000083837423 */ /* 0x000fe200000100b8 */
[----:B------:R-:W-:Y:S01]  /*1d860*/  FMUL.FTZ R124, R124, UR5 ;  /* 0x000000057c7c7c20 */ /* 0x000fe20008410000 */
[----:B------:R-:W-:-:S03]  /*1d870*/  LOP3.LUT R179, R179, 0xfffffffb, RZ, 0xc0, !PT ;  /* 0xfffffffbb3b37812 */ /* 0x000fc600078ec0ff */
[----:B------:R-:W-:Y:S02]  /*1d880*/  FSETP.GTU.FTZ.AND P1, PT, R131, UR4, PT ;  /* 0x0000000483007c0b */ /* 0x000fe4000bf3c000 */
[----:B------:R-:W-:Y:S02]  /*1d890*/  @P0 SHF.L.U32 R131, R130, 0x10, RZ ;  /* 0x0000001082830819 */ /* 0x000fe400000006ff */
[----:B------:R-:W-:Y:S01]  /*1d8a0*/  FSEL R186, R124, RZ, !P1 ;  /* 0x000000ff7cba7208 */ /* 0x000fe20004800000 */
[----:B------:R-:W-:Y:S01]  /*1d8b0*/  IMAD.MOV.U32 R124, RZ, RZ, R170 ;  /* 0x000000ffff7c7224 */ /* 0x000fe200078e00aa */
[----:B------:R-:W-:-:S03]  /*1d8c0*/  PLOP3.LUT P1, PT, P1, PT, PT, 0x8, 0x80 ;  /* 0x000000000080781c */ /* 0x000fc60000f2e170 */
[----:B------:R-:W-:-:S05]  /*1d8d0*/  @P0 FADD.FTZ R186, R186, R131 ;  /* 0x00000083baba0221 */ /* 0x000fca0000010000 */
[----:B-1----:R-:W-:-:S05]  /*1d8e0*/  F2FP.BF16.F32.PACK_AB R191, RZ, R186 ;  /* 0x000000baffbf723e */ /* 0x002fca00000010ff */
[----:B------:R-:W-:Y:S01]  /*1d8f0*/  @P1 LOP3.LUT R179, R179, 0x4, RZ, 0xfc, !PT ;  /* 0x00000004b3b31812 */ /* 0x000fe200078efcff */
        /* <DEDUP_REMOVED lines=9> */
.L_x_1075:
        /* <DEDUP_REMOVED lines=12> */
.L_x_1076:
[----:B------:R-:W-:Y:S01]  /*1da50*/  IMAD.WIDE.U32 R4, R0, -0x326172a9, RZ ;  /* 0xcd9e8d5700047825 */ /* 0x000fe200078e00ff */
[----:B------:R-:W-:Y:S02]  /*1da60*/  LOP3.LUT R130, R169, UR11, R193, 0x96, !PT ;  /* 0x0000000ba9827c12 */ /* 0x000fe4000f8e96c1 */
[----:B------:R-:W-:Y:S01]  /*1da70*/  MOV R124, R182 ;  /* 0x000000b6007c7202 */ /* 0x000fe20000000f00 */
        /* <DEDUP_REMOVED lines=40> */
.L_x_1074:
[----:B------:R-:W-:Y:S01]  /*1dd00*/  I2FP.F32.U32 R131, R124 ;  /* 0x0000007c00837245 */ /* 0x000fe20000201000 */
[----:B------:R-:W-:Y:S01]  /*1dd10*/  IMAD.MOV.U32 R188, RZ, RZ, 0x2 ;  /* 0x00000002ffbc7424 */ /* 0x000fe200078e00ff */
[----:B------:R-:W-:Y:S02]  /*1dd20*/  SHF.L.U32 R124, R125, 0x10, RZ ;  /* 0x000000107d7c7819 */ /* 0x000fe400000006ff */
[----:B------:R-:W-:Y:S01]  /*1dd30*/  ISETP.NE.AND P2, PT, R133, 0x1, PT ;  /* 0x000000018500780c */ /* 0x000fe20003f45270 */
[----:B------:R-:W-:Y:S01]  /*1dd40*/  FFMA.FTZ R131, R131, R184, 1.1641532182693481445e-10 ;  /* 0x2f00000083837423 */ /* 0x000fe200000100b8 */
[----:B------:R-:W-:Y:S01]  /*1dd50*/  LOP3.LUT R179, R179, 0xfffffffd, RZ, 0xc0, !PT ;  /* 0xfffffffdb3b37812 */ /* 0x000fe200078ec0ff */
[----:B------:R-:W-:-:S03]  /*1dd60*/  FMUL.FTZ R124, R124, UR5 ;  /* 0x000000057c7c7c20 */ /* 0x000fc60008410000 */
[----:B------:R-:W-:Y:S01]  /*1dd70*/  FSETP.GTU.FTZ.AND P1, PT, R131, UR4, PT ;  /* 0x0000000483007c0b */ /* 0x000fe2000bf3c000 */
[----:B------:R-:W-:-:S03]  /*1dd80*/  @P0 IMAD.U32 R131, R117, 0x10000, RZ ;  /* 0x0001000075830824 */ /* 0x000fc600078e00ff */
        /* <DEDUP_REMOVED lines=16> */
.L_x_1078:
        /* <DEDUP_REMOVED lines=12> */
.L_x_1079:
        /* <DEDUP_REMOVED lines=43> */
.L_x_1077:
[----:B------:R-:W-:Y:S01]  /*1e200*/  I2FP.F32.U32 R125, R125 ;  /* 0x0000007d007d7245 */ /* 0x000fe20000201000 */
[----:B------:R-:W-:Y:S01]  /*1e210*/  IMAD.U32 R131, R131, 0x10000, RZ ;  /* 0x0001000083837824 */ /* 0x000fe200078e00ff */
[----:B------:R-:W-:Y:S02]  /*1e220*/  ISETP.NE.AND P2, PT, R188, 0x1, PT ;  /* 0x00000001bc00780c */ /* 0x000fe40003f45270 */
[----:B------:R-:W-:Y:S01]  /*1e230*/  @P0 PRMT R124, R117, 0x7632, R124 ;  /* 0x00007632757c0816 */ /* 0x000fe2000000007c */
[----:B------:R-:W-:Y:S01]  /*1e240*/  FFMA.FTZ R125, R125, R184, 1.1641532182693481445e-10 ;  /* 0x2f0000007d7d7423 */ /* 0x000fe200000100b8 */
[----:B------:R-:W-:-:S04]  /*1e250*/  FMUL.FTZ R131, R131, UR5 ;  /* 0x0000000583837c20 */ /* 0x000fc80008410000 */
[----:B------:R-:W-:Y:S01]  /*1e260*/  FSETP.GTU.FTZ.AND P1, PT, R125, UR4, PT ;  /* 0x000000047d007c0b */ /* 0x000fe2000bf3c000 */
[----:B------:R-:W-:-:S03]  /*1e270*/  @P0 IMAD.U32 R125, R124, 0x10000, RZ ;  /* 0x000100007c7d0824 */ /* 0x000fc600078e00ff */
[----:B------:R-:W-:Y:S02]  /*1e280*/  FSEL R190, R131, RZ, !P1 ;  /* 0x000000ff83be7208 */ /* 0x000fe40004800000 */
[----:B------:R-:W-:Y:S02]  /*1e290*/  PLOP3.LUT P1, PT, P1, PT, PT, 0x8, 0x80 ;  /* 0x000000000080781c */ /* 0x000fe40000f2e170 */
[----:B------:R-:W-:Y:S01]  /*1e2a0*/  MOV R131, 0x2 ;  /* 0x0000000200837802 */ /* 0x000fe20000000f00 */
        /* <DEDUP_REMOVED lines=12> */
.L_x_1081:
        /* <DEDUP_REMOVED lines=12> */
.L_x_1082:
        /* <DEDUP_REMOVED lines=43> */
.L_x_1080:
        /* <DEDUP_REMOVED lines=23> */
.L_x_1084:
        /* <DEDUP_REMOVED lines=12> */
.L_x_1085:
        /* <DEDUP_REMOVED lines=43> */
.L_x_1083:
        /* <DEDUP_REMOVED lines=23> */
.L_x_1087:
        /* <DEDUP_REMOVED lines=12> */
.L_x_1088:
        /* <DEDUP_REMOVED lines=43> */
.L_x_1086:
[----:B------:R-:W-:Y:S01]  /*1f0a0*/  I2FP.F32.U32 R125, R125 ;  /* 0x0000007d007d7245 */ /* 0x000fe20000201000 */
[----:B------:R-:W-:Y:S01]  /*1f0b0*/  IMAD.U32 R124, R127, 0x10000, RZ ;  /* 0x000100007f7c7824 */ /* 0x000fe200078e00ff */
[----:B------:R-:W-:Y:S01]  /*1f0c0*/  ISETP.NE.AND P5, PT, R192, 0x1, PT ;  /* 0x00000001c000780c */ /* 0x000fe20003fa5270 */
[----:B------:R-:W-:Y:S01]  /*1f0d0*/  @P0 IMAD.U32 R126, R119, 0x10000, RZ ;  /* 0x00010000777e0824 */ /* 0x000fe200078e00ff */
[----:B------:R-:W-:Y:S01]  /*1f0e0*/  PRMT R131, R127, 0x7632, R131 ;  /* 0x000076327f837816 */ /* 0x000fe20000000083 */
[----:B------:R-:W-:Y:S01]  /*1f0f0*/  FFMA.FTZ R125, R125, R184, 1.1641532182693481445e-10 ;  /* 0x2f0000007d7d7423 */ /* 0x000fe200000100b8 */
[----:B------:R-:W-:Y:S01]  /*1f100*/  FMUL.FTZ R124, R124, UR5 ;  /* 0x000000057c7c7c20 */ /* 0x000fe20008410000 */
[----:B------:R-:W-:-:S03]  /*1f110*/  MOV R193, 0x2 ;  /* 0x0000000200c17802 */ /* 0x000fc60000000f00 */
        /* <DEDUP_REMOVED lines=15> */
.L_x_1090:
        /* <DEDUP_REMOVED lines=12> */
.L_x_1091:
        /* <DEDUP_REMOVED lines=43> */
.L_x_1089:
[----:B------:R-:W-:Y:S01]  /*1f580*/  I2FP.F32.U32 R125, R125 ;  /* 0x0000007d007d7245 */ /* 0x000fe20000201000 */
[----:B------:R-:W-:Y:S01]  /*1f590*/  IMAD.U32 R131, R131, 0x10000, RZ ;  /* 0x0001000083837824 */ /* 0x000fe200078e00ff */
[----:B------:R-:W-:Y:S02]  /*1f5a0*/  @P0 PRMT R124, R119, 0x7632, R124 ;  /* 0x00007632777c0816 */ /* 0x000fe4000000007c */
[----:B------:R-:W-:Y:S01]  /*1f5b0*/  PRMT R126, R199, 0x5410, R200 ;  /* 0x00005410c77e7816 */ /* 0x000fe200000000c8 */
[----:B------:R-:W-:Y:S01]  /*1f5c0*/  FFMA.FTZ R125, R125, R184, 1.1641532182693481445e-10 ;  /* 0x2f0000007d7d7423 */ /* 0x000fe200000100b8 */
[----:B------:R-:W-:Y:S01]  /*1f5d0*/  FMUL.FTZ R131, R131, UR5 ;  /* 0x0000000583837c20 */ /* 0x000fe20008410000 */
[----:B------:R-:W-:-:S03]  /*1f5e0*/  @P0 SHF.L.U32 R124, R124, 0x10, RZ ;  /* 0x000000107c7c0819 */ /* 0x000fc600000006ff */
[----:B------:R-:W-:Y:S02]  /*1f5f0*/  FSETP.GTU.FTZ.AND P5, PT, R125, UR4, PT ;  /* 0x000000047d007c0b */ /* 0x000fe4000bfbc000 */
[----:B------:R-:W-:Y:S02]  /*1f600*/  PRMT R125, R194, 0x5410, R197 ;  /* 0x00005410c27d7816 */ /* 0x000fe400000000c5 */
[----:B------:R-:W-:Y:S02]  /*1f610*/  FSEL R131, R131, RZ, !P5 ;  /* 0x000000ff83837208 */ /* 0x000fe40006800000 */
[----:B------:R-:W-:-:S03]  /*1f620*/  PLOP3.LUT P5, PT, P5, PT, PT, 0x8, 0x80 ;  /* 0x000000000080781c */ /* 0x000fc60002fae170 */
[----:B------:R-:W-:Y:S01]  /*1f630*/  @P0 FADD.FTZ R131, R131, R124 ;  /* 0x0000007c83830221 */ /* 0x000fe20000010000 */
[----:B------:R-:W-:-:S04]  /*1f640*/  PRMT R124, R181, 0x5410, R191 ;  /* 0x00005410b57c7816 */ /* 0x000fc800000000bf */
[----:B------:R-:W-:-:S04]  /*1f650*/  F2FP.BF16.F32.PACK_AB R127, RZ, R131 ;  /* 0x00000083ff7f723e */ /* 0x000fc800000010ff */
[----:B------:R-:W-:-:S07]  /*1f660*/  PRMT R127, R198, 0x5410, R127 ;  /* 0x00005410c67f7816 */ /* 0x000fce000000007f */
.L_x_1067:
[----:B------:R-:W-:Y:S01]  /*1f670*/  SEL R181, RZ, 0x1000000, !P5 ;  /* 0x01000000ffb57807 */ /* 0x000fe20006800000 */
[----:B------:R-:W-:Y:S01]  /*1f680*/  IMAD.WIDE.U32 R198, R185, 0x10, R218 ;  /* 0x00000010b9c67825 */ /* 0x000fe200078e00da */
[----:B------:R-:W-:Y:S01]  /*1f690*/  SEL R192, RZ, 0x10000, !P4 ;  /* 0x00010000ffc07807 */ /* 0x000fe20006000000 */
[----:B------:R-:W0:Y:S01]  /*1f6a0*/  @P0 LDC.64 R220, c[0x0][0x3a0] ;  /* 0x0000e800ffdc0b82 */ /* 0x000e220000000a00 */
[----:B------:R-:W-:Y:S01]  /*1f6b0*/  SEL R197, RZ, 0x100, !P3 ;  /* 0x00000100ffc57807 */ /* 0x000fe20005800000 */
[----:B------:R-:W1:Y:S01]  /*1f6c0*/  @UP0 LDCU.64 UR40, c[0x0][0x398] ;  /* 0x00007300ff2807ac */ /* 0x000e620008000a00 */
[C---:B------:R-:W-:Y:S01]  /*1f6d0*/  LOP3.LUT P5, RZ, R179.reuse, 0x4, RZ, 0xc0, !PT ;  /* 0x00000004b3ff7812 */ /* 0x040fe200078ac0ff */
[----:B------:R2:W-:Y:S01]  /*1f6e0*/  STG.E.128 desc[UR8][R198.64], R124 ;  /* 0x0000007cc6007986 */ /* 0x0005e2000c101d08 */
[----:B------:R-:W-:Y:S01]  /*1f6f0*/  LOP3.LUT P4, RZ, R179, 0x2, RZ, 0xc0, !PT ;  /* 0x00000002b3ff7812 */ /* 0x000fe2000788c0ff */
[----:B------:R-:W-:Y:S01]  /*1f700*/  IMAD.MOV.U32 R223, RZ, RZ, 0x10 ;  /* 0x00000010ffdf7424 */ /* 0x000fe200078e00ff */
[----:B------:R-:W-:-:S02]  /*1f710*/  LOP3.LUT R197, R197, R181, R192, 0xfe, !PT ;  /* 0x000000b5c5c57212 */ /* 0x000fc400078efec0 */
[----:B------:R-:W-:Y:S02]  /*1f720*/  SEL R194, RZ, 0x1, !P2 ;  /* 0x00000001ffc27807 */ /* 0x000fe40005000000 */
[----:B------:R-:W-:Y:S02]  /*1f730*/  LOP3.LUT P6, RZ, R179, 0x8, RZ, 0xc0, !PT ;  /* 0x00000008b3ff7812 */ /* 0x000fe400078cc0ff */
[----:B------:R-:W-:Y:S02]  /*1f740*/  SEL R191, RZ, 0x1000000, !P1 ;  /* 0x01000000ffbf7807 */ /* 0x000fe40004800000 */
[----:B------:R-:W-:Y:S02]  /*1f750*/  SEL R192, RZ, 0x10000, !P4 ;  /* 0x00010000ffc07807 */ /* 0x000fe40006000000 */
[----:B------:R-:W-:Y:S02]  /*1f760*/  SEL R181, RZ, 0x100, !P5 ;  /* 0x00000100ffb57807 */ /* 0x000fe40006800000 */
[----:B------:R-:W-:-:S02]  /*1f770*/  PLOP3.LUT P3, PT, PT, PT, UP0, 0x80, 0x8 ;  /* 0x000000000008781c */ /* 0x000fc40003f6f008 */
[----:B------:R-:W-:Y:S01]  /*1f780*/  LOP3.LUT R181, R181, R191, R192, 0xfe, !PT ;  /* 0x000000bfb5b57212 */ /* 0x000fe200078efec0 */
[----:B--2---:R-:W-:Y:S01]  /*1f790*/  IMAD.WIDE.U32 R126, R185, 0x8, R216 ;  /* 0x00000008b97e7825 */ /* 0x004fe200078e00d8 */
[----:B------:R-:W-:Y:S02]  /*1f7a0*/  LOP3.LUT R125, R197, R194, RZ, 0xfc, !PT ;  /* 0x000000c2c57d7212 */ /* 0x000fe400078efcff */
[----:B------:R-:W-:Y:S01]  /*1f7b0*/  SEL R194, RZ, 0x1, !P6 ;  /* 0x00000001ffc27807 */ /* 0x000fe20007000000 */
[----:B------:R-:W-:Y:S01]  /*1f7c0*/  VIADD R192, R132, 0x200 ;  /* 0x0000020084c07836 */ /* 0x000fe20000000000 */
[----:B------:R-:W-:Y:S02]  /*1f7d0*/  PLOP3.LUT P1, PT, PT, PT, UP0, 0x80, 0x8 ;  /* 0x000000000008781c */ /* 0x000fe40003f2f008 */
[----:B------:R-:W-:Y:S01]  /*1f7e0*/  LOP3.LUT R124, R181, R194, RZ, 0xfc, !PT ;  /* 0x000000c2b57c7212 */ /* 0x000fe200078efcff */
[----:B------:R-:W-:-:S04]  /*1f7f0*/  IMAD.WIDE.U32 R224, R192, 0x10, R134 ;  /* 0x00000010c0e07825 */ /* 0x000fc800078e0086 */
[----:B------:R2:W-:Y:S01]  /*1f800*/  STG.E.64 desc[UR8][R126.64], R124 ;  /* 0x0000007c7e007986 */ /* 0x0005e2000c101b08 */
[----:B-1----:R-:W-:-:S04]  /*1f810*/  @P3 IMAD.WIDE.U32 R222, R192, R223, UR40 ;  /* 0x00000028c0de3e25 */ /* 0x002fc8000f8e00df */
[----:B0-----:R-:W-:Y:S01]  /*1f820*/  @P0 IMAD.WIDE.U32 R220, R192, 0x10, R220 ;  /* 0x00000010c0dc0825 */ /* 0x001fe200078e00dc */
[----:B--2---:R-:W-:Y:S06]  /*1f830*/  BRA.U !UP0, `(.L_x_1092) ;  /* 0x0000000108507547 */ /* 0x004fec000b800000 */
[----:B------:R-:W-:Y:S01]  /*1f840*/  SHF.L.U32 R127, R177, 0x10, RZ ;  /* 0x00000010b17f7819 */ /* 0x000fe200000006ff */
[----:B------:R-:W0:Y:S01]  /*1f850*/  LDC.64 R124, c[0x0][0x3b8] ;  /* 0x0000ee00ff7c7b82 */ /* 0x000e220000000a00 */
[----:B------:R-:W-:Y:S02]  /*1f860*/  LOP3.LUT R126, R178, 0xffff, RZ, 0xc0, !PT ;  /* 0x0000ffffb27e7812 */ /* 0x000fe400078ec0ff */
[----:B------:R-:W-:Y:S02]  /*1f870*/  LOP3.LUT R127, R127, 0xff0000, RZ, 0xc0, !PT ;  /* 0x00ff00007f7f7812 */ /* 0x000fe400078ec0ff */
[----:B------:R-:W-:Y:S02]  /*1f880*/  PRMT R135, R176, 0x7104, RZ ;  /* 0x00007104b0877816 */ /* 0x000fe400000000ff */
[----:B------:R-:W-:Y:S02]  /*1f890*/  PRMT R126, R127, 0x4210, R126 ;  /* 0x000042107f7e7816 */ /* 0x000fe4000000007e */
[----:B------:R-:W-:-:S02]  /*1f8a0*/  LOP3.LUT R198, R174, 0xff, RZ, 0xc0, !PT ;  /* 0x000000ffaec67812 */ /* 0x000fc400078ec0ff */
[----:B------:R-:W-:Y:S02]  /*1f8b0*/  LOP3.LUT R134, R173, 0xff, RZ, 0xc0, !PT ;  /* 0x000000ffad867812 */ /* 0x000fe400078ec0ff */
[----:B------:R-:W-:Y:S01]  /*1f8c0*/  LOP3.LUT R127, R172, 0xff, RZ, 0xc0, !PT ;  /* 0x000000ffac7f7812 */ /* 0x000fe200078ec0ff */
[----:B------:R-:W-:Y:S01]  /*1f8d0*/  IMAD.WIDE.U32 R198, R198, 0x1000000, RZ ;  /* 0x01000000c6c67825 */ /* 0x000fe200078e00ff */
[----:B------:R-:W-:-:S03]  /*1f8e0*/  LOP3.LUT R194, R126, 0xff00, R135, 0xf8, !PT ;  /* 0x0000ff007ec27812 */ /* 0x000fc600078ef887 */
[----:B------:R-:W-:Y:S01]  /*1f8f0*/  IMAD.WIDE.U32 R134, R134, 0x10000, RZ ;  /* 0x0001000086867825 */ /* 0x000fe200078e00ff */
[----:B------:R-:W-:-:S03]  /*1f900*/  LOP3.LUT R181, R194, 0xff, R175, 0xf8, !PT ;  /* 0x000000ffc2b57812 */ /* 0x000fc600078ef8af */
[----:B------:R-:W-:Y:S01]  /*1f910*/  IMAD.WIDE.U32 R126, R127, 0x100, RZ ;  /* 0x000001007f7e7825 */ /* 0x000fe200078e00ff */
[----:B------:R-:W-:-:S03]  /*1f920*/  LOP3.LUT R181, R135, R181, R199, 0xfe, !PT ;  /* 0x000000b587b57212 */ /* 0x000fc600078efec7 */
[----:B0-----:R-:W-:Y:S01]  /*1f930*/  IMAD.WIDE.U32 R124, R185, 0x8, R124 ;  /* 0x00000008b97c7825 */ /* 0x001fe200078e007c */
[----:B------:R-:W-:Y:S02]  /*1f940*/  LOP3.LUT R126, R126, R198, R134, 0xfe, !PT ;  /* 0x000000c67e7e7212 */ /* 0x000fe400078efe86 */
[----:B------:R-:W-:Y:S02]  /*1f950*/  LOP3.LUT R127, R181, R127, RZ, 0xfc, !PT ;  /* 0x0000007fb57f7212 */ /* 0x000fe400078efcff */
[----:B------:R-:W-:-:S05]  /*1f960*/  LOP3.LUT R126, R126, 0xff, R171, 0xf8, !PT ;  /* 0x000000ff7e7e7812 */ /* 0x000fca00078ef8ab */
[----:B------:R0:W-:Y:S02]  /*1f970*/  STG.E.64 desc[UR8][R124.64], R126 ;  /* 0x0000007e7c007986 */ /* 0x0001e4000c101b08 */
.L_x_1092:
[----:B------:R1:W5:Y:S04]  /*1f980*/  @P1 LDG.E.128 R120, desc[UR8][R222.64] ;  /* 0x00000008de781981 */ /* 0x000368000c1e1d00 */
[----:B------:R1:W5:Y:S04]  /*1f990*/  @P0 LDG.E.128 R116, desc[UR8][R220.64] ;  /* 0x00000008dc740981 */ /* 0x000368000c1e1d00 */
[----:B0-----:R1:W5:Y:S01]  /*1f9a0*/  LDG.E.128 R124, desc[UR8][R224.64] ;  /* 0x00000008e07c7981 */ /* 0x001362000c1e1d00 */
[----:B------:R-:W-:Y:S05]  /*1f9b0*/  BRA.U !UP0, `(.L_x_1093) ;  /* 0x0000004d088c7547 */ /* 0x000fea000b800000 */
        /* <DEDUP_REMOVED lines=10> */
[--C-:B------:R-:W-:Y:S01]  /*1fa60*/  @!P1 IMAD.MOV.U32 R181, RZ, RZ, R182.reuse ;  /* 0x000000ffffb59224 */ /* 0x100fe200078e00b6 */
[----:B------:R-:W-:Y:S01]  /*1fa70*/  @P1 MOV R134, R5 ;  /* 0x0000000500861202 */ /* 0x000fe20000000f00 */
[----:B------:R-:W-:Y:S02]  /*1fa80*/  @P1 VIADD R171, R193, 0x1 ;  /* 0x00000001c1ab1836 */ /* 0x000fe40000000000 */
[----:B------:R-:W-:Y:S01]  /*1fa90*/  @P1 IMAD.MOV.U32 R181, RZ, RZ, R182 ;  /* 0x000000ffffb51224 */ /* 0x000fe200078e00b6 */
[----:B------:R-:W-:Y:S06]  /*1faa0*/  BRA `(.L_x_1094) ;  /* 0x0000000000d87947 */ /* 0x000fec0003800000 */
.L_x_1095:
        /* <DEDUP_REMOVED lines=12> */
.L_x_1096:
        /* <DEDUP_REMOVED lines=42> */
.L_x_1094:
[----:B------:R-:W-:Y:S01]  /*1fe10*/  I2FP.F32.U32 R135, R134 ;  /* 0x0000008600877245 */ /* 0x000fe20000201000 */
[----:B-----5:R-:W-:Y:S01]  /*1fe20*/  IMAD.U32 R134, R124, 0x10000, RZ ;  /* 0x000100007c867824 */ /* 0x020fe200078e00ff */
[----:B------:R-:W-:Y:S01]  /*1fe30*/  ISETP.NE.AND P2, PT, R171, 0x1, PT ;  /* 0x00000001ab00780c */ /* 0x000fe20003f45270 */
[----:B------:R-:W-:Y:S01]  /*1fe40*/  HFMA2 R172, -RZ, RZ, 0, 1.1920928955078125e-07 ;  /* 0x00000002ffac7431 */ /* 0x000fe200000001ff */
[----:B------:R-:W-:Y:S01]  /*1fe50*/  LOP3.LUT R179, R179, 0xfffffff7, RZ, 0xc0, !PT ;  /* 0xfffffff7b3b37812 */ /* 0x000fe200078ec0ff */
[----:B------:R-:W-:Y:S01]  /*1fe60*/  FFMA.FTZ R135, R135, R184, 1.1641532182693481445e-10 ;  /* 0x2f00000087877423 */ /* 0x000fe200000100b8 */
[----:B------:R-:W-:Y:S01]  /*1fe70*/  FMUL.FTZ R134, R134, UR5 ;  /* 0x0000000586867c20 */ /* 0x000fe20008410000 */
[----:B------:R-:W-:-:S03]  /*1fe80*/  PRMT R124, R124, 0x7632, R124 ;  /* 0x000076327c7c7816 */ /* 0x000fc6000000007c */
        /* <DEDUP_REMOVED lines=14> */
.L_x_1098:
        /* <DEDUP_REMOVED lines=12> */
.L_x_1099:
        /* <DEDUP_REMOVED lines=39> */
[----:B------:R-:W-:Y:S01]  /*202a0*/  LOP3.LUT R4, R4, UR34, R135, 0x96, !PT ;  /* 0x0000002204047c12 */ /* 0x000fe2000f8e9687 */
[----:B------:R-:W-:Y:S02]  /*202b0*/  IMAD.MOV.U32 R135, RZ, RZ, R181 ;  /* 0x000000ffff877224 */ /* 0x000fe400078e00b5 */
[----:B------:R-:W-:-:S07]  /*202c0*/  IMAD.MOV.U32 R181, RZ, RZ, R134 ;  /* 0x000000ffffb57224 */ /* 0x000fce00078e0086 */
.L_x_1097:
[----:B------:R-:W-:Y:S01]  /*202d0*/  I2FP.F32.U32 R135, R135 ;  /* 0x0000008700877245 */ /* 0x000fe20000201000 */
[----:B------:R-:W-:Y:S01]  /*202e0*/  IMAD.U32 R134, R120, 0x10000, RZ ;  /* 0x0001000078867824 */ /* 0x000fe200078e00ff */
[----:B------:R-:W-:Y:S01]  /*202f0*/  ISETP.NE.AND P2, PT, R172, 0x1, PT ;  /* 0x00000001ac00780c */ /* 0x000fe20003f45270 */
[----:B------:R-:W-:Y:S02]  /*20300*/  @P0 IMAD.U32 R171, R116, 0x10000, RZ ;  /* 0x0001000074ab0824 */ /* 0x000fe400078e00ff */
[----:B------:R-:W-:Y:S01]  /*20310*/  FFMA.FTZ R135, R135, R184, 1.1641532182693481445e-10 ;  /* 0x2f00000087877423 */ /* 0x000fe200000100b8 */
[----:B------:R-:W-:-:S04]  /*20320*/  FMUL.FTZ R134, R134, UR5 ;  /* 0x0000000586867c20 */ /* 0x000fc80008410000 */
[----:B------:R-:W-:-:S04]  /*20330*/  FSETP.GTU.FTZ.AND P1, PT, R135, UR4, PT ;  /* 0x0000000487007c0b */ /* 0x000fc8000bf3c000 */
[----:B------:R-:W-:Y:S01]  /*20340*/  FSEL R135, R134, RZ, !P1 ;  /* 0x000000ff86877208 */ /* 0x000fe20004800000 */
[----:B------:R-:W-:-:S04]  /*20350*/  IMAD.MOV.U32 R134, RZ, RZ, 0x2 ;  /* 0x00000002ff867424 */ /* 0x000fc800078e00ff */
[----:B------:R-:W-:Y:S01]  /*20360*/  FADD.FTZ R174, R174, R135 ;  /* 0x00000087aeae7221 */ /* 0x000fe20000010000 */
[----:B------:R-:W-:-:S03]  /*20370*/  IMAD.MOV.U32 R135, RZ, RZ, R170 ;  /* 0x000000ffff877224 */ /* 0x000fc600078e00aa */
        /* <DEDUP_REMOVED lines=13> */
.L_x_1101:
        /* <DEDUP_REMOVED lines=12> */
.L_x_1102:
        /* <DEDUP_REMOVED lines=43> */
.L_x_1100:
[----:B------:R-:W-:Y:S01]  /*207c0*/  I2FP.F32.U32 R135, R135 ;  /* 0x0000008700877245 */ /* 0x000fe20000201000 */
[----:B------:R-:W-:Y:S01]  /*207d0*/  IMAD.MOV.U32 R174, RZ, RZ, 0x2 ;  /* 0x00000002ffae7424 */ /* 0x000fe200078e00ff */
[----:B------:R-:W-:Y:S02]  /*207e0*/  ISETP.NE.AND P2, PT, R134, 0x1, PT ;  /* 0x000000018600780c */ /* 0x000fe40003f45270 */
[----:B------:R-:W-:Y:S01]  /*207f0*/  SHF.L.U32 R124, R124, 0x10, RZ ;  /* 0x000000107c7c7819 */ /* 0x000fe200000006ff */
[----:B------:R-:W-:Y:S01]  /*20800*/  FFMA.FTZ R135, R135, R184, 1.1641532182693481445e-10 ;  /* 0x2f00000087877423 */ /* 0x000fe200000100b8 */
[----:B------:R-:W-:-:S03]  /*20810*/  LOP3.LUT R179, R179, 0xfffffffb, RZ, 0xc0, !PT ;  /* 0xfffffffbb3b37812 */ /* 0x000fc600078ec0ff */
[----:B------:R-:W-:Y:S01]  /*20820*/  FMUL.FTZ R124, R124, UR5 ;  /* 0x000000057c7c7c20 */ /* 0x000fe20008410000 */
        /* <DEDUP_REMOVED lines=14> */
.L_x_1104:
        /* <DEDUP_REMOVED lines=12> */
.L_x_1105:
        /* <DEDUP_REMOVED lines=43> */
.L_x_1103:
        /* <DEDUP_REMOVED lines=11> */
[----:B------:R-:W-:Y:S02]  /*20d30*/  HFMA2 R134, -RZ, RZ, 0, 1.1920928955078125e-07 ;  /* 0x00000002ff867431 */ /* 0x000fe400000001ff */
        /* <DEDUP_REMOVED lines=14> */
.L_x_1107:
        /* <DEDUP_REMOVED lines=12> */
.L_x_1108:
        /* <DEDUP_REMOVED lines=43> */
.L_x_1106:
[----:B------:R-:W-:Y:S01]  /*21190*/  I2FP.F32.U32 R135, R124 ;  /* 0x0000007c00877245 */ /* 0x000fe20000201000 */
[----:B------:R-:W-:Y:S01]  /*211a0*/  IMAD.U32 R124, R125, 0x10000, RZ ;  /* 0x000100007d7c7824 */ /* 0x000fe200078e00ff */
[----:B------:R-:W-:Y:S02]  /*211b0*/  ISETP.NE.AND P2, PT, R134, 0x1, PT ;  /* 0x000000018600780c */ /* 0x000fe40003f45270 */
[----:B------:R-:W-:Y:S01]  /*211c0*/  LOP3.LUT R179, R179, 0xfffffffd, RZ, 0xc0, !PT ;  /* 0xfffffffdb3b37812 */ /* 0x000fe200078ec0ff */
[----:B------:R-:W-:Y:S01]  /*211d0*/  FFMA.FTZ R135, R135, R184, 1.1641532182693481445e-10 ;  /* 0x2f00000087877423 */ /* 0x000fe200000100b8 */
[----:B------:R-:W-:Y:S01]  /*211e0*/  FMUL.FTZ R124, R124, UR5 ;  /* 0x000000057c7c7c20 */ /* 0x000fe20008410000 */
[----:B------:R-:W-:Y:S01]  /*211f0*/  PRMT R176, R125, 0x7632, R176 ;  /* 0x000076327db07816 */ /* 0x000fe200000000b0 */
[----:B------:R-:W-:Y:S02]  /*21200*/  IMAD.MOV.U32 R125, RZ, RZ, R170 ;  /* 0x000000ffff7d7224 */ /* 0x000fe400078e00aa */
[----:B------:R-:W-:-:S02]  /*21210*/  FSETP.GTU.FTZ.AND P1, PT, R135, UR4, PT ;  /* 0x0000000487007c0b */ /* 0x000fc4000bf3c000 */
[----:B------:R-:W-:Y:S02]  /*21220*/  MOV R135, 0x2 ;  /* 0x0000000200877802 */ /* 0x000fe40000000f00 */
        /* <DEDUP_REMOVED lines=12> */
.L_x_1110:
        /* <DEDUP_REMOVED lines=12> */
.L_x_1111:
        /* <DEDUP_REMOVED lines=43> */
.L_x_1109:
[----:B------:R-:W-:Y:S01]  /*21660*/  I2FP.F32.U32 R125, R125 ;  /* 0x0000007d007d7245 */ /* 0x000fe20000201000 */
[----:B------:R-:W-:Y:S01]  /*21670*/  IMAD.U32 R124, R121, 0x10000, RZ ;  /* 0x00010000797c7824 */ /* 0x000fe200078e00ff */
[----:B------:R-:W-:Y:S02]  /*21680*/  ISETP.NE.AND P2, PT, R135, 0x1, PT ;  /* 0x000000018700780c */ /* 0x000fe40003f45270 */
[----:B------:R-:W-:Y:S01]  /*21690*/  @P0 SHF.L.U32 R134, R117, 0x10, RZ ;  /* 0x0000001075860819 */ /* 0x000fe200000006ff */
[----:B------:R-:W-:Y:S01]  /*216a0*/  FFMA.FTZ R125, R125, R184, 1.1641532182693481445e-10 ;  /* 0x2f0000007d7d7423 */ /* 0x000fe200000100b8 */
[----:B------:R-:W-:-:S04]  /*216b0*/  FMUL.FTZ R124, R124, UR5 ;  /* 0x000000057c7c7c20 */ /* 0x000fc80008410000 */
[----:B------:R-:W-:Y:S02]  /*216c0*/  FSETP.GTU.FTZ.AND P1, PT, R125, UR4, PT ;  /* 0x000000047d007c0b */ /* 0x000fe4000bf3c000 */
[----:B------:R-:W-:Y:S02]  /*216d0*/  MOV R125, R170 ;  /* 0x000000aa007d7202 */ /* 0x000fe40000000f00 */
[----:B------:R-:W-:-:S05]  /*216e0*/  FSEL R124, R124, RZ, !P1 ;  /* 0x000000ff7c7c7208 */ /* 0x000fca0004800000 */
[----:B------:R-:W-:Y:S01]  /*216f0*/  FADD.FTZ R173, R173, R124 ;  /* 0x0000007cadad7221 */ /* 0x000fe20000010000 */
[----:B------:R-:W-:-:S03]  /*21700*/  IMAD.MOV.U32 R124, RZ, RZ, 0x2 ;  /* 0x00000002ff7c7424 */ /* 0x000fc600078e00ff */
[--C-:B------:R-:W-:Y:S01]  /*21710*/  @P0 FADD.FTZ R191, R134, R173.reuse ;  /* 0x000000ad86bf0221 */ /* 0x100fe20000010000 */
[----:B------:R-:W-:Y:S01]  /*21720*/  @!P0 IMAD.MOV.U32 R191, RZ, RZ, R173 ;  /* 0x000000ffffbf8224 */ /* 0x000fe200078e00ad */
[----:B------:R-:W-:-:S04]  /*21730*/  SEL R173, RZ, 0x1, P1 ;  /* 0x00000001ffad7807 */ /* 0x000fc80000800000 */
        /* <DEDUP_REMOVED lines=10> */
.L_x_1113:
        /* <DEDUP_REMOVED lines=12> */
.L_x_1114:
        /* <DEDUP_REMOVED lines=43> */
.L_x_1112:
        /* <DEDUP_REMOVED lines=19> */
.L_x_1116:
        /* <DEDUP_REMOVED lines=12> */
.L_x_1117:
        /* <DEDUP_REMOVED lines=43> */
.L_x_1115:
        /* <DEDUP_REMOVED lines=26> */
.L_x_1119:
        /* <DEDUP_REMOVED lines=12> */
.L_x_1120:
        /* <DEDUP_REMOVED lines=43> */
.L_x_1118:
        /* <DEDUP_REMOVED lines=20> */
.L_x_1122:
        /* <DEDUP_REMOVED lines=12> */
.L_x_1123:
        /* <DEDUP_REMOVED lines=43> */
.L_x_1121:
[----:B------:R-:W-:Y:S02]  /*229b0*/  I2FP.F32.U32 R125, R125 ;  /* 0x0000007d007d7245 */ /* 0x000fe40000201000 */
[----:B------:R-:W-:-:S03]  /*229c0*/  SHF.L.U32 R124, R122, 0x10, RZ ;  /* 0x000000107a7c7819 */ /* 0x000fc600000006ff */
[----:B------:R-:W-:Y:S02]  /*229d0*/  FFMA.FTZ R125, R125, R184, 1.1641532182693481445e-10 ;  /* 0x2f0000007d7d7423 */ /* 0x000fe400000100b8 */
[----:B------:R-:W-:-:S03]  /*229e0*/  FMUL.FTZ R124, R124, UR5 ;  /* 0x000000057c7c7c20 */ /* 0x000fc60008410000 */
[----:B------:R-:W-:Y:S01]  /*229f0*/  FSETP.GTU.FTZ.AND P3, PT, R125, UR4, PT ;  /* 0x000000047d007c0b */ /* 0x000fe2000bf7c000 */
[----:B------:R-:W-:-:S03]  /*22a00*/  @P0 IMAD.U32 R125, R118, 0x10000, RZ ;  /* 0x00010000767d0824 */ /* 0x000fc600078e00ff */
[----:B------:R-:W-:-:S05]  /*22a10*/  FSEL R124, R124, RZ, !P3 ;  /* 0x000000ff7c7c7208 */ /* 0x000fca0005800000 */
[----:B------:R-:W-:Y:S01]  /*22a20*/  FADD.FTZ R124, R175, R124 ;  /* 0x0000007caf7c7221 */ /* 0x000fe20000010000 */
[----:B------:R-:W-:Y:S02]  /*22a30*/  SEL R175, RZ, 0x1, P3 ;  /* 0x00000001ffaf7807 */ /* 0x000fe40001800000 */
[----:B------:R-:W-:Y:S01]  /*22a40*/  ISETP.NE.AND P3, PT, R176, 0x1, PT ;  /* 0x00000001b000780c */ /* 0x000fe20003f65270 */
[--C-:B------:R-:W-:Y:S01]  /*22a50*/  @P0 FADD.FTZ R134, R125, R124.reuse ;  /* 0x0000007c7d860221 */ /* 0x100fe20000010000 */
[----:B------:R-:W-:Y:S02]  /*22a60*/  @!P0 IMAD.MOV.U32 R134, RZ, RZ, R124 ;  /* 0x000000ffff868224 */ /* 0x000fe400078e007c */
[----:B------:R-:W-:Y:S02]  /*22a70*/  HFMA2 R124, -RZ, RZ, 0, 1.1920928955078125e-07 ;  /* 0x00000002ff7c7431 */ /* 0x000fe400000001ff */
[----:B------:R-:W-:Y:S01]  /*22a80*/  IMAD.MOV.U32 R125, RZ, RZ, R170 ;  /* 0x000000ffff7d7224 */ /* 0x000fe200078e00aa */
[----:B-1----:R-:W-:-:S06]  /*22a90*/  F2FP.BF16.F32.PACK_AB R222, RZ, R134 ;  /* 0x00000086ffde723e */ /* 0x002fcc00000010ff */
        /* <DEDUP_REMOVED lines=9> */
.L_x_1125:
        /* <DEDUP_REMOVED lines=12> */
.L_x_1126:
        /* <DEDUP_REMOVED lines=43> */
.L_x_1124:
[----:B------:R-:W-:Y:S01]  /*22ea0*/  I2FP.F32.U32 R125, R125 ;  /* 0x0000007d007d7245 */ /* 0x000fe20000201000 */
[----:B------:R-:W-:Y:S01]  /*22eb0*/  IMAD.U32 R126, R126, 0x10000, RZ ;  /* 0x000100007e7e7824 */ /* 0x000fe200078e00ff */
[----:B------:R-:W-:Y:S02]  /*22ec0*/  ISETP.NE.AND P4, PT, R124, 0x1, PT ;  /* 0x000000017c00780c */ /* 0x000fe40003f85270 */
[----:B------:R-:W-:Y:S01]  /*22ed0*/  MOV R177, 0x2 ;  /* 0x0000000200b17802 */ /* 0x000fe20000000f00 */
        /* <DEDUP_REMOVED lines=15> */
.L_x_1128:
        /* <DEDUP_REMOVED lines=12> */
.L_x_1129:
        /* <DEDUP_REMOVED lines=43> */
.L_x_1127:
        /* <DEDUP_REMOVED lines=26> */
.L_x_1131:
        /* <DEDUP_REMOVED lines=12> */
.L_x_1132:
        /* <DEDUP_REMOVED lines=43> */
.L_x_1130:
[----:B------:R-:W-:Y:S01]  /*23850*/  I2FP.F32.U32 R125, R125 ;  /* 0x0000007d007d7245 */ /* 0x000fe20000201000 */
[----:B------:R-:W-:Y:S01]  /*23860*/  IMAD.U32 R124, R127, 0x10000, RZ ;  /* 0x000100007f7c7824 */ /* 0x000fe200078e00ff */
[----:B------:R-:W-:Y:S02]  /*23870*/  ISETP.NE.AND P5, PT, R197, 0x1, PT ;  /* 0x00000001c500780c */ /* 0x000fe40003fa5270 */
[----:B------:R-:W-:Y:S01]  /*23880*/  PRMT R182, R127, 0x7632, R182 ;  /* 0x000076327fb67816 */ /* 0x000fe200000000b6 */
[----:B------:R-:W-:Y:S01]  /*23890*/  FFMA.FTZ R125, R125, R184, 1.1641532182693481445e-10 ;  /* 0x2f0000007d7d7423 */ /* 0x000fe200000100b8 */
[----:B------:R-:W-:Y:S01]  /*238a0*/  FMUL.FTZ R124, R124, UR5 ;  /* 0x000000057c7c7c20 */ /* 0x000fe20008410000 */
[----:B------:R-:W-:Y:S01]  /*238b0*/  IMAD.MOV.U32 R127, RZ, RZ, 0x2 ;  /* 0x00000002ff7f7424 */ /* 0x000fe200078e00ff */
[----:B------:R-:W-:Y:S02]  /*238c0*/  MOV R126, R170 ;  /* 0x000000aa007e7202 */ /* 0x000fe40000000f00 */
        /* <DEDUP_REMOVED lines=12> */
.L_x_1134:
        /* <DEDUP_REMOVED lines=12> */
.L_x_1135:
        /* <DEDUP_REMOVED lines=39> */
[----:B------:R-:W-:Y:S01]  /*23cc0*/  MOV R170, R126 ;  /* 0x0000007e00aa7202 */ /* 0x000fe20000000f00 */
[----:B------:R-:W-:Y:S01]  /*23cd0*/  IMAD.MOV.U32 R126, RZ, RZ, R181 ;  /* 0x000000ffff7e7224 */ /* 0x000fe200078e00b5 */
[----:B------:R-:W-:Y:S01]  /*23ce0*/  LOP3.LUT R4, R4, UR34, R125, 0x96, !PT ;  /* 0x0000002204047c12 */ /* 0x000fe2000f8e967d */
[----:B------:R-:W-:-:S07]  /*23cf0*/  IMAD.MOV.U32 R181, RZ, RZ, R124 ;  /* 0x000000ffffb57224 */ /* 0x000fce00078e007c */
.L_x_1133:
[----:B------:R-:W-:Y:S01]  /*23d00*/  I2FP.F32.U32 R125, R126 ;  /* 0x0000007e007d7245 */ /* 0x000fe20000201000 */
[----:B------:R-:W-:Y:S02]  /*23d10*/  IMAD.U32 R124, R123, 0x10000, RZ ;  /* 0x000100007b7c7824 */ /* 0x000fe400078e00ff */
[----:B------:R-:W-:Y:S02]  /*23d20*/  IMAD.MOV.U32 R220, RZ, RZ, 0x2 ;  /* 0x00000002ffdc7424 */ /* 0x000fe400078e00ff */
        /* <DEDUP_REMOVED lines=21> */
.L_x_1137:
        /* <DEDUP_REMOVED lines=12> */
.L_x_1138:
        /* <DEDUP_REMOVED lines=43> */
.L_x_1136:
[----:B------:R-:W-:Y:S01]  /*241f0*/  I2FP.F32.U32 R125, R125 ;  /* 0x0000007d007d7245 */ /* 0x000fe20000201000 */
[----:B------:R-:W-:Y:S01]  /*24200*/  IMAD.MOV.U32 R126, RZ, RZ, R170 ;  /* 0x000000ffff7e7224 */ /* 0x000fe200078e00aa */
[----:B------:R-:W-:Y:S02]  /*24210*/  ISETP.NE.AND P6, PT, R220, 0x1, PT ;  /* 0x00000001dc00780c */ /* 0x000fe40003fc5270 */
[----:B------:R-:W-:Y:S01]  /*24220*/  SHF.L.U32 R124, R182, 0x10, RZ ;  /* 0x00000010b67c7819 */ /* 0x000fe200000006ff */
[----:B------:R-:W-:Y:S01]  /*24230*/  FFMA.FTZ R125, R125, R184, 1.1641532182693481445e-10 ;  /* 0x2f0000007d7d7423 */ /* 0x000fe200000100b8 */
[----:B------:R-:W-:-:S03]  /*24240*/  IMAD.MOV.U32 R182, RZ, RZ, 0x2 ;  /* 0x00000002ffb67424 */ /* 0x000fc600078e00ff */
        /* <DEDUP_REMOVED lines=13> */
.L_x_1140:
        /* <DEDUP_REMOVED lines=14> */
.L_x_1141:
        /* <DEDUP_REMOVED lines=42> */
[----:B------:R-:W-:-:S07]  /*246a0*/  LOP3.LUT R4, R4, UR34, R125, 0x96, !PT ;  /* 0x0000002204047c12 */ /* 0x000fce000f8e967d */
.L_x_1139:
[----:B------:R-:W-:Y:S02]  /*246b0*/  I2FP.F32.U32 R125, R126 ;  /* 0x0000007e007d7245 */ /* 0x000fe40000201000 */
[----:B------:R-:W-:Y:S02]  /*246c0*/  PRMT R124, R123, 0x7632, R124 ;  /* 0x000076327b7c7816 */ /* 0x000fe4000000007c */
[----:B------:R-:W-:Y:S01]  /*246d0*/  @P0 PRMT R126, R119, 0x7632, R126 ;  /* 0x00007632777e0816 */ /* 0x000fe2000000007e */
[----:B------:R-:W-:Y:S01]  /*246e0*/  FFMA.FTZ R125, R125, R184, 1.1641532182693481445e-10 ;  /* 0x2f0000007d7d7423 */ /* 0x000fe200000100b8 */
[----:B------:R-:W-:-:S04]  /*246f0*/  SHF.L.U32 R124, R124, 0x10, RZ ;  /* 0x000000107c7c7819 */ /* 0x000fc800000006ff */
[----:B------:R-:W-:Y:S01]  /*24700*/  FSETP.GTU.FTZ.AND P6, PT, R125, UR4, PT ;  /* 0x000000047d007c0b */ /* 0x000fe2000bfdc000 */
[----:B------:R-:W-:Y:S01]  /*24710*/  FMUL.FTZ R124, R124, UR5 ;  /* 0x000000057c7c7c20 */ /* 0x000fe20008410000 */
[----:B------:R-:W-:Y:S01]  /*24720*/  @P0 IMAD.U32 R125, R126, 0x10000, RZ ;  /* 0x000100007e7d0824 */ /* 0x000fe200078e00ff */
[----:B------:R-:W-:-:S03]  /*24730*/  PRMT R126, R222, 0x5410, R223 ;  /* 0x00005410de7e7816 */ /* 0x000fc600000000df */
[----:B------:R-:W-:-:S05]  /*24740*/  FSEL R124, R124, RZ, !P6 ;  /* 0x000000ff7c7c7208 */ /* 0x000fca0007000000 */
[----:B------:R-:W-:-:S04]  /*24750*/  FADD.FTZ R124, R197, R124 ;  /* 0x0000007cc57c7221 */ /* 0x000fc80000010000 */
[----:B------:R-:W-:Y:S01]  /*24760*/  @P0 FADD.FTZ R197, R124, R125 ;  /* 0x0000007d7cc50221 */ /* 0x000fe20000010000 */
[----:B------:R-:W-:Y:S01]  /*24770*/  @!P0 IMAD.MOV.U32 R197, RZ, RZ, R124 ;  /* 0x000000ffffc58224 */ /* 0x000fe200078e007c */
[----:B------:R-:W-:Y:S02]  /*24780*/  SEL R124, RZ, 0x1, P6 ;  /* 0x00000001ff7c7807 */ /* 0x000fe40003000000 */
[--C-:B------:R-:W-:Y:S02]  /*24790*/  PRMT R125, R215, 0x5410, R178.reuse ;  /* 0x00005410d77d7816 */ /* 0x100fe400000000b2 */
[----:B------:R-:W-:Y:S02]  /*247a0*/  F2FP.BF16.F32.PACK_AB R127, RZ, R197 ;  /* 0x000000c5ff7f723e */ /* 0x000fe400000010ff */
[----:B------:R-:W-:Y:S02]  /*247b0*/  PRMT R178, R124, 0x7610, R178 ;  /* 0x000076107cb27816 */ /* 0x000fe400000000b2 */
[----:B------:R-:W-:-:S02]  /*247c0*/  PRMT R124, R207, 0x5410, R198 ;  /* 0x00005410cf7c7816 */ /* 0x000fc400000000c6 */
[----:B------:R-:W-:Y:S01]  /*247d0*/  PRMT R127, R212, 0x5410, R127 ;  /* 0x00005410d47f7816 */ /* 0x000fe2000000007f */
[----:B------:R-:W-:Y:S06]  /*247e0*/  BRA `(.L_x_1142) ;  /* 0x0000002400f47947 */ /* 0x000fec0003800000 */
.L_x_1093:
[----:B------:R-:W-:Y:S01]  /*247f0*/  ISETP.NE.AND P1, PT, R193, 0x1, PT ;  /* 0x00000001c100780c */ /* 0x000fe20003f25270 */
[----:B------:R-:W-:Y:S02]  /*24800*/  HFMA2 R191, -RZ, RZ, 0, 1.1920928955078125e-07 ;  /* 0x00000002ffbf7431 */ /* 0x000fe400000001ff */
[----:B------:R-:W-:Y:S02]  /*24810*/  IMAD.MOV.U32 R134, RZ, RZ, R170 ;  /* 0x000000ffff867224 */ /* 0x000fe400078e00aa */
[----:B------:R-:W-:-:S08]  /*24820*/  IMAD.MOV.U32 R181, RZ, RZ, R182 ;  /* 0x000000ffffb57224 */ /* 0x000fd000078e00b6 */
        /* <DEDUP_REMOVED lines=11> */
.L_x_1144:
        /* <DEDUP_REMOVED lines=12> */
.L_x_1145:
        /* <DEDUP_REMOVED lines=43> */
.L_x_1143:
        /* <DEDUP_REMOVED lines=9> */
[----:B------:R-:W-:Y:S02]  /*24ce0*/  @P0 SHF.L.U32 R135, R116, 0x10, RZ ;  /* 0x0000001074870819 */ /* 0x000fe400000006ff */
        /* <DEDUP_REMOVED lines=15> */
.L_x_1147:
[----:B------:R-:W-:-:S04]  /*24de0*/  VIADD R2, R2, 0x1 ;  /* 0x0000000102027836 */ /* 0x000fc80000000000 */
[C---:B-1----:R-:W-:Y:S01]  /*24df0*/  IMAD.WIDE.U32 R222, R2.reuse, -0x2daee0ad, RZ ;  /* 0xd2511f5302de7825 */ /* 0x042fe200078e00ff */
        /* <DEDUP_REMOVED lines=10> */
.L_x_1148:
        /* <DEDUP_REMOVED lines=43> */
.L_x_1146:
[----:B------:R-:W-:Y:S01]  /*25150*/  I2FP.F32.U32 R135, R135 ;  /* 0x0000008700877245 */ /* 0x000fe20000201000 */
[----:B------:R-:W-:Y:S01]  /*25160*/  IMAD.MOV.U32 R193, RZ, RZ, 0x2 ;  /* 0x00000002ffc17424 */ /* 0x000fe200078e00ff */
[----:B------:R-:W-:Y:S02]  /*25170*/  SHF.L.U32 R124, R124, 0x10, RZ ;  /* 0x000000107c7c7819 */ /* 0x000fe400000006ff */
[----:B------:R-:W-:Y:S01]  /*25180*/  ISETP.NE.AND P2, PT, R182, 0x1, PT ;  /* 0x00000001b600780c */ /* 0x000fe20003f45270 */
[----:B------:R-:W-:Y:S01]  /*25190*/  FFMA.FTZ R135, R135, R184, 1.1641532182693481445e-10 ;  /* 0x2f00000087877423 */ /* 0x000fe200000100b8 */
[----:B------:R-:W-:Y:S01]  /*251a0*/  @P0 PRMT R134, R116, 0x7632, R134 ;  /* 0x0000763274860816 */ /* 0x000fe20000000086 */
[----:B------:R-:W-:Y:S01]  /*251b0*/  FMUL.FTZ R124, R124, UR5 ;  /* 0x000000057c7c7c20 */ /* 0x000fe20008410000 */
[----:B------:R-:W-:Y:S02]  /*251c0*/  LOP3.LUT R179, R179, 0xfffffffb, RZ, 0xc0, !PT ;  /* 0xfffffffbb3b37812 */ /* 0x000fe400078ec0ff */
[----:B------:R-:W-:Y:S01]  /*251d0*/  FSETP.GTU.FTZ.AND P1, PT, R135, UR4, PT ;  /* 0x0000000487007c0b */ /* 0x000fe2000bf3c000 */
[----:B------:R-:W-:-:S03]  /*251e0*/  @P0 IMAD.U32 R134, R134, 0x10000, RZ ;  /* 0x0001000086860824 */ /* 0x000fc600078e00ff */
[----:B------:R-:W-:Y:S02]  /*251f0*/  FSEL R199, R124, RZ, !P1 ;  /* 0x000000ff7cc77208 */ /* 0x000fe40004800000 */
[----:B------:R-:W-:Y:S02]  /*25200*/  PLOP3.LUT P1, PT, P1, PT, PT, 0x8, 0x80 ;  /* 0x000000000080781c */ /* 0x000fe40000f2e170 */
[----:B------:R-:W-:Y:S01]  /*25210*/  MOV R124, R170 ;  /* 0x000000aa007c7202 */ /* 0x000fe20000000f00 */
        /* <DEDUP_REMOVED lines=12> */
.L_x_1150:
        /* <DEDUP_REMOVED lines=12> */
.L_x_1151:
        /* <DEDUP_REMOVED lines=42> */
[----:B------:R-:W-:-:S07]  /*25640*/  LOP3.LUT R4, R4, UR34, R135, 0x96, !PT ;  /* 0x0000002204047c12 */ /* 0x000fce000f8e9687 */
.L_x_1149:
[----:B------:R-:W-:Y:S01]  /*25650*/  I2FP.F32.U32 R135, R124 ;  /* 0x0000007c00877245 */ /* 0x000fe20000201000 */
[----:B------:R-:W-:Y:S01]  /*25660*/  IMAD.U32 R124, R125, 0x10000, RZ ;  /* 0x000100007d7c7824 */ /* 0x000fe200078e00ff */
[----:B------:R-:W-:Y:S01]  /*25670*/  ISETP.NE.AND P2, PT, R193, 0x1, PT ;  /* 0x00000001c100780c */ /* 0x000fe20003f45270 */
[----:B------:R-:W-:Y:S01]  /*25680*/  @P0 IMAD.U32 R134, R117, 0x10000, RZ ;  /* 0x0001000075860824 */ /* 0x000fe200078e00ff */
[----:B------:R-:W-:Y:S01]  /*25690*/  LOP3.LUT R179, R179, 0xfffffffd, RZ, 0xc0, !PT ;  /* 0xfffffffdb3b37812 */ /* 0x000fe200078ec0ff */
        /* <DEDUP_REMOVED lines=8> */
[----:B------:R-:W-:-:S04]  /*25720*/  MOV R134, 0x2 ;  /* 0x0000000200867802 */ /* 0x000fc80000000f00 */
        /* <DEDUP_REMOVED lines=11> */
.L_x_1153:
        /* <DEDUP_REMOVED lines=12> */
.L_x_1154:
        /* <DEDUP_REMOVED lines=43> */
.L_x_1152:
        /* <DEDUP_REMOVED lines=23> */
.L_x_1156:
        /* <DEDUP_REMOVED lines=12> */
.L_x_1157:
        /* <DEDUP_REMOVED lines=43> */
.L_x_1155:
[----:B------:R-:W-:Y:S01]  /*26030*/  I2FP.F32.U32 R125, R125 ;  /* 0x0000007d007d7245 */ /* 0x000fe20000201000 */
[----:B------:R-:W-:Y:S01]  /*26040*/  IMAD.MOV.U32 R182, RZ, RZ, 0x2 ;  /* 0x00000002ffb67424 */ /* 0x000fe200078e00ff */
[C---:B------:R-:W-:Y:S02]  /*26050*/  SHF.L.U32 R124, R126.reuse, 0x10, RZ ;  /* 0x000000107e7c7819 */ /* 0x040fe400000006ff */
[----:B------:R-:W-:Y:S01]  /*26060*/  ISETP.NE.AND P3, PT, R135, 0x1, PT ;  /* 0x000000018700780c */ /* 0x000fe20003f65270 */
[----:B------:R-:W-:Y:S01]  /*26070*/  FFMA.FTZ R125, R125, R184, 1.1641532182693481445e-10 ;  /* 0x2f0000007d7d7423 */ /* 0x000fe200000100b8 */
[----:B------:R-:W-:Y:S01]  /*26080*/  PRMT R126, R126, 0x7632, R126 ;  /* 0x000076327e7e7816 */ /* 0x000fe2000000007e */
[----:B------:R-:W-:-:S03]  /*26090*/  FMUL.FTZ R124, R124, UR5 ;  /* 0x000000057c7c7c20 */ /* 0x000fc60008410000 */
[----:B------:R-:W-:Y:S01]  /*260a0*/  FSETP.GTU.FTZ.AND P2, PT, R125, UR4, PT ;  /* 0x000000047d007c0b */ /* 0x000fe2000bf5c000 */
[----:B------:R-:W-:-:S03]  /*260b0*/  @P0 IMAD.U32 R125, R118, 0x10000, RZ ;  /* 0x00010000767d0824 */ /* 0x000fc600078e00ff */
[----:B------:R-:W-:Y:S02]  /*260c0*/  FSEL R134, R124, RZ, !P2 ;  /* 0x000000ff7c867208 */ /* 0x000fe40005000000 */
[----:B------:R-:W-:-:S03]  /*260d0*/  PLOP3.LUT P2, PT, P2, PT, PT, 0x8, 0x80 ;  /* 0x000000000080781c */ /* 0x000fc6000174e170 */
[----:B------:R-:W-:Y:S01]  /*260e0*/  @P0 FADD.FTZ R134, R125, R134 ;  /* 0x000000867d860221 */ /* 0x000fe20000010000 */
[----:B------:R-:W-:-:S04]  /*260f0*/  MOV R125, R170 ;  /* 0x000000aa007d7202 */ /* 0x000fc80000000f00 */
[----:B-1----:R-:W-:Y:S01]  /*26100*/  F2FP.BF16.F32.PACK_AB R223, RZ, R134 ;  /* 0x00000086ffdf723e */ /* 0x002fe200000010ff */
        /* <DEDUP_REMOVED lines=9> */
.L_x_1159:
        /* <DEDUP_REMOVED lines=12> */
.L_x_1160:
        /* <DEDUP_REMOVED lines=43> */
.L_x_1158:
[----:B------:R-:W-:Y:S01]  /*26510*/  I2FP.F32.U32 R125, R125 ;  /* 0x0000007d007d7245 */ /* 0x000fe20000201000 */
[----:B------:R-:W-:Y:S01]  /*26520*/  IMAD.U32 R126, R126, 0x10000, RZ ;  /* 0x000100007e7e7824 */ /* 0x000fe200078e00ff */
[----:B------:R-:W-:Y:S02]  /*26530*/  ISETP.NE.AND P4, PT, R182, 0x1, PT ;  /* 0x00000001b600780c */ /* 0x000fe40003f85270 */
[----:B------:R-:W-:Y:S01]  /*26540*/  @P0 PRMT R124, R118, 0x7632, R124 ;  /* 0x00007632767c0816 */ /* 0x000fe2000000007c */
        /* <DEDUP_REMOVED lines=19> */
.L_x_1162:
        /* <DEDUP_REMOVED lines=12> */
.L_x_1163:
        /* <DEDUP_REMOVED lines=43> */
.L_x_1161:
        /* <DEDUP_REMOVED lines=23> */
.L_x_1165:
        /* <DEDUP_REMOVED lines=12> */
.L_x_1166:
        /* <DEDUP_REMOVED lines=43> */
.L_x_1164:
[----:B------:R-:W-:Y:S02]  /*26ed0*/  I2FP.F32.U32 R125, R125 ;  /* 0x0000007d007d7245 */ /* 0x000fe40000201000 */
[----:B------:R-:W-:Y:S02]  /*26ee0*/  SHF.L.U32 R197, R197, 0x10, RZ ;  /* 0x00000010c5c57819 */ /* 0x000fe400000006ff */
[----:B------:R-:W-:Y:S01]  /*26ef0*/  @P0 PRMT R124, R119, 0x7632, R124 ;  /* 0x00007632777c0816 */ /* 0x000fe2000000007c */
[----:B------:R-:W-:Y:S01]  /*26f00*/  FFMA.FTZ R125, R125, R184, 1.1641532182693481445e-10 ;  /* 0x2f0000007d7d7423 */ /* 0x000fe200000100b8 */
[----:B------:R-:W-:Y:S01]  /*26f10*/  PRMT R126, R223, 0x5410, R224 ;  /* 0x00005410df7e7816 */ /* 0x000fe200000000e0 */
[----:B------:R-:W-:Y:S02]  /*26f20*/  FMUL.FTZ R197, R197, UR5 ;  /* 0x00000005c5c57c20 */ /* 0x000fe40008410000 */
[----:B------:R-:W-:Y:S01]  /*26f30*/  @P0 IMAD.U32 R124, R124, 0x10000, RZ ;  /* 0x000100007c7c0824 */ /* 0x000fe200078e00ff */
[----:B------:R-:W-:-:S02]  /*26f40*/  FSETP.GTU.FTZ.AND P5, PT, R125, UR4, PT ;  /* 0x000000047d007c0b */ /* 0x000fc4000bfbc000 */
[----:B------:R-:W-:Y:S02]  /*26f50*/  PRMT R125, R212, 0x5410, R215 ;  /* 0x00005410d47d7816 */ /* 0x000fe400000000d7 */
[----:B------:R-:W-:Y:S02]  /*26f60*/  FSEL R197, R197, RZ, !P5 ;  /* 0x000000ffc5c57208 */ /* 0x000fe40006800000 */
[----:B------:R-:W-:-:S03]  /*26f70*/  PLOP3.LUT P5, PT, P5, PT, PT, 0x8, 0x80 ;  /* 0x000000000080781c */ /* 0x000fc60002fae170 */
[----:B------:R-:W-:Y:S01]  /*26f80*/  @P0 FADD.FTZ R197, R197, R124 ;  /* 0x0000007cc5c50221 */ /* 0x000fe20000010000 */
[----:B------:R-:W-:-:S04]  /*26f90*/  PRMT R124, R198, 0x5410, R207 ;  /* 0x00005410c67c7816 */ /* 0x000fc800000000cf */
[----:B------:R-:W-:-:S04]  /*26fa0*/  F2FP.BF16.F32.PACK_AB R127, RZ, R197 ;  /* 0x000000c5ff7f723e */ /* 0x000fc800000010ff */
[----:B------:R-:W-:-:S07]  /*26fb0*/  PRMT R127, R222, 0x5410, R127 ;  /* 0x00005410de7f7816 */ /* 0x000fce000000007f */
.L_x_1142:
[----:B------:R-:W-:Y:S01]  /*26fc0*/  FADD.FTZ R207, RZ, R202 ;  /* 0x000000caffcf7221 */ /* 0x000fe20000010000 */
[----:B------:R-:W-:Y:S01]  /*26fd0*/  SEL R184, RZ, 0x1000000, !P5 ;  /* 0x01000000ffb87807 */ /* 0x000fe20006800000 */
[----:B------:R-:W-:Y:S01]  /*26fe0*/  IMAD.WIDE.U32 R218, R192, 0x10, R218 ;  /* 0x00000010c0da7825 */ /* 0x000fe200078e00da */
[----:B------:R-:W-:-:S03]  /*26ff0*/  LOP3.LUT P6, RZ, R179, 0x4, RZ, 0xc0, !PT ;  /* 0x00000004b3ff7812 */ /* 0x000fc600078cc0ff */
[----:B------:R-:W-:Y:S01]  /*27000*/  FADD.FTZ R198, R207, R210 ;  /* 0x000000d2cfc67221 */ /* 0x000fe20000010000 */
[----:B------:R-:W-:Y:S01]  /*27010*/  LOP3.LUT P5, RZ, R179, 0x2, RZ, 0xc0, !PT ;  /* 0x00000002b3ff7812 */ /* 0x000fe200078ac0ff */
[----:B------:R-:W-:Y:S01]  /*27020*/  IMAD.WIDE.U32 R216, R192, 0x8, R216 ;  /* 0x00000008c0d87825 */ /* 0x000fe200078e00d8 */
[----:B------:R-:W-:-:S03]  /*27030*/  SEL R220, RZ, 0x10000, !P4 ;  /* 0x00010000ffdc7807 */ /* 0x000fc60006000000 */
[----:B------:R-:W-:Y:S01]  /*27040*/  FADD.FTZ R207, R198, R203 ;  /* 0x000000cbc6cf7221 */ /* 0x000fe20000010000 */
[----:B------:R-:W-:Y:S01]  /*27050*/  SEL R221, RZ, 0x100, !P3 ;  /* 0x00000100ffdd7807 */ /* 0x000fe20005800000 */
[----:B------:R0:W-:Y:S01]  /*27060*/  STG.E.128 desc[UR8][R218.64], R124 ;  /* 0x0000007cda007986 */ /* 0x0001e2000c101d08 */
[----:B------:R-:W-:Y:S01]  /*27070*/  SEL R212, RZ, 0x1000000, !P1 ;  /* 0x01000000ffd47807 */ /* 0x000fe20004800000 */
[----:B------:R-:W-:Y:S01]  /*27080*/  FADD.FTZ R207, R207, R204 ;  /* 0x000000cccfcf7221 */ /* 0x000fe20000010000 */
[----:B------:R-:W-:Y:S02]  /*27090*/  SEL R215, RZ, 0x10000, !P5 ;  /* 0x00010000ffd77807 */ /* 0x000fe40006800000 */
[----:B------:R-:W-:Y:S01]  /*270a0*/  LOP3.LUT P0, RZ, R179, 0x8, RZ, 0xc0, !PT ;  /* 0x00000008b3ff7812 */ /* 0x000fe2000780c0ff */
[----:B------:R-:W-:Y:S01]  /*270b0*/  FADD.FTZ R198, R207, R206 ;  /* 0x000000cecfc67221 */ /* 0x000fe20000010000 */
[----:B------:R-:W-:Y:S02]  /*270c0*/  LOP3.LUT R221, R221, R184, R220, 0xfe, !PT ;  /* 0x000000b8dddd7212 */ /* 0x000fe400078efedc */
[----:B------:R-:W-:Y:S01]  /*270d0*/  SEL R220, RZ, 0x1, !P2 ;  /* 0x00000001ffdc7807 */ /* 0x000fe20005000000 */
[----:B------:R-:W-:-:S03]  /*270e0*/  FADD.FTZ R207, R198, R211 ;  /* 0x000000d3c6cf7221 */ /* 0x000fc60000010000 */
[----:B------:R-:W-:Y:S01]  /*270f0*/  LOP3.LUT R221, R221, R220, RZ, 0xfc, !PT ;  /* 0x000000dcdddd7212 */ /* 0x000fe200078efcff */
        /* <DEDUP_REMOVED lines=29> */
[----:B------:R-:W-:Y:S01]  /*272d0*/  FADD.FTZ R207, R198, R193 ;  /* 0x000000c1c6cf7221 */ /* 0x000fe20000010000 */
[----:B------:R-:W-:-:S03]  /*272e0*/  SEL R198, RZ, 0x100, !P6 ;  /* 0x00000100ffc67807 */ /* 0x000fc60007000000 */
[----:B------:R-:W-:Y:S01]  /*272f0*/  FADD.FTZ R207, R207, R134 ;  /* 0x00000086cfcf7221 */ /* 0x000fe20000010000 */
[----:B------:R-:W-:Y:S02]  /*27300*/  LOP3.LUT R198, R198, R212, R215, 0xfe, !PT ;  /* 0x000000d4c6c67212 */ /* 0x000fe400078efed7 */
[----:B------:R-:W-:Y:S01]  /*27310*/  SEL R215, RZ, 0x1, !P0 ;  /* 0x00000001ffd77807 */ /* 0x000fe20004000000 */
[----:B------:R-:W-:-:S03]  /*27320*/  FADD.FTZ R184, R207, R200 ;  /* 0x000000c8cfb87221 */ /* 0x000fc60000010000 */
[----:B------:R-:W-:Y:S01]  /*27330*/  LOP3.LUT R220, R198, R215, RZ, 0xfc, !PT ;  /* 0x000000d7c6dc7212 */ /* 0x000fe200078efcff */
[----:B------:R-:W-:-:S04]  /*27340*/  FADD.FTZ R184, R184, R135 ;  /* 0x00000087b8b87221 */ /* 0x000fc80000010000 */
[----:B------:R0:W-:Y:S01]  /*27350*/  STG.E.64 desc[UR8][R216.64], R220 ;  /* 0x000000dcd8007986 */ /* 0x0001e2000c101b08 */
[----:B------:R-:W-:Y:S01]  /*27360*/  FADD.FTZ R184, R184, R197 ;  /* 0x000000c5b8b87221 */ /* 0x000fe20000010000 */
        /* <DEDUP_REMOVED lines=21> */
.L_x_1167:
[----:B01----:R-:W0:Y:S01]  /*274c0*/  SHFL.BFLY PT, R125, R184, 0x1, 0x1f ;  /* 0x0c201f00b87d7f89 */ /* 0x003e2200000e0000 */
[----:B------:R-:W-:Y:S01]  /*274d0*/  BSSY.RECONVERGENT B0, `(.L_x_1168) ;  /* 0x000006f000007945 */ /* 0x000fe20003800200 */
        /* <DEDUP_REMOVED lines=12> */
[----:B------:R-:W-:Y:S02]  /*275a0*/  FADD.FTZ R126, -R124, R203 ;  /* 0x000000cb7c7e7221 */ /* 0x000fe40000010100 */
[----:B------:R-:W-:-:S04]  /*275b0*/  FFMA.FTZ R125, R125, R125, RZ ;  /* 0x0000007d7d7d7223 */ /* 0x000fc800000100ff */
        /* <DEDUP_REMOVED lines=75> */
[----:B------:R-:W-:Y:S02]  /*27a70*/  FFMA.FTZ R125, R184, R184, R125 ;  /* 0x000000b8b87d7223 */ /* 0x000fe4000001007d */
[----:B------:R-:W0:Y:S03]  /*27a80*/  S2R R184, SR_TID.X ;  /* 0x0000000000b87919 */ /* 0x000e260000002100 */
[----:B------:R-:W1:Y:S02]  /*27a90*/  SHFL.BFLY PT, R126, R125, 0x1, 0x1f ;  /* 0x0c201f007d7e7f89 */ /* 0x000e6400000e0000 */
[----:B-1----:R-:W-:-:S05]  /*27aa0*/  FADD.FTZ R127, R125, R126 ;  /* 0x0000007e7d7f7221 */ /* 0x002fca0000010000 */
[----:B------:R-:W1:Y:S02]  /*27ab0*/  SHFL.BFLY PT, R126, R127, 0x2, 0x1f ;  /* 0x0c401f007f7e7f89 */ /* 0x000e6400000e0000 */
[----:B-1----:R-:W-:-:S05]  /*27ac0*/  FADD.FTZ R198, R127, R126 ;  /* 0x0000007e7fc67221 */ /* 0x002fca0000010000 */
[----:B------:R-:W1:Y:S02]  /*27ad0*/  SHFL.BFLY PT, R207, R198, 0x4, 0x1f ;  /* 0x0c801f00c6cf7f89 */ /* 0x000e6400000e0000 */
[----:B-1----:R-:W-:-:S05]  /*27ae0*/  FADD.FTZ R207, R198, R207 ;  /* 0x000000cfc6cf7221 */ /* 0x002fca0000010000 */
[----:B------:R-:W1:Y:S02]  /*27af0*/  SHFL.BFLY PT, R126, R207, 0x8, 0x1f ;  /* 0x0d001f00cf7e7f89 */ /* 0x000e6400000e0000 */
[----:B-1----:R-:W-:Y:S01]  /*27b00*/  FADD.FTZ R212, R207, R126 ;  /* 0x0000007ecfd47221 */ /* 0x002fe20000010000 */
[----:B0-----:R-:W-:-:S04]  /*27b10*/  LOP3.LUT P0, R126, R184, 0x1f, RZ, 0xc0, !PT ;  /* 0x0000001fb87e7812 */ /* 0x001fc8000780c0ff */
[----:B------:R-:W0:Y:S02]  /*27b20*/  SHFL.BFLY PT, R215, R212, 0x10, 0x1f ;  /* 0x0e001f00d4d77f89 */ /* 0x000e2400000e0000 */
[----:B0-----:R-:W-:-:S07]  /*27b30*/  FADD.FTZ R125, R212, R215 ;  /* 0x000000d7d47d7221 */ /* 0x001fce0000010000 */
[----:B------:R-:W-:Y:S05]  /*27b40*/  @P0 BRA `(.L_x_1169) ;  /* 0x00000000001c0947 */ /* 0x000fea0003800000 */
[----:B------:R-:W0:Y:S01]  /*27b50*/  S2UR UR5, SR_CgaCtaId ;  /* 0x00000000000579c3 */ /* 0x000e220000008800 */
[----:B------:R-:W-:Y:S01]  /*27b60*/  UMOV UR4, 0x400 ;  /* 0x0000040000047882 */ /* 0x000fe20000000000 */
[----:B------:R-:W-:-:S04]  /*27b70*/  SHF.R.U32.HI R127, RZ, 0x2, R184 ;  /* 0x00000002ff7f7819 */ /* 0x000fc800000116b8 */
[----:B------:R-:W-:Y:S01]  /*27b80*/  LOP3.LUT R127, R127, 0x18, RZ, 0xc0, !PT ;  /* 0x000000187f7f7812 */ /* 0x000fe200078ec0ff */
[----:B0-----:R-:W-:-:S04]  /*27b90*/  ULEA UR4, UR5, UR4, 0x18 ;  /* 0x0000000405047291 */ /* 0x001fc8000f8ec0ff */
[----:B------:R-:W-:-:S09]  /*27ba0*/  @UP1 UIADD3 UR4, UPT, UPT, UR4, 0x20, URZ ;  /* 0x0000002004041890 */ /* 0x000fd2000fffe0ff */
[----:B------:R0:W-:Y:S03]  /*27bb0*/  STS.64 [R127+UR4], R124 ;  /* 0x0000007c7f007988 */ /* 0x0001e60008000a04 */
.L_x_1169:
[----:B------:R-:W-:Y:S05]  /*27bc0*/  BSYNC.RECONVERGENT B0 ;  /* 0x0000000000007941 */ /* 0x000fea0003800200 */
.L_x_1168:
[----:B------:R-:W-:Y:S01]  /*27bd0*/  BAR.SYNC.DEFER_BLOCKING 0x0 ;  /* 0x0000000000007b1d */ /* 0x000fe20000010000 */
[----:B------:R-:W-:Y:S01]  /*27be0*/  ISETP.GT.U32.AND P0, PT, R126, 0x3, PT ;  /* 0x000000037e00780c */ /* 0x000fe20003f04070 */
[----:B------:R-:W-:Y:S01]  /*27bf0*/  HFMA2 R126, -RZ, RZ, 0, 0 ;  /* 0x00000000ff7e7431 */ /* 0x000fe200000001ff */
[----:B0-----:R-:W-:-:S03]  /*27c00*/  CS2R R124, SRZ ;  /* 0x00000000007c7805 */ /* 0x001fc6000001ff00 */
[----:B------:R-:W-:Y:S08]  /*27c10*/  BSSY.RECONVERGENT B0, `(.L_x_1170) ;  /* 0x000000a000007945 */ /* 0x000ff00003800200 */
[----:B------:R-:W-:Y:S05]  /*27c20*/  @P0 BRA `(.L_x_1171) ;  /* 0x0000000000200947 */ /* 0x000fea0003800000 */
[----:B------:R-:W0:Y:S01]  /*27c30*/  S2UR UR5, SR_CgaCtaId ;  /* 0x00000000000579c3 */ /* 0x000e220000008800 */
[----:B------:R-:W-:Y:S01]  /*27c40*/  UMOV UR4, 0x400 ;  /* 0x0000040000047882 */ /* 0x000fe20000000000 */
[----:B------:R-:W-:Y:S02]  /*27c50*/  IMAD.SHL.U32 R124, R184, 0x8, RZ ;  /* 0x00000008b87c7824 */ /* 0x000fe400078e00ff */
[----:B------:R-:W-:-:S03]  /*27c60*/  IMAD.MOV.U32 R126, RZ, RZ, 0x500 ;  /* 0x00000500ff7e7424 */ /* 0x000fc600078e00ff */
[----:B------:R-:W-:Y:S01]  /*27c70*/  LOP3.LUT R124, R124, 0xf8, RZ, 0xc0, !PT ;  /* 0x000000f87c7c7812 */ /* 0x000fe200078ec0ff */
[----:B0-----:R-:W-:-:S04]  /*27c80*/  ULEA UR4, UR5, UR4, 0x18 ;  /* 0x0000000405047291 */ /* 0x001fc8000f8ec0ff */
[----:B------:R-:W-:-:S09]  /*27c90*/  @UP1 UIADD3 UR4, UPT, UPT, UR4, 0x20, URZ ;  /* 0x0000002004041890 */ /* 0x000fd2000fffe0ff */
[----:B------:R-:W0:Y:S03]  /*27ca0*/  LDS.64 R124, [R124+UR4] ;  /* 0x000000047c7c7984 */ /* 0x000e260008000a00 */
.L_x_1171:
[----:B------:R-:W-:Y:S05]  /*27cb0*/  BSYNC.RECONVERGENT B0 ;  /* 0x0000000000007941 */ /* 0x000fea0003800200 */
.L_x_1170:
[----:B------:R-:W1:Y:S01]  /*27cc0*/  SHFL.DOWN PT, R127, R126, 0x2, 0x1f ;  /* 0x08401f007e7f7f89 */ /* 0x000e6200000e0000 */
[----:B------:R-:W-:Y:S01]  /*27cd0*/  ISETP.NE.AND P1, PT, R184, RZ, PT ;  /* 0x000000ffb800720c */ /* 0x000fe20003f25270 */
[----:B------:R-:W-:Y:S01]  /*27ce0*/  IMAD.U32 R223, R163, 0x10000, RZ ;  /* 0x00010000a3df7824 */ /* 0x000fe200078e00ff */
[----:B------:R-:W-:Y:S01]  /*27cf0*/  ISETP.NE.AND P0, PT, RZ, UR22, PT ;  /* 0x00000016ff007c0c */ /* 0x000fe2000bf05270 */
[----:B0-----:R-:W0:Y:S01]  /*27d00*/  SHFL.DOWN PT, R207, R124, 0x2, 0x1f ;  /* 0x08401f007ccf7f89 */ /* 0x001e2200000e0000 */
[----:B------:R-:W-:Y:S01]  /*27d10*/  SHF.L.U32 R225, R159, 0x10, RZ ;  /* 0x000000109fe17819 */ /* 0x000fe200000006ff */
[----:B------:R-:W-:Y:S01]  /*27d20*/  IMAD.U32 R222, R95, 0x10000, RZ ;  /* 0x000100005fde7824 */ /* 0x000fe200078e00ff */
[----:B------:R-:W-:Y:S01]  /*27d30*/  SHF.L.U32 R236, R152, 0x10, RZ ;  /* 0x0000001098ec7819 */ /* 0x000fe200000006ff */
[----:B------:R-:W2:Y:S01]  /*27d40*/  SHFL.DOWN PT, R198, R125, 0x2, 0x1f ;  /* 0x08401f007dc67f89 */ /* 0x000ea200000e0000 */
[----:B------:R-:W-:Y:S01]  /*27d50*/  IMAD.U32 R224, R59, 0x10000, RZ ;  /* 0x000100003be07824 */ /* 0x000fe200078e00ff */
[----:B------:R-:W-:Y:S01]  /*27d60*/  SHF.L.U32 R242, R32, 0x10, RZ ;  /* 0x0000001020f27819 */ /* 0x000fe200000006ff */
[----:B------:R-:W-:Y:S01]  /*27d70*/  IMAD.U32 R238, R148, 0x10000, RZ ;  /* 0x0001000094ee7824 */ /* 0x000fe200078e00ff */
[----:B------:R-:W-:Y:S01]  /*27d80*/  SHF.L.U32 R228, R22, 0x10, RZ ;  /* 0x0000001016e47819 */ /* 0x000fe200000006ff */
[----:B------:R-:W-:Y:S01]  /*27d90*/  IMAD.U32 R230, R150, 0x10000, RZ ;  /* 0x0001000096e67824 */ /* 0x000fe200078e00ff */
[----:B------:R-:W-:Y:S01]  /*27da0*/  UPLOP3.LUT UP1, UPT, UPT, UPT, UP1, 0x40, 0x4 ;  /* 0x000000000004789c */ /* 0x000fe20003f2e810 */
[----:B------:R-:W-:-:S02]  /*27db0*/  IMAD.U32 R240, R144, 0x10000, RZ ;  /* 0x0001000090f07824 */ /* 0x000fc400078e00ff */
[----:B------:R-:W-:Y:S02]  /*27dc0*/  IMAD.U32 R226, R35, 0x10000, RZ ;  /* 0x0001000023e27824 */ /* 0x000fe400078e00ff */
[----:B------:R-:W-:Y:S02]  /*27dd0*/  IMAD.U32 R234, R30, 0x10000, RZ ;  /* 0x000100001eea7824 */ /* 0x000fe400078e00ff */
[----:B------:R-:W-:Y:S02]  /*27de0*/  IMAD.U32 R229, RZ, RZ, UR18 ;  /* 0x00000012ffe57e24 */ /* 0x000fe4000f8e00ff */
[----:B------:R-:W-:Y:S01]  /*27df0*/  IMAD.U32 R232, R18, 0x10000, RZ ;  /* 0x0001000012e87824 */ /* 0x000fe200078e00ff */
[----:B-1----:R-:W-:Y:S01]  /*27e00*/  IADD3 R212, PT, PT, R127, R126, RZ ;  /* 0x0000007e7fd47210 */ /* 0x002fe20007ffe0ff */
[----:B------:R-:W-:Y:S01]  /*27e10*/  IMAD.U32 R244, R14, 0x10000, RZ ;  /* 0x000100000ef47824 */ /* 0x000fe200078e00ff */
[----:B------:R-:W-:Y:S02]  /*27e20*/  I2FP.F32.S32 R218, R127 ;  /* 0x0000007f00da7245 */ /* 0x000fe40000201400 */
[----:B------:R-:W-:Y:S01]  /*27e30*/  I2FP.F32.S32 R215, R212 ;  /* 0x000000d400d77245 */ /* 0x000fe20000201400 */
[----:B------:R-:W1:Y:S01]  /*27e40*/  SHFL.DOWN PT, R219, R212, 0x1, 0x1f ;  /* 0x08201f00d4db7f89 */ /* 0x000e6200000e0000 */
[----:B------:R-:W-:Y:S01]  /*27e50*/  I2FP.F32.U32 R127, R126 ;  /* 0x0000007e007f7245 */ /* 0x000fe20000201000 */
[C---:B0-----:R-:W-:Y:S01]  /*27e60*/  FMUL.FTZ R220, R207.reuse, R218 ;  /* 0x000000dacfdc7220 */ /* 0x041fe20000410000 */
[----:B------:R-:W0:Y:S01]  /*27e70*/  MUFU.RCP R216, R215 ;  /* 0x000000d700d87308 */ /* 0x000e220000001000 */
[----:B------:R-:W-:Y:S01]  /*27e80*/  FADD.FTZ R207, -R207, R124 ;  /* 0x0000007ccfcf7221 */ /* 0x000fe20000010100 */
[----:B--2---:R-:W-:Y:S01]  /*27e90*/  FADD.FTZ R125, R198, R125 ;  /* 0x0000007dc67d7221 */ /* 0x004fe20000010000 */
[----:B------:R-:W-:-:S02]  /*27ea0*/  FFMA.FTZ R217, R127, R124, R220 ;  /* 0x0000007c7fd97223 */ /* 0x000fc400000100dc */
[----:B------:R-:W-:-:S04]  /*27eb0*/  FMUL.FTZ R207, R207, R207 ;  /* 0x000000cfcfcf7220 */ /* 0x000fc80000410000 */
[----:B------:R-:W-:-:S04]  /*27ec0*/  FMUL.FTZ R207, R207, R127 ;  /* 0x0000007fcfcf7220 */ /* 0x000fc80000410000 */
[----:B------:R-:W-:Y:S01]  /*27ed0*/  FMUL.FTZ R207, R207, R218 ;  /* 0x000000dacfcf7220 */ /* 0x000fe20000410000 */
[----:B------:R-:W-:Y:S02]  /*27ee0*/  IMAD.U32 R218, R56, 0x10000, RZ ;  /* 0x0001000038da7824 */ /* 0x000fe400078e00ff */
[C---:B0-----:R-:W-:Y:S01]  /*27ef0*/  FMUL.FTZ R124, R216.reuse, R217 ;  /* 0x000000d9d87c7220 */ /* 0x041fe20000410000 */
[----:B------:R-:W-:Y:S01]  /*27f00*/  FFMA.FTZ R125, R216, R207, R125 ;  /* 0x000000cfd87d7223 */ /* 0x000fe2000001007d */
[----:B-1----:R-:W-:-:S03]  /*27f10*/  IMAD.IADD R212, R212, 0x1, R219 ;  /* 0x00000001d4d47824 */ /* 0x002fc600078e02db */
[----:B------:R-:W0:Y:S01]  /*27f20*/  SHFL.DOWN PT, R127, R124, 0x1, 0x1f ;  /* 0x08201f007c7f7f89 */ /* 0x000e2200000e0000 */
[----:B------:R-:W-:-:S03]  /*27f30*/  I2FP.F32.S32 R219, R219 ;  /* 0x000000db00db7245 */ /* 0x000fc60000201400 */
[----:B------:R-:W1:Y:S01]  /*27f40*/  SHFL.DOWN PT, R126, R125, 0x1, 0x1f ;  /* 0x08201f007d7e7f89 */ /* 0x000e6200000e0000 */
[----:B------:R-:W-:-:S06]  /*27f50*/  I2FP.F32.S32 R212, R212 ;  /* 0x000000d400d47245 */ /* 0x000fcc0000201400 */
[----:B------:R-:W2:Y:S01]  /*27f60*/  MUFU.RCP R212, R212 ;  /* 0x000000d400d47308 */ /* 0x000ea20000001000 */
[----:B0-----:R-:W-:Y:S01]  /*27f70*/  FADD.FTZ R198, R124, -R127 ;  /* 0x8000007f7cc67221 */ /* 0x001fe20000010000 */
[----:B------:R-:W-:-:S03]  /*27f80*/  FMUL.FTZ R216, R127, R219 ;  /* 0x000000db7fd87220 */ /* 0x000fc60000410000 */
[----:B------:R-:W-:Y:S01]  /*27f90*/  FMUL.FTZ R198, R198, R198 ;  /* 0x000000c6c6c67220 */ /* 0x000fe20000410000 */
[C---:B------:R-:W-:Y:S01]  /*27fa0*/  FFMA.FTZ R127, R215.reuse, R124, R216 ;  /* 0x0000007cd77f7223 */ /* 0x040fe200000100d8 */
[----:B------:R-:W-:Y:S02]  /*27fb0*/  IMAD.U32 R216, R92, 0x10000, RZ ;  /* 0x000100005cd87824 */ /* 0x000fe400078e00ff */
[----:B------:R-:W-:Y:S01]  /*27fc0*/  FMUL.FTZ R198, R215, R198 ;  /* 0x000000c6d7c67220 */ /* 0x000fe20000410000 */
[----:B--2---:R-:W-:Y:S01]  /*27fd0*/  FMUL.FTZ R207, R212, R127 ;  /* 0x0000007fd4cf7220 */ /* 0x004fe20000410000 */
[----:B-1----:R-:W-:Y:S02]  /*27fe0*/  FADD.FTZ R127, R125, R126 ;  /* 0x0000007e7d7f7221 */ /* 0x002fe40000010000 */
[----:B------:R-:W-:Y:S01]  /*27ff0*/  FMUL.FTZ R198, R198, R219 ;  /* 0x000000dbc6c67220 */ /* 0x000fe20000410000 */
[----:B------:R-:W0:Y:S01]  /*28000*/  @!P1 LDC.64 R124, c[0x0][0x3c0] ;  /* 0x0000f000ff7c9b82 */ /* 0x000e220000000a00 */
[----:B------:R-:W1:Y:S01]  /*28010*/  SHFL.IDX PT, R221, R207, RZ, 0x1f ;  /* 0x00001fffcfdd7589 */ /* 0x000e6200000e0000 */
[----:B------:R-:W-:-:S02]  /*28020*/  IMAD.U32 R219, R57, 0x10000, RZ ;  /* 0x0001000039db7824 */ /* 0x000fc400078e00ff */
[----:B------:R-:W-:Y:S01]  /*28030*/  FFMA.FTZ R127, R212, R198, R127 ;  /* 0x000000c6d47f7223 */ /* 0x000fe2000001007f */
[----:B------:R-:W-:-:S03]  /*28040*/  SHF.L.U32 R212, R36, 0x10, RZ ;  /* 0x0000001024d47819 */ /* 0x000fc600000006ff */
[----:B------:R-:W2:Y:S02]  /*28050*/  LDC R198, c[0x0][0x448] ;  /* 0x00011200ffc67b82 */ /* 0x000ea40000000800 */
[----:B------:R-:W2:Y:S01]  /*28060*/  SHFL.IDX PT, R127, R127, RZ, 0x1f ;  /* 0x00001fff7f7f7589 */ /* 0x000ea200000e0000 */
[C---:B-1----:R-:W-:Y:S01]  /*28070*/  FMUL.FTZ R126, R221.reuse, R221 ;  /* 0x000000dddd7e7220 */ /* 0x042fe20000410000 */
[----:B------:R-:W-:-:S04]  /*28080*/  FSEL R207, R221, RZ, !P0 ;  /* 0x000000ffddcf7208 */ /* 0x000fc80004000000 */
[----:B------:R-:W-:Y:S01]  /*28090*/  FSEL R215, R126, RZ, P0 ;  /* 0x000000ff7ed77208 */ /* 0x000fe20000000000 */
[C---:B------:R-:W-:Y:S01]  /*280a0*/  FADD.FTZ R217, -R207.reuse, R210 ;  /* 0x000000d2cfd97221 */ /* 0x040fe20000010100 */
[----:B------:R-:W-:Y:S01]  /*280b0*/  FADD.FTZ R203, -R207, R203 ;  /* 0x000000cbcfcb7221 */ /* 0x000fe20000010100 */
[----:B--2---:R-:W-:Y:S01]  /*280c0*/  FFMA.FTZ R126, R127, UR23, R198 ;  /* 0x000000177f7e7c23 */ /* 0x004fe200080100c6 */
[C---:B------:R-:W-:Y:S01]  /*280d0*/  FADD.FTZ R127, -R207.reuse, R202 ;  /* 0x000000cacf7f7221 */ /* 0x040fe20000010100 */
[----:B------:R-:W-:Y:S02]  /*280e0*/  IMAD.U32 R210, R168, 0x10000, RZ ;  /* 0x00010000a8d27824 */ /* 0x000fe400078e00ff */
[C---:B------:R-:W-:Y:S01]  /*280f0*/  FADD.FTZ R211, -R207.reuse, R211 ;  /* 0x000000d3cfd37221 */ /* 0x040fe20000010100 */
[----:B------:R-:W-:Y:S01]  /*28100*/  FADD.FTZ R126, R126, R215 ;  /* 0x000000d77e7e7221 */ /* 0x000fe20000010000 */
[----:B------:R-:W-:Y:S02]  /*28110*/  IMAD.U32 R215, RZ, RZ, UR18 ;  /* 0x00000012ffd77e24 */ /* 0x000fe4000f8e00ff */
[C---:B------:R-:W-:Y:S01]  /*28120*/  FADD.FTZ R213, -R207.reuse, R213 ;  /* 0x000000d5cfd57221 */ /* 0x040fe20000010100 */
[----:B------:R-:W-:Y:S01]  /*28130*/  FADD.FTZ R137, -R207, R137 ;  /* 0x00000089cf897221 */ /* 0x000fe20000010100 */
[----:B------:R1:W2:Y:S01]  /*28140*/  MUFU.RSQ R198, R126 ;  /* 0x0000007e00c67308 */ /* 0x0002a20000001400 */
[----:B0-----:R-:W-:Y:S01]  /*28150*/  @!P1 IMAD.WIDE R124, R215, 0x4, R124 ;  /* 0x00000004d77c9825 */ /* 0x001fe200078e027c */
[----:B------:R-:W-:-:S03]  /*28160*/  SHF.L.U32 R215, R112, 0x10, RZ ;  /* 0x0000001070d77819 */ /* 0x000fc600000006ff */
[C---:B------:R-:W-:Y:S01]  /*28170*/  FADD.FTZ R209, -R207.reuse, R209 ;  /* 0x000000d1cfd17221 */ /* 0x040fe20000010100 */
[C---:B------:R-:W-:Y:S01]  /*28180*/  FADD.FTZ R205, -R207.reuse, R205 ;  /* 0x000000cdcfcd7221 */ /* 0x040fe20000010100 */
[C---:B------:R-:W-:Y:S01]  /*28190*/  FADD.FTZ R139, -R207.reuse, R139 ;  /* 0x0000008bcf8b7221 */ /* 0x040fe20000010100 */
[----:B------:R0:W-:Y:S01]  /*281a0*/  @!P1 STG.E desc[UR8][R124.64], R221 ;  /* 0x000000dd7c009986 */ /* 0x0001e2000c101908 */
[C---:B------:R-:W-:Y:S01]  /*281b0*/  FADD.FTZ R201, -R207.reuse, R201 ;  /* 0x000000c9cfc97221 */ /* 0x040fe20000010100 */
[----:B------:R-:W-:Y:S01]  /*281c0*/  FADD.FTZ R195, -R207, R195 ;  /* 0x000000c3cfc37221 */ /* 0x000fe20000010100 */
[----:B-1----:R-:W-:Y:S02]  /*281d0*/  IMAD.U32 R126, R167, 0x10000, RZ ;  /* 0x00010000a77e7824 */ /* 0x002fe400078e00ff */
[C---:B------:R-:W-:Y:S01]  /*281e0*/  FADD.FTZ R141, -R207.reuse, R141 ;  /* 0x0000008dcf8d7221 */ /* 0x040fe20000010100 */
[C---:B------:R-:W-:Y:S01]  /*281f0*/  FADD.FTZ R143, -R207.reuse, R143 ;  /* 0x0000008fcf8f7221 */ /* 0x040fe20000010100 */
[C---:B------:R-:W-:Y:S01]  /*28200*/  FADD.FTZ R129, -R207.reuse, R129 ;  /* 0x00000081cf817221 */ /* 0x040fe20000010100 */
[C---:B------:R-:W-:Y:S01]  /*28210*/  FADD.FTZ R187, -R207.reuse, R187 ;  /* 0x000000bbcfbb7221 */ /* 0x040fe20000010100 */
[C---:B------:R-:W-:Y:S01]  /*28220*/  FADD.FTZ R131, -R207.reuse, R131 ;  /* 0x00000083cf837221 */ /* 0x040fe20000010100 */
[C---:B------:R-:W-:Y:S01]  /*28230*/  FADD.FTZ R199, -R207.reuse, R199 ;  /* 0x000000c7cfc77221 */ /* 0x040fe20000010100 */
[C---:B------:R-:W-:Y:S01]  /*28240*/  FADD.FTZ R193, -R207.reuse, R193 ;  /* 0x000000c1cfc17221 */ /* 0x040fe20000010100 */
[C---:B--2---:R-:W-:Y:S01]  /*28250*/  FMUL.FTZ R127, R198.reuse, R127 ;  /* 0x0000007fc67f7220 */ /* 0x044fe20000410000 */
[C---:B------:R-:W-:Y:S01]  /*28260*/  FMUL.FTZ R217, R198.reuse, R217 ;  /* 0x000000d9c6d97220 */ /* 0x040fe20000410000 */
[----:B0-----:R-:W-:Y:S01]  /*28270*/  FADD.FTZ R125, -R207, R204 ;  /* 0x000000cccf7d7221 */ /* 0x001fe20000010100 */
[----:B------:R-:W-:Y:S01]  /*28280*/  FMUL.FTZ R204, R198, R203 ;  /* 0x000000cbc6cc7220 */ /* 0x000fe20000410000 */
[C---:B------:R-:W-:Y:S01]  /*28290*/  FFMA.FTZ R202, R127.reuse, R218, R215 ;  /* 0x000000da7fca7223 */ /* 0x040fe200000100d7 */
[----:B------:R-:W-:Y:S01]  /*282a0*/  FFMA.FTZ R124, R127, R212, R216 ;  /* 0x000000d47f7c7223 */ /* 0x000fe200000100d8 */
[----:B------:R-:W-:Y:S01]  /*282b0*/  SHF.L.U32 R215, R93, 0x10, RZ ;  /* 0x000000105dd77819 */ /* 0x000fe200000006ff */
[----:B------:R-:W-:-:S02]  /*282c0*/  IMAD.U32 R127, R37, 0x10000, RZ ;  /* 0x00010000257f7824 */ /* 0x000fc400078e00ff */
[----:B------:R-:W-:Y:S01]  /*282d0*/  FFMA.FTZ R210, R217, R210, R126 ;  /* 0x000000d2d9d27223 */ /* 0x000fe2000001007e */
[----:B------:R-:W-:Y:S01]  /*282e0*/  IMAD.U32 R216, R113, 0x10000, RZ ;  /* 0x0001000071d87824 */ /* 0x000fe200078e00ff */
[----:B------:R-:W-:Y:S01]  /*282f0*/  SHF.L.U32 R126, R166, 0x10, RZ ;  /* 0x00000010a67e7819 */ /* 0x000fe200000006ff */
[----:B------:R-:W-:Y:S02]  /*28300*/  IMAD.U32 R212, R165, 0x10000, RZ ;  /* 0x00010000a5d47824 */ /* 0x000fe400078e00ff */
[----:B------:R-:W-:Y:S01]  /*28310*/  FMUL.FTZ R218, R198, R125 ;  /* 0x0000007dc6da7220 */ /* 0x000fe20000410000 */
[----:B------:R-:W-:Y:S01]  /*28320*/  SHF.L.U32 R221, R164, 0x10, RZ ;  /* 0x00000010a4dd7819 */ /* 0x000fe200000006ff */
[C---:B------:R-:W-:Y:S01]  /*28330*/  FFMA.FTZ R125, R204.reuse, R127, R215 ;  /* 0x0000007fcc7d7223 */ /* 0x040fe200000100d7 */
[----:B------:R-:W-:Y:S01]  /*28340*/  FFMA.FTZ R204, R204, R219, R216 ;  /* 0x000000dbcccc7223 */ /* 0x000fe200000100d8 */
[----:B------:R-:W-:Y:S01]  /*28350*/  FADD.FTZ R219, -R207, R206 ;  /* 0x000000cecfdb7221 */ /* 0x000fe20000010100 */
[----:B------:R-:W-:Y:S01]  /*28360*/  FFMA.FTZ R203, R217, R126, R212 ;  /* 0x0000007ed9cb7223 */ /* 0x000fe200000100d4 */
[----:B------:R-:W-:Y:S01]  /*28370*/  SHF.L.U32 R217, R161, 0x10, RZ ;  /* 0x00000010a1d97819 */ /* 0x000fe200000006ff */
[----:B------:R-:W-:Y:S01]  /*28380*/  FFMA.FTZ R215, R218, R221, R223 ;  /* 0x000000dddad77223 */ /* 0x000fe200000100df */
[----:B------:R-:W-:Y:S01]  /*28390*/  IMAD.U32 R127, R162, 0x10000, RZ ;  /* 0x00010000a27f7824 */ /* 0x000fe200078e00ff */
[----:B------:R-:W-:Y:S01]  /*283a0*/  SHF.L.U32 R216, R58, 0x10, RZ ;  /* 0x000000103ad87819 */ /* 0x000fe200000006ff */
[----:B------:R-:W-:-:S02]  /*283b0*/  IMAD.U32 R126, R38, 0x10000, RZ ;  /* 0x00010000267e7824 */ /* 0x000fc400078e00ff */
[----:B------:R-:W-:Y:S01]  /*283c0*/  FMUL.FTZ R219, R198, R219 ;  /* 0x000000dbc6db7220 */ /* 0x000fe20000410000 */
[----:B------:R-:W-:Y:S02]  /*283d0*/  IMAD.U32 R212, R94, 0x10000, RZ ;  /* 0x000100005ed47824 */ /* 0x000fe400078e00ff */
[----:B------:R-:W-:Y:S01]  /*283e0*/  FMUL.FTZ R220, R198, R211 ;  /* 0x000000d3c6dc7220 */ /* 0x000fe20000410000 */
[----:B------:R-:W-:Y:S02]  /*283f0*/  IMAD.U32 R221, R114, 0x10000, RZ ;  /* 0x0001000072dd7824 */ /* 0x000fe400078e00ff */
[----:B------:R-:W-:Y:S01]  /*28400*/  FFMA.FTZ R206, R218, R127, R217 ;  /* 0x0000007fdace7223 */ /* 0x000fe200000100d9 */
[----:B------:R-:W-:Y:S02]  /*28410*/  IMAD.U32 R223, R160, 0x10000, RZ ;  /* 0x00010000a0df7824 */ /* 0x000fe400078e00ff */
[C---:B------:R-:W-:Y:S01]  /*28420*/  FFMA.FTZ R218, R219.reuse, R126, R212 ;  /* 0x0000007edbda7223 */ /* 0x040fe200000100d4 */
[----:B------:R-:W-:Y:S01]  /*28430*/  FFMA.FTZ R211, R219, R216, R221 ;  /* 0x000000d8dbd37223 */ /* 0x000fe200000100dd */
[----:B------:R-:W-:Y:S01]  /*28440*/  FADD.FTZ R219, -R207, R136 ;  /* 0x00000088cfdb7221 */ /* 0x000fe20000010100 */
[----:B------:R-:W-:Y:S01]  /*28450*/  FFMA.FTZ R126, R220, R223, R225 ;  /* 0x000000dfdc7e7223 */ /* 0x000fe200000100e1 */
[----:B------:R-:W-:Y:S01]  /*28460*/  IMAD.U32 R127, R158, 0x10000, RZ ;  /* 0x000100009e7f7824 */ /* 0x000fe200078e00ff */
[----:B------:R-:W-:Y:S01]  /*28470*/  SHF.L.U32 R216, R39, 0x10, RZ ;  /* 0x0000001027d87819 */ /* 0x000fe200000006ff */
[----:B------:R-:W-:Y:S01]  /*28480*/  IMAD.U32 R217, R157, 0x10000, RZ ;  /* 0x000100009dd97824 */ /* 0x000fe200078e00ff */
[----:B------:R-:W-:Y:S01]  /*28490*/  SHF.L.U32 R221, R115, 0x10, RZ ;  /* 0x0000001073dd7819 */ /* 0x000fe200000006ff */
[----:B------:R-:W-:Y:S01]  /*284a0*/  FADD.FTZ R223, -R207, R208 ;  /* 0x000000d0cfdf7221 */ /* 0x000fe20000010100 */
[----:B------:R-:W-:Y:S01]  /*284b0*/  FMUL.FTZ R219, R198, R219 ;  /* 0x000000dbc6db7220 */ /* 0x000fe20000410000 */
[----:B------:R-:W-:Y:S01]  /*284c0*/  FFMA.FTZ R212, R220, R127, R217 ;  /* 0x0000007fdcd47223 */ /* 0x000fe200000100d9 */
[----:B------:R-:W-:-:S02]  /*284d0*/  IMAD.U32 R136, R156, 0x10000, RZ ;  /* 0x000100009c887824 */ /* 0x000fc400078e00ff */
[----:B------:R-:W-:Y:S01]  /*284e0*/  FMUL.FTZ R223, R198, R223 ;  /* 0x000000dfc6df7220 */ /* 0x000fe20000410000 */
[----:B------:R-:W-:Y:S02]  /*284f0*/  IMAD.U32 R208, R155, 0x10000, RZ ;  /* 0x000100009bd07824 */ /* 0x000fe400078e00ff */
[C---:B------:R-:W-:Y:S01]  /*28500*/  FFMA.FTZ R127, R219.reuse, R216, R222 ;  /* 0x000000d8db7f7223 */ /* 0x040fe200000100de */
[----:B------:R-:W-:Y:S01]  /*28510*/  FFMA.FTZ R219, R219, R224, R221 ;  /* 0x000000e0dbdb7223 */ /* 0x000fe200000100dd */
[----:B------:R-:W-:Y:S01]  /*28520*/  FADD.FTZ R221, -R207, R214 ;  /* 0x000000d6cfdd7221 */ /* 0x000fe20000010100 */
[----:B------:R-:W-:Y:S01]  /*28530*/  FFMA.FTZ R222, R223, R136, R208 ;  /* 0x00000088dfde7223 */ /* 0x000fe200000100d0 */
[----:B------:R-:W-:Y:S01]  /*28540*/  SHF.L.U32 R136, R154, 0x10, RZ ;  /* 0x000000109a887819 */ /* 0x000fe200000006ff */
[----:B------:R-:W-:Y:S01]  /*28550*/  IMAD.U32 R208, R153, 0x10000, RZ ;  /* 0x0001000099d07824 */ /* 0x000fe200078e00ff */
[----:B------:R-:W-:Y:S01]  /*28560*/  SHF.L.U32 R220, R88, 0x10, RZ ;  /* 0x0000001058dc7819 */ /* 0x000fe200000006ff */
[----:B------:R-:W-:-:S02]  /*28570*/  IMAD.U32 R216, R40, 0x10000, RZ ;  /* 0x0001000028d87824 */ /* 0x000fc400078e00ff */
[C---:B------:R-:W-:Y:S01]  /*28580*/  FMUL.FTZ R213, R198.reuse, R213 ;  /* 0x000000d5c6d57220 */ /* 0x040fe20000410000 */
[----:B------:R-:W-:Y:S02]  /*28590*/  IMAD.U32 R214, R151, 0x10000, RZ ;  /* 0x0001000097d67824 */ /* 0x000fe400078e00ff */
[----:B------:R-:W-:Y:S01]  /*285a0*/  FMUL.FTZ R221, R198, R221 ;  /* 0x000000ddc6dd7220 */ /* 0x000fe20000410000 */
[----:B------:R-:W-:Y:S02]  /*285b0*/  IMAD.U32 R224, R60, 0x10000, RZ ;  /* 0x000100003ce07824 */ /* 0x000fe400078e00ff */
[----:B------:R-:W-:Y:S01]  /*285c0*/  FFMA.FTZ R223, R223, R136, R208 ;  /* 0x00000088dfdf7223 */ /* 0x000fe200000100d0 */
[----:B------:R-:W-:Y:S02]  /*285d0*/  IMAD.U32 R217, R108, 0x10000, RZ ;  /* 0x000100006cd97824 */ /* 0x000fe400078e00ff */
[----:B------:R-:W-:Y:S01]  /*285e0*/  FFMA.FTZ R235, R213, R216, R220 ;  /* 0x000000d8d5eb7223 */ /* 0x000fe200000100dc */
[----:B------:R-:W-:Y:S01]  /*285f0*/  FFMA.FTZ R236, R221, R236, R214 ;  /* 0x000000ecddec7223 */ /* 0x000fe200000100d6 */
[----:B------:R-:W-:-:S02]  /*28600*/  IMAD.U32 R214, R41, 0x10000, RZ ;  /* 0x0001000029d67824 */ /* 0x000fc400078e00ff */
[----:B------:R-:W-:Y:S01]  /*28610*/  FFMA.FTZ R136, R213, R224, R217 ;  /* 0x000000e0d5887223 */ /* 0x000fe200000100d9 */
[----:B------:R-:W-:Y:S01]  /*28620*/  IMAD.U32 R216, R89, 0x10000, RZ ;  /* 0x0001000059d87824 */ /* 0x000fe200078e00ff */
[----:B------:R-:W-:Y:S01]  /*28630*/  SHF.L.U32 R220, R61, 0x10, RZ ;  /* 0x000000103ddc7819 */ /* 0x000fe200000006ff */
[C---:B------:R-:W-:Y:S01]  /*28640*/  FMUL.FTZ R137, R198.reuse, R137 ;  /* 0x00000089c6897220 */ /* 0x040fe20000410000 */
[----:B------:R-:W-:Y:S01]  /*28650*/  IMAD.U32 R213, R109, 0x10000, RZ ;  /* 0x000100006dd57824 */ /* 0x000fe200078e00ff */
[----:B------:R-:W-:Y:S01]  /*28660*/  SHF.L.U32 R224, R147, 0x10, RZ ;  /* 0x0000001093e07819 */ /* 0x000fe200000006ff */
[----:B------:R-:W-:Y:S01]  /*28670*/  FMUL.FTZ R209, R198, R209 ;  /* 0x000000d1c6d17220 */ /* 0x000fe20000410000 */
[----:B------:R-:W-:Y:S01]  /*28680*/  FFMA.FTZ R237, R137, R214, R216 ;  /* 0x000000d689ed7223 */ /* 0x000fe200000100d8 */
[----:B------:R-:W-:Y:S01]  /*28690*/  SHF.L.U32 R208, R149, 0x10, RZ ;  /* 0x0000001095d07819 */ /* 0x000fe200000006ff */
[----:B------:R-:W-:Y:S01]  /*286a0*/  FFMA.FTZ R137, R137, R220, R213 ;  /* 0x000000dc89897223 */ /* 0x000fe200000100d5 */
[----:B------:R-:W-:Y:S01]  /*286b0*/  FADD.FTZ R213, -R207, R138 ;  /* 0x0000008acfd57221 */ /* 0x000fe20000010100 */
[----:B------:R-:W-:Y:S01]  /*286c0*/  FFMA.FTZ R238, R209, R238, R224 ;  /* 0x000000eed1ee7223 */ /* 0x000fe200000100e0 */
[----:B------:R-:W-:Y:S01]  /*286d0*/  SHF.L.U32 R216, R42, 0x10, RZ ;  /* 0x000000102ad87819 */ /* 0x000fe200000006ff */
[----:B------:R-:W-:Y:S01]  /*286e0*/  FFMA.FTZ R230, R221, R230, R208 ;  /* 0x000000e6dde67223 */ /* 0x000fe200000100d0 */
        /* <DEDUP_REMOVED lines=8> */
[----:B------:R-:W-:Y:S01]  /*28770*/  FFMA.FTZ R138, R213, R224, R217 ;  /* 0x000000e0d58a7223 */ /* 0x000fe200000100d9 */
[----:B------:R-:W-:Y:S01]  /*28780*/  FADD.FTZ R213, -R207, R140 ;  /* 0x0000008ccfd57221 */ /* 0x000fe20000010100 */
[----:B------:R-:W-:-:S02]  /*28790*/  IMAD.U32 R140, R31, 0x10000, RZ ;  /* 0x000100001f8c7824 */ /* 0x000fc400078e00ff */
[----:B------:R-:W-:Y:S01]  /*287a0*/  FFMA.FTZ R231, R209, R208, R214 ;  /* 0x000000d0d1e77223 */ /* 0x000fe200000100d6 */
[----:B------:R-:W-:Y:S01]  /*287b0*/  SHF.L.U32 R208, R34, 0x10, RZ ;  /* 0x0000001022d07819 */ /* 0x000fe200000006ff */
[----:B------:R-:W-:Y:S02]  /*287c0*/  IMAD.U32 R214, R33, 0x10000, RZ ;  /* 0x0001000021d67824 */ /* 0x000fe400078e00ff */
[C---:B------:R-:W-:Y:S01]  /*287d0*/  FMUL.FTZ R213, R198.reuse, R213 ;  /* 0x000000d5c6d57220 */ /* 0x040fe20000410000 */
[----:B------:R-:W-:Y:S01]  /*287e0*/  SHF.L.U32 R220, R91, 0x10, RZ ;  /* 0x000000105bdc7819 */ /* 0x000fe200000006ff */
[----:B------:R-:W-:Y:S01]  /*287f0*/  FFMA.FTZ R240, R205, R240, R226 ;  /* 0x000000f0cdf07223 */ /* 0x000fe200000100e2 */
[----:B------:R-:W-:Y:S02]  /*28800*/  IMAD.U32 R216, R43, 0x10000, RZ ;  /* 0x000100002bd87824 */ /* 0x000fe400078e00ff */
[----:B------:R-:W-:Y:S01]  /*28810*/  FMUL.FTZ R139, R198, R139 ;  /* 0x0000008bc68b7220 */ /* 0x000fe20000410000 */
[----:B------:R-:W-:Y:S01]  /*28820*/  FFMA.FTZ R233, R205, R208, R214 ;  /* 0x000000d0cde97223 */ /* 0x000fe200000100d6 */
[----:B------:R-:W-:-:S02]  /*28830*/  IMAD.U32 R224, R63, 0x10000, RZ ;  /* 0x000100003fe07824 */ /* 0x000fc400078e00ff */
[----:B------:R-:W-:Y:S01]  /*28840*/  FADD.FTZ R205, -R207, R196 ;  /* 0x000000c4cfcd7221 */ /* 0x000fe20000010100 */
[----:B------:R-:W-:Y:S02]  /*28850*/  IMAD.U32 R209, R111, 0x10000, RZ ;  /* 0x000100006fd17824 */ /* 0x000fe400078e00ff */
[----:B------:R-:W-:Y:S01]  /*28860*/  FFMA.FTZ R242, R213, R242, R140 ;  /* 0x000000f2d5f27223 */ /* 0x000fe2000001008c */
[----:B------:R-:W-:Y:S01]  /*28870*/  SHF.L.U32 R140, R29, 0x10, RZ ;  /* 0x000000101d8c7819 */ /* 0x000fe200000006ff */
[C---:B------:R-:W-:Y:S01]  /*28880*/  FFMA.FTZ R241, R139.reuse, R216, R220 ;  /* 0x000000d88bf17223 */ /* 0x040fe200000100dc */
[----:B------:R-:W-:Y:S01]  /*28890*/  FFMA.FTZ R139, R139, R224, R209 ;  /* 0x000000e08b8b7223 */ /* 0x000fe200000100d1 */
[----:B------:R-:W-:Y:S01]  /*288a0*/  IMAD.U32 R208, R44, 0x10000, RZ ;  /* 0x000100002cd07824 */ /* 0x000fe200078e00ff */
[----:B------:R-:W-:Y:S01]  /*288b0*/  SHF.L.U32 R216, R64, 0x10, RZ ;  /* 0x0000001040d87819 */ /* 0x000fe200000006ff */
[----:B------:R-:W-:Y:S02]  /*288c0*/  IMAD.U32 R214, R84, 0x10000, RZ ;  /* 0x0001000054d67824 */ /* 0x000fe400078e00ff */
[----:B------:R-:W-:Y:S01]  /*288d0*/  FMUL.FTZ R205, R198, R205 ;  /* 0x000000cdc6cd7220 */ /* 0x000fe20000410000 */
[----:B------:R-:W-:-:S02]  /*288e0*/  IMAD.U32 R209, R104, 0x10000, RZ ;  /* 0x0001000068d17824 */ /* 0x000fc400078e00ff */
[----:B------:R-:W-:Y:S01]  /*288f0*/  FMUL.FTZ R201, R198, R201 ;  /* 0x000000c9c6c97220 */ /* 0x000fe20000410000 */
[----:B------:R-:W-:Y:S02]  /*28900*/  IMAD.U32 R220, R26, 0x10000, RZ ;  /* 0x000100001adc7824 */ /* 0x000fe400078e00ff */
[----:B------:R-:W-:Y:S01]  /*28910*/  FFMA.FTZ R234, R213, R234, R140 ;  /* 0x000000ead5ea7223 */ /* 0x000fe2000001008c */
[----:B------:R-:W-:Y:S02]  /*28920*/  IMAD.U32 R217, R25, 0x10000, RZ ;  /* 0x0001000019d97824 */ /* 0x000fe400078e00ff */
[C---:B------:R-:W-:Y:S01]  /*28930*/  FFMA.FTZ R140, R205.reuse, R208, R214 ;  /* 0x000000d0cd8c7223 */ /* 0x040fe200000100d6 */
[----:B------:R-:W-:Y:S01]  /*28940*/  FFMA.FTZ R208, R205, R216, R209 ;  /* 0x000000d8cdd07223 */ /* 0x000fe200000100d1 */
[----:B------:R-:W-:Y:S02]  /*28950*/  IMAD.U32 R226, R24, 0x10000, RZ ;  /* 0x0001000018e27824 */ /* 0x000fe400078e00ff */
[----:B------:R-:W-:Y:S01]  /*28960*/  FFMA.FTZ R209, R201, R220, R217 ;  /* 0x000000dcc9d17223 */ /* 0x000fe200000100d9 */
[----:B------:R-:W-:-:S02]  /*28970*/  IMAD.U32 R220, R23, 0x10000, RZ ;  /* 0x0001000017dc7824 */ /* 0x000fc400078e00ff */
[----:B------:R-:W-:Y:S01]  /*28980*/  FMUL.FTZ R195, R198, R195 ;  /* 0x000000c3c6c37220 */ /* 0x000fe20000410000 */
[----:B------:R-:W-:Y:S01]  /*28990*/  SHF.L.U32 R196, R27, 0x10, RZ ;  /* 0x000000101bc47819 */ /* 0x000fe200000006ff */
[----:B------:R-:W-:Y:S02]  /*289a0*/  IMAD.U32 R224, R28, 0x10000, RZ ;  /* 0x000100001ce07824 */ /* 0x000fe400078e00ff */
[----:B------:R-:W-:Y:S01]  /*289b0*/  FMUL.FTZ R213, R198, R141 ;  /* 0x0000008dc6d57220 */ /* 0x000fe20000410000 */
[----:B------:R-:W-:Y:S01]  /*289c0*/  FFMA.FTZ R226, R195, R226, R220 ;  /* 0x000000e2c3e27223 */ /* 0x000fe200000100dc */
[----:B------:R-:W-:Y:S01]  /*289d0*/  IMAD.U32 R214, R85, 0x10000, RZ ;  /* 0x0001000055d67824 */ /* 0x000fe200078e00ff */
[----:B------:R-:W0:Y:S01]  /*289e0*/  @!P1 LDC.64 R220, c[0x0][0x3c8] ;  /* 0x0000f200ffdc9b82 */ /* 0x000e220000000a00 */
[----:B------:R-:W-:Y:S01]  /*289f0*/  FFMA.FTZ R224, R201, R224, R196 ;  /* 0x000000e0c9e07223 */ /* 0x000fe200000100c4 */
[----:B------:R-:W-:Y:S01]  /*28a00*/  SHF.L.U32 R196, R45, 0x10, RZ ;  /* 0x000000102dc47819 */ /* 0x000fe200000006ff */
[----:B------:R-:W-:Y:S01]  /*28a10*/  IMAD.U32 R205, R21, 0x10000, RZ ;  /* 0x0001000015cd7824 */ /* 0x000fe200078e00ff */
[----:B------:R-:W-:Y:S01]  /*28a20*/  SHF.L.U32 R201, R105, 0x10, RZ ;  /* 0x0000001069c97819 */ /* 0x000fe200000006ff */
[----:B------:R-:W-:-:S02]  /*28a30*/  IMAD.U32 R216, R65, 0x10000, RZ ;  /* 0x0001000041d87824 */ /* 0x000fc400078e00ff */
[----:B------:R-:W-:Y:S01]  /*28a40*/  FMUL.FTZ R143, R198, R143 ;  /* 0x0000008fc68f7220 */ /* 0x000fe20000410000 */
[----:B------:R-:W-:Y:S01]  /*28a50*/  FFMA.FTZ R141, R213, R196, R214 ;  /* 0x000000c4d58d7223 */ /* 0x000fe200000100d6 */
[----:B------:R-:W-:Y:S01]  /*28a60*/  FFMA.FTZ R214, R195, R228, R205 ;  /* 0x000000e4c3d67223 */ /* 0x000fe200000100cd */
[----:B------:R-:W-:Y:S01]  /*28a70*/  FADD.FTZ R195, -R207, R142 ;  /* 0x0000008ecfc37221 */ /* 0x000fe20000010100 */
[----:B------:R-:W-:Y:S01]  /*28a80*/  SHF.L.U32 R142, R86, 0x10, RZ ;  /* 0x00000010568e7819 */ /* 0x000fe200000006ff */
[----:B------:R-:W-:Y:S02]  /*28a90*/  IMAD.U32 R196, R46, 0x10000, RZ ;  /* 0x000100002ec47824 */ /* 0x000fe400078e00ff */
[----:B------:R-:W-:Y:S01]  /*28aa0*/  FFMA.FTZ R213, R213, R216, R201 ;  /* 0x000000d8d5d57223 */ /* 0x000fe200000100c9 */
[----:B------:R-:W-:Y:S01]  /*28ab0*/  FMUL.FTZ R195, R198, R195 ;  /* 0x000000c3c6c37220 */ /* 0x000fe20000410000 */
[----:B------:R-:W-:Y:S01]  /*28ac0*/  IMAD.U32 R228, R19, 0x10000, RZ ;  /* 0x0001000013e47824 */ /* 0x000fe200078e00ff */
[----:B------:R-:W-:Y:S01]  /*28ad0*/  SHF.L.U32 R217, R17, 0x10, RZ ;  /* 0x0000001011d97819 */ /* 0x000fe200000006ff */
[----:B------:R-:W-:-:S02]  /*28ae0*/  IMAD.U32 R216, R66, 0x10000, RZ ;  /* 0x0001000042d87824 */ /* 0x000fc400078e00ff */
[----:B------:R-:W-:Y:S01]  /*28af0*/  FFMA.FTZ R142, R195, R196, R142 ;  /* 0x000000c4c38e7223 */ /* 0x000fe2000001008e */
[----:B------:R-:W-:Y:S01]  /*28b00*/  SHF.L.U32 R196, R20, 0x10, RZ ;  /* 0x0000001014c47819 */ /* 0x000fe200000006ff */
[----:B------:R-:W-:Y:S02]  /*28b10*/  IMAD.U32 R201, R106, 0x10000, RZ ;  /* 0x000100006ac97824 */ /* 0x000fe400078e00ff */
[----:B------:R-:W-:Y:S01]  /*28b20*/  FFMA.FTZ R217, R143, R232, R217 ;  /* 0x000000e88fd97223 */ /* 0x000fe200000100d9 */
[----:B------:R-:W-:Y:S01]  /*28b30*/  FMUL.FTZ R129, R198, R129 ;  /* 0x00000081c6817220 */ /* 0x000fe20000410000 */
[----:B------:R-:W-:Y:S02]  /*28b40*/  IMAD.U32 R232, R67, 0x10000, RZ ;  /* 0x0001000043e87824 */ /* 0x000fe400078e00ff */
[----:B------:R-:W-:Y:S01]  /*28b50*/  FFMA.FTZ R227, R143, R196, R228 ;  /* 0x000000c48fe37223 */ /* 0x000fe200000100e4 */
[----:B0-----:R-:W-:Y:S01]  /*28b60*/  @!P1 IMAD.WIDE R228, R229, 0x4, R220 ;  /* 0x00000004e5e49825 */ /* 0x001fe200078e02dc */
[----:B------:R-:W-:-:S03]  /*28b70*/  SHF.L.U32 R220, R87, 0x10, RZ ;  /* 0x0000001057dc7819 */ /* 0x000fc600000006ff */
[----:B------:R-:W-:Y:S01]  /*28b80*/  FFMA.FTZ R216, R195, R216, R201 ;  /* 0x000000d8c3d87223 */ /* 0x000fe200000100c9 */
[----:B------:R-:W-:Y:S01]  /*28b90*/  F2FP.BF16.F32.PACK_AB R127, R222, R127 ;  /* 0x0000007fde7f723e */ /* 0x000fe200000010ff */
[----:B------:R-:W-:Y:S01]  /*28ba0*/  IMAD.U32 R196, R47, 0x10000, RZ ;  /* 0x000100002fc47824 */ /* 0x000fe200078e00ff */
[----:B------:R0:W-:Y:S01]  /*28bb0*/  @!P1 STG.E desc[UR8][R228.64], R198 ;  /* 0x000000c6e4009986 */ /* 0x0001e2000c101908 */
[----:B------:R-:W-:Y:S02]  /*28bc0*/  IMAD.U32 R195, R107, 0x10000, RZ ;  /* 0x000100006bc37824 */ /* 0x000fe400078e00ff */
[----:B------:R-:W-:Y:S01]  /*28bd0*/  FMUL.FTZ R187, R198, R187 ;  /* 0x000000bbc6bb7220 */ /* 0x000fe20000410000 */
[C---:B------:R-:W-:Y:S01]  /*28be0*/  FFMA.FTZ R143, R129.reuse, R196, R220 ;  /* 0x000000c4818f7223 */ /* 0x040fe200000100dc */
[----:B------:R-:W-:Y:S01]  /*28bf0*/  SHF.L.U32 R196, R16, 0x10, RZ ;  /* 0x0000001010c47819 */ /* 0x000fe200000006ff */
[----:B------:R-:W-:Y:S01]  /*28c00*/  FFMA.FTZ R220, R129, R232, R195 ;  /* 0x000000e881dc7223 */ /* 0x000fe200000100c3 */
[----:B------:R-:W-:Y:S01]  /*28c10*/  FADD.FTZ R129, -R207, R128 ;  /* 0x00000080cf817221 */ /* 0x000fe20000010100 */
[----:B------:R-:W-:Y:S01]  /*28c20*/  IMAD.U32 R232, R15, 0x10000, RZ ;  /* 0x000100000fe87824 */ /* 0x000fe200078e00ff */
[----:B------:R-:W-:Y:S01]  /*28c30*/  SHF.L.U32 R195, R13, 0x10, RZ ;  /* 0x000000100dc37819 */ /* 0x000fe200000006ff */
[----:B------:R-:W-:-:S02]  /*28c40*/  IMAD.U32 R222, R80, 0x10000, RZ ;  /* 0x0001000050de7824 */ /* 0x000fc400078e00ff */
[----:B------:R-:W-:Y:S01]  /*28c50*/  FMUL.FTZ R221, R198, R129 ;  /* 0x00000081c6dd7220 */ /* 0x000fe20000410000 */
[----:B------:R-:W-:Y:S01]  /*28c60*/  F2FP.BF16.F32.PACK_AB R126, R126, R218 ;  /* 0x000000da7e7e723e */ /* 0x000fe200000010ff */
[----:B------:R-:W1:Y:S01]  /*28c70*/  LDC.64 R128, c[0x0][0x428] ;  /* 0x00010a00ff807b82 */ /* 0x000e620000000a00 */
[----:B------:R-:W-:Y:S01]  /*28c80*/  F2FP.BF16.F32.PACK_AB R125, R215, R125 ;  /* 0x0000007dd77d723e */ /* 0x000fe200000010ff */
[C---:B0-----:R-:W-:Y:S01]  /*28c90*/  FFMA.FTZ R228, R221.reuse, R196, R232 ;  /* 0x000000c4dde47223 */ /* 0x041fe200000100e8 */
[----:B------:R-:W-:Y:S02]  /*28ca0*/  IMAD.U32 R196, R48, 0x10000, RZ ;  /* 0x0001000030c47824 */ /* 0x000fe400078e00ff */
[----:B------:R-:W-:Y:S01]  /*28cb0*/  FFMA.FTZ R221, R221, R244, R195 ;  /* 0x000000f4dddd7223 */ /* 0x000fe200000100c3 */
[----:B------:R-:W-:Y:S01]  /*28cc0*/  F2FP.BF16.F32.PACK_AB R124, R210, R124 ;  /* 0x0000007cd27c723e */ /* 0x000fe200000010ff */
[----:B------:R-:W-:Y:S02]  /*28cd0*/  IMAD.U32 R210, R100, 0x10000, RZ ;  /* 0x0001000064d27824 */ /* 0x000fe400078e00ff */
[----:B------:R-:W-:Y:S01]  /*28ce0*/  FFMA.FTZ R195, R187, R196, R222 ;  /* 0x000000c4bbc37223 */ /* 0x000fe200000100de */
[----:B------:R-:W-:Y:S01]  /*28cf0*/  SHF.L.U32 R196, R68, 0x10, RZ ;  /* 0x0000001044c47819 */ /* 0x000fe200000006ff */
[----:B------:R-:W-:Y:S01]  /*28d00*/  FADD.FTZ R201, -R207, R186 ;  /* 0x000000bacfc97221 */ /* 0x000fe20000010100 */
[----:B------:R-:W-:Y:S01]  /*28d10*/  PRMT R215, R70, 0x7632, R215 ;  /* 0x0000763246d77816 */ /* 0x000fe200000000d7 */
[----:B------:R-:W-:Y:S01]  /*28d20*/  FMUL.FTZ R131, R198, R131 ;  /* 0x00000083c6837220 */ /* 0x000fe20000410000 */
[----:B------:R-:W-:Y:S01]  /*28d30*/  PRMT R205, R102, 0x7632, R205 ;  /* 0x0000763266cd7816 */ /* 0x000fe200000000cd */
[----:B------:R-:W-:Y:S01]  /*28d40*/  FFMA.FTZ R187, R187, R196, R210 ;  /* 0x000000c4bbbb7223 */ /* 0x000fe200000100d2 */
[----:B------:R-:W-:Y:S01]  /*28d50*/  PRMT R218, R50, 0x7632, R218 ;  /* 0x0000763232da7816 */ /* 0x000fe200000000da */
[----:B------:R-:W-:Y:S01]  /*28d60*/  IMAD.U32 R210, R12, 0x10000, RZ ;  /* 0x000100000cd27824 */ /* 0x000fe200078e00ff */
[----:B------:R-:W-:Y:S01]  /*28d70*/  PRMT R222, R82, 0x7632, R222 ;  /* 0x0000763252de7816 */ /* 0x000fe200000000de */
[----:B------:R-:W-:Y:S01]  /*28d80*/  FMUL.FTZ R201, R198, R201 ;  /* 0x000000c9c6c97220 */ /* 0x000fe20000410000 */
[----:B------:R-:W-:Y:S01]  /*28d90*/  SHF.L.U32 R196, R11, 0x10, RZ ;  /* 0x000000100bc47819 */ /* 0x000fe200000006ff */
[----:B------:R-:W-:Y:S01]  /*28da0*/  IMAD.U32 R205, R205, 0x10000, RZ ;  /* 0x00010000cdcd7824 */ /* 0x000fe200078e00ff */
[----:B------:R-:W-:Y:S01]  /*28db0*/  SHF.L.U32 R186, R215, 0x10, RZ ;  /* 0x00000010d7ba7819 */ /* 0x000fe200000006ff */
[----:B------:R-:W-:-:S02]  /*28dc0*/  IMAD.U32 R218, R218, 0x10000, RZ ;  /* 0x00010000dada7824 */ /* 0x000fc400078e00ff */
[----:B------:R-:W-:Y:S01]  /*28dd0*/  FMUL.FTZ R199, R198, R199 ;  /* 0x000000c7c6c77220 */ /* 0x000fe20000410000 */
[----:B------:R-:W-:Y:S02]  /*28de0*/  IMAD.U32 R222, R222, 0x10000, RZ ;  /* 0x00010000dede7824 */ /* 0x000fe400078e00ff */
[----:B------:R-:W-:Y:S01]  /*28df0*/  FFMA.FTZ R210, R201, R210, R196 ;  /* 0x000000d2c9d27223 */ /* 0x000fe200000100c4 */
[----:B-1----:R-:W-:-:S04]  /*28e00*/  IMAD.WIDE.U32 R244, R132, 0x10, R128 ;  /* 0x0000001084f47825 */ /* 0x002fc800078e0080 */
[C---:B------:R-:W-:Y:S01]  /*28e10*/  FMUL.FTZ R193, R198.reuse, R193 ;  /* 0x000000c1c6c17220 */ /* 0x040fe20000410000 */
[C---:B------:R-:W-:Y:S01]  /*28e20*/  FADD.FTZ R189, -R207.reuse, R189 ;  /* 0x000000bdcfbd7221 */ /* 0x040fe20000010100 */
[----:B------:R-:W-:Y:S01]  /*28e30*/  FADD.FTZ R197, -R207, R197 ;  /* 0x000000c5cfc57221 */ /* 0x000fe20000010100 */
[----:B------:R-:W-:Y:S01]  /*28e40*/  IMAD.U32 R232, R69, 0x10000, RZ ;  /* 0x0001000045e87824 */ /* 0x000fe200078e00ff */
[----:B------:R0:W-:Y:S01]  /*28e50*/  STG.E.128 desc[UR8][R244.64], R124 ;  /* 0x0000007cf4007986 */ /* 0x0001e2000c101d08 */
[C---:B------:R-:W-:Y:S01]  /*28e60*/  FMUL.FTZ R189, R198.reuse, R189 ;  /* 0x000000bdc6bd7220 */ /* 0x040fe20000410000 */
[C---:B------:R-:W-:Y:S01]  /*28e70*/  FMUL.FTZ R197, R198.reuse, R197 ;  /* 0x000000c5c6c57220 */ /* 0x040fe20000410000 */
[C---:B------:R-:W-:Y:S01]  /*28e80*/  FADD.FTZ R133, -R207.reuse, R133 ;  /* 0x00000085cf857221 */ /* 0x040fe20000010100 */
[C---:B------:R-:W-:Y:S01]  /*28e90*/  FADD.FTZ R191, -R207.reuse, R191 ;  /* 0x000000bfcfbf7221 */ /* 0x040fe20000010100 */
[----:B------:R-:W-:Y:S01]  /*28ea0*/  FADD.FTZ R135, -R207, R135 ;  /* 0x00000087cf877221 */ /* 0x000fe20000010100 */
[----:B------:R-:W-:Y:S01]  /*28eb0*/  F2FP.BF16.F32.PACK_AB R137, R231, R137 ;  /* 0x00000089e789723e */ /* 0x000fe200000010ff */
[C---:B------:R-:W-:Y:S01]  /*28ec0*/  FMUL.FTZ R133, R198.reuse, R133 ;  /* 0x00000085c6857220 */ /* 0x040fe20000410000 */
[C---:B------:R-:W-:Y:S01]  /*28ed0*/  FMUL.FTZ R191, R198.reuse, R191 ;  /* 0x000000bfc6bf7220 */ /* 0x040fe20000410000 */
[----:B------:R-:W-:Y:S01]  /*28ee0*/  FMUL.FTZ R135, R198, R135 ;  /* 0x00000087c6877220 */ /* 0x000fe20000410000 */
[----:B------:R-:W-:Y:S01]  /*28ef0*/  F2FP.BF16.F32.PACK_AB R136, R230, R136 ;  /* 0x00000088e688723e */ /* 0x000fe200000010ff */
[--C-:B------:R-:W-:Y:S01]  /*28f00*/  IMAD.WIDE.U32 R230, R192, 0x10, R128.reuse ;  /* 0x00000010c0e67825 */ /* 0x100fe200078e0080 */
[----:B------:R-:W-:Y:S01]  /*28f10*/  F2FP.BF16.F32.PACK_AB R142, R227, R142 ;  /* 0x0000008ee38e723e */ /* 0x000fe200000010ff */
[----:B------:R-:W-:Y:S01]  /*28f20*/  UIADD3 UR18, UPT, UPT, UR18, UR12, URZ ;  /* 0x0000000c12127290 */ /* 0x000fe2000fffe0ff */
[----:B------:R-:W-:Y:S01]  /*28f30*/  F2FP.BF16.F32.PACK_AB R141, R226, R141 ;  /* 0x0000008de28d723e */ /* 0x000fe200000010ff */
[----:B------:R-:W-:Y:S01]  /*28f40*/  IMAD.WIDE.U32 R226, R185, 0x10, R128 ;  /* 0x00000010b9e27825 */ /* 0x000fe200078e0080 */
[----:B------:R-:W-:Y:S01]  /*28f50*/  F2FP.BF16.F32.PACK_AB R139, R234, R139 ;  /* 0x0000008bea8b723e */ /* 0x000fe200000010ff */
[----:B------:R-:W-:-:S02]  /*28f60*/  UISETP.GE.AND UP2, UPT, UR18, UR13, UPT ;  /* 0x0000000d1200728c */ /* 0x000fc4000bf46270 */
[----:B0-----:R-:W-:Y:S01]  /*28f70*/  FADD.FTZ R127, -R207, R188 ;  /* 0x000000bccf7f7221 */ /* 0x001fe20000010100 */
[----:B------:R-:W-:Y:S01]  /*28f80*/  SHF.L.U32 R125, R9, 0x10, RZ ;  /* 0x00000010097d7819 */ /* 0x000fe200000006ff */
[----:B------:R-:W-:Y:S01]  /*28f90*/  IMAD.U32 R124, R10, 0x10000, RZ ;  /* 0x000100000a7c7824 */ /* 0x000fe200078e00ff */
[----:B------:R-:W-:Y:S01]  /*28fa0*/  PRMT R126, R71, 0x7632, R126 ;  /* 0x00007632477e7816 */ /* 0x000fe2000000007e */
[----:B------:R-:W-:Y:S01]  /*28fb0*/  FMUL.FTZ R127, R198, R127 ;  /* 0x0000007fc67f7220 */ /* 0x000fe20000410000 */
[----:B------:R-:W-:Y:S01]  /*28fc0*/  PRMT R188, R52, 0x7632, R188 ;  /* 0x0000763234bc7816 */ /* 0x000fe200000000bc */
[--C-:B------:R-:W-:Y:S01]  /*28fd0*/  FFMA.FTZ R196, R201, R124, R125.reuse ;  /* 0x0000007cc9c47223 */ /* 0x100fe2000001007d */
[----:B------:R-:W-:Y:S01]  /*28fe0*/  PRMT R125, R96, 0x7632, R125 ;  /* 0x00007632607d7816 */ /* 0x000fe2000000007d */
[C-C-:B------:R-:W-:Y:S01]  /*28ff0*/  FFMA.FTZ R201, R127.reuse, R186, R205.reuse ;  /* 0x000000ba7fc97223 */ /* 0x140fe200000100cd */
[----:B------:R-:W-:Y:S01]  /*29000*/  FFMA.FTZ R218, R127, R218, R222 ;  /* 0x000000da7fda7223 */ /* 0x000fe200000100de */
[----:B------:R-:W-:Y:S01]  /*29010*/  PRMT R186, R72, 0x7632, R186 ;  /* 0x0000763248ba7816 */ /* 0x000fe200000000ba */
[----:B------:R-:W-:Y:S01]  /*29020*/  IMAD.U32 R188, R188, 0x10000, RZ ;  /* 0x00010000bcbc7824 */ /* 0x000fe200078e00ff */
[----:B------:R-:W-:Y:S01]  /*29030*/  PRMT R222, R51, 0x7632, R222 ;  /* 0x0000763233de7816 */ /* 0x000fe200000000de */
[----:B------:R-:W-:Y:S01]  /*29040*/  IMAD.U32 R125, R125, 0x10000, RZ ;  /* 0x000100007d7d7824 */ /* 0x000fe200078e00ff */
[----:B------:R-:W-:Y:S01]  /*29050*/  PRMT R124, R83, 0x7632, R124 ;  /* 0x00007632537c7816 */ /* 0x000fe2000000007c */
[----:B------:R-:W-:Y:S01]  /*29060*/  IMAD.U32 R186, R186, 0x10000, RZ ;  /* 0x00010000baba7824 */ /* 0x000fe200078e00ff */
[----:B------:R-:W-:Y:S01]  /*29070*/  PRMT R205, R103, 0x7632, R205 ;  /* 0x0000763267cd7816 */ /* 0x000fe200000000cd */
[----:B------:R-:W-:Y:S01]  /*29080*/  IMAD.U32 R222, R222, 0x10000, RZ ;  /* 0x00010000dede7824 */ /* 0x000fe200078e00ff */
[----:B------:R-:W-:Y:S01]  /*29090*/  SHF.L.U32 R126, R126, 0x10, RZ ;  /* 0x000000107e7e7819 */ /* 0x000fe200000006ff */
[----:B------:R-:W-:-:S02]  /*290a0*/  IMAD.U32 R124, R124, 0x10000, RZ ;  /* 0x000100007c7c7824 */ /* 0x000fc400078e00ff */
[----:B------:R-:W-:Y:S01]  /*290b0*/  FFMA.FTZ R186, R199, R186, R125 ;  /* 0x000000bac7ba7223 */ /* 0x000fe2000001007d */
[----:B------:R-:W-:Y:S02]  /*290c0*/  IMAD.U32 R205, R205, 0x10000, RZ ;  /* 0x00010000cdcd7824 */ /* 0x000fe400078e00ff */
[----:B------:R-:W-:Y:S01]  /*290d0*/  FADD.FTZ R125, -R207, R130 ;  /* 0x00000082cf7d7221 */ /* 0x000fe20000010100 */
[C-C-:B------:R-:W-:Y:S01]  /*290e0*/  FFMA.FTZ R222, R131.reuse, R222, R124.reuse ;  /* 0x000000de83de7223 */ /* 0x140fe2000001007c */
[----:B------:R-:W-:Y:S01]  /*290f0*/  PRMT R124, R76, 0x7632, R124 ;  /* 0x000076324c7c7816 */ /* 0x000fe2000000007c */
[----:B------:R-:W-:Y:S01]  /*29100*/  FFMA.FTZ R205, R131, R126, R205 ;  /* 0x0000007e83cd7223 */ /* 0x000fe200000100cd */
[----:B------:R-:W-:Y:S01]  /*29110*/  FMUL.FTZ R125, R198, R125 ;  /* 0x0000007dc67d7220 */ /* 0x000fe20000410000 */
[----:B------:R-:W0:Y:S01]  /*29120*/  LDC.64 R130, c[0x0][0x430] ;  /* 0x00010c00ff827b82 */ /* 0x000e220000000a00 */
[----:B------:R-:W-:Y:S01]  /*29130*/  SHF.L.U32 R124, R124, 0x10, RZ ;  /* 0x000000107c7c7819 */ /* 0x000fe200000006ff */
[----:B------:R-:W-:Y:S01]  /*29140*/  IMAD.U32 R126, R81, 0x10000, RZ ;  /* 0x00010000517e7824 */ /* 0x000fe200078e00ff */
[----:B------:R-:W-:Y:S01]  /*29150*/  F2FP.BF16.F32.PACK_AB R127, R223, R219 ;  /* 0x000000dbdf7f723e */ /* 0x000fe200000010ff */
[----:B------:R-:W-:Y:S01]  /*29160*/  IMAD.U32 R219, R7, 0x10000, RZ ;  /* 0x0001000007db7824 */ /* 0x000fe200078e00ff */
[----:B------:R-:W-:Y:S01]  /*29170*/  F2FP.BF16.F32.PACK_AB R138, R233, R138 ;  /* 0x0000008ae98a723e */ /* 0x000fe200000010ff */
[----:B------:R-:W-:Y:S01]  /*29180*/  FFMA.FTZ R188, R199, R188, R124 ;  /* 0x000000bcc7bc7223 */ /* 0x000fe2000001007c */
[----:B------:R-:W-:-:S02]  /*29190*/  SHF.L.U32 R124, R49, 0x10, RZ ;  /* 0x00000010317c7819 */ /* 0x000fc400000006ff */
[----:B------:R-:W-:Y:S02]  /*291a0*/  SHF.L.U32 R199, R101, 0x10, RZ ;  /* 0x0000001065c77819 */ /* 0x000fe400000006ff */
[----:B------:R-:W-:Y:S01]  /*291b0*/  F2FP.BF16.F32.PACK_AB R143, R228, R143 ;  /* 0x0000008fe48f723e */ /* 0x000fe200000010ff */
[----:B------:R-:W-:Y:S01]  /*291c0*/  FFMA.FTZ R215, R125, R124, R126 ;  /* 0x0000007c7dd77223 */ /* 0x000fe2000001007e */
[----:B------:R-:W-:Y:S01]  /*291d0*/  F2FP.BF16.F32.PACK_AB R124, R203, R202 ;  /* 0x000000cacb7c723e */ /* 0x000fe200000010ff */
[----:B------:R-:W-:Y:S01]  /*291e0*/  FFMA.FTZ R199, R125, R232, R199 ;  /* 0x000000e87dc77223 */ /* 0x000fe200000100c7 */
[----:B------:R-:W-:Y:S01]  /*291f0*/  F2FP.BF16.F32.PACK_AB R125, R206, R204 ;  /* 0x000000ccce7d723e */ /* 0x000fe200000010ff */
[----:B------:R-:W-:Y:S01]  /*29200*/  FADD.FTZ R203, -R207, R190 ;  /* 0x000000becfcb7221 */ /* 0x000fe20000010100 */
[----:B------:R-:W-:Y:S01]  /*29210*/  PRMT R204, R101, 0x7632, R204 ;  /* 0x0000763265cc7816 */ /* 0x000fe200000000cc */
[----:B------:R-:W-:Y:S01]  /*29220*/  IMAD.U32 R190, R8, 0x10000, RZ ;  /* 0x0001000008be7824 */ /* 0x000fe200078e00ff */
[----:B------:R-:W-:Y:S01]  /*29230*/  F2FP.BF16.F32.PACK_AB R126, R212, R211 ;  /* 0x000000d3d47e723e */ /* 0x000fe200000010ff */
[----:B------:R-:W-:Y:S01]  /*29240*/  FMUL.FTZ R203, R198, R203 ;  /* 0x000000cbc6cb7220 */ /* 0x000fe20000410000 */
[----:B------:R-:W-:Y:S01]  /*29250*/  SHF.L.U32 R204, R204, 0x10, RZ ;  /* 0x00000010cccc7819 */ /* 0x000fe200000006ff */
[----:B------:R-:W-:Y:S01]  /*29260*/  IMAD.U32 R202, R6, 0x10000, RZ ;  /* 0x0001000006ca7824 */ /* 0x000fe200078e00ff */
[----:B------:R-:W-:Y:S01]  /*29270*/  PRMT R211, R78, 0x7632, R211 ;  /* 0x000076324ed37816 */ /* 0x000fe200000000d3 */
[----:B0-----:R-:W-:-:S04]  /*29280*/  IMAD.WIDE.U32 R244, R132, 0x10, R130 ;  /* 0x0000001084f47825 */ /* 0x001fc800078e0082 */
[C---:B------:R-:W-:Y:S01]  /*29290*/  FFMA.FTZ R219, R203.reuse, R190, R219 ;  /* 0x000000becbdb7223 */ /* 0x040fe200000100db */
[----:B------:R-:W-:Y:S01]  /*292a0*/  FFMA.FTZ R202, R203, R202, R204 ;  /* 0x000000cacbca7223 */ /* 0x000fe200000100cc */
[----:B------:R-:W-:Y:S01]  /*292b0*/  PRMT R132, R53, 0x7632, R132 ;  /* 0x0000763235847816 */ /* 0x000fe20000000084 */
[----:B------:R0:W-:Y:S01]  /*292c0*/  STG.E.128 desc[UR8][R244.64], R124 ;  /* 0x0000007cf4007986 */ /* 0x0001e2000c101d08 */
[----:B------:R-:W-:Y:S02]  /*292d0*/  PRMT R190, R77, 0x7632, R190 ;  /* 0x000076324dbe7816 */ /* 0x000fe400000000be */
[----:B------:R-:W-:Y:S01]  /*292e0*/  PRMT R204, R73, 0x7632, R204 ;  /* 0x0000763249cc7816 */ /* 0x000fe200000000cc */
[----:B------:R-:W-:Y:S01]  /*292f0*/  IMAD.U32 R132, R132, 0x10000, RZ ;  /* 0x0001000084847824 */ /* 0x000fe200078e00ff */
[----:B------:R-:W-:Y:S02]  /*29300*/  PRMT R212, R97, 0x7632, R212 ;  /* 0x0000763261d47816 */ /* 0x000fe400000000d4 */
[----:B------:R-:W-:Y:S01]  /*29310*/  PRMT R203, R74, 0x7632, R203 ;  /* 0x000076324acb7816 */ /* 0x000fe200000000cb */
[----:B------:R-:W-:Y:S01]  /*29320*/  IMAD.U32 R204, R204, 0x10000, RZ ;  /* 0x00010000cccc7824 */ /* 0x000fe200078e00ff */
[----:B------:R-:W-:-:S02]  /*29330*/  PRMT R206, R54, 0x7632, R206 ;  /* 0x0000763236ce7816 */ /* 0x000fc400000000ce */
[----:B------:R-:W-:Y:S02]  /*29340*/  SHF.L.U32 R190, R190, 0x10, RZ ;  /* 0x00000010bebe7819 */ /* 0x000fe400000006ff */
[----:B------:R-:W-:Y:S02]  /*29350*/  SHF.L.U32 R206, R206, 0x10, RZ ;  /* 0x00000010cece7819 */ /* 0x000fe400000006ff */
[----:B------:R-:W-:Y:S02]  /*29360*/  SHF.L.U32 R232, R51, 0x10, RZ ;  /* 0x0000001033e87819 */ /* 0x000fe400000006ff */
[----:B------:R-:W-:Y:S01]  /*29370*/  F2FP.BF16.F32.PACK_AB R140, R224, R140 ;  /* 0x0000008ce08c723e */ /* 0x000fe200000010ff */
[----:B0-----:R-:W-:Y:S01]  /*29380*/  IMAD.U32 R124, R211, 0x10000, RZ ;  /* 0x00010000d37c7824 */ /* 0x001fe200078e00ff */
[----:B------:R-:W-:Y:S01]  /*29390*/  PRMT R211, R98, 0x7632, R211 ;  /* 0x0000763262d37816 */ /* 0x000fe200000000d3 */
[--C-:B------:R-:W-:Y:S01]  /*293a0*/  FADD.FTZ R127, -R207, R200.reuse ;  /* 0x000000c8cf7f7221 */ /* 0x100fe20000010100 */
[----:B------:R-:W-:Y:S01]  /*293b0*/  IMAD.U32 R125, R212, 0x10000, RZ ;  /* 0x00010000d47d7824 */ /* 0x000fe200078e00ff */
[----:B------:R-:W-:Y:S01]  /*293c0*/  PRMT R200, R79, 0x7632, R200 ;  /* 0x000076324fc87816 */ /* 0x000fe200000000c8 */
[----:B------:R-:W-:Y:S01]  /*293d0*/  IMAD.U32 R126, R203, 0x10000, RZ ;  /* 0x00010000cb7e7824 */ /* 0x000fe200078e00ff */
[----:B------:R-:W-:Y:S01]  /*293e0*/  SHF.L.U32 R211, R211, 0x10, RZ ;  /* 0x00000010d3d37819 */ /* 0x000fe200000006ff */
[----:B------:R-:W-:Y:S01]  /*293f0*/  FMUL.FTZ R127, R198, R127 ;  /* 0x0000007fc67f7220 */ /* 0x000fe20000410000 */
[C---:B------:R-:W-:Y:S01]  /*29400*/  FFMA.FTZ R203, R193.reuse, R132, R190 ;  /* 0x00000084c1cb7223 */ /* 0x040fe200000100be */
[----:B------:R-:W-:Y:S01]  /*29410*/  FFMA.FTZ R190, R193, R204, R125 ;  /* 0x000000ccc1be7223 */ /* 0x000fe2000001007d */
[----:B------:R-:W-:Y:S01]  /*29420*/  PRMT R132, R55, 0x7632, R132 ;  /* 0x0000763237847816 */ /* 0x000fe20000000084 */
[C---:B------:R-:W-:Y:S01]  /*29430*/  FFMA.FTZ R193, R127.reuse, R126, R211 ;  /* 0x0000007e7fc17223 */ /* 0x040fe200000100d3 */
[----:B------:R-:W-:Y:S01]  /*29440*/  FFMA.FTZ R206, R127, R206, R124 ;  /* 0x000000ce7fce7223 */ /* 0x000fe2000001007c */
[----:B------:R-:W-:Y:S01]  /*29450*/  SHF.L.U32 R126, R82, 0x10, RZ ;  /* 0x00000010527e7819 */ /* 0x000fe200000006ff */
[----:B------:R-:W-:Y:S01]  /*29460*/  IMAD.U32 R124, R50, 0x10000, RZ ;  /* 0x00010000327c7824 */ /* 0x000fe200078e00ff */
[----:B------:R-:W-:Y:S01]  /*29470*/  PRMT R204, R75, 0x7632, R204 ;  /* 0x000076324bcc7816 */ /* 0x000fe200000000cc */
[----:B------:R-:W-:Y:S01]  /*29480*/  IMAD.U32 R132, R132, 0x10000, RZ ;  /* 0x0001000084847824 */ /* 0x000fe200078e00ff */
[----:B------:R-:W-:Y:S01]  /*29490*/  PRMT R125, R99, 0x7632, R125 ;  /* 0x00007632637d7816 */ /* 0x000fe2000000007d */
[----:B------:R-:W-:Y:S01]  /*294a0*/  FFMA.FTZ R229, R189, R124, R126 ;  /* 0x0000007cbde57223 */ /* 0x000fe2000001007e */
[----:B------:R-:W-:Y:S01]  /*294b0*/  IMAD.U32 R124, R70, 0x10000, RZ ;  /* 0x00010000467c7824 */ /* 0x000fe200078e00ff */
[----:B------:R-:W-:Y:S01]  /*294c0*/  SHF.L.U32 R200, R200, 0x10, RZ ;  /* 0x00000010c8c87819 */ /* 0x000fe200000006ff */
[----:B------:R-:W-:Y:S01]  /*294d0*/  IMAD.U32 R126, R102, 0x10000, RZ ;  /* 0x00010000667e7824 */ /* 0x000fe200078e00ff */
[----:B------:R-:W-:Y:S01]  /*294e0*/  SHF.L.U32 R127, R98, 0x10, RZ ;  /* 0x00000010627f7819 */ /* 0x000fe200000006ff */
[----:B------:R-:W-:-:S02]  /*294f0*/  IMAD.U32 R204, R204, 0x10000, RZ ;  /* 0x00010000cccc7824 */ /* 0x000fc400078e00ff */
[----:B------:R-:W-:Y:S02]  /*29500*/  IMAD.U32 R125, R125, 0x10000, RZ ;  /* 0x000100007d7d7824 */ /* 0x000fe400078e00ff */
[----:B------:R-:W-:Y:S01]  /*29510*/  FFMA.FTZ R223, R189, R124, R126 ;  /* 0x0000007cbddf7223 */ /* 0x000fe2000001007e */
[----:B------:R-:W-:Y:S01]  /*29520*/  SHF.L.U32 R126, R103, 0x10, RZ ;  /* 0x00000010677e7819 */ /* 0x000fe200000006ff */
[----:B------:R-:W-:Y:S01]  /*29530*/  FFMA.FTZ R211, R197, R132, R200 ;  /* 0x00000084c5d37223 */ /* 0x000fe200000100c8 */
[----:B------:R-:W-:Y:S02]  /*29540*/  IMAD.U32 R124, R71, 0x10000, RZ ;  /* 0x00010000477c7824 */ /* 0x000fe400078e00ff */
[----:B------:R-:W-:Y:S01]  /*29550*/  FFMA.FTZ R197, R197, R204, R125 ;  /* 0x000000ccc5c57223 */ /* 0x000fe2000001007d */
[----:B------:R-:W-:Y:S01]  /*29560*/  FADD.FTZ R125, -R207, R194 ;  /* 0x000000c2cf7d7221 */ /* 0x000fe20000010100 */
[----:B------:R-:W-:Y:S02]  /*29570*/  IMAD.U32 R132, R83, 0x10000, RZ ;  /* 0x0001000053847824 */ /* 0x000fe400078e00ff */
[----:B------:R-:W-:Y:S01]  /*29580*/  FFMA.FTZ R225, R133, R124, R126 ;  /* 0x0000007c85e17223 */ /* 0x000fe2000001007e */
[----:B------:R-:W-:Y:S01]  /*29590*/  SHF.L.U32 R124, R72, 0x10, RZ ;  /* 0x00000010487c7819 */ /* 0x000fe200000006ff */
[----:B------:R-:W-:Y:S01]  /*295a0*/  FMUL.FTZ R125, R198, R125 ;  /* 0x0000007dc67d7220 */ /* 0x000fe20000410000 */
[----:B------:R-:W-:-:S02]  /*295b0*/  IMAD.U32 R126, R96, 0x10000, RZ ;  /* 0x00010000607e7824 */ /* 0x000fc400078e00ff */
[----:B------:R-:W-:Y:S01]  /*295c0*/  FFMA.FTZ R232, R133, R232, R132 ;  /* 0x000000e885e87223 */ /* 0x000fe20000010084 */
[----:B------:R-:W-:Y:S01]  /*295d0*/  IMAD.U32 R200, R52, 0x10000, RZ ;  /* 0x0001000034c87824 */ /* 0x000fe200078e00ff */
[----:B------:R-:W-:Y:S01]  /*295e0*/  F2FP.BF16.F32.PACK_AB R133, R238, R237 ;  /* 0x000000edee85723e */ /* 0x000fe200000010ff */
[----:B------:R-:W-:Y:S02]  /*295f0*/  IMAD.U32 R132, R76, 0x10000, RZ ;  /* 0x000100004c847824 */ /* 0x000fe400078e00ff */
[----:B------:R-:W-:Y:S01]  /*29600*/  FFMA.FTZ R189, R125, R124, R126 ;  /* 0x0000007c7dbd7223 */ /* 0x000fe2000001007e */
[----:B------:R-:W-:Y:S01]  /*29610*/  SHF.L.U32 R124, R77, 0x10, RZ ;  /* 0x000000104d7c7819 */ /* 0x000fe200000006ff */
[----:B------:R-:W-:Y:S02]  /*29620*/  IMAD.U32 R204, R53, 0x10000, RZ ;  /* 0x0001000035cc7824 */ /* 0x000fe400078e00ff */
[----:B------:R-:W-:Y:S01]  /*29630*/  FFMA.FTZ R200, R125, R200, R132 ;  /* 0x000000c87dc87223 */ /* 0x000fe20000010084 */
[----:B------:R-:W-:Y:S01]  /*29640*/  IMAD.U32 R126, R73, 0x10000, RZ ;  /* 0x00010000497e7824 */ /* 0x000fe200078e00ff */
[----:B------:R-:W-:Y:S01]  /*29650*/  F2FP.BF16.F32.PACK_AB R132, R236, R235 ;  /* 0x000000ebec84723e */ /* 0x000fe200000010ff */
[----:B------:R-:W-:-:S02]  /*29660*/  IMAD.U32 R125, R97, 0x10000, RZ ;  /* 0x00010000617d7824 */ /* 0x000fc400078e00ff */
[C---:B------:R-:W-:Y:S01]  /*29670*/  FFMA.FTZ R204, R191.reuse, R204, R124 ;  /* 0x000000ccbfcc7223 */ /* 0x040fe2000001007c */
[----:B------:R-:W-:Y:S01]  /*29680*/  SHF.L.U32 R124, R54, 0x10, RZ ;  /* 0x00000010367c7819 */ /* 0x000fe200000006ff */
[----:B------:R-:W-:Y:S02]  /*29690*/  IMAD.U32 R194, R74, 0x10000, RZ ;  /* 0x000100004ac27824 */ /* 0x000fe400078e00ff */
[----:B------:R-:W-:Y:S01]  /*296a0*/  FFMA.FTZ R191, R191, R126, R125 ;  /* 0x0000007ebfbf7223 */ /* 0x000fe2000001007d */
[----:B------:R-:W-:Y:S01]  /*296b0*/  FADD.FTZ R125, -R207, R134 ;  /* 0x00000086cf7d7221 */ /* 0x000fe20000010100 */
[----:B------:R-:W-:Y:S01]  /*296c0*/  IMAD.U32 R126, R78, 0x10000, RZ ;  /* 0x000100004e7e7824 */ /* 0x000fe200078e00ff */
[----:B------:R-:W-:Y:S01]  /*296d0*/  F2FP.BF16.F32.PACK_AB R134, R240, R239 ;  /* 0x000000eff086723e */ /* 0x000fe200000010ff */
[----:B------:R-:W-:Y:S02]  /*296e0*/  IMAD.U32 R212, R55, 0x10000, RZ ;  /* 0x0001000037d47824 */ /* 0x000fe400078e00ff */
[----:B------:R-:W-:Y:S01]  /*296f0*/  FMUL.FTZ R125, R198, R125 ;  /* 0x0000007dc67d7220 */ /* 0x000fe20000410000 */
[----:B------:R-:W-:Y:S01]  /*29700*/  SHF.L.U32 R198, R75, 0x10, RZ ;  /* 0x000000104bc67819 */ /* 0x000fe200000006ff */
[----:B------:R-:W-:-:S04]  /*29710*/  IMAD.WIDE.U32 R234, R183, 0x10, R130 ;  /* 0x00000010b7ea7825 */ /* 0x000fc800078e0082 */
[C---:B------:R-:W-:Y:S01]  /*29720*/  FFMA.FTZ R207, R125.reuse, R124, R126 ;  /* 0x0000007c7dcf7223 */ /* 0x040fe2000001007e */
[----:B------:R-:W-:Y:S01]  /*29730*/  FFMA.FTZ R194, R125, R194, R127 ;  /* 0x000000c27dc27223 */ /* 0x000fe2000001007f */
[----:B------:R-:W-:Y:S02]  /*29740*/  IMAD.U32 R124, R79, 0x10000, RZ ;  /* 0x000100004f7c7824 */ /* 0x000fe400078e00ff */
[----:B------:R-:W-:Y:S02]  /*29750*/  IMAD.U32 R125, R99, 0x10000, RZ ;  /* 0x00010000637d7824 */ /* 0x000fe400078e00ff */
[----:B------:R-:W-:Y:S01]  /*29760*/  FFMA.FTZ R212, R135, R212, R124 ;  /* 0x000000d487d47223 */ /* 0x000fe2000001007c */
[----:B------:R-:W-:-:S04]  /*29770*/  IMAD.WIDE.U32 R126, R180, 0x10, R128 ;  /* 0x00000010b47e7825 */ /* 0x000fc800078e0080 */
[----:B------:R-:W-:Y:S01]  /*29780*/  FFMA.FTZ R198, R135, R198, R125 ;  /* 0x000000c687c67223 */ /* 0x000fe2000001007d */
[----:B------:R-:W-:Y:S01]  /*29790*/  F2FP.BF16.F32.PACK_AB R135, R242, R241 ;  /* 0x000000f1f287723e */ /* 0x000fe200000010ff */
[----:B------:R-:W-:-:S04]  /*297a0*/  IMAD.WIDE.U32 R124, R183, 0x10, R128 ;  /* 0x00000010b77c7825 */ /* 0x000fc800078e0080 */
[----:B------:R0:W-:Y:S01]  /*297b0*/  STG.E.128 desc[UR8][R126.64], R132 ;  /* 0x000000847e007986 */ /* 0x0001e2000c101d08 */
[----:B------:R-:W-:-:S04]  /*297c0*/  IMAD.WIDE.U32 R128, R180, 0x10, R130 ;  /* 0x00000010b4807825 */ /* 0x000fc800078e0082 */
[--C-:B------:R-:W-:Y:S01]  /*297d0*/  IMAD.WIDE.U32 R236, R185, 0x10, R130.reuse ;  /* 0x00000010b9ec7825 */ /* 0x100fe200078e0082 */
[----:B------:R1:W-:Y:S03]  /*297e0*/  STG.E.128 desc[UR8][R128.64], R136 ;  /* 0x0000008880007986 */ /* 0x0003e6000c101d08 */
[----:B------:R-:W-:Y:S01]  /*297f0*/  IMAD.WIDE.U32 R238, R192, 0x10, R130 ;  /* 0x00000010c0ee7825 */ /* 0x000fe200078e0082 */
[----:B------:R2:W-:Y:S01]  /*29800*/  STG.E.128 desc[UR8][R124.64], R140 ;  /* 0x0000008c7c007986 */ /* 0x0005e2000c101d08 */
[----:B------:R-:W-:Y:S02]  /*29810*/  F2FP.BF16.F32.PACK_AB R131, R222, R232 ;  /* 0x000000e8de83723e */ /* 0x000fe400000010ff */
[----:B------:R-:W-:Y:S02]  /*29820*/  F2FP.BF16.F32.PACK_AB R130, R218, R229 ;  /* 0x000000e5da82723e */ /* 0x000fe400000010ff */
[----:B0-----:R-:W-:-:S02]  /*29830*/  F2FP.BF16.F32.PACK_AB R127, R221, R220 ;  /* 0x000000dcdd7f723e */ /* 0x001fc400000010ff */
[----:B------:R-:W-:Y:S02]  /*29840*/  F2FP.BF16.F32.PACK_AB R126, R217, R216 ;  /* 0x000000d8d97e723e */ /* 0x000fe400000010ff */
[----:B------:R-:W-:Y:S02]  /*29850*/  F2FP.BF16.F32.PACK_AB R135, R205, R225 ;  /* 0x000000e1cd87723e */ /* 0x000fe400000010ff */
[----:B-1----:R-:W-:Y:S02]  /*29860*/  F2FP.BF16.F32.PACK_AB R129, R219, R215 ;  /* 0x000000d7db81723e */ /* 0x002fe400000010ff */
[----:B------:R-:W-:Y:S02]  /*29870*/  F2FP.BF16.F32.PACK_AB R128, R210, R195 ;  /* 0x000000c3d280723e */ /* 0x000fe400000010ff */
[----:B--2---:R-:W-:Y:S02]  /*29880*/  F2FP.BF16.F32.PACK_AB R125, R214, R213 ;  /* 0x000000d5d67d723e */ /* 0x004fe400000010ff */
[----:B------:R-:W-:-:S02]  /*29890*/  F2FP.BF16.F32.PACK_AB R124, R209, R208 ;  /* 0x000000d0d17c723e */ /* 0x000fc400000010ff */
[----:B------:R-:W-:Y:S02]  /*298a0*/  F2FP.BF16.F32.PACK_AB R134, R201, R223 ;  /* 0x000000dfc986723e */ /* 0x000fe400000010ff */
[----:B------:R-:W-:Y:S01]  /*298b0*/  F2FP.BF16.F32.PACK_AB R133, R202, R199 ;  /* 0x000000c7ca85723e */ /* 0x000fe200000010ff */
[----:B------:R0:W-:Y:S01]  /*298c0*/  STG.E.128 desc[UR8][R234.64], R124 ;  /* 0x0000007cea007986 */ /* 0x0001e2000c101d08 */
[----:B------:R-:W-:Y:S02]  /*298d0*/  F2FP.BF16.F32.PACK_AB R132, R196, R187 ;  /* 0x000000bbc484723e */ /* 0x000fe400000010ff */
[----:B------:R-:W-:Y:S01]  /*298e0*/  F2FP.BF16.F32.PACK_AB R139, R211, R212 ;  /* 0x000000d4d38b723e */ /* 0x000fe200000010ff */
[----:B------:R0:W-:Y:S01]  /*298f0*/  STG.E.128 desc[UR8][R226.64], R128 ;  /* 0x00000080e2007986 */ /* 0x0001e2000c101d08 */
[----:B------:R-:W-:Y:S02]  /*29900*/  F2FP.BF16.F32.PACK_AB R138, R206, R207 ;  /* 0x000000cfce8a723e */ /* 0x000fe400000010ff */
[----:B------:R-:W-:Y:S01]  /*29910*/  F2FP.BF16.F32.PACK_AB R137, R203, R204 ;  /* 0x000000cccb89723e */ /* 0x000fe200000010ff */
[----:B------:R0:W-:Y:S01]  /*29920*/  STG.E.128 desc[UR8][R236.64], R132 ;  /* 0x00000084ec007986 */ /* 0x0001e2000c101d08 */
[----:B------:R-:W-:-:S02]  /*29930*/  F2FP.BF16.F32.PACK_AB R136, R188, R200 ;  /* 0x000000c8bc88723e */ /* 0x000fc400000010ff */
[----:B------:R-:W-:Y:S02]  /*29940*/  F2FP.BF16.F32.PACK_AB R143, R197, R198 ;  /* 0x000000c6c58f723e */ /* 0x000fe400000010ff */
[----:B------:R-:W-:Y:S01]  /*29950*/  F2FP.BF16.F32.PACK_AB R142, R193, R194 ;  /* 0x000000c2c18e723e */ /* 0x000fe200000010ff */
[----:B------:R0:W-:Y:S01]  /*29960*/  STG.E.128 desc[UR8][R230.64], R136 ;  /* 0x00000088e6007986 */ /* 0x0001e2000c101d08 */
[----:B------:R-:W-:Y:S02]  /*29970*/  F2FP.BF16.F32.PACK_AB R141, R190, R191 ;  /* 0x000000bfbe8d723e */ /* 0x000fe400000010ff */
[----:B------:R-:W-:-:S05]  /*29980*/  F2FP.BF16.F32.PACK_AB R140, R186, R189 ;  /* 0x000000bdba8c723e */ /* 0x000fca00000010ff */
[----:B------:R0:W-:Y:S01]  /*29990*/  STG.E.128 desc[UR8][R238.64], R140 ;  /* 0x0000008cee007986 */ /* 0x0001e2000c101d08 */
[----:B------:R-:W-:Y:S05]  /*299a0*/  BRA.U !UP2, `(.L_x_1172) ;  /* 0xfffffd790a7c7547 */ /* 0x000fea000b83ffff */
[----:B------:R-:W-:Y:S05]  /*299b0*/  EXIT ;  /* 0x000000000000794d */ /* 0x000fea0003800000 */
.L_x_1173:
        /* <DEDUP_REMOVED lines=12> */
.L_x_22305:


//--------------------- .text._ZN10layer_norm31ln_parallel_residual_fwd_kernelINS_13Kernel_traitsI13__nv_bfloat16S2_S2_S2_fjLj5120ELj1ELj1ELj4ELj16ENS_18Kernel_traits_baseILj5120ES2_S2_S2_S2_fjLj128EEEEELb1ELb1ELb0EEEvNS_9FwdParamsE --------------------------
	.section	.text._ZN10layer_norm31ln_parallel_residual_fwd_kernelINS_13Kernel_traitsI13__nv_bfloat16S2_S2_S2_fjLj5120ELj1ELj1ELj4ELj16ENS_18Kernel_traits_baseILj5120ES2_S2_S2_S2_fjLj128EEEEELb1ELb1ELb0EEEvNS_9FwdParamsE,"ax",@progbits
	.align	128
        .global         _ZN10layer_norm31ln_parallel_residual_fwd_kernelINS_13Kernel_traitsI13__nv_bfloat16S2_S2_S2_fjLj5120ELj1ELj1ELj4ELj16ENS_18Kernel_traits_baseILj5120ES2_S2_S2_S2_fjLj128EEEEELb1ELb1ELb0EEEvNS_9FwdParamsE
        .type           _ZN10layer_norm31ln_parallel_residual_fwd_kernelINS_13Kernel_traitsI13__nv_bfloat16S2_S2_S2_fjLj5120ELj1ELj1ELj4ELj16ENS_18Kernel_traits_baseILj5120ES2_S2_S2_S2_fjLj128EEEEELb1ELb1ELb0EEEvNS_9FwdParamsE,@function
        .size           _ZN10layer_norm31ln_parallel_residual_fwd_kernelINS_13Kernel_traitsI13__nv_bfloat16S2_S2_S2_fjLj5120ELj1ELj1ELj4ELj16ENS_18Kernel_traits_baseILj5120ES2_S2_S2_S2_fjLj128EEEEELb1ELb1ELb0EEEvNS_9FwdParamsE,(.L_x_22306 - _ZN10layer_norm31ln_parallel_residual_fwd_kernelINS_13Kernel_traitsI13__nv_bfloat16S2_S2_S2_fjLj5120ELj1ELj1ELj4ELj16ENS_18Kernel_traits_baseILj5120ES2_S2_S2_S2_fjLj128EEEEELb1ELb1ELb0EEEvNS_9FwdParamsE)
        .other          _ZN10layer_norm31ln_parallel_residual_fwd_kernelINS_13Kernel_traitsI13__nv_bfloat16S2_S2_S2_fjLj5120ELj1ELj1ELj4ELj16ENS_18Kernel_traits_baseILj5120ES2_S2_S2_S2_fjLj128EEEEELb1ELb1ELb0EEEvNS_9FwdParamsE,@"STO_CUDA_ENTRY STV_DEFAULT"
_ZN10layer_norm31ln_parallel_residual_fwd_kernelINS_13Kernel_traitsI13__nv_bfloat16S2_S2_S2_fjLj5120ELj1ELj1ELj4ELj16ENS_18Kernel_traits_baseILj5120ES2_S2_S2_S2_fjLj128EEEEELb1ELb1ELb0EEEvNS_9FwdParamsE:
.text._ZN10layer_norm31ln_parallel_residual_fwd_kernelINS_13Kernel_traitsI13__nv_bfloat16S2_S2_S2_fjLj5120ELj1ELj1ELj4ELj16ENS_18Kernel_traits_baseILj5120ES2_S2_S2_S2_fjLj128EEEEELb1ELb1ELb0EEEvNS_9FwdParamsE:
[----:B------:R-:W-:Y:S01]  /*0000*/  LDC R1, c[0x0][0x37c] ;  /* 0x0000df00ff017b82 */ /* 0x000fe20000000800 */
[----:B------:R-:W0:Y:S07]  /*0010*/  LDCU.U8 UR4, c[0x0][0x464] ;  /* 0x00008c80ff0477ac */ /* 0x000e2e0008000000 */
[----:B------:R-:W1:Y:S01]  /*0020*/  LDC R0, c[0x0][0x458] ;  /* 0x00011600ff007b82 */ /* 0x000e620000000800 */
[----:B------:R-:W2:Y:S07]  /*0030*/  LDCU.64 UR8, c[0x0][0x358] ;  /* 0x00006b00ff0877ac */ /* 0x000eae0008000a00 */
[----:B------:R-:W3:Y:S01]  /*0040*/  LDC R15, c[0x0][0x45c] ;  /* 0x00011700ff0f7b82 */ /* 0x000ee20000000800 */
[----:B------:R-:W4:Y:S07]  /*0050*/  S2R R135, SR_TID.X ;  /* 0x0000000000877919 */ /* 0x000f2e0000002100 */
[----:B------:R-:W5:Y:S01]  /*0060*/  LDC R7, c[0x0][0x388] ;  /* 0x0000e200ff077b82 */ /* 0x000f620000000800 */
[----:B0-----:R-:W-:Y:S01]  /*0070*/  ISETP.NE.AND P0, PT, RZ, UR4, PT ;  /* 0x00000004ff007c0c */ /* 0x001fe2000bf05270 */
[----:B------:R-:W0:-:S12]  /*0080*/  LDCU.64 UR4, c[0x0][0x450] ;  /* 0x00008a00ff0477ac */ /* 0x000e180008000a00 */
[----:B-1----:R-:W-:Y:S01]  /*0090*/  @P0 IMAD.MOV.U32 R4, RZ, RZ, R0 ;  /* 0x000000ffff040224 */ /* 0x002fe200078e0000 */
[----:B------:R-:W1:Y:S01]  /*00a0*/  @P0 LDC R3, c[0x0][0x460] ;  /* 0x00011800ff030b82 */ /* 0x000e620000000800 */
[----:B---3--:R-:W-:-:S06]  /*00b0*/  @P0 IMAD.MOV.U32 R5, RZ, RZ, R15 ;  /* 0x000000ffff050224 */ /* 0x008fcc00078e000f */
[----:B--2---:R-:W1:Y:S01]  /*00c0*/  @P0 LDG.E.64 R4, desc[UR8][R4.64] ;  /* 0x0000000804040981 */ /* 0x004e62000c1e1b00 */
[----:B0-----:R-:W-:Y:S01]  /*00d0*/  MOV R136, UR4 ;  /* 0x0000000400887c02 */ /* 0x001fe20008000f00 */
[----:B------:R-:W-:Y:S01]  /*00e0*/  IMAD.U32 R137, RZ, RZ, UR5 ;  /* 0x00000005ff897e24 */ /* 0x000fe2000f8e00ff */
[----:B------:R-:W0:Y:S05]  /*00f0*/  LDCU.64 UR4, c[0x0][0x438] ;  /* 0x00008700ff0477ac */ /* 0x000e2a0008000a00 */
[----:B------:R-:W2:Y:S01]  /*0100*/  @P0 LDG.E.64 R136, desc[UR8][R136.64] ;  /* 0x0000000888880981 */ /* 0x000ea2000c1e1b00 */
[----:B------:R-:W3:Y:S01]  /*0110*/  S2UR UR6, SR_CTAID.X ;  /* 0x00000000000679c3 */ /* 0x000ee20000002500 */
[----:B----4-:R-:W-:Y:S01]  /*0120*/  LOP3.LUT R2, R135, 0x60, RZ, 0xc0, !PT ;  /* 0x0000006087027812 */ /* 0x010fe200078ec0ff */
[----:B------:R-:W-:Y:S06]  /*0130*/  BSSY.RECONVERGENT B0, `(.L_x_1174) ;  /* 0x0000076000007945 */ /* 0x000fec0003800200 */
[----:B------:R-:W3:Y:S01]  /*0140*/  LDC R6, c[0x0][0x360] ;  /* 0x0000d800ff067b82 */ /* 0x000ee20000000800 */
[----:B0-----:R-:W-:-:S04]  /*0150*/  UISETP.NE.U32.AND UP0, UPT, UR4, URZ, UPT ;  /* 0x000000ff0400728c */ /* 0x001fc8000bf05070 */
[----:B------:R-:W-:Y:S01]  /*0160*/  UISETP.NE.AND.EX UP0, UPT, UR5, URZ, UPT, UP0 ;  /* 0x000000ff0500728c */ /* 0x000fe2000bf05300 */
[----:B---3--:R-:W-:Y:S01]  /*0170*/  IMAD R97, R6, UR6, R135 ;  /* 0x0000000606617c24 */ /* 0x008fe2000f8e0287 */
[----:B-1----:R-:W-:Y:S02]  /*0180*/  @P0 IADD3 R0, P1, PT, R4, R3, RZ ;  /* 0x0000000304000210 */ /* 0x002fe40007f3e0ff */
[----:B------:R-:W-:Y:S02]  /*0190*/  LOP3.LUT R3, R135, 0x1f, RZ, 0xc0, !PT ;  /* 0x0000001f87037812 */ /* 0x000fe400078ec0ff */
[----:B-----5:R-:W-:Y:S01]  /*01a0*/  SHF.R.S32.HI R4, RZ, 0x1f, R7 ;  /* 0x0000001fff047819 */ /* 0x020fe20000011407 */
[----:B------:R-:W-:Y:S01]  /*01b0*/  @P0 IMAD.X R15, RZ, RZ, R5, P1 ;  /* 0x000000ffff0f0224 */ /* 0x000fe200008e0605 */
[----:B------:R-:W-:Y:S02]  /*01c0*/  LOP3.LUT R13, R2, R3, RZ, 0xfc, !PT ;  /* 0x00000003020d7212 */ /* 0x000fe400078efcff */
[----:B------:R-:W-:Y:S01]  /*01d0*/  LEA.HI R7, R4, R7, RZ, 0x3 ;  /* 0x0000000704077211 */ /* 0x000fe200078f18ff */
[----:B--2---:R-:W-:Y:S01]  /*01e0*/  VIADD R31, R137, 0xbb67ae85 ;  /* 0xbb67ae85891f7836 */ /* 0x004fe20000000000 */
[----:B------:R-:W-:Y:S01]  /*01f0*/  LOP3.LUT R96, R13, 0x7f, RZ, 0x3c, !PT ;  /* 0x0000007f0d607812 */ /* 0x000fe200078e3cff */
[C---:B------:R-:W-:Y:S01]  /*0200*/  VIADD R32, R136.reuse, 0x3c6ef372 ;  /* 0x3c6ef37288207836 */ /* 0x040fe20000000000 */
[----:B------:R-:W-:Y:S01]  /*0210*/  SHF.R.S32.HI R7, RZ, 0x3, R7 ;  /* 0x00000003ff077819 */ /* 0x000fe20000011407 */
[C---:B------:R-:W-:Y:S01]  /*0220*/  VIADD R34, R136.reuse, 0xdaa66d2b ;  /* 0xdaa66d2b88227836 */ /* 0x040fe20000000000 */
[C---:B------:R-:W-:Y:S01]  /*0230*/  IADD3 R30, PT, PT, R136.reuse, -0x61c88647, RZ ;  /* 0x9e3779b9881e7810 */ /* 0x040fe20007ffe0ff */
[C---:B------:R-:W-:Y:S01]  /*0240*/  VIADD R35, R137.reuse, 0x32370b8f ;  /* 0x32370b8f89237836 */ /* 0x040fe20000000000 */
[C---:B------:R-:W-:Y:S01]  /*0250*/  IADD3 R33, PT, PT, R137.reuse, 0x76cf5d0a, RZ ;  /* 0x76cf5d0a89217810 */ /* 0x040fe20007ffe0ff */
[C---:B------:R-:W-:Y:S01]  /*0260*/  VIADD R77, R137.reuse, 0xed9eba14 ;  /* 0xed9eba14894d7836 */ /* 0x040fe20000000000 */
[C---:B------:R-:W-:Y:S01]  /*0270*/  IADD3 R76, PT, PT, R136.reuse, 0x78dde6e4, RZ ;  /* 0x78dde6e4884c7810 */ /* 0x040fe20007ffe0ff */
[C---:B------:R-:W-:Y:S01]  /*0280*/  VIADD R11, R136.reuse, 0x1715609d ;  /* 0x1715609d880b7836 */ /* 0x040fe20000000000 */
[C---:B------:R-:W-:Y:S01]  /*0290*/  IADD3 R12, PT, PT, R137.reuse, -0x56f99767, RZ ;  /* 0xa9066899890c7810 */ /* 0x040fe20007ffe0ff */
[C---:B------:R-:W-:Y:S01]  /*02a0*/  VIADD R10, R136.reuse, 0xb54cda56 ;  /* 0xb54cda56880a7836 */ /* 0x040fe20000000000 */
[C---:B------:R-:W-:Y:S01]  /*02b0*/  IADD3 R5, PT, PT, R136.reuse, 0x5384540f, RZ ;  /* 0x5384540f88057810 */ /* 0x040fe20007ffe0ff */
[C---:B------:R-:W-:Y:S01]  /*02c0*/  VIADD R9, R137.reuse, 0x646e171e ;  /* 0x646e171e89097836 */ /* 0x040fe20000000000 */
[C---:B------:R-:W-:Y:S01]  /*02d0*/  IADD3 R8, PT, PT, R137.reuse, -0x24c28bd8, RZ ;  /* 0xdb3d742889087810 */ /* 0x040fe20007ffe0ff */
[----:B------:R-:W-:Y:S01]  /*02e0*/  VIADD R6, R137, 0x1fd5c5a3 ;  /* 0x1fd5c5a389067836 */ /* 0x000fe20000000000 */
[----:B------:R-:W-:Y:S01]  /*02f0*/  IADD3 R96, PT, PT, R7, R96, RZ ;  /* 0x0000006007607210 */ /* 0x000fe20007ffe0ff */
[----:B------:R-:W-:Y:S01]  /*0300*/  VIADD R4, R136, 0xf1bbcdc8 ;  /* 0xf1bbcdc888047836 */ /* 0x000fe20000000000 */
[--C-:B------:R-:W-:Y:S01]  /*0310*/  SHF.R.U64 R95, R0, 0x2, R15.reuse ;  /* 0x00000002005f7819 */ /* 0x100fe2000000120f */
[----:B------:R-:W-:Y:S01]  /*0320*/  VIADD R90, R136, 0x8ff34781 ;  /* 0x8ff34781885a7836 */ /* 0x000fe20000000000 */
[----:B------:R-:W-:Y:S01]  /*0330*/  SHF.R.U32.HI R94, RZ, 0x2, R15 ;  /* 0x00000002ff5e7819 */ /* 0x000fe2000001160f */
[----:B------:R-:W-:Y:S01]  /*0340*/  VIADD R91, R137, 0x96a522ad ;  /* 0x96a522ad895b7836 */ /* 0x000fe20000000000 */
[----:B------:R-:W-:Y:S06]  /*0350*/  BRA.U !UP0, `(.L_x_1175) ;  /* 0x0000000108ac7547 */ /* 0x000fec000b800000 */
[C---:B------:R-:W-:Y:S02]  /*0360*/  ISETP.GE.U32.AND P3, PT, R96.reuse, 0x80, PT ;  /* 0x000000806000780c */ /* 0x040fe40003f66070 */
[C---:B------:R-:W-:Y:S02]  /*0370*/  ISETP.GE.U32.AND P0, PT, R96.reuse, 0x100, PT ;  /* 0x000001006000780c */ /* 0x040fe40003f06070 */
[C---:B------:R-:W-:Y:S02]  /*0380*/  ISETP.GE.U32.AND P1, PT, R96.reuse, 0x180, PT ;  /* 0x000001806000780c */ /* 0x040fe40003f26070 */
[----:B------:R-:W-:Y:S02]  /*0390*/  ISETP.GE.U32.AND P2, PT, R96, 0x200, PT ;  /* 0x000002006000780c */ /* 0x000fe40003f46070 */
[----:B------:R-:W-:-:S05]  /*03a0*/  LOP3.LUT R93, R93, 0xfffffdff, RZ, 0xc0, !PT ;  /* 0xfffffdff5d5d7812 */ /* 0x000fca00078ec0ff */
[----:B------:R-:W0:Y:S01]  /*03b0*/  @P3 LDC.64 R14, c[0x0][0x3d0] ;  /* 0x0000f400ff0e3b82 */ /* 0x000e220000000a00 */
[----:B------:R-:W-:-:S07]  /*03c0*/  @P3 LOP3.LUT R93, R93, 0x200, RZ, 0xfc, !PT ;  /* 0x000002005d5d3812 */ /* 0x000fce00078efcff */
[----:B------:R-:W1:Y:S08]  /*03d0*/  @P3 LDC.64 R16, c[0x0][0x438] ;  /* 0x00010e00ff103b82 */ /* 0x000e700000000a00 */
[----:B------:R-:W2:Y:S08]  /*03e0*/  @P0 LDC.64 R18, c[0x0][0x3d0] ;  /* 0x0000f400ff120b82 */ /* 0x000eb00000000a00 */
[----:B------:R-:W3:Y:S01]  /*03f0*/  @P0 LDC.64 R20, c[0x0][0x438] ;  /* 0x00010e00ff140b82 */ /* 0x000ee20000000a00 */
[----:B0-----:R-:W-:-:S05]  /*0400*/  @P3 IMAD.WIDE.U32 R14, R13, 0x10, R14 ;  /* 0x000000100d0e3825 */ /* 0x001fca00078e000e */
[----:B------:R0:W5:Y:S02]  /*0410*/  @P3 LDG.E.128 R72, desc[UR8][R14.64] ;  /* 0x000000080e483981 */ /* 0x000164000c1e1d00 */
[----:B------:R-:W4:Y:S01]  /*0420*/  @P1 LDC.64 R22, c[0x0][0x3d0] ;  /* 0x0000f400ff161b82 */ /* 0x000f220000000a00 */
[C---:B-1----:R-:W-:Y:S01]  /*0430*/  @P3 IMAD.WIDE.U32 R16, R13.reuse, 0x10, R16 ;  /* 0x000000100d103825 */ /* 0x042fe200078e0010 */
[----:B------:R-:W-:-:S04]  /*0440*/  @P3 LOP3.LUT R13, R13, 0x80, RZ, 0xfc, !PT ;  /* 0x000000800d0d3812 */ /* 0x000fc800078efcff */
[----:B------:R0:W5:Y:S02]  /*0450*/  @P3 LD.E.128 R68, desc[UR8][R16.64] ;  /* 0x0000000810443980 */ /* 0x000164000c101d00 */
[----:B------:R-:W1:Y:S01]  /*0460*/  @P1 LDC.64 R24, c[0x0][0x438] ;  /* 0x00010e00ff181b82 */ /* 0x000e620000000a00 */
[----:B--2---:R-:W-:-:S05]  /*0470*/  @P0 IMAD.WIDE.U32 R18, R13, 0x10, R18 ;  /* 0x000000100d120825 */ /* 0x004fca00078e0012 */
[----:B------:R0:W5:Y:S02]  /*0480*/  @P0 LDG.E.128 R64, desc[UR8][R18.64] ;  /* 0x0000000812400981 */ /* 0x000164000c1e1d00 */
[----:B------:R-:W2:Y:S01]  /*0490*/  @P2 LDC.64 R26, c[0x0][0x3d0] ;  /* 0x0000f400ff1a2b82 */ /* 0x000ea20000000a00 */
[----:B---3--:R-:W-:-:S04]  /*04a0*/  @P0 IMAD.WIDE.U32 R20, R13, 0x10, R20 ;  /* 0x000000100d140825 */ /* 0x008fc800078e0014 */
[----:B------:R-:W-:Y:S01]  /*04b0*/  @P0 VIADD R13, R13, 0x80 ;  /* 0x000000800d0d0836 */ /* 0x000fe20000000000 */
[----:B------:R0:W5:Y:S02]  /*04c0*/  @P0 LD.E.128 R60, desc[UR8][R20.64] ;  /* 0x00000008143c0980 */ /* 0x000164000c101d00 */
[----:B------:R-:W3:Y:S01]  /*04d0*/  @P2 LDC.64 R28, c[0x0][0x438] ;  /* 0x00010e00ff1c2b82 */ /* 0x000ee20000000a00 */
[----:B----4-:R-:W-:-:S05]  /*04e0*/  @P1 IMAD.WIDE.U32 R22, R13, 0x10, R22 ;  /* 0x000000100d161825 */ /* 0x010fca00078e0016 */
[----:B------:R0:W5:Y:S01]  /*04f0*/  @P1 LDG.E.128 R56, desc[UR8][R22.64] ;  /* 0x0000000816381981 */ /* 0x000162000c1e1d00 */
[----:B-1----:R-:W-:-:S04]  /*0500*/  @P1 IMAD.WIDE.U32 R24, R13, 0x10, R24 ;  /* 0x000000100d181825 */ /* 0x002fc800078e0018 */
[----:B------:R-:W-:Y:S01]  /*0510*/  @P1 VIADD R13, R13, 0x80 ;  /* 0x000000800d0d1836 */ /* 0x000fe20000000000 */
[----:B------:R0:W5:Y:S03]  /*0520*/  @P1 LD.E.128 R52, desc[UR8][R24.64] ;  /* 0x0000000818341980 */ /* 0x000166000c101d00 */
[----:B--2---:R-:W-:-:S05]  /*0530*/  @P2 IMAD.WIDE.U32 R26, R13, 0x10, R26 ;  /* 0x000000100d1a2825 */ /* 0x004fca00078e001a */
[----:B------:R0:W5:Y:S01]  /*0540*/  @P2 LDG.E.128 R48, desc[UR8][R26.64] ;  /* 0x000000081a302981 */ /* 0x000162000c1e1d00 */
[----:B---3--:R-:W-:-:S05]  /*0550*/  @P2 IMAD.WIDE.U32 R28, R13, 0x10, R28 ;  /* 0x000000100d1c2825 */ /* 0x008fca00078e001c */
[----:B------:R0:W5:Y:S01]  /*0560*/  @P2 LD.E.128 R44, desc[UR8][R28.64] ;  /* 0x000000081c2c2980 */ /* 0x000162000c101d00 */
[----:B------:R-:W-:Y:S02]  /*0570*/  ISETP.GE.U32.AND P0, PT, R96, 0x280, PT ;  /* 0x000002806000780c */ /* 0x000fe40003f06070 */
[----:B------:R-:W-:-:S11]  /*0580*/  @P2 IADD3 R13, PT, PT, R13, 0x80, RZ ;  /* 0x000000800d0d2810 */ /* 0x000fd60007ffe0ff */
        /* <DEDUP_REMOVED lines=8> */
.L_x_1175:
[C---:B------:R-:W-:Y:S02]  /*0610*/  ISETP.GE.U32.AND P4, PT, R96.reuse, 0x80, PT ;  /* 0x000000806000780c */ /* 0x040fe40003f86070 */
[C---:B------:R-:W-:Y:S02]  /*0620*/  ISETP.GE.U32.AND P0, PT, R96.reuse, 0x100, PT ;  /* 0x000001006000780c */ /* 0x040fe40003f06070 */
[C---:B------:R-:W-:Y:S02]  /*0630*/  ISETP.GE.U32.AND P1, PT, R96.reuse, 0x180, PT ;  /* 0x000001806000780c */ /* 0x040fe40003f26070 */
[C---:B------:R-:W-:Y:S02]  /*0640*/  ISETP.GE.U32.AND P2, PT, R96.reuse, 0x200, PT ;  /* 0x000002006000780c */ /* 0x040fe40003f46070 */
[----:B------:R-:W-:Y:S02]  /*0650*/  ISETP.GE.U32.AND P3, PT, R96, 0x280, PT ;  /* 0x000002806000780c */ /* 0x000fe40003f66070 */
[----:B------:R-:W-:-:S03]  /*0660*/  LOP3.LUT R93, R93, 0xfffffdff, RZ, 0xc0, !PT ;  /* 0xfffffdff5d5d7812 */ /* 0x000fc600078ec0ff */
[----:B------:R-:W0:Y:S01]  /*0670*/  @P4 LDC.64 R14, c[0x0][0x3d0] ;  /* 0x0000f400ff0e4b82 */ /* 0x000e220000000a00 */
[----:B------:R-:W-:Y:S01]  /*0680*/  HFMA2 R62, -RZ, RZ, 0, 0 ;  /* 0x00000000ff3e7431 */ /* 0x000fe200000001ff */
[----:B------:R-:W-:-:S06]  /*0690*/  @P4 LOP3.LUT R93, R93, 0x200, RZ, 0xfc, !PT ;  /* 0x000002005d5d4812 */ /* 0x000fcc00078efcff */
[----:B------:R-:W1:Y:S08]  /*06a0*/  @P0 LDC.64 R18, c[0x0][0x3d0] ;  /* 0x0000f400ff120b82 */ /* 0x000e700000000a00 */
[----:B------:R-:W2:Y:S08]  /*06b0*/  @P1 LDC.64 R20, c[0x0][0x3d0] ;  /* 0x0000f400ff141b82 */ /* 0x000eb00000000a00 */
[----:B------:R-:W3:Y:S01]  /*06c0*/  @P2 LDC.64 R22, c[0x0][0x3d0] ;  /* 0x0000f400ff162b82 */ /* 0x000ee20000000a00 */
[C---:B0-----:R-:W-:Y:S01]  /*06d0*/  @P4 IMAD.WIDE.U32 R16, R13.reuse, 0x10, R14 ;  /* 0x000000100d104825 */ /* 0x041fe200078e000e */
[----:B------:R-:W-:-:S04]  /*06e0*/  @P4 LOP3.LUT R13, R13, 0x80, RZ, 0xfc, !PT ;  /* 0x000000800d0d4812 */ /* 0x000fc800078efcff */
[----:B------:R0:W5:Y:S02]  /*06f0*/  @P4 LDG.E.128 R72, desc[UR8][R16.64] ;  /* 0x0000000810484981 */ /* 0x000164000c1e1d00 */
[----:B------:R-:W4:Y:S01]  /*0700*/  @P3 LDC.64 R24, c[0x0][0x3d0] ;  /* 0x0000f400ff183b82 */ /* 0x000f220000000a00 */
[----:B-1----:R-:W-:-:S04]  /*0710*/  @P0 IMAD.WIDE.U32 R18, R13, 0x10, R18 ;  /* 0x000000100d120825 */ /* 0x002fc800078e0012 */
[----:B------:R-:W-:Y:S01]  /*0720*/  @P0 VIADD R13, R13, 0x80 ;  /* 0x000000800d0d0836 */ /* 0x000fe20000000000 */
[----:B------:R0:W5:Y:S03]  /*0730*/  @P0 LDG.E.128 R64, desc[UR8][R18.64] ;  /* 0x0000000812400981 */ /* 0x000166000c1e1d00 */
[----:B--2---:R-:W-:-:S04]  /*0740*/  @P1 IMAD.WIDE.U32 R20, R13, 0x10, R20 ;  /* 0x000000100d141825 */ /* 0x004fc800078e0014 */
[----:B------:R-:W-:Y:S01]  /*0750*/  @P1 VIADD R13, R13, 0x80 ;  /* 0x000000800d0d1836 */ /* 0x000fe20000000000 */
[----:B------:R0:W5:Y:S03]  /*0760*/  @P1 LDG.E.128 R56, desc[UR8][R20.64] ;  /* 0x0000000814381981 */ /* 0x000166000c1e1d00 */
[C---:B---3--:R-:W-:Y:S01]  /*0770*/  @P2 IMAD.WIDE.U32 R22, R13.reuse, 0x10, R22 ;  /* 0x000000100d162825 */ /* 0x048fe200078e0016 */
[----:B------:R-:W-:-:S04]  /*0780*/  @P2 IADD3 R13, PT, PT, R13, 0x80, RZ ;  /* 0x000000800d0d2810 */ /* 0x000fc80007ffe0ff */
[----:B------:R0:W5:Y:S01]  /*0790*/  @P2 LDG.E.128 R48, desc[UR8][R22.64] ;  /* 0x0000000816302981 */ /* 0x000162000c1e1d00 */
[----:B----4-:R-:W-:-:S05]  /*07a0*/  @P3 IMAD.WIDE.U32 R14, R13, 0x10, R24 ;  /* 0x000000100d0e3825 */ /* 0x010fca00078e0018 */
[----:B------:R0:W5:Y:S01]  /*07b0*/  @P3 LDG.E.128 R40, desc[UR8][R14.64] ;  /* 0x000000080e283981 */ /* 0x000162000c1e1d00 */
[----:B------:R-:W-:Y:S01]  /*07c0*/  IMAD.MOV.U32 R46, RZ, RZ, RZ ;  /* 0x000000ffff2e7224 */ /* 0x000fe200078e00ff */
[----:B------:R-:W-:Y:S01]  /*07d0*/  CS2R R44, SRZ ;  /* 0x00000000002c7805 */ /* 0x000fe2000001ff00 */
[----:B------:R-:W-:Y:S01]  /*07e0*/  IMAD.MOV.U32 R54, RZ, RZ, RZ ;  /* 0x000000ffff367224 */ /* 0x000fe200078e00ff */
[----:B------:R-:W-:Y:S02]  /*07f0*/  CS2R R52, SRZ ;  /* 0x0000000000347805 */ /* 0x000fe4000001ff00 */
[----:B------:R-:W-:Y:S01]  /*0800*/  CS2R R60, SRZ ;  /* 0x00000000003c7805 */ /* 0x000fe2000001ff00 */
[----:B------:R-:W-:Y:S01]  /*0810*/  IMAD.MOV.U32 R70, RZ, RZ, RZ ;  /* 0x000000ffff467224 */ /* 0x000fe200078e00ff */
[----:B------:R-:W-:Y:S01]  /*0820*/  CS2R R68, SRZ ;  /* 0x0000000000447805 */ /* 0x000fe2000001ff00 */
[----:B------:R-:W-:Y:S01]  /*0830*/  @P4 IMAD.MOV.U32 R71, RZ, RZ, RZ ;  /* 0x000000ffff474224 */ /* 0x000fe200078e00ff */
[----:B------:R-:W-:-:S02]  /*0840*/  @P3 CS2R R38, SRZ ;  /* 0x0000000000263805 */ /* 0x000fc4000001ff00 */
[----:B------:R-:W-:Y:S02]  /*0850*/  @P3 CS2R R36, SRZ ;  /* 0x0000000000243805 */ /* 0x000fe4000001ff00 */
[----:B------:R-:W-:Y:S01]  /*0860*/  @P0 MOV R63, RZ ;  /* 0x000000ff003f0202 */ /* 0x000fe20000000f00 */
[----:B------:R-:W-:Y:S02]  /*0870*/  @P1 IMAD.MOV.U32 R55, RZ, RZ, RZ ;  /* 0x000000ffff371224 */ /* 0x000fe400078e00ff */
[----:B0-----:R-:W-:-:S07]  /*0880*/  @P2 IMAD.MOV.U32 R47, RZ, RZ, RZ ;  /* 0x000000ffff2f2224 */ /* 0x001fce00078e00ff */
.L_x_1176:
[----:B------:R-:W-:Y:S05]  /*0890*/  BSYNC.RECONVERGENT B0 ;  /* 0x0000000000007941 */ /* 0x000fea0003800200 */
.L_x_1174:
[----:B------:R-:W0:Y:S02]  /*08a0*/  LDCU UR4, c[0x0][0x384] ;  /* 0x00007080ff0477ac */ /* 0x000e240008000800 */
[----:B0-----:R-:W-:-:S06]  /*08b0*/  UISETP.GE.AND UP0, UPT, UR6, UR4, UPT ;  /* 0x000000040600728c */ /* 0x001fcc000bf06270 */
[----:B------:R-:W-:-:S13]  /*08c0*/  PLOP3.LUT P0, PT, PT, PT, UP0, 0x80, 0x8 ;  /* 0x000000000008781c */ /* 0x000fda0003f0f008 */
[----:B------:R-:W-:Y:S05]  /*08d0*/  @P0 EXIT ;  /* 0x000000000000094d */ /* 0x000fea0003800000 */
[----:B------:R-:W-:Y:S01]  /*08e0*/  IMAD.HI.U32 R13, R97, -0x326172a9, RZ ;  /* 0xcd9e8d57610d7827 */ /* 0x000fe200078e00ff */
[----:B------:R-:W-:Y:S01]  /*08f0*/  LOP3.LUT R89, R0, 0x3, RZ, 0xc0, !PT ;  /* 0x0000000300597812 */ /* 0x000fe200078ec0ff */
[----:B------:R-:W-:Y:S01]  /*0900*/  UPLOP3.LUT UP1, UPT, UPT, UPT, UPT, 0x40, 0x4 ;  /* 0x000000000004789c */ /* 0x000fe20003f2e870 */
[----:B-----5:R-:W-:Y:S01]  /*0910*/  PRMT R88, R47, 0x7632, R88 ;  /* 0x000076322f587816 */ /* 0x020fe20000000058 */
[----:B------:R-:W-:Y:S01]  /*0920*/  IMAD.HI.U32 R15, R95, -0x2daee0ad, RZ ;  /* 0xd2511f535f0f7827 */ /* 0x000fe200078e00ff */
[----:B------:R-:W-:Y:S01]  /*0930*/  LOP3.LUT R13, R94, R13, R136, 0x96, !PT ;  /* 0x0000000d5e0d7212 */ /* 0x000fe200078e9688 */
[----:B------:R-:W0:Y:S01]  /*0940*/  LDCU UR15, c[0x0][0x388] ;  /* 0x00007100ff0f77ac */ /* 0x000e220008000800 */
[----:B------:R-:W-:Y:S01]  /*0950*/  PRMT R87, R51, 0x7632, R87 ;  /* 0x0000763233577816 */ /* 0x000fe20000000057 */
[----:B------:R-:W-:Y:S01]  /*0960*/  IMAD R19, R95, -0x2daee0ad, RZ ;  /* 0xd2511f535f137824 */ /* 0x000fe200078e02ff */
[----:B------:R-:W-:Y:S01]  /*0970*/  LOP3.LUT R15, R15, R137, RZ, 0x3c, !PT ;  /* 0x000000890f0f7212 */ /* 0x000fe200078e3cff */
[----:B------:R-:W-:Y:S01]  /*0980*/  IMAD.HI.U32 R16, R13, -0x2daee0ad, RZ ;  /* 0xd2511f530d107827 */ /* 0x000fe200078e00ff */
[----:B------:R-:W-:Y:S01]  /*0990*/  PRMT R86, R55, 0x7632, R86 ;  /* 0x0000763237567816 */ /* 0x000fe20000000056 */
[----:B------:R-:W1:Y:S01]  /*09a0*/  LDCU.U8 UR7, c[0x0][0x410] ;  /* 0x00008200ff0777ac */ /* 0x000e620008000000 */
[----:B------:R-:W-:Y:S01]  /*09b0*/  PRMT R85, R59, 0x7632, R85 ;  /* 0x000076323b557816 */ /* 0x000fe20000000055 */
[----:B------:R-:W-:Y:S01]  /*09c0*/  IMAD R17, R97, -0x326172a9, RZ ;  /* 0xcd9e8d5761117824 */ /* 0x000fe200078e02ff */
[----:B------:R-:W-:Y:S01]  /*09d0*/  LOP3.LUT R16, R31, R19, R16, 0x96, !PT ;  /* 0x000000131f107212 */ /* 0x000fe200078e9610 */
[----:B------:R-:W-:Y:S01]  /*09e0*/  IMAD.HI.U32 R14, R15, -0x326172a9, RZ ;  /* 0xcd9e8d570f0e7827 */ /* 0x000fe200078e00ff */
[----:B------:R-:W-:Y:S01]  /*09f0*/  PRMT R84, R63, 0x7632, R84 ;  /* 0x000076323f547816 */ /* 0x000fe20000000054 */
[----:B------:R-:W2:Y:S01]  /*0a00*/  LDCU UR14, c[0x0][0x400] ;  /* 0x00008000ff0e77ac */ /* 0x000ea20008000800 */
[----:B------:R-:W-:Y:S01]  /*0a10*/  PRMT R83, R67, 0x7632, R83 ;  /* 0x0000763243537816 */ /* 0x000fe20000000053 */
[----:B------:R-:W-:Y:S01]  /*0a20*/  IMAD R18, R15, -0x326172a9, RZ ;  /* 0xcd9e8d570f127824 */ /* 0x000fe200078e02ff */
[----:B------:R-:W-:Y:S01]  /*0a30*/  LOP3.LUT R14, R30, R17, R14, 0x96, !PT ;  /* 0x000000111e0e7212 */ /* 0x000fe200078e960e */
[----:B------:R-:W-:Y:S01]  /*0a40*/  IMAD.HI.U32 R15, R16, -0x326172a9, RZ ;  /* 0xcd9e8d57100f7827 */ /* 0x000fe200078e00ff */
[----:B------:R-:W-:Y:S01]  /*0a50*/  PRMT R82, R62, 0x7632, R82 ;  /* 0x000076323e527816 */ /* 0x000fe20000000052 */
[----:B------:R-:W3:Y:S01]  /*0a60*/  LDCU.64 UR10, c[0x0][0x398] ;  /* 0x00007300ff0a77ac */ /* 0x000ee20008000a00 */
[----:B------:R-:W-:Y:S01]  /*0a70*/  PRMT R81, R66, 0x7632, R81 ;  /* 0x0000763242517816 */ /* 0x000fe20000000051 */
[----:B------:R-:W-:Y:S01]  /*0a80*/  IMAD R20, R13, -0x2daee0ad, RZ ;  /* 0xd2511f530d147824 */ /* 0x000fe200078e02ff */
[----:B------:R-:W-:Y:S01]  /*0a90*/  LOP3.LUT R15, R32, R18, R15, 0x96, !PT ;  /* 0x00000012200f7212 */ /* 0x000fe200078e960f */
[C---:B------:R-:W-:Y:S01]  /*0aa0*/  IMAD.HI.U32 R13, R14.reuse, -0x2daee0ad, RZ ;  /* 0xd2511f530e0d7827 */ /* 0x040fe200078e00ff */
[----:B------:R-:W-:Y:S01]  /*0ab0*/  PRMT R80, R61, 0x7632, R80 ;  /* 0x000076323d507816 */ /* 0x000fe20000000050 */
[----:B------:R-:W4:Y:S01]  /*0ac0*/  LDCU.64 UR12, c[0x0][0x3a0] ;  /* 0x00007400ff0c77ac */ /* 0x000f220008000a00 */
[----:B------:R-:W-:Y:S01]  /*0ad0*/  PRMT R27, R65, 0x7632, R27 ;  /* 0x00007632411b7816 */ /* 0x000fe2000000001b */
[----:B------:R-:W-:Y:S01]  /*0ae0*/  IMAD R19, R14, -0x2daee0ad, RZ ;  /* 0xd2511f530e137824 */ /* 0x000fe200078e02ff */
[----:B------:R-:W-:Y:S01]  /*0af0*/  LOP3.LUT R13, R33, R20, R13, 0x96, !PT ;  /* 0x00000014210d7212 */ /* 0x000fe200078e960d */
[----:B------:R-:W-:Y:S01]  /*0b00*/  IMAD.HI.U32 R18, R15, -0x2daee0ad, RZ ;  /* 0xd2511f530f127827 */ /* 0x000fe200078e00ff */
[----:B------:R-:W-:Y:S01]  /*0b10*/  PRMT R26, R60, 0x7632, R26 ;  /* 0x000076323c1a7816 */ /* 0x000fe2000000001a */
[----:B------:R-:W0:Y:S01]  /*0b20*/  LDCU.64 UR16, c[0x0][0x380] ;  /* 0x00007000ff1077ac */ /* 0x000e220008000a00 */
[----:B------:R-:W-:Y:S01]  /*0b30*/  PRMT R25, R64, 0x7632, R25 ;  /* 0x0000763240197816 */ /* 0x000fe20000000019 */
[----:B------:R-:W-:Y:S01]  /*0b40*/  IMAD R17, R16, -0x326172a9, RZ ;  /* 0xcd9e8d5710117824 */ /* 0x000fe200078e02ff */
[----:B------:R-:W-:Y:S01]  /*0b50*/  LOP3.LUT R18, R35, R19, R18, 0x96, !PT ;  /* 0x0000001323127212 */ /* 0x000fe200078e9612 */
[----:B------:R-:W-:Y:S01]  /*0b60*/  IMAD.HI.U32 R14, R13, -0x326172a9, RZ ;  /* 0xcd9e8d570d0e7827 */ /* 0x000fe200078e00ff */
[----:B------:R-:W-:-:S02]  /*0b70*/  PRMT R24, R71, 0x7632, R24 ;  /* 0x0000763247187816 */ /* 0x000fc40000000018 */
[----:B------:R-:W-:Y:S01]  /*0b80*/  PRMT R22, R75, 0x7632, R22 ;  /* 0x000076324b167816 */ /* 0x000fe20000000016 */
[----:B------:R-:W-:Y:S01]  /*0b90*/  IMAD R16, R13, -0x326172a9, RZ ;  /* 0xcd9e8d570d107824 */ /* 0x000fe200078e02ff */
[----:B------:R-:W-:Y:S01]  /*0ba0*/  LOP3.LUT R14, R34, R17, R14, 0x96, !PT ;  /* 0x00000011220e7212 */ /* 0x000fe200078e960e */
[----:B------:R-:W-:Y:S01]  /*0bb0*/  IMAD.HI.U32 R13, R18, -0x326172a9, RZ ;  /* 0xcd9e8d57120d7827 */ /* 0x000fe200078e00ff */
[----:B------:R-:W-:Y:S02]  /*0bc0*/  PRMT R21, R70, 0x7632, R21 ;  /* 0x0000763246157816 */ /* 0x000fe40000000015 */
[----:B------:R-:W-:Y:S01]  /*0bd0*/  PRMT R19, R69, 0x7632, R19 ;  /* 0x0000763245137816 */ /* 0x000fe20000000013 */
[----:B------:R-:W-:Y:S01]  /*0be0*/  IMAD R20, R15, -0x2daee0ad, RZ ;  /* 0xd2511f530f147824 */ /* 0x000fe200078e02ff */
[----:B------:R-:W-:Y:S01]  /*0bf0*/  LOP3.LUT R13, R76, R16, R13, 0x96, !PT ;  /* 0x000000104c0d7212 */ /* 0x000fe200078e960d */
[----:B------:R-:W-:-:S04]  /*0c00*/  IMAD.HI.U32 R15, R14, -0x2daee0ad, RZ ;  /* 0xd2511f530e0f7827 */ /* 0x000fc800078e00ff */
[----:B------:R-:W-:Y:S01]  /*0c10*/  IMAD R16, R14, -0x2daee0ad, RZ ;  /* 0xd2511f530e107824 */ /* 0x000fe200078e02ff */
[----:B------:R-:W-:Y:S01]  /*0c20*/  LOP3.LUT R15, R77, R20, R15, 0x96, !PT ;  /* 0x000000144d0f7212 */ /* 0x000fe200078e960f */
[----:B------:R-:W-:Y:S01]  /*0c30*/  IMAD.HI.U32 R17, R13, -0x2daee0ad, RZ ;  /* 0xd2511f530d117827 */ /* 0x000fe200078e00ff */
[----:B------:R-:W-:-:S03]  /*0c40*/  PRMT R20, R74, 0x7632, R20 ;  /* 0x000076324a147816 */ /* 0x000fc60000000014 */
[----:B------:R-:W-:Y:S01]  /*0c50*/  IMAD R18, R18, -0x326172a9, RZ ;  /* 0xcd9e8d5712127824 */ /* 0x000fe200078e02ff */
[--C-:B------:R-:W-:Y:S01]  /*0c60*/  LOP3.LUT R12, R12, R16, R17.reuse, 0x96, !PT ;  /* 0x000000100c0c7212 */ /* 0x100fe200078e9611 */
[----:B------:R-:W-:Y:S01]  /*0c70*/  IMAD.HI.U32 R14, R15, -0x326172a9, RZ ;  /* 0xcd9e8d570f0e7827 */ /* 0x000fe200078e00ff */
[----:B------:R-:W-:-:S03]  /*0c80*/  PRMT R17, R68, 0x7632, R17 ;  /* 0x0000763244117816 */ /* 0x000fc60000000011 */
[----:B------:R-:W-:Y:S01]  /*0c90*/  IMAD R13, R13, -0x2daee0ad, RZ ;  /* 0xd2511f530d0d7824 */ /* 0x000fe200078e02ff */
[----:B------:R-:W-:Y:S01]  /*0ca0*/  LOP3.LUT R11, R11, R18, R14, 0x96, !PT ;  /* 0x000000120b0b7212 */ /* 0x000fe200078e960e */
[----:B------:R-:W-:Y:S01]  /*0cb0*/  IMAD R14, R15, -0x326172a9, RZ ;  /* 0xcd9e8d570f0e7824 */ /* 0x000fe200078e02ff */
[----:B------:R-:W-:Y:S01]  /*0cc0*/  PRMT R18, R73, 0x7632, R18 ;  /* 0x0000763249127816 */ /* 0x000fe20000000012 */
[----:B------:R-:W-:-:S04]  /*0cd0*/  IMAD.HI.U32 R15, R12, -0x326172a9, RZ ;  /* 0xcd9e8d570c0f7827 */ /* 0x000fc800078e00ff */
[----:B------:R-:W-:Y:S01]  /*0ce0*/  IMAD.HI.U32 R16, R11, -0x2daee0ad, RZ ;  /* 0xd2511f530b107827 */ /* 0x000fe200078e00ff */
[----:B------:R-:W-:-:S03]  /*0cf0*/  LOP3.LUT R10, R10, R14, R15, 0x96, !PT ;  /* 0x0000000e0a0a7212 */ /* 0x000fc600078e960f */
[----:B------:R-:W-:Y:S02]  /*0d00*/  HFMA2 R15, -RZ, RZ, 0, 0 ;  /* 0x00000000ff0f7431 */ /* 0x000fe400000001ff */
[----:B------:R-:W-:Y:S01]  /*0d10*/  IMAD R14, R11, -0x2daee0ad, RZ ;  /* 0xd2511f530b0e7824 */ /* 0x000fe200078e02ff */
[--C-:B------:R-:W-:Y:S01]  /*0d20*/  LOP3.LUT R9, R9, R13, R16.reuse, 0x96, !PT ;  /* 0x0000000d09097212 */ /* 0x100fe200078e9610 */
[----:B------:R-:W-:Y:S01]  /*0d30*/  IMAD.HI.U32 R13, R10, -0x2daee0ad, RZ ;  /* 0xd2511f530a0d7827 */ /* 0x000fe200078e00ff */
[----:B------:R-:W-:-:S03]  /*0d40*/  PRMT R16, R72, 0x7632, R16 ;  /* 0x0000763248107816 */ /* 0x000fc60000000010 */
[----:B------:R-:W-:Y:S01]  /*0d50*/  IMAD R11, R12, -0x326172a9, RZ ;  /* 0xcd9e8d570c0b7824 */ /* 0x000fe200078e02ff */
[----:B------:R-:W-:Y:S01]  /*0d60*/  LOP3.LUT R6, R6, R14, R13, 0x96, !PT ;  /* 0x0000000e06067212 */ /* 0x000fe200078e960d */
[----:B------:R-:W-:Y:S01]  /*0d70*/  IMAD.HI.U32 R12, R9, -0x326172a9, RZ ;  /* 0xcd9e8d57090c7827 */ /* 0x000fe200078e00ff */
[C---:B------:R-:W-:Y:S02]  /*0d80*/  LOP3.LUT R14, R7.reuse, 0x7f, RZ, 0xc0, !PT ;  /* 0x0000007f070e7812 */ /* 0x040fe400078ec0ff */
[----:B------:R-:W-:Y:S01]  /*0d90*/  SHF.L.U32 R7, R7, 0x1, RZ ;  /* 0x0000000107077819 */ /* 0x000fe200000006ff */
[----:B------:R-:W-:Y:S01]  /*0da0*/  IMAD R10, R10, -0x2daee0ad, RZ ;  /* 0xd2511f530a0a7824 */ /* 0x000fe200078e02ff */
[----:B------:R-:W-:Y:S01]  /*0db0*/  VIADDMNMX R2, R14, -R2, RZ, !PT ;  /* 0x800000020e027246 */ /* 0x000fe200078001ff */
[----:B------:R-:W-:Y:S01]  /*0dc0*/  IMAD R3, R3, -0x20, R14 ;  /* 0xffffffe003037824 */ /* 0x000fe200078e020e */
[----:B------:R-:W-:Y:S02]  /*0dd0*/  LOP3.LUT R7, R7, 0xffffff00, RZ, 0xc0, !PT ;  /* 0xffffff0007077812 */ /* 0x000fe400078ec0ff */
[----:B------:R-:W-:-:S02]  /*0de0*/  VIMNMX R2, PT, PT, R2, 0x20, PT ;  /* 0x0000002002027848 */ /* 0x000fc40003fe0100 */
[----:B------:R-:W-:Y:S01]  /*0df0*/  LOP3.LUT R5, R5, R11, R12, 0x96, !PT ;  /* 0x0000000b05057212 */ /* 0x000fe200078e960c */
[----:B------:R-:W-:Y:S01]  /*0e00*/  IMAD R11, R9, -0x326172a9, RZ ;  /* 0xcd9e8d57090b7824 */ /* 0x000fe200078e02ff */
[----:B------:R-:W-:Y:S01]  /*0e10*/  VIMNMX R3, PT, PT, RZ, R3, !PT ;  /* 0x00000003ff037248 */ /* 0x000fe20007fe0100 */
[----:B------:R-:W-:Y:S02]  /*0e20*/  IMAD R2, R2, 0x8, R7 ;  /* 0x0000000802027824 */ /* 0x000fe400078e0207 */
[----:B------:R-:W-:Y:S01]  /*0e30*/  IMAD.HI.U32 R9, R6, -0x326172a9, RZ ;  /* 0xcd9e8d5706097827 */ /* 0x000fe200078e00ff */
[----:B------:R-:W-:Y:S02]  /*0e40*/  VIMNMX R92, PT, PT, R3, 0x20, PT ;  /* 0x00000020035c7848 */ /* 0x000fe40003fe0100 */
[----:B------:R-:W-:Y:S01]  /*0e50*/  I2FP.F32.U32 R2, R2 ;  /* 0x0000000200027245 */ /* 0x000fe20000201000 */
[----:B------:R-:W-:Y:S01]  /*0e60*/  IMAD.HI.U32 R13, R5, -0x2daee0ad, RZ ;  /* 0xd2511f53050d7827 */ /* 0x000fe200078e00ff */
[----:B------:R-:W-:-:S02]  /*0e70*/  LOP3.LUT R4, R4, R11, R9, 0x96, !PT ;  /* 0x0000000b04047212 */ /* 0x000fc400078e9609 */
[----:B------:R0:W0:Y:S01]  /*0e80*/  MUFU.RCP R23, R2 ;  /* 0x0000000200177308 */ /* 0x0000220000001000 */
[----:B------:R-:W-:Y:S01]  /*0e90*/  IMAD R9, R6, -0x326172a9, RZ ;  /* 0xcd9e8d5706097824 */ /* 0x000fe200078e02ff */
[----:B------:R-:W-:Y:S01]  /*0ea0*/  LOP3.LUT R8, R8, R10, R13, 0x96, !PT ;  /* 0x0000000a08087212 */ /* 0x000fe200078e960d */
[----:B------:R-:W-:Y:S02]  /*0eb0*/  IMAD R5, R5, -0x2daee0ad, RZ ;  /* 0xd2511f5305057824 */ /* 0x000fe400078e02ff */
[----:B------:R-:W-:-:S04]  /*0ec0*/  IMAD.HI.U32 R6, R4, -0x2daee0ad, RZ ;  /* 0xd2511f5304067827 */ /* 0x000fc800078e00ff */
[----:B------:R-:W-:Y:S01]  /*0ed0*/  IMAD.HI.U32 R3, R8, -0x326172a9, RZ ;  /* 0xcd9e8d5708037827 */ /* 0x000fe200078e00ff */
[----:B------:R-:W-:-:S03]  /*0ee0*/  LOP3.LUT R91, R91, R5, R6, 0x96, !PT ;  /* 0x000000055b5b7212 */ /* 0x000fc600078e9606 */
[----:B------:R-:W-:Y:S01]  /*0ef0*/  IMAD R92, R92, 0x8, R7 ;  /* 0x000000085c5c7824 */ /* 0x000fe200078e0207 */
[----:B------:R-:W-:Y:S01]  /*0f00*/  LOP3.LUT R90, R90, R9, R3, 0x96, !PT ;  /* 0x000000095a5a7212 */ /* 0x000fe200078e9603 */
[----:B------:R-:W-:Y:S02]  /*0f10*/  IMAD R14, R8, -0x326172a9, RZ ;  /* 0xcd9e8d57080e7824 */ /* 0x000fe400078e02ff */
[----:B01234-:R-:W-:-:S07]  /*0f20*/  IMAD R134, R4, -0x2daee0ad, RZ ;  /* 0xd2511f5304867824 */ /* 0x01ffce00078e02ff */
.L_x_1815:
[----:B------:R-:W-:Y:S01]  /*0f30*/  UIMAD UR4, UR6, UR15, URZ ;  /* 0x0000000f060472a4 */ /* 0x000fe2000f8e02ff */
[----:B------:R-:W-:Y:S01]  /*0f40*/  LOP3.LUT P0, RZ, R93, 0x200, RZ, 0xc0, !PT ;  /* 0x000002005dff7812 */ /* 0x000fe2000780c0ff */
[----:B------:R-:W-:Y:S02]  /*0f50*/  BSSY.RECONVERGENT B0, `(.L_x_1177) ;  /* 0x0000992000007945 */ /* 0x000fe40003800200 */
[----:B------:R-:W-:-:S04]  /*0f60*/  USHF.R.S32.HI UR5, URZ, 0x1f, UR4 ;  /* 0x0000001fff057899 */ /* 0x000fc80008011404 */
[----:B------:R-:W-:-:S06]  /*0f70*/  ULEA.HI UR5, UR5, UR4, URZ, 0x3 ;  /* 0x0000000405057291 */ /* 0x000fcc000f8f18ff */
[----:B01234-:R-:W-:-:S05]  /*0f80*/  IMAD.U32 R76, RZ, RZ, UR5 ;  /* 0x00000005ff4c7e24 */ /* 0x01ffca000f8e00ff */
        /* <DEDUP_REMOVED lines=21> */
[----:B------:R-:W-:Y:S01]  /*10e0*/  MOV R107, 0x2 ;  /* 0x00000002006b7802 */ /* 0x000fe20000000f00 */
[----:B------:R-:W-:Y:S02]  /*10f0*/  IMAD.MOV.U32 R13, RZ, RZ, R14 ;  /* 0x000000ffff0d7224 */ /* 0x000fe400078e000e */
[----:B------:R-:W-:-:S08]  /*1100*/  IMAD.MOV.U32 R138, RZ, RZ, R134 ;  /* 0x000000ffff8a7224 */ /* 0x000fd000078e0086 */
[----:B------:R-:W-:Y:S05]  /*1110*/  @!P2 BRA `(.L_x_1181) ;  /* 0x000000040050a947 */ /* 0x000fea0003800000 */
[----:B------:R-:W-:-:S13]  /*1120*/  ISETP.NE.AND P2, PT, R89, 0x3, PT ;  /* 0x000000035900780c */ /* 0x000fda0003f45270 */
[----:B------:R-:W-:Y:S05]  /*1130*/  @!P2 BRA `(.L_x_1182) ;  /* 0x000000000020a947 */ /* 0x000fea0003800000 */
[----:B------:R-:W-:-:S13]  /*1140*/  ISETP.NE.AND P2, PT, R89, 0x2, PT ;  /* 0x000000025900780c */ /* 0x000fda0003f45270 */
[----:B------:R-:W-:Y:S01]  /*1150*/  @!P2 MOV R107, 0x3 ;  /* 0x00000003006ba802 */ /* 0x000fe20000000f00 */
[--C-:B------:R-:W-:Y:S01]  /*1160*/  @!P2 IMAD.MOV.U32 R138, RZ, RZ, R134.reuse ;  /* 0x000000ffff8aa224 */ /* 0x100fe200078e0086 */
[----:B------:R-:W-:Y:S01]  /*1170*/  @P2 IADD3 R107, PT, PT, R89, 0x1, RZ ;  /* 0x00000001596b2810 */ /* 0x000fe20007ffe0ff */
[----:B------:R-:W-:Y:S02]  /*1180*/  @!P2 IMAD.MOV.U32 R13, RZ, RZ, R91 ;  /* 0x000000ffff0da224 */ /* 0x000fe400078e005b */
[----:B------:R-:W-:Y:S02]  /*1190*/  @P2 IMAD.MOV.U32 R138, RZ, RZ, R134 ;  /* 0x000000ffff8a2224 */ /* 0x000fe400078e0086 */
[----:B------:R-:W-:Y:S01]  /*11a0*/  @P2 IMAD.MOV.U32 R13, RZ, RZ, R90 ;  /* 0x000000ffff0d2224 */ /* 0x000fe200078e005a */
[----:B------:R-:W-:Y:S06]  /*11b0*/  BRA `(.L_x_1181) ;  /* 0x0000000400287947 */ /* 0x000fec0003800000 */
.L_x_1182:
        /* <DEDUP_REMOVED lines=13> */
.L_x_1184:
[----:B------:R-:W-:Y:S05]  /*1290*/  BSYNC.RECONVERGENT B2 ;  /* 0x0000000000027941 */ /* 0x000fea0003800200 */
.L_x_1183:
[----:B------:R-:W-:Y:S01]  /*12a0*/  IMAD.WIDE.U32 R90, R97, -0x326172a9, RZ ;  /* 0xcd9e8d57615a7825 */ /* 0x000fe200078e00ff */
[----:B------:R-:W-:-:S03]  /*12b0*/  LOP3.LUT R108, R15, R107, R137, 0x96, !PT ;  /* 0x0000006b0f6c7212 */ /* 0x000fc600078e9689 */
[----:B------:R-:W-:Y:S01]  /*12c0*/  VIADD R107, R136, 0x9e3779b9 ;  /* 0x9e3779b9886b7836 */ /* 0x000fe20000000000 */
[----:B------:R-:W-:Y:S01]  /*12d0*/  LOP3.LUT R118, R94, R91, R136, 0x96, !PT ;  /* 0x0000005b5e767212 */ /* 0x000fe200078e9688 */
[----:B------:R-:W-:-:S04]  /*12e0*/  IMAD.WIDE.U32 R108, R108, -0x326172a9, RZ ;  /* 0xcd9e8d576c6c7825 */ /* 0x000fc800078e00ff */
[----:B------:R-:W-:Y:S01]  /*12f0*/  IMAD.WIDE.U32 R118, R118, -0x2daee0ad, RZ ;  /* 0xd2511f5376767825 */ /* 0x000fe200078e00ff */
[----:B------:R-:W-:Y:S02]  /*1300*/  LOP3.LUT R107, R107, R90, R109, 0x96, !PT ;  /* 0x0000005a6b6b7212 */ /* 0x000fe400078e966d */
[C---:B------:R-:W-:Y:S01]  /*1310*/  IADD3 R109, PT, PT, R137.reuse, 0x76cf5d0a, RZ ;  /* 0x76cf5d0a896d7810 */ /* 0x040fe20007ffe0ff */
[----:B------:R-:W-:-:S05]  /*1320*/  VIADD R13, R137, 0xbb67ae85 ;  /* 0xbb67ae85890d7836 */ /* 0x000fca0000000000 */
[----:B------:R-:W-:Y:S01]  /*1330*/  LOP3.LUT R90, R13, R106, R119, 0x96, !PT ;  /* 0x0000006a0d5a7212 */ /* 0x000fe200078e9677 */
[----:B------:R-:W-:-:S04]  /*1340*/  IMAD.WIDE.U32 R106, R107, -0x2daee0ad, RZ ;  /* 0xd2511f536b6a7825 */ /* 0x000fc800078e00ff */
[----:B------:R-:W-:Y:S01]  /*1350*/  IMAD.WIDE.U32 R90, R90, -0x326172a9, RZ ;  /* 0xcd9e8d575a5a7825 */ /* 0x000fe200078e00ff */
[----:B------:R-:W-:-:S03]  /*1360*/  LOP3.LUT R109, R109, R118, R107, 0x96, !PT ;  /* 0x000000766d6d7212 */ /* 0x000fc600078e966b */
[C---:B------:R-:W-:Y:S02]  /*1370*/  VIADD R13, R136.reuse, 0x3c6ef372 ;  /* 0x3c6ef372880d7836 */ /* 0x040fe40000000000 */
[----:B------:R-:W-:-:S03]  /*1380*/  VIADD R107, R136, 0xdaa66d2b ;  /* 0xdaa66d2b886b7836 */ /* 0x000fc60000000000 */
[----:B------:R-:W-:Y:S01]  /*1390*/  LOP3.LUT R118, R13, R108, R91, 0x96, !PT ;  /* 0x0000006c0d767212 */ /* 0x000fe200078e965b */
[----:B------:R-:W-:Y:S01]  /*13a0*/  IMAD.WIDE.U32 R108, R109, -0x326172a9, RZ ;  /* 0xcd9e8d576d6c7825 */ /* 0x000fe200078e00ff */
[----:B------:R-:W-:-:S03]  /*13b0*/  IADD3 R13, PT, PT, R137, 0x32370b8f, RZ ;  /* 0x32370b8f890d7810 */ /* 0x000fc60007ffe0ff */
        /* <DEDUP_REMOVED lines=17> */
[----:B------:R-:W-:-:S03]  /*14d0*/  IADD3 R13, PT, PT, R136, -0x4ab325aa, RZ ;  /* 0xb54cda56880d7810 */ /* 0x000fc60007ffe0ff */
[----:B------:R-:W-:Y:S01]  /*14e0*/  IMAD.WIDE.U32 R90, R90, -0x326172a9, RZ ;  /* 0xcd9e8d575a5a7825 */ /* 0x000fe200078e00ff */
[----:B------:R-:W-:-:S03]  /*14f0*/  LOP3.LUT R109, R109, R118, R107, 0x96, !PT ;  /* 0x000000766d6d7212 */ /* 0x000fc600078e966b */
[----:B------:R-:W-:Y:S01]  /*1500*/  VIADD R107, R136, 0x5384540f ;  /* 0x5384540f886b7836 */ /* 0x000fe20000000000 */
[----:B------:R-:W-:Y:S01]  /*1510*/  LOP3.LUT R118, R13, R108, R91, 0x96, !PT ;  /* 0x0000006c0d767212 */ /* 0x000fe200078e965b */
[----:B------:R-:W-:-:S04]  /*1520*/  IMAD.WIDE.U32 R108, R109, -0x326172a9, RZ ;  /* 0xcd9e8d576d6c7825 */ /* 0x000fc800078e00ff */
[----:B------:R-:W-:Y:S01]  /*1530*/  IMAD.WIDE.U32 R118, R118, -0x2daee0ad, RZ ;  /* 0xd2511f5376767825 */ /* 0x000fe200078e00ff */
[----:B------:R-:W-:Y:S02]  /*1540*/  LOP3.LUT R107, R107, R90, R109, 0x96, !PT ;  /* 0x0000005a6b6b7212 */ /* 0x000fe400078e966d */
[C---:B------:R-:W-:Y:S01]  /*1550*/  IADD3 R109, PT, PT, R137.reuse, -0x24c28bd8, RZ ;  /* 0xdb3d7428896d7810 */ /* 0x040fe20007ffe0ff */
[----:B------:R-:W-:-:S05]  /*1560*/  VIADD R13, R137, 0x1fd5c5a3 ;  /* 0x1fd5c5a3890d7836 */ /* 0x000fca0000000000 */
[----:B------:R-:W-:Y:S01]  /*1570*/  LOP3.LUT R90, R13, R106, R119, 0x96, !PT ;  /* 0x0000006a0d5a7212 */ /* 0x000fe200078e9677 */
[----:B------:R-:W-:-:S04]  /*1580*/  IMAD.WIDE.U32 R106, R107, -0x2daee0ad, RZ ;  /* 0xd2511f536b6a7825 */ /* 0x000fc800078e00ff */
[----:B------:R-:W-:Y:S01]  /*1590*/  IMAD.WIDE.U32 R90, R90, -0x326172a9, RZ ;  /* 0xcd9e8d575a5a7825 */ /* 0x000fe200078e00ff */
[----:B------:R-:W-:-:S03]  /*15a0*/  LOP3.LUT R109, R109, R118, R107, 0x96, !PT ;  /* 0x000000766d6d7212 */ /* 0x000fc600078e966b */
[----:B------:R-:W-:Y:S02]  /*15b0*/  HFMA2 R107, -RZ, RZ, 0, 0 ;  /* 0x00000000ff6b7431 */ /* 0x000fe400000001ff */
[----:B------:R-:W-:-:S05]  /*15c0*/  VIADD R13, R136, 0xf1bbcdc8 ;  /* 0xf1bbcdc8880d7836 */ /* 0x000fca0000000000 */
[----:B------:R-:W-:Y:S01]  /*15d0*/  LOP3.LUT R138, R13, R108, R91, 0x96, !PT ;  /* 0x0000006c0d8a7212 */ /* 0x000fe200078e965b */
[----:B------:R-:W-:Y:S01]  /*15e0*/  IMAD.WIDE.U32 R108, R109, -0x326172a9, RZ ;  /* 0xcd9e8d576d6c7825 */ /* 0x000fe200078e00ff */
[----:B------:R-:W-:-:S03]  /*15f0*/  IADD3 R91, PT, PT, R137, -0x695add53, RZ ;  /* 0x96a522ad895b7810 */ /* 0x000fc60007ffe0ff */
[----:B------:R-:W-:Y:S02]  /*1600*/  VIADD R13, R136, 0x8ff34781 ;  /* 0x8ff34781880d7836 */ /* 0x000fe40000000000 */
[----:B------:R-:W-:-:S03]  /*1610*/  IMAD.WIDE.U32 R138, R138, -0x2daee0ad, RZ ;  /* 0xd2511f538a8a7825 */ /* 0x000fc600078e00ff */
[----:B------:R-:W-:Y:S01]  /*1620*/  LOP3.LUT R90, R13, R90, R109, 0x96, !PT ;  /* 0x0000005a0d5a7212 */ /* 0x000fe200078e966d */
[----:B------:R-:W-:Y:S01]  /*1630*/  IMAD.MOV.U32 R14, RZ, RZ, R108 ;  /* 0x000000ffff0e7224 */ /* 0x000fe200078e006c */
[----:B------:R-:W-:Y:S01]  /*1640*/  LOP3.LUT R91, R91, R106, R139, 0x96, !PT ;  /* 0x0000006a5b5b7212 */ /* 0x000fe200078e968b */
[----:B------:R-:W-:-:S07]  /*1650*/  IMAD.MOV.U32 R13, RZ, RZ, R134 ;  /* 0x000000ffff0d7224 */ /* 0x000fce00078e0086 */
.L_x_1181:
[----:B------:R-:W-:Y:S05]  /*1660*/  BSYNC.RECONVERGENT B1 ;  /* 0x0000000000017941 */ /* 0x000fea0003800200 */
.L_x_1180:
[----:B------:R-:W0:Y:S01]  /*1670*/  LDC R144, c[0x0][0x408] ;  /* 0x00010200ff907b82 */ /* 0x000e220000000800 */
[----:B------:R-:W-:Y:S01]  /*1680*/  I2FP.F32.U32 R13, R13 ;  /* 0x0000000d000d7245 */ /* 0x000fe20000201000 */
[----:B------:R-:W-:Y:S01]  /*1690*/  IMAD.MOV.U32 R128, RZ, RZ, 0x2f800000 ;  /* 0x2f800000ff807424 */ /* 0x000fe200078e00ff */
[----:B------:R-:W-:Y:S01]  /*16a0*/  ISETP.NE.AND P3, PT, R107, 0x1, PT ;  /* 0x000000016b00780c */ /* 0x000fe20003f65270 */
[C---:B-----5:R-:W-:Y:S01]  /*16b0*/  IMAD.U32 R89, R76.reuse, 0x10000, RZ ;  /* 0x000100004c597824 */ /* 0x060fe200078e00ff */
[----:B------:R-:W-:Y:S01]  /*16c0*/  LOP3.LUT R93, R93, 0xffffffef, RZ, 0xc0, !PT ;  /* 0xffffffef5d5d7812 */ /* 0x000fe200078ec0ff */
[----:B------:R-:W-:Y:S01]  /*16d0*/  FFMA.FTZ R106, R13, R128, 1.1641532182693481445e-10 ;  /* 0x2f0000000d6a7423 */ /* 0x000fe20000010080 */
[----:B------:R-:W-:Y:S01]  /*16e0*/  BSSY.RECONVERGENT B1, `(.L_x_1185) ;  /* 0x0000061000017945 */ /* 0x000fe20003800200 */
[----:B------:R-:W1:Y:S01]  /*16f0*/  LDC R143, c[0x0][0x404] ;  /* 0x00010100ff8f7b82 */ /* 0x000e620000000800 */
[----:B------:R-:W-:Y:S01]  /*1700*/  PRMT R76, R76, 0x7632, R76 ;  /* 0x000076324c4c7816 */ /* 0x000fe2000000004c */
[----:B0-----:R-:W-:Y:S01]  /*1710*/  FMUL.FTZ R89, R89, R144 ;  /* 0x0000009059597220 */ /* 0x001fe20000410000 */
[----:B-1----:R-:W-:-:S02]  /*1720*/  FSETP.GTU.FTZ.AND P2, PT, R106, R143, PT ;  /* 0x0000008f6a00720b */ /* 0x002fc40003f5c000 */
[----:B------:R-:W-:Y:S02]  /*1730*/  @P1 SHF.L.U32 R106, R28, 0x10, RZ ;  /* 0x000000101c6a1819 */ /* 0x000fe400000006ff */
[----:B------:R-:W-:Y:S01]  /*1740*/  FSEL R13, R89, RZ, !P2 ;  /* 0x000000ff590d7208 */ /* 0x000fe20005000000 */
[----:B------:R-:W-:Y:S01]  /*1750*/  IMAD.MOV.U32 R89, RZ, RZ, R14 ;  /* 0x000000ffff597224 */ /* 0x000fe200078e000e */
        /* <DEDUP_REMOVED lines=14> */
.L_x_1187:
        /* <DEDUP_REMOVED lines=13> */
.L_x_1189:
[----:B------:R-:W-:Y:S05]  /*1910*/  BSYNC.RECONVERGENT B2 ;  /* 0x0000000000027941 */ /* 0x000fea0003800200 */
.L_x_1188:
[----:B------:R-:W-:Y:S01]  /*1920*/  IMAD.WIDE.U32 R90, R97, -0x326172a9, RZ ;  /* 0xcd9e8d57615a7825 */ /* 0x000fe200078e00ff */
[----:B------:R-:W-:-:S03]  /*1930*/  LOP3.LUT R106, R15, R109, R137, 0x96, !PT ;  /* 0x0000006d0f6a7212 */ /* 0x000fc600078e9689 */
[----:B------:R-:W-:Y:S01]  /*1940*/  VIADD R89, R136, 0x9e3779b9 ;  /* 0x9e3779b988597836 */ /* 0x000fe20000000000 */
        /* <DEDUP_REMOVED lines=9> */
[----:B------:R-:W-:-:S03]  /*19e0*/  LOP3.LUT R107, R107, R118, R109, 0x96, !PT ;  /* 0x000000766b6b7212 */ /* 0x000fc600078e966d */
[----:B------:R-:W-:-:S05]  /*19f0*/  VIADD R89, R136, 0x3c6ef372 ;  /* 0x3c6ef37288597836 */ /* 0x000fca0000000000 */
[----:B------:R-:W-:Y:S01]  /*1a00*/  LOP3.LUT R89, R89, R106, R91, 0x96, !PT ;  /* 0x0000006a59597212 */ /* 0x000fe200078e965b */
[----:B------:R-:W-:Y:S01]  /*1a10*/  IMAD.WIDE.U32 R106, R107, -0x326172a9, RZ ;  /* 0xcd9e8d576b6a7825 */ /* 0x000fe200078e00ff */
[----:B------:R-:W-:-:S03]  /*1a20*/  IADD3 R91, PT, PT, R136, -0x255992d5, RZ ;  /* 0xdaa66d2b885b7810 */ /* 0x000fc60007ffe0ff */
[----:B------:R-:W-:Y:S01]  /*1a30*/  IMAD.WIDE.U32 R118, R89, -0x2daee0ad, RZ ;  /* 0xd2511f5359767825 */ /* 0x000fe200078e00ff */
[----:B------:R-:W-:-:S03]  /*1a40*/  LOP3.LUT R91, R91, R90, R107, 0x96, !PT ;  /* 0x0000005a5b5b7212 */ /* 0x000fc600078e966b */
[C---:B------:R-:W-:Y:S02]  /*1a50*/  VIADD R89, R137.reuse, 0x32370b8f ;  /* 0x32370b8f89597836 */ /* 0x040fe40000000000 */
[----:B------:R-:W-:-:S03]  /*1a60*/  VIADD R107, R137, 0xed9eba14 ;  /* 0xed9eba14896b7836 */ /* 0x000fc60000000000 */
[----:B------:R-:W-:Y:S01]  /*1a70*/  LOP3.LUT R89, R89, R108, R119, 0x96, !PT ;  /* 0x0000006c59597212 */ /* 0x000fe200078e9677 */
[----:B------:R-:W-:-:S04]  /*1a80*/  IMAD.WIDE.U32 R108, R91, -0x2daee0ad, RZ ;  /* 0xd2511f535b6c7825 */ /* 0x000fc800078e00ff */
[----:B------:R-:W-:Y:S01]  /*1a90*/  IMAD.WIDE.U32 R90, R89, -0x326172a9, RZ ;  /* 0xcd9e8d57595a7825 */ /* 0x000fe200078e00ff */
[C---:B------:R-:W-:Y:S02]  /*1aa0*/  IADD3 R89, PT, PT, R136.reuse, 0x78dde6e4, RZ ;  /* 0x78dde6e488597810 */ /* 0x040fe40007ffe0ff */
[----:B------:R-:W-:Y:S02]  /*1ab0*/  LOP3.LUT R107, R107, R118, R109, 0x96, !PT ;  /* 0x000000766b6b7212 */ /* 0x000fe400078e966d */
[----:B------:R-:W-:Y:S01]  /*1ac0*/  LOP3.LUT R89, R89, R106, R91, 0x96, !PT ;  /* 0x0000006a59597212 */ /* 0x000fe200078e965b */
[----:B------:R-:W-:Y:S02]  /*1ad0*/  VIADD R91, R136, 0x1715609d ;  /* 0x1715609d885b7836 */ /* 0x000fe40000000000 */
        /* <DEDUP_REMOVED lines=9> */
[----:B------:R-:W-:-:S05]  /*1b70*/  VIADD R89, R136, 0xb54cda56 ;  /* 0xb54cda5688597836 */ /* 0x000fca0000000000 */
[----:B------:R-:W-:Y:S01]  /*1b80*/  LOP3.LUT R89, R89, R106, R91, 0x96, !PT ;  /* 0x0000006a59597212 */ /* 0x000fe200078e965b */
[----:B------:R-:W-:-:S04]  /*1b90*/  IMAD.WIDE.U32 R106, R107, -0x326172a9, RZ ;  /* 0xcd9e8d576b6a7825 */ /* 0x000fc800078e00ff */
[----:B------:R-:W-:Y:S02]  /*1ba0*/  VIADD R91, R136, 0x5384540f ;  /* 0x5384540f885b7836 */ /* 0x000fe40000000000 */
[----:B------:R-:W-:Y:S01]  /*1bb0*/  IMAD.WIDE.U32 R118, R89, -0x2daee0ad, RZ ;  /* 0xd2511f5359767825 */ /* 0x000fe200078e00ff */
[----:B------:R-:W-:Y:S02]  /*1bc0*/  IADD3 R89, PT, PT, R137, 0x1fd5c5a3, RZ ;  /* 0x1fd5c5a389597810 */ /* 0x000fe40007ffe0ff */
[----:B------:R-:W-:Y:S01]  /*1bd0*/  LOP3.LUT R91, R91, R90, R107, 0x96, !PT ;  /* 0x0000005a5b5b7212 */ /* 0x000fe200078e966b */
[----:B------:R-:W-:Y:S01]  /*1be0*/  VIADD R107, R137, 0xdb3d7428 ;  /* 0xdb3d7428896b7836 */ /* 0x000fe20000000000 */
[----:B------:R-:W-:-:S03]  /*1bf0*/  LOP3.LUT R89, R89, R108, R119, 0x96, !PT ;  /* 0x0000006c59597212 */ /* 0x000fc600078e9677 */
[----:B------:R-:W-:-:S04]  /*1c00*/  IMAD.WIDE.U32 R108, R91, -0x2daee0ad, RZ ;  /* 0xd2511f535b6c7825 */ /* 0x000fc800078e00ff */
[----:B------:R-:W-:Y:S01]  /*1c10*/  IMAD.WIDE.U32 R90, R89, -0x326172a9, RZ ;  /* 0xcd9e8d57595a7825 */ /* 0x000fe200078e00ff */
[----:B------:R-:W-:-:S03]  /*1c20*/  LOP3.LUT R118, R107, R118, R109, 0x96, !PT ;  /* 0x000000766b767212 */ /* 0x000fc600078e966d */
[----:B------:R-:W-:Y:S02]  /*1c30*/  VIADD R89, R136, 0xf1bbcdc8 ;  /* 0xf1bbcdc888597836 */ /* 0x000fe40000000000 */
[----:B------:R-:W-:-:S03]  /*1c40*/  IMAD.WIDE.U32 R118, R118, -0x326172a9, RZ ;  /* 0xcd9e8d5776767825 */ /* 0x000fc600078e00ff */
[----:B------:R-:W-:Y:S01]  /*1c50*/  LOP3.LUT R106, R89, R106, R91, 0x96, !PT ;  /* 0x0000006a596a7212 */ /* 0x000fe200078e965b */
[----:B------:R-:W-:Y:S01]  /*1c60*/  VIADD R91, R137, 0x96a522ad ;  /* 0x96a522ad895b7836 */ /* 0x000fe20000000000 */
[----:B------:R-:W-:Y:S01]  /*1c70*/  IADD3 R89, PT, PT, R136, -0x700cb87f, RZ ;  /* 0x8ff3478188597810 */ /* 0x000fe20007ffe0ff */
[----:B------:R-:W-:Y:S02]  /*1c80*/  IMAD.MOV.U32 R14, RZ, RZ, R118 ;  /* 0x000000ffff0e7224 */ /* 0x000fe400078e0076 */
[----:B------:R-:W-:Y:S01]  /*1c90*/  IMAD.WIDE.U32 R106, R106, -0x2daee0ad, RZ ;  /* 0xd2511f536a6a7825 */ /* 0x000fe200078e00ff */
[----:B------:R-:W-:Y:S02]  /*1ca0*/  LOP3.LUT R90, R89, R90, R119, 0x96, !PT ;  /* 0x0000005a595a7212 */ /* 0x000fe400078e9677 */
[----:B------:R-:W-:Y:S01]  /*1cb0*/  MOV R89, R138 ;  /* 0x0000008a00597202 */ /* 0x000fe20000000f00 */
[----:B------:R-:W-:Y:S01]  /*1cc0*/  IMAD.MOV.U32 R138, RZ, RZ, R106 ;  /* 0x000000ffff8a7224 */ /* 0x000fe200078e006a */
[----:B------:R-:W-:Y:S01]  /*1cd0*/  LOP3.LUT R91, R91, R108, R107, 0x96, !PT ;  /* 0x0000006c5b5b7212 */ /* 0x000fe200078e966b */
[----:B------:R-:W-:-:S07]  /*1ce0*/  IMAD.MOV.U32 R106, RZ, RZ, RZ ;  /* 0x000000ffff6a7224 */ /* 0x000fce00078e00ff */
.L_x_1186:
[----:B------:R-:W-:Y:S05]  /*1cf0*/  BSYNC.RECONVERGENT B1 ;  /* 0x0000000000017941 */ /* 0x000fea0003800200 */
.L_x_1185:
[----:B------:R-:W-:Y:S01]  /*1d00*/  I2FP.F32.U32 R89, R89 ;  /* 0x0000005900597245 */ /* 0x000fe20000201000 */
[----:B------:R-:W-:Y:S01]  /*1d10*/  BSSY.RECONVERGENT B1, `(.L_x_1190) ;  /* 0x0000064000017945 */ /* 0x000fe20003800200 */
[----:B------:R-:W-:Y:S01]  /*1d20*/  SHF.L.U32 R107, R76, 0x10, RZ ;  /* 0x000000104c6b7819 */ /* 0x000fe200000006ff */
[----:B------:R-:W-:Y:S01]  /*1d30*/  IMAD.MOV.U32 R108, RZ, RZ, 0x2 ;  /* 0x00000002ff6c7424 */ /* 0x000fe200078e00ff */
[----:B------:R-:W-:Y:S01]  /*1d40*/  ISETP.NE.AND P3, PT, R106, 0x1, PT ;  /* 0x000000016a00780c */ /* 0x000fe20003f65270 */
[----:B------:R-:W-:Y:S01]  /*1d50*/  FFMA.FTZ R76, R89, R128, 1.1641532182693481445e-10 ;  /* 0x2f000000594c7423 */ /* 0x000fe20000010080 */
[----:B------:R-:W-:Y:S01]  /*1d60*/  @P1 PRMT R89, R28, 0x7632, R89 ;  /* 0x000076321c591816 */ /* 0x000fe20000000059 */
[----:B------:R-:W-:Y:S01]  /*1d70*/  FMUL.FTZ R107, R107, R144 ;  /* 0x000000906b6b7220 */ /* 0x000fe20000410000 */
[----:B------:R-:W-:Y:S02]  /*1d80*/  LOP3.LUT R93, R93, 0xfffffff7, RZ, 0xc0, !PT ;  /* 0xfffffff75d5d7812 */ /* 0x000fe400078ec0ff */
[----:B------:R-:W-:Y:S01]  /*1d90*/  FSETP.GTU.FTZ.AND P2, PT, R76, R143, PT ;  /* 0x0000008f4c00720b */ /* 0x000fe20003f5c000 */
[----:B------:R-:W-:-:S03]  /*1da0*/  @P1 IMAD.U32 R76, R89, 0x10000, RZ ;  /* 0x00010000594c1824 */ /* 0x000fc600078e00ff */
[----:B------:R-:W-:Y:S02]  /*1db0*/  FSEL R107, R107, RZ, !P2 ;  /* 0x000000ff6b6b7208 */ /* 0x000fe40005000000 */
[----:B------:R-:W-:-:S03]  /*1dc0*/  PLOP3.LUT P2, PT, P2, PT, PT, 0x8, 0x80 ;  /* 0x000000000080781c */ /* 0x000fc6000174e170 */
[----:B------:R-:W-:Y:S01]  /*1dd0*/  @P1 FADD.FTZ R107, R76, R107 ;  /* 0x0000006b4c6b1221 */ /* 0x000fe20000010000 */
[----:B------:R-:W-:-:S04]  /*1de0*/  MOV R76, R14 ;  /* 0x0000000e004c7202 */ /* 0x000fc80000000f00 */
        /* <DEDUP_REMOVED lines=11> */
.L_x_1192:
        /* <DEDUP_REMOVED lines=13> */
.L_x_1194:
[----:B------:R-:W-:Y:S05]  /*1f70*/  BSYNC.RECONVERGENT B2 ;  /* 0x0000000000027941 */ /* 0x000fea0003800200 */
.L_x_1193:
[----:B------:R-:W-:Y:S01]  /*1f80*/  IMAD.WIDE.U32 R90, R97, -0x326172a9, RZ ;  /* 0xcd9e8d57615a7825 */ /* 0x000fe200078e00ff */
[----:B------:R-:W-:Y:S02]  /*1f90*/  LOP3.LUT R108, R15, R119, R137, 0x96, !PT ;  /* 0x000000770f6c7212 */ /* 0x000fe400078e9689 */
[----:B------:R-:W-:Y:S01]  /*1fa0*/  IADD3 R89, PT, PT, R136, -0x61c88647, RZ ;  /* 0x9e3779b988597810 */ /* 0x000fe20007ffe0ff */
[----:B------:R-:W-:Y:S01]  /*1fb0*/  IMAD.MOV.U32 R76, RZ, RZ, R138 ;  /* 0x000000ffff4c7224 */ /* 0x000fe200078e008a */
        /* <DEDUP_REMOVED lines=10> */
[----:B------:R-:W-:-:S04]  /*2060*/  LOP3.LUT R109, R109, R134, R119, 0x96, !PT ;  /* 0x000000866d6d7212 */ /* 0x000fc800078e9677 */
[----:B------:R-:W-:Y:S01]  /*2070*/  LOP3.LUT R89, R89, R108, R91, 0x96, !PT ;  /* 0x0000006c59597212 */ /* 0x000fe200078e965b */
[----:B------:R-:W-:-:S04]  /*2080*/  IMAD.WIDE.U32 R108, R109, -0x326172a9, RZ ;  /* 0xcd9e8d576d6c7825 */ /* 0x000fc800078e00ff */
[----:B------:R-:W-:Y:S02]  /*2090*/  VIADD R91, R136, 0xdaa66d2b ;  /* 0xdaa66d2b885b7836 */ /* 0x000fe40000000000 */
[----:B------:R-:W-:-:S03]  /*20a0*/  IMAD.WIDE.U32 R134, R89, -0x2daee0ad, RZ ;  /* 0xd2511f5359867825 */ /* 0x000fc600078e00ff */
[----:B------:R-:W-:Y:S01]  /*20b0*/  LOP3.LUT R91, R91, R90, R109, 0x96, !PT ;  /* 0x0000005a5b5b7212 */ /* 0x000fe200078e966d */
[C---:B------:R-:W-:Y:S01]  /*20c0*/  VIADD R89, R137.reuse, 0x32370b8f ;  /* 0x32370b8f89597836 */ /* 0x040fe20000000000 */
[----:B------:R-:W-:-:S04]  /*20d0*/  IADD3 R109, PT, PT, R137, -0x126145ec, RZ ;  /* 0xed9eba14896d7810 */ /* 0x000fc80007ffe0ff */
        /* <DEDUP_REMOVED lines=9> */
[----:B------:R-:W-:Y:S02]  /*2170*/  IADD3 R89, PT, PT, R137, -0x56f99767, RZ ;  /* 0xa906689989597810 */ /* 0x000fe40007ffe0ff */
[----:B------:R-:W-:Y:S01]  /*2180*/  LOP3.LUT R91, R91, R90, R109, 0x96, !PT ;  /* 0x0000005a5b5b7212 */ /* 0x000fe200078e966d */
[----:B------:R-:W-:Y:S01]  /*2190*/  VIADD R109, R137, 0x646e171e ;  /* 0x646e171e896d7836 */ /* 0x000fe20000000000 */
[----:B------:R-:W-:-:S03]  /*21a0*/  LOP3.LUT R89, R89, R118, R135, 0x96, !PT ;  /* 0x0000007659597212 */ /* 0x000fc600078e9687 */
[----:B------:R-:W-:-:S04]  /*21b0*/  IMAD.WIDE.U32 R118, R91, -0x2daee0ad, RZ ;  /* 0xd2511f535b767825 */ /* 0x000fc800078e00ff */
[----:B------:R-:W-:Y:S01]  /*21c0*/  IMAD.WIDE.U32 R90, R89, -0x326172a9, RZ ;  /* 0xcd9e8d57595a7825 */ /* 0x000fe200078e00ff */
[----:B------:R-:W-:-:S03]  /*21d0*/  LOP3.LUT R109, R109, R134, R119, 0x96, !PT ;  /* 0x000000866d6d7212 */ /* 0x000fc600078e9677 */
[----:B------:R-:W-:-:S05]  /*21e0*/  VIADD R89, R136, 0xb54cda56 ;  /* 0xb54cda5688597836 */ /* 0x000fca0000000000 */
[----:B------:R-:W-:Y:S01]  /*21f0*/  LOP3.LUT R89, R89, R108, R91, 0x96, !PT ;  /* 0x0000006c59597212 */ /* 0x000fe200078e965b */
[----:B------:R-:W-:Y:S01]  /*2200*/  IMAD.WIDE.U32 R108, R109, -0x326172a9, RZ ;  /* 0xcd9e8d576d6c7825 */ /* 0x000fe200078e00ff */
[----:B------:R-:W-:-:S03]  /*2210*/  IADD3 R91, PT, PT, R136, 0x5384540f, RZ ;  /* 0x5384540f885b7810 */ /* 0x000fc60007ffe0ff */
[----:B------:R-:W-:Y:S01]  /*2220*/  IMAD.WIDE.U32 R134, R89, -0x2daee0ad, RZ ;  /* 0xd2511f5359867825 */ /* 0x000fe200078e00ff */
[----:B------:R-:W-:-:S03]  /*2230*/  LOP3.LUT R91, R91, R90, R109, 0x96, !PT ;  /* 0x0000005a5b5b7212 */ /* 0x000fc600078e966d */
[C---:B------:R-:W-:Y:S02]  /*2240*/  VIADD R89, R137.reuse, 0x1fd5c5a3 ;  /* 0x1fd5c5a389597836 */ /* 0x040fe40000000000 */
[----:B------:R-:W-:-:S03]  /*2250*/  VIADD R109, R137, 0xdb3d7428 ;  /* 0xdb3d7428896d7836 */ /* 0x000fc60000000000 */
[----:B------:R-:W-:Y:S01]  /*2260*/  LOP3.LUT R89, R89, R118, R135, 0x96, !PT ;  /* 0x0000007659597212 */ /* 0x000fe200078e9687 */
[----:B------:R-:W-:-:S04]  /*2270*/  IMAD.WIDE.U32 R118, R91, -0x2daee0ad, RZ ;  /* 0xd2511f535b767825 */ /* 0x000fc800078e00ff */
[----:B------:R-:W-:Y:S01]  /*2280*/  IMAD.WIDE.U32 R90, R89, -0x326172a9, RZ ;  /* 0xcd9e8d57595a7825 */ /* 0x000fe200078e00ff */
[C---:B------:R-:W-:Y:S02]  /*2290*/  IADD3 R89, PT, PT, R136.reuse, -0xe443238, RZ ;  /* 0xf1bbcdc888597810 */ /* 0x040fe40007ffe0ff */
[----:B------:R-:W-:Y:S02]  /*22a0*/  LOP3.LUT R134, R109, R134, R119, 0x96, !PT ;  /* 0x000000866d867212 */ /* 0x000fe400078e9677 */
[----:B------:R-:W-:Y:S01]  /*22b0*/  LOP3.LUT R108, R89, R108, R91, 0x96, !PT ;  /* 0x0000006c596c7212 */ /* 0x000fe200078e965b */
[----:B------:R-:W-:Y:S02]  /*22c0*/  VIADD R89, R136, 0x8ff34781 ;  /* 0x8ff3478188597836 */ /* 0x000fe40000000000 */
[----:B------:R-:W-:-:S04]  /*22d0*/  IMAD.WIDE.U32 R134, R134, -0x326172a9, RZ ;  /* 0xcd9e8d5786867825 */ /* 0x000fc800078e00ff */
[----:B------:R-:W-:Y:S01]  /*22e0*/  IMAD.WIDE.U32 R108, R108, -0x2daee0ad, RZ ;  /* 0xd2511f536c6c7825 */ /* 0x000fe200078e00ff */
[----:B------:R-:W-:Y:S02]  /*22f0*/  LOP3.LUT R90, R89, R90, R135, 0x96, !PT ;  /* 0x0000005a595a7212 */ /* 0x000fe400078e9687 */
[----:B------:R-:W-:Y:S01]  /*2300*/  MOV R14, R134 ;  /* 0x00000086000e7202 */ /* 0x000fe20000000f00 */
[----:B------:R-:W-:Y:S02]  /*2310*/  VIADD R91, R137, 0x96a522ad ;  /* 0x96a522ad895b7836 */ /* 0x000fe40000000000 */
[----:B------:R-:W-:Y:S02]  /*2320*/  IMAD.MOV.U32 R138, RZ, RZ, R108 ;  /* 0x000000ffff8a7224 */ /* 0x000fe400078e006c */
[----:B------:R-:W-:Y:S01]  /*2330*/  HFMA2 R108, -RZ, RZ, 0, 0 ;  /* 0x00000000ff6c7431 */ /* 0x000fe200000001ff */
[----:B------:R-:W-:-:S07]  /*2340*/  LOP3.LUT R91, R91, R118, R109, 0x96, !PT ;  /* 0x000000765b5b7212 */ /* 0x000fce00078e966d */
.L_x_1191:
[----:B------:R-:W-:Y:S05]  /*2350*/  BSYNC.RECONVERGENT B1 ;  /* 0x0000000000017941 */ /* 0x000fea0003800200 */
.L_x_1190:
        /* <DEDUP_REMOVED lines=8> */
[----:B------:R-:W-:Y:S01]  /*23e0*/  HFMA2 R118, -RZ, RZ, 0, 1.1920928955078125e-07 ;  /* 0x00000002ff767431 */ /* 0x000fe200000001ff */
[----:B------:R-:W-:-:S04]  /*23f0*/  FSETP.GTU.FTZ.AND P3, PT, R76, R143, PT ;  /* 0x0000008f4c00720b */ /* 0x000fc80003f7c000 */
[----:B------:R-:W-:Y:S02]  /*2400*/  FSEL R106, R109, RZ, !P3 ;  /* 0x000000ff6d6a7208 */ /* 0x000fe40005800000 */
[----:B------:R-:W-:-:S03]  /*2410*/  PLOP3.LUT P3, PT, P3, PT, PT, 0x8, 0x80 ;  /* 0x000000000080781c */ /* 0x000fc60001f6e170 */
[----:B------:R-:W-:Y:S01]  /*2420*/  @P1 FADD.FTZ R106, R89, R106 ;  /* 0x0000006a596a1221 */ /* 0x000fe20000010000 */
[----:B------:R-:W-:Y:S01]  /*2430*/  PRMT R89, R77, 0x7632, R89 ;  /* 0x000076324d597816 */ /* 0x000fe20000000059 */
[----:B------:R-:W-:-:S03]  /*2440*/  IMAD.MOV.U32 R77, RZ, RZ, R14 ;  /* 0x000000ffff4d7224 */ /* 0x000fc600078e000e */
        /* <DEDUP_REMOVED lines=11> */
.L_x_1197:
        /* <DEDUP_REMOVED lines=13> */
.L_x_1199:
[----:B------:R-:W-:Y:S05]  /*25d0*/  BSYNC.RECONVERGENT B2 ;  /* 0x0000000000027941 */ /* 0x000fea0003800200 */
.L_x_1198:
[----:B------:R-:W-:Y:S01]  /*25e0*/  IMAD.WIDE.U32 R90, R97, -0x326172a9, RZ ;  /* 0xcd9e8d57615a7825 */ /* 0x000fe200078e00ff */
[----:B------:R-:W-:-:S03]  /*25f0*/  LOP3.LUT R76, R15, R109, R137, 0x96, !PT ;  /* 0x0000006d0f4c7212 */ /* 0x000fc600078e9689 */
[----:B------:R-:W-:Y:S01]  /*2600*/  VIADD R109, R137, 0xbb67ae85 ;  /* 0xbb67ae85896d7836 */ /* 0x000fe20000000000 */
[----:B------:R-:W-:Y:S01]  /*2610*/  LOP3.LUT R118, R94, R91, R136, 0x96, !PT ;  /* 0x0000005b5e767212 */ /* 0x000fe200078e9688 */
[----:B------:R-:W-:-:S04]  /*2620*/  IMAD.WIDE.U32 R76, R76, -0x326172a9, RZ ;  /* 0xcd9e8d574c4c7825 */ /* 0x000fc800078e00ff */
[----:B------:R-:W-:Y:S02]  /*2630*/  VIADD R91, R136, 0x9e3779b9 ;  /* 0x9e3779b9885b7836 */ /* 0x000fe40000000000 */
[----:B------:R-:W-:-:S03]  /*2640*/  IMAD.WIDE.U32 R118, R118, -0x2daee0ad, RZ ;  /* 0xd2511f5376767825 */ /* 0x000fc600078e00ff */
[----:B------:R-:W-:Y:S01]  /*2650*/  LOP3.LUT R91, R91, R90, R77, 0x96, !PT ;  /* 0x0000005a5b5b7212 */ /* 0x000fe200078e964d */
[----:B------:R-:W-:Y:S01]  /*2660*/  VIADD R77, R136, 0x3c6ef372 ;  /* 0x3c6ef372884d7836 */ /* 0x000fe20000000000 */
[----:B------:R-:W-:Y:S02]  /*2670*/  LOP3.LUT R90, R109, R108, R119, 0x96, !PT ;  /* 0x0000006c6d5a7212 */ /* 0x000fe400078e9677 */
[----:B------:R-:W-:Y:S01]  /*2680*/  IADD3 R119, PT, PT, R137, 0x76cf5d0a, RZ ;  /* 0x76cf5d0a89777810 */ /* 0x000fe20007ffe0ff */
[----:B------:R-:W-:-:S04]  /*2690*/  IMAD.WIDE.U32 R108, R91, -0x2daee0ad, RZ ;  /* 0xd2511f535b6c7825 */ /* 0x000fc800078e00ff */
[----:B------:R-:W-:Y:S01]  /*26a0*/  IMAD.WIDE.U32 R90, R90, -0x326172a9, RZ ;  /* 0xcd9e8d575a5a7825 */ /* 0x000fe200078e00ff */
[----:B------:R-:W-:Y:S02]  /*26b0*/  LOP3.LUT R119, R119, R118, R109, 0x96, !PT ;  /* 0x0000007677777212 */ /* 0x000fe400078e966d */
[----:B------:R-:W-:Y:S02]  /*26c0*/  IADD3 R109, PT, PT, R137, 0x32370b8f, RZ ;  /* 0x32370b8f896d7810 */ /* 0x000fe40007ffe0ff */
[----:B------:R-:W-:Y:S01]  /*26d0*/  LOP3.LUT R118, R77, R76, R91, 0x96, !PT ;  /* 0x0000004c4d767212 */ /* 0x000fe200078e965b */
[----:B------:R-:W-:-:S04]  /*26e0*/  IMAD.WIDE.U32 R76, R119, -0x326172a9, RZ ;  /* 0xcd9e8d57774c7825 */ /* 0x000fc800078e00ff */
[----:B------:R-:W-:Y:S02]  /*26f0*/  VIADD R91, R136, 0xdaa66d2b ;  /* 0xdaa66d2b885b7836 */ /* 0x000fe40000000000 */
[----:B------:R-:W-:-:S03]  /*2700*/  IMAD.WIDE.U32 R118, R118, -0x2daee0ad, RZ ;  /* 0xd2511f5376767825 */ /* 0x000fc600078e00ff */
[----:B------:R-:W-:Y:S01]  /*2710*/  LOP3.LUT R91, R91, R90, R77, 0x96, !PT ;  /* 0x0000005a5b5b7212 */ /* 0x000fe200078e964d */
[----:B------:R-:W-:Y:S01]  /*2720*/  VIADD R77, R136, 0x78dde6e4 ;  /* 0x78dde6e4884d7836 */ /* 0x000fe20000000000 */
[----:B------:R-:W-:Y:S01]  /*2730*/  LOP3.LUT R90, R109, R108, R119, 0x96, !PT ;  /* 0x0000006c6d5a7212 */ /* 0x000fe200078e9677 */
[----:B------:R-:W-:Y:S02]  /*2740*/  VIADD R119, R137, 0xed9eba14 ;  /* 0xed9eba1489777836 */ /* 0x000fe40000000000 */
[----:B------:R-:W-:-:S04]  /*2750*/  IMAD.WIDE.U32 R108, R91, -0x2daee0ad, RZ ;  /* 0xd2511f535b6c7825 */ /* 0x000fc800078e00ff */
[----:B------:R-:W-:Y:S01]  /*2760*/  IMAD.WIDE.U32 R90, R90, -0x326172a9, RZ ;  /* 0xcd9e8d575a5a7825 */ /* 0x000fe200078e00ff */
[----:B------:R-:W-:-:S03]  /*2770*/  LOP3.LUT R119, R119, R118, R109, 0x96, !PT ;  /* 0x0000007677777212 */ /* 0x000fc600078e966d */
[----:B------:R-:W-:Y:S01]  /*2780*/  VIADD R109, R137, 0xa9066899 ;  /* 0xa9066899896d7836 */ /* 0x000fe20000000000 */
[----:B------:R-:W-:Y:S01]  /*2790*/  LOP3.LUT R118, R77, R76, R91, 0x96, !PT ;  /* 0x0000004c4d767212 */ /* 0x000fe200078e965b */
[----:B------:R-:W-:Y:S01]  /*27a0*/  IMAD.WIDE.U32 R76, R119, -0x326172a9, RZ ;  /* 0xcd9e8d57774c7825 */ /* 0x000fe200078e00ff */
[----:B------:R-:W-:-:S03]  /*27b0*/  IADD3 R91, PT, PT, R136, 0x1715609d, RZ ;  /* 0x1715609d885b7810 */ /* 0x000fc60007ffe0ff */
[----:B------:R-:W-:Y:S01]  /*27c0*/  IMAD.WIDE.U32 R118, R118, -0x2daee0ad, RZ ;  /* 0xd2511f5376767825 */ /* 0x000fe200078e00ff */
[----:B------:R-:W-:Y:S02]  /*27d0*/  LOP3.LUT R91, R91, R90, R77, 0x96, !PT ;  /* 0x0000005a5b5b7212 */ /* 0x000fe400078e964d */
[----:B------:R-:W-:Y:S02]  /*27e0*/  IADD3 R77, PT, PT, R136, -0x4ab325aa, RZ ;  /* 0xb54cda56884d7810 */ /* 0x000fe40007ffe0ff */
        /* <DEDUP_REMOVED lines=14> */
[----:B------:R-:W-:-:S03]  /*28d0*/  IADD3 R119, PT, PT, R137, -0x24c28bd8, RZ ;  /* 0xdb3d742889777810 */ /* 0x000fc60007ffe0ff */
        /* <DEDUP_REMOVED lines=8> */
[----:B------:R-:W-:Y:S01]  /*2960*/  IMAD.MOV.U32 R14, RZ, RZ, R118 ;  /* 0x000000ffff0e7224 */ /* 0x000fe200078e0076 */
[----:B------:R-:W-:Y:S01]  /*2970*/  LOP3.LUT R91, R109, R108, R77, 0x96, !PT ;  /* 0x0000006c6d5b7212 */ /* 0x000fe200078e964d */
[----:B------:R-:W-:Y:S01]  /*2980*/  IMAD.MOV.U32 R77, RZ, RZ, R138 ;  /* 0x000000ffff4d7224 */ /* 0x000fe200078e008a */
[----:B------:R-:W-:Y:S01]  /*2990*/  MOV R138, R76 ;  /* 0x0000004c008a7202 */ /* 0x000fe20000000f00 */
[----:B------:R-:W-:-:S07]  /*29a0*/  IMAD.MOV.U32 R118, RZ, RZ, RZ ;  /* 0x000000ffff767224 */ /* 0x000fce00078e00ff */
.L_x_1196:
[----:B------:R-:W-:Y:S05]  /*29b0*/  BSYNC.RECONVERGENT B1 ;  /* 0x0000000000017941 */ /* 0x000fea0003800200 */
.L_x_1195:
        /* <DEDUP_REMOVED lines=9> */
[----:B------:R-:W-:Y:S01]  /*2a50*/  @P1 SHF.L.U32 R76, R77, 0x10, RZ ;  /* 0x000000104d4c1819 */ /* 0x000fe200000006ff */
        /* <DEDUP_REMOVED lines=16> */
.L_x_1202:
        /* <DEDUP_REMOVED lines=13> */
.L_x_1204:
[----:B------:R-:W-:Y:S05]  /*2c30*/  BSYNC.RECONVERGENT B2 ;  /* 0x0000000000027941 */ /* 0x000fea0003800200 */
.L_x_1203:
        /* <DEDUP_REMOVED lines=11> */
[----:B------:R-:W-:Y:S02]  /*2cf0*/  VIADD R89, R137, 0x76cf5d0a ;  /* 0x76cf5d0a89597836 */ /* 0x000fe40000000000 */
[----:B------:R-:W-:-:S03]  /*2d00*/  IMAD.WIDE.U32 R90, R91, -0x326172a9, RZ ;  /* 0xcd9e8d575b5a7825 */ /* 0x000fc600078e00ff */
[----:B------:R-:W-:Y:S02]  /*2d10*/  LOP3.LUT R89, R89, R134, R119, 0x96, !PT ;  /* 0x0000008659597212 */ /* 0x000fe400078e9677 */
[----:B------:R-:W-:Y:S01]  /*2d20*/  LOP3.LUT R134, R77, R76, R91, 0x96, !PT ;  /* 0x0000004c4d867212 */ /* 0x000fe200078e965b */
[----:B------:R-:W-:Y:S02]  /*2d30*/  VIADD R91, R137, 0x32370b8f ;  /* 0x32370b8f895b7836 */ /* 0x000fe40000000000 */
[----:B------:R-:W-:Y:S01]  /*2d40*/  IMAD.WIDE.U32 R76, R89, -0x326172a9, RZ ;  /* 0xcd9e8d57594c7825 */ /* 0x000fe200078e00ff */
[----:B------:R-:W-:-:S03]  /*2d50*/  IADD3 R89, PT, PT, R136, -0x255992d5, RZ ;  /* 0xdaa66d2b88597810 */ /* 0x000fc60007ffe0ff */
[----:B------:R-:W-:Y:S01]  /*2d60*/  IMAD.WIDE.U32 R134, R134, -0x2daee0ad, RZ ;  /* 0xd2511f5386867825 */ /* 0x000fe200078e00ff */
[----:B------:R-:W-:Y:S02]  /*2d70*/  LOP3.LUT R89, R89, R90, R77, 0x96, !PT ;  /* 0x0000005a59597212 */ /* 0x000fe400078e964d */
[----:B------:R-:W-:Y:S02]  /*2d80*/  IADD3 R77, PT, PT, R136, 0x78dde6e4, RZ ;  /* 0x78dde6e4884d7810 */ /* 0x000fe40007ffe0ff */
[----:B------:R-:W-:Y:S01]  /*2d90*/  LOP3.LUT R91, R91, R118, R135, 0x96, !PT ;  /* 0x000000765b5b7212 */ /* 0x000fe200078e9687 */
[----:B------:R-:W-:-:S04]  /*2da0*/  IMAD.WIDE.U32 R118, R89, -0x2daee0ad, RZ ;  /* 0xd2511f5359767825 */ /* 0x000fc800078e00ff */
[----:B------:R-:W-:Y:S02]  /*2db0*/  VIADD R89, R137, 0xed9eba14 ;  /* 0xed9eba1489597836 */ /* 0x000fe40000000000 */
[----:B------:R-:W-:-:S03]  /*2dc0*/  IMAD.WIDE.U32 R90, R91, -0x326172a9, RZ ;  /* 0xcd9e8d575b5a7825 */ /* 0x000fc600078e00ff */
[----:B------:R-:W-:Y:S02]  /*2dd0*/  LOP3.LUT R89, R89, R134, R119, 0x96, !PT ;  /* 0x0000008659597212 */ /* 0x000fe400078e9677 */
[----:B------:R-:W-:Y:S01]  /*2de0*/  LOP3.LUT R134, R77, R76, R91, 0x96, !PT ;  /* 0x0000004c4d867212 */ /* 0x000fe200078e965b */
[----:B------:R-:W-:Y:S02]  /*2df0*/  VIADD R91, R137, 0xa9066899 ;  /* 0xa9066899895b7836 */ /* 0x000fe40000000000 */
[----:B------:R-:W-:-:S04]  /*2e00*/  IMAD.WIDE.U32 R76, R89, -0x326172a9, RZ ;  /* 0xcd9e8d57594c7825 */ /* 0x000fc800078e00ff */
[----:B------:R-:W-:Y:S02]  /*2e10*/  VIADD R89, R136, 0x1715609d ;  /* 0x1715609d88597836 */ /* 0x000fe40000000000 */
[----:B------:R-:W-:-:S03]  /*2e20*/  IMAD.WIDE.U32 R134, R134, -0x2daee0ad, RZ ;  /* 0xd2511f5386867825 */ /* 0x000fc600078e00ff */
[----:B------:R-:W-:Y:S01]  /*2e30*/  LOP3.LUT R89, R89, R90, R77, 0x96, !PT ;  /* 0x0000005a59597212 */ /* 0x000fe200078e964d */
[----:B------:R-:W-:Y:S01]  /*2e40*/  VIADD R77, R136, 0xb54cda56 ;  /* 0xb54cda56884d7836 */ /* 0x000fe20000000000 */
[----:B------:R-:W-:-:S03]  /*2e50*/  LOP3.LUT R91, R91, R118, R135, 0x96, !PT ;  /* 0x000000765b5b7212 */ /* 0x000fc600078e9687 */
[----:B------:R-:W-:Y:S01]  /*2e60*/  IMAD.WIDE.U32 R118, R89, -0x2daee0ad, RZ ;  /* 0xd2511f5359767825 */ /* 0x000fe200078e00ff */
[----:B------:R-:W-:-:S03]  /*2e70*/  IADD3 R89, PT, PT, R137, 0x646e171e, RZ ;  /* 0x646e171e89597810 */ /* 0x000fc60007ffe0ff */
[----:B------:R-:W-:Y:S01]  /*2e80*/  IMAD.WIDE.U32 R90, R91, -0x326172a9, RZ ;  /* 0xcd9e8d575b5a7825 */ /* 0x000fe200078e00ff */
[----:B------:R-:W-:-:S04]  /*2e90*/  LOP3.LUT R89, R89, R134, R119, 0x96, !PT ;  /* 0x0000008659597212 */ /* 0x000fc800078e9677 */
[----:B------:R-:W-:Y:S01]  /*2ea0*/  LOP3.LUT R134, R77, R76, R91, 0x96, !PT ;  /* 0x0000004c4d867212 */ /* 0x000fe200078e965b */
[----:B------:R-:W-:Y:S01]  /*2eb0*/  IMAD.WIDE.U32 R76, R89, -0x326172a9, RZ ;  /* 0xcd9e8d57594c7825 */ /* 0x000fe200078e00ff */
[----:B------:R-:W-:-:S03]  /*2ec0*/  IADD3 R91, PT, PT, R137, 0x1fd5c5a3, RZ ;  /* 0x1fd5c5a3895b7810 */ /* 0x000fc60007ffe0ff */
[----:B------:R-:W-:-:S04]  /*2ed0*/  IMAD.WIDE.U32 R134, R134, -0x2daee0ad, RZ ;  /* 0xd2511f5386867825 */ /* 0x000fc800078e00ff */
[----:B------:R-:W-:Y:S01]  /*2ee0*/  VIADD R89, R136, 0x5384540f ;  /* 0x5384540f88597836 */ /* 0x000fe20000000000 */
[----:B------:R-:W-:-:S04]  /*2ef0*/  LOP3.LUT R91, R91, R118, R135, 0x96, !PT ;  /* 0x000000765b5b7212 */ /* 0x000fc800078e9687 */
[----:B------:R-:W-:Y:S01]  /*2f00*/  LOP3.LUT R89, R89, R90, R77, 0x96, !PT ;  /* 0x0000005a59597212 */ /* 0x000fe200078e964d */
[----:B------:R-:W-:-:S04]  /*2f10*/  IMAD.WIDE.U32 R90, R91, -0x326172a9, RZ ;  /* 0xcd9e8d575b5a7825 */ /* 0x000fc800078e00ff */
[----:B------:R-:W-:Y:S02]  /*2f20*/  VIADD R77, R136, 0xf1bbcdc8 ;  /* 0xf1bbcdc8884d7836 */ /* 0x000fe40000000000 */
[----:B------:R-:W-:-:S03]  /*2f30*/  IMAD.WIDE.U32 R118, R89, -0x2daee0ad, RZ ;  /* 0xd2511f5359767825 */ /* 0x000fc600078e00ff */
[----:B------:R-:W-:Y:S01]  /*2f40*/  LOP3.LUT R77, R77, R76, R91, 0x96, !PT ;  /* 0x0000004c4d4d7212 */ /* 0x000fe200078e965b */
[C---:B------:R-:W-:Y:S02]  /*2f50*/  VIADD R89, R137.reuse, 0xdb3d7428 ;  /* 0xdb3d742889597836 */ /* 0x040fe40000000000 */
[----:B------:R-:W-:Y:S02]  /*2f60*/  VIADD R91, R137, 0x96a522ad ;  /* 0x96a522ad895b7836 */ /* 0x000fe40000000000 */
[----:B------:R-:W-:Y:S01]  /*2f70*/  IMAD.WIDE.U32 R76, R77, -0x2daee0ad, RZ ;  /* 0xd2511f534d4c7825 */ /* 0x000fe200078e00ff */
[----:B------:R-:W-:Y:S02]  /*2f80*/  LOP3.LUT R134, R89, R134, R119, 0x96, !PT ;  /* 0x0000008659867212 */ /* 0x000fe400078e9677 */
[----:B------:R-:W-:Y:S01]  /*2f90*/  IADD3 R89, PT, PT, R136, -0x700cb87f, RZ ;  /* 0x8ff3478188597810 */ /* 0x000fe20007ffe0ff */
[----:B------:R-:W-:Y:S01]  /*2fa0*/  IMAD.MOV.U32 R119, RZ, RZ, RZ ;  /* 0x000000ffff777224 */ /* 0x000fe200078e00ff */
[----:B------:R-:W-:Y:S01]  /*2fb0*/  LOP3.LUT R91, R91, R118, R77, 0x96, !PT ;  /* 0x000000765b5b7212 */ /* 0x000fe200078e964d */
[----:B------:R-:W-:Y:S01]  /*2fc0*/  IMAD.WIDE.U32 R134, R134, -0x326172a9, RZ ;  /* 0xcd9e8d5786867825 */ /* 0x000fe200078e00ff */
[----:B------:R-:W-:-:S03]  /*2fd0*/  MOV R77, R138 ;  /* 0x0000008a004d7202 */ /* 0x000fc60000000f00 */
[----:B------:R-:W-:Y:S01]  /*2fe0*/  IMAD.MOV.U32 R14, RZ, RZ, R134 ;  /* 0x000000ffff0e7224 */ /* 0x000fe200078e0086 */
[----:B------:R-:W-:Y:S01]  /*2ff0*/  LOP3.LUT R90, R89, R90, R135, 0x96, !PT ;  /* 0x0000005a595a7212 */ /* 0x000fe200078e9687 */
[----:B------:R-:W-:-:S07]  /*3000*/  IMAD.MOV.U32 R138, RZ, RZ, R76 ;  /* 0x000000ffff8a7224 */ /* 0x000fce00078e004c */
.L_x_1201:
[----:B------:R-:W-:Y:S05]  /*3010*/  BSYNC.RECONVERGENT B1 ;  /* 0x0000000000017941 */ /* 0x000fea0003800200 */
.L_x_1200:
[----:B------:R-:W-:Y:S01]  /*3020*/  I2FP.F32.U32 R77, R77 ;  /* 0x0000004d004d7245 */ /* 0x000fe20000201000 */
[----:B------:R-:W-:Y:S01]  /*3030*/  BSSY.RECONVERGENT B1, `(.L_x_1205) ;  /* 0x0000062000017945 */ /* 0x000fe20003800200 */
[----:B------:R-:W-:Y:S01]  /*3040*/  SHF.L.U32 R89, R78, 0x10, RZ ;  /* 0x000000104e597819 */ /* 0x000fe200000006ff */
[----:B------:R-:W-:Y:S01]  /*3050*/  IMAD.MOV.U32 R134, RZ, RZ, 0x2 ;  /* 0x00000002ff867424 */ /* 0x000fe200078e00ff */
[----:B------:R-:W-:Y:S01]  /*3060*/  ISETP.NE.AND P3, PT, R119, 0x1, PT ;  /* 0x000000017700780c */ /* 0x000fe20003f65270 */
[----:B------:R-:W-:Y:S01]  /*3070*/  FFMA.FTZ R76, R77, R128, 1.1641532182693481445e-10 ;  /* 0x2f0000004d4c7423 */ /* 0x000fe20000010080 */
[----:B------:R-:W-:Y:S02]  /*3080*/  @P1 IMAD.U32 R77, R30, 0x10000, RZ ;  /* 0x000100001e4d1824 */ /* 0x000fe400078e00ff */
[----:B------:R-:W-:Y:S01]  /*3090*/  FMUL.FTZ R89, R89, R144 ;  /* 0x0000009059597220 */ /* 0x000fe20000410000 */
[----:B------:R-:W-:Y:S02]  /*30a0*/  PRMT R78, R78, 0x7632, R78 ;  /* 0x000076324e4e7816 */ /* 0x000fe4000000004e */
[----:B------:R-:W-:-:S04]  /*30b0*/  FSETP.GTU.FTZ.AND P2, PT, R76, R143, PT ;  /* 0x0000008f4c00720b */ /* 0x000fc80003f5c000 */
        /* <DEDUP_REMOVED lines=14> */
.L_x_1207:
        /* <DEDUP_REMOVED lines=13> */
.L_x_1209:
[----:B------:R-:W-:Y:S05]  /*3270*/  BSYNC.RECONVERGENT B2 ;  /* 0x0000000000027941 */ /* 0x000fea0003800200 */
.L_x_1208:
[----:B------:R-:W-:Y:S01]  /*3280*/  IMAD.WIDE.U32 R90, R97, -0x326172a9, RZ ;  /* 0xcd9e8d57615a7825 */ /* 0x000fe200078e00ff */
[----:B------:R-:W-:Y:S02]  /*3290*/  LOP3.LUT R76, R15, R119, R137, 0x96, !PT ;  /* 0x000000770f4c7212 */ /* 0x000fe400078e9689 */
[----:B------:R-:W-:Y:S02]  /*32a0*/  IADD3 R89, PT, PT, R136, -0x61c88647, RZ ;  /* 0x9e3779b988597810 */ /* 0x000fe40007ffe0ff */
[----:B------:R-:W-:Y:S01]  /*32b0*/  LOP3.LUT R134, R94, R91, R136, 0x96, !PT ;  /* 0x0000005b5e867212 */ /* 0x000fe200078e9688 */
[----:B------:R-:W-:-:S04]  /*32c0*/  IMAD.WIDE.U32 R76, R76, -0x326172a9, RZ ;  /* 0xcd9e8d574c4c7825 */ /* 0x000fc800078e00ff */
[----:B------:R-:W-:Y:S01]  /*32d0*/  IMAD.WIDE.U32 R134, R134, -0x2daee0ad, RZ ;  /* 0xd2511f5386867825 */ /* 0x000fe200078e00ff */
[----:B------:R-:W-:Y:S02]  /*32e0*/  LOP3.LUT R89, R89, R90, R77, 0x96, !PT ;  /* 0x0000005a59597212 */ /* 0x000fe400078e964d */
[----:B------:R-:W-:Y:S01]  /*32f0*/  IADD3 R77, PT, PT, R136, 0x3c6ef372, RZ ;  /* 0x3c6ef372884d7810 */ /* 0x000fe20007ffe0ff */
[----:B------:R-:W-:-:S05]  /*3300*/  VIADD R91, R137, 0xbb67ae85 ;  /* 0xbb67ae85895b7836 */ /* 0x000fca0000000000 */
        /* <DEDUP_REMOVED lines=14> */
[----:B------:R-:W-:-:S03]  /*33f0*/  IADD3 R89, PT, PT, R137, -0x126145ec, RZ ;  /* 0xed9eba1489597810 */ /* 0x000fc60007ffe0ff */
[----:B------:R-:W-:Y:S01]  /*3400*/  IMAD.WIDE.U32 R90, R91, -0x326172a9, RZ ;  /* 0xcd9e8d575b5a7825 */ /* 0x000fe200078e00ff */
[----:B------:R-:W-:-:S04]  /*3410*/  LOP3.LUT R89, R89, R134, R119, 0x96, !PT ;  /* 0x0000008659597212 */ /* 0x000fc800078e9677 */
[----:B------:R-:W-:Y:S01]  /*3420*/  LOP3.LUT R134, R77, R76, R91, 0x96, !PT ;  /* 0x0000004c4d867212 */ /* 0x000fe200078e965b */
[----:B------:R-:W-:Y:S01]  /*3430*/  IMAD.WIDE.U32 R76, R89, -0x326172a9, RZ ;  /* 0xcd9e8d57594c7825 */ /* 0x000fe200078e00ff */
[----:B------:R-:W-:-:S03]  /*3440*/  IADD3 R91, PT, PT, R137, -0x56f99767, RZ ;  /* 0xa9066899895b7810 */ /* 0x000fc60007ffe0ff */
[----:B------:R-:W-:Y:S02]  /*3450*/  VIADD R89, R136, 0x1715609d ;  /* 0x1715609d88597836 */ /* 0x000fe40000000000 */
[----:B------:R-:W-:-:S03]  /*3460*/  IMAD.WIDE.U32 R134, R134, -0x2daee0ad, RZ ;  /* 0xd2511f5386867825 */ /* 0x000fc600078e00ff */
[----:B------:R-:W-:Y:S01]  /*3470*/  LOP3.LUT R89, R89, R90, R77, 0x96, !PT ;  /* 0x0000005a59597212 */ /* 0x000fe200078e964d */
[----:B------:R-:W-:Y:S01]  /*3480*/  VIADD R77, R136, 0xb54cda56 ;  /* 0xb54cda56884d7836 */ /* 0x000fe20000000000 */
[----:B------:R-:W-:-:S03]  /*3490*/  LOP3.LUT R91, R91, R118, R135, 0x96, !PT ;  /* 0x000000765b5b7212 */ /* 0x000fc600078e9687 */
[----:B------:R-:W-:-:S04]  /*34a0*/  IMAD.WIDE.U32 R118, R89, -0x2daee0ad, RZ ;  /* 0xd2511f5359767825 */ /* 0x000fc800078e00ff */
[----:B------:R-:W-:Y:S02]  /*34b0*/  VIADD R89, R137, 0x646e171e ;  /* 0x646e171e89597836 */ /* 0x000fe40000000000 */
[----:B------:R-:W-:-:S03]  /*34c0*/  IMAD.WIDE.U32 R90, R91, -0x326172a9, RZ ;  /* 0xcd9e8d575b5a7825 */ /* 0x000fc600078e00ff */
[----:B------:R-:W-:Y:S02]  /*34d0*/  LOP3.LUT R89, R89, R134, R119, 0x96, !PT ;  /* 0x0000008659597212 */ /* 0x000fe400078e9677 */
[----:B------:R-:W-:Y:S01]  /*34e0*/  LOP3.LUT R134, R77, R76, R91, 0x96, !PT ;  /* 0x0000004c4d867212 */ /* 0x000fe200078e965b */
[----:B------:R-:W-:Y:S02]  /*34f0*/  VIADD R91, R137, 0x1fd5c5a3 ;  /* 0x1fd5c5a3895b7836 */ /* 0x000fe40000000000 */
        /* <DEDUP_REMOVED lines=15> */
[----:B------:R-:W-:-:S03]  /*35f0*/  MOV R14, R134 ;  /* 0x00000086000e7202 */ /* 0x000fc60000000f00 */
[----:B------:R-:W-:Y:S01]  /*3600*/  HFMA2 R134, -RZ, RZ, 0, 0 ;  /* 0x00000000ff867431 */ /* 0x000fe200000001ff */
[----:B------:R-:W-:Y:S02]  /*3610*/  LOP3.LUT R90, R89, R90, R135, 0x96, !PT ;  /* 0x0000005a595a7212 */ /* 0x000fe400078e9687 */
[----:B------:R-:W-:Y:S01]  /*3620*/  LOP3.LUT R91, R91, R118, R77, 0x96, !PT ;  /* 0x000000765b5b7212 */ /* 0x000fe200078e964d */
[----:B------:R-:W-:Y:S02]  /*3630*/  IMAD.MOV.U32 R77, RZ, RZ, R138 ;  /* 0x000000ffff4d7224 */ /* 0x000fe400078e008a */
[----:B------:R-:W-:-:S07]  /*3640*/  IMAD.MOV.U32 R138, RZ, RZ, R76 ;  /* 0x000000ffff8a7224 */ /* 0x000fce00078e004c */
.L_x_1206:
[----:B------:R-:W-:Y:S05]  /*3650*/  BSYNC.RECONVERGENT B1 ;  /* 0x0000000000017941 */ /* 0x000fea0003800200 */
.L_x_1205:
[----:B------:R-:W-:Y:S01]  /*3660*/  I2FP.F32.U32 R77, R77 ;  /* 0x0000004d004d7245 */ /* 0x000fe20000201000 */
[----:B------:R-:W-:Y:S01]  /*3670*/  IMAD.U32 R89, R78, 0x10000, RZ ;  /* 0x000100004e597824 */ /* 0x000fe200078e00ff */
[----:B------:R-:W-:Y:S01]  /*3680*/  ISETP.NE.AND P4, PT, R134, 0x1, PT ;  /* 0x000000018600780c */ /* 0x000fe20003f85270 */
[----:B------:R-:W-:Y:S01]  /*3690*/  BSSY.RECONVERGENT B1, `(.L_x_1210) ;  /* 0x0000060000017945 */ /* 0x000fe20003800200 */
[----:B------:R-:W-:Y:S01]  /*36a0*/  @P1 PRMT R78, R30, 0x7632, R78 ;  /* 0x000076321e4e1816 */ /* 0x000fe2000000004e */
[----:B------:R-:W-:Y:S01]  /*36b0*/  FFMA.FTZ R76, R77, R128, 1.1641532182693481445e-10 ;  /* 0x2f0000004d4c7423 */ /* 0x000fe20000010080 */
[----:B------:R-:W-:Y:S01]  /*36c0*/  FMUL.FTZ R89, R89, R144 ;  /* 0x0000009059597220 */ /* 0x000fe20000410000 */
[----:B------:R-:W-:Y:S02]  /*36d0*/  MOV R135, 0x2 ;  /* 0x0000000200877802 */ /* 0x000fe40000000f00 */
[----:B------:R-:W-:Y:S01]  /*36e0*/  @P1 IMAD.U32 R77, R78, 0x10000, RZ ;  /* 0x000100004e4d1824 */ /* 0x000fe200078e00ff */
        /* <DEDUP_REMOVED lines=15> */
.L_x_1212:
        /* <DEDUP_REMOVED lines=13> */
.L_x_1214:
[----:B------:R-:W-:Y:S05]  /*38b0*/  BSYNC.RECONVERGENT B2 ;  /* 0x0000000000027941 */ /* 0x000fea0003800200 */
.L_x_1213:
[----:B------:R-:W-:Y:S01]  /*38c0*/  IMAD.WIDE.U32 R90, R97, -0x326172a9, RZ ;  /* 0xcd9e8d57615a7825 */ /* 0x000fe200078e00ff */
[----:B------:R-:W-:-:S03]  /*38d0*/  LOP3.LUT R76, R15, R135, R137, 0x96, !PT ;  /* 0x000000870f4c7212 */ /* 0x000fc600078e9689 */
[----:B------:R-:W-:Y:S01]  /*38e0*/  VIADD R89, R136, 0x9e3779b9 ;  /* 0x9e3779b988597836 */ /* 0x000fe20000000000 */
[----:B------:R-:W-:Y:S01]  /*38f0*/  LOP3.LUT R148, R94, R91, R136, 0x96, !PT ;  /* 0x0000005b5e947212 */ /* 0x000fe200078e9688 */
[----:B------:R-:W-:-:S04]  /*3900*/  IMAD.WIDE.U32 R76, R76, -0x326172a9, RZ ;  /* 0xcd9e8d574c4c7825 */ /* 0x000fc800078e00ff */
[----:B------:R-:W-:Y:S01]  /*3910*/  IMAD.WIDE.U32 R148, R148, -0x2daee0ad, RZ ;  /* 0xd2511f5394947825 */ /* 0x000fe200078e00ff */
[----:B------:R-:W-:-:S03]  /*3920*/  LOP3.LUT R89, R89, R90, R77, 0x96, !PT ;  /* 0x0000005a59597212 */ /* 0x000fc600078e964d */
[----:B------:R-:W-:Y:S02]  /*3930*/  VIADD R91, R137, 0xbb67ae85 ;  /* 0xbb67ae85895b7836 */ /* 0x000fe40000000000 */
[----:B------:R-:W-:-:S03]  /*3940*/  VIADD R77, R136, 0x3c6ef372 ;  /* 0x3c6ef372884d7836 */ /* 0x000fc60000000000 */
[----:B------:R-:W-:Y:S01]  /*3950*/  LOP3.LUT R91, R91, R134, R149, 0x96, !PT ;  /* 0x000000865b5b7212 */ /* 0x000fe200078e9695 */
[----:B------:R-:W-:Y:S01]  /*3960*/  IMAD.WIDE.U32 R134, R89, -0x2daee0ad, RZ ;  /* 0xd2511f5359867825 */ /* 0x000fe200078e00ff */
[----:B------:R-:W-:-:S03]  /*3970*/  IADD3 R89, PT, PT, R137, 0x76cf5d0a, RZ ;  /* 0x76cf5d0a89597810 */ /* 0x000fc60007ffe0ff */
[----:B------:R-:W-:Y:S01]  /*3980*/  IMAD.WIDE.U32 R90, R91, -0x326172a9, RZ ;  /* 0xcd9e8d575b5a7825 */ /* 0x000fe200078e00ff */
[----:B------:R-:W-:-:S04]  /*3990*/  LOP3.LUT R89, R89, R148, R135, 0x96, !PT ;  /* 0x0000009459597212 */ /* 0x000fc800078e9687 */
[----:B------:R-:W-:Y:S01]  /*39a0*/  LOP3.LUT R148, R77, R76, R91, 0x96, !PT ;  /* 0x0000004c4d947212 */ /* 0x000fe200078e965b */
[----:B------:R-:W-:Y:S01]  /*39b0*/  IMAD.WIDE.U32 R76, R89, -0x326172a9, RZ ;  /* 0xcd9e8d57594c7825 */ /* 0x000fe200078e00ff */
[----:B------:R-:W-:-:S03]  /*39c0*/  IADD3 R91, PT, PT, R137, 0x32370b8f, RZ ;  /* 0x32370b8f895b7810 */ /* 0x000fc60007ffe0ff */
        /* <DEDUP_REMOVED lines=24> */
[----:B------:R-:W-:-:S04]  /*3b50*/  IMAD.WIDE.U32 R148, R148, -0x2daee0ad, RZ ;  /* 0xd2511f5394947825 */ /* 0x000fc800078e00ff */
[----:B------:R-:W-:Y:S01]  /*3b60*/  VIADD R89, R136, 0x5384540f ;  /* 0x5384540f88597836 */ /* 0x000fe20000000000 */
[----:B------:R-:W-:-:S04]  /*3b70*/  LOP3.LUT R91, R91, R134, R149, 0x96, !PT ;  /* 0x000000865b5b7212 */ /* 0x000fc800078e9695 */
[----:B------:R-:W-:Y:S01]  /*3b80*/  LOP3.LUT R89, R89, R90, R77, 0x96, !PT ;  /* 0x0000005a59597212 */ /* 0x000fe200078e964d */
[----:B------:R-:W-:-:S04]  /*3b90*/  IMAD.WIDE.U32 R90, R91, -0x326172a9, RZ ;  /* 0xcd9e8d575b5a7825 */ /* 0x000fc800078e00ff */
[C---:B------:R-:W-:Y:S02]  /*3ba0*/  VIADD R77, R136.reuse, 0xf1bbcdc8 ;  /* 0xf1bbcdc8884d7836 */ /* 0x040fe40000000000 */
[----:B------:R-:W-:Y:S01]  /*3bb0*/  IMAD.WIDE.U32 R134, R89, -0x2daee0ad, RZ ;  /* 0xd2511f5359867825 */ /* 0x000fe200078e00ff */
[----:B------:R-:W-:Y:S02]  /*3bc0*/  IADD3 R89, PT, PT, R137, -0x24c28bd8, RZ ;  /* 0xdb3d742889597810 */ /* 0x000fe40007ffe0ff */
[----:B------:R-:W-:Y:S02]  /*3bd0*/  LOP3.LUT R77, R77, R76, R91, 0x96, !PT ;  /* 0x0000004c4d4d7212 */ /* 0x000fe400078e965b */
[----:B------:R-:W-:Y:S01]  /*3be0*/  LOP3.LUT R148, R89, R148, R135, 0x96, !PT ;  /* 0x0000009459947212 */ /* 0x000fe200078e9687 */
[----:B------:R-:W-:Y:S01]  /*3bf0*/  VIADD R89, R136, 0x8ff34781 ;  /* 0x8ff3478188597836 */ /* 0x000fe20000000000 */
[----:B------:R-:W-:Y:S01]  /*3c00*/  IADD3 R91, PT, PT, R137, -0x695add53, RZ ;  /* 0x96a522ad895b7810 */ /* 0x000fe20007ffe0ff */
[----:B------:R-:W-:-:S04]  /*3c10*/  IMAD.WIDE.U32 R76, R77, -0x2daee0ad, RZ ;  /* 0xd2511f534d4c7825 */ /* 0x000fc800078e00ff */
[----:B------:R-:W-:Y:S01]  /*3c20*/  IMAD.WIDE.U32 R148, R148, -0x326172a9, RZ ;  /* 0xcd9e8d5794947825 */ /* 0x000fe200078e00ff */
[----:B------:R-:W-:-:S03]  /*3c30*/  LOP3.LUT R91, R91, R134, R77, 0x96, !PT ;  /* 0x000000865b5b7212 */ /* 0x000fc600078e964d */
[----:B------:R-:W-:Y:S01]  /*3c40*/  IMAD.MOV.U32 R77, RZ, RZ, R138 ;  /* 0x000000ffff4d7224 */ /* 0x000fe200078e008a */
[----:B------:R-:W-:Y:S01]  /*3c50*/  LOP3.LUT R90, R89, R90, R149, 0x96, !PT ;  /* 0x0000005a595a7212 */ /* 0x000fe200078e9695 */
[----:B------:R-:W-:Y:S01]  /*3c60*/  IMAD.MOV.U32 R14, RZ, RZ, R148 ;  /* 0x000000ffff0e7224 */ /* 0x000fe200078e0094 */
[----:B------:R-:W-:Y:S01]  /*3c70*/  MOV R138, R76 ;  /* 0x0000004c008a7202 */ /* 0x000fe20000000f00 */
[----:B------:R-:W-:-:S07]  /*3c80*/  IMAD.MOV.U32 R135, RZ, RZ, RZ ;  /* 0x000000ffff877224 */ /* 0x000fce00078e00ff */
.L_x_1211:
[----:B------:R-:W-:Y:S05]  /*3c90*/  BSYNC.RECONVERGENT B1 ;  /* 0x0000000000017941 */ /* 0x000fea0003800200 */
.L_x_1210:
[----:B------:R-:W-:Y:S01]  /*3ca0*/  I2FP.F32.U32 R77, R77 ;  /* 0x0000004d004d7245 */ /* 0x000fe20000201000 */
[----:B------:R-:W-:Y:S01]  /*3cb0*/  IMAD.U32 R89, R79, 0x10000, RZ ;  /* 0x000100004f597824 */ /* 0x000fe200078e00ff */
[----:B------:R-:W-:Y:S01]  /*3cc0*/  ISETP.NE.AND P5, PT, R135, 0x1, PT ;  /* 0x000000018700780c */ /* 0x000fe20003fa5270 */
[----:B------:R-:W-:Y:S01]  /*3cd0*/  BSSY.RECONVERGENT B1, `(.L_x_1215) ;  /* 0x0000060000017945 */ /* 0x000fe20003800200 */
[----:B------:R-:W-:Y:S01]  /*3ce0*/  @P1 SHF.L.U32 R78, R31, 0x10, RZ ;  /* 0x000000101f4e1819 */ /* 0x000fe200000006ff */
[----:B------:R-:W-:Y:S01]  /*3cf0*/  FFMA.FTZ R76, R77, R128, 1.1641532182693481445e-10 ;  /* 0x2f0000004d4c7423 */ /* 0x000fe20000010080 */
[----:B------:R-:W-:Y:S01]  /*3d00*/  FMUL.FTZ R89, R89, R144 ;  /* 0x0000009059597220 */ /* 0x000fe20000410000 */
[----:B------:R-:W-:Y:S01]  /*3d10*/  PRMT R148, R79, 0x7632, R148 ;  /* 0x000076324f947816 */ /* 0x000fe20000000094 */
[----:B------:R-:W-:Y:S02]  /*3d20*/  IMAD.MOV.U32 R77, RZ, RZ, R14 ;  /* 0x000000ffff4d7224 */ /* 0x000fe400078e000e */
[----:B------:R-:W-:-:S04]  /*3d30*/  FSETP.GTU.FTZ.AND P4, PT, R76, R143, PT ;  /* 0x0000008f4c00720b */ /* 0x000fc80003f9c000 */
        /* <DEDUP_REMOVED lines=14> */
.L_x_1217:
        /* <DEDUP_REMOVED lines=13> */
.L_x_1219:
[----:B------:R-:W-:Y:S05]  /*3ef0*/  BSYNC.RECONVERGENT B2 ;  /* 0x0000000000027941 */ /* 0x000fea0003800200 */
.L_x_1218:
        /* <DEDUP_REMOVED lines=13> */
[----:B------:R-:W-:-:S04]  /*3fd0*/  LOP3.LUT R89, R89, R134, R91, 0x96, !PT ;  /* 0x0000008659597212 */ /* 0x000fc800078e965b */
[----:B------:R-:W-:Y:S01]  /*3fe0*/  LOP3.LUT R134, R77, R76, R79, 0x96, !PT ;  /* 0x0000004c4d867212 */ /* 0x000fe200078e964f */
[----:B------:R-:W-:Y:S01]  /*3ff0*/  IMAD.WIDE.U32 R76, R89, -0x326172a9, RZ ;  /* 0xcd9e8d57594c7825 */ /* 0x000fe200078e00ff */
[----:B------:R-:W-:-:S03]  /*4000*/  IADD3 R79, PT, PT, R136, -0x255992d5, RZ ;  /* 0xdaa66d2b884f7810 */ /* 0x000fc60007ffe0ff */
        /* <DEDUP_REMOVED lines=26> */
[----:B------:R-:W-:Y:S01]  /*41b0*/  LOP3.LUT R90, R89, R90, R135, 0x96, !PT ;  /* 0x0000005a595a7212 */ /* 0x000fe200078e9687 */
[----:B------:R-:W-:-:S03]  /*41c0*/  VIADD R89, R137, 0xdb3d7428 ;  /* 0xdb3d742889597836 */ /* 0x000fc60000000000 */
[----:B------:R-:W-:Y:S01]  /*41d0*/  LOP3.LUT R79, R79, R78, R77, 0x96, !PT ;  /* 0x0000004e4f4f7212 */ /* 0x000fe200078e964d */
[----:B------:R-:W-:-:S04]  /*41e0*/  IMAD.WIDE.U32 R90, R90, -0x326172a9, RZ ;  /* 0xcd9e8d575a5a7825 */ /* 0x000fc800078e00ff */
[----:B------:R-:W-:Y:S02]  /*41f0*/  VIADD R77, R136, 0xf1bbcdc8 ;  /* 0xf1bbcdc8884d7836 */ /* 0x000fe40000000000 */
[----:B------:R-:W-:-:S03]  /*4200*/  IMAD.WIDE.U32 R78, R79, -0x2daee0ad, RZ ;  /* 0xd2511f534f4e7825 */ /* 0x000fc600078e00ff */
[----:B------:R-:W-:Y:S01]  /*4210*/  LOP3.LUT R77, R77, R76, R91, 0x96, !PT ;  /* 0x0000004c4d4d7212 */ /* 0x000fe200078e965b */
[----:B------:R-:W-:Y:S01]  /*4220*/  VIADD R91, R137, 0x96a522ad ;  /* 0x96a522ad895b7836 */ /* 0x000fe20000000000 */
[----:B------:R-:W-:Y:S01]  /*4230*/  LOP3.LUT R134, R89, R134, R79, 0x96, !PT ;  /* 0x0000008659867212 */ /* 0x000fe200078e964f */
[----:B------:R-:W-:Y:S01]  /*4240*/  IMAD.MOV.U32 R89, RZ, RZ, RZ ;  /* 0x000000ffff597224 */ /* 0x000fe200078e00ff */
[----:B------:R-:W-:Y:S01]  /*4250*/  IADD3 R79, PT, PT, R136, -0x700cb87f, RZ ;  /* 0x8ff34781884f7810 */ /* 0x000fe20007ffe0ff */
[----:B------:R-:W-:-:S04]  /*4260*/  IMAD.WIDE.U32 R76, R77, -0x2daee0ad, RZ ;  /* 0xd2511f534d4c7825 */ /* 0x000fc800078e00ff */
[----:B------:R-:W-:Y:S01]  /*4270*/  IMAD.WIDE.U32 R134, R134, -0x326172a9, RZ ;  /* 0xcd9e8d5786867825 */ /* 0x000fe200078e00ff */
[----:B------:R-:W-:Y:S02]  /*4280*/  LOP3.LUT R91, R91, R78, R77, 0x96, !PT ;  /* 0x0000004e5b5b7212 */ /* 0x000fe400078e964d */
[----:B------:R-:W-:Y:S01]  /*4290*/  MOV R77, R138 ;  /* 0x0000008a004d7202 */ /* 0x000fe20000000f00 */
[----:B------:R-:W-:Y:S01]  /*42a0*/  IMAD.MOV.U32 R14, RZ, RZ, R134 ;  /* 0x000000ffff0e7224 */ /* 0x000fe200078e0086 */
[----:B------:R-:W-:Y:S01]  /*42b0*/  LOP3.LUT R90, R79, R90, R135, 0x96, !PT ;  /* 0x0000005a4f5a7212 */ /* 0x000fe200078e9687 */
[----:B------:R-:W-:-:S07]  /*42c0*/  IMAD.MOV.U32 R138, RZ, RZ, R76 ;  /* 0x000000ffff8a7224 */ /* 0x000fce00078e004c */
.L_x_1216:
[----:B------:R-:W-:Y:S05]  /*42d0*/  BSYNC.RECONVERGENT B1 ;  /* 0x0000000000017941 */ /* 0x000fea0003800200 */
.L_x_1215:
        /* <DEDUP_REMOVED lines=10> */
[----:B------:R-:W-:-:S03]  /*4380*/  PLOP3.LUT P5, PT, P5, PT, PT, 0x8, 0x80 ;  /* 0x000000000080781c */ /* 0x000fc60002fae170 */
[----:B------:R-:W-:Y:S01]  /*4390*/  @P1 FADD.FTZ R128, R77, R128 ;  /* 0x000000804d801221 */ /* 0x000fe20000010000 */
[----:B------:R-:W-:-:S04]  /*43a0*/  PRMT R77, R141, 0x5410, R142 ;  /* 0x000054108d4d7816 */ /* 0x000fc8000000008e */
[----:B------:R-:W-:-:S04]  /*43b0*/  F2FP.BF16.F32.PACK_AB R79, RZ, R128 ;  /* 0x00000080ff4f723e */ /* 0x000fc800000010ff */
[----:B------:R-:W-:Y:S01]  /*43c0*/  PRMT R79, R145, 0x5410, R79 ;  /* 0x00005410914f7816 */ /* 0x000fe2000000004f */
[----:B------:R-:W-:Y:S06]  /*43d0*/  BRA `(.L_x_1220) ;  /* 0x0000006000707947 */ /* 0x000fec0003800000 */
.L_x_1179:
[----:B------:R-:W-:Y:S01]  /*43e0*/  ISETP.NE.AND P2, PT, R89, 0x1, PT ;  /* 0x000000015900780c */ /* 0x000fe20003f45270 */
[----:B------:R-:W-:Y:S01]  /*43f0*/  BSSY.RECONVERGENT B1, `(.L_x_1221) ;  /* 0x0000059000017945 */ /* 0x000fe20003800200 */
[C---:B------:R-:W-:Y:S01]  /*4400*/  VIADD R143, R137.reuse, 0x1fd5c5a3 ;  /* 0x1fd5c5a3898f7836 */ /* 0x040fe20000000000 */
[----:B------:R-:W-:Y:S01]  /*4410*/  IADD3 R128, PT, PT, R137, -0x56f99767, RZ ;  /* 0xa906689989807810 */ /* 0x000fe20007ffe0ff */
[----:B------:R-:W-:Y:S01]  /*4420*/  VIADD R5, R136, 0xdaa66d2b ;  /* 0xdaa66d2b88057836 */ /* 0x000fe20000000000 */
[----:B------:R-:W-:Y:S01]  /*4430*/  MOV R6, R14 ;  /* 0x0000000e00067202 */ /* 0x000fe20000000f00 */
[----:B------:R-:W-:Y:S02]  /*4440*/  IMAD.MOV.U32 R8, RZ, RZ, 0x2 ;  /* 0x00000002ff087424 */ /* 0x000fe400078e00ff */
[----:B------:R-:W-:-:S05]  /*4450*/  IMAD.MOV.U32 R138, RZ, RZ, R134 ;  /* 0x000000ffff8a7224 */ /* 0x000fca00078e0086 */
        /* <DEDUP_REMOVED lines=11> */
.L_x_1223:
        /* <DEDUP_REMOVED lines=13> */
.L_x_1225:
[----:B------:R-:W-:Y:S05]  /*45e0*/  BSYNC.RECONVERGENT B2 ;  /* 0x0000000000027941 */ /* 0x000fea0003800200 */
.L_x_1224:
        /* <DEDUP_REMOVED lines=26> */
[----:B------:R-:W-:-:S03]  /*4790*/  LOP3.LUT R9, R9, R8, R7, 0x96, !PT ;  /* 0x0000000809097212 */ /* 0x000fc600078e9607 */
        /* <DEDUP_REMOVED lines=8> */
[----:B------:R-:W-:-:S04]  /*4820*/  LOP3.LUT R8, R11, R8, R13, 0x96, !PT ;  /* 0x000000080b087212 */ /* 0x000fc800078e960d */
[----:B------:R-:W-:Y:S01]  /*4830*/  LOP3.LUT R10, R9, R10, R7, 0x96, !PT ;  /* 0x0000000a090a7212 */ /* 0x000fe200078e9607 */
[----:B------:R-:W-:-:S04]  /*4840*/  IMAD.WIDE.U32 R8, R8, -0x326172a9, RZ ;  /* 0xcd9e8d5708087825 */ /* 0x000fc800078e00ff */
[----:B------:R-:W-:Y:S02]  /*4850*/  VIADD R7, R136, 0x5384540f ;  /* 0x5384540f88077836 */ /* 0x000fe40000000000 */
[----:B------:R-:W-:-:S03]  /*4860*/  IMAD.WIDE.U32 R10, R10, -0x2daee0ad, RZ ;  /* 0xd2511f530a0a7825 */ /* 0x000fc600078e00ff */
[----:B------:R-:W-:Y:S01]  /*4870*/  LOP3.LUT R6, R7, R6, R9, 0x96, !PT ;  /* 0x0000000607067212 */ /* 0x000fe200078e9609 */
[----:B------:R-:W-:Y:S01]  /*4880*/  VIADD R9, R137, 0xdb3d7428 ;  /* 0xdb3d742889097836 */ /* 0x000fe20000000000 */
[----:B------:R-:W-:Y:S02]  /*4890*/  LOP3.LUT R90, R143, R12, R11, 0x96, !PT ;  /* 0x0000000c8f5a7212 */ /* 0x000fe400078e960b */
[----:B------:R-:W-:Y:S01]  /*48a0*/  IADD3 R11, PT, PT, R136, -0xe443238, RZ ;  /* 0xf1bbcdc8880b7810 */ /* 0x000fe20007ffe0ff */
[----:B------:R-:W-:-:S04]  /*48b0*/  IMAD.WIDE.U32 R6, R6, -0x2daee0ad, RZ ;  /* 0xd2511f5306067825 */ /* 0x000fc800078e00ff */
[----:B------:R-:W-:Y:S01]  /*48c0*/  IMAD.WIDE.U32 R90, R90, -0x326172a9, RZ ;  /* 0xcd9e8d575a5a7825 */ /* 0x000fe200078e00ff */
[----:B------:R-:W-:-:S03]  /*48d0*/  LOP3.LUT R9, R9, R10, R7, 0x96, !PT ;  /* 0x0000000a09097212 */ /* 0x000fc600078e9607 */
[----:B------:R-:W-:Y:S01]  /*48e0*/  VIADD R7, R136, 0x8ff34781 ;  /* 0x8ff3478188077836 */ /* 0x000fe20000000000 */
[----:B------:R-:W-:Y:S01]  /*48f0*/  LOP3.LUT R138, R11, R8, R91, 0x96, !PT ;  /* 0x000000080b8a7212 */ /* 0x000fe200078e965b */
[----:B------:R-:W-:-:S04]  /*4900*/  IMAD.WIDE.U32 R8, R9, -0x326172a9, RZ ;  /* 0xcd9e8d5709087825 */ /* 0x000fc800078e00ff */
[----:B------:R-:W-:Y:S01]  /*4910*/  IMAD.WIDE.U32 R138, R138, -0x2daee0ad, RZ ;  /* 0xd2511f538a8a7825 */ /* 0x000fe200078e00ff */
[----:B------:R-:W-:Y:S02]  /*4920*/  MOV R14, R8 ;  /* 0x00000008000e7202 */ /* 0x000fe40000000f00 */
[----:B------:R-:W-:Y:S01]  /*4930*/  LOP3.LUT R90, R7, R90, R9, 0x96, !PT ;  /* 0x0000005a075a7212 */ /* 0x000fe200078e9609 */
[----:B------:R-:W-:Y:S02]  /*4940*/  VIADD R91, R137, 0x96a522ad ;  /* 0x96a522ad895b7836 */ /* 0x000fe40000000000 */
[----:B------:R-:W-:-:S03]  /*4950*/  IMAD.MOV.U32 R8, RZ, RZ, RZ ;  /* 0x000000ffff087224 */ /* 0x000fc600078e00ff */
[----:B------:R-:W-:Y:S01]  /*4960*/  LOP3.LUT R91, R91, R6, R139, 0x96, !PT ;  /* 0x000000065b5b7212 */ /* 0x000fe200078e968b */
[----:B------:R-:W-:-:S07]  /*4970*/  IMAD.MOV.U32 R6, RZ, RZ, R134 ;  /* 0x000000ffff067224 */ /* 0x000fce00078e0086 */
.L_x_1222:
[----:B------:R-:W-:Y:S05]  /*4980*/  BSYNC.RECONVERGENT B1 ;  /* 0x0000000000017941 */ /* 0x000fea0003800200 */
.L_x_1221:
        /* <DEDUP_REMOVED lines=10> */
[----:B------:R-:W-:-:S05]  /*4a30*/  FFMA.FTZ R6, R6, R147, 1.1641532182693481445e-10 ;  /* 0x2f00000006067423 */ /* 0x000fca0000010093 */
[----:B0-----:R-:W-:-:S04]  /*4a40*/  FSETP.GTU.FTZ.AND P2, PT, R6, R145, PT ;  /* 0x000000910600720b */ /* 0x001fc80003f5c000 */
[----:B------:R-:W-:Y:S01]  /*4a50*/  PLOP3.LUT P4, PT, P2, PT, PT, 0x8, 0x80 ;  /* 0x000000000080781c */ /* 0x000fe2000178e170 */
[----:B-1----:R-:W-:Y:S01]  /*4a60*/  FMUL.FTZ R89, R7, R146 ;  /* 0x0000009207597220 */ /* 0x002fe20000410000 */
[----:B------:R-:W-:-:S04]  /*4a70*/  MOV R7, R14 ;  /* 0x0000000e00077202 */ /* 0x000fc80000000f00 */
[----:B------:R-:W-:-:S07]  /*4a80*/  FSEL R89, R89, RZ, !P2 ;  /* 0x000000ff59597208 */ /* 0x000fce0005000000 */
        /* <DEDUP_REMOVED lines=10> */
.L_x_1228:
        /* <DEDUP_REMOVED lines=13> */
.L_x_1230:
[----:B------:R-:W-:Y:S05]  /*4c00*/  BSYNC.RECONVERGENT B2 ;  /* 0x0000000000027941 */ /* 0x000fea0003800200 */
.L_x_1229:
        /* <DEDUP_REMOVED lines=53> */
[----:B------:R-:W-:Y:S01]  /*4f60*/  HFMA2 R9, -RZ, RZ, 0, 0 ;  /* 0x00000000ff097431 */ /* 0x000fe200000001ff */
[----:B------:R-:W-:Y:S02]  /*4f70*/  MOV R14, R10 ;  /* 0x0000000a000e7202 */ /* 0x000fe40000000f00 */
[----:B------:R-:W-:Y:S01]  /*4f80*/  LOP3.LUT R91, R91, R8, R7, 0x96, !PT ;  /* 0x000000085b5b7212 */ /* 0x000fe200078e9607 */
[----:B------:R-:W-:Y:S02]  /*4f90*/  IMAD.MOV.U32 R7, RZ, RZ, R138 ;  /* 0x000000ffff077224 */ /* 0x000fe400078e008a */
[----:B------:R-:W-:-:S07]  /*4fa0*/  IMAD.MOV.U32 R138, RZ, RZ, R6 ;  /* 0x000000ffff8a7224 */ /* 0x000fce00078e0006 */
.L_x_1227:
[----:B------:R-:W-:Y:S05]  /*4fb0*/  BSYNC.RECONVERGENT B1 ;  /* 0x0000000000017941 */ /* 0x000fea0003800200 */
.L_x_1226:
[----:B------:R-:W-:Y:S01]  /*4fc0*/  I2FP.F32.U32 R6, R7 ;  /* 0x0000000700067245 */ /* 0x000fe20000201000 */
[----:B------:R-:W-:Y:S01]  /*4fd0*/  IMAD.U32 R7, R32, 0x10000, RZ ;  /* 0x0001000020077824 */ /* 0x000fe200078e00ff */
[----:B------:R-:W-:Y:S01]  /*4fe0*/  ISETP.NE.AND P3, PT, R9, 0x1, PT ;  /* 0x000000010900780c */ /* 0x000fe20003f65270 */
[----:B------:R-:W-:Y:S01]  /*4ff0*/  @P1 IMAD.U32 R8, R28, 0x10000, RZ ;  /* 0x000100001c081824 */ /* 0x000fe200078e00ff */
[----:B------:R-:W-:Y:S01]  /*5000*/  BSSY.RECONVERGENT B1, `(.L_x_1231) ;  /* 0x000005d000017945 */ /* 0x000fe20003800200 */
[----:B------:R-:W-:Y:S01]  /*5010*/  FFMA.FTZ R6, R6, R147, 1.1641532182693481445e-10 ;  /* 0x2f00000006067423 */ /* 0x000fe20000010093 */
[----:B------:R-:W-:Y:S01]  /*5020*/  FMUL.FTZ R7, R7, R146 ;  /* 0x0000009207077220 */ /* 0x000fe20000410000 */
[----:B------:R-:W-:-:S03]  /*5030*/  IMAD.MOV.U32 R10, RZ, RZ, 0x2 ;  /* 0x00000002ff0a7424 */ /* 0x000fc600078e00ff */
[----:B------:R-:W-:-:S04]  /*5040*/  FSETP.GTU.FTZ.AND P2, PT, R6, R145, PT ;  /* 0x000000910600720b */ /* 0x000fc80003f5c000 */
[----:B------:R-:W-:Y:S01]  /*5050*/  FSEL R6, R7, RZ, !P2 ;  /* 0x000000ff07067208 */ /* 0x000fe20005000000 */
[----:B------:R-:W-:Y:S01]  /*5060*/  IMAD.MOV.U32 R7, RZ, RZ, R14 ;  /* 0x000000ffff077224 */ /* 0x000fe200078e000e */
[----:B------:R-:W-:-:S03]  /*5070*/  SEL R12, RZ, 0x1, P2 ;  /* 0x00000001ff0c7807 */ /* 0x000fc60001000000 */
[----:B------:R-:W-:-:S04]  /*5080*/  FADD.FTZ R89, R89, R6 ;  /* 0x0000000659597221 */ /* 0x000fc80000010000 */
[----:B------:R-:W-:Y:S01]  /*5090*/  @P1 FADD.FTZ R13, R8, R89 ;  /* 0x00000059080d1221 */ /* 0x000fe20000010000 */
[----:B------:R-:W-:-:S04]  /*50a0*/  @!P1 MOV R13, R89 ;  /* 0x00000059000d9202 */ /* 0x000fc80000000f00 */
        /* <DEDUP_REMOVED lines=10> */
.L_x_1233:
        /* <DEDUP_REMOVED lines=13> */
.L_x_1235:
[----:B------:R-:W-:Y:S05]  /*5220*/  BSYNC.RECONVERGENT B2 ;  /* 0x0000000000027941 */ /* 0x000fea0003800200 */
.L_x_1234:
        /* <DEDUP_REMOVED lines=25> */
[----:B------:R-:W-:Y:S02]  /*53c0*/  LOP3.LUT R10, R7, R6, R9, 0x96, !PT ;  /* 0x00000006070a7212 */ /* 0x000fe400078e9609 */
[----:B------:R-:W-:Y:S01]  /*53d0*/  IADD3 R9, PT, PT, R136, 0x1715609d, RZ ;  /* 0x1715609d88097810 */ /* 0x000fe20007ffe0ff */
[----:B------:R-:W-:-:S04]  /*53e0*/  IMAD.WIDE.U32 R6, R11, -0x326172a9, RZ ;  /* 0xcd9e8d570b067825 */ /* 0x000fc800078e00ff */
        /* <DEDUP_REMOVED lines=16> */
[----:B------:R-:W-:-:S04]  /*54f0*/  IMAD.WIDE.U32 R90, R90, -0x326172a9, RZ ;  /* 0xcd9e8d575a5a7825 */ /* 0x000fc800078e00ff */
[----:B------:R-:W-:Y:S01]  /*5500*/  VIADD R11, R137, 0xdb3d7428 ;  /* 0xdb3d7428890b7836 */ /* 0x000fe20000000000 */
[----:B------:R-:W-:Y:S01]  /*5510*/  LOP3.LUT R6, R7, R6, R91, 0x96, !PT ;  /* 0x0000000607067212 */ /* 0x000fe200078e965b */
[----:B------:R-:W-:-:S03]  /*5520*/  VIADD R91, R137, 0x96a522ad ;  /* 0x96a522ad895b7836 */ /* 0x000fc60000000000 */
[----:B------:R-:W-:Y:S01]  /*5530*/  LOP3.LUT R11, R11, R10, R9, 0x96, !PT ;  /* 0x0000000a0b0b7212 */ /* 0x000fe200078e9609 */
[----:B------:R-:W-:Y:S01]  /*5540*/  IMAD.WIDE.U32 R6, R6, -0x2daee0ad, RZ ;  /* 0xd2511f5306067825 */ /* 0x000fe200078e00ff */
[----:B------:R-:W-:-:S03]  /*5550*/  IADD3 R9, PT, PT, R136, -0x700cb87f, RZ ;  /* 0x8ff3478188097810 */ /* 0x000fc60007ffe0ff */
[----:B------:R-:W-:Y:S01]  /*5560*/  IMAD.WIDE.U32 R10, R11, -0x326172a9, RZ ;  /* 0xcd9e8d570b0a7825 */ /* 0x000fe200078e00ff */
[----:B------:R-:W-:Y:S02]  /*5570*/  LOP3.LUT R91, R91, R8, R7, 0x96, !PT ;  /* 0x000000085b5b7212 */ /* 0x000fe400078e9607 */
[----:B------:R-:W-:Y:S01]  /*5580*/  MOV R7, R138 ;  /* 0x0000008a00077202 */ /* 0x000fe20000000f00 */
[----:B------:R-:W-:Y:S01]  /*5590*/  IMAD.MOV.U32 R14, RZ, RZ, R10 ;  /* 0x000000ffff0e7224 */ /* 0x000fe200078e000a */
[----:B------:R-:W-:Y:S01]  /*55a0*/  LOP3.LUT R90, R9, R90, R11, 0x96, !PT ;  /* 0x0000005a095a7212 */ /* 0x000fe200078e960b */
[----:B------:R-:W-:Y:S02]  /*55b0*/  IMAD.MOV.U32 R138, RZ, RZ, R6 ;  /* 0x000000ffff8a7224 */ /* 0x000fe400078e0006 */
[----:B------:R-:W-:-:S07]  /*55c0*/  IMAD.MOV.U32 R10, RZ, RZ, RZ ;  /* 0x000000ffff0a7224 */ /* 0x000fce00078e00ff */
.L_x_1232:
[----:B------:R-:W-:Y:S05]  /*55d0*/  BSYNC.RECONVERGENT B1 ;  /* 0x0000000000017941 */ /* 0x000fea0003800200 */
.L_x_1231:
[----:B------:R-:W-:Y:S01]  /*55e0*/  I2FP.F32.U32 R6, R7 ;  /* 0x0000000700067245 */ /* 0x000fe20000201000 */
[----:B------:R-:W-:Y:S01]  /*55f0*/  BSSY.RECONVERGENT B1, `(.L_x_1236) ;  /* 0x000005d000017945 */ /* 0x000fe20003800200 */
[----:B------:R-:W-:Y:S01]  /*5600*/  ISETP.NE.AND P3, PT, R10, 0x1, PT ;  /* 0x000000010a00780c */ /* 0x000fe20003f65270 */
[----:B------:R-:W-:Y:S01]  /*5610*/  IMAD.MOV.U32 R9, RZ, RZ, 0x2 ;  /* 0x00000002ff097424 */ /* 0x000fe200078e00ff */
[----:B------:R-:W-:Y:S01]  /*5620*/  SHF.L.U32 R7, R76, 0x10, RZ ;  /* 0x000000104c077819 */ /* 0x000fe200000006ff */
[----:B------:R-:W-:Y:S01]  /*5630*/  FFMA.FTZ R6, R6, R147, 1.1641532182693481445e-10 ;  /* 0x2f00000006067423 */ /* 0x000fe20000010093 */
[----:B------:R-:W-:Y:S01]  /*5640*/  LOP3.LUT R93, R93, 0xfffffff7, RZ, 0xc0, !PT ;  /* 0xfffffff75d5d7812 */ /* 0x000fe200078ec0ff */
[----:B------:R-:W-:Y:S02]  /*5650*/  IMAD.MOV.U32 R8, RZ, RZ, R14 ;  /* 0x000000ffff087224 */ /* 0x000fe400078e000e */
[----:B------:R-:W-:Y:S01]  /*5660*/  FMUL.FTZ R7, R7, R146 ;  /* 0x0000009207077220 */ /* 0x000fe20000410000 */
[----:B------:R-:W-:-:S04]  /*5670*/  FSETP.GTU.FTZ.AND P2, PT, R6, R145, PT ;  /* 0x000000910600720b */ /* 0x000fc80003f5c000 */
        /* <DEDUP_REMOVED lines=12> */
.L_x_1238:
        /* <DEDUP_REMOVED lines=13> */
.L_x_1240:
[----:B------:R-:W-:Y:S05]  /*5810*/  BSYNC.RECONVERGENT B2 ;  /* 0x0000000000027941 */ /* 0x000fea0003800200 */
.L_x_1239:
        /* <DEDUP_REMOVED lines=58> */
.L_x_1237:
[----:B------:R-:W-:Y:S05]  /*5bc0*/  BSYNC.RECONVERGENT B1 ;  /* 0x0000000000017941 */ /* 0x000fea0003800200 */
.L_x_1236:
[----:B------:R-:W-:Y:S01]  /*5bd0*/  I2FP.F32.U32 R6, R8 ;  /* 0x0000000800067245 */ /* 0x000fe20000201000 */
[----:B------:R-:W-:Y:S01]  /*5be0*/  BSSY.RECONVERGENT B1, `(.L_x_1241) ;  /* 0x0000062000017945 */ /* 0x000fe20003800200 */
[----:B------:R-:W-:Y:S01]  /*5bf0*/  PRMT R7, R32, 0x7632, R7 ;  /* 0x0000763220077816 */ /* 0x000fe20000000007 */
[----:B------:R-:W-:Y:S01]  /*5c00*/  HFMA2 R8, -RZ, RZ, 0, 1.1920928955078125e-07 ;  /* 0x00000002ff087431 */ /* 0x000fe200000001ff */
[----:B------:R-:W-:Y:S01]  /*5c10*/  ISETP.NE.AND P3, PT, R9, 0x1, PT ;  /* 0x000000010900780c */ /* 0x000fe20003f65270 */
[----:B------:R-:W-:Y:S01]  /*5c20*/  FFMA.FTZ R6, R6, R147, 1.1641532182693481445e-10 ;  /* 0x2f00000006067423 */ /* 0x000fe20000010093 */
[----:B------:R-:W-:-:S04]  /*5c30*/  SHF.L.U32 R7, R7, 0x10, RZ ;  /* 0x0000001007077819 */ /* 0x000fc800000006ff */
[----:B------:R-:W-:Y:S01]  /*5c40*/  FSETP.GTU.FTZ.AND P2, PT, R6, R145, PT ;  /* 0x000000910600720b */ /* 0x000fe20003f5c000 */
[----:B------:R-:W-:Y:S01]  /*5c50*/  FMUL.FTZ R7, R7, R146 ;  /* 0x0000009207077220 */ /* 0x000fe20000410000 */
[----:B------:R-:W-:Y:S02]  /*5c60*/  @P1 PRMT R6, R28, 0x7632, R6 ;  /* 0x000076321c061816 */ /* 0x000fe40000000006 */
[----:B------:R-:W-:Y:S02]  /*5c70*/  SEL R11, RZ, 0x1, P2 ;  /* 0x00000001ff0b7807 */ /* 0x000fe40001000000 */
[----:B------:R-:W-:Y:S01]  /*5c80*/  FSEL R7, R7, RZ, !P2 ;  /* 0x000000ff07077208 */ /* 0x000fe20005000000 */
[----:B------:R-:W-:-:S04]  /*5c90*/  @P1 IMAD.U32 R107, R6, 0x10000, RZ ;  /* 0x00010000066b1824 */ /* 0x000fc800078e00ff */
        /* <DEDUP_REMOVED lines=14> */
.L_x_1243:
        /* <DEDUP_REMOVED lines=13> */
.L_x_1245:
[----:B------:R-:W-:Y:S05]  /*5e50*/  BSYNC.RECONVERGENT B2 ;  /* 0x0000000000027941 */ /* 0x000fea0003800200 */
.L_x_1244:
        /* <DEDUP_REMOVED lines=13> */
[----:B------:R-:W-:-:S04]  /*5f30*/  LOP3.LUT R89, R89, R108, R91, 0x96, !PT ;  /* 0x0000006c59597212 */ /* 0x000fc800078e965b */
[----:B------:R-:W-:Y:S01]  /*5f40*/  LOP3.LUT R108, R7, R6, R9, 0x96, !PT ;  /* 0x00000006076c7212 */ /* 0x000fe200078e9609 */
[----:B------:R-:W-:Y:S01]  /*5f50*/  IMAD.WIDE.U32 R6, R89, -0x326172a9, RZ ;  /* 0xcd9e8d5759067825 */ /* 0x000fe200078e00ff */
[----:B------:R-:W-:-:S03]  /*5f60*/  IADD3 R89, PT, PT, R137, -0x126145ec, RZ ;  /* 0xed9eba1489597810 */ /* 0x000fc60007ffe0ff */
[----:B------:R-:W-:Y:S01]  /*5f70*/  IMAD.WIDE.U32 R108, R108, -0x2daee0ad, RZ ;  /* 0xd2511f536c6c7825 */ /* 0x000fe200078e00ff */
[----:B------:R-:W-:-:S03]  /*5f80*/  LOP3.LUT R91, R5, R8, R7, 0x96, !PT ;  /* 0x00000008055b7212 */ /* 0x000fc600078e9607 */
[----:B------:R-:W-:Y:S02]  /*5f90*/  VIADD R9, R137, 0x32370b8f ;  /* 0x32370b8f89097836 */ /* 0x000fe40000000000 */
[----:B------:R-:W-:-:S03]  /*5fa0*/  VIADD R7, R136, 0x78dde6e4 ;  /* 0x78dde6e488077836 */ /* 0x000fc60000000000 */
[----:B------:R-:W-:Y:S01]  /*5fb0*/  LOP3.LUT R9, R9, R90, R109, 0x96, !PT ;  /* 0x0000005a09097212 */ /* 0x000fe200078e966d */
[----:B------:R-:W-:-:S04]  /*5fc0*/  IMAD.WIDE.U32 R90, R91, -0x2daee0ad, RZ ;  /* 0xd2511f535b5a7825 */ /* 0x000fc800078e00ff */
        /* <DEDUP_REMOVED lines=11> */
[----:B------:R-:W-:Y:S01]  /*6080*/  IMAD.WIDE.U32 R8, R8, -0x326172a9, RZ ;  /* 0xcd9e8d5708087825 */ /* 0x000fe200078e00ff */
[----:B------:R-:W-:-:S04]  /*6090*/  LOP3.LUT R89, R89, R108, R91, 0x96, !PT ;  /* 0x0000006c59597212 */ /* 0x000fc800078e965b */
[----:B------:R-:W-:Y:S01]  /*60a0*/  LOP3.LUT R108, R7, R6, R9, 0x96, !PT ;  /* 0x00000006076c7212 */ /* 0x000fe200078e9609 */
[----:B------:R-:W-:Y:S01]  /*60b0*/  IMAD.WIDE.U32 R6, R89, -0x326172a9, RZ ;  /* 0xcd9e8d5759067825 */ /* 0x000fe200078e00ff */
[----:B------:R-:W-:-:S03]  /*60c0*/  IADD3 R89, PT, PT, R137, -0x24c28bd8, RZ ;  /* 0xdb3d742889597810 */ /* 0x000fc60007ffe0ff */
[----:B------:R-:W-:-:S04]  /*60d0*/  IMAD.WIDE.U32 R108, R108, -0x2daee0ad, RZ ;  /* 0xd2511f536c6c7825 */ /* 0x000fc800078e00ff */
[----:B------:R-:W-:Y:S01]  /*60e0*/  VIADD R9, R136, 0x5384540f ;  /* 0x5384540f88097836 */ /* 0x000fe20000000000 */
[----:B------:R-:W-:-:S04]  /*60f0*/  LOP3.LUT R90, R143, R90, R109, 0x96, !PT ;  /* 0x0000005a8f5a7212 */ /* 0x000fc800078e966d */
[----:B------:R-:W-:Y:S01]  /*6100*/  LOP3.LUT R9, R9, R8, R7, 0x96, !PT ;  /* 0x0000000809097212 */ /* 0x000fe200078e9607 */
[----:B------:R-:W-:-:S04]  /*6110*/  IMAD.WIDE.U32 R90, R90, -0x326172a9, RZ ;  /* 0xcd9e8d575a5a7825 */ /* 0x000fc800078e00ff */
[----:B------:R-:W-:Y:S02]  /*6120*/  VIADD R7, R136, 0xf1bbcdc8 ;  /* 0xf1bbcdc888077836 */ /* 0x000fe40000000000 */
[----:B------:R-:W-:-:S03]  /*6130*/  IMAD.WIDE.U32 R8, R9, -0x2daee0ad, RZ ;  /* 0xd2511f5309087825 */ /* 0x000fc600078e00ff */
        /* <DEDUP_REMOVED lines=12> */
.L_x_1242:
[----:B------:R-:W-:Y:S05]  /*6200*/  BSYNC.RECONVERGENT B1 ;  /* 0x0000000000017941 */ /* 0x000fea0003800200 */
.L_x_1241:
[----:B------:R-:W-:Y:S01]  /*6210*/  I2FP.F32.U32 R6, R7 ;  /* 0x0000000700067245 */ /* 0x000fe20000201000 */
[----:B------:R-:W-:Y:S01]  /*6220*/  IMAD.U32 R7, R77, 0x10000, RZ ;  /* 0x000100004d077824 */ /* 0x000fe200078e00ff */
[----:B------:R-:W-:Y:S01]  /*6230*/  ISETP.NE.AND P2, PT, R8, 0x1, PT ;  /* 0x000000010800780c */ /* 0x000fe20003f45270 */
[----:B------:R-:W-:Y:S01]  /*6240*/  BSSY.RECONVERGENT B1, `(.L_x_1246) ;  /* 0x000005c000017945 */ /* 0x000fe20003800200 */
[----:B------:R-:W-:Y:S01]  /*6250*/  LOP3.LUT R93, R93, 0xfffffffb, RZ, 0xc0, !PT ;  /* 0xfffffffb5d5d7812 */ /* 0x000fe200078ec0ff */
[----:B------:R-:W-:Y:S01]  /*6260*/  FFMA.FTZ R6, R6, R147, 1.1641532182693481445e-10 ;  /* 0x2f00000006067423 */ /* 0x000fe20000010093 */
[----:B------:R-:W-:Y:S01]  /*6270*/  FMUL.FTZ R7, R7, R146 ;  /* 0x0000009207077220 */ /* 0x000fe20000410000 */
[----:B------:R-:W-:Y:S01]  /*6280*/  HFMA2 R76, -RZ, RZ, 0, 1.1920928955078125e-07 ;  /* 0x00000002ff4c7431 */ /* 0x000fe200000001ff */
[----:B------:R-:W-:Y:S02]  /*6290*/  PRMT R89, R77, 0x7632, R89 ;  /* 0x000076324d597816 */ /* 0x000fe40000000059 */
[----:B------:R-:W-:-:S04]  /*62a0*/  FSETP.GTU.FTZ.AND P3, PT, R6, R145, PT ;  /* 0x000000910600720b */ /* 0x000fc80003f7c000 */
[----:B------:R-:W-:Y:S01]  /*62b0*/  FSEL R10, R7, RZ, !P3 ;  /* 0x000000ff070a7208 */ /* 0x000fe20005800000 */
[----:B------:R-:W-:Y:S01]  /*62c0*/  IMAD.MOV.U32 R7, RZ, RZ, R14 ;  /* 0x000000ffff077224 */ /* 0x000fe200078e000e */
        /* <DEDUP_REMOVED lines=11> */
.L_x_1248:
        /* <DEDUP_REMOVED lines=13> */
.L_x_1250:
[----:B------:R-:W-:Y:S05]  /*6450*/  BSYNC.RECONVERGENT B2 ;  /* 0x0000000000027941 */ /* 0x000fea0003800200 */
.L_x_1249:
        /* <DEDUP_REMOVED lines=38> */
[----:B------:R-:W-:-:S04]  /*66c0*/  IMAD.WIDE.U32 R76, R76, -0x2daee0ad, RZ ;  /* 0xd2511f534c4c7825 */ /* 0x000fc800078e00ff */
[----:B------:R-:W-:Y:S01]  /*66d0*/  VIADD R9, R136, 0x5384540f ;  /* 0x5384540f88097836 */ /* 0x000fe20000000000 */
        /* <DEDUP_REMOVED lines=18> */
.L_x_1247:
[----:B------:R-:W-:Y:S05]  /*6800*/  BSYNC.RECONVERGENT B1 ;  /* 0x0000000000017941 */ /* 0x000fea0003800200 */
.L_x_1246:
[----:B------:R-:W-:Y:S01]  /*6810*/  I2FP.F32.U32 R6, R7 ;  /* 0x0000000700067245 */ /* 0x000fe20000201000 */
[----:B------:R-:W-:Y:S01]  /*6820*/  IMAD.U32 R7, R33, 0x10000, RZ ;  /* 0x0001000021077824 */ /* 0x000fe200078e00ff */
[----:B------:R-:W-:Y:S01]  /*6830*/  @P1 SHF.L.U32 R9, R29, 0x10, RZ ;  /* 0x000000101d091819 */ /* 0x000fe200000006ff */
[----:B------:R-:W-:Y:S01]  /*6840*/  BSSY.RECONVERGENT B1, `(.L_x_1251) ;  /* 0x000005e000017945 */ /* 0x000fe20003800200 */
[----:B------:R-:W-:Y:S02]  /*6850*/  IMAD.MOV.U32 R8, RZ, RZ, 0x2 ;  /* 0x00000002ff087424 */ /* 0x000fe400078e00ff */
[----:B------:R-:W-:Y:S01]  /*6860*/  FFMA.FTZ R6, R6, R147, 1.1641532182693481445e-10 ;  /* 0x2f00000006067423 */ /* 0x000fe20000010093 */
[----:B------:R-:W-:-:S04]  /*6870*/  FMUL.FTZ R7, R7, R146 ;  /* 0x0000009207077220 */ /* 0x000fc80000410000 */
[----:B------:R-:W-:-:S04]  /*6880*/  FSETP.GTU.FTZ.AND P2, PT, R6, R145, PT ;  /* 0x000000910600720b */ /* 0x000fc80003f5c000 */
[----:B------:R-:W-:-:S05]  /*6890*/  FSEL R7, R7, RZ, !P2 ;  /* 0x000000ff07077208 */ /* 0x000fca0005000000 */
[----:B------:R-:W-:Y:S01]  /*68a0*/  FADD.FTZ R6, R10, R7 ;  /* 0x000000070a067221 */ /* 0x000fe20000010000 */
[----:B------:R-:W-:Y:S02]  /*68b0*/  SEL R10, RZ, 0x1, P2 ;  /* 0x00000001ff0a7807 */ /* 0x000fe40001000000 */
[----:B------:R-:W-:Y:S01]  /*68c0*/  ISETP.NE.AND P2, PT, R76, 0x1, PT ;  /* 0x000000014c00780c */ /* 0x000fe20003f45270 */
[--C-:B------:R-:W-:Y:S01]  /*68d0*/  @P1 FADD.FTZ R106, R9, R6.reuse ;  /* 0x00000006096a1221 */ /* 0x100fe20000010000 */
[----:B------:R-:W-:Y:S01]  /*68e0*/  @!P1 IMAD.MOV.U32 R106, RZ, RZ, R6 ;  /* 0x000000ffff6a9224 */ /* 0x000fe200078e0006 */
[----:B------:R-:W-:-:S04]  /*68f0*/  MOV R7, R14 ;  /* 0x0000000e00077202 */ /* 0x000fc80000000f00 */
[----:B------:R-:W-:-:S06]  /*6900*/  F2FP.BF16.F32.PACK_AB R142, RZ, R106 ;  /* 0x0000006aff8e723e */ /* 0x000fcc00000010ff */
        /* <DEDUP_REMOVED lines=9> */
.L_x_1253:
        /* <DEDUP_REMOVED lines=13> */
.L_x_1255:
[----:B------:R-:W-:Y:S05]  /*6a70*/  BSYNC.RECONVERGENT B2 ;  /* 0x0000000000027941 */ /* 0x000fea0003800200 */
.L_x_1254:
        /* <DEDUP_REMOVED lines=44> */
[----:B------:R-:W-:-:S04]  /*6d40*/  IMAD.WIDE.U32 R90, R90, -0x326172a9, RZ ;  /* 0xcd9e8d575a5a7825 */ /* 0x000fc800078e00ff */
[----:B------:R-:W-:Y:S01]  /*6d50*/  VIADD R77, R137, 0xdb3d7428 ;  /* 0xdb3d7428894d7836 */ /* 0x000fe20000000000 */
[----:B------:R-:W-:Y:S01]  /*6d60*/  LOP3.LUT R7, R7, R6, R91, 0x96, !PT ;  /* 0x0000000607077212 */ /* 0x000fe200078e965b */
[----:B------:R-:W-:-:S03]  /*6d70*/  VIADD R91, R137, 0x96a522ad ;  /* 0x96a522ad895b7836 */ /* 0x000fc60000000000 */
[----:B------:R-:W-:Y:S01]  /*6d80*/  LOP3.LUT R77, R77, R76, R9, 0x96, !PT ;  /* 0x0000004c4d4d7212 */ /* 0x000fe200078e9609 */
[----:B------:R-:W-:-:S04]  /*6d90*/  IMAD.WIDE.U32 R6, R7, -0x2daee0ad, RZ ;  /* 0xd2511f5307067825 */ /* 0x000fc800078e00ff */
[----:B------:R-:W-:Y:S01]  /*6da0*/  IMAD.WIDE.U32 R76, R77, -0x326172a9, RZ ;  /* 0xcd9e8d574d4c7825 */ /* 0x000fe200078e00ff */
[----:B------:R-:W-:-:S03]  /*6db0*/  LOP3.LUT R91, R91, R8, R7, 0x96, !PT ;  /* 0x000000085b5b7212 */ /* 0x000fc600078e9607 */
[----:B------:R-:W-:Y:S02]  /*6dc0*/  HFMA2 R8, -RZ, RZ, 0, 0 ;  /* 0x00000000ff087431 */ /* 0x000fe400000001ff */
[----:B------:R-:W-:Y:S01]  /*6dd0*/  VIADD R9, R136, 0x8ff34781 ;  /* 0x8ff3478188097836 */ /* 0x000fe20000000000 */
[----:B------:R-:W-:Y:S01]  /*6de0*/  MOV R14, R76 ;  /* 0x0000004c000e7202 */ /* 0x000fe20000000f00 */
[----:B------:R-:W-:Y:S02]  /*6df0*/  IMAD.MOV.U32 R7, RZ, RZ, R138 ;  /* 0x000000ffff077224 */ /* 0x000fe400078e008a */
[----:B------:R-:W-:Y:S01]  /*6e00*/  IMAD.MOV.U32 R138, RZ, RZ, R6 ;  /* 0x000000ffff8a7224 */ /* 0x000fe200078e0006 */
[----:B------:R-:W-:-:S07]  /*6e10*/  LOP3.LUT R90, R9, R90, R77, 0x96, !PT ;  /* 0x0000005a095a7212 */ /* 0x000fce00078e964d */
.L_x_1252:
[----:B------:R-:W-:Y:S05]  /*6e20*/  BSYNC.RECONVERGENT B1 ;  /* 0x0000000000017941 */ /* 0x000fea0003800200 */
.L_x_1251:
        /* <DEDUP_REMOVED lines=22> */
.L_x_1258:
        /* <DEDUP_REMOVED lines=13> */
.L_x_1260:
[----:B------:R-:W-:Y:S05]  /*7060*/  BSYNC.RECONVERGENT B2 ;  /* 0x0000000000027941 */ /* 0x000fea0003800200 */
.L_x_1259:
        /* <DEDUP_REMOVED lines=58> */
.L_x_1257:
[----:B------:R-:W-:Y:S05]  /*7410*/  BSYNC.RECONVERGENT B1 ;  /* 0x0000000000017941 */ /* 0x000fea0003800200 */
.L_x_1256:
[----:B------:R-:W-:Y:S01]  /*7420*/  I2FP.F32.U32 R6, R7 ;  /* 0x0000000700067245 */ /* 0x000fe20000201000 */
[----:B------:R-:W-:Y:S01]  /*7430*/  BSSY.RECONVERGENT B1, `(.L_x_1261) ;  /* 0x0000062000017945 */ /* 0x000fe20003800200 */
[----:B------:R-:W-:-:S03]  /*7440*/  PRMT R7, R33, 0x7632, R7 ;  /* 0x0000763221077816 */ /* 0x000fc60000000007 */
[----:B------:R-:W-:Y:S02]  /*7450*/  FFMA.FTZ R6, R6, R147, 1.1641532182693481445e-10 ;  /* 0x2f00000006067423 */ /* 0x000fe40000010093 */
[----:B------:R-:W-:-:S03]  /*7460*/  IMAD.U32 R7, R7, 0x10000, RZ ;  /* 0x0001000007077824 */ /* 0x000fc600078e00ff */
[----:B------:R-:W-:Y:S01]  /*7470*/  FSETP.GTU.FTZ.AND P2, PT, R6, R145, PT ;  /* 0x000000910600720b */ /* 0x000fe20003f5c000 */
[----:B------:R-:W-:Y:S01]  /*7480*/  FMUL.FTZ R7, R7, R146 ;  /* 0x0000009207077220 */ /* 0x000fe20000410000 */
[----:B------:R-:W-:Y:S02]  /*7490*/  @P1 PRMT R6, R29, 0x7632, R6 ;  /* 0x000076321d061816 */ /* 0x000fe40000000006 */
[----:B------:R-:W-:Y:S02]  /*74a0*/  SEL R9, RZ, 0x1, P2 ;  /* 0x00000001ff097807 */ /* 0x000fe40001000000 */
[----:B------:R-:W-:Y:S01]  /*74b0*/  FSEL R8, R7, RZ, !P2 ;  /* 0x000000ff07087208 */ /* 0x000fe20005000000 */
[----:B------:R-:W-:Y:S01]  /*74c0*/  @P1 IMAD.U32 R6, R6, 0x10000, RZ ;  /* 0x0001000006061824 */ /* 0x000fe200078e00ff */
[----:B------:R-:W-:Y:S01]  /*74d0*/  ISETP.NE.AND P2, PT, R76, 0x1, PT ;  /* 0x000000014c00780c */ /* 0x000fe20003f45270 */
[----:B------:R-:W-:Y:S02]  /*74e0*/  IMAD.MOV.U32 R7, RZ, RZ, R14 ;  /* 0x000000ffff077224 */ /* 0x000fe400078e000e */
        /* <DEDUP_REMOVED lines=14> */
.L_x_1263:
        /* <DEDUP_REMOVED lines=13> */
.L_x_1265:
[----:B------:R-:W-:Y:S05]  /*76a0*/  BSYNC.RECONVERGENT B2 ;  /* 0x0000000000027941 */ /* 0x000fea0003800200 */
.L_x_1264:
        /* <DEDUP_REMOVED lines=58> */
.L_x_1262:
[----:B------:R-:W-:Y:S05]  /*7a50*/  BSYNC.RECONVERGENT B1 ;  /* 0x0000000000017941 */ /* 0x000fea0003800200 */
.L_x_1261:
        /* <DEDUP_REMOVED lines=21> */
.L_x_1268:
        /* <DEDUP_REMOVED lines=13> */
.L_x_1270:
[----:B------:R-:W-:Y:S05]  /*7c80*/  BSYNC.RECONVERGENT B2 ;  /* 0x0000000000027941 */ /* 0x000fea0003800200 */
.L_x_1269:
        /* <DEDUP_REMOVED lines=58> */
.L_x_1267:
[----:B------:R-:W-:Y:S05]  /*8030*/  BSYNC.RECONVERGENT B1 ;  /* 0x0000000000017941 */ /* 0x000fea0003800200 */
.L_x_1266:
        /* <DEDUP_REMOVED lines=11> */
[----:B------:R-:W-:-:S03]  /*80f0*/  IMAD.MOV.U32 R7, RZ, RZ, R14 ;  /* 0x000000ffff077224 */ /* 0x000fc600078e000e */
[--C-:B------:R-:W-:Y:S01]  /*8100*/  @P1 FADD.FTZ R108, R77, R8.reuse ;  /* 0x000000084d6c1221 */ /* 0x100fe20000010000 */
[--C-:B------:R-:W-:Y:S02]  /*8110*/  @!P1 IMAD.MOV.U32 R108, RZ, RZ, R8.reuse ;  /* 0x000000ffff6c9224 */ /* 0x100fe400078e0008 */
[----:B------:R-:W-:Y:S01]  /*8120*/  HFMA2 R77, -RZ, RZ, 0, 1.1920928955078125e-07 ;  /* 0x00000002ff4d7431 */ /* 0x000fe200000001ff */
[----:B------:R-:W-:Y:S02]  /*8130*/  PRMT R8, R6, 0x7610, R8 ;  /* 0x0000761006087816 */ /* 0x000fe40000000008 */
        /* <DEDUP_REMOVED lines=10> */
.L_x_1273:
        /* <DEDUP_REMOVED lines=13> */
.L_x_1275:
[----:B------:R-:W-:Y:S05]  /*82b0*/  BSYNC.RECONVERGENT B2 ;  /* 0x0000000000027941 */ /* 0x000fea0003800200 */
.L_x_1274:
        /* <DEDUP_REMOVED lines=58> */
.L_x_1272:
[----:B------:R-:W-:Y:S05]  /*8660*/  BSYNC.RECONVERGENT B1 ;  /* 0x0000000000017941 */ /* 0x000fea0003800200 */
.L_x_1271:
        /* <DEDUP_REMOVED lines=20> */
.L_x_1278:
        /* <DEDUP_REMOVED lines=13> */
.L_x_1280:
[----:B------:R-:W-:Y:S05]  /*8880*/  BSYNC.RECONVERGENT B2 ;  /* 0x0000000000027941 */ /* 0x000fea0003800200 */
.L_x_1279:
        /* <DEDUP_REMOVED lines=58> */
.L_x_1277:
[----:B------:R-:W-:Y:S05]  /*8c30*/  BSYNC.RECONVERGENT B1 ;  /* 0x0000000000017941 */ /* 0x000fea0003800200 */
.L_x_1276:
[----:B------:R-:W-:Y:S01]  /*8c40*/  I2FP.F32.U32 R6, R76 ;  /* 0x0000004c00067245 */ /* 0x000fe20000201000 */
[----:B------:R-:W-:Y:S01]  /*8c50*/  BSSY.RECONVERGENT B1, `(.L_x_1281) ;  /* 0x0000062000017945 */ /* 0x000fe20003800200 */
[----:B------:R-:W-:Y:S01]  /*8c60*/  PRMT R7, R34, 0x7632, R7 ;  /* 0x0000763222077816 */ /* 0x000fe20000000007 */
[----:B------:R-:W-:Y:S02]  /*8c70*/  IMAD.MOV.U32 R76, RZ, RZ, 0x2 ;  /* 0x00000002ff4c7424 */ /* 0x000fe400078e00ff */
[----:B------:R-:W-:Y:S02]  /*8c80*/  FFMA.FTZ R6, R6, R147, 1.1641532182693481445e-10 ;  /* 0x2f00000006067423 */ /* 0x000fe40000010093 */
[----:B------:R-:W-:-:S03]  /*8c90*/  IMAD.U32 R7, R7, 0x10000, RZ ;  /* 0x0001000007077824 */ /* 0x000fc600078e00ff */
[----:B------:R-:W-:Y:S01]  /*8ca0*/  FSETP.GTU.FTZ.AND P4, PT, R6, R145, PT ;  /* 0x000000910600720b */ /* 0x000fe20003f9c000 */
[----:B------:R-:W-:Y:S01]  /*8cb0*/  FMUL.FTZ R7, R7, R146 ;  /* 0x0000009207077220 */ /* 0x000fe20000410000 */
[----:B------:R-:W-:-:S04]  /*8cc0*/  @P1 PRMT R6, R30, 0x7632, R6 ;  /* 0x000076321e061816 */ /* 0x000fc80000000006 */
[----:B------:R-:W-:Y:S02]  /*8cd0*/  FSEL R89, R7, RZ, !P4 ;  /* 0x000000ff07597208 */ /* 0x000fe40006000000 */
[----:B------:R-:W-:Y:S02]  /*8ce0*/  SEL R7, RZ, 0x1, P4 ;  /* 0x00000001ff077807 */ /* 0x000fe40002000000 */
[----:B------:R-:W-:Y:S01]  /*8cf0*/  ISETP.NE.AND P4, PT, R119, 0x1, PT ;  /* 0x000000017700780c */ /* 0x000fe20003f85270 */
[----:B------:R-:W-:Y:S01]  /*8d00*/  FADD.FTZ R78, R78, R89 ;  /* 0x000000594e4e7221 */ /* 0x000fe20000010000 */
[----:B------:R-:W-:Y:S02]  /*8d10*/  @P1 SHF.L.U32 R77, R6, 0x10, RZ ;  /* 0x00000010064d1819 */ /* 0x000fe400000006ff */
[----:B------:R-:W-:-:S03]  /*8d20*/  MOV R6, R14 ;  /* 0x0000000e00067202 */ /* 0x000fc60000000f00 */
        /* <DEDUP_REMOVED lines=12> */
.L_x_1283:
        /* <DEDUP_REMOVED lines=13> */
.L_x_1285:
[----:B------:R-:W-:Y:S05]  /*8ec0*/  BSYNC.RECONVERGENT B2 ;  /* 0x0000000000027941 */ /* 0x000fea0003800200 */
.L_x_1284:
[----:B------:R-:W-:Y:S01]  /*8ed0*/  IMAD.WIDE.U32 R90, R97, -0x326172a9, RZ ;  /* 0xcd9e8d57615a7825 */ /* 0x000fe200078e00ff */
[----:B------:R-:W-:Y:S02]  /*8ee0*/  LOP3.LUT R76, R15, R135, R137, 0x96, !PT ;  /* 0x000000870f4c7212 */ /* 0x000fe400078e9689 */
[----:B------:R-:W-:Y:S01]  /*8ef0*/  IADD3 R89, PT, PT, R136, -0x61c88647, RZ ;  /* 0x9e3779b988597810 */ /* 0x000fe20007ffe0ff */
[----:B------:R-:W-:Y:S01]  /*8f00*/  VIADD R119, R137, 0xed9eba14 ;  /* 0xed9eba1489777836 */ /* 0x000fe20000000000 */
[----:B------:R-:W-:Y:S01]  /*8f10*/  LOP3.LUT R150, R94, R91, R136, 0x96, !PT ;  /* 0x0000005b5e967212 */ /* 0x000fe200078e9688 */
[----:B------:R-:W-:-:S04]  /*8f20*/  IMAD.WIDE.U32 R76, R76, -0x326172a9, RZ ;  /* 0xcd9e8d574c4c7825 */ /* 0x000fc800078e00ff */
[----:B------:R-:W-:Y:S01]  /*8f30*/  IMAD.WIDE.U32 R150, R150, -0x2daee0ad, RZ ;  /* 0xd2511f5396967825 */ /* 0x000fe200078e00ff */
[----:B------:R-:W-:Y:S02]  /*8f40*/  LOP3.LUT R89, R89, R90, R77, 0x96, !PT ;  /* 0x0000005a59597212 */ /* 0x000fe400078e964d */
[----:B------:R-:W-:Y:S01]  /*8f50*/  IADD3 R77, PT, PT, R136, 0x3c6ef372, RZ ;  /* 0x3c6ef372884d7810 */ /* 0x000fe20007ffe0ff */
[----:B------:R-:W-:Y:S02]  /*8f60*/  VIADD R91, R137, 0xbb67ae85 ;  /* 0xbb67ae85895b7836 */ /* 0x000fe40000000000 */
[----:B------:R-:W-:-:S03]  /*8f70*/  IMAD.MOV.U32 R6, RZ, RZ, R138 ;  /* 0x000000ffff067224 */ /* 0x000fc600078e008a */
[----:B------:R-:W-:Y:S01]  /*8f80*/  LOP3.LUT R91, R91, R134, R151, 0x96, !PT ;  /* 0x000000865b5b7212 */ /* 0x000fe200078e9697 */
[----:B------:R-:W-:-:S04]  /*8f90*/  IMAD.WIDE.U32 R134, R89, -0x2daee0ad, RZ ;  /* 0xd2511f5359867825 */ /* 0x000fc800078e00ff */
[----:B------:R-:W-:Y:S02]  /*8fa0*/  VIADD R89, R137, 0x76cf5d0a ;  /* 0x76cf5d0a89597836 */ /* 0x000fe40000000000 */
[----:B------:R-:W-:-:S03]  /*8fb0*/  IMAD.WIDE.U32 R90, R91, -0x326172a9, RZ ;  /* 0xcd9e8d575b5a7825 */ /* 0x000fc600078e00ff */
[----:B------:R-:W-:Y:S02]  /*8fc0*/  LOP3.LUT R89, R89, R150, R135, 0x96, !PT ;  /* 0x0000009659597212 */ /* 0x000fe400078e9687 */
[----:B------:R-:W-:-:S03]  /*8fd0*/  LOP3.LUT R150, R77, R76, R91, 0x96, !PT ;  /* 0x0000004c4d967212 */ /* 0x000fc600078e965b */
[----:B------:R-:W-:-:S04]  /*8fe0*/  IMAD.WIDE.U32 R76, R89, -0x326172a9, RZ ;  /* 0xcd9e8d57594c7825 */ /* 0x000fc800078e00ff */
[----:B------:R-:W-:Y:S01]  /*8ff0*/  IMAD.WIDE.U32 R150, R150, -0x2daee0ad, RZ ;  /* 0xd2511f5396967825 */ /* 0x000fe200078e00ff */
[----:B------:R-:W-:Y:S02]  /*9000*/  LOP3.LUT R135, R5, R90, R77, 0x96, !PT ;  /* 0x0000005a05877212 */ /* 0x000fe400078e964d */
[----:B------:R-:W-:Y:S01]  /*9010*/  IADD3 R77, PT, PT, R136, 0x78dde6e4, RZ ;  /* 0x78dde6e4884d7810 */ /* 0x000fe20007ffe0ff */
[----:B------:R-:W-:-:S05]  /*9020*/  VIADD R89, R137, 0x32370b8f ;  /* 0x32370b8f89597836 */ /* 0x000fca0000000000 */
[----:B------:R-:W-:Y:S01]  /*9030*/  LOP3.LUT R89, R89, R134, R151, 0x96, !PT ;  /* 0x0000008659597212 */ /* 0x000fe200078e9697 */
[----:B------:R-:W-:-:S04]  /*9040*/  IMAD.WIDE.U32 R134, R135, -0x2daee0ad, RZ ;  /* 0xd2511f5387867825 */ /* 0x000fc800078e00ff */
[----:B------:R-:W-:Y:S01]  /*9050*/  IMAD.WIDE.U32 R90, R89, -0x326172a9, RZ ;  /* 0xcd9e8d57595a7825 */ /* 0x000fe200078e00ff */
[----:B------:R-:W-:-:S03]  /*9060*/  LOP3.LUT R119, R119, R150, R135, 0x96, !PT ;  /* 0x0000009677777212 */ /* 0x000fc600078e9687 */
[----:B------:R-:W-:Y:S01]  /*9070*/  VIADD R89, R136, 0x1715609d ;  /* 0x1715609d88597836 */ /* 0x000fe20000000000 */
[----:B------:R-:W-:Y:S01]  /*9080*/  LOP3.LUT R150, R77, R76, R91, 0x96, !PT ;  /* 0x0000004c4d967212 */ /* 0x000fe200078e965b */
        /* <DEDUP_REMOVED lines=9> */
[----:B------:R-:W-:-:S03]  /*9120*/  LOP3.LUT R150, R77, R76, R91, 0x96, !PT ;  /* 0x0000004c4d967212 */ /* 0x000fc600078e965b */
[----:B------:R-:W-:-:S04]  /*9130*/  IMAD.WIDE.U32 R76, R89, -0x326172a9, RZ ;  /* 0xcd9e8d57594c7825 */ /* 0x000fc800078e00ff */
[----:B------:R-:W-:Y:S02]  /*9140*/  VIADD R89, R136, 0x5384540f ;  /* 0x5384540f88597836 */ /* 0x000fe40000000000 */
[----:B------:R-:W-:-:S03]  /*9150*/  IMAD.WIDE.U32 R150, R150, -0x2daee0ad, RZ ;  /* 0xd2511f5396967825 */ /* 0x000fc600078e00ff */
[----:B------:R-:W-:Y:S02]  /*9160*/  LOP3.LUT R89, R89, R90, R77, 0x96, !PT ;  /* 0x0000005a59597212 */ /* 0x000fe400078e964d */
[----:B------:R-:W-:Y:S02]  /*9170*/  LOP3.LUT R90, R143, R134, R151, 0x96, !PT ;  /* 0x000000868f5a7212 */ /* 0x000fe400078e9697 */
[----:B------:R-:W-:Y:S01]  /*9180*/  IADD3 R77, PT, PT, R136, -0xe443238, RZ ;  /* 0xf1bbcdc8884d7810 */ /* 0x000fe20007ffe0ff */
        /* <DEDUP_REMOVED lines=9> */
[----:B------:R-:W-:Y:S01]  /*9220*/  VIADD R89, R136, 0x8ff34781 ;  /* 0x8ff3478188597836 */ /* 0x000fe20000000000 */
[----:B------:R-:W-:Y:S01]  /*9230*/  MOV R14, R150 ;  /* 0x00000096000e7202 */ /* 0x000fe20000000f00 */
[----:B------:R-:W-:Y:S02]  /*9240*/  IMAD.MOV.U32 R138, RZ, RZ, R76 ;  /* 0x000000ffff8a7224 */ /* 0x000fe400078e004c */
[----:B------:R-:W-:Y:S01]  /*9250*/  HFMA2 R76, -RZ, RZ, 0, 0 ;  /* 0x00000000ff4c7431 */ /* 0x000fe200000001ff */
[----:B------:R-:W-:-:S07]  /*9260*/  LOP3.LUT R90, R89, R90, R151, 0x96, !PT ;  /* 0x0000005a595a7212 */ /* 0x000fce00078e9697 */
.L_x_1282:
[----:B------:R-:W-:Y:S05]  /*9270*/  BSYNC.RECONVERGENT B1 ;  /* 0x0000000000017941 */ /* 0x000fea0003800200 */
.L_x_1281:
        /* <DEDUP_REMOVED lines=21> */
.L_x_1288:
        /* <DEDUP_REMOVED lines=13> */
.L_x_1290:
[----:B------:R-:W-:Y:S05]  /*94a0*/  BSYNC.RECONVERGENT B2 ;  /* 0x0000000000027941 */ /* 0x000fea0003800200 */
.L_x_1289:
        /* <DEDUP_REMOVED lines=8> */
[----:B------:R-:W-:Y:S01]  /*9530*/  IADD3 R77, PT, PT, R136, 0x3c6ef372, RZ ;  /* 0x3c6ef372884d7810 */ /* 0x000fe20007ffe0ff */
[----:B------:R-:W-:Y:S01]  /*9540*/  VIADD R119, R137, 0x76cf5d0a ;  /* 0x76cf5d0a89777836 */ /* 0x000fe20000000000 */
[----:B------:R-:W-:Y:S01]  /*9550*/  LOP3.LUT R78, R91, R90, R135, 0x96, !PT ;  /* 0x0000005a5b4e7212 */ /* 0x000fe200078e9687 */
[----:B------:R-:W-:-:S04]  /*9560*/  IMAD.WIDE.U32 R90, R79, -0x2daee0ad, RZ ;  /* 0xd2511f534f5a7825 */ /* 0x000fc800078e00ff */
[----:B------:R-:W-:Y:S01]  /*9570*/  IMAD.WIDE.U32 R78, R78, -0x326172a9, RZ ;  /* 0xcd9e8d574e4e7825 */ /* 0x000fe200078e00ff */
[----:B------:R-:W-:-:S04]  /*9580*/  LOP3.LUT R119, R119, R134, R91, 0x96, !PT ;  /* 0x0000008677777212 */ /* 0x000fc800078e965b */
[----:B------:R-:W-:Y:S01]  /*9590*/  LOP3.LUT R134, R77, R76, R79, 0x96, !PT ;  /* 0x0000004c4d867212 */ /* 0x000fe200078e964f */
[----:B------:R-:W-:-:S04]  /*95a0*/  IMAD.WIDE.U32 R76, R119, -0x326172a9, RZ ;  /* 0xcd9e8d57774c7825 */ /* 0x000fc800078e00ff */
[----:B------:R-:W-:Y:S01]  /*95b0*/  IMAD.WIDE.U32 R134, R134, -0x2daee0ad, RZ ;  /* 0xd2511f5386867825 */ /* 0x000fe200078e00ff */
[----:B------:R-:W-:Y:S02]  /*95c0*/  LOP3.LUT R91, R5, R78, R77, 0x96, !PT ;  /* 0x0000004e055b7212 */ /* 0x000fe400078e964d */
[----:B------:R-:W-:Y:S01]  /*95d0*/  IADD3 R77, PT, PT, R136, 0x78dde6e4, RZ ;  /* 0x78dde6e4884d7810 */ /* 0x000fe20007ffe0ff */
[C---:B------:R-:W-:Y:S02]  /*95e0*/  VIADD R79, R137.reuse, 0x32370b8f ;  /* 0x32370b8f894f7836 */ /* 0x040fe40000000000 */
[----:B------:R-:W-:-:S03]  /*95f0*/  VIADD R119, R137, 0xed9eba14 ;  /* 0xed9eba1489777836 */ /* 0x000fc60000000000 */
[----:B------:R-:W-:Y:S01]  /*9600*/  LOP3.LUT R79, R79, R90, R135, 0x96, !PT ;  /* 0x0000005a4f4f7212 */ /* 0x000fe200078e9687 */
[----:B------:R-:W-:-:S04]  /*9610*/  IMAD.WIDE.U32 R90, R91, -0x2daee0ad, RZ ;  /* 0xd2511f535b5a7825 */ /* 0x000fc800078e00ff */
        /* <DEDUP_REMOVED lines=12> */
[----:B------:R-:W-:-:S04]  /*96e0*/  LOP3.LUT R119, R119, R134, R91, 0x96, !PT ;  /* 0x0000008677777212 */ /* 0x000fc800078e965b */
        /* <DEDUP_REMOVED lines=22> */
.L_x_1287:
[----:B------:R-:W-:Y:S05]  /*9850*/  BSYNC.RECONVERGENT B1 ;  /* 0x0000000000017941 */ /* 0x000fea0003800200 */
.L_x_1286:
[----:B------:R-:W-:Y:S01]  /*9860*/  I2FP.F32.U32 R76, R77 ;  /* 0x0000004d004c7245 */ /* 0x000fe20000201000 */
[----:B------:R-:W-:Y:S01]  /*9870*/  IMAD.U32 R77, R35, 0x10000, RZ ;  /* 0x00010000234d7824 */ /* 0x000fe200078e00ff */
[----:B------:R-:W-:Y:S01]  /*9880*/  BSSY.RECONVERGENT B1, `(.L_x_1291) ;  /* 0x0000060000017945 */ /* 0x000fe20003800200 */
[----:B------:R-:W-:Y:S02]  /*9890*/  @P1 IMAD.U32 R119, R31, 0x10000, RZ ;  /* 0x000100001f771824 */ /* 0x000fe400078e00ff */
[----:B------:R-:W-:Y:S01]  /*98a0*/  FFMA.FTZ R76, R76, R147, 1.1641532182693481445e-10 ;  /* 0x2f0000004c4c7423 */ /* 0x000fe20000010093 */
[----:B------:R-:W-:Y:S01]  /*98b0*/  FMUL.FTZ R77, R77, R146 ;  /* 0x000000924d4d7220 */ /* 0x000fe20000410000 */
[----:B------:R-:W-:-:S03]  /*98c0*/  IMAD.MOV.U32 R79, RZ, RZ, 0x2 ;  /* 0x00000002ff4f7424 */ /* 0x000fc600078e00ff */
[----:B------:R-:W-:-:S04]  /*98d0*/  FSETP.GTU.FTZ.AND P5, PT, R76, R145, PT ;  /* 0x000000914c00720b */ /* 0x000fc80003fbc000 */
[----:B------:R-:W-:Y:S02]  /*98e0*/  FSEL R77, R77, RZ, !P5 ;  /* 0x000000ff4d4d7208 */ /* 0x000fe40006800000 */
[----:B------:R-:W-:Y:S02]  /*98f0*/  SEL R76, RZ, 0x1, P5 ;  /* 0x00000001ff4c7807 */ /* 0x000fe40002800000 */
[----:B------:R-:W-:Y:S01]  /*9900*/  ISETP.NE.AND P5, PT, R78, 0x1, PT ;  /* 0x000000014e00780c */ /* 0x000fe20003fa5270 */
[----:B------:R-:W-:Y:S01]  /*9910*/  FADD.FTZ R6, R6, R77 ;  /* 0x0000004d06067221 */ /* 0x000fe20000010000 */
[----:B------:R-:W-:-:S03]  /*9920*/  IMAD.MOV.U32 R77, RZ, RZ, R14 ;  /* 0x000000ffff4d7224 */ /* 0x000fc600078e000e */
        /* <DEDUP_REMOVED lines=13> */
.L_x_1293:
        /* <DEDUP_REMOVED lines=13> */
.L_x_1295:
[----:B------:R-:W-:Y:S05]  /*9ad0*/  BSYNC.RECONVERGENT B2 ;  /* 0x0000000000027941 */ /* 0x000fea0003800200 */
.L_x_1294:
        /* <DEDUP_REMOVED lines=58> */
.L_x_1292:
[----:B------:R-:W-:Y:S05]  /*9e80*/  BSYNC.RECONVERGENT B1 ;  /* 0x0000000000017941 */ /* 0x000fea0003800200 */
.L_x_1291:
[----:B------:R-:W-:Y:S01]  /*9e90*/  I2FP.F32.U32 R76, R77 ;  /* 0x0000004d004c7245 */ /* 0x000fe20000201000 */
[----:B------:R-:W-:Y:S01]  /*9ea0*/  BSSY.RECONVERGENT B1, `(.L_x_1296) ;  /* 0x000005d000017945 */ /* 0x000fe20003800200 */
[----:B------:R-:W-:Y:S01]  /*9eb0*/  ISETP.NE.AND P6, PT, R79, 0x1, PT ;  /* 0x000000014f00780c */ /* 0x000fe20003fc5270 */
[----:B------:R-:W-:Y:S01]  /*9ec0*/  IMAD.MOV.U32 R78, RZ, RZ, R14 ;  /* 0x000000ffff4e7224 */ /* 0x000fe200078e000e */
[----:B------:R-:W-:Y:S01]  /*9ed0*/  SHF.L.U32 R77, R89, 0x10, RZ ;  /* 0x00000010594d7819 */ /* 0x000fe200000006ff */
[----:B------:R-:W-:Y:S01]  /*9ee0*/  FFMA.FTZ R76, R76, R147, 1.1641532182693481445e-10 ;  /* 0x2f0000004c4c7423 */ /* 0x000fe20000010093 */
[----:B------:R-:W-:-:S03]  /*9ef0*/  IMAD.MOV.U32 R89, RZ, RZ, 0x2 ;  /* 0x00000002ff597424 */ /* 0x000fc600078e00ff */
        /* <DEDUP_REMOVED lines=13> */
.L_x_1298:
        /* <DEDUP_REMOVED lines=15> */
.L_x_1300:
[----:B------:R-:W-:Y:S05]  /*a0c0*/  BSYNC.RECONVERGENT B2 ;  /* 0x0000000000027941 */ /* 0x000fea0003800200 */
.L_x_1299:
        /* <DEDUP_REMOVED lines=10> */
[----:B------:R-:W-:Y:S01]  /*a170*/  IMAD.WIDE.U32 R134, R89, -0x2daee0ad, RZ ;  /* 0xd2511f5359867825 */ /* 0x000fe200078e00ff */
[----:B------:R-:W-:-:S03]  /*a180*/  IADD3 R89, PT, PT, R137, 0x32370b8f, RZ ;  /* 0x32370b8f89597810 */ /* 0x000fc60007ffe0ff */
[----:B------:R-:W-:Y:S02]  /*a190*/  VIADD R79, R137, 0x76cf5d0a ;  /* 0x76cf5d0a894f7836 */ /* 0x000fe40000000000 */
[----:B------:R-:W-:-:S03]  /*a1a0*/  IMAD.WIDE.U32 R90, R91, -0x326172a9, RZ ;  /* 0xcd9e8d575b5a7825 */ /* 0x000fc600078e00ff */
[----:B------:R-:W-:Y:S02]  /*a1b0*/  LOP3.LUT R79, R79, R78, R135, 0x96, !PT ;  /* 0x0000004e4f4f7212 */ /* 0x000fe400078e9687 */
[----:B------:R-:W-:-:S03]  /*a1c0*/  LOP3.LUT R78, R77, R76, R91, 0x96, !PT ;  /* 0x0000004c4d4e7212 */ /* 0x000fc600078e965b */
        /* <DEDUP_REMOVED lines=19> */
[----:B------:R-:W-:-:S03]  /*a300*/  LOP3.LUT R77, R77, R78, R135, 0x96, !PT ;  /* 0x0000004e4d4d7212 */ /* 0x000fc600078e9687 */
        /* <DEDUP_REMOVED lines=15> */
[----:B------:R-:W-:Y:S01]  /*a400*/  IMAD.MOV.U32 R14, RZ, RZ, R78 ;  /* 0x000000ffff0e7224 */ /* 0x000fe200078e004e */
[----:B------:R-:W-:Y:S01]  /*a410*/  MOV R78, R138 ;  /* 0x0000008a004e7202 */ /* 0x000fe20000000f00 */
[----:B------:R-:W-:Y:S01]  /*a420*/  IMAD.WIDE.U32 R76, R76, -0x2daee0ad, RZ ;  /* 0xd2511f534c4c7825 */ /* 0x000fe200078e00ff */
[----:B------:R-:W-:-:S03]  /*a430*/  LOP3.LUT R90, R5, R90, R79, 0x96, !PT ;  /* 0x0000005a055a7212 */ /* 0x000fc600078e964f */
[----:B------:R-:W-:Y:S01]  /*a440*/  IMAD.MOV.U32 R138, RZ, RZ, R76 ;  /* 0x000000ffff8a7224 */ /* 0x000fe200078e004c */
[----:B------:R-:W-:Y:S01]  /*a450*/  LOP3.LUT R91, R91, R134, R77, 0x96, !PT ;  /* 0x000000865b5b7212 */ /* 0x000fe200078e964d */
[----:B------:R-:W-:-:S07]  /*a460*/  IMAD.MOV.U32 R89, RZ, RZ, RZ ;  /* 0x000000ffff597224 */ /* 0x000fce00078e00ff */
.L_x_1297:
[----:B------:R-:W-:Y:S05]  /*a470*/  BSYNC.RECONVERGENT B1 ;  /* 0x0000000000017941 */ /* 0x000fea0003800200 */
.L_x_1296:
[----:B------:R-:W-:Y:S02]  /*a480*/  I2FP.F32.U32 R76, R78 ;  /* 0x0000004e004c7245 */ /* 0x000fe40000201000 */
[----:B------:R-:W-:Y:S02]  /*a490*/  PRMT R5, R35, 0x7632, R5 ;  /* 0x0000763223057816 */ /* 0x000fe40000000005 */
[----:B------:R-:W-:Y:S01]  /*a4a0*/  PRMT R78, R148, 0x5410, R149 ;  /* 0x00005410944e7816 */ /* 0x000fe20000000095 */
[----:B------:R-:W-:Y:S01]  /*a4b0*/  FFMA.FTZ R76, R76, R147, 1.1641532182693481445e-10 ;  /* 0x2f0000004c4c7423 */ /* 0x000fe20000010093 */
[----:B------:R-:W-:-:S04]  /*a4c0*/  SHF.L.U32 R5, R5, 0x10, RZ ;  /* 0x0000001005057819 */ /* 0x000fc800000006ff */
[----:B------:R-:W-:Y:S01]  /*a4d0*/  FSETP.GTU.FTZ.AND P6, PT, R76, R145, PT ;  /* 0x000000914c00720b */ /* 0x000fe20003fdc000 */
[----:B------:R-:W-:Y:S01]  /*a4e0*/  FMUL.FTZ R5, R5, R146 ;  /* 0x0000009205057220 */ /* 0x000fe20000410000 */
[----:B------:R-:W-:-:S04]  /*a4f0*/  @P1 PRMT R76, R31, 0x7632, R76 ;  /* 0x000076321f4c1816 */ /* 0x000fc8000000004c */
[----:B------:R-:W-:Y:S01]  /*a500*/  FSEL R79, R5, RZ, !P6 ;  /* 0x000000ff054f7208 */ /* 0x000fe20007000000 */
[----:B------:R-:W-:Y:S01]  /*a510*/  @P1 IMAD.U32 R77, R76, 0x10000, RZ ;  /* 0x000100004c4d1824 */ /* 0x000fe200078e00ff */
[----:B------:R-:W-:Y:S02]  /*a520*/  SEL R5, RZ, 0x1, P6 ;  /* 0x00000001ff057807 */ /* 0x000fe40003000000 */
[----:B------:R-:W-:Y:S01]  /*a530*/  PRMT R76, R139, 0x5410, R140 ;  /* 0x000054108b4c7816 */ /* 0x000fe2000000008c */
[----:B------:R-:W-:-:S04]  /*a540*/  FADD.FTZ R150, R150, R79 ;  /* 0x0000004f96967221 */ /* 0x000fc80000010000 */
[----:B------:R-:W-:Y:S01]  /*a550*/  @P1 FADD.FTZ R128, R150, R77 ;  /* 0x0000004d96801221 */ /* 0x000fe20000010000 */
[----:B------:R-:W-:Y:S01]  /*a560*/  @!P1 IMAD.MOV.U32 R128, RZ, RZ, R150 ;  /* 0x000000ffff809224 */ /* 0x000fe200078e0096 */
[----:B------:R-:W-:-:S04]  /*a570*/  PRMT R77, R142, 0x5410, R141 ;  /* 0x000054108e4d7816 */ /* 0x000fc8000000008d */
[----:B------:R-:W-:-:S04]  /*a580*/  F2FP.BF16.F32.PACK_AB R79, RZ, R128 ;  /* 0x00000080ff4f723e */ /* 0x000fc800000010ff */
[----:B------:R-:W-:-:S07]  /*a590*/  PRMT R79, R144, 0x5410, R79 ;  /* 0x00005410904f7816 */ /* 0x000fce000000004f */
.L_x_1220:
        /* <DEDUP_REMOVED lines=23> */
[----:B0-----:R-:W-:Y:S01]  /*a710*/  SHF.L.U32 R79, R6, 0x10, RZ ;  /* 0x00000010064f7819 */ /* 0x001fe200000006ff */
        /* <DEDUP_REMOVED lines=19> */
.L_x_1301:
[----:B0-----:R-:W-:Y:S02]  /*a850*/  IMAD.MOV.U32 R134, RZ, RZ, R138 ;  /* 0x000000ffff867224 */ /* 0x001fe400078e008a */
[----:B------:R-:W-:-:S07]  /*a860*/  VIADD R135, R133, 0x80 ;  /* 0x0000008085877836 */ /* 0x000fce0000000000 */
.L_x_1178:
[----:B------:R-:W-:Y:S05]  /*a870*/  BSYNC.RECONVERGENT B0 ;  /* 0x0000000000007941 */ /* 0x000fea0003800200 */
.L_x_1177:
[----:B------:R-:W-:Y:S01]  /*a880*/  ISETP.GE.U32.AND P0, PT, R96, 0x100, PT ;  /* 0x000001006000780c */ /* 0x000fe20003f06070 */
[----:B------:R-:W-:Y:S01]  /*a890*/  BSSY.RECONVERGENT B0, `(.L_x_1302) ;  /* 0x000099d000007945 */ /* 0x000fe20003800200 */
[----:B------:R-:W-:-:S11]  /*a8a0*/  LOP3.LUT R93, R93, 0xfffffeff, RZ, 0xc0, !PT ;  /* 0xfffffeff5d5d7812 */ /* 0x000fd600078ec0ff */
[----:B------:R-:W-:Y:S01]  /*a8b0*/  @P0 LOP3.LUT R93, R93, 0x100, RZ, 0xfc, !PT ;  /* 0x000001005d5d0812 */ /* 0x000fe200078efcff */
[----:B------:R-:W-:Y:S06]  /*a8c0*/  @!P0 BRA `(.L_x_1303) ;  /* 0x0000009800648947 */ /* 0x000fec0003800000 */
[----:B------:R-:W-:Y:S01]  /*a8d0*/  ISETP.NE.U32.AND P0, PT, RZ, UR10, PT ;  /* 0x0000000aff007c0c */ /* 0x000fe2000bf05070 */
[----:B-1----:R-:W0:Y:S01]  /*a8e0*/  LDC.64 R76, c[0x0][0x390] ;  /* 0x0000e400ff4c7b82 */ /* 0x002e220000000a00 */
        /* <DEDUP_REMOVED lines=14> */
[C---:B------:R-:W-:Y:S01]  /*a9d0*/  IADD3 R129, PT, PT, R137.reuse, 0x1fd5c5a3, RZ ;  /* 0x1fd5c5a389817810 */ /* 0x040fe20007ffe0ff */
[----:B------:R-:W-:Y:S01]  /*a9e0*/  VIADD R5, R137, 0xa9066899 ;  /* 0xa906689989057836 */ /* 0x000fe20000000000 */
[----:B------:R-:W-:Y:S01]  /*a9f0*/  MOV R4, R14 ;  /* 0x0000000e00047202 */ /* 0x000fe20000000f00 */
[----:B------:R-:W-:Y:S02]  /*aa00*/  IMAD.MOV.U32 R6, RZ, RZ, 0x2 ;  /* 0x00000002ff067424 */ /* 0x000fe400078e00ff */
[----:B------:R-:W-:-:S06]  /*aa10*/  IMAD.MOV.U32 R140, RZ, RZ, R134 ;  /* 0x000000ffff8c7224 */ /* 0x000fcc00078e0086 */
        /* <DEDUP_REMOVED lines=11> */
.L_x_1307:
        /* <DEDUP_REMOVED lines=13> */
.L_x_1309:
[----:B------:R-:W-:Y:S05]  /*aba0*/  BSYNC.RECONVERGENT B2 ;  /* 0x0000000000027941 */ /* 0x000fea0003800200 */
.L_x_1308:
        /* <DEDUP_REMOVED lines=9> */
[----:B------:R-:W-:Y:S01]  /*ac40*/  IMAD.MOV.U32 R4, RZ, RZ, R134 ;  /* 0x000000ffff047224 */ /* 0x000fe200078e0086 */
        /* <DEDUP_REMOVED lines=45> */
[----:B------:R-:W-:Y:S01]  /*af20*/  IMAD.MOV.U32 R14, RZ, RZ, R8 ;  /* 0x000000ffff0e7224 */ /* 0x000fe200078e0008 */
[----:B------:R-:W-:Y:S01]  /*af30*/  LOP3.LUT R91, R91, R6, R141, 0x96, !PT ;  /* 0x000000065b5b7212 */ /* 0x000fe200078e968d */
[----:B------:R-:W-:-:S07]  /*af40*/  HFMA2 R6, -RZ, RZ, 0, 0 ;  /* 0x00000000ff067431 */ /* 0x000fce00000001ff */
.L_x_1306:
[----:B------:R-:W-:Y:S05]  /*af50*/  BSYNC.RECONVERGENT B1 ;  /* 0x0000000000017941 */ /* 0x000fea0003800200 */
.L_x_1305:
[----:B------:R-:W1:Y:S01]  /*af60*/  LDC R147, c[0x0][0x404] ;  /* 0x00010100ff937b82 */ /* 0x000e620000000800 */
[----:B------:R-:W-:Y:S01]  /*af70*/  I2FP.F32.U32 R4, R4 ;  /* 0x0000000400047245 */ /* 0x000fe20000201000 */
[----:B------:R-:W-:Y:S01]  /*af80*/  IMAD.MOV.U32 R145, RZ, RZ, 0x2f800000 ;  /* 0x2f800000ff917424 */ /* 0x000fe200078e00ff */
[----:B------:R-:W-:Y:S01]  /*af90*/  ISETP.NE.AND P3, PT, R6, 0x1, PT ;  /* 0x000000010600780c */ /* 0x000fe20003f65270 */
[----:B-----5:R-:W-:Y:S01]  /*afa0*/  IMAD.U32 R7, R76, 0x10000, RZ ;  /* 0x000100004c077824 */ /* 0x020fe200078e00ff */
[----:B------:R-:W-:Y:S01]  /*afb0*/  LOP3.LUT R93, R93, 0xffffffef, RZ, 0xc0, !PT ;  /* 0xffffffef5d5d7812 */ /* 0x000fe200078ec0ff */
[----:B------:R-:W-:Y:S01]  /*afc0*/  FFMA.FTZ R4, R4, R145, 1.1641532182693481445e-10 ;  /* 0x2f00000004047423 */ /* 0x000fe20000010091 */
[----:B------:R-:W-:Y:S01]  /*afd0*/  BSSY.RECONVERGENT B1, `(.L_x_1310) ;  /* 0x000005c000017945 */ /* 0x000fe20003800200 */
[----:B------:R-:W2:Y:S01]  /*afe0*/  LDC R146, c[0x0][0x408] ;  /* 0x00010200ff927b82 */ /* 0x000ea20000000800 */
[----:B------:R-:W-:Y:S01]  /*aff0*/  HFMA2 R8, -RZ, RZ, 0, 1.1920928955078125e-07 ;  /* 0x00000002ff087431 */ /* 0x000fe200000001ff */
[----:B------:R-:W-:-:S02]  /*b000*/  PRMT R76, R76, 0x7632, R76 ;  /* 0x000076324c4c7816 */ /* 0x000fc4000000004c */
[----:B-1----:R-:W-:-:S04]  /*b010*/  FSETP.GTU.FTZ.AND P2, PT, R4, R147, PT ;  /* 0x000000930400720b */ /* 0x002fc80003f5c000 */
[----:B------:R-:W-:Y:S01]  /*b020*/  PLOP3.LUT P4, PT, P2, PT, PT, 0x8, 0x80 ;  /* 0x000000000080781c */ /* 0x000fe2000178e170 */
[----:B--2---:R-:W-:Y:S01]  /*b030*/  FMUL.FTZ R4, R7, R146 ;  /* 0x0000009207047220 */ /* 0x004fe20000410000 */
[----:B------:R-:W-:-:S04]  /*b040*/  IMAD.MOV.U32 R7, RZ, RZ, R14 ;  /* 0x000000ffff077224 */ /* 0x000fc800078e000e */
[----:B------:R-:W-:-:S07]  /*b050*/  FSEL R4, R4, RZ, !P2 ;  /* 0x000000ff04047208 */ /* 0x000fce0005000000 */
        /* <DEDUP_REMOVED lines=10> */
.L_x_1312:
        /* <DEDUP_REMOVED lines=13> */
.L_x_1314:
[----:B------:R-:W-:Y:S05]  /*b1d0*/  BSYNC.RECONVERGENT B2 ;  /* 0x0000000000027941 */ /* 0x000fea0003800200 */
.L_x_1313:
        /* <DEDUP_REMOVED lines=59> */
.L_x_1311:
[----:B------:R-:W-:Y:S05]  /*b590*/  BSYNC.RECONVERGENT B1 ;  /* 0x0000000000017941 */ /* 0x000fea0003800200 */
.L_x_1310:
[----:B------:R-:W-:Y:S01]  /*b5a0*/  I2FP.F32.U32 R6, R7 ;  /* 0x0000000700067245 */ /* 0x000fe20000201000 */
[----:B------:R-:W-:Y:S01]  /*b5b0*/  @P1 IMAD.U32 R9, R28, 0x10000, RZ ;  /* 0x000100001c091824 */ /* 0x000fe200078e00ff */
[----:B------:R-:W-:Y:S01]  /*b5c0*/  SHF.L.U32 R7, R32, 0x10, RZ ;  /* 0x0000001020077819 */ /* 0x000fe200000006ff */
[----:B------:R-:W-:Y:S01]  /*b5d0*/  BSSY.RECONVERGENT B1, `(.L_x_1315) ;  /* 0x000005f000017945 */ /* 0x000fe20003800200 */
[----:B------:R-:W-:Y:S01]  /*b5e0*/  ISETP.NE.AND P3, PT, R8, 0x1, PT ;  /* 0x000000010800780c */ /* 0x000fe20003f65270 */
[----:B------:R-:W-:Y:S02]  /*b5f0*/  FFMA.FTZ R6, R6, R145, 1.1641532182693481445e-10 ;  /* 0x2f00000006067423 */ /* 0x000fe40000010091 */
[----:B------:R-:W-:-:S03]  /*b600*/  FMUL.FTZ R7, R7, R146 ;  /* 0x0000009207077220 */ /* 0x000fc60000410000 */
[----:B------:R-:W-:-:S04]  /*b610*/  FSETP.GTU.FTZ.AND P2, PT, R6, R147, PT ;  /* 0x000000930600720b */ /* 0x000fc80003f5c000 */
[----:B------:R-:W-:Y:S02]  /*b620*/  FSEL R7, R7, RZ, !P2 ;  /* 0x000000ff07077208 */ /* 0x000fe40005000000 */
[----:B------:R-:W-:-:S03]  /*b630*/  SEL R12, RZ, 0x1, P2 ;  /* 0x00000001ff0c7807 */ /* 0x000fc60001000000 */
[----:B------:R-:W-:Y:S01]  /*b640*/  FADD.FTZ R6, R4, R7 ;  /* 0x0000000704067221 */ /* 0x000fe20000010000 */
[----:B------:R-:W-:-:S03]  /*b650*/  IMAD.MOV.U32 R7, RZ, RZ, R14 ;  /* 0x000000ffff077224 */ /* 0x000fc600078e000e */
[--C-:B------:R-:W-:Y:S01]  /*b660*/  @P1 FADD.FTZ R4, R9, R6.reuse ;  /* 0x0000000609041221 */ /* 0x100fe20000010000 */
[----:B------:R-:W-:Y:S02]  /*b670*/  @!P1 IMAD.MOV.U32 R4, RZ, RZ, R6 ;  /* 0x000000ffff049224 */ /* 0x000fe400078e0006 */
[----:B------:R-:W-:-:S03]  /*b680*/  HFMA2 R9, -RZ, RZ, 0, 1.1920928955078125e-07 ;  /* 0x00000002ff097431 */ /* 0x000fc600000001ff */
        /* <DEDUP_REMOVED lines=10> */
.L_x_1317:
        /* <DEDUP_REMOVED lines=13> */
.L_x_1319:
[----:B------:R-:W-:Y:S05]  /*b800*/  BSYNC.RECONVERGENT B2 ;  /* 0x0000000000027941 */ /* 0x000fea0003800200 */
.L_x_1318:
        /* <DEDUP_REMOVED lines=59> */
.L_x_1316:
[----:B------:R-:W-:Y:S05]  /*bbc0*/  BSYNC.RECONVERGENT B1 ;  /* 0x0000000000017941 */ /* 0x000fea0003800200 */
.L_x_1315:
        /* <DEDUP_REMOVED lines=22> */
.L_x_1322:
        /* <DEDUP_REMOVED lines=13> */
.L_x_1324:
[----:B------:R-:W-:Y:S05]  /*be00*/  BSYNC.RECONVERGENT B2 ;  /* 0x0000000000027941 */ /* 0x000fea0003800200 */
.L_x_1323:
        /* <DEDUP_REMOVED lines=59> */
.L_x_1321:
[----:B------:R-:W-:Y:S05]  /*c1c0*/  BSYNC.RECONVERGENT B1 ;  /* 0x0000000000017941 */ /* 0x000fea0003800200 */
.L_x_1320:
        /* <DEDUP_REMOVED lines=8> */
[----:B------:R-:W-:Y:S02]  /*c250*/  @P1 PRMT R6, R28, 0x7632, R6 ;  /* 0x000076321c061816 */ /* 0x000fe40000000006 */
[----:B------:R-:W-:Y:S02]  /*c260*/  SEL R11, RZ, 0x1, P2 ;  /* 0x00000001ff0b7807 */ /* 0x000fe40001000000 */
[----:B------:R-:W-:Y:S01]  /*c270*/  FSEL R7, R7, RZ, !P2 ;  /* 0x000000ff07077208 */ /* 0x000fe20005000000 */
[----:B0-----:R-:W-:Y:S01]  /*c280*/  @P1 IMAD.U32 R105, R6, 0x10000, RZ ;  /* 0x0001000006691824 */ /* 0x001fe200078e00ff */
[----:B------:R-:W-:-:S03]  /*c290*/  ISETP.NE.AND P2, PT, R8, 0x1, PT ;  /* 0x000000010800780c */ /* 0x000fc60003f45270 */
[----:B------:R-:W-:Y:S01]  /*c2a0*/  FADD.FTZ R76, R76, R7 ;  /* 0x000000074c4c7221 */ /* 0x000fe20000010000 */
[----:B------:R-:W-:-:S03]  /*c2b0*/  IMAD.MOV.U32 R7, RZ, RZ, R14 ;  /* 0x000000ffff077224 */ /* 0x000fc600078e000e */
        /* <DEDUP_REMOVED lines=12> */
.L_x_1327:
        /* <DEDUP_REMOVED lines=13> */
.L_x_1329:
[----:B------:R-:W-:Y:S05]  /*c450*/  BSYNC.RECONVERGENT B2 ;  /* 0x0000000000027941 */ /* 0x000fea0003800200 */
.L_x_1328:
        /* <DEDUP_REMOVED lines=31> */
[----:B------:R-:W-:Y:S01]  /*c650*/  IADD3 R7, PT, PT, R136, -0x4ab325aa, RZ ;  /* 0xb54cda5688077810 */ /* 0x000fe20007ffe0ff */
[----:B------:R-:W-:Y:S01]  /*c660*/  VIADD R89, R137, 0x646e171e ;  /* 0x646e171e89597836 */ /* 0x000fe20000000000 */
        /* <DEDUP_REMOVED lines=20> */
[----:B------:R-:W-:Y:S01]  /*c7b0*/  HFMA2 R9, -RZ, RZ, 0, 0 ;  /* 0x00000000ff097431 */ /* 0x000fe200000001ff */
[----:B------:R-:W-:Y:S01]  /*c7c0*/  MOV R14, R110 ;  /* 0x0000006e000e7202 */ /* 0x000fe20000000f00 */
[----:B------:R-:W-:-:S05]  /*c7d0*/  VIADD R91, R137, 0x96a522ad ;  /* 0x96a522ad895b7836 */ /* 0x000fca0000000000 */
[----:B------:R-:W-:Y:S01]  /*c7e0*/  LOP3.LUT R91, R91, R8, R7, 0x96, !PT ;  /* 0x000000085b5b7212 */ /* 0x000fe200078e9607 */
[----:B------:R-:W-:Y:S02]  /*c7f0*/  IMAD.MOV.U32 R7, RZ, RZ, R140 ;  /* 0x000000ffff077224 */ /* 0x000fe400078e008c */
[----:B------:R-:W-:-:S07]  /*c800*/  IMAD.MOV.U32 R140, RZ, RZ, R6 ;  /* 0x000000ffff8c7224 */ /* 0x000fce00078e0006 */
.L_x_1326:
[----:B------:R-:W-:Y:S05]  /*c810*/  BSYNC.RECONVERGENT B1 ;  /* 0x0000000000017941 */ /* 0x000fea0003800200 */
.L_x_1325:
[----:B------:R-:W-:Y:S01]  /*c820*/  I2FP.F32.U32 R6, R7 ;  /* 0x0000000700067245 */ /* 0x000fe20000201000 */
[----:B------:R-:W-:Y:S01]  /*c830*/  IMAD.U32 R7, R77, 0x10000, RZ ;  /* 0x000100004d077824 */ /* 0x000fe200078e00ff */
[----:B------:R-:W-:Y:S01]  /*c840*/  LOP3.LUT R93, R93, 0xfffffffb, RZ, 0xc0, !PT ;  /* 0xfffffffb5d5d7812 */ /* 0x000fe200078ec0ff */
        /* <DEDUP_REMOVED lines=20> */
.L_x_1332:
        /* <DEDUP_REMOVED lines=13> */
.L_x_1334:
[----:B------:R-:W-:Y:S05]  /*ca60*/  BSYNC.RECONVERGENT B2 ;  /* 0x0000000000027941 */ /* 0x000fea0003800200 */
.L_x_1333:
        /* <DEDUP_REMOVED lines=59> */
.L_x_1331:
[----:B------:R-:W-:Y:S05]  /*ce20*/  BSYNC.RECONVERGENT B1 ;  /* 0x0000000000017941 */ /* 0x000fea0003800200 */
.L_x_1330:
        /* <DEDUP_REMOVED lines=11> */
[----:B------:R-:W-:Y:S01]  /*cee0*/  FADD.FTZ R10, R10, R7 ;  /* 0x000000070a0a7221 */ /* 0x000fe20000010000 */
[----:B------:R-:W-:-:S03]  /*cef0*/  MOV R7, R14 ;  /* 0x0000000e00077202 */ /* 0x000fc60000000f00 */
        /* <DEDUP_REMOVED lines=13> */
.L_x_1337:
        /* <DEDUP_REMOVED lines=13> */
.L_x_1339:
[----:B------:R-:W-:Y:S05]  /*d0a0*/  BSYNC.RECONVERGENT B2 ;  /* 0x0000000000027941 */ /* 0x000fea0003800200 */
.L_x_1338:
        /* <DEDUP_REMOVED lines=59> */
.L_x_1336:
[----:B------:R-:W-:Y:S05]  /*d460*/  BSYNC.RECONVERGENT B1 ;  /* 0x0000000000017941 */ /* 0x000fea0003800200 */
.L_x_1335:
        /* <DEDUP_REMOVED lines=22> */
.L_x_1342:
        /* <DEDUP_REMOVED lines=13> */
.L_x_1344:
[----:B------:R-:W-:Y:S05]  /*d6a0*/  BSYNC.RECONVERGENT B2 ;  /* 0x0000000000027941 */ /* 0x000fea0003800200 */
.L_x_1343:
        /* <DEDUP_REMOVED lines=59> */
.L_x_1341:
[----:B------:R-:W-:Y:S05]  /*da60*/  BSYNC.RECONVERGENT B1 ;  /* 0x0000000000017941 */ /* 0x000fea0003800200 */
.L_x_1340:
[----:B------:R-:W-:Y:S01]  /*da70*/  I2FP.F32.U32 R6, R7 ;  /* 0x0000000700067245 */ /* 0x000fe20000201000 */
[----:B------:R-:W-:Y:S01]  /*da80*/  BSSY.RECONVERGENT B1, `(.L_x_1345) ;  /* 0x0000063000017945 */ /* 0x000fe20003800200 */
[----:B------:R-:W-:Y:S01]  /*da90*/  PRMT R7, R33, 0x7632, R7 ;  /* 0x0000763221077816 */ /* 0x000fe20000000007 */
[----:B------:R-:W-:Y:S02]  /*daa0*/  HFMA2 R77, -RZ, RZ, 0, 1.1920928955078125e-07 ;  /* 0x00000002ff4d7431 */ /* 0x000fe400000001ff */
[----:B------:R-:W-:Y:S01]  /*dab0*/  FFMA.FTZ R6, R6, R145, 1.1641532182693481445e-10 ;  /* 0x2f00000006067423 */ /* 0x000fe20000010091 */
[----:B------:R-:W-:-:S04]  /*dac0*/  SHF.L.U32 R7, R7, 0x10, RZ ;  /* 0x0000001007077819 */ /* 0x000fc800000006ff */
        /* <DEDUP_REMOVED lines=21> */
.L_x_1347:
        /* <DEDUP_REMOVED lines=13> */
.L_x_1349:
[----:B------:R-:W-:Y:S05]  /*dcf0*/  BSYNC.RECONVERGENT B2 ;  /* 0x0000000000027941 */ /* 0x000fea0003800200 */
.L_x_1348:
        /* <DEDUP_REMOVED lines=59> */
.L_x_1346:
[----:B------:R-:W-:Y:S05]  /*e0b0*/  BSYNC.RECONVERGENT B1 ;  /* 0x0000000000017941 */ /* 0x000fea0003800200 */
.L_x_1345:
        /* <DEDUP_REMOVED lines=21> */
.L_x_1352:
        /* <DEDUP_REMOVED lines=13> */
.L_x_1354:
[----:B------:R-:W-:Y:S05]  /*e2e0*/  BSYNC.RECONVERGENT B2 ;  /* 0x0000000000027941 */ /* 0x000fea0003800200 */
.L_x_1353:
        /* <DEDUP_REMOVED lines=51> */
[----:B------:R-:W-:Y:S02]  /*e620*/  HFMA2 R89, -RZ, RZ, 0, 0 ;  /* 0x00000000ff597431 */ /* 0x000fe400000001ff */
[----:B------:R-:W-:Y:S01]  /*e630*/  IMAD.WIDE.U32 R120, R120, -0x326172a9, RZ ;  /* 0xcd9e8d5778787825 */ /* 0x000fe200078e00ff */
[----:B------:R-:W-:-:S03]  /*e640*/  LOP3.LUT R91, R91, R76, R7, 0x96, !PT ;  /* 0x0000004c5b5b7212 */ /* 0x000fc600078e9607 */
[----:B------:R-:W-:Y:S01]  /*e650*/  VIADD R77, R136, 0x8ff34781 ;  /* 0x8ff34781884d7836 */ /* 0x000fe20000000000 */
[----:B------:R-:W-:Y:S01]  /*e660*/  MOV R14, R120 ;  /* 0x00000078000e7202 */ /* 0x000fe20000000f00 */
[----:B------:R-:W-:Y:S02]  /*e670*/  IMAD.MOV.U32 R76, RZ, RZ, R140 ;  /* 0x000000ffff4c7224 */ /* 0x000fe400078e008c */
[----:B------:R-:W-:Y:S01]  /*e680*/  IMAD.MOV.U32 R140, RZ, RZ, R6 ;  /* 0x000000ffff8c7224 */ /* 0x000fe200078e0006 */
[----:B------:R-:W-:-:S07]  /*e690*/  LOP3.LUT R90, R77, R90, R121, 0x96, !PT ;  /* 0x0000005a4d5a7212 */ /* 0x000fce00078e9679 */
.L_x_1351:
[----:B------:R-:W-:Y:S05]  /*e6a0*/  BSYNC.RECONVERGENT B1 ;  /* 0x0000000000017941 */ /* 0x000fea0003800200 */
.L_x_1350:
        /* <DEDUP_REMOVED lines=26> */
.L_x_1357:
        /* <DEDUP_REMOVED lines=13> */
.L_x_1359:
[----:B------:R-:W-:Y:S05]  /*e920*/  BSYNC.RECONVERGENT B2 ;  /* 0x0000000000027941 */ /* 0x000fea0003800200 */
.L_x_1358:
        /* <DEDUP_REMOVED lines=59> */
.L_x_1356:
[----:B------:R-:W-:Y:S05]  /*ece0*/  BSYNC.RECONVERGENT B1 ;  /* 0x0000000000017941 */ /* 0x000fea0003800200 */
.L_x_1355:
        /* <DEDUP_REMOVED lines=20> */
.L_x_1362:
        /* <DEDUP_REMOVED lines=13> */
.L_x_1364:
[----:B------:R-:W-:Y:S05]  /*ef00*/  BSYNC.RECONVERGENT B2 ;  /* 0x0000000000027941 */ /* 0x000fea0003800200 */
.L_x_1363:
        /* <DEDUP_REMOVED lines=59> */
.L_x_1361:
[----:B------:R-:W-:Y:S05]  /*f2c0*/  BSYNC.RECONVERGENT B1 ;  /* 0x0000000000017941 */ /* 0x000fea0003800200 */
.L_x_1360:
        /* <DEDUP_REMOVED lines=27> */
.L_x_1367:
        /* <DEDUP_REMOVED lines=13> */
.L_x_1369:
[----:B------:R-:W-:Y:S05]  /*f550*/  BSYNC.RECONVERGENT B2 ;  /* 0x0000000000027941 */ /* 0x000fea0003800200 */
.L_x_1368:
[----:B------:R-:W-:Y:S01]  /*f560*/  IMAD.WIDE.U32 R90, R97, -0x326172a9, RZ ;  /* 0xcd9e8d57615a7825 */ /* 0x000fe200078e00ff */
[----:B------:R-:W-:Y:S02]  /*f570*/  LOP3.LUT R76, R15, R139, R137, 0x96, !PT ;  /* 0x0000008b0f4c7212 */ /* 0x000fe400078e9689 */
[----:B------:R-:W-:Y:S01]  /*f580*/  IADD3 R89, PT, PT, R136, -0x61c88647, RZ ;  /* 0x9e3779b988597810 */ /* 0x000fe20007ffe0ff */
[----:B------:R-:W-:Y:S01]  /*f590*/  IMAD.MOV.U32 R6, RZ, RZ, R140 ;  /* 0x000000ffff067224 */ /* 0x000fe200078e008c */
        /* <DEDUP_REMOVED lines=52> */
[----:B------:R-:W-:Y:S01]  /*f8e0*/  MOV R140, R76 ;  /* 0x0000004c008c7202 */ /* 0x000fe20000000f00 */
[----:B------:R-:W-:Y:S01]  /*f8f0*/  IMAD.MOV.U32 R76, RZ, RZ, RZ ;  /* 0x000000ffff4c7224 */ /* 0x000fe200078e00ff */
[----:B------:R-:W-:-:S07]  /*f900*/  LOP3.LUT R91, R91, R138, R77, 0x96, !PT ;  /* 0x0000008a5b5b7212 */ /* 0x000fce00078e964d */
.L_x_1366:
[----:B------:R-:W-:Y:S05]  /*f910*/  BSYNC.RECONVERGENT B1 ;  /* 0x0000000000017941 */ /* 0x000fea0003800200 */
.L_x_1365:
[----:B------:R-:W-:Y:S01]  /*f920*/  I2FP.F32.U32 R6, R6 ;  /* 0x0000000600067245 */ /* 0x000fe20000201000 */
[C---:B------:R-:W-:Y:S01]  /*f930*/  IMAD.U32 R77, R79.reuse, 0x10000, RZ ;  /* 0x000100004f4d7824 */ /* 0x040fe200078e00ff */
[----:B------:R-:W-:Y:S01]  /*f940*/  ISETP.NE.AND P5, PT, R76, 0x1, PT ;  /* 0x000000014c00780c */ /* 0x000fe20003fa5270 */
[----:B------:R-:W-:Y:S01]  /*f950*/  BSSY.RECONVERGENT B1, `(.L_x_1370) ;  /* 0x000005b000017945 */ /* 0x000fe20003800200 */
[----:B------:R-:W-:Y:S01]  /*f960*/  PRMT R89, R79, 0x7632, R89 ;  /* 0x000076324f597816 */ /* 0x000fe20000000059 */
[----:B------:R-:W-:Y:S01]  /*f970*/  FFMA.FTZ R6, R6, R145, 1.1641532182693481445e-10 ;  /* 0x2f00000006067423 */ /* 0x000fe20000010091 */
[----:B------:R-:W-:Y:S01]  /*f980*/  FMUL.FTZ R77, R77, R146 ;  /* 0x000000924d4d7220 */ /* 0x000fe20000410000 */
[----:B------:R-:W-:Y:S02]  /*f990*/  HFMA2 R79, -RZ, RZ, 0, 1.1920928955078125e-07 ;  /* 0x00000002ff4f7431 */ /* 0x000fe400000001ff */
[----:B------:R-:W-:Y:S01]  /*f9a0*/  IMAD.MOV.U32 R78, RZ, RZ, R14 ;  /* 0x000000ffff4e7224 */ /* 0x000fe200078e000e */
        /* <DEDUP_REMOVED lines=12> */
.L_x_1372:
        /* <DEDUP_REMOVED lines=13> */
.L_x_1374:
[----:B------:R-:W-:Y:S05]  /*fb40*/  BSYNC.RECONVERGENT B2 ;  /* 0x0000000000027941 */ /* 0x000fea0003800200 */
.L_x_1373:
[----:B------:R-:W-:Y:S01]  /*fb50*/  IMAD.WIDE.U32 R78, R97, -0x326172a9, RZ ;  /* 0xcd9e8d57614e7825 */ /* 0x000fe200078e00ff */
[----:B------:R-:W-:Y:S02]  /*fb60*/  LOP3.LUT R76, R15, R91, R137, 0x96, !PT ;  /* 0x0000005b0f4c7212 */ /* 0x000fe400078e9689 */
[C---:B------:R-:W-:Y:S01]  /*fb70*/  IADD3 R121, PT, PT, R137.reuse, 0x76cf5d0a, RZ ;  /* 0x76cf5d0a89797810 */ /* 0x040fe20007ffe0ff */
[----:B------:R-:W-:Y:S01]  /*fb80*/  VIADD R91, R137, 0xbb67ae85 ;  /* 0xbb67ae85895b7836 */ /* 0x000fe20000000000 */
        /* <DEDUP_REMOVED lines=55> */
.L_x_1371:
[----:B------:R-:W-:Y:S05]  /*ff00*/  BSYNC.RECONVERGENT B1 ;  /* 0x0000000000017941 */ /* 0x000fea0003800200 */
.L_x_1370:
[----:B------:R-:W-:Y:S01]  /*ff10*/  I2FP.F32.U32 R76, R78 ;  /* 0x0000004e004c7245 */ /* 0x000fe20000201000 */
[----:B------:R-:W-:Y:S01]  /*ff20*/  @P1 IMAD.U32 R121, R31, 0x10000, RZ ;  /* 0x000100001f791824 */ /* 0x000fe200078e00ff */
[----:B------:R-:W-:Y:S01]  /*ff30*/  SHF.L.U32 R77, R35, 0x10, RZ ;  /* 0x00000010234d7819 */ /* 0x000fe200000006ff */
[----:B------:R-:W-:Y:S01]  /*ff40*/  BSSY.RECONVERGENT B1, `(.L_x_1375) ;  /* 0x0000060000017945 */ /* 0x000fe20003800200 */
[----:B------:R-:W-:Y:S02]  /*ff50*/  HFMA2 R138, -RZ, RZ, 0, 1.1920928955078125e-07 ;  /* 0x00000002ff8a7431 */ /* 0x000fe400000001ff */
[----:B------:R-:W-:Y:S01]  /*ff60*/  FFMA.FTZ R76, R76, R145, 1.1641532182693481445e-10 ;  /* 0x2f0000004c4c7423 */ /* 0x000fe20000010091 */
[----:B------:R-:W-:-:S04]  /*ff70*/  FMUL.FTZ R77, R77, R146 ;  /* 0x000000924d4d7220 */ /* 0x000fc80000410000 */
[----:B------:R-:W-:-:S04]  /*ff80*/  FSETP.GTU.FTZ.AND P5, PT, R76, R147, PT ;  /* 0x000000934c00720b */ /* 0x000fc80003fbc000 */
[----:B------:R-:W-:Y:S02]  /*ff90*/  FSEL R77, R77, RZ, !P5 ;  /* 0x000000ff4d4d7208 */ /* 0x000fe40006800000 */
[----:B------:R-:W-:Y:S02]  /*ffa0*/  SEL R76, RZ, 0x1, P5 ;  /* 0x00000001ff4c7807 */ /* 0x000fe40002800000 */
[----:B------:R-:W-:Y:S01]  /*ffb0*/  ISETP.NE.AND P5, PT, R79, 0x1, PT ;  /* 0x000000014f00780c */ /* 0x000fe20003fa5270 */
[----:B------:R-:W-:Y:S01]  /*ffc0*/  FADD.FTZ R6, R6, R77 ;  /* 0x0000004d06067221 */ /* 0x000fe20000010000 */
[----:B------:R-:W-:-:S03]  /*ffd0*/  IMAD.MOV.U32 R77, RZ, RZ, R14 ;  /* 0x000000ffff4d7224 */ /* 0x000fc600078e000e */
        /* <DEDUP_REMOVED lines=13> */
.L_x_1377:
        /* <DEDUP_REMOVED lines=13> */
.L_x_1379:
[----:B------:R-:W-:Y:S05]  /*10180*/  BSYNC.RECONVERGENT B2 ;  /* 0x0000000000027941 */ /* 0x000fea0003800200 */
.L_x_1378:
        /* <DEDUP_REMOVED lines=59> */
.L_x_1376:
[----:B------:R-:W-:Y:S05]  /*10540*/  BSYNC.RECONVERGENT B1 ;  /* 0x0000000000017941 */ /* 0x000fea0003800200 */
.L_x_1375:
        /* <DEDUP_REMOVED lines=20> */
.L_x_1382:
        /* <DEDUP_REMOVED lines=15> */
.L_x_1384:
[----:B------:R-:W-:Y:S05]  /*10780*/  BSYNC.RECONVERGENT B2 ;  /* 0x0000000000027941 */ /* 0x000fea0003800200 */
.L_x_1383:
        /* <DEDUP_REMOVED lines=8> */
[C---:B------:R-:W-:Y:S01]  /*10810*/  VIADD R77, R136.reuse, 0x3c6ef372 ;  /* 0x3c6ef372884d7836 */ /* 0x040fe20000000000 */
[----:B------:R-:W-:Y:S01]  /*10820*/  LOP3.LUT R91, R91, R138, R79, 0x96, !PT ;  /* 0x0000008a5b5b7212 */ /* 0x000fe200078e964f */
[----:B------:R-:W-:Y:S01]  /*10830*/  IMAD.WIDE.U32 R138, R89, -0x2daee0ad, RZ ;  /* 0xd2511f53598a7825 */ /* 0x000fe200078e00ff */
[----:B------:R-:W-:-:S03]  /*10840*/  IADD3 R89, PT, PT, R136, -0x255992d5, RZ ;  /* 0xdaa66d2b88597810 */ /* 0x000fc60007ffe0ff */
        /* <DEDUP_REMOVED lines=30> */
[----:B------:R-:W-:Y:S01]  /*10a30*/  IADD3 R5, PT, PT, R136, -0xe443238, RZ ;  /* 0xf1bbcdc888057810 */ /* 0x000fe20007ffe0ff */
[----:B------:R-:W-:Y:S01]  /*10a40*/  VIADD R77, R137, 0xdb3d7428 ;  /* 0xdb3d7428894d7836 */ /* 0x000fe20000000000 */
[----:B------:R-:W-:Y:S01]  /*10a50*/  LOP3.LUT R90, R129, R138, R79, 0x96, !PT ;  /* 0x0000008a815a7212 */ /* 0x000fe200078e964f */
[----:B------:R-:W-:-:S04]  /*10a60*/  IMAD.WIDE.U32 R138, R89, -0x2daee0ad, RZ ;  /* 0xd2511f53598a7825 */ /* 0x000fc800078e00ff */
[----:B------:R-:W-:Y:S02]  /*10a70*/  HFMA2 R89, -RZ, RZ, 0, 0 ;  /* 0x00000000ff597431 */ /* 0x000fe400000001ff */
[----:B------:R-:W-:Y:S01]  /*10a80*/  IMAD.WIDE.U32 R90, R90, -0x326172a9, RZ ;  /* 0xcd9e8d575a5a7825 */ /* 0x000fe200078e00ff */
[----:B------:R-:W-:-:S04]  /*10a90*/  LOP3.LUT R78, R77, R78, R139, 0x96, !PT ;  /* 0x0000004e4d4e7212 */ /* 0x000fc800078e968b */
[----:B------:R-:W-:Y:S01]  /*10aa0*/  LOP3.LUT R76, R5, R76, R91, 0x96, !PT ;  /* 0x0000004c054c7212 */ /* 0x000fe200078e965b */
[----:B------:R-:W-:-:S04]  /*10ab0*/  IMAD.WIDE.U32 R78, R78, -0x326172a9, RZ ;  /* 0xcd9e8d574e4e7825 */ /* 0x000fc800078e00ff */
[----:B------:R-:W-:Y:S01]  /*10ac0*/  VIADD R5, R136, 0x8ff34781 ;  /* 0x8ff3478188057836 */ /* 0x000fe20000000000 */
[----:B------:R-:W-:Y:S01]  /*10ad0*/  MOV R14, R78 ;  /* 0x0000004e000e7202 */ /* 0x000fe20000000f00 */
[----:B------:R-:W-:-:S03]  /*10ae0*/  IMAD.WIDE.U32 R76, R76, -0x2daee0ad, RZ ;  /* 0xd2511f534c4c7825 */ /* 0x000fc600078e00ff */
[----:B------:R-:W-:Y:S01]  /*10af0*/  LOP3.LUT R90, R5, R90, R79, 0x96, !PT ;  /* 0x0000005a055a7212 */ /* 0x000fe200078e964f */
[----:B------:R-:W-:Y:S02]  /*10b00*/  VIADD R91, R137, 0x96a522ad ;  /* 0x96a522ad895b7836 */ /* 0x000fe40000000000 */
[----:B------:R-:W-:Y:S02]  /*10b10*/  IMAD.MOV.U32 R78, RZ, RZ, R140 ;  /* 0x000000ffff4e7224 */ /* 0x000fe400078e008c */
[----:B------:R-:W-:Y:S01]  /*10b20*/  IMAD.MOV.U32 R140, RZ, RZ, R76 ;  /* 0x000000ffff8c7224 */ /* 0x000fe200078e004c */
[----:B------:R-:W-:-:S07]  /*10b30*/  LOP3.LUT R91, R91, R138, R77, 0x96, !PT ;  /* 0x0000008a5b5b7212 */ /* 0x000fce00078e964d */
.L_x_1381:
[----:B------:R-:W-:Y:S05]  /*10b40*/  BSYNC.RECONVERGENT B1 ;  /* 0x0000000000017941 */ /* 0x000fea0003800200 */
.L_x_1380:
[----:B------:R-:W-:Y:S02]  /*10b50*/  I2FP.F32.U32 R76, R78 ;  /* 0x0000004e004c7245 */ /* 0x000fe40000201000 */
[----:B------:R-:W-:Y:S02]  /*10b60*/  PRMT R5, R35, 0x7632, R5 ;  /* 0x0000763223057816 */ /* 0x000fe40000000005 */
[----:B------:R-:W-:Y:S01]  /*10b70*/  @P1 PRMT R77, R31, 0x7632, R77 ;  /* 0x000076321f4d1816 */ /* 0x000fe2000000004d */
[----:B------:R-:W-:Y:S01]  /*10b80*/  FFMA.FTZ R76, R76, R145, 1.1641532182693481445e-10 ;  /* 0x2f0000004c4c7423 */ /* 0x000fe20000010091 */
[----:B------:R-:W-:Y:S01]  /*10b90*/  PRMT R78, R149, 0x5410, R148 ;  /* 0x00005410954e7816 */ /* 0x000fe20000000094 */
[----:B------:R-:W-:Y:S02]  /*10ba0*/  IMAD.U32 R5, R5, 0x10000, RZ ;  /* 0x0001000005057824 */ /* 0x000fe400078e00ff */
        /* <DEDUP_REMOVED lines=8> */
[----:B------:R-:W-:Y:S02]  /*10c30*/  @!P1 MOV R129, R150 ;  /* 0x0000009600819202 */ /* 0x000fe40000000f00 */
[----:B------:R-:W-:Y:S02]  /*10c40*/  PRMT R77, R144, 0x5410, R143 ;  /* 0x00005410904d7816 */ /* 0x000fe4000000008f */
[----:B------:R-:W-:-:S04]  /*10c50*/  F2FP.BF16.F32.PACK_AB R79, RZ, R129 ;  /* 0x00000081ff4f723e */ /* 0x000fc800000010ff */
[----:B------:R-:W-:Y:S01]  /*10c60*/  PRMT R79, R142, 0x5410, R79 ;  /* 0x000054108e4f7816 */ /* 0x000fe2000000004f */
[----:B------:R-:W-:Y:S06]  /*10c70*/  BRA `(.L_x_1385) ;  /* 0x0000003000c47947 */ /* 0x000fec0003800000 */
.L_x_1304:
        /* <DEDUP_REMOVED lines=16> */
.L_x_1388:
        /* <DEDUP_REMOVED lines=13> */
.L_x_1390:
[----:B------:R-:W-:Y:S05]  /*10e50*/  BSYNC.RECONVERGENT B2 ;  /* 0x0000000000027941 */ /* 0x000fea0003800200 */
.L_x_1389:
[----:B------:R-:W-:Y:S01]  /*10e60*/  IMAD.WIDE.U32 R90, R97, -0x326172a9, RZ ;  /* 0xcd9e8d57615a7825 */ /* 0x000fe200078e00ff */
[----:B------:R-:W-:Y:S02]  /*10e70*/  LOP3.LUT R110, R15, R105, R137, 0x96, !PT ;  /* 0x000000690f6e7212 */ /* 0x000fe400078e9689 */
[----:B------:R-:W-:Y:S01]  /*10e80*/  MOV R4, R134 ;  /* 0x0000008600047202 */ /* 0x000fe20000000f00 */
        /* <DEDUP_REMOVED lines=48> */
[----:B------:R-:W-:-:S03]  /*11190*/  IMAD.MOV.U32 R105, RZ, RZ, RZ ;  /* 0x000000ffff697224 */ /* 0x000fc600078e00ff */
[----:B------:R-:W-:Y:S01]  /*111a0*/  LOP3.LUT R89, R89, R110, R91, 0x96, !PT ;  /* 0x0000006e59597212 */ /* 0x000fe200078e965b */
[----:B------:R-:W-:Y:S01]  /*111b0*/  IMAD.WIDE.U32 R110, R111, -0x326172a9, RZ ;  /* 0xcd9e8d576f6e7825 */ /* 0x000fe200078e00ff */
[----:B------:R-:W-:-:S03]  /*111c0*/  IADD3 R91, PT, PT, R136, -0x700cb87f, RZ ;  /* 0x8ff34781885b7810 */ /* 0x000fc60007ffe0ff */
[----:B------:R-:W-:Y:S01]  /*111d0*/  IMAD.WIDE.U32 R140, R89, -0x2daee0ad, RZ ;  /* 0xd2511f53598c7825 */ /* 0x000fe200078e00ff */
[----:B------:R-:W-:-:S03]  /*111e0*/  LOP3.LUT R90, R91, R90, R111, 0x96, !PT ;  /* 0x0000005a5b5a7212 */ /* 0x000fc600078e966f */
[----:B------:R-:W-:Y:S02]  /*111f0*/  VIADD R89, R137, 0x96a522ad ;  /* 0x96a522ad89597836 */ /* 0x000fe40000000000 */
[----:B------:R-:W-:-:S03]  /*11200*/  IMAD.MOV.U32 R14, RZ, RZ, R110 ;  /* 0x000000ffff0e7224 */ /* 0x000fc600078e006e */
[----:B------:R-:W-:-:S07]  /*11210*/  LOP3.LUT R91, R89, R104, R141, 0x96, !PT ;  /* 0x00000068595b7212 */ /* 0x000fce00078e968d */
.L_x_1387:
[----:B------:R-:W-:Y:S05]  /*11220*/  BSYNC.RECONVERGENT B1 ;  /* 0x0000000000017941 */ /* 0x000fea0003800200 */
.L_x_1386:
        /* <DEDUP_REMOVED lines=11> */
[----:B0-----:R-:W-:Y:S01]  /*112e0*/  FMUL.FTZ R104, R104, R145 ;  /* 0x0000009168687220 */ /* 0x001fe20000410000 */
[----:B-1----:R-:W-:Y:S01]  /*112f0*/  FSETP.GTU.FTZ.AND P2, PT, R89, R144, PT ;  /* 0x000000905900720b */ /* 0x002fe20003f5c000 */
        /* <DEDUP_REMOVED lines=16> */
.L_x_1393:
        /* <DEDUP_REMOVED lines=13> */
.L_x_1395:
[----:B------:R-:W-:Y:S05]  /*114d0*/  BSYNC.RECONVERGENT B2 ;  /* 0x0000000000027941 */ /* 0x000fea0003800200 */
.L_x_1394:
[----:B------:R-:W-:Y:S01]  /*114e0*/  IMAD.WIDE.U32 R90, R97, -0x326172a9, RZ ;  /* 0xcd9e8d57615a7825 */ /* 0x000fe200078e00ff */
[----:B------:R-:W-:Y:S02]  /*114f0*/  LOP3.LUT R104, R15, R111, R137, 0x96, !PT ;  /* 0x0000006f0f687212 */ /* 0x000fe400078e9689 */
[----:B------:R-:W-:Y:S02]  /*11500*/  IADD3 R89, PT, PT, R136, -0x61c88647, RZ ;  /* 0x9e3779b988597810 */ /* 0x000fe40007ffe0ff */
        /* <DEDUP_REMOVED lines=45> */
[----:B------:R-:W-:Y:S02]  /*117e0*/  IADD3 R89, PT, PT, R136, -0xe443238, RZ ;  /* 0xf1bbcdc888597810 */ /* 0x000fe40007ffe0ff */
[----:B------:R-:W-:Y:S02]  /*117f0*/  LOP3.LUT R120, R105, R120, R111, 0x96, !PT ;  /* 0x0000007869787212 */ /* 0x000fe400078e966f */
[----:B------:R-:W-:Y:S01]  /*11800*/  LOP3.LUT R104, R89, R104, R91, 0x96, !PT ;  /* 0x0000006859687212 */ /* 0x000fe200078e965b */
[----:B------:R-:W-:Y:S02]  /*11810*/  VIADD R91, R137, 0x96a522ad ;  /* 0x96a522ad895b7836 */ /* 0x000fe40000000000 */
[----:B------:R-:W-:-:S04]  /*11820*/  IMAD.WIDE.U32 R120, R120, -0x326172a9, RZ ;  /* 0xcd9e8d5778787825 */ /* 0x000fc800078e00ff */
[----:B------:R-:W-:Y:S01]  /*11830*/  IMAD.WIDE.U32 R104, R104, -0x2daee0ad, RZ ;  /* 0xd2511f5368687825 */ /* 0x000fe200078e00ff */
[----:B------:R-:W-:-:S03]  /*11840*/  MOV R14, R120 ;  /* 0x00000078000e7202 */ /* 0x000fc60000000f00 */
[----:B------:R-:W-:Y:S01]  /*11850*/  VIADD R89, R136, 0x8ff34781 ;  /* 0x8ff3478188597836 */ /* 0x000fe20000000000 */
[----:B------:R-:W-:Y:S01]  /*11860*/  LOP3.LUT R91, R91, R110, R105, 0x96, !PT ;  /* 0x0000006e5b5b7212 */ /* 0x000fe200078e9669 */
[----:B------:R-:W-:-:S03]  /*11870*/  HFMA2 R110, -RZ, RZ, 0, 0 ;  /* 0x00000000ff6e7431 */ /* 0x000fc600000001ff */
[----:B------:R-:W-:Y:S01]  /*11880*/  LOP3.LUT R90, R89, R90, R121, 0x96, !PT ;  /* 0x0000005a595a7212 */ /* 0x000fe200078e9679 */
[----:B------:R-:W-:Y:S02]  /*11890*/  IMAD.MOV.U32 R89, RZ, RZ, R140 ;  /* 0x000000ffff597224 */ /* 0x000fe400078e008c */
[----:B------:R-:W-:-:S07]  /*118a0*/  IMAD.MOV.U32 R140, RZ, RZ, R104 ;  /* 0x000000ffff8c7224 */ /* 0x000fce00078e0068 */
.L_x_1392:
[----:B------:R-:W-:Y:S05]  /*118b0*/  BSYNC.RECONVERGENT B1 ;  /* 0x0000000000017941 */ /* 0x000fea0003800200 */
.L_x_1391:
        /* <DEDUP_REMOVED lines=26> */
.L_x_1398:
        /* <DEDUP_REMOVED lines=13> */
.L_x_1400:
[----:B------:R-:W-:Y:S05]  /*11b30*/  BSYNC.RECONVERGENT B2 ;  /* 0x0000000000027941 */ /* 0x000fea0003800200 */
.L_x_1399:
        /* <DEDUP_REMOVED lines=8> */
[----:B------:R-:W-:Y:S02]  /*11bc0*/  VIADD R91, R137, 0xbb67ae85 ;  /* 0xbb67ae85895b7836 */ /* 0x000fe40000000000 */
[----:B------:R-:W-:-:S03]  /*11bd0*/  IMAD.MOV.U32 R76, RZ, RZ, R140 ;  /* 0x000000ffff4c7224 */ /* 0x000fc600078e008c */
        /* <DEDUP_REMOVED lines=47> */
[----:B------:R-:W-:-:S04]  /*11ed0*/  LOP3.LUT R90, R89, R90, R139, 0x96, !PT ;  /* 0x0000005a595a7212 */ /* 0x000fc800078e968b */
[----:B------:R-:W-:Y:S01]  /*11ee0*/  LOP3.LUT R91, R91, R120, R111, 0x96, !PT ;  /* 0x000000785b5b7212 */ /* 0x000fe200078e966f */
[----:B------:R-:W-:Y:S01]  /*11ef0*/  IMAD.MOV.U32 R111, RZ, RZ, RZ ;  /* 0x000000ffff6f7224 */ /* 0x000fe200078e00ff */
[----:B------:R-:W-:-:S07]  /*11f00*/  MOV R140, R110 ;  /* 0x0000006e008c7202 */ /* 0x000fce0000000f00 */
.L_x_1397:
[----:B------:R-:W-:Y:S05]  /*11f10*/  BSYNC.RECONVERGENT B1 ;  /* 0x0000000000017941 */ /* 0x000fea0003800200 */
.L_x_1396:
[----:B------:R-:W-:Y:S01]  /*11f20*/  I2FP.F32.U32 R76, R76 ;  /* 0x0000004c004c7245 */ /* 0x000fe20000201000 */
[----:B------:R-:W-:Y:S01]  /*11f30*/  IMAD.U32 R104, R77, 0x10000, RZ ;  /* 0x000100004d687824 */ /* 0x000fe200078e00ff */
[----:B------:R-:W-:Y:S01]  /*11f40*/  LOP3.LUT R93, R93, 0xfffffffb, RZ, 0xc0, !PT ;  /* 0xfffffffb5d5d7812 */ /* 0x000fe200078ec0ff */
[----:B------:R-:W-:Y:S01]  /*11f50*/  BSSY.RECONVERGENT B1, `(.L_x_1401) ;  /* 0x0000062000017945 */ /* 0x000fe20003800200 */
[----:B------:R-:W-:Y:S02]  /*11f60*/  IMAD.MOV.U32 R120, RZ, RZ, 0x2 ;  /* 0x00000002ff787424 */ /* 0x000fe400078e00ff */
[----:B------:R-:W-:Y:S01]  /*11f70*/  FFMA.FTZ R89, R76, R129, 1.1641532182693481445e-10 ;  /* 0x2f0000004c597423 */ /* 0x000fe20000010081 */
[----:B------:R-:W-:-:S04]  /*11f80*/  FMUL.FTZ R104, R104, R145 ;  /* 0x0000009168687220 */ /* 0x000fc80000410000 */
[----:B------:R-:W-:Y:S02]  /*11f90*/  FSETP.GTU.FTZ.AND P2, PT, R89, R144, PT ;  /* 0x000000905900720b */ /* 0x000fe40003f5c000 */
[----:B------:R-:W-:Y:S02]  /*11fa0*/  @P1 SHF.L.U32 R89, R29, 0x10, RZ ;  /* 0x000000101d591819 */ /* 0x000fe400000006ff */
        /* <DEDUP_REMOVED lines=17> */
.L_x_1403:
        /* <DEDUP_REMOVED lines=13> */
.L_x_1405:
[----:B------:R-:W-:Y:S05]  /*12190*/  BSYNC.RECONVERGENT B2 ;  /* 0x0000000000027941 */ /* 0x000fea0003800200 */
.L_x_1404:
        /* <DEDUP_REMOVED lines=58> */
[----:B------:R-:W-:Y:S01]  /*12540*/  IMAD.MOV.U32 R120, RZ, RZ, RZ ;  /* 0x000000ffff787224 */ /* 0x000fe200078e00ff */
[----:B------:R-:W-:Y:S01]  /*12550*/  MOV R77, R140 ;  /* 0x0000008c004d7202 */ /* 0x000fe20000000f00 */
[----:B------:R-:W-:-:S07]  /*12560*/  IMAD.MOV.U32 R140, RZ, RZ, R76 ;  /* 0x000000ffff8c7224 */ /* 0x000fce00078e004c */
.L_x_1402:
[----:B------:R-:W-:Y:S05]  /*12570*/  BSYNC.RECONVERGENT B1 ;  /* 0x0000000000017941 */ /* 0x000fea0003800200 */
.L_x_1401:
        /* <DEDUP_REMOVED lines=26> */
.L_x_1408:
        /* <DEDUP_REMOVED lines=13> */
.L_x_1410:
[----:B------:R-:W-:Y:S05]  /*127f0*/  BSYNC.RECONVERGENT B2 ;  /* 0x0000000000027941 */ /* 0x000fea0003800200 */
.L_x_1409:
        /* <DEDUP_REMOVED lines=61> */
.L_x_1407:
[----:B------:R-:W-:Y:S05]  /*12bd0*/  BSYNC.RECONVERGENT B1 ;  /* 0x0000000000017941 */ /* 0x000fea0003800200 */
.L_x_1406:
        /* <DEDUP_REMOVED lines=8> */
[----:B------:R-:W-:Y:S02]  /*12c60*/  MOV R121, 0x2 ;  /* 0x0000000200797802 */ /* 0x000fe40000000f00 */
[----:B------:R-:W-:Y:S01]  /*12c70*/  FSETP.GTU.FTZ.AND P2, PT, R77, R144, PT ;  /* 0x000000904d00720b */ /* 0x000fe20003f5c000 */
        /* <DEDUP_REMOVED lines=14> */
.L_x_1413:
        /* <DEDUP_REMOVED lines=13> */
.L_x_1415:
[----:B------:R-:W-:Y:S05]  /*12e30*/  BSYNC.RECONVERGENT B2 ;  /* 0x0000000000027941 */ /* 0x000fea0003800200 */
.L_x_1414:
        /* <DEDUP_REMOVED lines=61> */
.L_x_1412:
[----:B------:R-:W-:Y:S05]  /*13210*/  BSYNC.RECONVERGENT B1 ;  /* 0x0000000000017941 */ /* 0x000fea0003800200 */
.L_x_1411:
[----:B------:R-:W-:Y:S01]  /*13220*/  I2FP.F32.U32 R76, R77 ;  /* 0x0000004d004c7245 */ /* 0x000fe20000201000 */
[----:B------:R-:W-:Y:S01]  /*13230*/  IMAD.U32 R78, R78, 0x10000, RZ ;  /* 0x000100004e4e7824 */ /* 0x000fe200078e00ff */
[----:B------:R-:W-:Y:S01]  /*13240*/  ISETP.NE.AND P4, PT, R121, 0x1, PT ;  /* 0x000000017900780c */ /* 0x000fe20003f85270 */
[----:B------:R-:W-:Y:S01]  /*13250*/  BSSY.RECONVERGENT B1, `(.L_x_1416) ;  /* 0x0000060000017945 */ /* 0x000fe20003800200 */
[----:B------:R-:W-:Y:S01]  /*13260*/  @P1 PRMT R89, R30, 0x7632, R89 ;  /* 0x000076321e591816 */ /* 0x000fe20000000059 */
[----:B------:R-:W-:Y:S01]  /*13270*/  FFMA.FTZ R77, R76, R129, 1.1641532182693481445e-10 ;  /* 0x2f0000004c4d7423 */ /* 0x000fe20000010081 */
[----:B------:R-:W-:Y:S01]  /*13280*/  FMUL.FTZ R78, R78, R145 ;  /* 0x000000914e4e7220 */ /* 0x000fe20000410000 */
[----:B------:R-:W-:Y:S01]  /*13290*/  IMAD.MOV.U32 R138, RZ, RZ, 0x2 ;  /* 0x00000002ff8a7424 */ /* 0x000fe200078e00ff */
[----:B------:R-:W-:Y:S02]  /*132a0*/  @P1 SHF.L.U32 R89, R89, 0x10, RZ ;  /* 0x0000001059591819 */ /* 0x000fe400000006ff */
        /* <DEDUP_REMOVED lines=15> */
.L_x_1418:
        /* <DEDUP_REMOVED lines=13> */
.L_x_1420:
[----:B------:R-:W-:Y:S05]  /*13470*/  BSYNC.RECONVERGENT B2 ;  /* 0x0000000000027941 */ /* 0x000fea0003800200 */
.L_x_1419:
        /* <DEDUP_REMOVED lines=53> */
[----:B------:R-:W-:Y:S02]  /*137d0*/  IADD3 R89, PT, PT, R136, -0x700cb87f, RZ ;  /* 0x8ff3478188597810 */ /* 0x000fe40007ffe0ff */
[----:B------:R-:W-:Y:S01]  /*137e0*/  LOP3.LUT R91, R91, R138, R77, 0x96, !PT ;  /* 0x0000008a5b5b7212 */ /* 0x000fe200078e964d */
[----:B------:R-:W-:Y:S01]  /*137f0*/  IMAD.WIDE.U32 R150, R150, -0x326172a9, RZ ;  /* 0xcd9e8d5796967825 */ /* 0x000fe200078e00ff */
[----:B------:R-:W-:-:S03]  /*13800*/  MOV R77, R140 ;  /* 0x0000008c004d7202 */ /* 0x000fc60000000f00 */
[----:B------:R-:W-:Y:S01]  /*13810*/  IMAD.MOV.U32 R14, RZ, RZ, R150 ;  /* 0x000000ffff0e7224 */ /* 0x000fe200078e0096 */
[----:B------:R-:W-:Y:S01]  /*13820*/  LOP3.LUT R90, R89, R90, R151, 0x96, !PT ;  /* 0x0000005a595a7212 */ /* 0x000fe200078e9697 */
[----:B------:R-:W-:Y:S02]  /*13830*/  IMAD.MOV.U32 R140, RZ, RZ, R76 ;  /* 0x000000ffff8c7224 */ /* 0x000fe400078e004c */
[----:B------:R-:W-:-:S07]  /*13840*/  IMAD.MOV.U32 R138, RZ, RZ, RZ ;  /* 0x000000ffff8a7224 */ /* 0x000fce00078e00ff */
.L_x_1417:
[----:B------:R-:W-:Y:S05]  /*13850*/  BSYNC.RECONVERGENT B1 ;  /* 0x0000000000017941 */ /* 0x000fea0003800200 */
.L_x_1416:
        /* <DEDUP_REMOVED lines=24> */
.L_x_1423:
        /* <DEDUP_REMOVED lines=13> */
.L_x_1425:
[----:B------:R-:W-:Y:S05]  /*13ab0*/  BSYNC.RECONVERGENT B2 ;  /* 0x0000000000027941 */ /* 0x000fea0003800200 */
.L_x_1424:
        /* <DEDUP_REMOVED lines=42> */
[----:B------:R-:W-:Y:S02]  /*13d60*/  LOP3.LUT R79, R79, R78, R77, 0x96, !PT ;  /* 0x0000004e4f4f7212 */ /* 0x000fe400078e964d */
[----:B------:R-:W-:Y:S01]  /*13d70*/  IADD3 R77, PT, PT, R136, -0xe443238, RZ ;  /* 0xf1bbcdc8884d7810 */ /* 0x000fe20007ffe0ff */
[----:B------:R-:W-:Y:S02]  /*13d80*/  VIADD R89, R137, 0x1fd5c5a3 ;  /* 0x1fd5c5a389597836 */ /* 0x000fe40000000000 */
[----:B------:R-:W-:-:S03]  /*13d90*/  IMAD.WIDE.U32 R78, R79, -0x2daee0ad, RZ ;  /* 0xd2511f534f4e7825 */ /* 0x000fc600078e00ff */
[----:B------:R-:W-:Y:S01]  /*13da0*/  LOP3.LUT R90, R89, R90, R139, 0x96, !PT ;  /* 0x0000005a595a7212 */ /* 0x000fe200078e968b */
[----:B------:R-:W-:-:S04]  /*13db0*/  VIADD R89, R137, 0xdb3d7428 ;  /* 0xdb3d742889597836 */ /* 0x000fc80000000000 */
[----:B------:R-:W-:Y:S01]  /*13dc0*/  IMAD.WIDE.U32 R90, R90, -0x326172a9, RZ ;  /* 0xcd9e8d575a5a7825 */ /* 0x000fe200078e00ff */
[----:B------:R-:W-:-:S03]  /*13dd0*/  LOP3.LUT R138, R89, R138, R79, 0x96, !PT ;  /* 0x0000008a598a7212 */ /* 0x000fc600078e964f */
[----:B------:R-:W-:Y:S02]  /*13de0*/  HFMA2 R89, -RZ, RZ, 0, 0 ;  /* 0x00000000ff597431 */ /* 0x000fe400000001ff */
[----:B------:R-:W-:Y:S01]  /*13df0*/  VIADD R79, R136, 0x8ff34781 ;  /* 0x8ff34781884f7836 */ /* 0x000fe20000000000 */
[----:B------:R-:W-:Y:S01]  /*13e00*/  LOP3.LUT R77, R77, R76, R91, 0x96, !PT ;  /* 0x0000004c4d4d7212 */ /* 0x000fe200078e965b */
[----:B------:R-:W-:Y:S02]  /*13e10*/  VIADD R91, R137, 0x96a522ad ;  /* 0x96a522ad895b7836 */ /* 0x000fe40000000000 */
[----:B------:R-:W-:-:S04]  /*13e20*/  IMAD.WIDE.U32 R138, R138, -0x326172a9, RZ ;  /* 0xcd9e8d578a8a7825 */ /* 0x000fc800078e00ff */
[----:B------:R-:W-:Y:S01]  /*13e30*/  IMAD.WIDE.U32 R76, R77, -0x2daee0ad, RZ ;  /* 0xd2511f534d4c7825 */ /* 0x000fe200078e00ff */
[----:B------:R-:W-:Y:S02]  /*13e40*/  LOP3.LUT R90, R79, R90, R139, 0x96, !PT ;  /* 0x0000005a4f5a7212 */ /* 0x000fe400078e968b */
[----:B------:R-:W-:Y:S02]  /*13e50*/  MOV R14, R138 ;  /* 0x0000008a000e7202 */ /* 0x000fe40000000f00 */
[----:B------:R-:W-:Y:S01]  /*13e60*/  LOP3.LUT R91, R91, R78, R77, 0x96, !PT ;  /* 0x0000004e5b5b7212 */ /* 0x000fe200078e964d */
[----:B------:R-:W-:Y:S02]  /*13e70*/  IMAD.MOV.U32 R77, RZ, RZ, R140 ;  /* 0x000000ffff4d7224 */ /* 0x000fe400078e008c */
[----:B------:R-:W-:-:S07]  /*13e80*/  IMAD.MOV.U32 R140, RZ, RZ, R76 ;  /* 0x000000ffff8c7224 */ /* 0x000fce00078e004c */
.L_x_1422:
[----:B------:R-:W-:Y:S05]  /*13e90*/  BSYNC.RECONVERGENT B1 ;  /* 0x0000000000017941 */ /* 0x000fea0003800200 */
.L_x_1421:
[----:B------:R-:W-:Y:S01]  /*13ea0*/  I2FP.F32.U32 R76, R77 ;  /* 0x0000004d004c7245 */ /* 0x000fe20000201000 */
[----:B------:R-:W-:Y:S01]  /*13eb0*/  IMAD.U32 R78, R149, 0x10000, RZ ;  /* 0x00010000954e7824 */ /* 0x000fe200078e00ff */
[----:B------:R-:W-:-:S03]  /*13ec0*/  @P1 PRMT R77, R31, 0x7632, R77 ;  /* 0x000076321f4d1816 */ /* 0x000fc6000000004d */
[----:B------:R-:W-:Y:S01]  /*13ed0*/  FFMA.FTZ R129, R76, R129, 1.1641532182693481445e-10 ;  /* 0x2f0000004c817423 */ /* 0x000fe20000010081 */
[----:B------:R-:W-:Y:S01]  /*13ee0*/  FMUL.FTZ R78, R78, R145 ;  /* 0x000000914e4e7220 */ /* 0x000fe20000410000 */
[----:B------:R-:W-:Y:S01]  /*13ef0*/  @P1 IMAD.U32 R76, R77, 0x10000, RZ ;  /* 0x000100004d4c1824 */ /* 0x000fe200078e00ff */
[----:B------:R-:W-:Y:S02]  /*13f00*/  PRMT R77, R143, 0x5410, R142 ;  /* 0x000054108f4d7816 */ /* 0x000fe4000000008e */
[----:B------:R-:W-:-:S04]  /*13f10*/  FSETP.GTU.FTZ.AND P5, PT, R129, R144, PT ;  /* 0x000000908100720b */ /* 0x000fc80003fbc000 */
[----:B------:R-:W-:Y:S02]  /*13f20*/  FSEL R129, R78, RZ, !P5 ;  /* 0x000000ff4e817208 */ /* 0x000fe40006800000 */
[----:B------:R-:W-:Y:S02]  /*13f30*/  PLOP3.LUT P5, PT, P5, PT, PT, 0x8, 0x80 ;  /* 0x000000000080781c */ /* 0x000fe40002fae170 */
[----:B------:R-:W-:Y:S01]  /*13f40*/  PRMT R78, R147, 0x5410, R148 ;  /* 0x00005410934e7816 */ /* 0x000fe20000000094 */
[----:B------:R-:W-:Y:S01]  /*13f50*/  @P1 FADD.FTZ R129, R76, R129 ;  /* 0x000000814c811221 */ /* 0x000fe20000010000 */
[----:B------:R-:W-:-:S04]  /*13f60*/  PRMT R76, R134, 0x5410, R141 ;  /* 0x00005410864c7816 */ /* 0x000fc8000000008d */
[----:B------:R-:W-:-:S04]  /*13f70*/  F2FP.BF16.F32.PACK_AB R79, RZ, R129 ;  /* 0x00000081ff4f723e */ /* 0x000fc800000010ff */
[----:B------:R-:W-:-:S07]  /*13f80*/  PRMT R79, R146, 0x5410, R79 ;  /* 0x00005410924f7816 */ /* 0x000fce000000004f */
.L_x_1385:
        /* <DEDUP_REMOVED lines=43> */
.L_x_1426:
[----:B------:R-:W-:Y:S02]  /*14240*/  IMAD.MOV.U32 R134, RZ, RZ, R140 ;  /* 0x000000ffff867224 */ /* 0x000fe400078e008c */
[----:B------:R-:W-:-:S07]  /*14250*/  VIADD R135, R135, 0x80 ;  /* 0x0000008087877836 */ /* 0x000fce0000000000 */
.L_x_1303:
[----:B------:R-:W-:Y:S05]  /*14260*/  BSYNC.RECONVERGENT B0 ;  /* 0x0000000000007941 */ /* 0x000fea0003800200 */
.L_x_1302:
        /* <DEDUP_REMOVED lines=37> */
.L_x_1432:
        /* <DEDUP_REMOVED lines=13> */
.L_x_1434:
[----:B------:R-:W-:Y:S05]  /*14590*/  BSYNC.RECONVERGENT B2 ;  /* 0x0000000000027941 */ /* 0x000fea0003800200 */
.L_x_1433:
        /* <DEDUP_REMOVED lines=54> */
[----:B------:R-:W-:Y:S02]  /*14900*/  HFMA2 R9, -RZ, RZ, 0, 0 ;  /* 0x00000000ff097431 */ /* 0x000fe400000001ff */
[----:B------:R-:W-:Y:S01]  /*14910*/  IMAD.MOV.U32 R14, RZ, RZ, R8 ;  /* 0x000000ffff0e7224 */ /* 0x000fe200078e0008 */
[----:B------:R-:W-:Y:S01]  /*14920*/  LOP3.LUT R91, R91, R6, R141, 0x96, !PT ;  /* 0x000000065b5b7212 */ /* 0x000fe200078e968d */
[----:B------:R-:W-:-:S07]  /*14930*/  IMAD.MOV.U32 R3, RZ, RZ, R134 ;  /* 0x000000ffff037224 */ /* 0x000fce00078e0086 */
.L_x_1431:
[----:B------:R-:W-:Y:S05]  /*14940*/  BSYNC.RECONVERGENT B1 ;  /* 0x0000000000017941 */ /* 0x000fea0003800200 */
.L_x_1430:
        /* <DEDUP_REMOVED lines=10> */
[----:B------:R-:W-:Y:S01]  /*149f0*/  PRMT R76, R76, 0x7632, R76 ;  /* 0x000076324c4c7816 */ /* 0x000fe2000000004c */
[----:B------:R-:W-:-:S02]  /*14a00*/  IMAD.MOV.U32 R7, RZ, RZ, R14 ;  /* 0x000000ffff077224 */ /* 0x000fc400078e000e */
[----:B-1----:R-:W-:Y:S01]  /*14a10*/  FMUL.FTZ R8, R8, R147 ;  /* 0x0000009308087220 */ /* 0x002fe20000410000 */
[----:B--2---:R-:W-:-:S04]  /*14a20*/  FSETP.GTU.FTZ.AND P3, PT, R3, R146, PT ;  /* 0x000000920300720b */ /* 0x004fc80003f7c000 */
        /* <DEDUP_REMOVED lines=12> */
.L_x_1437:
        /* <DEDUP_REMOVED lines=13> */
.L_x_1439:
[----:B------:R-:W-:Y:S05]  /*14bc0*/  BSYNC.RECONVERGENT B2 ;  /* 0x0000000000027941 */ /* 0x000fea0003800200 */
.L_x_1438:
        /* <DEDUP_REMOVED lines=59> */
.L_x_1436:
[----:B------:R-:W-:Y:S05]  /*14f80*/  BSYNC.RECONVERGENT B1 ;  /* 0x0000000000017941 */ /* 0x000fea0003800200 */
.L_x_1435:
[----:B------:R-:W-:Y:S01]  /*14f90*/  I2FP.F32.U32 R6, R7 ;  /* 0x0000000700067245 */ /* 0x000fe20000201000 */
[----:B------:R-:W-:Y:S01]  /*14fa0*/  BSSY.RECONVERGENT B1, `(.L_x_1440) ;  /* 0x0000061000017945 */ /* 0x000fe20003800200 */
[----:B------:R-:W-:-:S03]  /*14fb0*/  SHF.L.U32 R8, R32, 0x10, RZ ;  /* 0x0000001020087819 */ /* 0x000fc600000006ff */
[----:B------:R-:W-:Y:S02]  /*14fc0*/  FFMA.FTZ R7, R6, R145, 1.1641532182693481445e-10 ;  /* 0x2f00000006077423 */ /* 0x000fe40000010091 */
[----:B------:R-:W-:Y:S01]  /*14fd0*/  FMUL.FTZ R6, R8, R147 ;  /* 0x0000009308067220 */ /* 0x000fe20000410000 */
[----:B------:R-:W-:Y:S02]  /*14fe0*/  HFMA2 R8, -RZ, RZ, 0, 1.1920928955078125e-07 ;  /* 0x00000002ff087431 */ /* 0x000fe400000001ff */
[----:B------:R-:W-:Y:S01]  /*14ff0*/  FSETP.GTU.FTZ.AND P2, PT, R7, R146, PT ;  /* 0x000000920700720b */ /* 0x000fe20003f5c000 */
[----:B------:R-:W-:-:S03]  /*15000*/  @P1 IMAD.U32 R7, R28, 0x10000, RZ ;  /* 0x000100001c071824 */ /* 0x000fc600078e00ff */
        /* <DEDUP_REMOVED lines=17> */
.L_x_1442:
        /* <DEDUP_REMOVED lines=13> */
.L_x_1444:
[----:B------:R-:W-:Y:S05]  /*151f0*/  BSYNC.RECONVERGENT B2 ;  /* 0x0000000000027941 */ /* 0x000fea0003800200 */
.L_x_1443:
        /* <DEDUP_REMOVED lines=59> */
.L_x_1441:
[----:B------:R-:W-:Y:S05]  /*155b0*/  BSYNC.RECONVERGENT B1 ;  /* 0x0000000000017941 */ /* 0x000fea0003800200 */
.L_x_1440:
[----:B------:R-:W-:Y:S01]  /*155c0*/  I2FP.F32.U32 R6, R7 ;  /* 0x0000000700067245 */ /* 0x000fe20000201000 */
[----:B------:R-:W-:Y:S01]  /*155d0*/  BSSY.RECONVERGENT B1, `(.L_x_1445) ;  /* 0x000005e000017945 */ /* 0x000fe20003800200 */
[----:B------:R-:W-:Y:S01]  /*155e0*/  SHF.L.U32 R76, R76, 0x10, RZ ;  /* 0x000000104c4c7819 */ /* 0x000fe200000006ff */
[----:B------:R-:W-:Y:S01]  /*155f0*/  IMAD.MOV.U32 R9, RZ, RZ, 0x2 ;  /* 0x00000002ff097424 */ /* 0x000fe200078e00ff */
[----:B------:R-:W-:Y:S01]  /*15600*/  LOP3.LUT R93, R93, 0xfffffff7, RZ, 0xc0, !PT ;  /* 0xfffffff75d5d7812 */ /* 0x000fe200078ec0ff */
[----:B------:R-:W-:Y:S02]  /*15610*/  FFMA.FTZ R7, R6, R145, 1.1641532182693481445e-10 ;  /* 0x2f00000006077423 */ /* 0x000fe40000010091 */
[----:B------:R-:W-:-:S03]  /*15620*/  FMUL.FTZ R76, R76, R147 ;  /* 0x000000934c4c7220 */ /* 0x000fc60000410000 */
        /* <DEDUP_REMOVED lines=15> */
.L_x_1447:
        /* <DEDUP_REMOVED lines=13> */
.L_x_1449:
[----:B------:R-:W-:Y:S05]  /*157f0*/  BSYNC.RECONVERGENT B2 ;  /* 0x0000000000027941 */ /* 0x000fea0003800200 */
.L_x_1448:
        /* <DEDUP_REMOVED lines=59> */
.L_x_1446:
[----:B------:R-:W-:Y:S05]  /*15bb0*/  BSYNC.RECONVERGENT B1 ;  /* 0x0000000000017941 */ /* 0x000fea0003800200 */
.L_x_1445:
[----:B------:R-:W-:Y:S01]  /*15bc0*/  I2FP.F32.U32 R6, R7 ;  /* 0x0000000700067245 */ /* 0x000fe20000201000 */
[----:B------:R-:W-:Y:S01]  /*15bd0*/  BSSY.RECONVERGENT B1, `(.L_x_1450) ;  /* 0x0000063000017945 */ /* 0x000fe20003800200 */
[----:B------:R-:W-:-:S05]  /*15be0*/  PRMT R7, R32, 0x7632, R7 ;  /* 0x0000763220077816 */ /* 0x000fca0000000007 */
[----:B------:R-:W-:Y:S02]  /*15bf0*/  IMAD.U32 R8, R7, 0x10000, RZ ;  /* 0x0001000007087824 */ /* 0x000fe400078e00ff */
[----:B------:R-:W-:Y:S01]  /*15c00*/  FFMA.FTZ R7, R6, R145, 1.1641532182693481445e-10 ;  /* 0x2f00000006077423 */ /* 0x000fe20000010091 */
[----:B------:R-:W-:Y:S01]  /*15c10*/  @P1 PRMT R6, R28, 0x7632, R6 ;  /* 0x000076321c061816 */ /* 0x000fe20000000006 */
[----:B------:R-:W-:-:S03]  /*15c20*/  FMUL.FTZ R8, R8, R147 ;  /* 0x0000009308087220 */ /* 0x000fc60000410000 */
[----:B------:R-:W-:Y:S01]  /*15c30*/  FSETP.GTU.FTZ.AND P2, PT, R7, R146, PT ;  /* 0x000000920700720b */ /* 0x000fe20003f5c000 */
[----:B0-----:R-:W-:-:S03]  /*15c40*/  @P1 IMAD.U32 R103, R6, 0x10000, RZ ;  /* 0x0001000006671824 */ /* 0x001fc600078e00ff */
[----:B------:R-:W-:Y:S02]  /*15c50*/  FSEL R7, R8, RZ, !P2 ;  /* 0x000000ff08077208 */ /* 0x000fe40005000000 */
[----:B------:R-:W-:Y:S02]  /*15c60*/  SEL R11, RZ, 0x1, P2 ;  /* 0x00000001ff0b7807 */ /* 0x000fe40001000000 */
[----:B------:R-:W-:Y:S01]  /*15c70*/  ISETP.NE.AND P2, PT, R9, 0x1, PT ;  /* 0x000000010900780c */ /* 0x000fe20003f45270 */
[----:B------:R-:W-:Y:S01]  /*15c80*/  FADD.FTZ R76, R76, R7 ;  /* 0x000000074c4c7221 */ /* 0x000fe20000010000 */
[----:B------:R-:W-:-:S03]  /*15c90*/  IMAD.MOV.U32 R7, RZ, RZ, R14 ;  /* 0x000000ffff077224 */ /* 0x000fc600078e000e */
[----:B------:R-:W-:Y:S01]  /*15ca0*/  @P1 FADD.FTZ R103, R76, R103 ;  /* 0x000000674c671221 */ /* 0x000fe20000010000 */
[----:B------:R-:W-:Y:S01]  /*15cb0*/  @!P1 MOV R103, R76 ;  /* 0x0000004c00679202 */ /* 0x000fe20000000f00 */
[----:B------:R-:W-:-:S03]  /*15cc0*/  IMAD.MOV.U32 R76, RZ, RZ, 0x2 ;  /* 0x00000002ff4c7424 */ /* 0x000fc600078e00ff */
        /* <DEDUP_REMOVED lines=10> */
.L_x_1452:
        /* <DEDUP_REMOVED lines=13> */
.L_x_1454:
[----:B------:R-:W-:Y:S05]  /*15e40*/  BSYNC.RECONVERGENT B2 ;  /* 0x0000000000027941 */ /* 0x000fea0003800200 */
.L_x_1453:
[----:B------:R-:W-:Y:S01]  /*15e50*/  IMAD.WIDE.U32 R8, R97, -0x326172a9, RZ ;  /* 0xcd9e8d5761087825 */ /* 0x000fe200078e00ff */
[----:B------:R-:W-:-:S03]  /*15e60*/  LOP3.LUT R6, R15, R91, R137, 0x96, !PT ;  /* 0x0000005b0f067212 */ /* 0x000fc600078e9689 */
[----:B------:R-:W-:Y:S01]  /*15e70*/  HFMA2 R76, -RZ, RZ, 0, 0 ;  /* 0x00000000ff4c7431 */ /* 0x000fe200000001ff */
        /* <DEDUP_REMOVED lines=51> */
[----:B------:R-:W-:Y:S01]  /*161b0*/  VIADD R9, R136, 0x8ff34781 ;  /* 0x8ff3478188097836 */ /* 0x000fe20000000000 */
[----:B------:R-:W-:Y:S01]  /*161c0*/  MOV R14, R112 ;  /* 0x00000070000e7202 */ /* 0x000fe20000000f00 */
[----:B------:R-:W-:Y:S02]  /*161d0*/  IMAD.MOV.U32 R7, RZ, RZ, R140 ;  /* 0x000000ffff077224 */ /* 0x000fe400078e008c */
[----:B------:R-:W-:Y:S01]  /*161e0*/  IMAD.MOV.U32 R140, RZ, RZ, R6 ;  /* 0x000000ffff8c7224 */ /* 0x000fe200078e0006 */
[----:B------:R-:W-:-:S07]  /*161f0*/  LOP3.LUT R90, R9, R90, R113, 0x96, !PT ;  /* 0x0000005a095a7212 */ /* 0x000fce00078e9671 */
.L_x_1451:
[----:B------:R-:W-:Y:S05]  /*16200*/  BSYNC.RECONVERGENT B1 ;  /* 0x0000000000017941 */ /* 0x000fea0003800200 */
.L_x_1450:
        /* <DEDUP_REMOVED lines=23> */
.L_x_1457:
        /* <DEDUP_REMOVED lines=13> */
.L_x_1459:
[----:B------:R-:W-:Y:S05]  /*16450*/  BSYNC.RECONVERGENT B2 ;  /* 0x0000000000027941 */ /* 0x000fea0003800200 */
.L_x_1458:
        /* <DEDUP_REMOVED lines=56> */
[----:B------:R-:W-:Y:S01]  /*167e0*/  IMAD.MOV.U32 R14, RZ, RZ, R76 ;  /* 0x000000ffff0e7224 */ /* 0x000fe200078e004c */
[----:B------:R-:W-:Y:S01]  /*167f0*/  MOV R140, R6 ;  /* 0x00000006008c7202 */ /* 0x000fe20000000f00 */
[----:B------:R-:W-:-:S07]  /*16800*/  IMAD.MOV.U32 R77, RZ, RZ, RZ ;  /* 0x000000ffff4d7224 */ /* 0x000fce00078e00ff */
.L_x_1456:
[----:B------:R-:W-:Y:S05]  /*16810*/  BSYNC.RECONVERGENT B1 ;  /* 0x0000000000017941 */ /* 0x000fea0003800200 */
.L_x_1455:
        /* <DEDUP_REMOVED lines=26> */
.L_x_1462:
        /* <DEDUP_REMOVED lines=13> */
.L_x_1464:
[----:B------:R-:W-:Y:S05]  /*16a90*/  BSYNC.RECONVERGENT B2 ;  /* 0x0000000000027941 */ /* 0x000fea0003800200 */
.L_x_1463:
        /* <DEDUP_REMOVED lines=59> */
.L_x_1461:
[----:B------:R-:W-:Y:S05]  /*16e50*/  BSYNC.RECONVERGENT B1 ;  /* 0x0000000000017941 */ /* 0x000fea0003800200 */
.L_x_1460:
        /* <DEDUP_REMOVED lines=22> */
.L_x_1467:
        /* <DEDUP_REMOVED lines=13> */
.L_x_1469:
[----:B------:R-:W-:Y:S05]  /*17090*/  BSYNC.RECONVERGENT B2 ;  /* 0x0000000000027941 */ /* 0x000fea0003800200 */
.L_x_1468:
        /* <DEDUP_REMOVED lines=53> */
[----:B------:R-:W-:Y:S02]  /*173f0*/  LOP3.LUT R90, R9, R90, R77, 0x96, !PT ;  /* 0x0000005a095a7212 */ /* 0x000fe400078e964d */
[----:B------:R-:W-:Y:S01]  /*17400*/  MOV R9, R140 ;  /* 0x0000008c00097202 */ /* 0x000fe20000000f00 */
[----:B------:R-:W-:Y:S01]  /*17410*/  IMAD.MOV.U32 R14, RZ, RZ, R76 ;  /* 0x000000ffff0e7224 */ /* 0x000fe200078e004c */
[----:B------:R-:W-:Y:S01]  /*17420*/  LOP3.LUT R91, R91, R8, R7, 0x96, !PT ;  /* 0x000000085b5b7212 */ /* 0x000fe200078e9607 */
[----:B------:R-:W-:Y:S02]  /*17430*/  IMAD.MOV.U32 R140, RZ, RZ, R6 ;  /* 0x000000ffff8c7224 */ /* 0x000fe400078e0006 */
[----:B------:R-:W-:-:S07]  /*17440*/  IMAD.MOV.U32 R77, RZ, RZ, RZ ;  /* 0x000000ffff4d7224 */ /* 0x000fce00078e00ff */
.L_x_1466:
[----:B------:R-:W-:Y:S05]  /*17450*/  BSYNC.RECONVERGENT B1 ;  /* 0x0000000000017941 */ /* 0x000fea0003800200 */
.L_x_1465:
[----:B------:R-:W-:Y:S01]  /*17460*/  I2FP.F32.U32 R6, R9 ;  /* 0x0000000900067245 */ /* 0x000fe20000201000 */
[----:B------:R-:W-:Y:S01]  /*17470*/  BSSY.RECONVERGENT B1, `(.L_x_1470) ;  /* 0x0000063000017945 */ /* 0x000fe20003800200 */
[----:B------:R-:W-:-:S04]  /*17480*/  PRMT R7, R33, 0x7632, R7 ;  /* 0x0000763221077816 */ /* 0x000fc80000000007 */
[----:B------:R-:W-:Y:S01]  /*17490*/  SHF.L.U32 R8, R7, 0x10, RZ ;  /* 0x0000001007087819 */ /* 0x000fe200000006ff */
[----:B------:R-:W-:Y:S01]  /*174a0*/  FFMA.FTZ R7, R6, R145, 1.1641532182693481445e-10 ;  /* 0x2f00000006077423 */ /* 0x000fe20000010091 */
[----:B------:R-:W-:-:S03]  /*174b0*/  @P1 PRMT R6, R29, 0x7632, R6 ;  /* 0x000076321d061816 */ /* 0x000fc60000000006 */
[----:B------:R-:W-:Y:S01]  /*174c0*/  FMUL.FTZ R8, R8, R147 ;  /* 0x0000009308087220 */ /* 0x000fe20000410000 */
[----:B------:R-:W-:Y:S01]  /*174d0*/  FSETP.GTU.FTZ.AND P2, PT, R7, R146, PT ;  /* 0x000000920700720b */ /* 0x000fe20003f5c000 */
[----:B------:R-:W-:Y:S02]  /*174e0*/  @P1 IMAD.U32 R6, R6, 0x10000, RZ ;  /* 0x0001000006061824 */ /* 0x000fe400078e00ff */
[----:B------:R-:W-:Y:S01]  /*174f0*/  IMAD.MOV.U32 R7, RZ, RZ, R14 ;  /* 0x000000ffff077224 */ /* 0x000fe200078e000e */
[----:B------:R-:W-:Y:S02]  /*17500*/  FSEL R8, R8, RZ, !P2 ;  /* 0x000000ff08087208 */ /* 0x000fe40005000000 */
[----:B------:R-:W-:Y:S02]  /*17510*/  SEL R9, RZ, 0x1, P2 ;  /* 0x00000001ff097807 */ /* 0x000fe40001000000 */
[----:B------:R-:W-:Y:S01]  /*17520*/  ISETP.NE.AND P2, PT, R77, 0x1, PT ;  /* 0x000000014d00780c */ /* 0x000fe20003f45270 */
[----:B------:R-:W-:-:S04]  /*17530*/  FADD.FTZ R89, R89, R8 ;  /* 0x0000000859597221 */ /* 0x000fc80000010000 */
[----:B------:R-:W-:Y:S01]  /*17540*/  @P1 FADD.FTZ R112, R89, R6 ;  /* 0x0000000659701221 */ /* 0x000fe20000010000 */
[----:B------:R-:W-:Y:S02]  /*17550*/  @!P1 IMAD.MOV.U32 R112, RZ, RZ, R89 ;  /* 0x000000ffff709224 */ /* 0x000fe400078e0059 */
[----:B------:R-:W-:-:S03]  /*17560*/  HFMA2 R89, -RZ, RZ, 0, 1.1920928955078125e-07 ;  /* 0x00000002ff597431 */ /* 0x000fc600000001ff */
        /* <DEDUP_REMOVED lines=10> */
.L_x_1472:
        /* <DEDUP_REMOVED lines=13> */
.L_x_1474:
[----:B------:R-:W-:Y:S05]  /*176e0*/  BSYNC.RECONVERGENT B2 ;  /* 0x0000000000027941 */ /* 0x000fea0003800200 */
.L_x_1473:
        /* <DEDUP_REMOVED lines=59> */
.L_x_1471:
[----:B------:R-:W-:Y:S05]  /*17aa0*/  BSYNC.RECONVERGENT B1 ;  /* 0x0000000000017941 */ /* 0x000fea0003800200 */
.L_x_1470:
        /* <DEDUP_REMOVED lines=21> */
.L_x_1477:
        /* <DEDUP_REMOVED lines=13> */
.L_x_1479:
[----:B------:R-:W-:Y:S05]  /*17cd0*/  BSYNC.RECONVERGENT B2 ;  /* 0x0000000000027941 */ /* 0x000fea0003800200 */
.L_x_1478:
        /* <DEDUP_REMOVED lines=59> */
.L_x_1476:
[----:B------:R-:W-:Y:S05]  /*18090*/  BSYNC.RECONVERGENT B1 ;  /* 0x0000000000017941 */ /* 0x000fea0003800200 */
.L_x_1475:
        /* <DEDUP_REMOVED lines=26> */
.L_x_1482:
        /* <DEDUP_REMOVED lines=13> */
.L_x_1484:
[----:B------:R-:W-:Y:S05]  /*18310*/  BSYNC.RECONVERGENT B2 ;  /* 0x0000000000027941 */ /* 0x000fea0003800200 */
.L_x_1483:
        /* <DEDUP_REMOVED lines=59> */
.L_x_1481:
[----:B------:R-:W-:Y:S05]  /*186d0*/  BSYNC.RECONVERGENT B1 ;  /* 0x0000000000017941 */ /* 0x000fea0003800200 */
.L_x_1480:
        /* <DEDUP_REMOVED lines=20> */
.L_x_1487:
        /* <DEDUP_REMOVED lines=13> */
.L_x_1489:
[----:B------:R-:W-:Y:S05]  /*188f0*/  BSYNC.RECONVERGENT B2 ;  /* 0x0000000000027941 */ /* 0x000fea0003800200 */
.L_x_1488:
        /* <DEDUP_REMOVED lines=59> */
.L_x_1486:
[----:B------:R-:W-:Y:S05]  /*18cb0*/  BSYNC.RECONVERGENT B1 ;  /* 0x0000000000017941 */ /* 0x000fea0003800200 */
.L_x_1485:
[----:B------:R-:W-:Y:S01]  /*18cc0*/  PRMT R7, R34, 0x7632, R7 ;  /* 0x0000763222077816 */ /* 0x000fe20000000007 */
[----:B------:R-:W-:Y:S01]  /*18cd0*/  BSSY.RECONVERGENT B1, `(.L_x_1490) ;  /* 0x0000063000017945 */ /* 0x000fe20003800200 */
[----:B------:R-:W-:Y:S01]  /*18ce0*/  I2FP.F32.U32 R6, R76 ;  /* 0x0000004c00067245 */ /* 0x000fe20000201000 */
[----:B------:R-:W-:Y:S02]  /*18cf0*/  IMAD.MOV.U32 R138, RZ, RZ, 0x2 ;  /* 0x00000002ff8a7424 */ /* 0x000fe400078e00ff */
[----:B------:R-:W-:Y:S02]  /*18d00*/  IMAD.U32 R76, R7, 0x10000, RZ ;  /* 0x00010000074c7824 */ /* 0x000fe400078e00ff */
[----:B------:R-:W-:Y:S01]  /*18d10*/  FFMA.FTZ R7, R6, R145, 1.1641532182693481445e-10 ;  /* 0x2f00000006077423 */ /* 0x000fe20000010091 */
[----:B------:R-:W-:Y:S01]  /*18d20*/  @P1 PRMT R6, R30, 0x7632, R6 ;  /* 0x000076321e061816 */ /* 0x000fe20000000006 */
[----:B------:R-:W-:-:S03]  /*18d30*/  FMUL.FTZ R76, R76, R147 ;  /* 0x000000934c4c7220 */ /* 0x000fc60000410000 */
[----:B------:R-:W-:Y:S02]  /*18d40*/  FSETP.GTU.FTZ.AND P4, PT, R7, R146, PT ;  /* 0x000000920700720b */ /* 0x000fe40003f9c000 */
[----:B------:R-:W-:Y:S02]  /*18d50*/  @P1 SHF.L.U32 R77, R6, 0x10, RZ ;  /* 0x00000010064d1819 */ /* 0x000fe400000006ff */
[----:B------:R-:W-:Y:S02]  /*18d60*/  FSEL R89, R76, RZ, !P4 ;  /* 0x000000ff4c597208 */ /* 0x000fe40006000000 */
[----:B------:R-:W-:Y:S02]  /*18d70*/  SEL R7, RZ, 0x1, P4 ;  /* 0x00000001ff077807 */ /* 0x000fe40002000000 */
[----:B------:R-:W-:Y:S01]  /*18d80*/  ISETP.NE.AND P4, PT, R123, 0x1, PT ;  /* 0x000000017b00780c */ /* 0x000fe20003f85270 */
[----:B------:R-:W-:Y:S01]  /*18d90*/  FADD.FTZ R78, R78, R89 ;  /* 0x000000594e4e7221 */ /* 0x000fe20000010000 */
[----:B------:R-:W-:-:S03]  /*18da0*/  MOV R6, R14 ;  /* 0x0000000e00067202 */ /* 0x000fc60000000f00 */
[----:B------:R-:W-:Y:S01]  /*18db0*/  @P1 FADD.FTZ R122, R78, R77 ;  /* 0x0000004d4e7a1221 */ /* 0x000fe20000010000 */
        /* <DEDUP_REMOVED lines=11> */
.L_x_1492:
        /* <DEDUP_REMOVED lines=13> */
.L_x_1494:
[----:B------:R-:W-:Y:S05]  /*18f40*/  BSYNC.RECONVERGENT B2 ;  /* 0x0000000000027941 */ /* 0x000fea0003800200 */
.L_x_1493:
        /* <DEDUP_REMOVED lines=58> */
[----:B------:R-:W-:-:S07]  /*192f0*/  MOV R140, R76 ;  /* 0x0000004c008c7202 */ /* 0x000fce0000000f00 */
.L_x_1491:
[----:B------:R-:W-:Y:S05]  /*19300*/  BSYNC.RECONVERGENT B1 ;  /* 0x0000000000017941 */ /* 0x000fea0003800200 */
.L_x_1490:
        /* <DEDUP_REMOVED lines=21> */
.L_x_1497:
        /* <DEDUP_REMOVED lines=13> */
.L_x_1499:
[----:B------:R-:W-:Y:S05]  /*19530*/  BSYNC.RECONVERGENT B2 ;  /* 0x0000000000027941 */ /* 0x000fea0003800200 */
.L_x_1498:
        /* <DEDUP_REMOVED lines=59> */
.L_x_1496:
[----:B------:R-:W-:Y:S05]  /*198f0*/  BSYNC.RECONVERGENT B1 ;  /* 0x0000000000017941 */ /* 0x000fea0003800200 */
.L_x_1495:
        /* <DEDUP_REMOVED lines=26> */
.L_x_1502:
        /* <DEDUP_REMOVED lines=13> */
.L_x_1504:
[----:B------:R-:W-:Y:S05]  /*19b70*/  BSYNC.RECONVERGENT B2 ;  /* 0x0000000000027941 */ /* 0x000fea0003800200 */
.L_x_1503:
        /* <DEDUP_REMOVED lines=59> */
.L_x_1501:
[----:B------:R-:W-:Y:S05]  /*19f30*/  BSYNC.RECONVERGENT B1 ;  /* 0x0000000000017941 */ /* 0x000fea0003800200 */
.L_x_1500:
        /* <DEDUP_REMOVED lines=20> */
.L_x_1507:
        /* <DEDUP_REMOVED lines=15> */
.L_x_1509:
[----:B------:R-:W-:Y:S05]  /*1a170*/  BSYNC.RECONVERGENT B2 ;  /* 0x0000000000027941 */ /* 0x000fea0003800200 */
.L_x_1508:
        /* <DEDUP_REMOVED lines=59> */
.L_x_1506:
[----:B------:R-:W-:Y:S05]  /*1a530*/  BSYNC.RECONVERGENT B1 ;  /* 0x0000000000017941 */ /* 0x000fea0003800200 */
.L_x_1505:
[----:B------:R-:W-:Y:S02]  /*1a540*/  I2FP.F32.U32 R76, R79 ;  /* 0x0000004f004c7245 */ /* 0x000fe40000201000 */
[----:B------:R-:W-:-:S03]  /*1a550*/  PRMT R5, R35, 0x7632, R5 ;  /* 0x0000763223057816 */ /* 0x000fc60000000005 */
[----:B------:R-:W-:Y:S01]  /*1a560*/  FFMA.FTZ R145, R76, R145, 1.1641532182693481445e-10 ;  /* 0x2f0000004c917423 */ /* 0x000fe20000010091 */
[----:B------:R-:W-:Y:S01]  /*1a570*/  PRMT R76, R134, 0x5410, R141 ;  /* 0x00005410864c7816 */ /* 0x000fe2000000008d */
[----:B------:R-:W-:Y:S01]  /*1a580*/  IMAD.U32 R78, R5, 0x10000, RZ ;  /* 0x00010000054e7824 */ /* 0x000fe200078e00ff */
[----:B------:R-:W-:Y:S02]  /*1a590*/  @P1 PRMT R5, R31, 0x7632, R5 ;  /* 0x000076321f051816 */ /* 0x000fe40000000005 */
[----:B------:R-:W-:Y:S01]  /*1a5a0*/  FSETP.GTU.FTZ.AND P6, PT, R145, R146, PT ;  /* 0x000000929100720b */ /* 0x000fe20003fdc000 */
[----:B------:R-:W-:Y:S02]  /*1a5b0*/  FMUL.FTZ R78, R78, R147 ;  /* 0x000000934e4e7220 */ /* 0x000fe40000410000 */
[----:B------:R-:W-:-:S03]  /*1a5c0*/  @P1 IMAD.U32 R5, R5, 0x10000, RZ ;  /* 0x0001000005051824 */ /* 0x000fc600078e00ff */
[----:B------:R-:W-:Y:S02]  /*1a5d0*/  FSEL R77, R78, RZ, !P6 ;  /* 0x000000ff4e4d7208 */ /* 0x000fe40007000000 */
[----:B------:R-:W-:-:S03]  /*1a5e0*/  PRMT R78, R149, 0x5410, R148 ;  /* 0x00005410954e7816 */ /* 0x000fc60000000094 */
[----:B------:R-:W-:Y:S01]  /*1a5f0*/  FADD.FTZ R150, R150, R77 ;  /* 0x0000004d96967221 */ /* 0x000fe20000010000 */
[----:B------:R-:W-:-:S03]  /*1a600*/  PRMT R77, R144, 0x5410, R143 ;  /* 0x00005410904d7816 */ /* 0x000fc6000000008f */
[----:B------:R-:W-:Y:S01]  /*1a610*/  @P1 FADD.FTZ R130, R150, R5 ;  /* 0x0000000596821221 */ /* 0x000fe20000010000 */
[----:B------:R-:W-:Y:S02]  /*1a620*/  @!P1 MOV R130, R150 ;  /* 0x0000009600829202 */ /* 0x000fe40000000f00 */
[----:B------:R-:W-:Y:S02]  /*1a630*/  SEL R5, RZ, 0x1, P6 ;  /* 0x00000001ff057807 */ /* 0x000fe40003000000 */
[----:B------:R-:W-:-:S04]  /*1a640*/  F2FP.BF16.F32.PACK_AB R79, RZ, R130 ;  /* 0x00000082ff4f723e */ /* 0x000fc800000010ff */
[----:B------:R-:W-:Y:S01]  /*1a650*/  PRMT R79, R142, 0x5410, R79 ;  /* 0x000054108e4f7816 */ /* 0x000fe2000000004f */
[----:B------:R-:W-:Y:S06]  /*1a660*/  BRA `(.L_x_1510) ;  /* 0x0000003000c47947 */ /* 0x000fec0003800000 */
.L_x_1429:
        /* <DEDUP_REMOVED lines=16> */
.L_x_1513:
        /* <DEDUP_REMOVED lines=13> */
.L_x_1515:
[----:B------:R-:W-:Y:S05]  /*1a840*/  BSYNC.RECONVERGENT B2 ;  /* 0x0000000000027941 */ /* 0x000fea0003800200 */
.L_x_1514:
[----:B------:R-:W-:Y:S01]  /*1a850*/  IMAD.WIDE.U32 R90, R97, -0x326172a9, RZ ;  /* 0xcd9e8d57615a7825 */ /* 0x000fe200078e00ff */
[----:B------:R-:W-:Y:S02]  /*1a860*/  LOP3.LUT R112, R15, R103, R137, 0x96, !PT ;  /* 0x000000670f707212 */ /* 0x000fe400078e9689 */
[----:B------:R-:W-:Y:S01]  /*1a870*/  IADD3 R89, PT, PT, R137, -0x4498517b, RZ ;  /* 0xbb67ae8589597810 */ /* 0x000fe20007ffe0ff */
[----:B------:R-:W-:Y:S01]  /*1a880*/  VIADD R3, R136, 0x9e3779b9 ;  /* 0x9e3779b988037836 */ /* 0x000fe20000000000 */
        /* <DEDUP_REMOVED lines=21> */
[----:B------:R-:W-:Y:S02]  /*1a9e0*/  LOP3.LUT R89, R89, R122, R103, 0x96, !PT ;  /* 0x0000007a59597212 */ /* 0x000fe400078e9667 */
[----:B------:R-:W-:-:S03]  /*1a9f0*/  LOP3.LUT R3, R3, R112, R91, 0x96, !PT ;  /* 0x0000007003037212 */ /* 0x000fc600078e965b */
[----:B------:R-:W-:-:S04]  /*1aa00*/  IMAD.WIDE.U32 R112, R89, -0x326172a9, RZ ;  /* 0xcd9e8d5759707825 */ /* 0x000fc800078e00ff */
[----:B------:R-:W-:-:S04]  /*1aa10*/  IMAD.WIDE.U32 R122, R3, -0x2daee0ad, RZ ;  /* 0xd2511f53037a7825 */ /* 0x000fc800078e00ff */
[----:B------:R-:W-:Y:S02]  /*1aa20*/  VIADD R89, R136, 0x1715609d ;  /* 0x1715609d88597836 */ /* 0x000fe40000000000 */
[----:B------:R-:W-:-:S03]  /*1aa30*/  VIADD R3, R137, 0xa9066899 ;  /* 0xa906689989037836 */ /* 0x000fc60000000000 */
[----:B------:R-:W-:Y:S02]  /*1aa40*/  LOP3.LUT R89, R89, R90, R113, 0x96, !PT ;  /* 0x0000005a59597212 */ /* 0x000fe400078e9671 */
[----:B------:R-:W-:-:S03]  /*1aa50*/  LOP3.LUT R3, R3, R102, R123, 0x96, !PT ;  /* 0x0000006603037212 */ /* 0x000fc600078e967b */
[----:B------:R-:W-:Y:S01]  /*1aa60*/  IMAD.WIDE.U32 R102, R89, -0x2daee0ad, RZ ;  /* 0xd2511f5359667825 */ /* 0x000fe200078e00ff */
[----:B------:R-:W-:-:S03]  /*1aa70*/  IADD3 R89, PT, PT, R137, 0x646e171e, RZ ;  /* 0x646e171e89597810 */ /* 0x000fc60007ffe0ff */
        /* <DEDUP_REMOVED lines=14> */
[----:B------:R-:W-:Y:S01]  /*1ab60*/  LOP3.LUT R89, R89, R122, R103, 0x96, !PT ;  /* 0x0000007a59597212 */ /* 0x000fe200078e9667 */
[----:B------:R-:W-:Y:S01]  /*1ab70*/  IMAD.MOV.U32 R103, RZ, RZ, RZ ;  /* 0x000000ffff677224 */ /* 0x000fe200078e00ff */
[----:B------:R-:W-:Y:S01]  /*1ab80*/  LOP3.LUT R3, R3, R112, R91, 0x96, !PT ;  /* 0x0000007003037212 */ /* 0x000fe200078e965b */
[----:B------:R-:W-:Y:S02]  /*1ab90*/  VIADD R91, R137, 0x96a522ad ;  /* 0x96a522ad895b7836 */ /* 0x000fe40000000000 */
[----:B------:R-:W-:Y:S01]  /*1aba0*/  IMAD.WIDE.U32 R112, R89, -0x326172a9, RZ ;  /* 0xcd9e8d5759707825 */ /* 0x000fe200078e00ff */
[----:B------:R-:W-:-:S03]  /*1abb0*/  IADD3 R89, PT, PT, R136, -0x700cb87f, RZ ;  /* 0x8ff3478188597810 */ /* 0x000fc60007ffe0ff */
[----:B------:R-:W-:Y:S01]  /*1abc0*/  IMAD.WIDE.U32 R140, R3, -0x2daee0ad, RZ ;  /* 0xd2511f53038c7825 */ /* 0x000fe200078e00ff */
[----:B------:R-:W-:Y:S02]  /*1abd0*/  LOP3.LUT R90, R89, R90, R113, 0x96, !PT ;  /* 0x0000005a595a7212 */ /* 0x000fe400078e9671 */
[----:B------:R-:W-:Y:S01]  /*1abe0*/  MOV R3, R134 ;  /* 0x0000008600037202 */ /* 0x000fe20000000f00 */
[----:B------:R-:W-:Y:S01]  /*1abf0*/  IMAD.MOV.U32 R14, RZ, RZ, R112 ;  /* 0x000000ffff0e7224 */ /* 0x000fe200078e0070 */
[----:B------:R-:W-:-:S07]  /*1ac00*/  LOP3.LUT R91, R91, R102, R141, 0x96, !PT ;  /* 0x000000665b5b7212 */ /* 0x000fce00078e968d */
.L_x_1512:
[----:B------:R-:W-:Y:S05]  /*1ac10*/  BSYNC.RECONVERGENT B1 ;  /* 0x0000000000017941 */ /* 0x000fea0003800200 */
.L_x_1511:
[----:B------:R-:W0:Y:S01]  /*1ac20*/  LDC R145, c[0x0][0x408] ;  /* 0x00010200ff917b82 */ /* 0x000e220000000800 */
[----:B------:R-:W-:Y:S01]  /*1ac30*/  I2FP.F32.U32 R3, R3 ;  /* 0x0000000300037245 */ /* 0x000fe20000201000 */
[----:B------:R-:W-:Y:S01]  /*1ac40*/  IMAD.MOV.U32 R130, RZ, RZ, 0x2f800000 ;  /* 0x2f800000ff827424 */ /* 0x000fe200078e00ff */
[----:B-----5:R-:W-:Y:S01]  /*1ac50*/  SHF.L.U32 R102, R76, 0x10, RZ ;  /* 0x000000104c667819 */ /* 0x020fe200000006ff */
[----:B------:R-:W-:Y:S01]  /*1ac60*/  @P1 IMAD.U32 R112, R28, 0x10000, RZ ;  /* 0x000100001c701824 */ /* 0x000fe200078e00ff */
[----:B------:R-:W-:Y:S01]  /*1ac70*/  ISETP.NE.AND P2, PT, R103, 0x1, PT ;  /* 0x000000016700780c */ /* 0x000fe20003f45270 */
[----:B------:R-:W-:Y:S01]  /*1ac80*/  FFMA.FTZ R3, R3, R130, 1.1641532182693481445e-10 ;  /* 0x2f00000003037423 */ /* 0x000fe20000010082 */
[----:B------:R-:W-:Y:S01]  /*1ac90*/  LOP3.LUT R93, R93, 0xffffffef, RZ, 0xc0, !PT ;  /* 0xffffffef5d5d7812 */ /* 0x000fe200078ec0ff */
[----:B------:R-:W1:Y:S01]  /*1aca0*/  LDC R144, c[0x0][0x404] ;  /* 0x00010100ff907b82 */ /* 0x000e620000000800 */
[----:B------:R-:W-:Y:S01]  /*1acb0*/  BSSY.RECONVERGENT B1, `(.L_x_1516) ;  /* 0x000005f000017945 */ /* 0x000fe20003800200 */
[----:B------:R-:W-:-:S02]  /*1acc0*/  PRMT R76, R76, 0x7632, R76 ;  /* 0x000076324c4c7816 */ /* 0x000fc4000000004c */
[----:B------:R-:W-:Y:S01]  /*1acd0*/  MOV R89, R14 ;  /* 0x0000000e00597202 */ /* 0x000fe20000000f00 */
[----:B0-----:R-:W-:Y:S01]  /*1ace0*/  FMUL.FTZ R102, R102, R145 ;  /* 0x0000009166667220 */ /* 0x001fe20000410000 */
[----:B-1----:R-:W-:-:S04]  /*1acf0*/  FSETP.GTU.FTZ.AND P3, PT, R3, R144, PT ;  /* 0x000000900300720b */ /* 0x002fc80003f7c000 */
        /* <DEDUP_REMOVED lines=15> */
.L_x_1518:
        /* <DEDUP_REMOVED lines=13> */
.L_x_1520:
[----:B------:R-:W-:Y:S05]  /*1aec0*/  BSYNC.RECONVERGENT B2 ;  /* 0x0000000000027941 */ /* 0x000fea0003800200 */
.L_x_1519:
        /* <DEDUP_REMOVED lines=61> */
.L_x_1517:
[----:B------:R-:W-:Y:S05]  /*1b2a0*/  BSYNC.RECONVERGENT B1 ;  /* 0x0000000000017941 */ /* 0x000fea0003800200 */
.L_x_1516:
        /* <DEDUP_REMOVED lines=8> */
[----:B------:R-:W-:Y:S02]  /*1b330*/  MOV R122, 0x2 ;  /* 0x00000002007a7802 */ /* 0x000fe40000000f00 */
[----:B------:R-:W-:-:S04]  /*1b340*/  FSETP.GTU.FTZ.AND P2, PT, R89, R144, PT ;  /* 0x000000905900720b */ /* 0x000fc80003f5c000 */
[----:B------:R-:W-:Y:S01]  /*1b350*/  FSEL R103, R76, RZ, !P2 ;  /* 0x000000ff4c677208 */ /* 0x000fe20005000000 */
[----:B------:R-:W-:Y:S01]  /*1b360*/  IMAD.MOV.U32 R76, RZ, RZ, R14 ;  /* 0x000000ffff4c7224 */ /* 0x000fe200078e000e */
        /* <DEDUP_REMOVED lines=14> */
.L_x_1523:
        /* <DEDUP_REMOVED lines=13> */
.L_x_1525:
[----:B------:R-:W-:Y:S05]  /*1b520*/  BSYNC.RECONVERGENT B2 ;  /* 0x0000000000027941 */ /* 0x000fea0003800200 */
.L_x_1524:
        /* <DEDUP_REMOVED lines=61> */
.L_x_1522:
[----:B------:R-:W-:Y:S05]  /*1b900*/  BSYNC.RECONVERGENT B1 ;  /* 0x0000000000017941 */ /* 0x000fea0003800200 */
.L_x_1521:
[----:B------:R-:W-:Y:S01]  /*1b910*/  I2FP.F32.U32 R89, R76 ;  /* 0x0000004c00597245 */ /* 0x000fe20000201000 */
[----:B------:R-:W-:Y:S01]  /*1b920*/  IMAD.U32 R76, R77, 0x10000, RZ ;  /* 0x000100004d4c7824 */ /* 0x000fe200078e00ff */
[----:B------:R-:W-:Y:S01]  /*1b930*/  @P1 SHF.L.U32 R113, R29, 0x10, RZ ;  /* 0x000000101d711819 */ /* 0x000fe200000006ff */
[----:B------:R-:W-:Y:S01]  /*1b940*/  BSSY.RECONVERGENT B1, `(.L_x_1526) ;  /* 0x0000062000017945 */ /* 0x000fe20003800200 */
[----:B------:R-:W-:Y:S01]  /*1b950*/  LOP3.LUT R93, R93, 0xfffffffb, RZ, 0xc0, !PT ;  /* 0xfffffffb5d5d7812 */ /* 0x000fe200078ec0ff */
        /* <DEDUP_REMOVED lines=21> */
.L_x_1528:
        /* <DEDUP_REMOVED lines=13> */
.L_x_1530:
[----:B------:R-:W-:Y:S05]  /*1bb80*/  BSYNC.RECONVERGENT B2 ;  /* 0x0000000000027941 */ /* 0x000fea0003800200 */
.L_x_1529:
        /* <DEDUP_REMOVED lines=61> */
.L_x_1527:
[----:B------:R-:W-:Y:S05]  /*1bf60*/  BSYNC.RECONVERGENT B1 ;  /* 0x0000000000017941 */ /* 0x000fea0003800200 */
.L_x_1526:
        /* <DEDUP_REMOVED lines=26> */
.L_x_1533:
        /* <DEDUP_REMOVED lines=13> */
.L_x_1535:
[----:B------:R-:W-:Y:S05]  /*1c1e0*/  BSYNC.RECONVERGENT B2 ;  /* 0x0000000000027941 */ /* 0x000fea0003800200 */
.L_x_1534:
        /* <DEDUP_REMOVED lines=61> */
.L_x_1532:
[----:B------:R-:W-:Y:S05]  /*1c5c0*/  BSYNC.RECONVERGENT B1 ;  /* 0x0000000000017941 */ /* 0x000fea0003800200 */
.L_x_1531:
[----:B------:R-:W-:Y:S01]  /*1c5d0*/  I2FP.F32.U32 R77, R77 ;  /* 0x0000004d004d7245 */ /* 0x000fe20000201000 */
[----:B------:R-:W-:Y:S01]  /*1c5e0*/  IMAD.U32 R76, R78, 0x10000, RZ ;  /* 0x000100004e4c7824 */ /* 0x000fe200078e00ff */
[----:B------:R-:W-:Y:S01]  /*1c5f0*/  ISETP.NE.AND P3, PT, R89, 0x1, PT ;  /* 0x000000015900780c */ /* 0x000fe20003f65270 */
[----:B------:R-:W-:Y:S01]  /*1c600*/  @P1 IMAD.U32 R122, R30, 0x10000, RZ ;  /* 0x000100001e7a1824 */ /* 0x000fe200078e00ff */
[----:B------:R-:W-:Y:S01]  /*1c610*/  BSSY.RECONVERGENT B1, `(.L_x_1536) ;  /* 0x000005f000017945 */ /* 0x000fe20003800200 */
[----:B------:R-:W-:Y:S01]  /*1c620*/  FFMA.FTZ R77, R77, R130, 1.1641532182693481445e-10 ;  /* 0x2f0000004d4d7423 */ /* 0x000fe20000010082 */
[----:B------:R-:W-:Y:S01]  /*1c630*/  FMUL.FTZ R76, R76, R145 ;  /* 0x000000914c4c7220 */ /* 0x000fe20000410000 */
[----:B------:R-:W-:Y:S02]  /*1c640*/  PRMT R78, R78, 0x7632, R78 ;  /* 0x000076324e4e7816 */ /* 0x000fe4000000004e */
        /* <DEDUP_REMOVED lines=16> */
.L_x_1538:
        /* <DEDUP_REMOVED lines=13> */
.L_x_1540:
[----:B------:R-:W-:Y:S05]  /*1c820*/  BSYNC.RECONVERGENT B2 ;  /* 0x0000000000027941 */ /* 0x000fea0003800200 */
.L_x_1539:
        /* <DEDUP_REMOVED lines=61> */
.L_x_1537:
[----:B------:R-:W-:Y:S05]  /*1cc00*/  BSYNC.RECONVERGENT B1 ;  /* 0x0000000000017941 */ /* 0x000fea0003800200 */
.L_x_1536:
        /* <DEDUP_REMOVED lines=24> */
.L_x_1543:
        /* <DEDUP_REMOVED lines=13> */
.L_x_1545:
[----:B------:R-:W-:Y:S05]  /*1ce60*/  BSYNC.RECONVERGENT B2 ;  /* 0x0000000000027941 */ /* 0x000fea0003800200 */
.L_x_1544:
        /* <DEDUP_REMOVED lines=61> */
.L_x_1542:
[----:B------:R-:W-:Y:S05]  /*1d240*/  BSYNC.RECONVERGENT B1 ;  /* 0x0000000000017941 */ /* 0x000fea0003800200 */
.L_x_1541:
[----:B------:R-:W-:Y:S01]  /*1d250*/  I2FP.F32.U32 R77, R77 ;  /* 0x0000004d004d7245 */ /* 0x000fe20000201000 */
[----:B------:R-:W-:Y:S01]  /*1d260*/  @P1 IMAD.U32 R78, R31, 0x10000, RZ ;  /* 0x000100001f4e1824 */ /* 0x000fe200078e00ff */
[----:B------:R-:W-:Y:S01]  /*1d270*/  SHF.L.U32 R76, R79, 0x10, RZ ;  /* 0x000000104f4c7819 */ /* 0x000fe200000006ff */
[----:B------:R-:W-:Y:S01]  /*1d280*/  BSSY.RECONVERGENT B1, `(.L_x_1546) ;  /* 0x0000060000017945 */ /* 0x000fe20003800200 */
[----:B------:R-:W-:Y:S01]  /*1d290*/  ISETP.NE.AND P5, PT, R138, 0x1, PT ;  /* 0x000000018a00780c */ /* 0x000fe20003fa5270 */
[----:B------:R-:W-:Y:S01]  /*1d2a0*/  FFMA.FTZ R77, R77, R130, 1.1641532182693481445e-10 ;  /* 0x2f0000004d4d7423 */ /* 0x000fe20000010082 */
[----:B------:R-:W-:Y:S01]  /*1d2b0*/  PRMT R149, R79, 0x7632, R149 ;  /* 0x000076324f957816 */ /* 0x000fe20000000095 */
[----:B------:R-:W-:Y:S01]  /*1d2c0*/  FMUL.FTZ R76, R76, R145 ;  /* 0x000000914c4c7220 */ /* 0x000fe20000410000 */
[----:B------:R-:W-:Y:S02]  /*1d2d0*/  IMAD.MOV.U32 R89, RZ, RZ, 0x2 ;  /* 0x00000002ff597424 */ /* 0x000fe400078e00ff */
        /* <DEDUP_REMOVED lines=15> */
.L_x_1548:
        /* <DEDUP_REMOVED lines=13> */
.L_x_1550:
[----:B------:R-:W-:Y:S05]  /*1d4a0*/  BSYNC.RECONVERGENT B2 ;  /* 0x0000000000027941 */ /* 0x000fea0003800200 */
.L_x_1549:
        /* <DEDUP_REMOVED lines=61> */
.L_x_1547:
[----:B------:R-:W-:Y:S05]  /*1d880*/  BSYNC.RECONVERGENT B1 ;  /* 0x0000000000017941 */ /* 0x000fea0003800200 */
.L_x_1546:
        /* <DEDUP_REMOVED lines=8> */
[----:B------:R-:W-:Y:S02]  /*1d910*/  PRMT R77, R143, 0x5410, R142 ;  /* 0x000054108f4d7816 */ /* 0x000fe4000000008e */
[----:B------:R-:W-:Y:S02]  /*1d920*/  FSEL R130, R76, RZ, !P5 ;  /* 0x000000ff4c827208 */ /* 0x000fe40006800000 */
[----:B------:R-:W-:-:S02]  /*1d930*/  PLOP3.LUT P5, PT, P5, PT, PT, 0x8, 0x80 ;  /* 0x000000000080781c */ /* 0x000fc40002fae170 */
[----:B------:R-:W-:Y:S01]  /*1d940*/  PRMT R76, R134, 0x5410, R141 ;  /* 0x00005410864c7816 */ /* 0x000fe2000000008d */
[----:B------:R-:W-:-:S05]  /*1d950*/  @P1 FADD.FTZ R130, R79, R130 ;  /* 0x000000824f821221 */ /* 0x000fca0000010000 */
[----:B------:R-:W-:-:S04]  /*1d960*/  F2FP.BF16.F32.PACK_AB R79, RZ, R130 ;  /* 0x00000082ff4f723e */ /* 0x000fc800000010ff */
[----:B------:R-:W-:-:S07]  /*1d970*/  PRMT R79, R146, 0x5410, R79 ;  /* 0x00005410924f7816 */ /* 0x000fce000000004f */
.L_x_1510:
        /* <DEDUP_REMOVED lines=43> */
.L_x_1551:
[----:B------:R-:W-:Y:S02]  /*1dc30*/  IMAD.MOV.U32 R134, RZ, RZ, R140 ;  /* 0x000000ffff867224 */ /* 0x000fe400078e008c */
[----:B------:R-:W-:-:S07]  /*1dc40*/  VIADD R135, R135, 0x80 ;  /* 0x0000008087877836 */ /* 0x000fce0000000000 */
.L_x_1428:
[----:B------:R-:W-:Y:S05]  /*1dc50*/  BSYNC.RECONVERGENT B0 ;  /* 0x0000000000007941 */ /* 0x000fea0003800200 */
.L_x_1427:
        /* <DEDUP_REMOVED lines=37> */
.L_x_1557:
        /* <DEDUP_REMOVED lines=13> */
.L_x_1559:
[----:B------:R-:W-:Y:S05]  /*1df80*/  BSYNC.RECONVERGENT B2 ;  /* 0x0000000000027941 */ /* 0x000fea0003800200 */
.L_x_1558:
        /* <DEDUP_REMOVED lines=55> */
[----:B------:R-:W-:Y:S02]  /*1e300*/  IMAD.MOV.U32 R14, RZ, RZ, R8 ;  /* 0x000000ffff0e7224 */ /* 0x000fe400078e0008 */
[----:B------:R-:W-:Y:S01]  /*1e310*/  HFMA2 R8, -RZ, RZ, 0, 0 ;  /* 0x00000000ff087431 */ /* 0x000fe200000001ff */
[----:B------:R-:W-:-:S07]  /*1e320*/  LOP3.LUT R91, R91, R6, R141, 0x96, !PT ;  /* 0x000000065b5b7212 */ /* 0x000fce00078e968d */
.L_x_1556:
[----:B------:R-:W-:Y:S05]  /*1e330*/  BSYNC.RECONVERGENT B1 ;  /* 0x0000000000017941 */ /* 0x000fea0003800200 */
.L_x_1555:
[----:B------:R-:W1:Y:S01]  /*1e340*/  LDC R147, c[0x0][0x408] ;  /* 0x00010200ff937b82 */ /* 0x000e620000000800 */
[----:B------:R-:W-:Y:S01]  /*1e350*/  I2FP.F32.U32 R2, R2 ;  /* 0x0000000200027245 */ /* 0x000fe20000201000 */
[----:B------:R-:W-:Y:S01]  /*1e360*/  IMAD.MOV.U32 R145, RZ, RZ, 0x2f800000 ;  /* 0x2f800000ff917424 */ /* 0x000fe200078e00ff */
[----:B------:R-:W-:Y:S01]  /*1e370*/  LOP3.LUT R93, R93, 0xffffffef, RZ, 0xc0, !PT ;  /* 0xffffffef5d5d7812 */ /* 0x000fe200078ec0ff */
[----:B-----5:R-:W-:Y:S01]  /*1e380*/  IMAD.U32 R6, R76, 0x10000, RZ ;  /* 0x000100004c067824 */ /* 0x020fe200078e00ff */
[----:B------:R-:W-:Y:S01]  /*1e390*/  BSSY.RECONVERGENT B1, `(.L_x_1560) ;  /* 0x000005e000017945 */ /* 0x000fe20003800200 */
[----:B------:R-:W-:Y:S01]  /*1e3a0*/  FFMA.FTZ R7, R2, R145, 1.1641532182693481445e-10 ;  /* 0x2f00000002077423 */ /* 0x000fe20000010091 */
[----:B------:R-:W-:Y:S01]  /*1e3b0*/  PRMT R76, R76, 0x7632, R76 ;  /* 0x000076324c4c7816 */ /* 0x000fe2000000004c */
[----:B------:R-:W2:Y:S01]  /*1e3c0*/  LDC R146, c[0x0][0x404] ;  /* 0x00010100ff927b82 */ /* 0x000ea20000000800 */
[----:B------:R-:W-:Y:S01]  /*1e3d0*/  MOV R10, 0x2 ;  /* 0x00000002000a7802 */ /* 0x000fe20000000f00 */
[----:B-1----:R-:W-:Y:S01]  /*1e3e0*/  FMUL.FTZ R2, R6, R147 ;  /* 0x0000009306027220 */ /* 0x002fe20000410000 */
[----:B--2---:R-:W-:Y:S01]  /*1e3f0*/  FSETP.GTU.FTZ.AND P2, PT, R7, R146, PT ;  /* 0x000000920700720b */ /* 0x004fe20003f5c000 */
        /* <DEDUP_REMOVED lines=14> */
.L_x_1562:
        /* <DEDUP_REMOVED lines=13> */
.L_x_1564:
[----:B------:R-:W-:Y:S05]  /*1e5b0*/  BSYNC.RECONVERGENT B2 ;  /* 0x0000000000027941 */ /* 0x000fea0003800200 */
.L_x_1563:
        /* <DEDUP_REMOVED lines=59> */
.L_x_1561:
[----:B------:R-:W-:Y:S05]  /*1e970*/  BSYNC.RECONVERGENT B1 ;  /* 0x0000000000017941 */ /* 0x000fea0003800200 */
.L_x_1560:
        /* <DEDUP_REMOVED lines=25> */
.L_x_1567:
        /* <DEDUP_REMOVED lines=13> */
.L_x_1569:
[----:B------:R-:W-:Y:S05]  /*1ebe0*/  BSYNC.RECONVERGENT B2 ;  /* 0x0000000000027941 */ /* 0x000fea0003800200 */
.L_x_1568:
        /* <DEDUP_REMOVED lines=59> */
.L_x_1566:
[----:B------:R-:W-:Y:S05]  /*1efa0*/  BSYNC.RECONVERGENT B1 ;  /* 0x0000000000017941 */ /* 0x000fea0003800200 */
.L_x_1565:
        /* <DEDUP_REMOVED lines=22> */
.L_x_1572:
        /* <DEDUP_REMOVED lines=13> */
.L_x_1574:
[----:B------:R-:W-:Y:S05]  /*1f1e0*/  BSYNC.RECONVERGENT B2 ;  /* 0x0000000000027941 */ /* 0x000fea0003800200 */
.L_x_1573:
        /* <DEDUP_REMOVED lines=59> */
.L_x_1571:
[----:B------:R-:W-:Y:S05]  /*1f5a0*/  BSYNC.RECONVERGENT B1 ;  /* 0x0000000000017941 */ /* 0x000fea0003800200 */
.L_x_1570:
[----:B------:R-:W-:Y:S01]  /*1f5b0*/  PRMT R7, R32, 0x7632, R7 ;  /* 0x0000763220077816 */ /* 0x000fe20000000007 */
[----:B------:R-:W-:Y:S01]  /*1f5c0*/  BSSY.RECONVERGENT B1, `(.L_x_1575) ;  /* 0x0000063000017945 */ /* 0x000fe20003800200 */
[----:B------:R-:W-:-:S03]  /*1f5d0*/  I2FP.F32.U32 R6, R8 ;  /* 0x0000000800067245 */ /* 0x000fc60000201000 */
        /* <DEDUP_REMOVED lines=24> */
.L_x_1577:
        /* <DEDUP_REMOVED lines=13> */
.L_x_1579:
[----:B------:R-:W-:Y:S05]  /*1f830*/  BSYNC.RECONVERGENT B2 ;  /* 0x0000000000027941 */ /* 0x000fea0003800200 */
.L_x_1578:
        /* <DEDUP_REMOVED lines=59> */
.L_x_1576:
[----:B------:R-:W-:Y:S05]  /*1fbf0*/  BSYNC.RECONVERGENT B1 ;  /* 0x0000000000017941 */ /* 0x000fea0003800200 */
.L_x_1575:
        /* <DEDUP_REMOVED lines=23> */
.L_x_1582:
        /* <DEDUP_REMOVED lines=13> */
.L_x_1584:
[----:B------:R-:W-:Y:S05]  /*1fe40*/  BSYNC.RECONVERGENT B2 ;  /* 0x0000000000027941 */ /* 0x000fea0003800200 */
.L_x_1583:
        /* <DEDUP_REMOVED lines=59> */
.L_x_1581:
[----:B------:R-:W-:Y:S05]  /*20200*/  BSYNC.RECONVERGENT B1 ;  /* 0x0000000000017941 */ /* 0x000fea0003800200 */
.L_x_1580:
        /* <DEDUP_REMOVED lines=26> */
.L_x_1587:
        /* <DEDUP_REMOVED lines=13> */
.L_x_1589:
[----:B------:R-:W-:Y:S05]  /*20480*/  BSYNC.RECONVERGENT B2 ;  /* 0x0000000000027941 */ /* 0x000fea0003800200 */
.L_x_1588:
        /* <DEDUP_REMOVED lines=59> */
.L_x_1586:
[----:B------:R-:W-:Y:S05]  /*20840*/  BSYNC.RECONVERGENT B1 ;  /* 0x0000000000017941 */ /* 0x000fea0003800200 */
.L_x_1585:
        /* <DEDUP_REMOVED lines=22> */
.L_x_1592:
        /* <DEDUP_REMOVED lines=13> */
.L_x_1594:
[----:B------:R-:W-:Y:S05]  /*20a80*/  BSYNC.RECONVERGENT B2 ;  /* 0x0000000000027941 */ /* 0x000fea0003800200 */
.L_x_1593:
        /* <DEDUP_REMOVED lines=59> */
.L_x_1591:
[----:B------:R-:W-:Y:S05]  /*20e40*/  BSYNC.RECONVERGENT B1 ;  /* 0x0000000000017941 */ /* 0x000fea0003800200 */
.L_x_1590:
        /* <DEDUP_REMOVED lines=27> */
.L_x_1597:
        /* <DEDUP_REMOVED lines=13> */
.L_x_1599:
[----:B------:R-:W-:Y:S05]  /*210d0*/  BSYNC.RECONVERGENT B2 ;  /* 0x0000000000027941 */ /* 0x000fea0003800200 */
.L_x_1598:
        /* <DEDUP_REMOVED lines=59> */
.L_x_1596:
[----:B------:R-:W-:Y:S05]  /*21490*/  BSYNC.RECONVERGENT B1 ;  /* 0x0000000000017941 */ /* 0x000fea0003800200 */
.L_x_1595:
        /* <DEDUP_REMOVED lines=21> */
.L_x_1602:
        /* <DEDUP_REMOVED lines=13> */
.L_x_1604:
[----:B------:R-:W-:Y:S05]  /*216c0*/  BSYNC.RECONVERGENT B2 ;  /* 0x0000000000027941 */ /* 0x000fea0003800200 */
.L_x_1603:
        /* <DEDUP_REMOVED lines=59> */
.L_x_1601:
[----:B------:R-:W-:Y:S05]  /*21a80*/  BSYNC.RECONVERGENT B1 ;  /* 0x0000000000017941 */ /* 0x000fea0003800200 */
.L_x_1600:
        /* <DEDUP_REMOVED lines=26> */
.L_x_1607:
        /* <DEDUP_REMOVED lines=13> */
.L_x_1609:
[----:B------:R-:W-:Y:S05]  /*21d00*/  BSYNC.RECONVERGENT B2 ;  /* 0x0000000000027941 */ /* 0x000fea0003800200 */
.L_x_1608:
        /* <DEDUP_REMOVED lines=59> */
.L_x_1606:
[----:B------:R-:W-:Y:S05]  /*220c0*/  BSYNC.RECONVERGENT B1 ;  /* 0x0000000000017941 */ /* 0x000fea0003800200 */
.L_x_1605:
        /* <DEDUP_REMOVED lines=20> */
.L_x_1612:
        /* <DEDUP_REMOVED lines=13> */
.L_x_1614:
[----:B------:R-:W-:Y:S05]  /*222e0*/  BSYNC.RECONVERGENT B2 ;  /* 0x0000000000027941 */ /* 0x000fea0003800200 */
.L_x_1613:
        /* <DEDUP_REMOVED lines=59> */
.L_x_1611:
[----:B------:R-:W-:Y:S05]  /*226a0*/  BSYNC.RECONVERGENT B1 ;  /* 0x0000000000017941 */ /* 0x000fea0003800200 */
.L_x_1610:
        /* <DEDUP_REMOVED lines=27> */
.L_x_1617:
        /* <DEDUP_REMOVED lines=13> */
.L_x_1619:
[----:B------:R-:W-:Y:S05]  /*22930*/  BSYNC.RECONVERGENT B2 ;  /* 0x0000000000027941 */ /* 0x000fea0003800200 */
.L_x_1618:
        /* <DEDUP_REMOVED lines=59> */
.L_x_1616:
[----:B------:R-:W-:Y:S05]  /*22cf0*/  BSYNC.RECONVERGENT B1 ;  /* 0x0000000000017941 */ /* 0x000fea0003800200 */
.L_x_1615:
        /* <DEDUP_REMOVED lines=21> */
.L_x_1622:
        /* <DEDUP_REMOVED lines=13> */
.L_x_1624:
[----:B------:R-:W-:Y:S05]  /*22f20*/  BSYNC.RECONVERGENT B2 ;  /* 0x0000000000027941 */ /* 0x000fea0003800200 */
.L_x_1623:
        /* <DEDUP_REMOVED lines=59> */
.L_x_1621:
[----:B------:R-:W-:Y:S05]  /*232e0*/  BSYNC.RECONVERGENT B1 ;  /* 0x0000000000017941 */ /* 0x000fea0003800200 */
.L_x_1620:
        /* <DEDUP_REMOVED lines=26> */
.L_x_1627:
        /* <DEDUP_REMOVED lines=13> */
.L_x_1629:
[----:B------:R-:W-:Y:S05]  /*23560*/  BSYNC.RECONVERGENT B2 ;  /* 0x0000000000027941 */ /* 0x000fea0003800200 */
.L_x_1628:
        /* <DEDUP_REMOVED lines=59> */
.L_x_1626:
[----:B------:R-:W-:Y:S05]  /*23920*/  BSYNC.RECONVERGENT B1 ;  /* 0x0000000000017941 */ /* 0x000fea0003800200 */
.L_x_1625:
        /* <DEDUP_REMOVED lines=20> */
.L_x_1632:
        /* <DEDUP_REMOVED lines=15> */
.L_x_1634:
[----:B------:R-:W-:Y:S05]  /*23b60*/  BSYNC.RECONVERGENT B2 ;  /* 0x0000000000027941 */ /* 0x000fea0003800200 */
.L_x_1633:
        /* <DEDUP_REMOVED lines=59> */
.L_x_1631:
[----:B------:R-:W-:Y:S05]  /*23f20*/  BSYNC.RECONVERGENT B1 ;  /* 0x0000000000017941 */ /* 0x000fea0003800200 */
.L_x_1630:
        /* <DEDUP_REMOVED lines=19> */
.L_x_1554:
        /* <DEDUP_REMOVED lines=16> */
.L_x_1638:
        /* <DEDUP_REMOVED lines=13> */
.L_x_1640:
[----:B------:R-:W-:Y:S05]  /*24230*/  BSYNC.RECONVERGENT B2 ;  /* 0x0000000000027941 */ /* 0x000fea0003800200 */
.L_x_1639:
        /* <DEDUP_REMOVED lines=60> */
.L_x_1637:
[----:B------:R-:W-:Y:S05]  /*24600*/  BSYNC.RECONVERGENT B1 ;  /* 0x0000000000017941 */ /* 0x000fea0003800200 */
.L_x_1636:
[----:B------:R-:W0:Y:S01]  /*24610*/  LDC R145, c[0x0][0x408] ;  /* 0x00010200ff917b82 */ /* 0x000e220000000800 */
[----:B------:R-:W-:Y:S01]  /*24620*/  I2FP.F32.U32 R2, R2 ;  /* 0x0000000200027245 */ /* 0x000fe20000201000 */
[----:B------:R-:W-:Y:S01]  /*24630*/  IMAD.MOV.U32 R131, RZ, RZ, 0x2f800000 ;  /* 0x2f800000ff837424 */ /* 0x000fe200078e00ff */
[----:B-----5:R-:W-:Y:S01]  /*24640*/  SHF.L.U32 R100, R76, 0x10, RZ ;  /* 0x000000104c647819 */ /* 0x020fe200000006ff */
[----:B------:R-:W-:Y:S01]  /*24650*/  BSSY.RECONVERGENT B1, `(.L_x_1641) ;  /* 0x0000064000017945 */ /* 0x000fe20003800200 */
[----:B------:R-:W-:Y:S01]  /*24660*/  LOP3.LUT R93, R93, 0xffffffef, RZ, 0xc0, !PT ;  /* 0xffffffef5d5d7812 */ /* 0x000fe200078ec0ff */
[----:B------:R-:W-:Y:S01]  /*24670*/  FFMA.FTZ R89, R2, R131, 1.1641532182693481445e-10 ;  /* 0x2f00000002597423 */ /* 0x000fe20000010083 */
[----:B------:R-:W-:Y:S01]  /*24680*/  PRMT R76, R76, 0x7632, R76 ;  /* 0x000076324c4c7816 */ /* 0x000fe2000000004c */
[----:B------:R-:W1:Y:S01]  /*24690*/  LDC R144, c[0x0][0x404] ;  /* 0x00010100ff907b82 */ /* 0x000e620000000800 */
[----:B------:R-:W-:Y:S02]  /*246a0*/  IMAD.MOV.U32 R114, RZ, RZ, 0x2 ;  /* 0x00000002ff727424 */ /* 0x000fe400078e00ff */
[----:B0-----:R-:W-:Y:S01]  /*246b0*/  FMUL.FTZ R100, R100, R145 ;  /* 0x0000009164647220 */ /* 0x001fe20000410000 */
[----:B-1----:R-:W-:Y:S01]  /*246c0*/  FSETP.GTU.FTZ.AND P2, PT, R89, R144, PT ;  /* 0x000000905900720b */ /* 0x002fe20003f5c000 */
[----:B------:R-:W-:-:S03]  /*246d0*/  @P1 IMAD.U32 R89, R28, 0x10000, RZ ;  /* 0x000100001c591824 */ /* 0x000fc600078e00ff */
        /* <DEDUP_REMOVED lines=16> */
.L_x_1643:
        /* <DEDUP_REMOVED lines=13> */
.L_x_1645:
[----:B------:R-:W-:Y:S05]  /*248b0*/  BSYNC.RECONVERGENT B2 ;  /* 0x0000000000027941 */ /* 0x000fea0003800200 */
.L_x_1644:
        /* <DEDUP_REMOVED lines=61> */
.L_x_1642:
[----:B------:R-:W-:Y:S05]  /*24c90*/  BSYNC.RECONVERGENT B1 ;  /* 0x0000000000017941 */ /* 0x000fea0003800200 */
.L_x_1641:
        /* <DEDUP_REMOVED lines=26> */
.L_x_1648:
        /* <DEDUP_REMOVED lines=13> */
.L_x_1650:
[----:B------:R-:W-:Y:S05]  /*24f10*/  BSYNC.RECONVERGENT B2 ;  /* 0x0000000000027941 */ /* 0x000fea0003800200 */
.L_x_1649:
        /* <DEDUP_REMOVED lines=61> */
.L_x_1647:
[----:B------:R-:W-:Y:S05]  /*252f0*/  BSYNC.RECONVERGENT B1 ;  /* 0x0000000000017941 */ /* 0x000fea0003800200 */
.L_x_1646:
        /* <DEDUP_REMOVED lines=26> */
.L_x_1653:
        /* <DEDUP_REMOVED lines=13> */
.L_x_1655:
[----:B------:R-:W-:Y:S05]  /*25570*/  BSYNC.RECONVERGENT B2 ;  /* 0x0000000000027941 */ /* 0x000fea0003800200 */
.L_x_1654:
        /* <DEDUP_REMOVED lines=58> */
[----:B------:R-:W-:Y:S01]  /*25920*/  HFMA2 R115, -RZ, RZ, 0, 0 ;  /* 0x00000000ff737431 */ /* 0x000fe200000001ff */
[----:B------:R-:W-:Y:S01]  /*25930*/  MOV R77, R140 ;  /* 0x0000008c004d7202 */ /* 0x000fe20000000f00 */
[----:B------:R-:W-:-:S07]  /*25940*/  IMAD.MOV.U32 R140, RZ, RZ, R76 ;  /* 0x000000ffff8c7224 */ /* 0x000fce00078e004c */
.L_x_1652:
[----:B------:R-:W-:Y:S05]  /*25950*/  BSYNC.RECONVERGENT B1 ;  /* 0x0000000000017941 */ /* 0x000fea0003800200 */
.L_x_1651:
[----:B------:R-:W-:Y:S01]  /*25960*/  I2FP.F32.U32 R76, R77 ;  /* 0x0000004d004c7245 */ /* 0x000fe20000201000 */
[----:B------:R-:W-:Y:S01]  /*25970*/  IMAD.U32 R114, R89, 0x10000, RZ ;  /* 0x0001000059727824 */ /* 0x000fe200078e00ff */
[----:B------:R-:W-:Y:S01]  /*25980*/  @P1 PRMT R89, R29, 0x7632, R89 ;  /* 0x000076321d591816 */ /* 0x000fe20000000059 */
[----:B------:R-:W-:Y:S01]  /*25990*/  BSSY.RECONVERGENT B1, `(.L_x_1656) ;  /* 0x0000062000017945 */ /* 0x000fe20003800200 */
[----:B------:R-:W-:Y:S01]  /*259a0*/  LOP3.LUT R93, R93, 0xfffffffd, RZ, 0xc0, !PT ;  /* 0xfffffffd5d5d7812 */ /* 0x000fe200078ec0ff */
[----:B------:R-:W-:Y:S01]  /*259b0*/  FFMA.FTZ R77, R76, R131, 1.1641532182693481445e-10 ;  /* 0x2f0000004c4d7423 */ /* 0x000fe20000010083 */
[----:B------:R-:W-:Y:S01]  /*259c0*/  FMUL.FTZ R114, R114, R145 ;  /* 0x0000009172727220 */ /* 0x000fe20000410000 */
[----:B------:R-:W-:-:S03]  /*259d0*/  @P1 SHF.L.U32 R89, R89, 0x10, RZ ;  /* 0x0000001059591819 */ /* 0x000fc600000006ff */
[----:B------:R-:W-:Y:S02]  /*259e0*/  FSETP.GTU.FTZ.AND P2, PT, R77, R144, PT ;  /* 0x000000904d00720b */ /* 0x000fe40003f5c000 */
        /* <DEDUP_REMOVED lines=14> */
[----:B------:R-:W-:Y:S01]  /*25ad0*/  @P2 VIADD R89, R115, 0x1 ;  /* 0x0000000173592836 */ /* 0x000fe20000000000 */
[----:B------:R-:W-:Y:S01]  /*25ae0*/  @P2 MOV R77, R90 ;  /* 0x0000005a004d2202 */ /* 0x000fe20000000f00 */
[----:B------:R-:W-:Y:S06]  /*25af0*/  BRA `(.L_x_1657) ;  /* 0x00000004002c7947 */ /* 0x000fec0003800000 */
.L_x_1658:
        /* <DEDUP_REMOVED lines=8> */
[----:B------:R-:W-:Y:S02]  /*25b80*/  @!P2 IADD3 R14, PT, PT, R15, 0x1, RZ ;  /* 0x000000010f0ea810 */ /* 0x000fe40007ffe0ff */
[----:B------:R-:W-:Y:S02]  /*25b90*/  @!P2 MOV R94, RZ ;  /* 0x000000ff005ea202 */ /* 0x000fe40000000f00 */
[----:B------:R-:W-:-:S13]  /*25ba0*/  ISETP.NE.AND P3, PT, R97, RZ, !P2 ;  /* 0x000000ff6100720c */ /* 0x000fda0005765270 */
[----:B------:R-:W-:-:S04]  /*25bb0*/  @P3 IMAD.MOV R14, RZ, RZ, R15 ;  /* 0x000000ffff0e3224 */ /* 0x000fc800078e020f */
[----:B------:R-:W-:-:S07]  /*25bc0*/  @!P2 IMAD.MOV.U32 R15, RZ, RZ, R14 ;  /* 0x000000ffff0fa224 */ /* 0x000fce00078e000e */
.L_x_1660:
[----:B------:R-:W-:Y:S05]  /*25bd0*/  BSYNC.RECONVERGENT B2 ;  /* 0x0000000000027941 */ /* 0x000fea0003800200 */
.L_x_1659:
[----:B------:R-:W-:Y:S01]  /*25be0*/  IMAD.WIDE.U32 R90, R97, -0x326172a9, RZ ;  /* 0xcd9e8d57615a7825 */ /* 0x000fe200078e00ff */
[----:B------:R-:W-:Y:S02]  /*25bf0*/  LOP3.LUT R76, R15, R125, R137, 0x96, !PT ;  /* 0x0000007d0f4c7212 */ /* 0x000fe400078e9689 */
[----:B------:R-:W-:Y:S02]  /*25c00*/  IADD3 R89, PT, PT, R136, -0x61c88647, RZ ;  /* 0x9e3779b988597810 */ /* 0x000fe40007ffe0ff */
        /* <DEDUP_REMOVED lines=36> */
[----:B------:R-:W-:Y:S02]  /*25e50*/  VIADD R91, R137, 0x1fd5c5a3 ;  /* 0x1fd5c5a3895b7836 */ /* 0x000fe40000000000 */
[----:B------:R-:W-:Y:S01]  /*25e60*/  IMAD.WIDE.U32 R76, R89, -0x326172a9, RZ ;  /* 0xcd9e8d57594c7825 */ /* 0x000fe200078e00ff */
[----:B------:R-:W-:-:S03]  /*25e70*/  IADD3 R89, PT, PT, R136, 0x5384540f, RZ ;  /* 0x5384540f88597810 */ /* 0x000fc60007ffe0ff */
        /* <DEDUP_REMOVED lines=10> */
[----:B------:R-:W-:Y:S02]  /*25f20*/  VIADD R91, R137, 0x96a522ad ;  /* 0x96a522ad895b7836 */ /* 0x000fe40000000000 */
[----:B------:R-:W-:-:S04]  /*25f30*/  IMAD.WIDE.U32 R138, R138, -0x326172a9, RZ ;  /* 0xcd9e8d578a8a7825 */ /* 0x000fc800078e00ff */
[----:B------:R-:W-:Y:S01]  /*25f40*/  IMAD.WIDE.U32 R76, R77, -0x2daee0ad, RZ ;  /* 0xd2511f534d4c7825 */ /* 0x000fe200078e00ff */
[----:B------:R-:W-:Y:S02]  /*25f50*/  LOP3.LUT R90, R89, R90, R139, 0x96, !PT ;  /* 0x0000005a595a7212 */ /* 0x000fe400078e968b */
[----:B------:R-:W-:Y:S01]  /*25f60*/  MOV R14, R138 ;  /* 0x0000008a000e7202 */ /* 0x000fe20000000f00 */
[----:B------:R-:W-:Y:S01]  /*25f70*/  IMAD.MOV.U32 R89, RZ, RZ, RZ ;  /* 0x000000ffff597224 */ /* 0x000fe200078e00ff */
[----:B------:R-:W-:Y:S01]  /*25f80*/  LOP3.LUT R91, R91, R124, R77, 0x96, !PT ;  /* 0x0000007c5b5b7212 */ /* 0x000fe200078e964d */
[----:B------:R-:W-:Y:S01]  /*25f90*/  IMAD.MOV.U32 R77, RZ, RZ, R140 ;  /* 0x000000ffff4d7224 */ /* 0x000fe200078e008c */
[----:B------:R-:W-:-:S07]  /*25fa0*/  MOV R140, R76 ;  /* 0x0000004c008c7202 */ /* 0x000fce0000000f00 */
.L_x_1657:
[----:B------:R-:W-:Y:S05]  /*25fb0*/  BSYNC.RECONVERGENT B1 ;  /* 0x0000000000017941 */ /* 0x000fea0003800200 */
.L_x_1656:
[----:B------:R-:W-:Y:S01]  /*25fc0*/  I2FP.F32.U32 R76, R77 ;  /* 0x0000004d004c7245 */ /* 0x000fe20000201000 */
[----:B------:R-:W-:Y:S01]  /*25fd0*/  BSSY.RECONVERGENT B1, `(.L_x_1661) ;  /* 0x0000062000017945 */ /* 0x000fe20003800200 */
[----:B------:R-:W-:Y:S01]  /*25fe0*/  SHF.L.U32 R124, R78, 0x10, RZ ;  /* 0x000000104e7c7819 */ /* 0x000fe200000006ff */
[----:B------:R-:W-:Y:S01]  /*25ff0*/  HFMA2 R125, -RZ, RZ, 0, 1.1920928955078125e-07 ;  /* 0x00000002ff7d7431 */ /* 0x000fe200000001ff */
[----:B------:R-:W-:Y:S01]  /*26000*/  ISETP.NE.AND P3, PT, R89, 0x1, PT ;  /* 0x000000015900780c */ /* 0x000fe20003f65270 */
[----:B------:R-:W-:Y:S01]  /*26010*/  FFMA.FTZ R77, R76, R131, 1.1641532182693481445e-10 ;  /* 0x2f0000004c4d7423 */ /* 0x000fe20000010083 */
[----:B------:R-:W-:Y:S02]  /*26020*/  @P1 IMAD.U32 R76, R30, 0x10000, RZ ;  /* 0x000100001e4c1824 */ /* 0x000fe400078e00ff */
[----:B------:R-:W-:Y:S01]  /*26030*/  FMUL.FTZ R124, R124, R145 ;  /* 0x000000917c7c7220 */ /* 0x000fe20000410000 */
[----:B------:R-:W-:Y:S02]  /*26040*/  PRMT R78, R78, 0x7632, R78 ;  /* 0x000076324e4e7816 */ /* 0x000fe4000000004e */
        /* <DEDUP_REMOVED lines=12> */
[----:B------:R-:W-:Y:S01]  /*26110*/  @P3 IADD3 R125, PT, PT, R89, 0x1, RZ ;  /* 0x00000001597d3810 */ /* 0x000fe20007ffe0ff */
[----:B------:R-:W-:Y:S01]  /*26120*/  @P3 IMAD.MOV.U32 R77, RZ, RZ, R90 ;  /* 0x000000ffff4d3224 */ /* 0x000fe200078e005a */
[----:B------:R-:W-:Y:S06]  /*26130*/  BRA `(.L_x_1662) ;  /* 0x00000004002c7947 */ /* 0x000fec0003800000 */
.L_x_1663:
[----:B------:R-:W-:Y:S01]  /*26140*/  IADD3 R95, PT, PT, R95, 0x1, RZ ;  /* 0x000000015f5f7810 */ /* 0x000fe20007ffe0ff */
[----:B------:R-:W-:Y:S03]  /*26150*/  BSSY.RECONVERGENT B2, `(.L_x_1664) ;  /* 0x000000c000027945 */ /* 0x000fe60003800200 */
[C---:B------:R-:W-:Y:S01]  /*26160*/  ISETP.NE.AND P3, PT, R95.reuse, RZ, PT ;  /* 0x000000ff5f00720c */ /* 0x040fe20003f65270 */
[----:B------:R-:W-:-:S12]  /*26170*/  IMAD.WIDE.U32 R124, R95, -0x2daee0ad, RZ ;  /* 0xd2511f535f7c7825 */ /* 0x000fd800078e00ff */
[----:B------:R-:W-:Y:S05]  /*26180*/  @P3 BRA `(.L_x_1665) ;  /* 0x0000000000203947 */ /* 0x000fea0003800000 */
[----:B------:R-:W-:-:S05]  /*26190*/  VIADD R94, R94, 0x1 ;  /* 0x000000015e5e7836 */ /* 0x000fca0000000000 */
[----:B------:R-:W-:-:S13]  /*261a0*/  ISETP.NE.AND P3, PT, R94, RZ, PT ;  /* 0x000000ff5e00720c */ /* 0x000fda0003f65270 */
[----:B------:R-:W-:Y:S01]  /*261b0*/  @!P3 IADD3 R97, PT, PT, R97, 0x1, RZ ;  /* 0x000000016161b810 */ /* 0x000fe20007ffe0ff */
[----:B------:R-:W-:Y:S02]  /*261c0*/  @!P3 VIADD R14, R15, 0x1 ;  /* 0x000000010f0eb836 */ /* 0x000fe40000000000 */
[----:B------:R-:W-:Y:S01]  /*261d0*/  @!P3 IMAD.MOV.U32 R94, RZ, RZ, RZ ;  /* 0x000000ffff5eb224 */ /* 0x000fe200078e00ff */
[----:B------:R-:W-:-:S13]  /*261e0*/  ISETP.NE.AND P4, PT, R97, RZ, !P3 ;  /* 0x000000ff6100720c */ /* 0x000fda0005f85270 */
[----:B------:R-:W-:-:S04]  /*261f0*/  @P4 IADD3 R14, PT, PT, R15, RZ, RZ ;  /* 0x000000ff0f0e4210 */ /* 0x000fc80007ffe0ff */
[----:B------:R-:W-:-:S07]  /*26200*/  @!P3 MOV R15, R14 ;  /* 0x0000000e000fb202 */ /* 0x000fce0000000f00 */
.L_x_1665:
[----:B------:R-:W-:Y:S05]  /*26210*/  BSYNC.RECONVERGENT B2 ;  /* 0x0000000000027941 */ /* 0x000fea0003800200 */
.L_x_1664:
        /* <DEDUP_REMOVED lines=27> */
[----:B------:R-:W-:Y:S01]  /*263d0*/  IADD3 R91, PT, PT, R137, -0x56f99767, RZ ;  /* 0xa9066899895b7810 */ /* 0x000fe20007ffe0ff */
        /* <DEDUP_REMOVED lines=11> */
[----:B------:R-:W-:Y:S01]  /*26490*/  IADD3 R91, PT, PT, R137, 0x1fd5c5a3, RZ ;  /* 0x1fd5c5a3895b7810 */ /* 0x000fe20007ffe0ff */
[----:B------:R-:W-:-:S04]  /*264a0*/  IMAD.WIDE.U32 R76, R89, -0x326172a9, RZ ;  /* 0xcd9e8d57594c7825 */ /* 0x000fc800078e00ff */
[----:B------:R-:W-:-:S04]  /*264b0*/  IMAD.WIDE.U32 R138, R138, -0x2daee0ad, RZ ;  /* 0xd2511f538a8a7825 */ /* 0x000fc800078e00ff */
[----:B------:R-:W-:Y:S01]  /*264c0*/  VIADD R89, R136, 0x5384540f ;  /* 0x5384540f88597836 */ /* 0x000fe20000000000 */
[----:B------:R-:W-:-:S04]  /*264d0*/  LOP3.LUT R91, R91, R124, R139, 0x96, !PT ;  /* 0x0000007c5b5b7212 */ /* 0x000fc800078e968b */
[----:B------:R-:W-:Y:S01]  /*264e0*/  LOP3.LUT R89, R89, R90, R77, 0x96, !PT ;  /* 0x0000005a59597212 */ /* 0x000fe200078e964d */
[----:B------:R-:W-:Y:S01]  /*264f0*/  IMAD.WIDE.U32 R90, R91, -0x326172a9, RZ ;  /* 0xcd9e8d575b5a7825 */ /* 0x000fe200078e00ff */
[----:B------:R-:W-:-:S03]  /*26500*/  IADD3 R77, PT, PT, R136, -0xe443238, RZ ;  /* 0xf1bbcdc8884d7810 */ /* 0x000fc60007ffe0ff */
[----:B------:R-:W-:Y:S01]  /*26510*/  IMAD.WIDE.U32 R124, R89, -0x2daee0ad, RZ ;  /* 0xd2511f53597c7825 */ /* 0x000fe200078e00ff */
[----:B------:R-:W-:Y:S02]  /*26520*/  LOP3.LUT R77, R77, R76, R91, 0x96, !PT ;  /* 0x0000004c4d4d7212 */ /* 0x000fe400078e965b */
[C---:B------:R-:W-:Y:S01]  /*26530*/  IADD3 R91, PT, PT, R137.reuse, -0x695add53, RZ ;  /* 0x96a522ad895b7810 */ /* 0x040fe20007ffe0ff */
[----:B------:R-:W-:Y:S02]  /*26540*/  VIADD R89, R137, 0xdb3d7428 ;  /* 0xdb3d742889597836 */ /* 0x000fe40000000000 */
[----:B------:R-:W-:-:S03]  /*26550*/  IMAD.WIDE.U32 R76, R77, -0x2daee0ad, RZ ;  /* 0xd2511f534d4c7825 */ /* 0x000fc600078e00ff */
[----:B------:R-:W-:Y:S01]  /*26560*/  LOP3.LUT R138, R89, R138, R125, 0x96, !PT ;  /* 0x0000008a598a7212 */ /* 0x000fe200078e967d */
[----:B------:R-:W-:Y:S01]  /*26570*/  VIADD R89, R136, 0x8ff34781 ;  /* 0x8ff3478188597836 */ /* 0x000fe20000000000 */
[----:B------:R-:W-:Y:S01]  /*26580*/  LOP3.LUT R91, R91, R124, R77, 0x96, !PT ;  /* 0x0000007c5b5b7212 */ /* 0x000fe200078e964d */
[----:B------:R-:W-:Y:S01]  /*26590*/  HFMA2 R125, -RZ, RZ, 0, 0 ;  /* 0x00000000ff7d7431 */ /* 0x000fe200000001ff */
[----:B------:R-:W-:Y:S01]  /*265a0*/  MOV R77, R140 ;  /* 0x0000008c004d7202 */ /* 0x000fe20000000f00 */
[----:B------:R-:W-:-:S04]  /*265b0*/  IMAD.WIDE.U32 R138, R138, -0x326172a9, RZ ;  /* 0xcd9e8d578a8a7825 */ /* 0x000fc800078e00ff */
[----:B------:R-:W-:Y:S01]  /*265c0*/  IMAD.MOV.U32 R14, RZ, RZ, R138 ;  /* 0x000000ffff0e7224 */ /* 0x000fe200078e008a */
[----:B------:R-:W-:Y:S01]  /*265d0*/  LOP3.LUT R90, R89, R90, R139, 0x96, !PT ;  /* 0x0000005a595a7212 */ /* 0x000fe200078e968b */
[----:B------:R-:W-:-:S07]  /*265e0*/  IMAD.MOV.U32 R140, RZ, RZ, R76 ;  /* 0x000000ffff8c7224 */ /* 0x000fce00078e004c */
.L_x_1662:
[----:B------:R-:W-:Y:S05]  /*265f0*/  BSYNC.RECONVERGENT B1 ;  /* 0x0000000000017941 */ /* 0x000fea0003800200 */
.L_x_1661:
        /* <DEDUP_REMOVED lines=24> */
.L_x_1668:
        /* <DEDUP_REMOVED lines=13> */
.L_x_1670:
[----:B------:R-:W-:Y:S05]  /*26850*/  BSYNC.RECONVERGENT B2 ;  /* 0x0000000000027941 */ /* 0x000fea0003800200 */
.L_x_1669:
        /* <DEDUP_REMOVED lines=56> */
[----:B------:R-:W-:Y:S02]  /*26be0*/  MOV R14, R150 ;  /* 0x00000096000e7202 */ /* 0x000fe40000000f00 */
[----:B------:R-:W-:Y:S01]  /*26bf0*/  LOP3.LUT R91, R91, R138, R77, 0x96, !PT ;  /* 0x0000008a5b5b7212 */ /* 0x000fe200078e964d */
[----:B------:R-:W-:Y:S01]  /*26c00*/  IMAD.MOV.U32 R77, RZ, RZ, R140 ;  /* 0x000000ffff4d7224 */ /* 0x000fe200078e008c */
[----:B------:R-:W-:Y:S01]  /*26c10*/  MOV R140, R76 ;  /* 0x0000004c008c7202 */ /* 0x000fe20000000f00 */
[----:B------:R-:W-:-:S07]  /*26c20*/  IMAD.MOV.U32 R138, RZ, RZ, RZ ;  /* 0x000000ffff8a7224 */ /* 0x000fce00078e00ff */
.L_x_1667:
[----:B------:R-:W-:Y:S05]  /*26c30*/  BSYNC.RECONVERGENT B1 ;  /* 0x0000000000017941 */ /* 0x000fea0003800200 */
.L_x_1666:
        /* <DEDUP_REMOVED lines=24> */
.L_x_1673:
        /* <DEDUP_REMOVED lines=13> */
.L_x_1675:
[----:B------:R-:W-:Y:S05]  /*26e90*/  BSYNC.RECONVERGENT B2 ;  /* 0x0000000000027941 */ /* 0x000fea0003800200 */
.L_x_1674:
        /* <DEDUP_REMOVED lines=53> */
[----:B------:R-:W-:Y:S02]  /*271f0*/  HFMA2 R89, -RZ, RZ, 0, 0 ;  /* 0x00000000ff597431 */ /* 0x000fe400000001ff */
[----:B------:R-:W-:Y:S01]  /*27200*/  IMAD.WIDE.U32 R138, R138, -0x326172a9, RZ ;  /* 0xcd9e8d578a8a7825 */ /* 0x000fe200078e00ff */
[----:B------:R-:W-:Y:S02]  /*27210*/  LOP3.LUT R91, R91, R78, R77, 0x96, !PT ;  /* 0x0000004e5b5b7212 */ /* 0x000fe400078e964d */
[----:B------:R-:W-:Y:S01]  /*27220*/  MOV R77, R140 ;  /* 0x0000008c004d7202 */ /* 0x000fe20000000f00 */
[----:B------:R-:W-:Y:S02]  /*27230*/  VIADD R79, R136, 0x8ff34781 ;  /* 0x8ff34781884f7836 */ /* 0x000fe40000000000 */
[----:B------:R-:W-:Y:S02]  /*27240*/  IMAD.MOV.U32 R14, RZ, RZ, R138 ;  /* 0x000000ffff0e7224 */ /* 0x000fe400078e008a */
[----:B------:R-:W-:Y:S01]  /*27250*/  IMAD.MOV.U32 R140, RZ, RZ, R76 ;  /* 0x000000ffff8c7224 */ /* 0x000fe200078e004c */
[----:B------:R-:W-:-:S07]  /*27260*/  LOP3.LUT R90, R79, R90, R139, 0x96, !PT ;  /* 0x0000005a4f5a7212 */ /* 0x000fce00078e968b */
.L_x_1672:
[----:B------:R-:W-:Y:S05]  /*27270*/  BSYNC.RECONVERGENT B1 ;  /* 0x0000000000017941 */ /* 0x000fea0003800200 */
.L_x_1671:
[----:B------:R-:W-:Y:S01]  /*27280*/  I2FP.F32.U32 R76, R77 ;  /* 0x0000004d004c7245 */ /* 0x000fe20000201000 */
[----:B------:R-:W-:Y:S01]  /*27290*/  IMAD.U32 R78, R149, 0x10000, RZ ;  /* 0x00010000954e7824 */ /* 0x000fe200078e00ff */
[----:B------:R-:W-:-:S03]  /*272a0*/  @P1 PRMT R77, R31, 0x7632, R77 ;  /* 0x000076321f4d1816 */ /* 0x000fc6000000004d */
[----:B------:R-:W-:Y:S01]  /*272b0*/  FFMA.FTZ R131, R76, R131, 1.1641532182693481445e-10 ;  /* 0x2f0000004c837423 */ /* 0x000fe20000010083 */
[----:B------:R-:W-:Y:S01]  /*272c0*/  FMUL.FTZ R78, R78, R145 ;  /* 0x000000914e4e7220 */ /* 0x000fe20000410000 */
[----:B------:R-:W-:Y:S02]  /*272d0*/  @P1 SHF.L.U32 R76, R77, 0x10, RZ ;  /* 0x000000104d4c1819 */ /* 0x000fe400000006ff */
        /* <DEDUP_REMOVED lines=9> */
.L_x_1635:
        /* <DEDUP_REMOVED lines=43> */
.L_x_1676:
[----:B------:R-:W-:Y:S01]  /*27620*/  MOV R134, R140 ;  /* 0x0000008c00867202 */ /* 0x000fe20000000f00 */
[----:B------:R-:W-:-:S07]  /*27630*/  VIADD R135, R135, 0x80 ;  /* 0x0000008087877836 */ /* 0x000fce0000000000 */
.L_x_1553:
[----:B------:R-:W-:Y:S05]  /*27640*/  BSYNC.RECONVERGENT B0 ;  /* 0x0000000000007941 */ /* 0x000fea0003800200 */
.L_x_1552:
        /* <DEDUP_REMOVED lines=19> */
[----:B------:R-:W-:Y:S01]  /*27780*/  HFMA2 R9, -RZ, RZ, 0, 1.1920928955078125e-07 ;  /* 0x00000002ff097431 */ /* 0x000fe200000001ff */
[C---:B------:R-:W-:Y:S01]  /*27790*/  IADD3 R143, PT, PT, R137.reuse, 0x1fd5c5a3, RZ ;  /* 0x1fd5c5a3898f7810 */ /* 0x040fe20007ffe0ff */
[----:B------:R-:W-:Y:S01]  /*277a0*/  VIADD R132, R137, 0xa9066899 ;  /* 0xa906689989847836 */ /* 0x000fe20000000000 */
[----:B------:R-:W-:Y:S01]  /*277b0*/  MOV R5, R134 ;  /* 0x0000008600057202 */ /* 0x000fe20000000f00 */
        /* <DEDUP_REMOVED lines=8> */
[----:B------:R-:W-:Y:S01]  /*27840*/  @P3 IADD3 R9, PT, PT, R89, 0x1, RZ ;  /* 0x0000000159093810 */ /* 0x000fe20007ffe0ff */
[----:B------:R-:W-:Y:S01]  /*27850*/  @P3 IMAD.MOV.U32 R5, RZ, RZ, R134 ;  /* 0x000000ffff053224 */ /* 0x000fe200078e0086 */
[----:B------:R-:W-:Y:S01]  /*27860*/  @P3 MOV R0, R90 ;  /* 0x0000005a00003202 */ /* 0x000fe20000000f00 */
[----:B------:R-:W-:Y:S06]  /*27870*/  BRA `(.L_x_1681) ;  /* 0x0000000400247947 */ /* 0x000fec0003800000 */
.L_x_1682:
        /* <DEDUP_REMOVED lines=13> */
.L_x_1684:
[----:B------:R-:W-:Y:S05]  /*27950*/  BSYNC.RECONVERGENT B2 ;  /* 0x0000000000027941 */ /* 0x000fea0003800200 */
.L_x_1683:
[----:B------:R-:W-:Y:S01]  /*27960*/  IMAD.WIDE.U32 R8, R97, -0x326172a9, RZ ;  /* 0xcd9e8d5761087825 */ /* 0x000fe200078e00ff */
[----:B------:R-:W-:Y:S02]  /*27970*/  LOP3.LUT R6, R15, R91, R137, 0x96, !PT ;  /* 0x0000005b0f067212 */ /* 0x000fe400078e9689 */
[----:B------:R-:W-:Y:S02]  /*27980*/  IADD3 R5, PT, PT, R136, -0x61c88647, RZ ;  /* 0x9e3779b988057810 */ /* 0x000fe40007ffe0ff */
[----:B------:R-:W-:Y:S01]  /*27990*/  LOP3.LUT R10, R94, R9, R136, 0x96, !PT ;  /* 0x000000095e0a7212 */ /* 0x000fe200078e9688 */
[----:B------:R-:W-:Y:S01]  /*279a0*/  IMAD.WIDE.U32 R6, R6, -0x326172a9, RZ ;  /* 0xcd9e8d5706067825 */ /* 0x000fe200078e00ff */
[----:B------:R-:W-:-:S03]  /*279b0*/  MOV R0, R134 ;  /* 0x0000008600007202 */ /* 0x000fc60000000f00 */
        /* <DEDUP_REMOVED lines=43> */
[----:B------:R-:W-:Y:S01]  /*27c70*/  IMAD.MOV.U32 R9, RZ, RZ, RZ ;  /* 0x000000ffff097224 */ /* 0x000fe200078e00ff */
[----:B------:R-:W-:Y:S01]  /*27c80*/  LOP3.LUT R6, R5, R6, R91, 0x96, !PT ;  /* 0x0000000605067212 */ /* 0x000fe200078e965b */
[----:B------:R-:W-:Y:S01]  /*27c90*/  IMAD.WIDE.U32 R10, R10, -0x326172a9, RZ ;  /* 0xcd9e8d570a0a7825 */ /* 0x000fe200078e00ff */
[----:B------:R-:W-:-:S03]  /*27ca0*/  IADD3 R5, PT, PT, R136, -0x700cb87f, RZ ;  /* 0x8ff3478188057810 */ /* 0x000fc60007ffe0ff */
[----:B------:R-:W-:Y:S01]  /*27cb0*/  IMAD.WIDE.U32 R6, R6, -0x2daee0ad, RZ ;  /* 0xd2511f5306067825 */ /* 0x000fe200078e00ff */
[----:B------:R-:W-:Y:S02]  /*27cc0*/  LOP3.LUT R90, R5, R90, R11, 0x96, !PT ;  /* 0x0000005a055a7212 */ /* 0x000fe400078e960b */
[----:B------:R-:W-:Y:S01]  /*27cd0*/  MOV R14, R10 ;  /* 0x0000000a000e7202 */ /* 0x000fe20000000f00 */
[----:B------:R-:W-:Y:S02]  /*27ce0*/  VIADD R91, R137, 0x96a522ad ;  /* 0x96a522ad895b7836 */ /* 0x000fe40000000000 */
[----:B------:R-:W-:-:S03]  /*27cf0*/  IMAD.MOV.U32 R5, RZ, RZ, R6 ;  /* 0x000000ffff057224 */ /* 0x000fc600078e0006 */
[----:B------:R-:W-:-:S07]  /*27d00*/  LOP3.LUT R91, R91, R8, R7, 0x96, !PT ;  /* 0x000000085b5b7212 */ /* 0x000fce00078e9607 */
.L_x_1681:
[----:B------:R-:W-:Y:S05]  /*27d10*/  BSYNC.RECONVERGENT B1 ;  /* 0x0000000000017941 */ /* 0x000fea0003800200 */
.L_x_1680:
[----:B------:R-:W1:Y:S01]  /*27d20*/  LDC R147, c[0x0][0x408] ;  /* 0x00010200ff937b82 */ /* 0x000e620000000800 */
[----:B------:R-:W-:Y:S01]  /*27d30*/  HFMA2 R145, -RZ, RZ, 0.1171875, 0 ;  /* 0x2f800000ff917431 */ /* 0x000fe200000001ff */
[----:B------:R-:W-:Y:S01]  /*27d40*/  I2FP.F32.U32 R0, R0 ;  /* 0x0000000000007245 */ /* 0x000fe20000201000 */
[C---:B-----5:R-:W-:Y:S01]  /*27d50*/  IMAD.U32 R6, R76.reuse, 0x10000, RZ ;  /* 0x000100004c067824 */ /* 0x060fe200078e00ff */
[----:B------:R-:W-:Y:S01]  /*27d60*/  LOP3.LUT R93, R93, 0xffffffdf, RZ, 0xc0, !PT ;  /* 0xffffffdf5d5d7812 */ /* 0x000fe200078ec0ff */
[----:B------:R-:W-:Y:S01]  /*27d70*/  BSSY.RECONVERGENT B1, `(.L_x_1685) ;  /* 0x000005e000017945 */ /* 0x000fe20003800200 */
[----:B------:R-:W-:Y:S01]  /*27d80*/  PRMT R76, R76, 0x7632, R76 ;  /* 0x000076324c4c7816 */ /* 0x000fe2000000004c */
[----:B------:R-:W-:Y:S01]  /*27d90*/  IMAD.MOV.U32 R8, RZ, RZ, R14 ;  /* 0x000000ffff087224 */ /* 0x000fe200078e000e */
[----:B------:R-:W2:Y:S01]  /*27da0*/  LDC R146, c[0x0][0x404] ;  /* 0x00010100ff927b82 */ /* 0x000ea20000000800 */
[----:B------:R-:W-:Y:S01]  /*27db0*/  MOV R10, 0x2 ;  /* 0x00000002000a7802 */ /* 0x000fe20000000f00 */
[----:B------:R-:W-:Y:S01]  /*27dc0*/  FFMA.FTZ R7, R0, R145, 1.1641532182693481445e-10 ;  /* 0x2f00000000077423 */ /* 0x000fe20000010091 */
[----:B-1----:R-:W-:-:S04]  /*27dd0*/  FMUL.FTZ R0, R6, R147 ;  /* 0x0000009306007220 */ /* 0x002fc80000410000 */
[----:B--2---:R-:W-:-:S04]  /*27de0*/  FSETP.GTU.FTZ.AND P3, PT, R7, R146, PT ;  /* 0x000000920700720b */ /* 0x004fc80003f7c000 */
        /* <DEDUP_REMOVED lines=13> */
.L_x_1687:
        /* <DEDUP_REMOVED lines=13> */
.L_x_1689:
[----:B------:R-:W-:Y:S05]  /*27f90*/  BSYNC.RECONVERGENT B2 ;  /* 0x0000000000027941 */ /* 0x000fea0003800200 */
.L_x_1688:
        /* <DEDUP_REMOVED lines=54> */
[----:B------:R-:W-:Y:S01]  /*28300*/  IMAD.MOV.U32 R14, RZ, RZ, R10 ;  /* 0x000000ffff0e7224 */ /* 0x000fe200078e000a */
[----:B------:R-:W-:Y:S01]  /*28310*/  LOP3.LUT R91, R91, R8, R7, 0x96, !PT ;  /* 0x000000085b5b7212 */ /* 0x000fe200078e9607 */
[----:B------:R-:W-:Y:S01]  /*28320*/  HFMA2 R10, -RZ, RZ, 0, 0 ;  /* 0x00000000ff0a7431 */ /* 0x000fe200000001ff */
[----:B------:R-:W-:Y:S01]  /*28330*/  MOV R8, R5 ;  /* 0x0000000500087202 */ /* 0x000fe20000000f00 */
[----:B------:R-:W-:-:S07]  /*28340*/  IMAD.MOV.U32 R5, RZ, RZ, R6 ;  /* 0x000000ffff057224 */ /* 0x000fce00078e0006 */
.L_x_1686:
[----:B------:R-:W-:Y:S05]  /*28350*/  BSYNC.RECONVERGENT B1 ;  /* 0x0000000000017941 */ /* 0x000fea0003800200 */
.L_x_1685:
[----:B------:R-:W-:Y:S01]  /*28360*/  I2FP.F32.U32 R6, R8 ;  /* 0x0000000800067245 */ /* 0x000fe20000201000 */
[----:B------:R-:W-:Y:S01]  /*28370*/  IMAD.U32 R8, R32, 0x10000, RZ ;  /* 0x0001000020087824 */ /* 0x000fe200078e00ff */
[----:B------:R-:W-:Y:S01]  /*28380*/  @P2 SHF.L.U32 R9, R28, 0x10, RZ ;  /* 0x000000101c092819 */ /* 0x000fe200000006ff */
[----:B------:R-:W-:Y:S02]  /*28390*/  BSSY.RECONVERGENT B1, `(.L_x_1690) ;  /* 0x000005f000017945 */ /* 0x000fe40003800200 */
        /* <DEDUP_REMOVED lines=9> */
[----:B------:R-:W-:Y:S01]  /*28430*/  @!P2 IMAD.MOV.U32 R0, RZ, RZ, R6 ;  /* 0x000000ffff00a224 */ /* 0x000fe200078e0006 */
[----:B------:R-:W-:-:S04]  /*28440*/  MOV R9, 0x2 ;  /* 0x0000000200097802 */ /* 0x000fc80000000f00 */
[----:B------:R-:W-:Y:S02]  /*28450*/  F2FP.BF16.F32.PACK_AB R141, RZ, R0 ;  /* 0x00000000ff8d723e */ /* 0x000fe400000010ff */
        /* <DEDUP_REMOVED lines=9> */
.L_x_1692:
        /* <DEDUP_REMOVED lines=13> */
.L_x_1694:
[----:B------:R-:W-:Y:S05]  /*285c0*/  BSYNC.RECONVERGENT B2 ;  /* 0x0000000000027941 */ /* 0x000fea0003800200 */
.L_x_1693:
        /* <DEDUP_REMOVED lines=54> */
[----:B------:R-:W-:Y:S02]  /*28930*/  HFMA2 R9, -RZ, RZ, 0, 0 ;  /* 0x00000000ff097431 */ /* 0x000fe400000001ff */
[----:B------:R-:W-:Y:S01]  /*28940*/  IMAD.MOV.U32 R14, RZ, RZ, R10 ;  /* 0x000000ffff0e7224 */ /* 0x000fe200078e000a */
[----:B------:R-:W-:Y:S02]  /*28950*/  LOP3.LUT R91, R91, R8, R7, 0x96, !PT ;  /* 0x000000085b5b7212 */ /* 0x000fe400078e9607 */
[----:B------:R-:W-:Y:S01]  /*28960*/  MOV R7, R5 ;  /* 0x0000000500077202 */ /* 0x000fe20000000f00 */
[----:B------:R-:W-:-:S07]  /*28970*/  IMAD.MOV.U32 R5, RZ, RZ, R6 ;  /* 0x000000ffff057224 */ /* 0x000fce00078e0006 */
.L_x_1691:
[----:B------:R-:W-:Y:S05]  /*28980*/  BSYNC.RECONVERGENT B1 ;  /* 0x0000000000017941 */ /* 0x000fea0003800200 */
.L_x_1690:
[----:B------:R-:W-:Y:S01]  /*28990*/  I2FP.F32.U32 R6, R7 ;  /* 0x0000000700067245 */ /* 0x000fe20000201000 */
[----:B------:R-:W-:Y:S01]  /*289a0*/  IMAD.U32 R76, R76, 0x10000, RZ ;  /* 0x000100004c4c7824 */ /* 0x000fe200078e00ff */
[----:B------:R-:W-:Y:S01]  /*289b0*/  LOP3.LUT R93, R93, 0xffffffef, RZ, 0xc0, !PT ;  /* 0xffffffef5d5d7812 */ /* 0x000fe200078ec0ff */
[----:B------:R-:W-:Y:S01]  /*289c0*/  BSSY.RECONVERGENT B1, `(.L_x_1695) ;  /* 0x000005c000017945 */ /* 0x000fe20003800200 */
[----:B------:R-:W-:Y:S01]  /*289d0*/  MOV R10, 0x2 ;  /* 0x00000002000a7802 */ /* 0x000fe20000000f00 */
        /* <DEDUP_REMOVED lines=17> */
.L_x_1697:
        /* <DEDUP_REMOVED lines=13> */
.L_x_1699:
[----:B------:R-:W-:Y:S05]  /*28bc0*/  BSYNC.RECONVERGENT B2 ;  /* 0x0000000000027941 */ /* 0x000fea0003800200 */
.L_x_1698:
        /* <DEDUP_REMOVED lines=59> */
.L_x_1696:
[----:B------:R-:W-:Y:S05]  /*28f80*/  BSYNC.RECONVERGENT B1 ;  /* 0x0000000000017941 */ /* 0x000fea0003800200 */
.L_x_1695:
[----:B------:R-:W-:Y:S01]  /*28f90*/  PRMT R7, R32, 0x7632, R7 ;  /* 0x0000763220077816 */ /* 0x000fe20000000007 */
[----:B------:R-:W-:Y:S01]  /*28fa0*/  BSSY.RECONVERGENT B1, `(.L_x_1700) ;  /* 0x0000063000017945 */ /* 0x000fe20003800200 */
[----:B------:R-:W-:-:S03]  /*28fb0*/  I2FP.F32.U32 R6, R8 ;  /* 0x0000000800067245 */ /* 0x000fc60000201000 */
[----:B------:R-:W-:Y:S02]  /*28fc0*/  IMAD.U32 R8, R7, 0x10000, RZ ;  /* 0x0001000007087824 */ /* 0x000fe400078e00ff */
[----:B------:R-:W-:Y:S01]  /*28fd0*/  FFMA.FTZ R7, R6, R145, 1.1641532182693481445e-10 ;  /* 0x2f00000006077423 */ /* 0x000fe20000010091 */
[----:B------:R-:W-:Y:S01]  /*28fe0*/  @P2 PRMT R6, R28, 0x7632, R6 ;  /* 0x000076321c062816 */ /* 0x000fe20000000006 */
[----:B------:R-:W-:-:S03]  /*28ff0*/  FMUL.FTZ R8, R8, R147 ;  /* 0x0000009308087220 */ /* 0x000fc60000410000 */
[----:B------:R-:W-:Y:S02]  /*29000*/  FSETP.GTU.FTZ.AND P3, PT, R7, R146, PT ;  /* 0x000000920700720b */ /* 0x000fe40003f7c000 */
[----:B0-----:R-:W-:Y:S02]  /*29010*/  @P2 SHF.L.U32 R99, R6, 0x10, RZ ;  /* 0x0000001006632819 */ /* 0x001fe400000006ff */
[----:B------:R-:W-:Y:S02]  /*29020*/  FSEL R7, R8, RZ, !P3 ;  /* 0x000000ff08077208 */ /* 0x000fe40005800000 */
[----:B------:R-:W-:Y:S02]  /*29030*/  SEL R11, RZ, 0x1, P3 ;  /* 0x00000001ff0b7807 */ /* 0x000fe40001800000 */
[----:B------:R-:W-:Y:S01]  /*29040*/  ISETP.NE.AND P3, PT, R10, 0x1, PT ;  /* 0x000000010a00780c */ /* 0x000fe20003f65270 */
[----:B------:R-:W-:Y:S01]  /*29050*/  FADD.FTZ R76, R76, R7 ;  /* 0x000000074c4c7221 */ /* 0x000fe20000010000 */
[----:B------:R-:W-:-:S03]  /*29060*/  IMAD.MOV.U32 R7, RZ, RZ, R14 ;  /* 0x000000ffff077224 */ /* 0x000fc600078e000e */
[----:B------:R-:W-:Y:S01]  /*29070*/  @P2 FADD.FTZ R99, R76, R99 ;  /* 0x000000634c632221 */ /* 0x000fe20000010000 */
        /* <DEDUP_REMOVED lines=12> */
.L_x_1702:
        /* <DEDUP_REMOVED lines=13> */
.L_x_1704:
[----:B------:R-:W-:Y:S05]  /*29210*/  BSYNC.RECONVERGENT B2 ;  /* 0x0000000000027941 */ /* 0x000fea0003800200 */
.L_x_1703:
        /* <DEDUP_REMOVED lines=56> */
[----:B------:R-:W-:Y:S02]  /*295a0*/  LOP3.LUT R91, R91, R8, R7, 0x96, !PT ;  /* 0x000000085b5b7212 */ /* 0x000fe400078e9607 */
[----:B------:R-:W-:Y:S01]  /*295b0*/  MOV R7, R5 ;  /* 0x0000000500077202 */ /* 0x000fe20000000f00 */
[----:B------:R-:W-:-:S07]  /*295c0*/  IMAD.MOV.U32 R5, RZ, RZ, R6 ;  /* 0x000000ffff057224 */ /* 0x000fce00078e0006 */
.L_x_1701:
[----:B------:R-:W-:Y:S05]  /*295d0*/  BSYNC.RECONVERGENT B1 ;  /* 0x0000000000017941 */ /* 0x000fea0003800200 */
.L_x_1700:
[----:B------:R-:W-:Y:S01]  /*295e0*/  I2FP.F32.U32 R6, R7 ;  /* 0x0000000700067245 */ /* 0x000fe20000201000 */
[----:B------:R-:W-:Y:S01]  /*295f0*/  IMAD.U32 R8, R77, 0x10000, RZ ;  /* 0x000100004d087824 */ /* 0x000fe200078e00ff */
[----:B------:R-:W-:Y:S01]  /*29600*/  LOP3.LUT R93, R93, 0xfffffff7, RZ, 0xc0, !PT ;  /* 0xfffffff75d5d7812 */ /* 0x000fe200078ec0ff */
[----:B------:R-:W-:Y:S01]  /*29610*/  BSSY.RECONVERGENT B1, `(.L_x_1705) ;  /* 0x000005d000017945 */ /* 0x000fe20003800200 */
[----:B------:R-:W-:Y:S01]  /*29620*/  PRMT R89, R77, 0x7632, R89 ;  /* 0x000076324d597816 */ /* 0x000fe20000000059 */
[----:B------:R-:W-:Y:S01]  /*29630*/  FFMA.FTZ R7, R6, R145, 1.1641532182693481445e-10 ;  /* 0x2f00000006077423 */ /* 0x000fe20000010091 */
[----:B------:R-:W-:Y:S01]  /*29640*/  FMUL.FTZ R8, R8, R147 ;  /* 0x0000009308087220 */ /* 0x000fe20000410000 */
[----:B------:R-:W-:Y:S01]  /*29650*/  MOV R77, 0x2 ;  /* 0x00000002004d7802 */ /* 0x000fe20000000f00 */
        /* <DEDUP_REMOVED lines=15> */
.L_x_1707:
        /* <DEDUP_REMOVED lines=13> */
.L_x_1709:
[----:B------:R-:W-:Y:S05]  /*29820*/  BSYNC.RECONVERGENT B2 ;  /* 0x0000000000027941 */ /* 0x000fea0003800200 */
.L_x_1708:
        /* <DEDUP_REMOVED lines=54> */
[----:B------:R-:W-:Y:S01]  /*29b90*/  HFMA2 R77, -RZ, RZ, 0, 0 ;  /* 0x00000000ff4d7431 */ /* 0x000fe200000001ff */
[----:B------:R-:W-:Y:S01]  /*29ba0*/  MOV R9, R5 ;  /* 0x0000000500097202 */ /* 0x000fe20000000f00 */
[----:B------:R-:W-:Y:S01]  /*29bb0*/  IMAD.MOV.U32 R14, RZ, RZ, R76 ;  /* 0x000000ffff0e7224 */ /* 0x000fe200078e004c */
[----:B------:R-:W-:Y:S01]  /*29bc0*/  LOP3.LUT R91, R91, R8, R7, 0x96, !PT ;  /* 0x000000085b5b7212 */ /* 0x000fe200078e9607 */
[----:B------:R-:W-:-:S07]  /*29bd0*/  IMAD.MOV.U32 R5, RZ, RZ, R6 ;  /* 0x000000ffff057224 */ /* 0x000fce00078e0006 */
.L_x_1706:
[----:B------:R-:W-:Y:S05]  /*29be0*/  BSYNC.RECONVERGENT B1 ;  /* 0x0000000000017941 */ /* 0x000fea0003800200 */
.L_x_1705:
[----:B------:R-:W-:Y:S01]  /*29bf0*/  I2FP.F32.U32 R6, R9 ;  /* 0x0000000900067245 */ /* 0x000fe20000201000 */
[----:B------:R-:W-:Y:S01]  /*29c00*/  IMAD.U32 R8, R33, 0x10000, RZ ;  /* 0x0001000021087824 */ /* 0x000fe200078e00ff */
[----:B------:R-:W-:Y:S01]  /*29c10*/  @P2 SHF.L.U32 R9, R29, 0x10, RZ ;  /* 0x000000101d092819 */ /* 0x000fe200000006ff */
[----:B------:R-:W-:Y:S01]  /*29c20*/  BSSY.RECONVERGENT B1, `(.L_x_1710) ;  /* 0x0000060000017945 */ /* 0x000fe20003800200 */
[----:B------:R-:W-:Y:S01]  /*29c30*/  MOV R76, 0x2 ;  /* 0x00000002004c7802 */ /* 0x000fe20000000f00 */
        /* <DEDUP_REMOVED lines=21> */
.L_x_1712:
        /* <DEDUP_REMOVED lines=13> */
.L_x_1714:
[----:B------:R-:W-:Y:S05]  /*29e60*/  BSYNC.RECONVERGENT B2 ;  /* 0x0000000000027941 */ /* 0x000fea0003800200 */
.L_x_1713:
        /* <DEDUP_REMOVED lines=59> */
.L_x_1711:
[----:B------:R-:W-:Y:S05]  /*2a220*/  BSYNC.RECONVERGENT B1 ;  /* 0x0000000000017941 */ /* 0x000fea0003800200 */
.L_x_1710:
        /* <DEDUP_REMOVED lines=22> */
.L_x_1717:
        /* <DEDUP_REMOVED lines=13> */
.L_x_1719:
[----:B------:R-:W-:Y:S05]  /*2a460*/  BSYNC.RECONVERGENT B2 ;  /* 0x0000000000027941 */ /* 0x000fea0003800200 */
.L_x_1718:
        /* <DEDUP_REMOVED lines=59> */
.L_x_1716:
[----:B------:R-:W-:Y:S05]  /*2a820*/  BSYNC.RECONVERGENT B1 ;  /* 0x0000000000017941 */ /* 0x000fea0003800200 */
.L_x_1715:
        /* <DEDUP_REMOVED lines=8> */
[----:B------:R-:W-:Y:S01]  /*2a8b0*/  IMAD.MOV.U32 R7, RZ, RZ, R14 ;  /* 0x000000ffff077224 */ /* 0x000fe200078e000e */
[----:B------:R-:W-:Y:S02]  /*2a8c0*/  @P2 SHF.L.U32 R6, R6, 0x10, RZ ;  /* 0x0000001006062819 */ /* 0x000fe400000006ff */
[----:B------:R-:W-:Y:S02]  /*2a8d0*/  FSEL R8, R8, RZ, !P3 ;  /* 0x000000ff08087208 */ /* 0x000fe40005800000 */
[----:B------:R-:W-:Y:S02]  /*2a8e0*/  SEL R9, RZ, 0x1, P3 ;  /* 0x00000001ff097807 */ /* 0x000fe40001800000 */
[----:B------:R-:W-:Y:S01]  /*2a8f0*/  ISETP.NE.AND P3, PT, R77, 0x1, PT ;  /* 0x000000014d00780c */ /* 0x000fe20003f65270 */
[----:B------:R-:W-:-:S04]  /*2a900*/  FADD.FTZ R89, R89, R8 ;  /* 0x0000000859597221 */ /* 0x000fc80000010000 */
        /* <DEDUP_REMOVED lines=13> */
.L_x_1722:
        /* <DEDUP_REMOVED lines=13> */
.L_x_1724:
[----:B------:R-:W-:Y:S05]  /*2aab0*/  BSYNC.RECONVERGENT B2 ;  /* 0x0000000000027941 */ /* 0x000fea0003800200 */
.L_x_1723:
        /* <DEDUP_REMOVED lines=48> */
[----:B------:R-:W-:Y:S02]  /*2adc0*/  HFMA2 R89, -RZ, RZ, 0, 0 ;  /* 0x00000000ff597431 */ /* 0x000fe400000001ff */
        /* <DEDUP_REMOVED lines=10> */
.L_x_1721:
[----:B------:R-:W-:Y:S05]  /*2ae70*/  BSYNC.RECONVERGENT B1 ;  /* 0x0000000000017941 */ /* 0x000fea0003800200 */
.L_x_1720:
[----:B------:R-:W-:Y:S01]  /*2ae80*/  I2FP.F32.U32 R6, R7 ;  /* 0x0000000700067245 */ /* 0x000fe20000201000 */
[C---:B------:R-:W-:Y:S01]  /*2ae90*/  IMAD.U32 R8, R78.reuse, 0x10000, RZ ;  /* 0x000100004e087824 */ /* 0x040fe200078e00ff */
        /* <DEDUP_REMOVED lines=21> */
.L_x_1727:
        /* <DEDUP_REMOVED lines=13> */
.L_x_1729:
[----:B------:R-:W-:Y:S05]  /*2b0c0*/  BSYNC.RECONVERGENT B2 ;  /* 0x0000000000027941 */ /* 0x000fea0003800200 */
.L_x_1728:
        /* <DEDUP_REMOVED lines=54> */
[----:B------:R-:W-:Y:S02]  /*2b430*/  HFMA2 R77, -RZ, RZ, 0, 0 ;  /* 0x00000000ff4d7431 */ /* 0x000fe400000001ff */
[----:B------:R-:W-:Y:S01]  /*2b440*/  IMAD.MOV.U32 R14, RZ, RZ, R126 ;  /* 0x000000ffff0e7224 */ /* 0x000fe200078e007e */
[----:B------:R-:W-:Y:S02]  /*2b450*/  LOP3.LUT R91, R91, R76, R7, 0x96, !PT ;  /* 0x0000004c5b5b7212 */ /* 0x000fe400078e9607 */
[----:B------:R-:W-:Y:S01]  /*2b460*/  MOV R76, R5 ;  /* 0x00000005004c7202 */ /* 0x000fe20000000f00 */
[----:B------:R-:W-:-:S07]  /*2b470*/  IMAD.MOV.U32 R5, RZ, RZ, R6 ;  /* 0x000000ffff057224 */ /* 0x000fce00078e0006 */
.L_x_1726:
[----:B------:R-:W-:Y:S05]  /*2b480*/  BSYNC.RECONVERGENT B1 ;  /* 0x0000000000017941 */ /* 0x000fea0003800200 */
.L_x_1725:
        /* <DEDUP_REMOVED lines=26> */
.L_x_1732:
        /* <DEDUP_REMOVED lines=13> */
.L_x_1734:
[----:B------:R-:W-:Y:S05]  /*2b700*/  BSYNC.RECONVERGENT B2 ;  /* 0x0000000000027941 */ /* 0x000fea0003800200 */
.L_x_1733:
        /* <DEDUP_REMOVED lines=59> */
.L_x_1731:
[----:B------:R-:W-:Y:S05]  /*2bac0*/  BSYNC.RECONVERGENT B1 ;  /* 0x0000000000017941 */ /* 0x000fea0003800200 */
.L_x_1730:
[----:B------:R-:W-:Y:S01]  /*2bad0*/  I2FP.F32.U32 R6, R7 ;  /* 0x0000000700067245 */ /* 0x000fe20000201000 */
[----:B------:R-:W-:Y:S01]  /*2bae0*/  IMAD.U32 R78, R78, 0x10000, RZ ;  /* 0x000100004e4e7824 */ /* 0x000fe200078e00ff */
[----:B------:R-:W-:Y:S01]  /*2baf0*/  ISETP.NE.AND P4, PT, R89, 0x1, PT ;  /* 0x000000015900780c */ /* 0x000fe20003f85270 */
[----:B------:R-:W-:Y:S01]  /*2bb00*/  BSSY.RECONVERGENT B1, `(.L_x_1735) ;  /* 0x000005a000017945 */ /* 0x000fe20003800200 */
[----:B------:R-:W-:Y:S01]  /*2bb10*/  MOV R127, 0x2 ;  /* 0x00000002007f7802 */ /* 0x000fe20000000f00 */
        /* <DEDUP_REMOVED lines=15> */
.L_x_1737:
        /* <DEDUP_REMOVED lines=13> */
.L_x_1739:
[----:B------:R-:W-:Y:S05]  /*2bce0*/  BSYNC.RECONVERGENT B2 ;  /* 0x0000000000027941 */ /* 0x000fea0003800200 */
.L_x_1738:
        /* <DEDUP_REMOVED lines=59> */
.L_x_1736:
[----:B------:R-:W-:Y:S05]  /*2c0a0*/  BSYNC.RECONVERGENT B1 ;  /* 0x0000000000017941 */ /* 0x000fea0003800200 */
.L_x_1735:
[----:B------:R-:W-:Y:S01]  /*2c0b0*/  PRMT R7, R34, 0x7632, R7 ;  /* 0x0000763222077816 */ /* 0x000fe20000000007 */
[----:B------:R-:W-:Y:S01]  /*2c0c0*/  BSSY.RECONVERGENT B1, `(.L_x_1740) ;  /* 0x0000063000017945 */ /* 0x000fe20003800200 */
[----:B------:R-:W-:Y:S02]  /*2c0d0*/  I2FP.F32.U32 R6, R76 ;  /* 0x0000004c00067245 */ /* 0x000fe40000201000 */
[----:B------:R-:W-:Y:S01]  /*2c0e0*/  MOV R138, 0x2 ;  /* 0x00000002008a7802 */ /* 0x000fe20000000f00 */
[----:B------:R-:W-:Y:S02]  /*2c0f0*/  IMAD.U32 R76, R7, 0x10000, RZ ;  /* 0x00010000074c7824 */ /* 0x000fe400078e00ff */
[----:B------:R-:W-:Y:S01]  /*2c100*/  FFMA.FTZ R7, R6, R145, 1.1641532182693481445e-10 ;  /* 0x2f00000006077423 */ /* 0x000fe20000010091 */
[----:B------:R-:W-:Y:S01]  /*2c110*/  @P2 PRMT R6, R30, 0x7632, R6 ;  /* 0x000076321e062816 */ /* 0x000fe20000000006 */
[----:B------:R-:W-:-:S03]  /*2c120*/  FMUL.FTZ R76, R76, R147 ;  /* 0x000000934c4c7220 */ /* 0x000fc60000410000 */
[----:B------:R-:W-:Y:S02]  /*2c130*/  FSETP.GTU.FTZ.AND P4, PT, R7, R146, PT ;  /* 0x000000920700720b */ /* 0x000fe40003f9c000 */
[----:B------:R-:W-:Y:S01]  /*2c140*/  @P2 SHF.L.U32 R77, R6, 0x10, RZ ;  /* 0x00000010064d2819 */ /* 0x000fe200000006ff */
[----:B------:R-:W-:Y:S01]  /*2c150*/  IMAD.MOV.U32 R6, RZ, RZ, R14 ;  /* 0x000000ffff067224 */ /* 0x000fe200078e000e */
[----:B------:R-:W-:Y:S02]  /*2c160*/  FSEL R89, R76, RZ, !P4 ;  /* 0x000000ff4c597208 */ /* 0x000fe40006000000 */
[----:B------:R-:W-:Y:S02]  /*2c170*/  SEL R7, RZ, 0x1, P4 ;  /* 0x00000001ff077807 */ /* 0x000fe40002000000 */
[----:B------:R-:W-:Y:S01]  /*2c180*/  ISETP.NE.AND P4, PT, R127, 0x1, PT ;  /* 0x000000017f00780c */ /* 0x000fe20003f85270 */
[----:B------:R-:W-:-:S04]  /*2c190*/  FADD.FTZ R78, R78, R89 ;  /* 0x000000594e4e7221 */ /* 0x000fc80000010000 */
[----:B------:R-:W-:Y:S01]  /*2c1a0*/  @P2 FADD.FTZ R126, R78, R77 ;  /* 0x0000004d4e7e2221 */ /* 0x000fe20000010000 */
[----:B------:R-:W-:-:S05]  /*2c1b0*/  @!P2 IMAD.MOV.U32 R126, RZ, RZ, R78 ;  /* 0x000000ffff7ea224 */ /* 0x000fca00078e004e */
        /* <DEDUP_REMOVED lines=10> */
.L_x_1742:
        /* <DEDUP_REMOVED lines=13> */
.L_x_1744:
[----:B------:R-:W-:Y:S05]  /*2c330*/  BSYNC.RECONVERGENT B2 ;  /* 0x0000000000027941 */ /* 0x000fea0003800200 */
.L_x_1743:
        /* <DEDUP_REMOVED lines=52> */
[----:B------:R-:W-:Y:S01]  /*2c680*/  IMAD.WIDE.U32 R150, R150, -0x326172a9, RZ ;  /* 0xcd9e8d5796967825 */ /* 0x000fe200078e00ff */
[----:B------:R-:W-:-:S03]  /*2c690*/  LOP3.LUT R91, R91, R138, R77, 0x96, !PT ;  /* 0x0000008a5b5b7212 */ /* 0x000fc600078e964d */
[----:B------:R-:W-:Y:S02]  /*2c6a0*/  HFMA2 R138, -RZ, RZ, 0, 0 ;  /* 0x00000000ff8a7431 */ /* 0x000fe400000001ff */
[----:B------:R-:W-:Y:S02]  /*2c6b0*/  VIADD R89, R136, 0x8ff34781 ;  /* 0x8ff3478188597836 */ /* 0x000fe40000000000 */
[----:B------:R-:W-:Y:S02]  /*2c6c0*/  IMAD.MOV.U32 R14, RZ, RZ, R150 ;  /* 0x000000ffff0e7224 */ /* 0x000fe400078e0096 */
[----:B------:R-:W-:Y:S01]  /*2c6d0*/  IMAD.MOV.U32 R5, RZ, RZ, R76 ;  /* 0x000000ffff057224 */ /* 0x000fe200078e004c */
[----:B------:R-:W-:-:S07]  /*2c6e0*/  LOP3.LUT R90, R89, R90, R151, 0x96, !PT ;  /* 0x0000005a595a7212 */ /* 0x000fce00078e9697 */
.L_x_1741:
[----:B------:R-:W-:Y:S05]  /*2c6f0*/  BSYNC.RECONVERGENT B1 ;  /* 0x0000000000017941 */ /* 0x000fea0003800200 */
.L_x_1740:
[----:B------:R-:W-:Y:S01]  /*2c700*/  I2FP.F32.U32 R6, R6 ;  /* 0x0000000600067245 */ /* 0x000fe20000201000 */
[C---:B------:R-:W-:Y:S01]  /*2c710*/  IMAD.U32 R76, R79.reuse, 0x10000, RZ ;  /* 0x000100004f4c7824 */ /* 0x040fe200078e00ff */
[----:B------:R-:W-:Y:S01]  /*2c720*/  ISETP.NE.AND P5, PT, R138, 0x1, PT ;  /* 0x000000018a00780c */ /* 0x000fe20003fa5270 */
        /* <DEDUP_REMOVED lines=18> */
.L_x_1747:
        /* <DEDUP_REMOVED lines=13> */
.L_x_1749:
[----:B------:R-:W-:Y:S05]  /*2c920*/  BSYNC.RECONVERGENT B2 ;  /* 0x0000000000027941 */ /* 0x000fea0003800200 */
.L_x_1748:
[----:B------:R-:W-:Y:S01]  /*2c930*/  IMAD.WIDE.U32 R78, R97, -0x326172a9, RZ ;  /* 0xcd9e8d57614e7825 */ /* 0x000fe200078e00ff */
[----:B------:R-:W-:Y:S02]  /*2c940*/  LOP3.LUT R76, R15, R91, R137, 0x96, !PT ;  /* 0x0000005b0f4c7212 */ /* 0x000fe400078e9689 */
[C---:B------:R-:W-:Y:S01]  /*2c950*/  IADD3 R91, PT, PT, R137.reuse, -0x4498517b, RZ ;  /* 0xbb67ae85895b7810 */ /* 0x040fe20007ffe0ff */
        /* <DEDUP_REMOVED lines=56> */
.L_x_1746:
[----:B------:R-:W-:Y:S05]  /*2cce0*/  BSYNC.RECONVERGENT B1 ;  /* 0x0000000000017941 */ /* 0x000fea0003800200 */
.L_x_1745:
        /* <DEDUP_REMOVED lines=26> */
.L_x_1752:
        /* <DEDUP_REMOVED lines=13> */
.L_x_1754:
[----:B------:R-:W-:Y:S05]  /*2cf60*/  BSYNC.RECONVERGENT B2 ;  /* 0x0000000000027941 */ /* 0x000fea0003800200 */
.L_x_1753:
        /* <DEDUP_REMOVED lines=59> */
.L_x_1751:
[----:B------:R-:W-:Y:S05]  /*2d320*/  BSYNC.RECONVERGENT B1 ;  /* 0x0000000000017941 */ /* 0x000fea0003800200 */
.L_x_1750:
        /* <DEDUP_REMOVED lines=20> */
.L_x_1757:
        /* <DEDUP_REMOVED lines=12> */
[----:B------:R-:W-:Y:S02]  /*2d530*/  @P0 IADD3 R76, PT, PT, R15, RZ, RZ ;  /* 0x000000ff0f4c0210 */ /* 0x000fe40007ffe0ff */
[----:B------:R-:W-:Y:S02]  /*2d540*/  ISETP.NE.AND P0, PT, R14, RZ, PT ;  /* 0x000000ff0e00720c */ /* 0x000fe40003f05270 */
[----:B------:R-:W-:-:S11]  /*2d550*/  @!P6 MOV R15, R76 ;  /* 0x0000004c000fe202 */ /* 0x000fd60000000f00 */
.L_x_1759:
[----:B------:R-:W-:Y:S05]  /*2d560*/  BSYNC.RECONVERGENT B2 ;  /* 0x0000000000027941 */ /* 0x000fea0003800200 */
.L_x_1758:
        /* <DEDUP_REMOVED lines=34> */
[----:B------:R-:W-:Y:S02]  /*2d790*/  IADD3 R79, PT, PT, R137, 0x646e171e, RZ ;  /* 0x646e171e894f7810 */ /* 0x000fe40007ffe0ff */
[----:B------:R-:W-:Y:S01]  /*2d7a0*/  IADD3 R89, PT, PT, R136, 0x5384540f, RZ ;  /* 0x5384540f88597810 */ /* 0x000fe20007ffe0ff */
[----:B------:R-:W-:Y:S01]  /*2d7b0*/  IMAD.WIDE.U32 R90, R90, -0x326172a9, RZ ;  /* 0xcd9e8d575a5a7825 */ /* 0x000fe200078e00ff */
[----:B------:R-:W-:-:S04]  /*2d7c0*/  LOP3.LUT R79, R79, R78, R139, 0x96, !PT ;  /* 0x0000004e4f4f7212 */ /* 0x000fc800078e968b */
        /* <DEDUP_REMOVED lines=21> */
.L_x_1756:
[----:B------:R-:W-:Y:S05]  /*2d920*/  BSYNC.RECONVERGENT B1 ;  /* 0x0000000000017941 */ /* 0x000fea0003800200 */
.L_x_1755:
[----:B------:R-:W-:Y:S02]  /*2d930*/  I2FP.F32.U32 R76, R79 ;  /* 0x0000004f004c7245 */ /* 0x000fe40000201000 */
[----:B------:R-:W-:-:S03]  /*2d940*/  PRMT R77, R35, 0x7632, R77 ;  /* 0x00007632234d7816 */ /* 0x000fc6000000004d */
[----:B------:R-:W-:Y:S01]  /*2d950*/  FFMA.FTZ R145, R76, R145, 1.1641532182693481445e-10 ;  /* 0x2f0000004c917423 */ /* 0x000fe20000010091 */
[----:B------:R-:W-:Y:S01]  /*2d960*/  @P2 PRMT R76, R31, 0x7632, R76 ;  /* 0x000076321f4c2816 */ /* 0x000fe2000000004c */
[----:B------:R-:W-:-:S03]  /*2d970*/  IMAD.U32 R78, R77, 0x10000, RZ ;  /* 0x000100004d4e7824 */ /* 0x000fc600078e00ff */
[----:B------:R-:W-:Y:S01]  /*2d980*/  FSETP.GTU.FTZ.AND P6, PT, R145, R146, PT ;  /* 0x000000929100720b */ /* 0x000fe20003fdc000 */
[----:B------:R-:W-:Y:S01]  /*2d990*/  FMUL.FTZ R78, R78, R147 ;  /* 0x000000934e4e7220 */ /* 0x000fe20000410000 */
[----:B------:R-:W-:Y:S02]  /*2d9a0*/  @P2 SHF.L.U32 R77, R76, 0x10, RZ ;  /* 0x000000104c4d2819 */ /* 0x000fe400000006ff */
[----:B------:R-:W-:Y:S02]  /*2d9b0*/  SEL R76, RZ, 0x1, P6 ;  /* 0x00000001ff4c7807 */ /* 0x000fe40003000000 */
[----:B------:R-:W-:Y:S02]  /*2d9c0*/  FSEL R79, R78, RZ, !P6 ;  /* 0x000000ff4e4f7208 */ /* 0x000fe40007000000 */
[----:B------:R-:W-:-:S03]  /*2d9d0*/  PRMT R78, R149, 0x5410, R148 ;  /* 0x00005410954e7816 */ /* 0x000fc60000000094 */
[----:B------:R-:W-:-:S04]  /*2d9e0*/  FADD.FTZ R150, R150, R79 ;  /* 0x0000004f96967221 */ /* 0x000fc80000010000 */
[----:B------:R-:W-:Y:S01]  /*2d9f0*/  @P2 FADD.FTZ R132, R150, R77 ;  /* 0x0000004d96842221 */ /* 0x000fe20000010000 */
[----:B------:R-:W-:Y:S01]  /*2da00*/  @!P2 IMAD.MOV.U32 R132, RZ, RZ, R150 ;  /* 0x000000ffff84a224 */ /* 0x000fe200078e0096 */
[----:B------:R-:W-:Y:S02]  /*2da10*/  PRMT R77, R144, 0x5410, R134 ;  /* 0x00005410904d7816 */ /* 0x000fe40000000086 */
[----:B------:R-:W-:Y:S02]  /*2da20*/  MOV R134, R5 ;  /* 0x0000000500867202 */ /* 0x000fe40000000f00 */
[----:B------:R-:W-:Y:S02]  /*2da30*/  F2FP.BF16.F32.PACK_AB R79, RZ, R132 ;  /* 0x00000084ff4f723e */ /* 0x000fe400000010ff */
[----:B------:R-:W-:Y:S02]  /*2da40*/  PRMT R5, R76, 0x7610, R5 ;  /* 0x000076104c057816 */ /* 0x000fe40000000005 */
[----:B------:R-:W-:-:S02]  /*2da50*/  PRMT R76, R141, 0x5410, R140 ;  /* 0x000054108d4c7816 */ /* 0x000fc4000000008c */
[----:B------:R-:W-:Y:S01]  /*2da60*/  PRMT R79, R142, 0x5410, R79 ;  /* 0x000054108e4f7816 */ /* 0x000fe2000000004f */
[----:B------:R-:W-:Y:S06]  /*2da70*/  BRA `(.L_x_1760) ;  /* 0x0000003000d07947 */ /* 0x000fec0003800000 */
.L_x_1679:
        /* <DEDUP_REMOVED lines=9> */
[----:B------:R-:W-:Y:S01]  /*2db10*/  @!P3 MOV R98, 0x3 ;  /* 0x000000030062b802 */ /* 0x000fe20000000f00 */
[----:B------:R-:W-:Y:S01]  /*2db20*/  @!P3 IMAD.MOV.U32 R142, RZ, RZ, R134 ;  /* 0x000000ffff8eb224 */ /* 0x000fe200078e0086 */
[----:B------:R-:W-:Y:S01]  /*2db30*/  @!P3 MOV R0, R91 ;  /* 0x0000005b0000b202 */ /* 0x000fe20000000f00 */
[----:B------:R-:W-:Y:S01]  /*2db40*/  @P3 VIADD R98, R89, 0x1 ;  /* 0x0000000159623836 */ /* 0x000fe20000000000 */
[----:B------:R-:W-:Y:S01]  /*2db50*/  @P3 MOV R142, R134 ;  /* 0x00000086008e3202 */ /* 0x000fe20000000f00 */
[----:B------:R-:W-:Y:S01]  /*2db60*/  @P3 IMAD.MOV.U32 R0, RZ, RZ, R90 ;  /* 0x000000ffff003224 */ /* 0x000fe200078e005a */
[----:B------:R-:W-:Y:S06]  /*2db70*/  BRA `(.L_x_1762) ;  /* 0x0000000400287947 */ /* 0x000fec0003800000 */
.L_x_1763:
        /* <DEDUP_REMOVED lines=13> */
.L_x_1765:
[----:B------:R-:W-:Y:S05]  /*2dc50*/  BSYNC.RECONVERGENT B2 ;  /* 0x0000000000027941 */ /* 0x000fea0003800200 */
.L_x_1764:
        /* <DEDUP_REMOVED lines=31> */
[----:B------:R-:W-:Y:S02]  /*2de50*/  IADD3 R89, PT, PT, R137, -0x56f99767, RZ ;  /* 0xa906689989597810 */ /* 0x000fe40007ffe0ff */
[----:B------:R-:W-:Y:S01]  /*2de60*/  LOP3.LUT R91, R91, R90, R117, 0x96, !PT ;  /* 0x0000005a5b5b7212 */ /* 0x000fe200078e9675 */
[----:B------:R-:W-:Y:S01]  /*2de70*/  VIADD R117, R137, 0x646e171e ;  /* 0x646e171e89757836 */ /* 0x000fe20000000000 */
[----:B------:R-:W-:-:S03]  /*2de80*/  LOP3.LUT R89, R89, R98, R127, 0x96, !PT ;  /* 0x0000006259597212 */ /* 0x000fc600078e967f */
        /* <DEDUP_REMOVED lines=8> */
[----:B------:R-:W-:Y:S02]  /*2df10*/  IADD3 R89, PT, PT, R137, 0x1fd5c5a3, RZ ;  /* 0x1fd5c5a389597810 */ /* 0x000fe40007ffe0ff */
        /* <DEDUP_REMOVED lines=11> */
[----:B------:R-:W-:Y:S02]  /*2dfd0*/  IADD3 R89, PT, PT, R137, -0x695add53, RZ ;  /* 0x96a522ad89597810 */ /* 0x000fe40007ffe0ff */
[----:B------:R-:W-:Y:S01]  /*2dfe0*/  LOP3.LUT R90, R91, R90, R117, 0x96, !PT ;  /* 0x0000005a5b5a7212 */ /* 0x000fe200078e9675 */
[----:B------:R-:W-:Y:S01]  /*2dff0*/  IMAD.MOV.U32 R14, RZ, RZ, R116 ;  /* 0x000000ffff0e7224 */ /* 0x000fe200078e0074 */
[----:B------:R-:W-:Y:S01]  /*2e000*/  LOP3.LUT R91, R89, R98, R143, 0x96, !PT ;  /* 0x00000062595b7212 */ /* 0x000fe200078e968f */
[----:B------:R-:W-:-:S07]  /*2e010*/  IMAD.MOV.U32 R98, RZ, RZ, RZ ;  /* 0x000000ffff627224 */ /* 0x000fce00078e00ff */
.L_x_1762:
[----:B------:R-:W-:Y:S05]  /*2e020*/  BSYNC.RECONVERGENT B1 ;  /* 0x0000000000017941 */ /* 0x000fea0003800200 */
.L_x_1761:
[----:B------:R-:W0:Y:S01]  /*2e030*/  LDC R146, c[0x0][0x408] ;  /* 0x00010200ff927b82 */ /* 0x000e220000000800 */
[----:B------:R-:W-:Y:S01]  /*2e040*/  HFMA2 R132, -RZ, RZ, 0.1171875, 0 ;  /* 0x2f800000ff847431 */ /* 0x000fe200000001ff */
[----:B------:R-:W-:Y:S01]  /*2e050*/  I2FP.F32.U32 R89, R0 ;  /* 0x0000000000597245 */ /* 0x000fe20000201000 */
[----:B-----5:R-:W-:Y:S01]  /*2e060*/  IMAD.U32 R99, R76, 0x10000, RZ ;  /* 0x000100004c637824 */ /* 0x020fe200078e00ff */
[----:B------:R-:W-:Y:S01]  /*2e070*/  @P2 SHF.L.U32 R117, R28, 0x10, RZ ;  /* 0x000000101c752819 */ /* 0x000fe200000006ff */
[----:B------:R-:W-:Y:S01]  /*2e080*/  BSSY.RECONVERGENT B1, `(.L_x_1766) ;  /* 0x0000063000017945 */ /* 0x000fe20003800200 */
[----:B------:R-:W-:Y:S01]  /*2e090*/  LOP3.LUT R93, R93, 0xffffffdf, RZ, 0xc0, !PT ;  /* 0xffffffdf5d5d7812 */ /* 0x000fe200078ec0ff */
[----:B------:R-:W-:Y:S01]  /*2e0a0*/  IMAD.MOV.U32 R116, RZ, RZ, 0x2 ;  /* 0x00000002ff747424 */ /* 0x000fe200078e00ff */
[----:B------:R-:W1:Y:S01]  /*2e0b0*/  LDC R134, c[0x0][0x404] ;  /* 0x00010100ff867b82 */ /* 0x000e620000000800 */
[----:B------:R-:W-:Y:S01]  /*2e0c0*/  PRMT R76, R76, 0x7632, R76 ;  /* 0x000076324c4c7816 */ /* 0x000fe2000000004c */
[----:B------:R-:W-:Y:S01]  /*2e0d0*/  FFMA.FTZ R89, R89, R132, 1.1641532182693481445e-10 ;  /* 0x2f00000059597423 */ /* 0x000fe20000010084 */
[----:B0-----:R-:W-:-:S04]  /*2e0e0*/  FMUL.FTZ R99, R99, R146 ;  /* 0x0000009263637220 */ /* 0x001fc80000410000 */
[----:B-1----:R-:W-:Y:S02]  /*2e0f0*/  FSETP.GTU.FTZ.AND P3, PT, R89, R134, PT ;  /* 0x000000865900720b */ /* 0x002fe40003f7c000 */
        /* <DEDUP_REMOVED lines=16> */
.L_x_1768:
        /* <DEDUP_REMOVED lines=13> */
.L_x_1770:
[----:B------:R-:W-:Y:S05]  /*2e2d0*/  BSYNC.RECONVERGENT B2 ;  /* 0x0000000000027941 */ /* 0x000fea0003800200 */
.L_x_1769:
[----:B------:R-:W-:Y:S01]  /*2e2e0*/  IMAD.WIDE.U32 R90, R97, -0x326172a9, RZ ;  /* 0xcd9e8d57615a7825 */ /* 0x000fe200078e00ff */
[----:B------:R-:W-:Y:S02]  /*2e2f0*/  LOP3.LUT R98, R15, R117, R137, 0x96, !PT ;  /* 0x000000750f627212 */ /* 0x000fe400078e9689 */
[----:B------:R-:W-:Y:S02]  /*2e300*/  IADD3 R89, PT, PT, R136, -0x61c88647, RZ ;  /* 0x9e3779b988597810 */ /* 0x000fe40007ffe0ff */
        /* <DEDUP_REMOVED lines=50> */
[----:B------:R-:W-:Y:S02]  /*2e630*/  IADD3 R89, PT, PT, R136, -0x700cb87f, RZ ;  /* 0x8ff3478188597810 */ /* 0x000fe40007ffe0ff */
[----:B------:R-:W-:Y:S01]  /*2e640*/  MOV R14, R126 ;  /* 0x0000007e000e7202 */ /* 0x000fe20000000f00 */
[----:B------:R-:W-:Y:S01]  /*2e650*/  IMAD.WIDE.U32 R98, R98, -0x2daee0ad, RZ ;  /* 0xd2511f5362627825 */ /* 0x000fe200078e00ff */
[----:B------:R-:W-:-:S03]  /*2e660*/  LOP3.LUT R90, R89, R90, R127, 0x96, !PT ;  /* 0x0000005a595a7212 */ /* 0x000fc600078e967f */
[----:B------:R-:W-:Y:S01]  /*2e670*/  IMAD.MOV.U32 R89, RZ, RZ, R142 ;  /* 0x000000ffff597224 */ /* 0x000fe200078e008e */
[----:B------:R-:W-:Y:S01]  /*2e680*/  LOP3.LUT R91, R91, R116, R99, 0x96, !PT ;  /* 0x000000745b5b7212 */ /* 0x000fe200078e9663 */
[----:B------:R-:W-:Y:S01]  /*2e690*/  IMAD.MOV.U32 R116, RZ, RZ, RZ ;  /* 0x000000ffff747224 */ /* 0x000fe200078e00ff */
[----:B------:R-:W-:-:S07]  /*2e6a0*/  MOV R142, R98 ;  /* 0x00000062008e7202 */ /* 0x000fce0000000f00 */
.L_x_1767:
[----:B------:R-:W-:Y:S05]  /*2e6b0*/  BSYNC.RECONVERGENT B1 ;  /* 0x0000000000017941 */ /* 0x000fea0003800200 */
.L_x_1766:
[----:B------:R-:W-:Y:S01]  /*2e6c0*/  I2FP.F32.U32 R89, R89 ;  /* 0x0000005900597245 */ /* 0x000fe20000201000 */
[----:B------:R-:W-:Y:S01]  /*2e6d0*/  BSSY.RECONVERGENT B1, `(.L_x_1771) ;  /* 0x0000064000017945 */ /* 0x000fe20003800200 */
[----:B------:R-:W-:Y:S01]  /*2e6e0*/  SHF.L.U32 R99, R76, 0x10, RZ ;  /* 0x000000104c637819 */ /* 0x000fe200000006ff */
[----:B------:R-:W-:Y:S01]  /*2e6f0*/  HFMA2 R126, -RZ, RZ, 0, 1.1920928955078125e-07 ;  /* 0x00000002ff7e7431 */ /* 0x000fe200000001ff */
[----:B------:R-:W-:Y:S01]  /*2e700*/  @P2 PRMT R76, R28, 0x7632, R76 ;  /* 0x000076321c4c2816 */ /* 0x000fe2000000004c */
[----:B------:R-:W-:Y:S01]  /*2e710*/  FFMA.FTZ R89, R89, R132, 1.1641532182693481445e-10 ;  /* 0x2f00000059597423 */ /* 0x000fe20000010084 */
[----:B------:R-:W-:Y:S01]  /*2e720*/  LOP3.LUT R93, R93, 0xffffffef, RZ, 0xc0, !PT ;  /* 0xffffffef5d5d7812 */ /* 0x000fe200078ec0ff */
[----:B------:R-:W-:Y:S02]  /*2e730*/  FMUL.FTZ R99, R99, R146 ;  /* 0x0000009263637220 */ /* 0x000fe40000410000 */
[----:B------:R-:W-:Y:S01]  /*2e740*/  @P2 IMAD.U32 R76, R76, 0x10000, RZ ;  /* 0x000100004c4c2824 */ /* 0x000fe200078e00ff */
        /* <DEDUP_REMOVED lines=17> */
.L_x_1773:
        /* <DEDUP_REMOVED lines=13> */
.L_x_1775:
[----:B------:R-:W-:Y:S05]  /*2e930*/  BSYNC.RECONVERGENT B2 ;  /* 0x0000000000027941 */ /* 0x000fea0003800200 */
.L_x_1774:
        /* <DEDUP_REMOVED lines=59> */
[----:B------:R-:W-:Y:S02]  /*2ecf0*/  HFMA2 R126, -RZ, RZ, 0, 0 ;  /* 0x00000000ff7e7431 */ /* 0x000fe400000001ff */
[----:B------:R-:W-:-:S07]  /*2ed00*/  IMAD.MOV.U32 R142, RZ, RZ, R116 ;  /* 0x000000ffff8e7224 */ /* 0x000fce00078e0074 */
.L_x_1772:
[----:B------:R-:W-:Y:S05]  /*2ed10*/  BSYNC.RECONVERGENT B1 ;  /* 0x0000000000017941 */ /* 0x000fea0003800200 */
.L_x_1771:
        /* <DEDUP_REMOVED lines=8> */
[----:B------:R-:W-:Y:S02]  /*2eda0*/  PRMT R89, R77, 0x7632, R89 ;  /* 0x000076324d597816 */ /* 0x000fe40000000059 */
[----:B------:R-:W-:Y:S02]  /*2edb0*/  FSEL R98, R117, RZ, !P3 ;  /* 0x000000ff75627208 */ /* 0x000fe40005800000 */
[----:B------:R-:W-:Y:S02]  /*2edc0*/  PLOP3.LUT P4, PT, P3, PT, PT, 0x8, 0x80 ;  /* 0x000000000080781c */ /* 0x000fe40001f8e170 */
[----:B------:R-:W-:Y:S01]  /*2edd0*/  ISETP.NE.AND P3, PT, R126, 0x1, PT ;  /* 0x000000017e00780c */ /* 0x000fe20003f65270 */
[----:B------:R-:W-:Y:S01]  /*2ede0*/  @P2 FADD.FTZ R98, R127, R98 ;  /* 0x000000627f622221 */ /* 0x000fe20000010000 */
[----:B------:R-:W-:Y:S01]  /*2edf0*/  IMAD.MOV.U32 R127, RZ, RZ, 0x2 ;  /* 0x00000002ff7f7424 */ /* 0x000fe200078e00ff */
[----:B------:R-:W-:-:S03]  /*2ee00*/  MOV R77, R14 ;  /* 0x0000000e004d7202 */ /* 0x000fc60000000f00 */
        /* <DEDUP_REMOVED lines=11> */
.L_x_1778:
        /* <DEDUP_REMOVED lines=13> */
.L_x_1780:
[----:B------:R-:W-:Y:S05]  /*2ef90*/  BSYNC.RECONVERGENT B2 ;  /* 0x0000000000027941 */ /* 0x000fea0003800200 */
.L_x_1779:
        /* <DEDUP_REMOVED lines=56> */
[----:B------:R-:W-:Y:S01]  /*2f320*/  MOV R14, R126 ;  /* 0x0000007e000e7202 */ /* 0x000fe20000000f00 */
[----:B------:R-:W-:Y:S01]  /*2f330*/  IMAD.MOV.U32 R127, RZ, RZ, RZ ;  /* 0x000000ffff7f7224 */ /* 0x000fe200078e00ff */
[----:B------:R-:W-:Y:S01]  /*2f340*/  LOP3.LUT R91, R117, R116, R77, 0x96, !PT ;  /* 0x00000074755b7212 */ /* 0x000fe200078e964d */
[----:B------:R-:W-:Y:S01]  /*2f350*/  IMAD.MOV.U32 R77, RZ, RZ, R142 ;  /* 0x000000ffff4d7224 */ /* 0x000fe200078e008e */
[----:B------:R-:W-:-:S07]  /*2f360*/  MOV R142, R76 ;  /* 0x0000004c008e7202 */ /* 0x000fce0000000f00 */
.L_x_1777:
[----:B------:R-:W-:Y:S05]  /*2f370*/  BSYNC.RECONVERGENT B1 ;  /* 0x0000000000017941 */ /* 0x000fea0003800200 */
.L_x_1776:
        /* <DEDUP_REMOVED lines=26> */
.L_x_1783:
        /* <DEDUP_REMOVED lines=13> */
.L_x_1785:
[----:B------:R-:W-:Y:S05]  /*2f5f0*/  BSYNC.RECONVERGENT B2 ;  /* 0x0000000000027941 */ /* 0x000fea0003800200 */
.L_x_1784:
        /* <DEDUP_REMOVED lines=61> */
.L_x_1782:
[----:B------:R-:W-:Y:S05]  /*2f9d0*/  BSYNC.RECONVERGENT B1 ;  /* 0x0000000000017941 */ /* 0x000fea0003800200 */
.L_x_1781:
[----:B------:R-:W-:Y:S01]  /*2f9e0*/  I2FP.F32.U32 R77, R77 ;  /* 0x0000004d004d7245 */ /* 0x000fe20000201000 */
[----:B------:R-:W-:Y:S01]  /*2f9f0*/  IMAD.U32 R89, R78, 0x10000, RZ ;  /* 0x000100004e597824 */ /* 0x000fe200078e00ff */
[----:B------:R-:W-:Y:S01]  /*2fa00*/  @P2 SHF.L.U32 R76, R30, 0x10, RZ ;  /* 0x000000101e4c2819 */ /* 0x000fe200000006ff */
[----:B------:R-:W-:Y:S01]  /*2fa10*/  BSSY.RECONVERGENT B1, `(.L_x_1786) ;  /* 0x0000062000017945 */ /* 0x000fe20003800200 */
[----:B------:R-:W-:Y:S01]  /*2fa20*/  LOP3.LUT R93, R93, 0xfffffffd, RZ, 0xc0, !PT ;  /* 0xfffffffd5d5d7812 */ /* 0x000fe200078ec0ff */
[----:B------:R-:W-:Y:S01]  /*2fa30*/  FFMA.FTZ R77, R77, R132, 1.1641532182693481445e-10 ;  /* 0x2f0000004d4d7423 */ /* 0x000fe20000010084 */
[----:B------:R-:W-:Y:S01]  /*2fa40*/  FMUL.FTZ R89, R89, R146 ;  /* 0x0000009259597220 */ /* 0x000fe20000410000 */
[----:B------:R-:W-:Y:S01]  /*2fa50*/  PRMT R78, R78, 0x7632, R78 ;  /* 0x000076324e4e7816 */ /* 0x000fe2000000004e */
[----:B------:R-:W-:Y:S02]  /*2fa60*/  IMAD.MOV.U32 R138, RZ, RZ, 0x2 ;  /* 0x00000002ff8a7424 */ /* 0x000fe400078e00ff */
        /* <DEDUP_REMOVED lines=17> */
.L_x_1788:
        /* <DEDUP_REMOVED lines=13> */
.L_x_1790:
[----:B------:R-:W-:Y:S05]  /*2fc50*/  BSYNC.RECONVERGENT B2 ;  /* 0x0000000000027941 */ /* 0x000fea0003800200 */
.L_x_1789:
        /* <DEDUP_REMOVED lines=55> */
[----:B------:R-:W-:Y:S02]  /*2ffd0*/  MOV R14, R138 ;  /* 0x0000008a000e7202 */ /* 0x000fe40000000f00 */
[----:B------:R-:W-:Y:S01]  /*2ffe0*/  LOP3.LUT R90, R89, R90, R139, 0x96, !PT ;  /* 0x0000005a595a7212 */ /* 0x000fe200078e968b */
[----:B------:R-:W-:Y:S01]  /*2fff0*/  IMAD.MOV.U32 R138, RZ, RZ, RZ ;  /* 0x000000ffff8a7224 */ /* 0x000fe200078e00ff */
[----:B------:R-:W-:Y:S01]  /*30000*/  LOP3.LUT R91, R91, R126, R77, 0x96, !PT ;  /* 0x0000007e5b5b7212 */ /* 0x000fe200078e964d */
[----:B------:R-:W-:Y:S01]  /*30010*/  IMAD.MOV.U32 R77, RZ, RZ, R142 ;  /* 0x000000ffff4d7224 */ /* 0x000fe200078e008e */
[----:B------:R-:W-:-:S07]  /*30020*/  MOV R142, R76 ;  /* 0x0000004c008e7202 */ /* 0x000fce0000000f00 */
.L_x_1787:
[----:B------:R-:W-:Y:S05]  /*30030*/  BSYNC.RECONVERGENT B1 ;  /* 0x0000000000017941 */ /* 0x000fea0003800200 */
.L_x_1786:
[----:B------:R-:W-:Y:S01]  /*30040*/  I2FP.F32.U32 R77, R77 ;  /* 0x0000004d004d7245 */ /* 0x000fe20000201000 */
[----:B------:R-:W-:Y:S01]  /*30050*/  BSSY.RECONVERGENT B1, `(.L_x_1791) ;  /* 0x0000062000017945 */ /* 0x000fe20003800200 */
[----:B------:R-:W-:Y:S01]  /*30060*/  SHF.L.U32 R89, R78, 0x10, RZ ;  /* 0x000000104e597819 */ /* 0x000fe200000006ff */
[----:B------:R-:W-:Y:S01]  /*30070*/  HFMA2 R78, -RZ, RZ, 0, 1.1920928955078125e-07 ;  /* 0x00000002ff4e7431 */ /* 0x000fe200000001ff */
[----:B------:R-:W-:Y:S01]  /*30080*/  ISETP.NE.AND P4, PT, R138, 0x1, PT ;  /* 0x000000018a00780c */ /* 0x000fe20003f85270 */
[----:B------:R-:W-:Y:S01]  /*30090*/  FFMA.FTZ R77, R77, R132, 1.1641532182693481445e-10 ;  /* 0x2f0000004d4d7423 */ /* 0x000fe20000010084 */
[----:B------:R-:W-:Y:S01]  /*300a0*/  @P2 PRMT R76, R30, 0x7632, R76 ;  /* 0x000076321e4c2816 */ /* 0x000fe2000000004c */
[----:B------:R-:W-:-:S03]  /*300b0*/  FMUL.FTZ R89, R89, R146 ;  /* 0x0000009259597220 */ /* 0x000fc60000410000 */
[----:B------:R-:W-:Y:S01]  /*300c0*/  FSETP.GTU.FTZ.AND P3, PT, R77, R134, PT ;  /* 0x000000864d00720b */ /* 0x000fe20003f7c000 */
        /* <DEDUP_REMOVED lines=15> */
.L_x_1793:
        /* <DEDUP_REMOVED lines=13> */
.L_x_1795:
[----:B------:R-:W-:Y:S05]  /*30290*/  BSYNC.RECONVERGENT B2 ;  /* 0x0000000000027941 */ /* 0x000fea0003800200 */
.L_x_1794:
        /* <DEDUP_REMOVED lines=55> */
[----:B------:R-:W-:Y:S02]  /*30610*/  LOP3.LUT R91, R91, R138, R77, 0x96, !PT ;  /* 0x0000008a5b5b7212 */ /* 0x000fe400078e964d */
[----:B------:R-:W-:Y:S01]  /*30620*/  MOV R77, R142 ;  /* 0x0000008e004d7202 */ /* 0x000fe20000000f00 */
[----:B------:R-:W-:-:S04]  /*30630*/  IMAD.WIDE.U32 R150, R150, -0x326172a9, RZ ;  /* 0xcd9e8d5796967825 */ /* 0x000fc800078e00ff */
[----:B------:R-:W-:Y:S01]  /*30640*/  IMAD.MOV.U32 R14, RZ, RZ, R150 ;  /* 0x000000ffff0e7224 */ /* 0x000fe200078e0096 */
[----:B------:R-:W-:Y:S01]  /*30650*/  LOP3.LUT R90, R89, R90, R151, 0x96, !PT ;  /* 0x0000005a595a7212 */ /* 0x000fe200078e9697 */
[----:B------:R-:W-:-:S07]  /*30660*/  IMAD.MOV.U32 R142, RZ, RZ, R76 ;  /* 0x000000ffff8e7224 */ /* 0x000fce00078e004c */
.L_x_1792:
[----:B------:R-:W-:Y:S05]  /*30670*/  BSYNC.RECONVERGENT B1 ;  /* 0x0000000000017941 */ /* 0x000fea0003800200 */
.L_x_1791:
        /* <DEDUP_REMOVED lines=8> */
[----:B------:R-:W-:Y:S02]  /*30700*/  FSETP.GTU.FTZ.AND P4, PT, R77, R134, PT ;  /* 0x000000864d00720b */ /* 0x000fe40003f9c000 */
[----:B------:R-:W-:Y:S02]  /*30710*/  MOV R77, R14 ;  /* 0x0000000e004d7202 */ /* 0x000fe40000000f00 */
        /* <DEDUP_REMOVED lines=14> */
.L_x_1798:
        /* <DEDUP_REMOVED lines=13> */
.L_x_1800:
[----:B------:R-:W-:Y:S05]  /*308d0*/  BSYNC.RECONVERGENT B2 ;  /* 0x0000000000027941 */ /* 0x000fea0003800200 */
.L_x_1799:
        /* <DEDUP_REMOVED lines=44> */
[----:B------:R-:W-:Y:S02]  /*30ba0*/  VIADD R77, R136, 0xf1bbcdc8 ;  /* 0xf1bbcdc8884d7836 */ /* 0x000fe40000000000 */
[----:B------:R-:W-:Y:S01]  /*30bb0*/  IMAD.WIDE.U32 R78, R79, -0x2daee0ad, RZ ;  /* 0xd2511f534f4e7825 */ /* 0x000fe200078e00ff */
[----:B------:R-:W-:Y:S02]  /*30bc0*/  LOP3.LUT R90, R89, R90, R139, 0x96, !PT ;  /* 0x0000005a595a7212 */ /* 0x000fe400078e968b */
[----:B------:R-:W-:-:S03]  /*30bd0*/  IADD3 R89, PT, PT, R137, -0x24c28bd8, RZ ;  /* 0xdb3d742889597810 */ /* 0x000fc60007ffe0ff */
[----:B------:R-:W-:Y:S01]  /*30be0*/  IMAD.WIDE.U32 R90, R90, -0x326172a9, RZ ;  /* 0xcd9e8d575a5a7825 */ /* 0x000fe200078e00ff */
[----:B------:R-:W-:Y:S02]  /*30bf0*/  LOP3.LUT R138, R89, R138, R79, 0x96, !PT ;  /* 0x0000008a598a7212 */ /* 0x000fe400078e964f */
[----:B------:R-:W-:Y:S01]  /*30c00*/  IADD3 R79, PT, PT, R136, -0x700cb87f, RZ ;  /* 0x8ff34781884f7810 */ /* 0x000fe20007ffe0ff */
[----:B------:R-:W-:Y:S01]  /*30c10*/  IMAD.MOV.U32 R89, RZ, RZ, RZ ;  /* 0x000000ffff597224 */ /* 0x000fe200078e00ff */
        /* <DEDUP_REMOVED lines=8> */
[----:B------:R-:W-:-:S07]  /*30ca0*/  MOV R142, R76 ;  /* 0x0000004c008e7202 */ /* 0x000fce0000000f00 */
.L_x_1797:
[----:B------:R-:W-:Y:S05]  /*30cb0*/  BSYNC.RECONVERGENT B1 ;  /* 0x0000000000017941 */ /* 0x000fea0003800200 */
.L_x_1796:
        /* <DEDUP_REMOVED lines=8> */
[----:B------:R-:W-:Y:S02]  /*30d40*/  MOV R134, R142 ;  /* 0x0000008e00867202 */ /* 0x000fe40000000f00 */
[----:B------:R-:W-:Y:S02]  /*30d50*/  FSEL R132, R149, RZ, !P5 ;  /* 0x000000ff95847208 */ /* 0x000fe40006800000 */
[----:B------:R-:W-:Y:S02]  /*30d60*/  PLOP3.LUT P5, PT, P5, PT, PT, 0x8, 0x80 ;  /* 0x000000000080781c */ /* 0x000fe40002fae170 */
[----:B------:R-:W-:Y:S01]  /*30d70*/  PRMT R77, R144, 0x5410, R143 ;  /* 0x00005410904d7816 */ /* 0x000fe2000000008f */
[----:B------:R-:W-:Y:S01]  /*30d80*/  @P2 FADD.FTZ R132, R79, R132 ;  /* 0x000000844f842221 */ /* 0x000fe20000010000 */
[----:B------:R-:W-:-:S04]  /*30d90*/  PRMT R76, R140, 0x5410, R141 ;  /* 0x000054108c4c7816 */ /* 0x000fc8000000008d */
[----:B------:R-:W-:-:S04]  /*30da0*/  F2FP.BF16.F32.PACK_AB R79, RZ, R132 ;  /* 0x00000084ff4f723e */ /* 0x000fc800000010ff */
[----:B------:R-:W-:-:S07]  /*30db0*/  PRMT R79, R145, 0x5410, R79 ;  /* 0x00005410914f7816 */ /* 0x000fce000000004f */
.L_x_1760:
        /* <DEDUP_REMOVED lines=8> */
[C---:B------:R-:W-:Y:S02]  /*30e40*/  LOP3.LUT P2, RZ, R93.reuse, 0x20, RZ, 0xc0, !PT ;  /* 0x000000205dff7812 */ /* 0x040fe4000784c0ff */
[----:B------:R-:W-:Y:S02]  /*30e50*/  LOP3.LUT P3, RZ, R93, 0x2, RZ, 0xc0, !PT ;  /* 0x000000025dff7812 */ /* 0x000fe4000786c0ff */
[----:B------:R-:W-:Y:S02]  /*30e60*/  SEL R144, RZ, 0x1000000, !P4 ;  /* 0x01000000ff907807 */ /* 0x000fe40006000000 */
[----:B------:R-:W-:Y:S02]  /*30e70*/  SEL R143, RZ, 0x10000, !P5 ;  /* 0x00010000ff8f7807 */ /* 0x000fe40006800000 */
[----:B------:R-:W-:Y:S02]  /*30e80*/  SEL R142, RZ, 0x100, !P6 ;  /* 0x00000100ff8e7807 */ /* 0x000fe40007000000 */
        /* <DEDUP_REMOVED lines=31> */
.L_x_1678:
[----:B------:R-:W-:Y:S05]  /*31080*/  BSYNC.RECONVERGENT B0 ;  /* 0x0000000000007941 */ /* 0x000fea0003800200 */
.L_x_1677:
[----:B0123--:R-:W-:Y:S01]  /*31090*/  FADD.FTZ R76, RZ, R13 ;  /* 0x0000000dff4c7221 */ /* 0x00ffe20000010000 */
[C---:B------:R-:W-:Y:S01]  /*310a0*/  ISETP.GE.U32.AND P1, PT, R96.reuse, 0x80, PT ;  /* 0x000000806000780c */ /* 0x040fe20003f26070 */
[----:B------:R-:W-:Y:S01]  /*310b0*/  BSSY.RECONVERGENT B0, `(.L_x_1801) ;  /* 0x00000a0000007945 */ /* 0x000fe20003800200 */
[C---:B------:R-:W-:Y:S01]  /*310c0*/  ISETP.GT.U32.AND P2, PT, R96.reuse, 0xff, PT ;  /* 0x000000ff6000780c */ /* 0x040fe20003f44070 */
[----:B------:R-:W-:Y:S01]  /*310d0*/  FADD.FTZ R77, R107, R76 ;  /* 0x0000004c6b4d7221 */ /* 0x000fe20000010000 */
[C---:B------:R-:W-:Y:S01]  /*310e0*/  ISETP.GT.U32.AND P3, PT, R96.reuse, 0x17f, PT ;  /* 0x0000017f6000780c */ /* 0x040fe20003f64070 */
[----:B------:R-:W-:Y:S01]  /*310f0*/  HFMA2 R141, -RZ, RZ, 0, 0 ;  /* 0x00000000ff8d7431 */ /* 0x000fe200000001ff */
        /* <DEDUP_REMOVED lines=131> */
[----:B------:R-:W-:Y:S02]  /*31930*/  FFMA.FTZ R78, R135, R135, R78 ;  /* 0x00000087874e7223 */ /* 0x000fe4000001004e */
[----:B------:R-:W0:Y:S02]  /*31940*/  S2R R135, SR_TID.X ;  /* 0x0000000000877919 */ /* 0x000e240000002100 */
[----:B------:R-:W-:-:S05]  /*31950*/  @P5 FFMA.FTZ R77, R79, R79, R78 ;  /* 0x0000004f4f4d5223 */ /* 0x000fca000001004e */
[----:B------:R-:W1:Y:S02]  /*31960*/  SHFL.BFLY PT, R78, R77, 0x1, 0x1f ;  /* 0x0c201f004d4e7f89 */ /* 0x000e6400000e0000 */
[----:B-1----:R-:W-:Y:S01]  /*31970*/  FADD.FTZ R78, R77, R78 ;  /* 0x0000004e4d4e7221 */ /* 0x002fe20000010000 */
[C---:B0-----:R-:W-:Y:S02]  /*31980*/  LOP3.LUT P3, RZ, R135.reuse, 0x1f, RZ, 0xc0, !PT ;  /* 0x0000001f87ff7812 */ /* 0x041fe4000786c0ff */
[----:B------:R-:W-:Y:S02]  /*31990*/  LOP3.LUT R142, R135, 0x1f, RZ, 0xc0, !PT ;  /* 0x0000001f878e7812 */ /* 0x000fe400078ec0ff */
[----:B------:R-:W0:Y:S02]  /*319a0*/  SHFL.BFLY PT, R79, R78, 0x2, 0x1f ;  /* 0x0c401f004e4f7f89 */ /* 0x000e2400000e0000 */
[----:B------:R-:W-:Y:S01]  /*319b0*/  ISETP.GT.U32.AND P2, PT, R142, 0x3, PT ;  /* 0x000000038e00780c */ /* 0x000fe20003f44070 */
        /* <DEDUP_REMOVED lines=15> */
.L_x_1802:
[----:B------:R-:W-:Y:S05]  /*31ab0*/  BSYNC.RECONVERGENT B0 ;  /* 0x0000000000007941 */ /* 0x000fea0003800200 */
.L_x_1801:
[----:B------:R-:W-:Y:S01]  /*31ac0*/  BAR.SYNC.DEFER_BLOCKING 0x0 ;  /* 0x0000000000007b1d */ /* 0x000fe20000010000 */
[----:B0-----:R-:W-:-:S05]  /*31ad0*/  CS2R R76, SRZ ;  /* 0x00000000004c7805 */ /* 0x001fca000001ff00 */
[----:B------:R-:W-:Y:S04]  /*31ae0*/  BSSY.RECONVERGENT B0, `(.L_x_1803) ;  /* 0x000000a000007945 */ /* 0x000fe80003800200 */
[----:B------:R-:W-:Y:S05]  /*31af0*/  @P2 BRA `(.L_x_1804) ;  /* 0x0000000000202947 */ /* 0x000fea0003800000 */
[----:B------:R-:W0:Y:S01]  /*31b00*/  S2UR UR5, SR_CgaCtaId ;  /* 0x00000000000579c3 */ /* 0x000e220000008800 */
[----:B------:R-:W-:Y:S01]  /*31b10*/  UMOV UR4, 0x400 ;  /* 0x0000040000047882 */ /* 0x000fe20000000000 */
[----:B------:R-:W-:Y:S01]  /*31b20*/  IMAD.SHL.U32 R76, R135, 0x8, RZ ;  /* 0x00000008874c7824 */ /* 0x000fe200078e00ff */
[----:B------:R-:W-:-:S04]  /*31b30*/  MOV R141, R92 ;  /* 0x0000005c008d7202 */ /* 0x000fc80000000f00 */
[----:B------:R-:W-:Y:S01]  /*31b40*/  LOP3.LUT R76, R76, 0xf8, RZ, 0xc0, !PT ;  /* 0x000000f84c4c7812 */ /* 0x000fe200078ec0ff */
[----:B0-----:R-:W-:-:S04]  /*31b50*/  ULEA UR4, UR5, UR4, 0x18 ;  /* 0x0000000405047291 */ /* 0x001fc8000f8ec0ff */
[----:B------:R-:W-:-:S09]  /*31b60*/  @UP1 UIADD3 UR4, UPT, UPT, UR4, 0x20, URZ ;  /* 0x0000002004041890 */ /* 0x000fd2000fffe0ff */
[----:B------:R-:W0:Y:S03]  /*31b70*/  LDS.64 R76, [R76+UR4] ;  /* 0x000000044c4c7984 */ /* 0x000e260008000a00 */
.L_x_1804:
[----:B------:R-:W-:Y:S05]  /*31b80*/  BSYNC.RECONVERGENT B0 ;  /* 0x0000000000007941 */ /* 0x000fea0003800200 */
.L_x_1803:
[----:B------:R-:W1:Y:S01]  /*31b90*/  SHFL.DOWN PT, R138, R141, 0x2, 0x1f ;  /* 0x08401f008d8a7f89 */ /* 0x000e6200000e0000 */
[----:B------:R-:W-:Y:S01]  /*31ba0*/  I2FP.F32.S32 R143, R141 ;  /* 0x0000008d008f7245 */ /* 0x000fe20000201400 */
[----:B------:R-:W-:Y:S01]  /*31bb0*/  BSSY.RECONVERGENT B0, `(.L_x_1805) ;  /* 0x0000064000007945 */ /* 0x000fe20003800200 */
[----:B------:R-:W-:Y:S01]  /*31bc0*/  ISETP.NE.AND P2, PT, RZ, UR7, PT ;  /* 0x00000007ff007c0c */ /* 0x000fe2000bf45270 */
[----:B0-----:R-:W0:Y:S01]  /*31bd0*/  SHFL.DOWN PT, R79, R76, 0x2, 0x1f ;  /* 0x08401f004c4f7f89 */ /* 0x001e2200000e0000 */
[----:B------:R-:W-:Y:S01]  /*31be0*/  MOV R147, UR6 ;  /* 0x0000000600937c02 */ /* 0x000fe20008000f00 */
        /* <DEDUP_REMOVED lines=19> */
[----:B------:R-:W-:Y:S02]  /*31d20*/  FFMA.FTZ R76, R140, R76, R79 ;  /* 0x0000004c8c4c7223 */ /* 0x000fe4000001004f */
[----:B------:R-:W2:Y:S03]  /*31d30*/  LDC R140, c[0x0][0x448] ;  /* 0x00011200ff8c7b82 */ /* 0x000ea60000000800 */
[----:B------:R-:W3:Y:S01]  /*31d40*/  SHFL.DOWN PT, R77, R76, 0x1, 0x1f ;  /* 0x08201f004c4d7f89 */ /* 0x000ee200000e0000 */
[----:B0-----:R-:W-:-:S04]  /*31d50*/  FMUL.FTZ R79, R146, R144 ;  /* 0x00000090924f7220 */ /* 0x001fc80000410000 */
[----:B------:R-:W-:Y:S01]  /*31d60*/  FFMA.FTZ R138, R78, R145, R79 ;  /* 0x000000914e8a7223 */ /* 0x000fe2000001004f */
[----:B------:R-:W-:-:S03]  /*31d70*/  FADD.FTZ R145, R145, -R146 ;  /* 0x8000009291917221 */ /* 0x000fc60000010000 */
[----:B-1----:R-:W-:Y:S01]  /*31d80*/  FMUL.FTZ R138, R141, R138 ;  /* 0x0000008a8d8a7220 */ /* 0x002fe20000410000 */
[----:B------:R-:W-:-:S04]  /*31d90*/  FMUL.FTZ R145, R145, R145 ;  /* 0x0000009191917220 */ /* 0x000fc80000410000 */
[----:B------:R-:W0:Y:S01]  /*31da0*/  SHFL.IDX PT, R143, R138, RZ, 0x1f ;  /* 0x00001fff8a8f7589 */ /* 0x000e2200000e0000 */
[----:B------:R-:W-:Y:S01]  /*31db0*/  FMUL.FTZ R145, R78, R145 ;  /* 0x000000914e917220 */ /* 0x000fe20000410000 */
[----:B---3--:R-:W-:-:S03]  /*31dc0*/  FADD.FTZ R78, R76, R77 ;  /* 0x0000004d4c4e7221 */ /* 0x008fc60000010000 */
[----:B------:R-:W-:-:S04]  /*31dd0*/  FMUL.FTZ R145, R145, R144 ;  /* 0x0000009091917220 */ /* 0x000fc80000410000 */
[----:B------:R-:W-:-:S06]  /*31de0*/  FFMA.FTZ R145, R141, R145, R78 ;  /* 0x000000918d917223 */ /* 0x000fcc000001004e */
[----:B------:R-:W2:Y:S01]  /*31df0*/  SHFL.IDX PT, R145, R145, RZ, 0x1f ;  /* 0x00001fff91917589 */ /* 0x000ea200000e0000 */
[C---:B0-----:R-:W-:Y:S01]  /*31e00*/  FMUL.FTZ R76, R143.reuse, R143 ;  /* 0x0000008f8f4c7220 */ /* 0x041fe20000410000 */
[----:B------:R-:W-:-:S04]  /*31e10*/  FSEL R141, R143, RZ, !P2 ;  /* 0x000000ff8f8d7208 */ /* 0x000fc80005000000 */
[----:B------:R-:W-:Y:S02]  /*31e20*/  FSEL R139, R76, RZ, P2 ;  /* 0x000000ff4c8b7208 */ /* 0x000fe40001000000 */
[----:B------:R-:W-:Y:S01]  /*31e30*/  ISETP.NE.AND P2, PT, R135, RZ, PT ;  /* 0x000000ff8700720c */ /* 0x000fe20003f45270 */
[----:B--2---:R-:W-:-:S04]  /*31e40*/  FFMA.FTZ R138, R145, UR14, R140 ;  /* 0x0000000e918a7c23 */ /* 0x004fc8000801008c */
        /* <DEDUP_REMOVED lines=12> */
[----:B------:R-:W-:Y:S01]  /*31f10*/  FADD.FTZ R143, R106, -R141 ;  /* 0x8000008d6a8f7221 */ /* 0x000fe20000010000 */
[----:B------:R-:W-:Y:S02]  /*31f20*/  IMAD.U32 R79, R72, 0x10000, RZ ;  /* 0x00010000484f7824 */ /* 0x000fe400078e00ff */
[C---:B------:R-:W-:Y:S01]  /*31f30*/  FMUL.FTZ R76, R140.reuse, R77 ;  /* 0x0000004d8c4c7220 */ /* 0x040fe20000410000 */
[----:B------:R-:W-:Y:S01]  /*31f40*/  SHF.L.U32 R138, R69, 0x10, RZ ;  /* 0x00000010458a7819 */ /* 0x000fe200000006ff */
[----:B------:R-:W-:Y:S02]  /*31f50*/  IMAD.U32 R78, R73, 0x10000, RZ ;  /* 0x00010000494e7824 */ /* 0x000fe400078e00ff */
[----:B------:R-:W-:Y:S01]  /*31f60*/  FMUL.FTZ R77, R140, R143 ;  /* 0x0000008f8c4d7220 */ /* 0x000fe20000410000 */
[----:B------:R-:W-:Y:S01]  /*31f70*/  FFMA.FTZ R76, R76, R79, R139 ;  /* 0x0000004f4c4c7223 */ /* 0x000fe2000001008b */
[--C-:B------:R-:W-:Y:S01]  /*31f80*/  FADD.FTZ R79, R108, -R141.reuse ;  /* 0x8000008d6c4f7221 */ /* 0x100fe20000010000 */
[--C-:B------:R-:W-:Y:S01]  /*31f90*/  FADD.FTZ R139, R119, -R141.reuse ;  /* 0x8000008d778b7221 */ /* 0x100fe20000010000 */
[----:B------:R-:W-:Y:S01]  /*31fa0*/  FFMA.FTZ R77, R77, R78, R138 ;  /* 0x0000004e4d4d7223 */ /* 0x000fe2000001008a */
[----:B------:R-:W-:Y:S01]  /*31fb0*/  SHF.L.U32 R138, R70, 0x10, RZ ;  /* 0x00000010468a7819 */ /* 0x000fe200000006ff */
[----:B------:R-:W-:Y:S01]  /*31fc0*/  FADD.FTZ R145, R128, -R141 ;  /* 0x8000008d80917221 */ /* 0x000fe20000010000 */
[----:B------:R-:W-:-:S02]  /*31fd0*/  IMAD.U32 R78, R74, 0x10000, RZ ;  /* 0x000100004a4e7824 */ /* 0x000fc400078e00ff */
[C---:B------:R-:W-:Y:S01]  /*31fe0*/  FMUL.FTZ R79, R140.reuse, R79 ;  /* 0x0000004f8c4f7220 */ /* 0x040fe20000410000 */
[C---:B------:R-:W-:Y:S01]  /*31ff0*/  FMUL.FTZ R142, R140.reuse, R139 ;  /* 0x0000008b8c8e7220 */ /* 0x040fe20000410000 */
[----:B------:R-:W-:Y:S01]  /*32000*/  FMUL.FTZ R144, R140, R145 ;  /* 0x000000918c907220 */ /* 0x000fe20000410000 */
[----:B------:R-:W-:Y:S01]  /*32010*/  SHF.L.U32 R147, R71, 0x10, RZ ;  /* 0x0000001047937819 */ /* 0x000fe200000006ff */
[----:B------:R-:W-:Y:S01]  /*32020*/  FFMA.FTZ R145, R79, R78, R138 ;  /* 0x0000004e4f917223 */ /* 0x000fe2000001008a */
[----:B------:R-:W-:Y:S01]  /*32030*/  IMAD.U32 R143, R75, 0x10000, RZ ;  /* 0x000100004b8f7824 */ /* 0x000fe200078e00ff */
[----:B------:R-:W0:Y:S01]  /*32040*/  LDC.64 R138, c[0x0][0x428] ;  /* 0x00010a00ff8a7b82 */ /* 0x000e220000000a00 */
[----:B------:R-:W-:Y:S01]  /*32050*/  SHF.L.U32 R153, R24, 0x10, RZ ;  /* 0x0000001018997819 */ /* 0x000fe200000006ff */
[----:B------:R-:W-:Y:S02]  /*32060*/  IMAD.U32 R151, R22, 0x10000, RZ ;  /* 0x0001000016977824 */ /* 0x000fe400078e00ff */
[----:B------:R-:W-:Y:S01]  /*32070*/  FFMA.FTZ R149, R142, R143, R147 ;  /* 0x0000008f8e957223 */ /* 0x000fe20000010093 */
[--C-:B------:R-:W-:Y:S01]  /*32080*/  FADD.FTZ R143, R109, -R141.reuse ;  /* 0x8000008d6d8f7221 */ /* 0x100fe20000010000 */
[--C-:B------:R-:W-:Y:S01]  /*32090*/  FADD.FTZ R79, R107, -R141.reuse ;  /* 0x8000008d6b4f7221 */ /* 0x100fe20000010000 */
[----:B------:R-:W-:Y:S01]  /*320a0*/  FADD.FTZ R147, R118, -R141 ;  /* 0x8000008d76937221 */ /* 0x000fe20000010000 */
[----:B------:R-:W-:Y:S01]  /*320b0*/  FFMA.FTZ R152, R144, R151, R153 ;  /* 0x0000009790987223 */ /* 0x000fe20000010099 */
[----:B------:R-:W-:Y:S01]  /*320c0*/  SHF.L.U32 R144, R18, 0x10, RZ ;  /* 0x0000001012907819 */ /* 0x000fe200000006ff */
[----:B------:R-:W-:Y:S01]  /*320d0*/  IMAD.U32 R146, R19, 0x10000, RZ ;  /* 0x0001000013927824 */ /* 0x000fe200078e00ff */
[----:B------:R-:W-:Y:S01]  /*320e0*/  SHF.L.U32 R148, R20, 0x10, RZ ;  /* 0x0000001014947819 */ /* 0x000fe200000006ff */
[----:B------:R-:W-:Y:S01]  /*320f0*/  FMUL.FTZ R143, R140, R143 ;  /* 0x0000008f8c8f7220 */ /* 0x000fe20000410000 */
[----:B------:R-:W-:Y:S01]  /*32100*/  SHF.L.U32 R142, R17, 0x10, RZ ;  /* 0x00000010118e7819 */ /* 0x000fe200000006ff */
[----:B------:R-:W-:-:S02]  /*32110*/  IMAD.U32 R78, R16, 0x10000, RZ ;  /* 0x00010000104e7824 */ /* 0x000fc400078e00ff */
[C---:B------:R-:W-:Y:S01]  /*32120*/  FMUL.FTZ R147, R140.reuse, R147 ;  /* 0x000000938c937220 */ /* 0x040fe20000410000 */
[----:B------:R-:W-:Y:S02]  /*32130*/  IMAD.U32 R150, R21, 0x10000, RZ ;  /* 0x0001000015967824 */ /* 0x000fe400078e00ff */
[----:B------:R-:W-:Y:S01]  /*32140*/  FMUL.FTZ R79, R140, R79 ;  /* 0x0000004f8c4f7220 */ /* 0x000fe20000410000 */
[----:B------:R-:W-:Y:S01]  /*32150*/  FFMA.FTZ R144, R143, R144, R146 ;  /* 0x000000908f907223 */ /* 0x000fe20000010092 */
[----:B------:R-:W-:Y:S02]  /*32160*/  FFMA.FTZ R148, R147, R148, R150 ;  /* 0x0000009493947223 */ /* 0x000fe40000010096 */
[----:B------:R-:W-:Y:S01]  /*32170*/  FFMA.FTZ R143, R79, R78, R142 ;  /* 0x0000004e4f8f7223 */ /* 0x000fe2000001008e */
[----:B------:R-:W-:Y:S02]  /*32180*/  F2FP.BF16.F32.PACK_AB R79, R152, R149 ;  /* 0x00000095984f723e */ /* 0x000fe400000010ff */
[----:B------:R-:W-:Y:S01]  /*32190*/  F2FP.BF16.F32.PACK_AB R77, R144, R77 ;  /* 0x0000004d904d723e */ /* 0x000fe200000010ff */
[----:B0-----:R-:W-:Y:S01]  /*321a0*/  IMAD.WIDE.U32 R138, R133, 0x10, R138 ;  /* 0x00000010858a7825 */ /* 0x001fe200078e008a */
[----:B------:R-:W-:-:S02]  /*321b0*/  F2FP.BF16.F32.PACK_AB R78, R148, R145 ;  /* 0x00000091944e723e */ /* 0x000fc400000010ff */
[----:B------:R-:W-:Y:S01]  /*321c0*/  F2FP.BF16.F32.PACK_AB R76, R143, R76 ;  /* 0x0000004c8f4c723e */ /* 0x000fe200000010ff */
[----:B------:R-:W-:-:S04]  /*321d0*/  VIADD R133, R133, 0x80 ;  /* 0x0000008085857836 */ /* 0x000fc80000000000 */
[----:B------:R1:W-:Y:S03]  /*321e0*/  STG.E.128 desc[UR8][R138.64], R76 ;  /* 0x0000004c8a007986 */ /* 0x0003e6000c101d08 */
.L_x_1806:
[----:B------:R-:W-:Y:S05]  /*321f0*/  BSYNC.RECONVERGENT B0 ;  /* 0x0000000000007941 */ /* 0x000fea0003800200 */
.L_x_1805:
[----:B------:R-:W-:Y:S01]  /*32200*/  LOP3.LUT P1, RZ, R93, 0x100, RZ, 0xc0, !PT ;  /* 0x000001005dff7812 */ /* 0x000fe2000782c0ff */
[----:B------:R-:W-:-:S12]  /*32210*/  BSSY.RECONVERGENT B0, `(.L_x_1807) ;  /* 0x0000032000007945 */ /* 0x000fd80003800200 */
[----:B------:R-:W-:Y:S05]  /*32220*/  @!P1 BRA `(.L_x_1808) ;  /* 0x0000000000c09947 */ /* 0x000fea0003800000 */
[--C-:B01----:R-:W-:Y:S01]  /*32230*/  FADD.FTZ R77, R4, -R141.reuse ;  /* 0x8000008d044d7221 */ /* 0x103fe20000010000 */
        /* <DEDUP_REMOVED lines=9> */
[----:B------:R-:W-:Y:S01]  /*322d0*/  FADD.FTZ R139, R121, -R141 ;  /* 0x8000008d798b7221 */ /* 0x000fe20000010000 */
[----:B------:R-:W-:Y:S01]  /*322e0*/  FFMA.FTZ R77, R77, R78, R138 ;  /* 0x0000004e4d4d7223 */ /* 0x000fe2000001008a */
[----:B------:R-:W-:Y:S01]  /*322f0*/  SHF.L.U32 R78, R66, 0x10, RZ ;  /* 0x00000010424e7819 */ /* 0x000fe200000006ff */
[----:B------:R-:W-:-:S02]  /*32300*/  IMAD.U32 R138, R62, 0x10000, RZ ;  /* 0x000100003e8a7824 */ /* 0x000fc400078e00ff */
[----:B------:R-:W-:Y:S01]  /*32310*/  FADD.FTZ R145, R129, -R141 ;  /* 0x8000008d81917221 */ /* 0x000fe20000010000 */
[C---:B------:R-:W-:Y:S01]  /*32320*/  FMUL.FTZ R79, R140.reuse, R79 ;  /* 0x0000004f8c4f7220 */ /* 0x040fe20000410000 */
[C---:B------:R-:W-:Y:S01]  /*32330*/  FMUL.FTZ R142, R140.reuse, R139 ;  /* 0x0000008b8c8e7220 */ /* 0x040fe20000410000 */
[----:B------:R-:W-:Y:S01]  /*32340*/  SHF.L.U32 R143, R67, 0x10, RZ ;  /* 0x00000010438f7819 */ /* 0x000fe200000006ff */
[----:B------:R-:W-:Y:S01]  /*32350*/  FMUL.FTZ R144, R140, R145 ;  /* 0x000000918c907220 */ /* 0x000fe20000410000 */
        /* <DEDUP_REMOVED lines=16> */
[----:B------:R-:W-:Y:S01]  /*32460*/  FMUL.FTZ R147, R140, R147 ;  /* 0x000000938c937220 */ /* 0x000fe20000410000 */
        /* <DEDUP_REMOVED lines=9> */
[----:B------:R-:W-:Y:S02]  /*32500*/  F2FP.BF16.F32.PACK_AB R76, R143, R76 ;  /* 0x0000004c8f4c723e */ /* 0x000fe400000010ff */
[----:B------:R-:W-:-:S03]  /*32510*/  IADD3 R133, PT, PT, R133, 0x80, RZ ;  /* 0x0000008085857810 */ /* 0x000fc60007ffe0ff */
[----:B------:R2:W-:Y:S04]  /*32520*/  STG.E.128 desc[UR8][R138.64], R76 ;  /* 0x0000004c8a007986 */ /* 0x0005e8000c101d08 */
.L_x_1808:
[----:B------:R-:W-:Y:S05]  /*32530*/  BSYNC.RECONVERGENT B0 ;  /* 0x0000000000007941 */ /* 0x000fea0003800200 */
.L_x_1807:
[----:B------:R-:W-:Y:S01]  /*32540*/  LOP3.LUT P1, RZ, R93, 0x80, RZ, 0xc0, !PT ;  /* 0x000000805dff7812 */ /* 0x000fe2000782c0ff */
[----:B------:R-:W-:-:S12]  /*32550*/  BSSY.RECONVERGENT B0, `(.L_x_1809) ;  /* 0x0000038000007945 */ /* 0x000fd80003800200 */
[----:B------:R-:W-:Y:S05]  /*32560*/  @!P1 BRA `(.L_x_1810) ;  /* 0x0000000000d89947 */ /* 0x000fea0003800000 */
[--C-:B012---:R-:W-:Y:S01]  /*32570*/  FADD.FTZ R77, R3, -R141.reuse ;  /* 0x8000008d034d7221 */ /* 0x107fe20000010000 */
[----:B------:R-:W-:Y:S01]  /*32580*/  SHF.L.U32 R139, R52, 0x10, RZ ;  /* 0x00000010348b7819 */ /* 0x000fe200000006ff */
[----:B------:R-:W-:Y:S01]  /*32590*/  IMAD.U32 R79, R56, 0x10000, RZ ;  /* 0x00010000384f7824 */ /* 0x000fe200078e00ff */
[----:B------:R-:W-:Y:S01]  /*325a0*/  SHF.L.U32 R138, R53, 0x10, RZ ;  /* 0x00000010358a7819 */ /* 0x000fe200000006ff */
[----:B------:R-:W-:Y:S01]  /*325b0*/  FMUL.FTZ R76, R140, R77 ;  /* 0x0000004d8c4c7220 */ /* 0x000fe20000410000 */
[----:B------:R-:W-:Y:S01]  /*325c0*/  FADD.FTZ R77, R102, -R141 ;  /* 0x8000008d664d7221 */ /* 0x000fe20000010000 */
[----:B------:R-:W-:Y:S01]  /*325d0*/  SHF.L.U32 R148, R55, 0x10, RZ ;  /* 0x0000001037947819 */ /* 0x000fe200000006ff */
[----:B------:R-:W-:Y:S02]  /*325e0*/  IMAD.U32 R78, R57, 0x10000, RZ ;  /* 0x00010000394e7824 */ /* 0x000fe400078e00ff */
[----:B------:R-:W-:Y:S01]  /*325f0*/  FFMA.FTZ R76, R76, R79, R139 ;  /* 0x0000004f4c4c7223 */ /* 0x000fe2000001008b */
[----:B------:R-:W-:Y:S01]  /*32600*/  FADD.FTZ R139, R123, -R141 ;  /* 0x8000008d7b8b7221 */ /* 0x000fe20000010000 */
[----:B------:R-:W-:-:S02]  /*32610*/  IMAD.U32 R146, R59, 0x10000, RZ ;  /* 0x000100003b927824 */ /* 0x000fc400078e00ff */
[----:B------:R-:W-:Y:S01]  /*32620*/  FMUL.FTZ R77, R140, R77 ;  /* 0x0000004d8c4d7220 */ /* 0x000fe20000410000 */
[----:B------:R-:W-:Y:S01]  /*32630*/  PRMT R142, R58, 0x7632, R142 ;  /* 0x000076323a8e7816 */ /* 0x000fe2000000008e */
[----:B------:R-:W-:Y:S01]  /*32640*/  FMUL.FTZ R139, R140, R139 ;  /* 0x0000008b8c8b7220 */ /* 0x000fe20000410000 */
[----:B------:R-:W-:Y:S01]  /*32650*/  PRMT R144, R54, 0x7632, R144 ;  /* 0x0000763236907816 */ /* 0x000fe20000000090 */
[----:B------:R-:W-:Y:S01]  /*32660*/  FFMA.FTZ R77, R77, R78, R138 ;  /* 0x0000004e4d4d7223 */ /* 0x000fe2000001008a */
[--C-:B------:R-:W-:Y:S01]  /*32670*/  FADD.FTZ R79, R122, -R141.reuse ;  /* 0x8000008d7a4f7221 */ /* 0x100fe20000010000 */
[----:B------:R-:W-:Y:S01]  /*32680*/  FFMA.FTZ R147, R139, R146, R148 ;  /* 0x000000928b937223 */ /* 0x000fe20000010094 */
[----:B------:R-:W-:Y:S01]  /*32690*/  FADD.FTZ R143, R130, -R141 ;  /* 0x8000008d828f7221 */ /* 0x000fe20000010000 */
[----:B------:R-:W0:Y:S01]  /*326a0*/  LDC.64 R138, c[0x0][0x428] ;  /* 0x00010a00ff8a7b82 */ /* 0x000e220000000a00 */
[----:B------:R-:W-:Y:S01]  /*326b0*/  SHF.L.U32 R152, R86, 0x10, RZ ;  /* 0x0000001056987819 */ /* 0x000fe200000006ff */
[----:B------:R-:W-:Y:S01]  /*326c0*/  IMAD.U32 R150, R85, 0x10000, RZ ;  /* 0x0001000055967824 */ /* 0x000fe200078e00ff */
[----:B------:R-:W-:Y:S01]  /*326d0*/  SHF.L.U32 R144, R144, 0x10, RZ ;  /* 0x0000001090907819 */ /* 0x000fe200000006ff */
[----:B------:R-:W-:-:S02]  /*326e0*/  IMAD.U32 R142, R142, 0x10000, RZ ;  /* 0x000100008e8e7824 */ /* 0x000fc400078e00ff */
[C---:B------:R-:W-:Y:S01]  /*326f0*/  FMUL.FTZ R79, R140.reuse, R79 ;  /* 0x0000004f8c4f7220 */ /* 0x040fe20000410000 */
[----:B------:R-:W-:Y:S01]  /*32700*/  FMUL.FTZ R143, R140, R143 ;  /* 0x0000008f8c8f7220 */ /* 0x000fe20000410000 */
[----:B------:R-:W-:Y:S01]  /*32710*/  PRMT R146, R57, 0x7632, R146 ;  /* 0x0000763239927816 */ /* 0x000fe20000000092 */
[--C-:B------:R-:W-:Y:S01]  /*32720*/  FADD.FTZ R145, R113, -R141.reuse ;  /* 0x8000008d71917221 */ /* 0x100fe20000010000 */
        /* <DEDUP_REMOVED lines=8> */
[----:B------:R-:W-:Y:S01]  /*327b0*/  SHF.L.U32 R146, R146, 0x10, RZ ;  /* 0x0000001092927819 */ /* 0x000fe200000006ff */
[----:B------:R-:W-:Y:S01]  /*327c0*/  FMUL.FTZ R143, R140, R143 ;  /* 0x0000008f8c8f7220 */ /* 0x000fe20000410000 */
[----:B------:R-:W-:Y:S01]  /*327d0*/  SHF.L.U32 R142, R142, 0x10, RZ ;  /* 0x000000108e8e7819 */ /* 0x000fe200000006ff */
[----:B------:R-:W-:Y:S01]  /*327e0*/  IMAD.U32 R150, R58, 0x10000, RZ ;  /* 0x000100003a967824 */ /* 0x000fe200078e00ff */
[----:B------:R-:W-:Y:S01]  /*327f0*/  SHF.L.U32 R152, R54, 0x10, RZ ;  /* 0x0000001036987819 */ /* 0x000fe200000006ff */
[----:B------:R-:W-:-:S02]  /*32800*/  IMAD.U32 R144, R144, 0x10000, RZ ;  /* 0x0001000090907824 */ /* 0x000fc400078e00ff */
[C---:B------:R-:W-:Y:S01]  /*32810*/  FMUL.FTZ R145, R140.reuse, R145 ;  /* 0x000000918c917220 */ /* 0x040fe20000410000 */
[----:B------:R-:W-:Y:S01]  /*32820*/  FMUL.FTZ R79, R140, R79 ;  /* 0x0000004f8c4f7220 */ /* 0x000fe20000410000 */
[----:B------:R-:W-:Y:S01]  /*32830*/  FFMA.FTZ R146, R143, R146, R148 ;  /* 0x000000928f927223 */ /* 0x000fe20000010094 */
[----:B0-----:R-:W-:-:S04]  /*32840*/  IMAD.WIDE.U32 R138, R133, 0x10, R138 ;  /* 0x00000010858a7825 */ /* 0x001fc800078e008a */
[----:B------:R-:W-:Y:S01]  /*32850*/  FFMA.FTZ R145, R145, R150, R152 ;  /* 0x0000009691917223 */ /* 0x000fe20000010098 */
[----:B------:R-:W-:Y:S01]  /*32860*/  FFMA.FTZ R143, R79, R142, R144 ;  /* 0x0000008e4f8f7223 */ /* 0x000fe20000010090 */
[----:B------:R-:W-:Y:S01]  /*32870*/  F2FP.BF16.F32.PACK_AB R79, R154, R147 ;  /* 0x000000939a4f723e */ /* 0x000fe200000010ff */
[----:B------:R-:W-:Y:S01]  /*32880*/  VIADD R133, R133, 0x80 ;  /* 0x0000008085857836 */ /* 0x000fe20000000000 */
[----:B------:R-:W-:Y:S02]  /*32890*/  F2FP.BF16.F32.PACK_AB R77, R146, R77 ;  /* 0x0000004d924d723e */ /* 0x000fe400000010ff */
[----:B------:R-:W-:Y:S02]  /*328a0*/  F2FP.BF16.F32.PACK_AB R78, R78, R145 ;  /* 0x000000914e4e723e */ /* 0x000fe400000010ff */
[----:B------:R-:W-:-:S05]  /*328b0*/  F2FP.BF16.F32.PACK_AB R76, R143, R76 ;  /* 0x0000004c8f4c723e */ /* 0x000fca00000010ff */
[----:B------:R3:W-:Y:S02]  /*328c0*/  STG.E.128 desc[UR8][R138.64], R76 ;  /* 0x0000004c8a007986 */ /* 0x0007e4000c101d08 */
.L_x_1810:
[----:B------:R-:W-:Y:S05]  /*328d0*/  BSYNC.RECONVERGENT B0 ;  /* 0x0000000000007941 */ /* 0x000fea0003800200 */
.L_x_1809:
[----:B------:R-:W-:Y:S01]  /*328e0*/  LOP3.LUT P1, RZ, R93, 0x40, RZ, 0xc0, !PT ;  /* 0x000000405dff7812 */ /* 0x000fe2000782c0ff */
[----:B------:R-:W-:-:S12]  /*328f0*/  BSSY.RECONVERGENT B0, `(.L_x_1811) ;  /* 0x0000038000007945 */ /* 0x000fd80003800200 */
[----:B------:R-:W-:Y:S05]  /*32900*/  @!P1 BRA `(.L_x_1812) ;  /* 0x0000000000d89947 */ /* 0x000fea0003800000 */
[--C-:B0123--:R-:W-:Y:S01]  /*32910*/  FADD.FTZ R77, R2, -R141.reuse ;  /* 0x8000008d024d7221 */ /* 0x10ffe20000010000 */
[----:B------:R-:W-:Y:S01]  /*32920*/  SHF.L.U32 R79, R48, 0x10, RZ ;  /* 0x00000010304f7819 */ /* 0x000fe200000006ff */
[----:B------:R-:W-:Y:S01]  /*32930*/  IMAD.U32 R139, R44, 0x10000, RZ ;  /* 0x000100002c8b7824 */ /* 0x000fe200078e00ff */
[----:B------:R-:W-:Y:S01]  /*32940*/  SHF.L.U32 R78, R49, 0x10, RZ ;  /* 0x00000010314e7819 */ /* 0x000fe200000006ff */
[----:B------:R-:W-:Y:S01]  /*32950*/  FMUL.FTZ R76, R140, R77 ;  /* 0x0000004d8c4c7220 */ /* 0x000fe20000410000 */
[----:B------:R-:W-:Y:S01]  /*32960*/  FADD.FTZ R77, R100, -R141 ;  /* 0x8000008d644d7221 */ /* 0x000fe20000010000 */
[----:B------:R-:W-:Y:S01]  /*32970*/  IMAD.U32 R138, R45, 0x10000, RZ ;  /* 0x000100002d8a7824 */ /* 0x000fe200078e00ff */
[----:B------:R-:W-:Y:S01]  /*32980*/  SHF.L.U32 R146, R51, 0x10, RZ ;  /* 0x0000001033927819 */ /* 0x000fe200000006ff */
        /* <DEDUP_REMOVED lines=40> */
[----:B------:R-:W-:Y:S02]  /*32c10*/  F2FP.BF16.F32.PACK_AB R79, R154, R147 ;  /* 0x000000939a4f723e */ /* 0x000fe400000010ff */
[----:B------:R-:W-:Y:S02]  /*32c20*/  F2FP.BF16.F32.PACK_AB R77, R146, R77 ;  /* 0x0000004d924d723e */ /* 0x000fe400000010ff */
[----:B------:R-:W-:Y:S02]  /*32c30*/  F2FP.BF16.F32.PACK_AB R78, R78, R145 ;  /* 0x000000914e4e723e */ /* 0x000fe400000010ff */
[----:B------:R-:W-:Y:S02]  /*32c40*/  F2FP.BF16.F32.PACK_AB R76, R143, R76 ;  /* 0x0000004c8f4c723e */ /* 0x000fe400000010ff */
[----:B------:R-:W-:-:S03]  /*32c50*/  IADD3 R133, PT, PT, R133, 0x80, RZ ;  /* 0x0000008085857810 */ /* 0x000fc60007ffe0ff */
[----:B------:R4:W-:Y:S04]  /*32c60*/  STG.E.128 desc[UR8][R138.64], R76 ;  /* 0x0000004c8a007986 */ /* 0x0009e8000c101d08 */
.L_x_1812:
[----:B------:R-:W-:Y:S05]  /*32c70*/  BSYNC.RECONVERGENT B0 ;  /* 0x0000000000007941 */ /* 0x000fea0003800200 */
.L_x_1811:
[----:B------:R-:W-:Y:S04]  /*32c80*/  BSSY.RECONVERGENT B0, `(.L_x_1813) ;  /* 0x0000039000007945 */ /* 0x000fe80003800200 */
[----:B------:R-:W-:Y:S05]  /*32c90*/  @!P0 BRA `(.L_x_1814) ;  /* 0x0000000000dc8947 */ /* 0x000fea0003800000 */
[--C-:B01234-:R-:W-:Y:S01]  /*32ca0*/  FADD.FTZ R77, R0, -R141.reuse ;  /* 0x8000008d004d7221 */ /* 0x11ffe20000010000 */
[----:B------:R-:W-:Y:S01]  /*32cb0*/  SHF.L.U32 R76, R36, 0x10, RZ ;  /* 0x00000010244c7819 */ /* 0x000fe200000006ff */
[----:B------:R-:W-:Y:S02]  /*32cc0*/  IMAD.U32 R142, R40, 0x10000, RZ ;  /* 0x00010000288e7824 */ /* 0x000fe400078e00ff */
[--C-:B------:R-:W-:Y:S01]  /*32cd0*/  FADD.FTZ R139, R98, -R141.reuse ;  /* 0x8000008d628b7221 */ /* 0x100fe20000010000 */
[----:B------:R-:W-:Y:S01]  /*32ce0*/  FMUL.FTZ R77, R140, R77 ;  /* 0x0000004d8c4d7220 */ /* 0x000fe20000410000 */
[--C-:B------:R-:W-:Y:S01]  /*32cf0*/  FADD.FTZ R145, R117, -R141.reuse ;  /* 0x8000008d75917221 */ /* 0x100fe20000010000 */
[--C-:B------:R-:W-:Y:S01]  /*32d00*/  FADD.FTZ R79, R99, -R141.reuse ;  /* 0x8000008d634f7221 */ /* 0x100fe20000010000 */
[--C-:B------:R-:W-:Y:S01]  /*32d10*/  FADD.FTZ R143, R116, -R141.reuse ;  /* 0x8000008d748f7221 */ /* 0x100fe20000010000 */
[----:B------:R-:W-:Y:S01]  /*32d20*/  FFMA.FTZ R142, R77, R142, R76 ;  /* 0x0000008e4d8e7223 */ /* 0x000fe2000001004c */
[--C-:B------:R-:W-:Y:S01]  /*32d30*/  FADD.FTZ R147, R126, -R141.reuse ;  /* 0x8000008d7e937221 */ /* 0x100fe20000010000 */
[----:B------:R-:W0:Y:S01]  /*32d40*/  LDC.64 R76, c[0x0][0x428] ;  /* 0x00010a00ff4c7b82 */ /* 0x000e220000000a00 */
[--C-:B------:R-:W-:Y:S01]  /*32d50*/  FADD.FTZ R149, R127, -R141.reuse ;  /* 0x8000008d7f957221 */ /* 0x100fe20000010000 */
[----:B------:R-:W-:Y:S01]  /*32d60*/  FADD.FTZ R151, R132, -R141 ;  /* 0x8000008d84977221 */ /* 0x000fe20000010000 */
[----:B------:R-:W-:Y:S01]  /*32d70*/  SHF.L.U32 R146, R37, 0x10, RZ ;  /* 0x0000001025927819 */ /* 0x000fe200000006ff */
[----:B------:R-:W-:Y:S01]  /*32d80*/  IMAD.U32 R144, R41, 0x10000, RZ ;  /* 0x0001000029907824 */ /* 0x000fe200078e00ff */
[----:B------:R-:W-:Y:S01]  /*32d90*/  SHF.L.U32 R150, R38, 0x10, RZ ;  /* 0x0000001026967819 */ /* 0x000fe200000006ff */
[----:B------:R-:W-:Y:S01]  /*32da0*/  FMUL.FTZ R141, R140, R139 ;  /* 0x0000008b8c8d7220 */ /* 0x000fe20000410000 */
[----:B------:R-:W-:-:S02]  /*32db0*/  IMAD.U32 R148, R42, 0x10000, RZ ;  /* 0x000100002a947824 */ /* 0x000fc400078e00ff */
[C---:B------:R-:W-:Y:S01]  /*32dc0*/  FMUL.FTZ R145, R140.reuse, R145 ;  /* 0x000000918c917220 */ /* 0x040fe20000410000 */
[C---:B------:R-:W-:Y:S01]  /*32dd0*/  FMUL.FTZ R78, R140.reuse, R79 ;  /* 0x0000004f8c4e7220 */ /* 0x040fe20000410000 */
[C---:B------:R-:W-:Y:S01]  /*32de0*/  FMUL.FTZ R79, R140.reuse, R143 ;  /* 0x0000008f8c4f7220 */ /* 0x040fe20000410000 */
[C---:B------:R-:W-:Y:S01]  /*32df0*/  FMUL.FTZ R138, R140.reuse, R147 ;  /* 0x000000938c8a7220 */ /* 0x040fe20000410000 */
[C---:B------:R-:W-:Y:S01]  /*32e00*/  FMUL.FTZ R151, R140.reuse, R151 ;  /* 0x000000978c977220 */ /* 0x040fe20000410000 */
[----:B------:R-:W-:Y:S01]  /*32e10*/  FMUL.FTZ R139, R140, R149 ;  /* 0x000000958c8b7220 */ /* 0x000fe20000410000 */
[----:B------:R-:W-:Y:S01]  /*32e20*/  FFMA.FTZ R140, R141, R144, R146 ;  /* 0x000000908d8c7223 */ /* 0x000fe20000010092 */
[----:B------:R-:W-:Y:S01]  /*32e30*/  FFMA.FTZ R141, R145, R148, R150 ;  /* 0x00000094918d7223 */ /* 0x000fe20000010096 */
[----:B------:R-:W-:Y:S01]  /*32e40*/  PRMT R147, R42, 0x7632, R147 ;  /* 0x000076322a937816 */ /* 0x000fe20000000093 */
[----:B------:R-:W-:Y:S01]  /*32e50*/  IMAD.U32 R148, R43, 0x10000, RZ ;  /* 0x000100002b947824 */ /* 0x000fe200078e00ff */
[----:B------:R-:W-:Y:S01]  /*32e60*/  PRMT R149, R38, 0x7632, R149 ;  /* 0x0000763226957816 */ /* 0x000fe20000000095 */
[----:B------:R-:W-:Y:S01]  /*32e70*/  IMAD.U32 R150, R39, 0x10000, RZ ;  /* 0x0001000027967824 */ /* 0x000fe200078e00ff */
[----:B------:R-:W-:-:S02]  /*32e80*/  PRMT R152, R43, 0x7632, R152 ;  /* 0x000076322b987816 */ /* 0x000fc40000000098 */
[----:B------:R-:W-:Y:S01]  /*32e90*/  PRMT R154, R39, 0x7632, R154 ;  /* 0x00007632279a7816 */ /* 0x000fe2000000009a */
[----:B------:R-:W-:Y:S01]  /*32ea0*/  FFMA.FTZ R150, R139, R148, R150 ;  /* 0x000000948b967223 */ /* 0x000fe20000010096 */
[----:B------:R-:W-:Y:S01]  /*32eb0*/  PRMT R143, R40, 0x7632, R143 ;  /* 0x00007632288f7816 */ /* 0x000fe2000000008f */
[----:B------:R-:W-:Y:S01]  /*32ec0*/  IMAD.U32 R152, R152, 0x10000, RZ ;  /* 0x0001000098987824 */ /* 0x000fe200078e00ff */
        /* <DEDUP_REMOVED lines=9> */
[----:B------:R-:W-:Y:S01]  /*32f60*/  FFMA.FTZ R148, R138, R147, R149 ;  /* 0x000000938a947223 */ /* 0x000fe20000010095 */
[----:B------:R-:W-:Y:S01]  /*32f70*/  SHF.L.U32 R145, R145, 0x10, RZ ;  /* 0x0000001091917819 */ /* 0x000fe200000006ff */
[----:B------:R-:W-:Y:S01]  /*32f80*/  FFMA.FTZ R151, R151, R152, R154 ;  /* 0x0000009897977223 */ /* 0x000fe2000001009a */
[----:B------:R-:W-:Y:S01]  /*32f90*/  FFMA.FTZ R147, R79, R144, R146 ;  /* 0x000000904f937223 */ /* 0x000fe20000010092 */
[----:B0-----:R-:W-:-:S04]  /*32fa0*/  IMAD.WIDE.U32 R138, R133, 0x10, R76 ;  /* 0x00000010858a7825 */ /* 0x001fc800078e004c */
[----:B------:R-:W-:Y:S01]  /*32fb0*/  FFMA.FTZ R143, R78, R143, R145 ;  /* 0x0000008f4e8f7223 */ /* 0x000fe20000010091 */
[----:B------:R-:W-:Y:S02]  /*32fc0*/  F2FP.BF16.F32.PACK_AB R79, R151, R150 ;  /* 0x00000096974f723e */ /* 0x000fe400000010ff */
[----:B------:R-:W-:Y:S02]  /*32fd0*/  F2FP.BF16.F32.PACK_AB R78, R148, R141 ;  /* 0x0000008d944e723e */ /* 0x000fe400000010ff */
[----:B------:R-:W-:Y:S02]  /*32fe0*/  F2FP.BF16.F32.PACK_AB R77, R147, R140 ;  /* 0x0000008c934d723e */ /* 0x000fe400000010ff */
[----:B------:R-:W-:-:S05]  /*32ff0*/  F2FP.BF16.F32.PACK_AB R76, R143, R142 ;  /* 0x0000008e8f4c723e */ /* 0x000fca00000010ff */
[----:B------:R0:W-:Y:S02]  /*33000*/  STG.E.128 desc[UR8][R138.64], R76 ;  /* 0x0000004c8a007986 */ /* 0x0001e4000c101d08 */
.L_x_1814:
[----:B------:R-:W-:Y:S05]  /*33010*/  BSYNC.RECONVERGENT B0 ;  /* 0x0000000000007941 */ /* 0x000fea0003800200 */
.L_x_1813:
[----:B------:R-:W-:Y:S02]  /*33020*/  UIADD3 UR6, UPT, UPT, UR6, UR16, URZ ;  /* 0x0000001006067290 */ /* 0x000fe4000fffe0ff */
[----:B------:R-:W-:Y:S02]  /*33030*/  UPLOP3.LUT UP1, UPT, UPT, UPT, UP1, 0x40, 0x4 ;  /* 0x000000000004789c */ /* 0x000fe40003f2e810 */
[----:B------:R-:W-:-:S09]  /*33040*/  UISETP.GE.AND UP0, UPT, UR6, UR17, UPT ;  /* 0x000000110600728c */ /* 0x000fd2000bf06270 */
[----:B------:R-:W-:Y:S05]  /*33050*/  BRA.U !UP0, `(.L_x_1815) ;  /* 0xfffffcdd08b47547 */ /* 0x000fea000b83ffff */
[----:B------:R-:W-:Y:S05]  /*33060*/  EXIT ;  /* 0x000000000000794d */ /* 0x000fea0003800000 */
.L_x_1816:
        /* <DEDUP_REMOVED lines=9> */
.L_x_22306:


//--------------------- .text._ZN10layer_norm31ln_parallel_residual_fwd_kernelINS_13Kernel_traitsI13__nv_bfloat16S2_S2_S2_fjLj5120ELj1ELj1ELj4ELj16ENS_18Kernel_traits_baseILj5120ES2_S2_S2_S2_fjLj128EEEEELb1ELb1ELb1EEEvNS_9FwdParamsE --------------------------
	.section	.text._ZN10layer_norm31ln_parallel_residual_fwd_kernelINS_13Kernel_traitsI13__nv_bfloat16S2_S2_S2_fjLj5120ELj1ELj1ELj4ELj16ENS_18Kernel_traits_baseILj5120ES2_S2_S2_S2_fjLj128EEEEELb1ELb1ELb1EEEvNS_9FwdParamsE,"ax",@progbits
	.align	128
        .global         _ZN10layer_norm31ln_parallel_residual_fwd_kernelINS_13Kernel_traitsI13__nv_bfloat16S2_S2_S2_fjLj5120ELj1ELj1ELj4ELj16ENS_18Kernel_traits_baseILj5120ES2_S2_S2_S2_fjLj128EEEEELb1ELb1ELb1EEEvNS_9FwdParamsE
        .type           _ZN10layer_norm31ln_parallel_residual_fwd_kernelINS_13Kernel_traitsI13__nv_bfloat16S2_S2_S2_fjLj5120ELj1ELj1ELj4ELj16ENS_18Kernel_traits_baseILj5120ES2_S2_S2_S2_fjLj128EEEEELb1ELb1ELb1EEEvNS_9FwdParamsE,@function
        .size           _ZN10layer_norm31ln_parallel_residual_fwd_kernelINS_13Kernel_traitsI13__nv_bfloat16S2_S2_S2_fjLj5120ELj1ELj1ELj4ELj16ENS_18Kernel_traits_baseILj5120ES2_S2_S2_S2_fjLj128EEEEELb1ELb1ELb1EEEvNS_9FwdParamsE,(.L_x_22307 - _ZN10layer_norm31ln_parallel_residual_fwd_kernelINS_13Kernel_traitsI13__nv_bfloat16S2_S2_S2_fjLj5120ELj1ELj1ELj4ELj16ENS_18Kernel_traits_baseILj5120ES2_S2_S2_S2_fjLj128EEEEELb1ELb1ELb1EEEvNS_9FwdParamsE)
        .other          _ZN10layer_norm31ln_parallel_residual_fwd_kernelINS_13Kernel_traitsI13__nv_bfloat16S2_S2_S2_fjLj5120ELj1ELj1ELj4ELj16ENS_18Kernel_traits_baseILj5120ES2_S2_S2_S2_fjLj128EEEEELb1ELb1ELb1EEEvNS_9FwdParamsE,@"STO_CUDA_ENTRY STV_DEFAULT"
_ZN10layer_norm31ln_parallel_residual_fwd_kernelINS_13Kernel_traitsI13__nv_bfloat16S2_S2_S2_fjLj5120ELj1ELj1ELj4ELj16ENS_18Kernel_traits_baseILj5120ES2_S2_S2_S2_fjLj128EEEEELb1ELb1ELb1EEEvNS_9FwdParamsE:
.text._ZN10layer_norm31ln_parallel_residual_fwd_kernelINS_13Kernel_traitsI13__nv_bfloat16S2_S2_S2_fjLj5120ELj1ELj1ELj4ELj16ENS_18Kernel_traits_baseILj5120ES2_S2_S2_S2_fjLj128EEEEELb1ELb1ELb1EEEvNS_9FwdParamsE:
[----:B------:R-:W-:Y:S01]  /*0000*/  LDC R1, c[0x0][0x37c] ;  /* 0x0000df00ff017b82 */ /* 0x000fe20000000800 */
[----:B------:R-:W0:Y:S01]  /*0010*/  LDCU.64 UR4, c[0x0][0x438] ;  /* 0x00008700ff0477ac */ /* 0x000e220008000a00 */
[----:B------:R-:W1:Y:S06]  /*0020*/  S2R R113, SR_TID.X ;  /* 0x0000000000717919 */ /* 0x000e6c0000002100 */
[----:B------:R-:W1:Y:S01]  /*0030*/  LDC.64 R8, c[0x0][0x3d0] ;  /* 0x0000f400ff087b82 */ /* 0x000e620000000a00 */
[----:B------:R-:W2:Y:S01]  /*0040*/  LDCU.64 UR8, c[0x0][0x358] ;  /* 0x00006b00ff0877ac */ /* 0x000ea20008000a00 */
[----:B0-----:R-:W-:Y:S01]  /*0050*/  ISETP.NE.U32.AND P0, PT, RZ, UR4, PT ;  /* 0x00000004ff007c0c */ /* 0x001fe2000bf05070 */
[----:B------:R-:W0:Y:S03]  /*0060*/  LDCU.U8 UR4, c[0x0][0x464] ;  /* 0x00008c80ff0477ac */ /* 0x000e260008000000 */
[----:B------:R-:W-:-:S13]  /*0070*/  ISETP.NE.AND.EX P0, PT, RZ, UR5, PT, P0 ;  /* 0x00000005ff007c0c */ /* 0x000fda000bf05300 */
[C-C-:B-1----:R-:W-:Y:S01]  /*0080*/  @P0 IMAD.WIDE.U32 R6, R113.reuse, 0x10, R8.reuse ;  /* 0x0000001071060825 */ /* 0x142fe200078e0008 */
[----:B------:R-:W1:Y:S04]  /*0090*/  LDC R112, c[0x0][0x458] ;  /* 0x00011600ff707b82 */ /* 0x000e680000000800 */
[----:B--2---:R-:W5:Y:S04]  /*00a0*/  @P0 LDG.E.128 R24, desc[UR8][R6.64] ;  /* 0x0000000806180981 */ /* 0x004f68000c1e1d00 */
[----:B------:R-:W5:Y:S01]  /*00b0*/  @P0 LDG.E.128 R28, desc[UR8][R6.64+0x800] ;  /* 0x00080008061c0981 */ /* 0x000f62000c1e1d00 */
[----:B------:R-:W2:Y:S03]  /*00c0*/  LDC R13, c[0x0][0x45c] ;  /* 0x00011700ff0d7b82 */ /* 0x000ea60000000800 */
[----:B------:R-:W5:Y:S04]  /*00d0*/  @P0 LDG.E.128 R32, desc[UR8][R6.64+0x1000] ;  /* 0x0010000806200981 */ /* 0x000f68000c1e1d00 */
[----:B------:R-:W5:Y:S01]  /*00e0*/  @P0 LDG.E.128 R36, desc[UR8][R6.64+0x1800] ;  /* 0x0018000806240981 */ /* 0x000f62000c1e1d00 */
[----:B------:R-:W3:Y:S03]  /*00f0*/  @P0 LDC.64 R10, c[0x0][0x438] ;  /* 0x00010e00ff0a0b82 */ /* 0x000ee60000000a00 */
[----:B------:R3:W5:Y:S01]  /*0100*/  @P0 LDG.E.128 R40, desc[UR8][R6.64+0x2000] ;  /* 0x0020000806280981 */ /* 0x000762000c1e1d00 */
[----:B------:R-:W4:Y:S01]  /*0110*/  LDCU.64 UR10, c[0x0][0x450] ;  /* 0x00008a00ff0a77ac */ /* 0x000f220008000a00 */
[----:B0-----:R-:W-:Y:S01]  /*0120*/  ISETP.NE.AND P1, PT, RZ, UR4, PT ;  /* 0x00000004ff007c0c */ /* 0x001fe2000bf25270 */
[----:B------:R-:W-:-:S02]  /*0130*/  @!P0 IMAD.WIDE.U32 R8, R113, 0x10, R8 ;  /* 0x0000001071088825 */ /* 0x000fc400078e0008 */
[----:B------:R-:W0:Y:S01]  /*0140*/  S2UR UR18, SR_CTAID.X ;  /* 0x00000000001279c3 */ /* 0x000e220000002500 */
[----:B------:R-:W0:Y:S09]  /*0150*/  LDCU UR4, c[0x0][0x384] ;  /* 0x00007080ff0477ac */ /* 0x000e320008000800 */
[----:B-1----:R-:W-:Y:S01]  /*0160*/  @P1 IMAD.MOV.U32 R4, RZ, RZ, R112 ;  /* 0x000000ffff041224 */ /* 0x002fe200078e0070 */
[----:B--2---:R-:W-:Y:S01]  /*0170*/  @P1 MOV R5, R13 ;  /* 0x0000000d00051202 */ /* 0x004fe20000000f00 */
[----:B----4-:R-:W-:-:S02]  /*0180*/  IMAD.U32 R2, RZ, RZ, UR10 ;  /* 0x0000000aff027e24 */ /* 0x010fc4000f8e00ff */
[----:B------:R-:W-:-:S03]  /*0190*/  IMAD.U32 R3, RZ, RZ, UR11 ;  /* 0x0000000bff037e24 */ /* 0x000fc6000f8e00ff */
[----:B------:R-:W5:Y:S01]  /*01a0*/  @P1 LDG.E.64 R4, desc[UR8][R4.64] ;  /* 0x0000000804041981 */ /* 0x000f62000c1e1b00 */
[----:B---3--:R-:W-:Y:S02]  /*01b0*/  @P0 IMAD.WIDE.U32 R6, R113, 0x10, R10 ;  /* 0x0000001071060825 */ /* 0x008fe400078e000a */
[----:B------:R-:W1:Y:S01]  /*01c0*/  @P1 LDC R11, c[0x0][0x460] ;  /* 0x00011800ff0b1b82 */ /* 0x000e620000000800 */
[----:B------:R-:W5:Y:S04]  /*01d0*/  @P1 LDG.E.64 R2, desc[UR8][R2.64] ;  /* 0x0000000802021981 */ /* 0x000f68000c1e1b00 */
[----:B------:R2:W5:Y:S04]  /*01e0*/  @P0 LDG.E.128 R60, desc[UR8][R6.64] ;  /* 0x00000008063c0981 */ /* 0x000568000c1e1d00 */
[----:B------:R2:W5:Y:S04]  /*01f0*/  @P0 LDG.E.128 R56, desc[UR8][R6.64+0x800] ;  /* 0x0008000806380981 */ /* 0x000568000c1e1d00 */
[----:B------:R2:W5:Y:S04]  /*0200*/  @P0 LDG.E.128 R52, desc[UR8][R6.64+0x1000] ;  /* 0x0010000806340981 */ /* 0x000568000c1e1d00 */
[----:B------:R2:W5:Y:S04]  /*0210*/  @P0 LDG.E.128 R48, desc[UR8][R6.64+0x1800] ;  /* 0x0018000806300981 */ /* 0x000568000c1e1d00 */
[----:B------:R2:W5:Y:S04]  /*0220*/  @P0 LDG.E.128 R44, desc[UR8][R6.64+0x2000] ;  /* 0x00200008062c0981 */ /* 0x000568000c1e1d00 */
[----:B------:R2:W5:Y:S04]  /*0230*/  @!P0 LDG.E.128 R24, desc[UR8][R8.64] ;  /* 0x0000000808188981 */ /* 0x000568000c1e1d00 */
[----:B------:R2:W5:Y:S04]  /*0240*/  @!P0 LDG.E.128 R28, desc[UR8][R8.64+0x800] ;  /* 0x00080008081c8981 */ /* 0x000568000c1e1d00 */
[----:B------:R2:W5:Y:S04]  /*0250*/  @!P0 LDG.E.128 R32, desc[UR8][R8.64+0x1000] ;  /* 0x0010000808208981 */ /* 0x000568000c1e1d00 */
[----:B------:R2:W5:Y:S04]  /*0260*/  @!P0 LDG.E.128 R36, desc[UR8][R8.64+0x1800] ;  /* 0x0018000808248981 */ /* 0x000568000c1e1d00 */
[----:B------:R2:W5:Y:S01]  /*0270*/  @!P0 LDG.E.128 R40, desc[UR8][R8.64+0x2000] ;  /* 0x0020000808288981 */ /* 0x000562000c1e1d00 */
[----:B0-----:R-:W-:-:S06]  /*0280*/  UISETP.GE.AND UP0, UPT, UR18, UR4, UPT ;  /* 0x000000041200728c */ /* 0x001fcc000bf06270 */
[----:B------:R-:W-:-:S13]  /*0290*/  PLOP3.LUT P2, PT, PT, PT, UP0, 0x80, 0x8 ;  /* 0x000000000008781c */ /* 0x000fda0003f4f008 */
[----:B-12---:R-:W-:Y:S05]  /*02a0*/  @P2 EXIT ;  /* 0x000000000000294d */ /* 0x006fea0003800000 */
[----:B------:R-:W0:Y:S01]  /*02b0*/  LDC R0, c[0x0][0x360] ;  /* 0x0000d800ff007b82 */ /* 0x000e220000000800 */
[----:B-----5:R-:W-:Y:S02]  /*02c0*/  @P1 IADD3 R112, P2, PT, R4, R11, RZ ;  /* 0x0000000b04701210 */ /* 0x020fe40007f5e0ff */
[----:B------:R-:W-:Y:S02]  /*02d0*/  @!P0 CS2R R62, SRZ ;  /* 0x00000000003e8805 */ /* 0x000fe4000001ff00 */
[----:B------:R-:W-:Y:S02]  /*02e0*/  @P1 R2UR UR10, R2 ;  /* 0x00000000020a12ca */ /* 0x000fe400000e0000 */
[----:B------:R-:W-:Y:S02]  /*02f0*/  @!P0 CS2R R60, SRZ ;  /* 0x00000000003c8805 */ /* 0x000fe4000001ff00 */
[----:B------:R-:W-:Y:S01]  /*0300*/  @P1 R2UR UR11, R3 ;  /* 0x00000000030b12ca */ /* 0x000fe200000e0000 */
[----:B------:R-:W-:Y:S01]  /*0310*/  @P1 IMAD.X R13, RZ, RZ, R5, P2 ;  /* 0x000000ffff0d1224 */ /* 0x000fe200010e0605 */
[----:B------:R-:W-:-:S02]  /*0320*/  @!P0 CS2R R58, SRZ ;  /* 0x00000000003a8805 */ /* 0x000fc4000001ff00 */
[----:B------:R-:W-:Y:S01]  /*0330*/  @!P0 CS2R R56, SRZ ;  /* 0x0000000000388805 */ /* 0x000fe2000001ff00 */
[----:B------:R-:W-:Y:S01]  /*0340*/  IMAD.MOV.U32 R95, RZ, RZ, RZ ;  /* 0x000000ffff5f7224 */ /* 0x000fe200078e00ff */
[----:B------:R-:W-:Y:S02]  /*0350*/  PRMT R94, R27, 0x7632, R94 ;  /* 0x000076321b5e7816 */ /* 0x000fe4000000005e */
[----:B------:R-:W-:Y:S02]  /*0360*/  @!P0 CS2R R54, SRZ ;  /* 0x0000000000368805 */ /* 0x000fe4000001ff00 */
[--C-:B------:R-:W-:Y:S02]  /*0370*/  SHF.R.U64 R100, R112, 0x2, R13.reuse ;  /* 0x0000000270647819 */ /* 0x100fe4000000120d */
[----:B------:R-:W-:Y:S02]  /*0380*/  @!P0 CS2R R52, SRZ ;  /* 0x0000000000348805 */ /* 0x000fe4000001ff00 */
[----:B------:R-:W-:-:S02]  /*0390*/  SHF.R.U32.HI R98, RZ, 0x2, R13 ;  /* 0x00000002ff627819 */ /* 0x000fc4000001160d */
[----:B------:R-:W-:Y:S01]  /*03a0*/  @!P0 CS2R R50, SRZ ;  /* 0x0000000000328805 */ /* 0x000fe2000001ff00 */
[----:B------:R-:W-:Y:S01]  /*03b0*/  UIADD3 UR4, UPT, UPT, UR10, -0x61c88647, URZ ;  /* 0x9e3779b90a047890 */ /* 0x000fe2000fffe0ff */
[----:B------:R-:W-:Y:S01]  /*03c0*/  IMAD R7, R100, -0x2daee0ad, RZ ;  /* 0xd2511f5364077824 */ /* 0x000fe200078e02ff */
[----:B------:R-:W-:Y:S01]  /*03d0*/  UIADD3 UR5, UPT, UPT, UR11, -0x4498517b, URZ ;  /* 0xbb67ae850b057890 */ /* 0x000fe2000fffe0ff */
[----:B------:R-:W-:Y:S01]  /*03e0*/  LOP3.LUT R112, R112, 0x3, RZ, 0xc0, !PT ;  /* 0x0000000370707812 */ /* 0x000fe200078ec0ff */
[----:B------:R-:W-:Y:S01]  /*03f0*/  UIADD3 UR6, UPT, UPT, UR10, 0x3c6ef372, URZ ;  /* 0x3c6ef3720a067890 */ /* 0x000fe2000fffe0ff */
[----:B------:R-:W-:Y:S01]  /*0400*/  PRMT R93, R26, 0x7632, R93 ;  /* 0x000076321a5d7816 */ /* 0x000fe2000000005d */
[----:B------:R-:W-:Y:S01]  /*0410*/  UIADD3 UR7, UPT, UPT, UR11, 0x76cf5d0a, URZ ;  /* 0x76cf5d0a0b077890 */ /* 0x000fe2000fffe0ff */
[----:B------:R-:W-:Y:S01]  /*0420*/  PRMT R92, R25, 0x7632, R92 ;  /* 0x00007632195c7816 */ /* 0x000fe2000000005c */
[----:B0-----:R-:W-:Y:S01]  /*0430*/  IMAD R99, R0, UR18, R113 ;  /* 0x0000001200637c24 */ /* 0x001fe2000f8e0271 */
[----:B------:R-:W-:Y:S01]  /*0440*/  UIADD3 UR12, UPT, UPT, UR10, 0x78dde6e4, URZ ;  /* 0x78dde6e40a0c7890 */ /* 0x000fe2000fffe0ff */
[----:B------:R-:W-:Y:S01]  /*0450*/  IMAD.HI.U32 R0, R100, -0x2daee0ad, RZ ;  /* 0xd2511f5364007827 */ /* 0x000fe200078e00ff */
[----:B------:R-:W-:Y:S01]  /*0460*/  UIADD3 UR24, UPT, UPT, UR10, 0x1715609d, URZ ;  /* 0x1715609d0a187890 */ /* 0x000fe2000fffe0ff */
[----:B------:R-:W-:Y:S01]  /*0470*/  PRMT R23, R24, 0x7632, R23 ;  /* 0x0000763218177816 */ /* 0x000fe20000000017 */
[----:B------:R-:W-:Y:S01]  /*0480*/  UIADD3 UR25, UPT, UPT, UR10, -0xe443238, URZ ;  /* 0xf1bbcdc80a197890 */ /* 0x000fe2000fffe0ff */
[----:B------:R-:W-:Y:S01]  /*0490*/  IMAD.HI.U32 R3, R99, -0x326172a9, RZ ;  /* 0xcd9e8d5763037827 */ /* 0x000fe200078e00ff */
[----:B------:R-:W-:Y:S01]  /*04a0*/  LOP3.LUT R0, R0, UR11, RZ, 0x3c, !PT ;  /* 0x0000000b00007c12 */ /* 0x000fe2000f8e3cff */
[----:B------:R-:W-:Y:S01]  /*04b0*/  UIADD3 UR26, UPT, UPT, UR11, -0x695add53, URZ ;  /* 0x96a522ad0b1a7890 */ /* 0x000fe2000fffe0ff */
[----:B------:R-:W-:Y:S01]  /*04c0*/  PRMT R22, R31, 0x7632, R22 ;  /* 0x000076321f167816 */ /* 0x000fe20000000016 */
[----:B------:R-:W-:Y:S01]  /*04d0*/  IMAD R5, R99, -0x326172a9, RZ ;  /* 0xcd9e8d5763057824 */ /* 0x000fe200078e02ff */
[----:B------:R-:W-:Y:S01]  /*04e0*/  LOP3.LUT R3, R98, UR10, R3, 0x96, !PT ;  /* 0x0000000a62037c12 */ /* 0x000fe2000f8e9603 */
[----:B------:R-:W-:Y:S01]  /*04f0*/  IMAD.HI.U32 R2, R0, -0x326172a9, RZ ;  /* 0xcd9e8d5700027827 */ /* 0x000fe200078e00ff */
[----:B------:R-:W-:-:S02]  /*0500*/  PRMT R21, R30, 0x7632, R21 ;  /* 0x000076321e157816 */ /* 0x000fc40000000015 */
[----:B------:R-:W-:Y:S02]  /*0510*/  @!P0 CS2R R48, SRZ ;  /* 0x0000000000308805 */ /* 0x000fe4000001ff00 */
[----:B------:R-:W-:Y:S01]  /*0520*/  PRMT R20, R29, 0x7632, R20 ;  /* 0x000076321d147816 */ /* 0x000fe20000000014 */
[----:B------:R-:W-:Y:S01]  /*0530*/  IMAD.HI.U32 R4, R3, -0x2daee0ad, RZ ;  /* 0xd2511f5303047827 */ /* 0x000fe200078e00ff */
[----:B------:R-:W-:Y:S02]  /*0540*/  LOP3.LUT R2, R5, UR4, R2, 0x96, !PT ;  /* 0x0000000405027c12 */ /* 0x000fe4000f8e9602 */
[----:B------:R-:W-:Y:S02]  /*0550*/  @!P0 CS2R R46, SRZ ;  /* 0x00000000002e8805 */ /* 0x000fe4000001ff00 */
[----:B------:R-:W-:Y:S01]  /*0560*/  PRMT R19, R28, 0x7632, R19 ;  /* 0x000076321c137816 */ /* 0x000fe20000000013 */
[----:B------:R-:W-:Y:S01]  /*0570*/  IMAD R6, R3, -0x2daee0ad, RZ ;  /* 0xd2511f5303067824 */ /* 0x000fe200078e02ff */
[----:B------:R-:W-:Y:S01]  /*0580*/  LOP3.LUT R4, R7, UR5, R4, 0x96, !PT ;  /* 0x0000000507047c12 */ /* 0x000fe2000f8e9604 */
[----:B------:R-:W-:Y:S01]  /*0590*/  IMAD R3, R0, -0x326172a9, RZ ;  /* 0xcd9e8d5700037824 */ /* 0x000fe200078e02ff */
[----:B------:R-:W0:Y:S01]  /*05a0*/  LDCU.64 UR4, c[0x0][0x398] ;  /* 0x00007300ff0477ac */ /* 0x000e220008000a00 */
[----:B------:R-:W-:Y:S01]  /*05b0*/  IMAD.HI.U32 R5, R2, -0x2daee0ad, RZ ;  /* 0xd2511f5302057827 */ /* 0x000fe200078e00ff */
[----:B------:R-:W-:-:S02]  /*05c0*/  PRMT R18, R32, 0x7632, R18 ;  /* 0x0000763220127816 */ /* 0x000fc40000000012 */
[----:B------:R-:W-:Y:S02]  /*05d0*/  @!P0 CS2R R44, SRZ ;  /* 0x00000000002c8805 */ /* 0x000fe4000001ff00 */
[----:B------:R-:W-:Y:S01]  /*05e0*/  PRMT R17, R63, 0x7632, R17 ;  /* 0x000076323f117816 */ /* 0x000fe20000000011 */
[----:B------:R-:W-:Y:S01]  /*05f0*/  IMAD.HI.U32 R0, R4, -0x326172a9, RZ ;  /* 0xcd9e8d5704007827 */ /* 0x000fe200078e00ff */
[----:B------:R-:W-:Y:S01]  /*0600*/  LOP3.LUT R5, R6, UR7, R5, 0x96, !PT ;  /* 0x0000000706057c12 */ /* 0x000fe2000f8e9605 */
[----:B------:R-:W-:Y:S01]  /*0610*/  UIADD3 UR7, UPT, UPT, UR10, -0x255992d5, URZ ;  /* 0xdaa66d2b0a077890 */ /* 0x000fe2000fffe0ff */
[----:B------:R-:W-:Y:S01]  /*0620*/  PRMT R16, R62, 0x7632, R16 ;  /* 0x000076323e107816 */ /* 0x000fe20000000010 */
[----:B------:R-:W-:Y:S01]  /*0630*/  IMAD R7, R2, -0x2daee0ad, RZ ;  /* 0xd2511f5302077824 */ /* 0x000fe200078e02ff */
[----:B------:R-:W-:Y:S01]  /*0640*/  LOP3.LUT R0, R3, UR6, R0, 0x96, !PT ;  /* 0x0000000603007c12 */ /* 0x000fe2000f8e9600 */
[----:B------:R-:W-:Y:S01]  /*0650*/  UIADD3 UR6, UPT, UPT, UR11, 0x32370b8f, URZ ;  /* 0x32370b8f0b067890 */ /* 0x000fe2000fffe0ff */
[----:B------:R-:W-:Y:S01]  /*0660*/  IMAD R4, R4, -0x326172a9, RZ ;  /* 0xcd9e8d5704047824 */ /* 0x000fe200078e02ff */
[----:B------:R-:W-:Y:S01]  /*0670*/  PRMT R15, R61, 0x7632, R15 ;  /* 0x000076323d0f7816 */ /* 0x000fe2000000000f */
[----:B------:R-:W-:Y:S01]  /*0680*/  IMAD.HI.U32 R3, R5, -0x326172a9, RZ ;  /* 0xcd9e8d5705037827 */ /* 0x000fe200078e00ff */
[----:B------:R-:W-:Y:S01]  /*0690*/  PRMT R14, R60, 0x7632, R14 ;  /* 0x000076323c0e7816 */ /* 0x000fe2000000000e */
[----:B------:R-:W-:Y:S01]  /*06a0*/  UPLOP3.LUT UP1, UPT, UPT, UPT, UPT, 0x40, 0x4 ;  /* 0x000000000004789c */ /* 0x000fe20003f2e870 */
[----:B------:R-:W-:Y:S01]  /*06b0*/  PRMT R13, R59, 0x7632, R13 ;  /* 0x000076323b0d7816 */ /* 0x000fe2000000000d */
[----:B------:R-:W-:Y:S01]  /*06c0*/  IMAD.HI.U32 R2, R0, -0x2daee0ad, RZ ;  /* 0xd2511f5300027827 */ /* 0x000fe200078e00ff */
[----:B------:R-:W-:Y:S01]  /*06d0*/  LOP3.LUT R3, R4, UR7, R3, 0x96, !PT ;  /* 0x0000000704037c12 */ /* 0x000fe2000f8e9603 */
[----:B------:R-:W-:Y:S01]  /*06e0*/  UIADD3 UR7, UPT, UPT, UR11, -0x126145ec, URZ ;  /* 0xed9eba140b077890 */ /* 0x000fe2000fffe0ff */
[----:B------:R-:W-:Y:S01]  /*06f0*/  PRMT R12, R58, 0x7632, R12 ;  /* 0x000076323a0c7816 */ /* 0x000fe2000000000c */
[----:B------:R-:W-:Y:S01]  /*0700*/  IMAD R5, R5, -0x326172a9, RZ ;  /* 0xcd9e8d5705057824 */ /* 0x000fe200078e02ff */
[----:B------:R-:W-:Y:S01]  /*0710*/  LOP3.LUT R2, R7, UR6, R2, 0x96, !PT ;  /* 0x0000000607027c12 */ /* 0x000fe2000f8e9602 */
[----:B------:R-:W-:Y:S01]  /*0720*/  IMAD R7, R0, -0x2daee0ad, RZ ;  /* 0xd2511f5300077824 */ /* 0x000fe200078e02ff */
[----:B0-----:R-:W-:Y:S01]  /*0730*/  UISETP.NE.U32.AND UP0, UPT, UR4, URZ, UPT ;  /* 0x000000ff0400728c */ /* 0x001fe2000bf05070 */
[----:B------:R-:W-:Y:S01]  /*0740*/  IMAD.HI.U32 R4, R3, -0x2daee0ad, RZ ;  /* 0xd2511f5303047827 */ /* 0x000fe200078e00ff */
[----:B------:R-:W-:Y:S01]  /*0750*/  UIADD3 UR4, UPT, UPT, UR11, -0x56f99767, URZ ;  /* 0xa90668990b047890 */ /* 0x000fe2000fffe0ff */
[----:B------:R-:W-:Y:S01]  /*0760*/  PRMT R11, R57, 0x7632, R11 ;  /* 0x00007632390b7816 */ /* 0x000fe2000000000b */
[----:B------:R-:W-:Y:S01]  /*0770*/  UISETP.NE.AND.EX UP0, UPT, UR5, URZ, UPT, UP0 ;  /* 0x000000ff0500728c */ /* 0x000fe2000bf05300 */
[----:B------:R-:W-:Y:S01]  /*0780*/  IMAD.HI.U32 R0, R2, -0x326172a9, RZ ;  /* 0xcd9e8d5702007827 */ /* 0x000fe200078e00ff */
[----:B------:R-:W-:Y:S01]  /*0790*/  LOP3.LUT R4, R7, UR7, R4, 0x96, !PT ;  /* 0x0000000707047c12 */ /* 0x000fe2000f8e9604 */
[----:B------:R-:W-:Y:S01]  /*07a0*/  UIADD3 UR5, UPT, UPT, UR10, -0x4ab325aa, URZ ;  /* 0xb54cda560a057890 */ /* 0x000fe2000fffe0ff */
[----:B------:R-:W-:Y:S01]  /*07b0*/  PRMT R9, R56, 0x7632, R9 ;  /* 0x0000763238097816 */ /* 0x000fe20000000009 */
[----:B------:R-:W-:Y:S01]  /*07c0*/  IMAD R6, R3, -0x2daee0ad, RZ ;  /* 0xd2511f5303067824 */ /* 0x000fe200078e02ff */
[----:B------:R-:W-:Y:S01]  /*07d0*/  LOP3.LUT R0, R5, UR12, R0, 0x96, !PT ;  /* 0x0000000c05007c12 */ /* 0x000fe2000f8e9600 */
[----:B------:R-:W-:Y:S01]  /*07e0*/  IMAD R5, R2, -0x326172a9, RZ ;  /* 0xcd9e8d5702057824 */ /* 0x000fe200078e02ff */
[----:B------:R-:W0:Y:S01]  /*07f0*/  LDCU UR6, c[0x0][0x404] ;  /* 0x00008080ff0677ac */ /* 0x000e220008000800 */
[----:B------:R-:W-:Y:S01]  /*0800*/  IMAD.HI.U32 R2, R4, -0x326172a9, RZ ;  /* 0xcd9e8d5704027827 */ /* 0x000fe200078e00ff */
[----:B------:R-:W1:Y:S03]  /*0810*/  LDCU UR7, c[0x0][0x408] ;  /* 0x00008100ff0777ac */ /* 0x000e660008000800 */
[C---:B------:R-:W-:Y:S01]  /*0820*/  IMAD.HI.U32 R3, R0.reuse, -0x2daee0ad, RZ ;  /* 0xd2511f5300037827 */ /* 0x040fe200078e00ff */
[----:B------:R-:W-:Y:S01]  /*0830*/  LOP3.LUT R2, R5, UR24, R2, 0x96, !PT ;  /* 0x0000001805027c12 */ /* 0x000fe2000f8e9602 */
[----:B------:R-:W2:Y:S02]  /*0840*/  LDCU UR19, c[0x0][0x388] ;  /* 0x00007100ff1377ac */ /* 0x000ea40008000800 */
[----:B------:R-:W-:Y:S01]  /*0850*/  IMAD R7, R0, -0x2daee0ad, RZ ;  /* 0xd2511f5300077824 */ /* 0x000fe200078e02ff */
[----:B------:R-:W-:Y:S01]  /*0860*/  LOP3.LUT R3, R6, UR4, R3, 0x96, !PT ;  /* 0x0000000406037c12 */ /* 0x000fe2000f8e9603 */
[----:B------:R-:W-:Y:S01]  /*0870*/  IMAD.HI.U32 R6, R2, -0x2daee0ad, RZ ;  /* 0xd2511f5302067827 */ /* 0x000fe200078e00ff */
[----:B------:R-:W-:Y:S01]  /*0880*/  UIADD3 UR4, UPT, UPT, UR11, 0x646e171e, URZ ;  /* 0x646e171e0b047890 */ /* 0x000fe2000fffe0ff */
[----:B------:R-:W3:Y:S02]  /*0890*/  LDCU.U8 UR22, c[0x0][0x410] ;  /* 0x00008200ff1677ac */ /* 0x000ee40008000000 */
[----:B------:R-:W-:-:S02]  /*08a0*/  IMAD R5, R4, -0x326172a9, RZ ;  /* 0xcd9e8d5704057824 */ /* 0x000fc400078e02ff */
[----:B------:R-:W-:Y:S01]  /*08b0*/  IMAD.HI.U32 R0, R3, -0x326172a9, RZ ;  /* 0xcd9e8d5703007827 */ /* 0x000fe200078e00ff */
[----:B------:R-:W-:Y:S01]  /*08c0*/  LOP3.LUT R6, R7, UR4, R6, 0x96, !PT ;  /* 0x0000000407067c12 */ /* 0x000fe2000f8e9606 */
[----:B------:R-:W-:Y:S02]  /*08d0*/  UIADD3 UR4, UPT, UPT, UR10, 0x5384540f, URZ ;  /* 0x5384540f0a047890 */ /* 0x000fe4000fffe0ff */
[----:B------:R-:W-:Y:S01]  /*08e0*/  IMAD R4, R3, -0x326172a9, RZ ;  /* 0xcd9e8d5703047824 */ /* 0x000fe200078e02ff */
[----:B------:R-:W-:Y:S01]  /*08f0*/  LOP3.LUT R0, R5, UR5, R0, 0x96, !PT ;  /* 0x0000000505007c12 */ /* 0x000fe2000f8e9600 */
[----:B------:R-:W-:Y:S01]  /*0900*/  UIADD3 UR5, UPT, UPT, UR11, 0x1fd5c5a3, URZ ;  /* 0x1fd5c5a30b057890 */ /* 0x000fe2000fffe0ff */
[----:B------:R-:W-:Y:S01]  /*0910*/  IMAD R5, R2, -0x2daee0ad, RZ ;  /* 0xd2511f5302057824 */ /* 0x000fe200078e02ff */
[----:B------:R-:W4:Y:S01]  /*0920*/  LDCU UR23, c[0x0][0x400] ;  /* 0x00008000ff1777ac */ /* 0x000f220008000800 */
[----:B------:R-:W-:Y:S01]  /*0930*/  IMAD.HI.U32 R3, R6, -0x326172a9, RZ ;  /* 0xcd9e8d5706037827 */ /* 0x000fe200078e00ff */
[----:B------:R-:W0:Y:S03]  /*0940*/  LDCU.64 UR16, c[0x0][0x398] ;  /* 0x00007300ff1077ac */ /* 0x000e260008000a00 */
[----:B------:R-:W-:Y:S01]  /*0950*/  IMAD.HI.U32 R2, R0, -0x2daee0ad, RZ ;  /* 0xd2511f5300027827 */ /* 0x000fe200078e00ff */
[----:B------:R-:W-:Y:S01]  /*0960*/  LOP3.LUT R3, R4, UR4, R3, 0x96, !PT ;  /* 0x0000000404037c12 */ /* 0x000fe2000f8e9603 */
[----:B------:R-:W-:-:S02]  /*0970*/  UIADD3 UR4, UPT, UPT, UR11, -0x24c28bd8, URZ ;  /* 0xdb3d74280b047890 */ /* 0x000fc4000fffe0ff */
[----:B------:R-:W-:Y:S01]  /*0980*/  IMAD R7, R0, -0x2daee0ad, RZ ;  /* 0xd2511f5300077824 */ /* 0x000fe200078e02ff */
[----:B------:R-:W-:Y:S01]  /*0990*/  LOP3.LUT R2, R5, UR5, R2, 0x96, !PT ;  /* 0x0000000505027c12 */ /* 0x000fe2000f8e9602 */
[----:B------:R-:W-:Y:S01]  /*09a0*/  IMAD.HI.U32 R4, R3, -0x2daee0ad, RZ ;  /* 0xd2511f5303047827 */ /* 0x000fe200078e00ff */
[----:B------:R-:W0:Y:S03]  /*09b0*/  LDCU.64 UR14, c[0x0][0x3a0] ;  /* 0x00007400ff0e77ac */ /* 0x000e260008000a00 */
[----:B------:R-:W-:Y:S01]  /*09c0*/  IMAD R5, R6, -0x326172a9, RZ ;  /* 0xcd9e8d5706057824 */ /* 0x000fe200078e02ff */
[----:B------:R-:W-:Y:S01]  /*09d0*/  LOP3.LUT R4, R7, UR4, R4, 0x96, !PT ;  /* 0x0000000407047c12 */ /* 0x000fe2000f8e9604 */
[C---:B------:R-:W-:Y:S01]  /*09e0*/  IMAD.HI.U32 R0, R2.reuse, -0x326172a9, RZ ;  /* 0xcd9e8d5702007827 */ /* 0x040fe200078e00ff */
[----:B------:R-:W-:Y:S01]  /*09f0*/  UIADD3 UR4, UPT, UPT, UR10, -0x700cb87f, URZ ;  /* 0x8ff347810a047890 */ /* 0x000fe2000fffe0ff */
[----:B------:R-:W0:Y:S02]  /*0a00*/  LDCU.64 UR12, c[0x0][0x380] ;  /* 0x00007000ff0c77ac */ /* 0x000e240008000a00 */
[----:B------:R-:W-:Y:S01]  /*0a10*/  IMAD R3, R3, -0x2daee0ad, RZ ;  /* 0xd2511f5303037824 */ /* 0x000fe200078e02ff */
[----:B------:R-:W-:Y:S01]  /*0a20*/  LOP3.LUT R0, R5, UR25, R0, 0x96, !PT ;  /* 0x0000001905007c12 */ /* 0x000fe2000f8e9600 */
[----:B------:R-:W-:-:S02]  /*0a30*/  IMAD R2, R2, -0x326172a9, RZ ;  /* 0xcd9e8d5702027824 */ /* 0x000fc400078e02ff */
[----:B------:R-:W-:-:S04]  /*0a40*/  IMAD.HI.U32 R97, R4, -0x326172a9, RZ ;  /* 0xcd9e8d5704617827 */ /* 0x000fc800078e00ff */
[----:B------:R-:W-:Y:S01]  /*0a50*/  IMAD.HI.U32 R96, R0, -0x2daee0ad, RZ ;  /* 0xd2511f5300607827 */ /* 0x000fe200078e00ff */
[----:B------:R-:W-:-:S03]  /*0a60*/  LOP3.LUT R97, R2, UR4, R97, 0x96, !PT ;  /* 0x0000000402617c12 */ /* 0x000fc6000f8e9661 */
[----:B------:R-:W-:Y:S01]  /*0a70*/  IMAD R10, R4, -0x326172a9, RZ ;  /* 0xcd9e8d57040a7824 */ /* 0x000fe200078e02ff */
[----:B------:R-:W-:Y:S01]  /*0a80*/  LOP3.LUT R96, R3, UR26, R96, 0x96, !PT ;  /* 0x0000001a03607c12 */ /* 0x000fe2000f8e9660 */
[----:B-1234-:R-:W-:-:S07]  /*0a90*/  IMAD R101, R0, -0x2daee0ad, RZ ;  /* 0xd2511f5300657824 */ /* 0x01efce00078e02ff */
.L_x_2196:
[----:B0-----:R-:W-:Y:S01]  /*0aa0*/  ISETP.NE.U32.AND P0, PT, RZ, UR14, PT ;  /* 0x0000000eff007c0c */ /* 0x001fe2000bf05070 */
[----:B------:R-:W-:Y:S01]  /*0ab0*/  UIMAD UR4, UR18, UR19, URZ ;  /* 0x00000013120472a4 */ /* 0x000fe2000f8e02ff */
[----:B------:R-:W0:Y:S01]  /*0ac0*/  LDC.64 R132, c[0x0][0x390] ;  /* 0x0000e400ff847b82 */ /* 0x000e220000000a00 */
[----:B-1----:R-:W1:Y:S01]  /*0ad0*/  @UP0 LDCU.64 UR20, c[0x0][0x398] ;  /* 0x00007300ff1407ac */ /* 0x002e620008000a00 */
[----:B------:R-:W-:Y:S02]  /*0ae0*/  ISETP.NE.AND.EX P0, PT, RZ, UR15, PT, P0 ;  /* 0x0000000fff007c0c */ /* 0x000fe4000bf05300 */
[----:B------:R-:W-:Y:S01]  /*0af0*/  PLOP3.LUT P1, PT, PT, PT, UP0, 0x80, 0x8 ;  /* 0x000000000008781c */ /* 0x000fe20003f2f008 */
[----:B------:R-:W-:Y:S01]  /*0b00*/  USHF.R.S32.HI UR5, URZ, 0x1f, UR4 ;  /* 0x0000001fff057899 */ /* 0x000fe20008011404 */
[----:B------:R-:W-:-:S03]  /*0b10*/  PLOP3.LUT P2, PT, PT, PT, UP0, 0x80, 0x8 ;  /* 0x000000000008781c */ /* 0x000fc60003f4f008 */
[----:B------:R-:W-:-:S06]  /*0b20*/  ULEA.HI UR5, UR5, UR4, URZ, 0x3 ;  /* 0x0000000405057291 */ /* 0x000fcc000f8f18ff */
[----:B------:R-:W2:Y:S01]  /*0b30*/  @P0 LDC.64 R80, c[0x0][0x3a0] ;  /* 0x0000e800ff500b82 */ /* 0x000ea20000000a00 */
[----:B------:R-:W-:Y:S01]  /*0b40*/  IMAD.U32 R76, RZ, RZ, UR5 ;  /* 0x00000005ff4c7e24 */ /* 0x000fe2000f8e00ff */
[----:B-1----:R-:W-:Y:S01]  /*0b50*/  MOV R78, UR20 ;  /* 0x00000014004e7c02 */ /* 0x002fe20008000f00 */
[----:B------:R-:W-:-:S03]  /*0b60*/  IMAD.U32 R79, RZ, RZ, UR21 ;  /* 0x00000015ff4f7e24 */ /* 0x000fc6000f8e00ff */
[----:B------:R-:W-:-:S05]  /*0b70*/  LEA.HI.SX32 R76, R76, R113, 0x1d ;  /* 0x000000714c4c7211 */ /* 0x000fca00078feaff */
[----:B0-----:R-:W-:-:S06]  /*0b80*/  IMAD.WIDE.U32 R72, R76, 0x10, R132 ;  /* 0x000000104c487825 */ /* 0x001fcc00078e0084 */
[----:B------:R-:W5:Y:S01]  /*0b90*/  LDG.E.128 R72, desc[UR8][R72.64] ;  /* 0x0000000848487981 */ /* 0x000f62000c1e1d00 */
[----:B--2---:R-:W-:-:S05]  /*0ba0*/  @P0 IMAD.WIDE.U32 R80, R76, 0x10, R80 ;  /* 0x000000104c500825 */ /* 0x004fca00078e0050 */
[----:B------:R-:W2:Y:S01]  /*0bb0*/  @P0 LDG.E.128 R64, desc[UR8][R80.64] ;  /* 0x0000000850400981 */ /* 0x000ea2000c1e1d00 */
[----:B------:R-:W-:Y:S01]  /*0bc0*/  UISETP.NE.U32.AND UP0, UPT, UR16, URZ, UPT ;  /* 0x000000ff1000728c */ /* 0x000fe2000bf05070 */
[----:B------:R-:W-:-:S03]  /*0bd0*/  @P1 IMAD.WIDE.U32 R78, R76, 0x10, R78 ;  /* 0x000000104c4e1825 */ /* 0x000fc600078e004e */
[----:B------:R-:W-:Y:S01]  /*0be0*/  UISETP.NE.AND.EX UP0, UPT, UR17, URZ, UPT, UP0 ;  /* 0x000000ff1100728c */ /* 0x000fe2000bf05300 */
[----:B------:R-:W-:Y:S01]  /*0bf0*/  IMAD.MOV.U32 R88, RZ, RZ, 0x2f800000 ;  /* 0x2f800000ff587424 */ /* 0x000fe200078e00ff */
[----:B------:R2:W5:Y:S01]  /*0c00*/  @P2 LDG.E.128 R68, desc[UR8][R78.64] ;  /* 0x000000084e442981 */ /* 0x000562000c1e1d00 */
[----:B------:R-:W-:Y:S02]  /*0c10*/  UIADD3 UR20, UPT, UPT, UR11, -0x56f99767, URZ ;  /* 0xa90668990b147890 */ /* 0x000fe4000fffe0ff */
[----:B------:R-:W-:Y:S02]  /*0c20*/  UIADD3 UR21, UPT, UPT, UR11, 0x32370b8f, URZ ;  /* 0x32370b8f0b157890 */ /* 0x000fe4000fffe0ff */
[----:B------:R-:W-:Y:S02]  /*0c30*/  UIADD3 UR27, UPT, UPT, UR10, -0x4ab325aa, URZ ;  /* 0xb54cda560a1b7890 */ /* 0x000fe4000fffe0ff */
[----:B------:R-:W-:Y:S02]  /*0c40*/  UIADD3 UR28, UPT, UPT, UR10, 0x5384540f, URZ ;  /* 0x5384540f0a1c7890 */ /* 0x000fe4000fffe0ff */
[----:B------:R-:W-:-:S02]  /*0c50*/  UIADD3 UR29, UPT, UPT, UR11, -0x126145ec, URZ ;  /* 0xed9eba140b1d7890 */ /* 0x000fc4000fffe0ff */
[----:B------:R-:W-:Y:S02]  /*0c60*/  UIADD3 UR30, UPT, UPT, UR11, -0x4498517b, URZ ;  /* 0xbb67ae850b1e7890 */ /* 0x000fe4000fffe0ff */
[----:B------:R-:W-:Y:S02]  /*0c70*/  UIADD3 UR31, UPT, UPT, UR10, -0x255992d5, URZ ;  /* 0xdaa66d2b0a1f7890 */ /* 0x000fe4000fffe0ff */
[----:B------:R-:W-:Y:S02]  /*0c80*/  UIADD3 UR32, UPT, UPT, UR10, -0x700cb87f, URZ ;  /* 0x8ff347810a207890 */ /* 0x000fe4000fffe0ff */
[----:B------:R-:W-:Y:S02]  /*0c90*/  UIADD3 UR33, UPT, UPT, UR11, -0x24c28bd8, URZ ;  /* 0xdb3d74280b217890 */ /* 0x000fe4000fffe0ff */
[----:B------:R-:W-:Y:S02]  /*0ca0*/  UIADD3 UR34, UPT, UPT, UR10, 0x78dde6e4, URZ ;  /* 0x78dde6e40a227890 */ /* 0x000fe4000fffe0ff */
[----:B------:R-:W-:-:S02]  /*0cb0*/  UIADD3 UR35, UPT, UPT, UR11, 0x646e171e, URZ ;  /* 0x646e171e0b237890 */ /* 0x000fc4000fffe0ff */
[----:B------:R-:W-:Y:S02]  /*0cc0*/  UIADD3 UR36, UPT, UPT, UR10, -0x61c88647, URZ ;  /* 0x9e3779b90a247890 */ /* 0x000fe4000fffe0ff */
[----:B------:R-:W-:Y:S02]  /*0cd0*/  UIADD3 UR37, UPT, UPT, UR10, 0x3c6ef372, URZ ;  /* 0x3c6ef3720a257890 */ /* 0x000fe4000fffe0ff */
[----:B------:R-:W-:Y:S02]  /*0ce0*/  UIADD3 UR38, UPT, UPT, UR11, 0x1fd5c5a3, URZ ;  /* 0x1fd5c5a30b267890 */ /* 0x000fe4000fffe0ff */
        /* <DEDUP_REMOVED lines=18> */
.L_x_1819:
        /* <DEDUP_REMOVED lines=12> */
.L_x_1820:
        /* <DEDUP_REMOVED lines=42> */
.L_x_1818:
[----:B------:R-:W-:Y:S01]  /*1170*/  I2FP.F32.U32 R77, R77 ;  /* 0x0000004d004d7245 */ /* 0x000fe20000201000 */
[----:B-----5:R-:W-:Y:S01]  /*1180*/  IMAD.U32 R78, R72, 0x10000, RZ ;  /* 0x00010000484e7824 */ /* 0x020fe200078e00ff */
[----:B------:R-:W-:Y:S01]  /*1190*/  UMOV UR5, UR7 ;  /* 0x0000000700057c82 */ /* 0x000fe20008000000 */
[----:B------:R-:W-:Y:S01]  /*11a0*/  UMOV UR4, UR6 ;  /* 0x0000000600047c82 */ /* 0x000fe20008000000 */
[----:B------:R-:W-:Y:S01]  /*11b0*/  ISETP.NE.AND P2, PT, R79, 0x1, PT ;  /* 0x000000014f00780c */ /* 0x000fe20003f45270 */
[----:B------:R-:W-:Y:S01]  /*11c0*/  FFMA.FTZ R77, R77, R88, 1.1641532182693481445e-10 ;  /* 0x2f0000004d4d7423 */ /* 0x000fe20000010058 */
[----:B------:R-:W-:Y:S01]  /*11d0*/  FMUL.FTZ R78, R78, UR5 ;  /* 0x000000054e4e7c20 */ /* 0x000fe20008410000 */
[----:B------:R-:W-:Y:S01]  /*11e0*/  @P0 IMAD.U32 R80, R64, 0x10000, RZ ;  /* 0x0001000040500824 */ /* 0x000fe200078e00ff */
[----:B------:R-:W-:Y:S02]  /*11f0*/  PRMT R72, R72, 0x7632, R72 ;  /* 0x0000763248487816 */ /* 0x000fe40000000048 */
[----:B------:R-:W-:-:S04]  /*1200*/  FSETP.GTU.FTZ.AND P1, PT, R77, UR4, PT ;  /* 0x000000044d007c0b */ /* 0x000fc8000bf3c000 */
[----:B------:R-:W-:Y:S01]  /*1210*/  FSEL R77, R78, RZ, !P1 ;  /* 0x000000ff4e4d7208 */ /* 0x000fe20004800000 */
[----:B------:R-:W-:Y:S01]  /*1220*/  IMAD.MOV.U32 R78, RZ, RZ, R10 ;  /* 0x000000ffff4e7224 */ /* 0x000fe200078e000a */
        /* <DEDUP_REMOVED lines=14> */
.L_x_1822:
        /* <DEDUP_REMOVED lines=12> */
.L_x_1823:
        /* <DEDUP_REMOVED lines=41> */
[----:B------:R-:W-:Y:S02]  /*1660*/  HFMA2 R80, -RZ, RZ, 0, 0 ;  /* 0x00000000ff507431 */ /* 0x000fe400000001ff */
[----:B------:R-:W-:-:S07]  /*1670*/  IMAD.MOV.U32 R10, RZ, RZ, R84 ;  /* 0x000000ffff0a7224 */ /* 0x000fce00078e0054 */
.L_x_1821:
[----:B------:R-:W-:Y:S01]  /*1680*/  I2FP.F32.U32 R79, R78 ;  /* 0x0000004e004f7245 */ /* 0x000fe20000201000 */
[----:B------:R-:W-:Y:S01]  /*1690*/  IMAD.U32 R72, R72, 0x10000, RZ ;  /* 0x0001000048487824 */ /* 0x000fe200078e00ff */
[----:B------:R-:W-:Y:S01]  /*16a0*/  @P0 PRMT R78, R64, 0x7632, R78 ;  /* 0x00007632404e0816 */ /* 0x000fe2000000004e */
[----:B------:R-:W-:Y:S01]  /*16b0*/  IMAD.MOV.U32 R81, RZ, RZ, 0x2 ;  /* 0x00000002ff517424 */ /* 0x000fe200078e00ff */
[----:B------:R-:W-:Y:S01]  /*16c0*/  ISETP.NE.AND P2, PT, R80, 0x1, PT ;  /* 0x000000015000780c */ /* 0x000fe20003f45270 */
[----:B------:R-:W-:Y:S01]  /*16d0*/  FFMA.FTZ R79, R79, R88, 1.1641532182693481445e-10 ;  /* 0x2f0000004f4f7423 */ /* 0x000fe20000010058 */
[----:B------:R-:W-:-:S04]  /*16e0*/  FMUL.FTZ R72, R72, UR5 ;  /* 0x0000000548487c20 */ /* 0x000fc80008410000 */
        /* <DEDUP_REMOVED lines=17> */
.L_x_1825:
        /* <DEDUP_REMOVED lines=12> */
.L_x_1826:
        /* <DEDUP_REMOVED lines=43> */
.L_x_1824:
[----:B------:R-:W-:Y:S01]  /*1b70*/  I2FP.F32.U32 R79, R79 ;  /* 0x0000004f004f7245 */ /* 0x000fe20000201000 */
[----:B------:R-:W-:Y:S01]  /*1b80*/  @P0 IMAD.U32 R84, R65, 0x10000, RZ ;  /* 0x0001000041540824 */ /* 0x000fe200078e00ff */
[----:B------:R-:W-:Y:S02]  /*1b90*/  SHF.L.U32 R80, R73, 0x10, RZ ;  /* 0x0000001049507819 */ /* 0x000fe400000006ff */
[----:B------:R-:W-:Y:S01]  /*1ba0*/  ISETP.NE.AND P2, PT, R81, 0x1, PT ;  /* 0x000000015100780c */ /* 0x000fe20003f45270 */
[----:B------:R-:W-:Y:S01]  /*1bb0*/  FFMA.FTZ R79, R79, R88, 1.1641532182693481445e-10 ;  /* 0x2f0000004f4f7423 */ /* 0x000fe20000010058 */
[----:B------:R-:W-:Y:S01]  /*1bc0*/  PRMT R73, R73, 0x7632, R73 ;  /* 0x0000763249497816 */ /* 0x000fe20000000049 */
[----:B------:R-:W-:-:S03]  /*1bd0*/  FMUL.FTZ R80, R80, UR5 ;  /* 0x0000000550507c20 */ /* 0x000fc60008410000 */
[----:B------:R-:W-:-:S04]  /*1be0*/  FSETP.GTU.FTZ.AND P1, PT, R79, UR4, PT ;  /* 0x000000044f007c0b */ /* 0x000fc8000bf3c000 */
[----:B------:R-:W-:Y:S01]  /*1bf0*/  FSEL R79, R80, RZ, !P1 ;  /* 0x000000ff504f7208 */ /* 0x000fe20004800000 */
[----:B------:R-:W-:Y:S01]  /*1c00*/  IMAD.MOV.U32 R80, RZ, RZ, R10 ;  /* 0x000000ffff507224 */ /* 0x000fe200078e000a */
        /* <DEDUP_REMOVED lines=14> */
.L_x_1828:
        /* <DEDUP_REMOVED lines=12> */
.L_x_1829:
        /* <DEDUP_REMOVED lines=41> */
[----:B------:R-:W-:Y:S02]  /*2040*/  IMAD.MOV.U32 R10, RZ, RZ, R86 ;  /* 0x000000ffff0a7224 */ /* 0x000fe400078e0056 */
[----:B------:R-:W-:-:S07]  /*2050*/  IMAD.MOV.U32 R84, RZ, RZ, RZ ;  /* 0x000000ffff547224 */ /* 0x000fce00078e00ff */
.L_x_1827:
        /* <DEDUP_REMOVED lines=8> */
[----:B------:R-:W-:-:S04]  /*20e0*/  FSETP.GTU.FTZ.AND P1, PT, R81, UR4, PT ;  /* 0x0000000451007c0b */ /* 0x000fc8000bf3c000 */
        /* <DEDUP_REMOVED lines=14> */
.L_x_1831:
        /* <DEDUP_REMOVED lines=12> */
.L_x_1832:
        /* <DEDUP_REMOVED lines=43> */
.L_x_1830:
[----:B------:R-:W-:Y:S01]  /*2540*/  I2FP.F32.U32 R85, R80 ;  /* 0x0000005000557245 */ /* 0x000fe20000201000 */
[----:B------:R-:W-:Y:S01]  /*2550*/  IMAD.U32 R80, R74, 0x10000, RZ ;  /* 0x000100004a507824 */ /* 0x000fe200078e00ff */
        /* <DEDUP_REMOVED lines=21> */
.L_x_1834:
        /* <DEDUP_REMOVED lines=12> */
.L_x_1835:
        /* <DEDUP_REMOVED lines=43> */
.L_x_1833:
        /* <DEDUP_REMOVED lines=23> */
.L_x_1837:
        /* <DEDUP_REMOVED lines=12> */
.L_x_1838:
        /* <DEDUP_REMOVED lines=43> */
.L_x_1836:
[----:B------:R-:W-:Y:S01]  /*2f00*/  I2FP.F32.U32 R85, R85 ;  /* 0x0000005500557245 */ /* 0x000fe20000201000 */
[----:B------:R-:W-:Y:S01]  /*2f10*/  @P0 IMAD.U32 R90, R67, 0x10000, RZ ;  /* 0x00010000435a0824 */ /* 0x000fe200078e00ff */
[----:B------:R-:W-:Y:S01]  /*2f20*/  SHF.L.U32 R87, R75, 0x10, RZ ;  /* 0x000000104b577819 */ /* 0x000fe200000006ff */
[----:B------:R-:W-:Y:S01]  /*2f30*/  IMAD.MOV.U32 R116, RZ, RZ, 0x2 ;  /* 0x00000002ff747424 */ /* 0x000fe200078e00ff */
[----:B------:R-:W-:Y:S01]  /*2f40*/  ISETP.NE.AND P5, PT, R91, 0x1, PT ;  /* 0x000000015b00780c */ /* 0x000fe20003fa5270 */
[----:B------:R-:W-:Y:S01]  /*2f50*/  FFMA.FTZ R85, R85, R88, 1.1641532182693481445e-10 ;  /* 0x2f00000055557423 */ /* 0x000fe20000010058 */
[----:B------:R-:W-:Y:S02]  /*2f60*/  IMAD.MOV.U32 R89, RZ, RZ, R10 ;  /* 0x000000ffff597224 */ /* 0x000fe400078e000a */
[----:B------:R-:W-:Y:S02]  /*2f70*/  FMUL.FTZ R87, R87, UR5 ;  /* 0x0000000557577c20 */ /* 0x000fe40008410000 */
[----:B------:R-:W-:-:S02]  /*2f80*/  FSETP.GTU.FTZ.AND P4, PT, R85, UR4, PT ;  /* 0x0000000455007c0b */ /* 0x000fc4000bf9c000 */
[----:B------:R-:W-:Y:S02]  /*2f90*/  PRMT R85, R75, 0x7632, R85 ;  /* 0x000076324b557816 */ /* 0x000fe40000000055 */
        /* <DEDUP_REMOVED lines=13> */
.L_x_1840:
        /* <DEDUP_REMOVED lines=12> */
.L_x_1841:
        /* <DEDUP_REMOVED lines=43> */
.L_x_1839:
        /* <DEDUP_REMOVED lines=16> */
.L_x_1817:
[----:B------:R-:W-:Y:S01]  /*34e0*/  ISETP.NE.AND P1, PT, R112, 0x1, PT ;  /* 0x000000017000780c */ /* 0x000fe20003f25270 */
[----:B------:R-:W-:Y:S02]  /*34f0*/  IMAD.MOV.U32 R4, RZ, RZ, 0x2 ;  /* 0x00000002ff047424 */ /* 0x000fe400078e00ff */
        /* <DEDUP_REMOVED lines=13> */
.L_x_1844:
        /* <DEDUP_REMOVED lines=12> */
.L_x_1845:
        /* <DEDUP_REMOVED lines=42> */
.L_x_1843:
[----:B------:R-:W-:Y:S01]  /*3930*/  I2FP.F32.U32 R3, R0 ;  /* 0x0000000000037245 */ /* 0x000fe20000201000 */
[----:B------:R-:W-:Y:S01]  /*3940*/  UMOV UR4, UR6 ;  /* 0x0000000600047c82 */ /* 0x000fe20008000000 */
[----:B------:R-:W-:Y:S01]  /*3950*/  ISETP.NE.AND P2, PT, R4, 0x1, PT ;  /* 0x000000010400780c */ /* 0x000fe20003f45270 */
[----:B------:R-:W-:Y:S01]  /*3960*/  UMOV UR5, UR7 ;  /* 0x0000000700057c82 */ /* 0x000fe20008000000 */
[----:B-----5:R-:W-:Y:S01]  /*3970*/  SHF.L.U32 R0, R72, 0x10, RZ ;  /* 0x0000001048007819 */ /* 0x020fe200000006ff */
[----:B------:R-:W-:Y:S01]  /*3980*/  FFMA.FTZ R3, R3, R88, 1.1641532182693481445e-10 ;  /* 0x2f00000003037423 */ /* 0x000fe20000010058 */
[----:B------:R-:W-:Y:S02]  /*3990*/  IMAD.MOV.U32 R5, RZ, RZ, 0x2 ;  /* 0x00000002ff057424 */ /* 0x000fe400078e00ff */
[----:B------:R-:W-:Y:S02]  /*39a0*/  IMAD.MOV.U32 R2, RZ, RZ, R10 ;  /* 0x000000ffff027224 */ /* 0x000fe400078e000a */
[----:B------:R-:W-:Y:S01]  /*39b0*/  FMUL.FTZ R8, R0, UR5 ;  /* 0x0000000500087c20 */ /* 0x000fe20008410000 */
[----:B------:R-:W-:-:S02]  /*39c0*/  FSETP.GTU.FTZ.AND P1, PT, R3, UR4, PT ;  /* 0x0000000403007c0b */ /* 0x000fc4000bf3c000 */
[----:B------:R-:W-:Y:S02]  /*39d0*/  PRMT R0, R72, 0x7632, R0 ;  /* 0x0000763248007816 */ /* 0x000fe40000000000 */
        /* <DEDUP_REMOVED lines=12> */
.L_x_1847:
        /* <DEDUP_REMOVED lines=12> */
.L_x_1848:
        /* <DEDUP_REMOVED lines=43> */
.L_x_1846:
[----:B------:R-:W-:Y:S01]  /*3e10*/  I2FP.F32.U32 R3, R2 ;  /* 0x0000000200037245 */ /* 0x000fe20000201000 */
[----:B------:R-:W-:Y:S01]  /*3e20*/  IMAD.U32 R2, R68, 0x10000, RZ ;  /* 0x0001000044027824 */ /* 0x000fe200078e00ff */
[----:B------:R-:W-:Y:S01]  /*3e30*/  ISETP.NE.AND P2, PT, R5, 0x1, PT ;  /* 0x000000010500780c */ /* 0x000fe20003f45270 */
[----:B------:R-:W-:Y:S02]  /*3e40*/  @P0 IMAD.U32 R77, R64, 0x10000, RZ ;  /* 0x00010000404d0824 */ /* 0x000fe400078e00ff */
[----:B------:R-:W-:Y:S01]  /*3e50*/  FFMA.FTZ R3, R3, R88, 1.1641532182693481445e-10 ;  /* 0x2f00000003037423 */ /* 0x000fe20000010058 */
[----:B------:R-:W-:Y:S01]  /*3e60*/  FMUL.FTZ R2, R2, UR5 ;  /* 0x0000000502027c20 */ /* 0x000fe20008410000 */
[----:B------:R-:W-:-:S03]  /*3e70*/  IMAD.MOV.U32 R4, RZ, RZ, 0x2 ;  /* 0x00000002ff047424 */ /* 0x000fc600078e00ff */
[----:B------:R-:W-:-:S04]  /*3e80*/  FSETP.GTU.FTZ.AND P1, PT, R3, UR4, PT ;  /* 0x0000000403007c0b */ /* 0x000fc8000bf3c000 */
[----:B------:R-:W-:-:S05]  /*3e90*/  FSEL R3, R2, RZ, !P1 ;  /* 0x000000ff02037208 */ /* 0x000fca0004800000 */
[----:B------:R-:W-:Y:S01]  /*3ea0*/  FADD.FTZ R2, R8, R3 ;  /* 0x0000000308027221 */ /* 0x000fe20000010000 */
[----:B------:R-:W-:-:S03]  /*3eb0*/  SEL R8, RZ, 0x1, P1 ;  /* 0x00000001ff087807 */ /* 0x000fc60000800000 */
        /* <DEDUP_REMOVED lines=13> */
.L_x_1850:
        /* <DEDUP_REMOVED lines=12> */
.L_x_1851:
        /* <DEDUP_REMOVED lines=43> */
.L_x_1849:
        /* <DEDUP_REMOVED lines=20> */
.L_x_1853:
        /* <DEDUP_REMOVED lines=12> */
.L_x_1854:
        /* <DEDUP_REMOVED lines=43> */
.L_x_1852:
[----:B------:R-:W-:Y:S01]  /*47b0*/  I2FP.F32.U32 R3, R2 ;  /* 0x0000000200037245 */ /* 0x000fe20000201000 */
[----:B------:R-:W-:Y:S01]  /*47c0*/  IMAD.MOV.U32 R4, RZ, RZ, 0x2 ;  /* 0x00000002ff047424 */ /* 0x000fe200078e00ff */
[----:B------:R-:W-:Y:S02]  /*47d0*/  PRMT R0, R68, 0x7632, R0 ;  /* 0x0000763244007816 */ /* 0x000fe40000000000 */
[----:B------:R-:W-:Y:S01]  /*47e0*/  ISETP.NE.AND P2, PT, R5, 0x1, PT ;  /* 0x000000010500780c */ /* 0x000fe20003f45270 */
[----:B------:R-:W-:Y:S01]  /*47f0*/  FFMA.FTZ R3, R3, R88, 1.1641532182693481445e-10 ;  /* 0x2f00000003037423 */ /* 0x000fe20000010058 */
[----:B------:R-:W-:-:S04]  /*4800*/  SHF.L.U32 R0, R0, 0x10, RZ ;  /* 0x0000001000007819 */ /* 0x000fc800000006ff */
[----:B------:R-:W-:Y:S01]  /*4810*/  FSETP.GTU.FTZ.AND P1, PT, R3, UR4, PT ;  /* 0x0000000403007c0b */ /* 0x000fe2000bf3c000 */
[----:B------:R-:W-:Y:S01]  /*4820*/  FMUL.FTZ R0, R0, UR5 ;  /* 0x0000000500007c20 */ /* 0x000fe20008410000 */
[----:B------:R-:W-:Y:S02]  /*4830*/  @P0 IMAD.U32 R3, R78, 0x10000, RZ ;  /* 0x000100004e030824 */ /* 0x000fe400078e00ff */
        /* <DEDUP_REMOVED lines=16> */
.L_x_1856:
        /* <DEDUP_REMOVED lines=12> */
.L_x_1857:
        /* <DEDUP_REMOVED lines=43> */
.L_x_1855:
[----:B------:R-:W-:Y:S01]  /*4cb0*/  I2FP.F32.U32 R3, R0 ;  /* 0x0000000000037245 */ /* 0x000fe20000201000 */
[----:B------:R-:W-:Y:S01]  /*4cc0*/  IMAD.MOV.U32 R5, RZ, RZ, 0x2 ;  /* 0x00000002ff057424 */ /* 0x000fe200078e00ff */
[----:B------:R-:W-:Y:S01]  /*4cd0*/  ISETP.NE.AND P2, PT, R4, 0x1, PT ;  /* 0x000000010400780c */ /* 0x000fe20003f45270 */
[----:B------:R-:W-:Y:S01]  /*4ce0*/  IMAD.MOV.U32 R2, RZ, RZ, R10 ;  /* 0x000000ffff027224 */ /* 0x000fe200078e000a */
[----:B------:R-:W-:Y:S01]  /*4cf0*/  SHF.L.U32 R0, R73, 0x10, RZ ;  /* 0x0000001049007819 */ /* 0x000fe200000006ff */
[----:B------:R-:W-:-:S04]  /*4d00*/  FFMA.FTZ R3, R3, R88, 1.1641532182693481445e-10 ;  /* 0x2f00000003037423 */ /* 0x000fc80000010058 */
[----:B------:R-:W-:Y:S01]  /*4d10*/  FMUL.FTZ R6, R0, UR5 ;  /* 0x0000000500067c20 */ /* 0x000fe20008410000 */
[----:B------:R-:W-:Y:S02]  /*4d20*/  FSETP.GTU.FTZ.AND P1, PT, R3, UR4, PT ;  /* 0x0000000403007c0b */ /* 0x000fe4000bf3c000 */
        /* <DEDUP_REMOVED lines=13> */
.L_x_1859:
        /* <DEDUP_REMOVED lines=12> */
.L_x_1860:
        /* <DEDUP_REMOVED lines=43> */
.L_x_1858:
        /* <DEDUP_REMOVED lines=24> */
.L_x_1862:
        /* <DEDUP_REMOVED lines=12> */
.L_x_1863:
        /* <DEDUP_REMOVED lines=43> */
.L_x_1861:
[----:B------:R-:W-:Y:S01]  /*5660*/  ISETP.NE.AND P3, PT, R4, 0x1, PT ;  /* 0x000000010400780c */ /* 0x000fe20003f65270 */
[----:B------:R-:W-:Y:S01]  /*5670*/  IMAD.U32 R0, R0, 0x10000, RZ ;  /* 0x0001000000007824 */ /* 0x000fe200078e00ff */
[----:B------:R-:W-:Y:S01]  /*5680*/  I2FP.F32.U32 R3, R2 ;  /* 0x0000000200037245 */ /* 0x000fe20000201000 */
[----:B------:R-:W-:Y:S01]  /*5690*/  IMAD.MOV.U32 R80, RZ, RZ, 0x2 ;  /* 0x00000002ff507424 */ /* 0x000fe200078e00ff */
[----:B------:R-:W-:Y:S01]  /*56a0*/  MOV R2, R10 ;  /* 0x0000000a00027202 */ /* 0x000fe20000000f00 */
[----:B------:R-:W-:Y:S02]  /*56b0*/  FMUL.FTZ R0, R0, UR5 ;  /* 0x0000000500007c20 */ /* 0x000fe40008410000 */
[----:B------:R-:W-:-:S05]  /*56c0*/  FFMA.FTZ R3, R3, R88, 1.1641532182693481445e-10 ;  /* 0x2f00000003037423 */ /* 0x000fca0000010058 */
[----:B------:R-:W-:-:S04]  /*56d0*/  FSETP.GTU.FTZ.AND P2, PT, R3, UR4, PT ;  /* 0x0000000403007c0b */ /* 0x000fc8000bf5c000 */
        /* <DEDUP_REMOVED lines=11> */
.L_x_1865:
        /* <DEDUP_REMOVED lines=12> */
.L_x_1866:
        /* <DEDUP_REMOVED lines=43> */
.L_x_1864:
[----:B------:R-:W-:Y:S01]  /*5b00*/  I2FP.F32.U32 R3, R2 ;  /* 0x0000000200037245 */ /* 0x000fe20000201000 */
[----:B------:R-:W-:Y:S01]  /*5b10*/  IMAD.MOV.U32 R84, RZ, RZ, 0x2 ;  /* 0x00000002ff547424 */ /* 0x000fe200078e00ff */
[----:B------:R-:W-:Y:S02]  /*5b20*/  PRMT R0, R69, 0x7632, R0 ;  /* 0x0000763245007816 */ /* 0x000fe40000000000 */
[----:B------:R-:W-:Y:S01]  /*5b30*/  @P0 PRMT R2, R65, 0x7632, R2 ;  /* 0x0000763241020816 */ /* 0x000fe20000000002 */
[----:B------:R-:W-:Y:S01]  /*5b40*/  FFMA.FTZ R3, R3, R88, 1.1641532182693481445e-10 ;  /* 0x2f00000003037423 */ /* 0x000fe20000010058 */
[----:B------:R-:W-:Y:S02]  /*5b50*/  SHF.L.U32 R0, R0, 0x10, RZ ;  /* 0x0000001000007819 */ /* 0x000fe400000006ff */
[----:B------:R-:W-:Y:S01]  /*5b60*/  ISETP.NE.AND P3, PT, R80, 0x1, PT ;  /* 0x000000015000780c */ /* 0x000fe20003f65270 */
[----:B------:R-:W-:Y:S01]  /*5b70*/  @P0 IMAD.U32 R81, R2, 0x10000, RZ ;  /* 0x0001000002510824 */ /* 0x000fe200078e00ff */
[----:B------:R-:W-:Y:S01]  /*5b80*/  FSETP.GTU.FTZ.AND P2, PT, R3, UR4, PT ;  /* 0x0000000403007c0b */ /* 0x000fe2000bf5c000 */
[----:B------:R-:W-:-:S03]  /*5b90*/  FMUL.FTZ R0, R0, UR5 ;  /* 0x0000000500007c20 */ /* 0x000fc60008410000 */
        /* <DEDUP_REMOVED lines=16> */
.L_x_1868:
        /* <DEDUP_REMOVED lines=12> */
.L_x_1869:
        /* <DEDUP_REMOVED lines=43> */
.L_x_1867:
[----:B------:R-:W-:Y:S01]  /*6010*/  I2FP.F32.U32 R3, R0 ;  /* 0x0000000000037245 */ /* 0x000fe20000201000 */
[----:B------:R-:W-:Y:S01]  /*6020*/  IMAD.MOV.U32 R86, RZ, RZ, 0x2 ;  /* 0x00000002ff567424 */ /* 0x000fe200078e00ff */
[----:B------:R-:W-:Y:S01]  /*6030*/  ISETP.NE.AND P3, PT, R84, 0x1, PT ;  /* 0x000000015400780c */ /* 0x000fe20003f65270 */
[----:B------:R-:W-:Y:S01]  /*6040*/  IMAD.MOV.U32 R2, RZ, RZ, R10 ;  /* 0x000000ffff027224 */ /* 0x000fe200078e000a */
[----:B------:R-:W-:Y:S01]  /*6050*/  SHF.L.U32 R0, R74, 0x10, RZ ;  /* 0x000000104a007819 */ /* 0x000fe200000006ff */
[----:B------:R-:W-:-:S04]  /*6060*/  FFMA.FTZ R3, R3, R88, 1.1641532182693481445e-10 ;  /* 0x2f00000003037423 */ /* 0x000fc80000010058 */
[----:B------:R-:W-:Y:S01]  /*6070*/  FMUL.FTZ R0, R0, UR5 ;  /* 0x0000000500007c20 */ /* 0x000fe20008410000 */
[----:B------:R-:W-:-:S04]  /*6080*/  FSETP.GTU.FTZ.AND P2, PT, R3, UR4, PT ;  /* 0x0000000403007c0b */ /* 0x000fc8000bf5c000 */
[----:B------:R-:W-:Y:S02]  /*6090*/  FSEL R4, R0, RZ, !P2 ;  /* 0x000000ff00047208 */ /* 0x000fe40005000000 */
[----:B------:R-:W-:Y:S02]  /*60a0*/  PLOP3.LUT P2, PT, P2, PT, PT, 0x8, 0x80 ;  /* 0x000000000080781c */ /* 0x000fe4000174e170 */
[----:B------:R-:W-:Y:S01]  /*60b0*/  PRMT R0, R74, 0x7632, R0 ;  /* 0x000076324a007816 */ /* 0x000fe20000000000 */
[----:B------:R-:W-:Y:S10]  /*60c0*/  @!P3 BRA `(.L_x_1870) ;  /* 0x0000000000fcb947 */ /* 0x000ff40003800000 */
        /* <DEDUP_REMOVED lines=8> */
.L_x_1871:
        /* <DEDUP_REMOVED lines=12> */
.L_x_1872:
        /* <DEDUP_REMOVED lines=43> */
.L_x_1870:
[----:B------:R-:W-:Y:S01]  /*64c0*/  I2FP.F32.U32 R3, R2 ;  /* 0x0000000200037245 */ /* 0x000fe20000201000 */
[----:B------:R-:W-:Y:S02]  /*64d0*/  IMAD.U32 R2, R70, 0x10000, RZ ;  /* 0x0001000046027824 */ /* 0x000fe400078e00ff */
[----:B------:R-:W-:Y:S02]  /*64e0*/  @P0 IMAD.U32 R85, R66, 0x10000, RZ ;  /* 0x0001000042550824 */ /* 0x000fe400078e00ff */
[----:B------:R-:W-:Y:S01]  /*64f0*/  FFMA.FTZ R3, R3, R88, 1.1641532182693481445e-10 ;  /* 0x2f00000003037423 */ /* 0x000fe20000010058 */
[----:B------:R-:W-:Y:S01]  /*6500*/  FMUL.FTZ R2, R2, UR5 ;  /* 0x0000000502027c20 */ /* 0x000fe20008410000 */
[----:B------:R-:W-:-:S03]  /*6510*/  IMAD.MOV.U32 R84, RZ, RZ, 0x2 ;  /* 0x00000002ff547424 */ /* 0x000fc600078e00ff */
[----:B------:R-:W-:-:S04]  /*6520*/  FSETP.GTU.FTZ.AND P3, PT, R3, UR4, PT ;  /* 0x0000000403007c0b */ /* 0x000fc8000bf7c000 */
        /* <DEDUP_REMOVED lines=17> */
.L_x_1874:
        /* <DEDUP_REMOVED lines=12> */
.L_x_1875:
        /* <DEDUP_REMOVED lines=43> */
.L_x_1873:
        /* <DEDUP_REMOVED lines=19> */
.L_x_1877:
        /* <DEDUP_REMOVED lines=12> */
.L_x_1878:
        /* <DEDUP_REMOVED lines=43> */
.L_x_1876:
[----:B------:R-:W-:Y:S02]  /*6e50*/  I2FP.F32.U32 R3, R2 ;  /* 0x0000000200037245 */ /* 0x000fe40000201000 */
        /* <DEDUP_REMOVED lines=25> */
.L_x_1880:
        /* <DEDUP_REMOVED lines=12> */
.L_x_1881:
[----:B------:R-:W-:Y:S01]  /*70b0*/  IMAD.WIDE.U32 R96, R99, -0x326172a9, RZ ;  /* 0xcd9e8d5763607825 */ /* 0x000fe200078e00ff */
[----:B------:R-:W-:-:S03]  /*70c0*/  LOP3.LUT R106, R95, UR11, R91, 0x96, !PT ;  /* 0x0000000b5f6a7c12 */ /* 0x000fc6000f8e965b */
[----:B------:R-:W-:Y:S01]  /*70d0*/  IMAD.MOV.U32 R0, RZ, RZ, R102 ;  /* 0x000000ffff007224 */ /* 0x000fe200078e0066 */
        /* <DEDUP_REMOVED lines=40> */
.L_x_1879:
[----:B------:R-:W-:Y:S01]  /*7360*/  I2FP.F32.U32 R85, R0 ;  /* 0x0000000000557245 */ /* 0x000fe20000201000 */
[----:B------:R-:W-:Y:S01]  /*7370*/  IMAD.MOV.U32 R89, RZ, RZ, 0x2 ;  /* 0x00000002ff597424 */ /* 0x000fe200078e00ff */
[----:B------:R-:W-:Y:S01]  /*7380*/  ISETP.NE.AND P5, PT, R87, 0x1, PT ;  /* 0x000000015700780c */ /* 0x000fe20003fa5270 */
[----:B------:R-:W-:Y:S01]  /*7390*/  IMAD.MOV.U32 R2, RZ, RZ, R10 ;  /* 0x000000ffff027224 */ /* 0x000fe200078e000a */
[----:B------:R-:W-:Y:S01]  /*73a0*/  SHF.L.U32 R0, R75, 0x10, RZ ;  /* 0x000000104b007819 */ /* 0x000fe200000006ff */
[----:B------:R-:W-:Y:S01]  /*73b0*/  FFMA.FTZ R85, R85, R88, 1.1641532182693481445e-10 ;  /* 0x2f00000055557423 */ /* 0x000fe20000010058 */
[----:B------:R-:W-:-:S03]  /*73c0*/  PRMT R75, R75, 0x7632, R75 ;  /* 0x000076324b4b7816 */ /* 0x000fc6000000004b */
        /* <DEDUP_REMOVED lines=13> */
.L_x_1883:
        /* <DEDUP_REMOVED lines=12> */
.L_x_1884:
        /* <DEDUP_REMOVED lines=42> */
[----:B------:R-:W-:-:S07]  /*7800*/  MOV R102, R104 ;  /* 0x0000006800667202 */ /* 0x000fce0000000f00 */
.L_x_1882:
[----:B------:R-:W-:Y:S01]  /*7810*/  I2FP.F32.U32 R85, R2 ;  /* 0x0000000200557245 */ /* 0x000fe20000201000 */
[----:B------:R-:W-:Y:S02]  /*7820*/  IMAD.U32 R2, R71, 0x10000, RZ ;  /* 0x0001000047027824 */ /* 0x000fe400078e00ff */
[----:B------:R-:W-:Y:S02]  /*7830*/  @P0 IMAD.U32 R87, R67, 0x10000, RZ ;  /* 0x0001000043570824 */ /* 0x000fe400078e00ff */
[----:B------:R-:W-:Y:S01]  /*7840*/  FFMA.FTZ R85, R85, R88, 1.1641532182693481445e-10 ;  /* 0x2f00000055557423 */ /* 0x000fe20000010058 */
[----:B------:R-:W-:Y:S01]  /*7850*/  FMUL.FTZ R2, R2, UR5 ;  /* 0x0000000502027c20 */ /* 0x000fe20008410000 */
[----:B------:R-:W-:-:S03]  /*7860*/  IMAD.MOV.U32 R90, RZ, RZ, 0x2 ;  /* 0x00000002ff5a7424 */ /* 0x000fc600078e00ff */
[----:B------:R-:W-:-:S04]  /*7870*/  FSETP.GTU.FTZ.AND P5, PT, R85, UR4, PT ;  /* 0x0000000455007c0b */ /* 0x000fc8000bfbc000 */
        /* <DEDUP_REMOVED lines=17> */
.L_x_1886:
        /* <DEDUP_REMOVED lines=12> */
.L_x_1887:
        /* <DEDUP_REMOVED lines=43> */
.L_x_1885:
        /* <DEDUP_REMOVED lines=19> */
.L_x_1889:
        /* <DEDUP_REMOVED lines=14> */
.L_x_1890:
        /* <DEDUP_REMOVED lines=43> */
.L_x_1888:
[----:B------:R-:W-:Y:S02]  /*81c0*/  I2FP.F32.U32 R75, R91 ;  /* 0x0000005b004b7245 */ /* 0x000fe40000201000 */
[----:B------:R-:W-:Y:S02]  /*81d0*/  PRMT R89, R71, 0x7632, R89 ;  /* 0x0000763247597816 */ /* 0x000fe40000000059 */
[----:B------:R-:W-:Y:S01]  /*81e0*/  PRMT R74, R74, 0x5410, R84 ;  /* 0x000054104a4a7816 */ /* 0x000fe20000000054 */
[----:B------:R-:W-:Y:S01]  /*81f0*/  FFMA.FTZ R75, R75, R88, 1.1641532182693481445e-10 ;  /* 0x2f0000004b4b7423 */ /* 0x000fe20000010058 */
[----:B------:R-:W-:Y:S02]  /*8200*/  SHF.L.U32 R89, R89, 0x10, RZ ;  /* 0x0000001059597819 */ /* 0x000fe400000006ff */
[----:B------:R-:W-:Y:S02]  /*8210*/  PRMT R73, R73, 0x5410, R83 ;  /* 0x0000541049497816 */ /* 0x000fe40000000053 */
[----:B------:R-:W-:Y:S01]  /*8220*/  FSETP.GTU.FTZ.AND P6, PT, R75, UR4, PT ;  /* 0x000000044b007c0b */ /* 0x000fe2000bfdc000 */
[----:B------:R-:W-:Y:S01]  /*8230*/  FMUL.FTZ R89, R89, UR5 ;  /* 0x0000000559597c20 */ /* 0x000fe20008410000 */
[----:B------:R-:W-:-:S02]  /*8240*/  PRMT R72, R72, 0x5410, R82 ;  /* 0x0000541048487816 */ /* 0x000fc40000000052 */
[----:B------:R-:W-:Y:S02]  /*8250*/  SEL R75, RZ, 0x1, P6 ;  /* 0x00000001ff4b7807 */ /* 0x000fe40003000000 */
[----:B------:R-:W-:Y:S02]  /*8260*/  FSEL R91, R89, RZ, !P6 ;  /* 0x000000ff595b7208 */ /* 0x000fe40007000000 */
[----:B------:R-:W-:-:S03]  /*8270*/  @P0 PRMT R89, R67, 0x7632, R89 ;  /* 0x0000763243590816 */ /* 0x000fc60000000059 */
[----:B------:R-:W-:Y:S02]  /*8280*/  FADD.FTZ R0, R0, R91 ;  /* 0x0000005b00007221 */ /* 0x000fe40000010000 */
[----:B------:R-:W-:-:S04]  /*8290*/  @P0 IMAD.U32 R89, R89, 0x10000, RZ ;  /* 0x0001000059590824 */ /* 0x000fc800078e00ff */
[----:B------:R-:W-:Y:S01]  /*82a0*/  @P0 FADD.FTZ R89, R0, R89 ;  /* 0x0000005900590221 */ /* 0x000fe20000010000 */
[--C-:B------:R-:W-:Y:S01]  /*82b0*/  @!P0 IMAD.MOV.U32 R89, RZ, RZ, R0.reuse ;  /* 0x000000ffff598224 */ /* 0x100fe200078e0000 */
[----:B------:R-:W-:-:S04]  /*82c0*/  PRMT R0, R75, 0x7610, R0 ;  /* 0x000076104b007816 */ /* 0x000fc80000000000 */
[----:B------:R-:W-:-:S04]  /*82d0*/  F2FP.BF16.F32.PACK_AB R75, RZ, R89 ;  /* 0x00000059ff4b723e */ /* 0x000fc800000010ff */
[----:B------:R-:W-:-:S07]  /*82e0*/  PRMT R75, R85, 0x5410, R75 ;  /* 0x00005410554b7816 */ /* 0x000fce000000004b */
.L_x_1842:
[----:B------:R-:W0:Y:S01]  /*82f0*/  LDC.64 R82, c[0x0][0x3a8] ;  /* 0x0000ea00ff527b82 */ /* 0x000e220000000a00 */
[----:B------:R-:W-:Y:S01]  /*8300*/  ISETP.NE.AND P6, PT, R103, RZ, PT ;  /* 0x000000ff6700720c */ /* 0x000fe20003fc5270 */
[----:B------:R-:W-:Y:S01]  /*8310*/  UISETP.NE.U32.AND UP0, UPT, UR16, URZ, UPT ;  /* 0x000000ff1000728c */ /* 0x000fe2000bf05070 */
[----:B------:R-:W-:Y:S01]  /*8320*/  SEL R103, RZ, 0x1000000, !P5 ;  /* 0x01000000ff677807 */ /* 0x000fe20006800000 */
[----:B------:R-:W-:Y:S01]  /*8330*/  HFMA2 R109, -RZ, RZ, 0, 9.5367431640625e-07 ;  /* 0x00000010ff6d7431 */ /* 0x000fe200000001ff */
[----:B------:R-:W-:Y:S01]  /*8340*/  SEL R104, RZ, 0x10000, !P4 ;  /* 0x00010000ff687807 */ /* 0x000fe20006000000 */
        /* <DEDUP_REMOVED lines=16> */
[----:B------:R-:W-:Y:S01]  /*8450*/  LOP3.LUT R110, R90, R91, RZ, 0xfc, !PT ;  /* 0x0000005b5a6e7212 */ /* 0x000fe200078efcff */
[----:B------:R0:W-:Y:S01]  /*8460*/  STG.E.128 desc[UR8][R112.64], R72 ;  /* 0x0000004870007986 */ /* 0x0001e2000c101d08 */
[----:B------:R-:W-:Y:S01]  /*8470*/  PLOP3.LUT P1, PT, PT, PT, UP0, 0x80, 0x8 ;  /* 0x000000000008781c */ /* 0x000fe20003f2f008 */
[----:B-1----:R-:W-:Y:S01]  /*8480*/  IMAD.WIDE.U32 R114, R76, 0x8, R84 ;  /* 0x000000084c727825 */ /* 0x002fe200078e0054 */
[----:B------:R-:W-:-:S03]  /*8490*/  PLOP3.LUT P2, PT, PT, PT, UP0, 0x80, 0x8 ;  /* 0x000000000008781c */ /* 0x000fc60003f4f008 */
[----:B------:R-:W-:Y:S01]  /*84a0*/  VIADD R90, R76, 0x80 ;  /* 0x000000804c5a7836 */ /* 0x000fe20000000000 */
[----:B------:R0:W-:Y:S03]  /*84b0*/  STG.E.64 desc[UR8][R114.64], R110 ;  /* 0x0000006e72007986 */ /* 0x0001e6000c101b08 */
[----:B------:R-:W-:-:S04]  /*84c0*/  IMAD.WIDE.U32 R104, R90, 0x10, R132 ;  /* 0x000000105a687825 */ /* 0x000fc800078e0084 */
[----:B--2---:R-:W-:-:S04]  /*84d0*/  @P0 IMAD.WIDE.U32 R106, R90, 0x10, R106 ;  /* 0x000000105a6a0825 */ /* 0x004fc800078e006a */
[----:B---3--:R-:W-:Y:S01]  /*84e0*/  @P1 IMAD.WIDE.U32 R108, R90, R109, UR40 ;  /* 0x000000285a6c1e25 */ /* 0x008fe2000f8e006d */
[----:B------:R-:W-:Y:S06]  /*84f0*/  BRA.U !UP0, `(.L_x_1891) ;  /* 0x0000000108507547 */ /* 0x000fec000b800000 */
        /* <DEDUP_REMOVED lines=20> */
.L_x_1891:
[----:B------:R2:W5:Y:S04]  /*8640*/  @P2 LDG.E.128 R68, desc[UR8][R108.64] ;  /* 0x000000086c442981 */ /* 0x000568000c1e1d00 */
[----:B------:R2:W5:Y:S04]  /*8650*/  @P0 LDG.E.128 R64, desc[UR8][R106.64] ;  /* 0x000000086a400981 */ /* 0x000568000c1e1d00 */
[----:B01----:R2:W5:Y:S01]  /*8660*/  LDG.E.128 R72, desc[UR8][R104.64] ;  /* 0x0000000868487981 */ /* 0x003562000c1e1d00 */
[----:B------:R-:W-:Y:S05]  /*8670*/  BRA.U !UP0, `(.L_x_1892) ;  /* 0x0000004d088c7547 */ /* 0x000fea000b800000 */
[----:B------:R-:W-:Y:S01]  /*8680*/  ISETP.NE.AND P1, PT, R116, 0x1, PT ;  /* 0x000000017400780c */ /* 0x000fe20003f25270 */
[----:B------:R-:W-:Y:S01]  /*8690*/  IMAD.MOV.U32 R4, RZ, RZ, 0x2 ;  /* 0x00000002ff047424 */ /* 0x000fe200078e00ff */
[----:B--2---:R-:W-:Y:S01]  /*86a0*/  MOV R109, R102 ;  /* 0x00000066006d7202 */ /* 0x004fe20000000f00 */
[----:B------:R-:W-:-:S10]  /*86b0*/  IMAD.MOV.U32 R0, RZ, RZ, R10 ;  /* 0x000000ffff007224 */ /* 0x000fd400078e000a */
        /* <DEDUP_REMOVED lines=11> */
.L_x_1894:
        /* <DEDUP_REMOVED lines=12> */
.L_x_1895:
        /* <DEDUP_REMOVED lines=43> */
.L_x_1893:
[----:B------:R-:W-:Y:S01]  /*8ae0*/  I2FP.F32.U32 R3, R0 ;  /* 0x0000000000037245 */ /* 0x000fe20000201000 */
[----:B-----5:R-:W-:Y:S01]  /*8af0*/  IMAD.U32 R0, R72, 0x10000, RZ ;  /* 0x0001000048007824 */ /* 0x020fe200078e00ff */
[----:B------:R-:W-:Y:S01]  /*8b00*/  ISETP.NE.AND P2, PT, R4, 0x1, PT ;  /* 0x000000010400780c */ /* 0x000fe20003f45270 */
[----:B------:R-:W-:Y:S01]  /*8b10*/  IMAD.MOV.U32 R5, RZ, RZ, 0x2 ;  /* 0x00000002ff057424 */ /* 0x000fe200078e00ff */
[----:B------:R-:W-:Y:S01]  /*8b20*/  PRMT R72, R72, 0x7632, R72 ;  /* 0x0000763248487816 */ /* 0x000fe20000000048 */
[----:B------:R-:W-:Y:S01]  /*8b30*/  FFMA.FTZ R3, R3, R88, 1.1641532182693481445e-10 ;  /* 0x2f00000003037423 */ /* 0x000fe20000010058 */
[----:B------:R-:W-:Y:S01]  /*8b40*/  FMUL.FTZ R0, R0, UR5 ;  /* 0x0000000500007c20 */ /* 0x000fe20008410000 */
[----:B------:R-:W-:-:S03]  /*8b50*/  MOV R2, R10 ;  /* 0x0000000a00027202 */ /* 0x000fc60000000f00 */
        /* <DEDUP_REMOVED lines=13> */
.L_x_1897:
        /* <DEDUP_REMOVED lines=12> */
.L_x_1898:
        /* <DEDUP_REMOVED lines=43> */
.L_x_1896:
[----:B------:R-:W-:Y:S01]  /*8fa0*/  I2FP.F32.U32 R3, R2 ;  /* 0x0000000200037245 */ /* 0x000fe20000201000 */
[----:B------:R-:W-:Y:S01]  /*8fb0*/  @P0 IMAD.U32 R91, R64, 0x10000, RZ ;  /* 0x00010000405b0824 */ /* 0x000fe200078e00ff */
[----:B------:R-:W-:Y:S01]  /*8fc0*/  SHF.L.U32 R2, R68, 0x10, RZ ;  /* 0x0000001044027819 */ /* 0x000fe200000006ff */
[----:B------:R-:W-:Y:S01]  /*8fd0*/  IMAD.MOV.U32 R4, RZ, RZ, 0x2 ;  /* 0x00000002ff047424 */ /* 0x000fe200078e00ff */
[----:B------:R-:W-:Y:S01]  /*8fe0*/  ISETP.NE.AND P2, PT, R5, 0x1, PT ;  /* 0x000000010500780c */ /* 0x000fe20003f45270 */
[----:B------:R-:W-:Y:S02]  /*8ff0*/  FFMA.FTZ R3, R3, R88, 1.1641532182693481445e-10 ;  /* 0x2f00000003037423 */ /* 0x000fe40000010058 */
[----:B------:R-:W-:-:S03]  /*9000*/  FMUL.FTZ R2, R2, UR5 ;  /* 0x0000000502027c20 */ /* 0x000fc60008410000 */
[----:B------:R-:W-:-:S04]  /*9010*/  FSETP.GTU.FTZ.AND P1, PT, R3, UR4, PT ;  /* 0x0000000403007c0b */ /* 0x000fc8000bf3c000 */
[----:B------:R-:W-:Y:S02]  /*9020*/  FSEL R3, R2, RZ, !P1 ;  /* 0x000000ff02037208 */ /* 0x000fe40004800000 */
[----:B------:R-:W-:-:S03]  /*9030*/  SEL R8, RZ, 0x1, P1 ;  /* 0x00000001ff087807 */ /* 0x000fc60000800000 */
[----:B------:R-:W-:-:S04]  /*9040*/  FADD.FTZ R0, R0, R3 ;  /* 0x0000000300007221 */ /* 0x000fc80000010000 */
[--C-:B------:R-:W-:Y:S01]  /*9050*/  @P0 FADD.FTZ R91, R91, R0.reuse ;  /* 0x000000005b5b0221 */ /* 0x100fe20000010000 */
        /* <DEDUP_REMOVED lines=12> */
.L_x_1900:
        /* <DEDUP_REMOVED lines=12> */
.L_x_1901:
        /* <DEDUP_REMOVED lines=43> */
.L_x_1899:
        /* <DEDUP_REMOVED lines=20> */
.L_x_1903:
        /* <DEDUP_REMOVED lines=12> */
.L_x_1904:
        /* <DEDUP_REMOVED lines=43> */
.L_x_1902:
[----:B------:R-:W-:Y:S01]  /*9940*/  I2FP.F32.U32 R3, R2 ;  /* 0x0000000200037245 */ /* 0x000fe20000201000 */
[----:B------:R-:W-:Y:S01]  /*9950*/  IMAD.MOV.U32 R4, RZ, RZ, 0x2 ;  /* 0x00000002ff047424 */ /* 0x000fe200078e00ff */
        /* <DEDUP_REMOVED lines=24> */
.L_x_1906:
        /* <DEDUP_REMOVED lines=12> */
.L_x_1907:
        /* <DEDUP_REMOVED lines=43> */
.L_x_1905:
[----:B------:R-:W-:Y:S01]  /*9e50*/  I2FP.F32.U32 R3, R0 ;  /* 0x0000000000037245 */ /* 0x000fe20000201000 */
[C---:B------:R-:W-:Y:S01]  /*9e60*/  IMAD.U32 R0, R73.reuse, 0x10000, RZ ;  /* 0x0001000049007824 */ /* 0x040fe200078e00ff */
        /* <DEDUP_REMOVED lines=19> */
.L_x_1909:
        /* <DEDUP_REMOVED lines=12> */
.L_x_1910:
        /* <DEDUP_REMOVED lines=43> */
.L_x_1908:
[----:B------:R-:W-:Y:S01]  /*a310*/  I2FP.F32.U32 R3, R2 ;  /* 0x0000000200037245 */ /* 0x000fe20000201000 */
[----:B------:R-:W-:Y:S01]  /*a320*/  @P0 IMAD.U32 R5, R65, 0x10000, RZ ;  /* 0x0001000041050824 */ /* 0x000fe200078e00ff */
[----:B------:R-:W-:Y:S02]  /*a330*/  SHF.L.U32 R2, R69, 0x10, RZ ;  /* 0x0000001045027819 */ /* 0x000fe400000006ff */
[----:B------:R-:W-:Y:S01]  /*a340*/  ISETP.NE.AND P2, PT, R104, 0x1, PT ;  /* 0x000000016800780c */ /* 0x000fe20003f45270 */
[----:B------:R-:W-:Y:S02]  /*a350*/  FFMA.FTZ R3, R3, R88, 1.1641532182693481445e-10 ;  /* 0x2f00000003037423 */ /* 0x000fe40000010058 */
[----:B------:R-:W-:-:S03]  /*a360*/  FMUL.FTZ R2, R2, UR5 ;  /* 0x0000000502027c20 */ /* 0x000fc60008410000 */
[----:B------:R-:W-:-:S04]  /*a370*/  FSETP.GTU.FTZ.AND P1, PT, R3, UR4, PT ;  /* 0x0000000403007c0b */ /* 0x000fc8000bf3c000 */
[----:B------:R-:W-:Y:S01]  /*a380*/  FSEL R3, R2, RZ, !P1 ;  /* 0x000000ff02037208 */ /* 0x000fe20004800000 */
[----:B------:R-:W-:Y:S01]  /*a390*/  IMAD.MOV.U32 R2, RZ, RZ, 0x2 ;  /* 0x00000002ff027424 */ /* 0x000fe200078e00ff */
[----:B------:R-:W-:-:S03]  /*a3a0*/  SEL R6, RZ, 0x1, P1 ;  /* 0x00000001ff067807 */ /* 0x000fc60000800000 */
[----:B------:R-:W-:Y:S01]  /*a3b0*/  FADD.FTZ R0, R0, R3 ;  /* 0x0000000300007221 */ /* 0x000fe20000010000 */
[----:B------:R-:W-:-:S03]  /*a3c0*/  MOV R3, R10 ;  /* 0x0000000a00037202 */ /* 0x000fc60000000f00 */
[--C-:B------:R-:W-:Y:S01]  /*a3d0*/  @P0 FADD.FTZ R102, R5, R0.reuse ;  /* 0x0000000005660221 */ /* 0x100fe20000010000 */
        /* <DEDUP_REMOVED lines=11> */
.L_x_1912:
        /* <DEDUP_REMOVED lines=12> */
.L_x_1913:
        /* <DEDUP_REMOVED lines=43> */
.L_x_1911:
[----:B------:R-:W-:Y:S01]  /*a800*/  ISETP.NE.AND P3, PT, R2, 0x1, PT ;  /* 0x000000010200780c */ /* 0x000fe20003f65270 */
[----:B------:R-:W-:Y:S01]  /*a810*/  IMAD.MOV.U32 R104, RZ, RZ, 0x2 ;  /* 0x00000002ff687424 */ /* 0x000fe200078e00ff */
[----:B------:R-:W-:Y:S02]  /*a820*/  I2FP.F32.U32 R3, R3 ;  /* 0x0000000300037245 */ /* 0x000fe40000201000 */
[----:B------:R-:W-:-:S03]  /*a830*/  SHF.L.U32 R73, R73, 0x10, RZ ;  /* 0x0000001049497819 */ /* 0x000fc600000006ff */
[----:B------:R-:W-:Y:S02]  /*a840*/  FFMA.FTZ R3, R3, R88, 1.1641532182693481445e-10 ;  /* 0x2f00000003037423 */ /* 0x000fe40000010058 */
[----:B------:R-:W-:-:S03]  /*a850*/  FMUL.FTZ R73, R73, UR5 ;  /* 0x0000000549497c20 */ /* 0x000fc60008410000 */
        /* <DEDUP_REMOVED lines=13> */
.L_x_1915:
        /* <DEDUP_REMOVED lines=12> */
.L_x_1916:
        /* <DEDUP_REMOVED lines=43> */
.L_x_1914:
        /* <DEDUP_REMOVED lines=26> */
.L_x_1918:
        /* <DEDUP_REMOVED lines=12> */
.L_x_1919:
        /* <DEDUP_REMOVED lines=43> */
.L_x_1917:
[----:B------:R-:W-:Y:S01]  /*b1b0*/  I2FP.F32.U32 R3, R3 ;  /* 0x0000000300037245 */ /* 0x000fe20000201000 */
[----:B------:R-:W-:Y:S01]  /*b1c0*/  IMAD.U32 R2, R74, 0x10000, RZ ;  /* 0x000100004a027824 */ /* 0x000fe200078e00ff */
[----:B------:R-:W-:Y:S01]  /*b1d0*/  ISETP.NE.AND P3, PT, R106, 0x1, PT ;  /* 0x000000016a00780c */ /* 0x000fe20003f65270 */
[----:B------:R-:W-:Y:S01]  /*b1e0*/  IMAD.MOV.U32 R108, RZ, RZ, 0x2 ;  /* 0x00000002ff6c7424 */ /* 0x000fe200078e00ff */
[----:B------:R-:W-:Y:S01]  /*b1f0*/  PRMT R74, R74, 0x7632, R74 ;  /* 0x000076324a4a7816 */ /* 0x000fe2000000004a */
        /* <DEDUP_REMOVED lines=15> */
.L_x_1921:
        /* <DEDUP_REMOVED lines=12> */
.L_x_1922:
        /* <DEDUP_REMOVED lines=43> */
.L_x_1920:
[----:B------:R-:W-:Y:S01]  /*b660*/  I2FP.F32.U32 R3, R3 ;  /* 0x0000000300037245 */ /* 0x000fe20000201000 */
[----:B------:R-:W-:Y:S01]  /*b670*/  @P0 IMAD.U32 R107, R66, 0x10000, RZ ;  /* 0x00010000426b0824 */ /* 0x000fe200078e00ff */
[----:B------:R-:W-:-:S03]  /*b680*/  SHF.L.U32 R2, R70, 0x10, RZ ;  /* 0x0000001046027819 */ /* 0x000fc600000006ff */
[----:B------:R-:W-:Y:S02]  /*b690*/  FFMA.FTZ R3, R3, R88, 1.1641532182693481445e-10 ;  /* 0x2f00000003037423 */ /* 0x000fe40000010058 */
[----:B------:R-:W-:-:S03]  /*b6a0*/  FMUL.FTZ R2, R2, UR5 ;  /* 0x0000000502027c20 */ /* 0x000fc60008410000 */
[----:B------:R-:W-:-:S04]  /*b6b0*/  FSETP.GTU.FTZ.AND P3, PT, R3, UR4, PT ;  /* 0x0000000403007c0b */ /* 0x000fc8000bf7c000 */
[----:B------:R-:W-:-:S05]  /*b6c0*/  FSEL R3, R2, RZ, !P3 ;  /* 0x000000ff02037208 */ /* 0x000fca0005800000 */
[----:B------:R-:W-:Y:S01]  /*b6d0*/  FADD.FTZ R2, R4, R3 ;  /* 0x0000000304027221 */ /* 0x000fe20000010000 */
[----:B------:R-:W-:Y:S02]  /*b6e0*/  SEL R4, RZ, 0x1, P3 ;  /* 0x00000001ff047807 */ /* 0x000fe40001800000 */
[----:B------:R-:W-:Y:S01]  /*b6f0*/  ISETP.NE.AND P3, PT, R108, 0x1, PT ;  /* 0x000000016c00780c */ /* 0x000fe20003f65270 */
[--C-:B------:R-:W-:Y:S01]  /*b700*/  @P0 FADD.FTZ R104, R107, R2.reuse ;  /* 0x000000026b680221 */ /* 0x100fe20000010000 */
[----:B------:R-:W-:Y:S01]  /*b710*/  @!P0 IMAD.MOV.U32 R104, RZ, RZ, R2 ;  /* 0x000000ffff688224 */ /* 0x000fe200078e0002 */
[----:B------:R-:W-:Y:S01]  /*b720*/  MOV R3, R10 ;  /* 0x0000000a00037202 */ /* 0x000fe20000000f00 */
[----:B------:R-:W-:-:S03]  /*b730*/  IMAD.MOV.U32 R2, RZ, RZ, 0x2 ;  /* 0x00000002ff027424 */ /* 0x000fc600078e00ff */
[----:B------:R-:W-:-:S06]  /*b740*/  F2FP.BF16.F32.PACK_AB R118, RZ, R104 ;  /* 0x00000068ff76723e */ /* 0x000fcc00000010ff */
        /* <DEDUP_REMOVED lines=9> */
.L_x_1924:
        /* <DEDUP_REMOVED lines=12> */
.L_x_1925:
        /* <DEDUP_REMOVED lines=43> */
.L_x_1923:
[----:B------:R-:W-:Y:S01]  /*bb50*/  I2FP.F32.U32 R3, R3 ;  /* 0x0000000300037245 */ /* 0x000fe20000201000 */
[----:B------:R-:W-:Y:S01]  /*bb60*/  IMAD.MOV.U32 R106, RZ, RZ, 0x2 ;  /* 0x00000002ff6a7424 */ /* 0x000fe200078e00ff */
[----:B------:R-:W-:Y:S02]  /*bb70*/  ISETP.NE.AND P4, PT, R2, 0x1, PT ;  /* 0x000000010200780c */ /* 0x000fe40003f85270 */
[----:B------:R-:W-:Y:S01]  /*bb80*/  SHF.L.U32 R74, R74, 0x10, RZ ;  /* 0x000000104a4a7819 */ /* 0x000fe200000006ff */
[----:B------:R-:W-:-:S04]  /*bb90*/  FFMA.FTZ R3, R3, R88, 1.1641532182693481445e-10 ;  /* 0x2f00000003037423 */ /* 0x000fc80000010058 */
        /* <DEDUP_REMOVED lines=14> */
.L_x_1927:
        /* <DEDUP_REMOVED lines=12> */
.L_x_1928:
        /* <DEDUP_REMOVED lines=43> */
.L_x_1926:
[----:B------:R-:W-:Y:S02]  /*bff0*/  I2FP.F32.U32 R3, R3 ;  /* 0x0000000300037245 */ /* 0x000fe40000201000 */
        /* <DEDUP_REMOVED lines=10> */
[----:B------:R-:W-:Y:S02]  /*c0a0*/  @P0 IMAD.U32 R107, R2, 0x10000, RZ ;  /* 0x00010000026b0824 */ /* 0x000fe400078e00ff */
[----:B------:R-:W-:Y:S02]  /*c0b0*/  IMAD.MOV.U32 R2, RZ, RZ, R10 ;  /* 0x000000ffff027224 */ /* 0x000fe400078e000a */
        /* <DEDUP_REMOVED lines=13> */
.L_x_1930:
        /* <DEDUP_REMOVED lines=12> */
.L_x_1931:
        /* <DEDUP_REMOVED lines=43> */
.L_x_1929:
        /* <DEDUP_REMOVED lines=20> */
.L_x_1933:
        /* <DEDUP_REMOVED lines=12> */
.L_x_1934:
        /* <DEDUP_REMOVED lines=43> */
.L_x_1932:
[----:B------:R-:W-:Y:S01]  /*c9b0*/  I2FP.F32.U32 R75, R75 ;  /* 0x0000004b004b7245 */ /* 0x000fe20000201000 */
[----:B------:R-:W-:Y:S01]  /*c9c0*/  @P0 IMAD.U32 R113, R67, 0x10000, RZ ;  /* 0x0001000043710824 */ /* 0x000fe200078e00ff */
[----:B------:R-:W-:-:S03]  /*c9d0*/  SHF.L.U32 R74, R71, 0x10, RZ ;  /* 0x00000010474a7819 */ /* 0x000fc600000006ff */
[----:B------:R-:W-:Y:S02]  /*c9e0*/  FFMA.FTZ R75, R75, R88, 1.1641532182693481445e-10 ;  /* 0x2f0000004b4b7423 */ /* 0x000fe40000010058 */
[----:B------:R-:W-:-:S03]  /*c9f0*/  FMUL.FTZ R74, R74, UR5 ;  /* 0x000000054a4a7c20 */ /* 0x000fc60008410000 */
[----:B------:R-:W-:-:S04]  /*ca00*/  FSETP.GTU.FTZ.AND P5, PT, R75, UR4, PT ;  /* 0x000000044b007c0b */ /* 0x000fc8000bfbc000 */
[----:B------:R-:W-:Y:S02]  /*ca10*/  FSEL R75, R74, RZ, !P5 ;  /* 0x000000ff4a4b7208 */ /* 0x000fe40006800000 */
[----:B------:R-:W-:Y:S02]  /*ca20*/  SEL R74, RZ, 0x1, P5 ;  /* 0x00000001ff4a7807 */ /* 0x000fe40002800000 */
[----:B------:R-:W-:Y:S01]  /*ca30*/  ISETP.NE.AND P5, PT, R112, 0x1, PT ;  /* 0x000000017000780c */ /* 0x000fe20003fa5270 */
[----:B------:R-:W-:Y:S01]  /*ca40*/  FADD.FTZ R2, R2, R75 ;  /* 0x0000004b02027221 */ /* 0x000fe20000010000 */
[----:B------:R-:W-:-:S03]  /*ca50*/  MOV R75, R10 ;  /* 0x0000000a004b7202 */ /* 0x000fc60000000f00 */
[--C-:B------:R-:W-:Y:S01]  /*ca60*/  @P0 FADD.FTZ R106, R113, R2.reuse ;  /* 0x00000002716a0221 */ /* 0x100fe20000010000 */
[--C-:B------:R-:W-:Y:S01]  /*ca70*/  @!P0 IMAD.MOV.U32 R106, RZ, RZ, R2.reuse ;  /* 0x000000ffff6a8224 */ /* 0x100fe200078e0002 */
[----:B------:R-:W-:Y:S01]  /*ca80*/  PRMT R2, R74, 0x7610, R2 ;  /* 0x000076104a027816 */ /* 0x000fe20000000002 */
[----:B------:R-:W-:-:S03]  /*ca90*/  IMAD.MOV.U32 R113, RZ, RZ, 0x2 ;  /* 0x00000002ff717424 */ /* 0x000fc600078e00ff */
        /* <DEDUP_REMOVED lines=10> */
.L_x_1936:
        /* <DEDUP_REMOVED lines=12> */
.L_x_1937:
        /* <DEDUP_REMOVED lines=43> */
.L_x_1935:
        /* <DEDUP_REMOVED lines=19> */
.L_x_1939:
[----:B------:R-:W-:-:S04]  /*cfe0*/  VIADD R100, R100, 0x1 ;  /* 0x0000000164647836 */ /* 0x000fc80000000000 */
[C---:B------:R-:W-:Y:S01]  /*cff0*/  IMAD.WIDE.U32 R96, R100.reuse, -0x2daee0ad, RZ ;  /* 0xd2511f5364607825 */ /* 0x040fe200078e00ff */
[----:B------:R-:W-:-:S13]  /*d000*/  ISETP.NE.AND P6, PT, R100, RZ, PT ;  /* 0x000000ff6400720c */ /* 0x000fda0003fc5270 */
[----:B------:R-:W-:Y:S05]  /*d010*/  @P6 BRA `(.L_x_1940) ;  /* 0x0000000000286947 */ /* 0x000fea0003800000 */
[----:B------:R-:W-:Y:S02]  /*d020*/  IADD3 R98, PT, PT, R98, 0x1, RZ ;  /* 0x0000000162627810 */ /* 0x000fe40007ffe0ff */
[----:B------:R-:W-:Y:S02]  /*d030*/  P2R R10, PR, RZ, 0x1 ;  /* 0x00000001ff0a7803 */ /* 0x000fe40000000000 */
[----:B------:R-:W-:-:S13]  /*d040*/  ISETP.NE.AND P6, PT, R98, RZ, PT ;  /* 0x000000ff6200720c */ /* 0x000fda0003fc5270 */
[----:B------:R-:W-:Y:S01]  /*d050*/  @!P6 VIADD R99, R99, 0x1 ;  /* 0x000000016363e836 */ /* 0x000fe20000000000 */
[----:B------:R-:W-:Y:S01]  /*d060*/  @!P6 MOV R98, RZ ;  /* 0x000000ff0062e202 */ /* 0x000fe20000000f00 */
[----:B------:R-:W-:-:S03]  /*d070*/  @!P6 VIADD R74, R95, 0x1 ;  /* 0x000000015f4ae836 */ /* 0x000fc60000000000 */
[----:B------:R-:W-:-:S13]  /*d080*/  ISETP.NE.AND P0, PT, R99, RZ, !P6 ;  /* 0x000000ff6300720c */ /* 0x000fda0007705270 */
[----:B------:R-:W-:Y:S01]  /*d090*/  @P0 IMAD.MOV R74, RZ, RZ, R95 ;  /* 0x000000ffff4a0224 */ /* 0x000fe200078e025f */
[----:B------:R-:W-:-:S03]  /*d0a0*/  ISETP.NE.AND P0, PT, R10, RZ, PT ;  /* 0x000000ff0a00720c */ /* 0x000fc60003f05270 */
[----:B------:R-:W-:-:S10]  /*d0b0*/  @!P6 IMAD.MOV.U32 R95, RZ, RZ, R74 ;  /* 0x000000ffff5fe224 */ /* 0x000fd400078e004a */
.L_x_1940:
        /* <DEDUP_REMOVED lines=43> */
.L_x_1938:
[----:B------:R-:W-:Y:S02]  /*d370*/  I2FP.F32.U32 R75, R112 ;  /* 0x00000070004b7245 */ /* 0x000fe40000201000 */
[----:B------:R-:W-:Y:S02]  /*d380*/  PRMT R74, R71, 0x7632, R74 ;  /* 0x00007632474a7816 */ /* 0x000fe4000000004a */
[----:B------:R-:W-:Y:S01]  /*d390*/  PRMT R73, R0, 0x5410, R73 ;  /* 0x0000541000497816 */ /* 0x000fe20000000049 */
[----:B------:R-:W-:Y:S01]  /*d3a0*/  FFMA.FTZ R75, R75, R88, 1.1641532182693481445e-10 ;  /* 0x2f0000004b4b7423 */ /* 0x000fe20000010058 */
[----:B------:R-:W-:Y:S01]  /*d3b0*/  PRMT R72, R111, 0x5410, R72 ;  /* 0x000054106f487816 */ /* 0x000fe20000000048 */
[----:B------:R-:W-:-:S03]  /*d3c0*/  IMAD.U32 R74, R74, 0x10000, RZ ;  /* 0x000100004a4a7824 */ /* 0x000fc600078e00ff */
[----:B------:R-:W-:Y:S01]  /*d3d0*/  FSETP.GTU.FTZ.AND P6, PT, R75, UR4, PT ;  /* 0x000000044b007c0b */ /* 0x000fe2000bfdc000 */
[----:B------:R-:W-:-:S03]  /*d3e0*/  FMUL.FTZ R74, R74, UR5 ;  /* 0x000000054a4a7c20 */ /* 0x000fc60008410000 */
[----:B------:R-:W-:Y:S02]  /*d3f0*/  SEL R75, RZ, 0x1, P6 ;  /* 0x00000001ff4b7807 */ /* 0x000fe40003000000 */
[----:B------:R-:W-:Y:S02]  /*d400*/  FSEL R115, R74, RZ, !P6 ;  /* 0x000000ff4a737208 */ /* 0x000fe40007000000 */
[----:B------:R-:W-:Y:S02]  /*d410*/  @P0 PRMT R74, R67, 0x7632, R74 ;  /* 0x00007632434a0816 */ /* 0x000fe4000000004a */
[----:B------:R-:W-:-:S03]  /*d420*/  PRMT R0, R75, 0x7610, R0 ;  /* 0x000076104b007816 */ /* 0x000fc60000000000 */
[----:B------:R-:W-:Y:S02]  /*d430*/  @P0 IMAD.U32 R113, R74, 0x10000, RZ ;  /* 0x000100004a710824 */ /* 0x000fe400078e00ff */
[----:B------:R-:W-:-:S04]  /*d440*/  FADD.FTZ R74, R108, R115 ;  /* 0x000000736c4a7221 */ /* 0x000fc80000010000 */
[----:B------:R-:W-:Y:S01]  /*d450*/  @P0 FADD.FTZ R108, R74, R113 ;  /* 0x000000714a6c0221 */ /* 0x000fe20000010000 */
[----:B------:R-:W-:Y:S02]  /*d460*/  @!P0 MOV R108, R74 ;  /* 0x0000004a006c8202 */ /* 0x000fe40000000f00 */
[----:B------:R-:W-:Y:S02]  /*d470*/  PRMT R74, R118, 0x5410, R119 ;  /* 0x00005410764a7816 */ /* 0x000fe40000000077 */
[----:B------:R-:W-:-:S04]  /*d480*/  F2FP.BF16.F32.PACK_AB R112, RZ, R108 ;  /* 0x0000006cff70723e */ /* 0x000fc800000010ff */
[----:B------:R-:W-:Y:S01]  /*d490*/  PRMT R75, R117, 0x5410, R112 ;  /* 0x00005410754b7816 */ /* 0x000fe20000000070 */
[----:B------:R-:W-:Y:S06]  /*d4a0*/  BRA `(.L_x_1941) ;  /* 0x0000002400e87947 */ /* 0x000fec0003800000 */
.L_x_1892:
[----:B------:R-:W-:Y:S01]  /*d4b0*/  ISETP.NE.AND P1, PT, R116, 0x1, PT ;  /* 0x000000017400780c */ /* 0x000fe20003f25270 */
[----:B------:R-:W-:Y:S02]  /*d4c0*/  IMAD.MOV.U32 R103, RZ, RZ, 0x2 ;  /* 0x00000002ff677424 */ /* 0x000fe400078e00ff */
[----:B------:R-:W-:Y:S02]  /*d4d0*/  IMAD.MOV.U32 R91, RZ, RZ, R10 ;  /* 0x000000ffff5b7224 */ /* 0x000fe400078e000a */
[----:B--2---:R-:W-:-:S08]  /*d4e0*/  IMAD.MOV.U32 R109, RZ, RZ, R102 ;  /* 0x000000ffff6d7224 */ /* 0x004fd000078e0066 */
        /* <DEDUP_REMOVED lines=11> */
.L_x_1943:
        /* <DEDUP_REMOVED lines=12> */
.L_x_1944:
        /* <DEDUP_REMOVED lines=43> */
.L_x_1942:
[----:B------:R-:W-:Y:S01]  /*d910*/  I2FP.F32.U32 R91, R91 ;  /* 0x0000005b005b7245 */ /* 0x000fe20000201000 */
[----:B-----5:R-:W-:Y:S01]  /*d920*/  IMAD.U32 R101, R72, 0x10000, RZ ;  /* 0x0001000048657824 */ /* 0x020fe200078e00ff */
[----:B------:R-:W-:Y:S01]  /*d930*/  ISETP.NE.AND P2, PT, R103, 0x1, PT ;  /* 0x000000016700780c */ /* 0x000fe20003f45270 */
[----:B------:R-:W-:Y:S01]  /*d940*/  @P0 IMAD.U32 R102, R64, 0x10000, RZ ;  /* 0x0001000040660824 */ /* 0x000fe200078e00ff */
[----:B------:R-:W-:Y:S01]  /*d950*/  PRMT R72, R72, 0x7632, R72 ;  /* 0x0000763248487816 */ /* 0x000fe20000000048 */
[----:B------:R-:W-:Y:S01]  /*d960*/  FFMA.FTZ R91, R91, R88, 1.1641532182693481445e-10 ;  /* 0x2f0000005b5b7423 */ /* 0x000fe20000010058 */
[----:B------:R-:W-:Y:S01]  /*d970*/  FMUL.FTZ R101, R101, UR5 ;  /* 0x0000000565657c20 */ /* 0x000fe20008410000 */
[----:B------:R-:W-:-:S03]  /*d980*/  IMAD.MOV.U32 R104, RZ, RZ, 0x2 ;  /* 0x00000002ff687424 */ /* 0x000fc600078e00ff */
[----:B------:R-:W-:-:S04]  /*d990*/  FSETP.GTU.FTZ.AND P1, PT, R91, UR4, PT ;  /* 0x000000045b007c0b */ /* 0x000fc8000bf3c000 */
        /* <DEDUP_REMOVED lines=15> */
.L_x_1946:
        /* <DEDUP_REMOVED lines=12> */
.L_x_1947:
        /* <DEDUP_REMOVED lines=43> */
.L_x_1945:
        /* <DEDUP_REMOVED lines=24> */
.L_x_1949:
        /* <DEDUP_REMOVED lines=12> */
.L_x_1950:
        /* <DEDUP_REMOVED lines=43> */
.L_x_1948:
[----:B------:R-:W-:Y:S01]  /*e2f0*/  I2FP.F32.U32 R105, R72 ;  /* 0x0000004800697245 */ /* 0x000fe20000201000 */
[C---:B------:R-:W-:Y:S01]  /*e300*/  IMAD.U32 R72, R73.reuse, 0x10000, RZ ;  /* 0x0001000049487824 */ /* 0x040fe200078e00ff */
[----:B------:R-:W-:Y:S01]  /*e310*/  ISETP.NE.AND P2, PT, R106, 0x1, PT ;  /* 0x000000016a00780c */ /* 0x000fe20003f45270 */
[----:B------:R-:W-:Y:S01]  /*e320*/  IMAD.MOV.U32 R104, RZ, RZ, 0x2 ;  /* 0x00000002ff687424 */ /* 0x000fe200078e00ff */
[----:B------:R-:W-:Y:S01]  /*e330*/  PRMT R108, R73, 0x7632, R108 ;  /* 0x00007632496c7816 */ /* 0x000fe2000000006c */
[----:B------:R-:W-:Y:S01]  /*e340*/  FFMA.FTZ R105, R105, R88, 1.1641532182693481445e-10 ;  /* 0x2f00000069697423 */ /* 0x000fe20000010058 */
[----:B------:R-:W-:Y:S01]  /*e350*/  FMUL.FTZ R72, R72, UR5 ;  /* 0x0000000548487c20 */ /* 0x000fe20008410000 */
[----:B------:R-:W-:-:S03]  /*e360*/  IMAD.MOV.U32 R73, RZ, RZ, R10 ;  /* 0x000000ffff497224 */ /* 0x000fc600078e000a */
[----:B------:R-:W-:Y:S02]  /*e370*/  FSETP.GTU.FTZ.AND P1, PT, R105, UR4, PT ;  /* 0x0000000469007c0b */ /* 0x000fe4000bf3c000 */
[----:B------:R-:W-:Y:S02]  /*e380*/  @P0 SHF.L.U32 R105, R65, 0x10, RZ ;  /* 0x0000001041690819 */ /* 0x000fe400000006ff */
[----:B------:R-:W-:Y:S02]  /*e390*/  FSEL R102, R72, RZ, !P1 ;  /* 0x000000ff48667208 */ /* 0x000fe40004800000 */
        /* <DEDUP_REMOVED lines=13> */
.L_x_1952:
        /* <DEDUP_REMOVED lines=12> */
.L_x_1953:
        /* <DEDUP_REMOVED lines=43> */
.L_x_1951:
        /* <DEDUP_REMOVED lines=23> */
.L_x_1955:
        /* <DEDUP_REMOVED lines=12> */
.L_x_1956:
        /* <DEDUP_REMOVED lines=43> */
.L_x_1954:
[----:B------:R-:W-:Y:S01]  /*ecc0*/  I2FP.F32.U32 R73, R73 ;  /* 0x0000004900497245 */ /* 0x000fe20000201000 */
[----:B------:R-:W-:Y:S01]  /*ecd0*/  IMAD.U32 R72, R74, 0x10000, RZ ;  /* 0x000100004a487824 */ /* 0x000fe200078e00ff */
        /* <DEDUP_REMOVED lines=21> */
.L_x_1958:
        /* <DEDUP_REMOVED lines=12> */
.L_x_1959:
        /* <DEDUP_REMOVED lines=43> */
.L_x_1957:
        /* <DEDUP_REMOVED lines=23> */
.L_x_1961:
        /* <DEDUP_REMOVED lines=12> */
.L_x_1962:
        /* <DEDUP_REMOVED lines=43> */
.L_x_1960:
        /* <DEDUP_REMOVED lines=23> */
.L_x_1964:
        /* <DEDUP_REMOVED lines=12> */
.L_x_1965:
        /* <DEDUP_REMOVED lines=43> */
.L_x_1963:
        /* <DEDUP_REMOVED lines=15> */
.L_x_1941:
[----:B------:R-:W-:Y:S01]  /*fc50*/  SEL R114, RZ, 0x1000000, !P5 ;  /* 0x01000000ff727807 */ /* 0x000fe20006800000 */
[----:B------:R-:W-:Y:S01]  /*fc60*/  IMAD.WIDE.U32 R112, R90, 0x10, R82 ;  /* 0x000000105a707825 */ /* 0x000fe200078e0052 */
[----:B------:R-:W-:Y:S01]  /*fc70*/  SEL R115, RZ, 0x10000, !P4 ;  /* 0x00010000ff737807 */ /* 0x000fe20006000000 */
[----:B------:R-:W0:Y:S01]  /*fc80*/  @UP0 LDCU.64 UR40, c[0x0][0x398] ;  /* 0x00007300ff2807ac */ /* 0x000e220008000a00 */
[----:B------:R-:W-:Y:S01]  /*fc90*/  ISETP.NE.AND P5, PT, R110, RZ, PT ;  /* 0x000000ff6e00720c */ /* 0x000fe20003fa5270 */
[----:B------:R-:W-:Y:S01]  /*fca0*/  IMAD.MOV.U32 R119, RZ, RZ, 0x10 ;  /* 0x00000010ff777424 */ /* 0x000fe200078e00ff */
[----:B------:R-:W-:Y:S01]  /*fcb0*/  ISETP.NE.AND P4, PT, R116, RZ, PT ;  /* 0x000000ff7400720c */ /* 0x000fe20003f85270 */
[----:B------:R1:W-:Y:S01]  /*fcc0*/  STG.E.128 desc[UR8][R112.64], R72 ;  /* 0x0000004870007986 */ /* 0x0003e2000c101d08 */
[----:B------:R-:W-:Y:S01]  /*fcd0*/  ISETP.NE.AND P6, PT, R101, RZ, PT ;  /* 0x000000ff6500720c */ /* 0x000fe20003fc5270 */
[----:B------:R-:W2:Y:S01]  /*fce0*/  @P0 LDC.64 R116, c[0x0][0x3a0] ;  /* 0x0000e800ff740b82 */ /* 0x000ea20000000a00 */
        /* <DEDUP_REMOVED lines=8> */
[----:B-1----:R-:W-:Y:S01]  /*fd70*/  IMAD.WIDE.U32 R74, R90, 0x8, R84 ;  /* 0x000000085a4a7825 */ /* 0x002fe200078e0054 */
[----:B------:R-:W-:Y:S02]  /*fd80*/  LOP3.LUT R73, R118, R111, RZ, 0xfc, !PT ;  /* 0x0000006f76497212 */ /* 0x000fe400078efcff */
[----:B------:R-:W-:Y:S02]  /*fd90*/  LOP3.LUT R72, R101, R114, RZ, 0xfc, !PT ;  /* 0x0000007265487212 */ /* 0x000fe400078efcff */
[----:B------:R-:W-:Y:S02]  /*fda0*/  PLOP3.LUT P3, PT, PT, PT, UP0, 0x80, 0x8 ;  /* 0x000000000008781c */ /* 0x000fe40003f6f008 */
[----:B------:R-:W-:Y:S01]  /*fdb0*/  IADD3 R110, PT, PT, R76, 0x100, RZ ;  /* 0x000001004c6e7810 */ /* 0x000fe20007ffe0ff */
[----:B------:R1:W-:Y:S01]  /*fdc0*/  STG.E.64 desc[UR8][R74.64], R72 ;  /* 0x000000484a007986 */ /* 0x0003e2000c101b08 */
[----:B------:R-:W-:-:S03]  /*fdd0*/  PLOP3.LUT P1, PT, PT, PT, UP0, 0x80, 0x8 ;  /* 0x000000000008781c */ /* 0x000fc60003f2f008 */
[----:B------:R-:W-:-:S04]  /*fde0*/  IMAD.WIDE.U32 R120, R110, 0x10, R132 ;  /* 0x000000106e787825 */ /* 0x000fc800078e0084 */
[----:B--2---:R-:W-:-:S04]  /*fdf0*/  @P0 IMAD.WIDE.U32 R116, R110, 0x10, R116 ;  /* 0x000000106e740825 */ /* 0x004fc800078e0074 */
[----:B0-----:R-:W-:Y:S01]  /*fe00*/  @P3 IMAD.WIDE.U32 R118, R110, R119, UR40 ;  /* 0x000000286e763e25 */ /* 0x001fe2000f8e0077 */
[----:B-1----:R-:W-:Y:S06]  /*fe10*/  BRA.U !UP0, `(.L_x_1966) ;  /* 0x0000000108507547 */ /* 0x002fec000b800000 */
        /* <DEDUP_REMOVED lines=20> */
.L_x_1966:
        /* <DEDUP_REMOVED lines=19> */
.L_x_1969:
        /* <DEDUP_REMOVED lines=12> */
.L_x_1970:
        /* <DEDUP_REMOVED lines=43> */
.L_x_1968:
[----:B------:R-:W-:Y:S01]  /*10400*/  I2FP.F32.U32 R3, R0 ;  /* 0x0000000000037245 */ /* 0x000fe20000201000 */
[----:B-----5:R-:W-:Y:S01]  /*10410*/  IMAD.U32 R0, R72, 0x10000, RZ ;  /* 0x0001000048007824 */ /* 0x020fe200078e00ff */
[----:B------:R-:W-:Y:S01]  /*10420*/  ISETP.NE.AND P2, PT, R2, 0x1, PT ;  /* 0x000000010200780c */ /* 0x000fe20003f45270 */
[----:B------:R-:W-:Y:S01]  /*10430*/  HFMA2 R4, -RZ, RZ, 0, 1.1920928955078125e-07 ;  /* 0x00000002ff047431 */ /* 0x000fe200000001ff */
[----:B------:R-:W-:Y:S01]  /*10440*/  PRMT R72, R72, 0x7632, R72 ;  /* 0x0000763248487816 */ /* 0x000fe20000000048 */
[----:B------:R-:W-:Y:S01]  /*10450*/  FFMA.FTZ R3, R3, R88, 1.1641532182693481445e-10 ;  /* 0x2f00000003037423 */ /* 0x000fe20000010058 */
[----:B------:R-:W-:-:S04]  /*10460*/  FMUL.FTZ R0, R0, UR5 ;  /* 0x0000000500007c20 */ /* 0x000fc80008410000 */
[----:B------:R-:W-:Y:S01]  /*10470*/  FSETP.GTU.FTZ.AND P1, PT, R3, UR4, PT ;  /* 0x0000000403007c0b */ /* 0x000fe2000bf3c000 */
[----:B------:R-:W-:-:S03]  /*10480*/  IMAD.MOV.U32 R3, RZ, RZ, R10 ;  /* 0x000000ffff037224 */ /* 0x000fc600078e000a */
[----:B------:R-:W-:Y:S02]  /*10490*/  PLOP3.LUT P3, PT, P1, PT, PT, 0x8, 0x80 ;  /* 0x000000000080781c */ /* 0x000fe40000f6e170 */
[----:B------:R-:W-:Y:S02]  /*104a0*/  FSEL R0, R0, RZ, !P1 ;  /* 0x000000ff00007208 */ /* 0x000fe40004800000 */
[----:B-1----:R-:W-:Y:S01]  /*104b0*/  P2R R120, PR, RZ, 0x8 ;  /* 0x00000008ff787803 */ /* 0x002fe20000000000 */
        /* <DEDUP_REMOVED lines=9> */
.L_x_1972:
        /* <DEDUP_REMOVED lines=12> */
.L_x_1973:
        /* <DEDUP_REMOVED lines=43> */
.L_x_1971:
[----:B------:R-:W-:Y:S01]  /*108c0*/  I2FP.F32.U32 R3, R3 ;  /* 0x0000000300037245 */ /* 0x000fe20000201000 */
[----:B------:R-:W-:Y:S01]  /*108d0*/  IMAD.U32 R2, R68, 0x10000, RZ ;  /* 0x0001000044027824 */ /* 0x000fe200078e00ff */
[----:B------:R-:W-:Y:S01]  /*108e0*/  ISETP.NE.AND P2, PT, R4, 0x1, PT ;  /* 0x000000010400780c */ /* 0x000fe20003f45270 */
[----:B------:R-:W-:Y:S02]  /*108f0*/  @P0 IMAD.U32 R109, R64, 0x10000, RZ ;  /* 0x00010000406d0824 */ /* 0x000fe400078e00ff */
[----:B------:R-:W-:Y:S01]  /*10900*/  FFMA.FTZ R3, R3, R88, 1.1641532182693481445e-10 ;  /* 0x2f00000003037423 */ /* 0x000fe20000010058 */
[----:B------:R-:W-:-:S04]  /*10910*/  FMUL.FTZ R2, R2, UR5 ;  /* 0x0000000502027c20 */ /* 0x000fc80008410000 */
[----:B------:R-:W-:-:S04]  /*10920*/  FSETP.GTU.FTZ.AND P1, PT, R3, UR4, PT ;  /* 0x0000000403007c0b */ /* 0x000fc8000bf3c000 */
[----:B------:R-:W-:Y:S02]  /*10930*/  FSEL R3, R2, RZ, !P1 ;  /* 0x000000ff02037208 */ /* 0x000fe40004800000 */
[----:B------:R-:W-:Y:S02]  /*10940*/  SEL R8, RZ, 0x1, P1 ;  /* 0x00000001ff087807 */ /* 0x000fe40000800000 */
[----:B------:R-:W-:Y:S01]  /*10950*/  MOV R2, 0x2 ;  /* 0x0000000200027802 */ /* 0x000fe20000000f00 */
[----:B------:R-:W-:-:S04]  /*10960*/  FADD.FTZ R0, R0, R3 ;  /* 0x0000000300007221 */ /* 0x000fc80000010000 */
        /* <DEDUP_REMOVED lines=13> */
.L_x_1975:
        /* <DEDUP_REMOVED lines=12> */
.L_x_1976:
        /* <DEDUP_REMOVED lines=43> */
.L_x_1974:
[----:B------:R-:W-:Y:S01]  /*10db0*/  I2FP.F32.U32 R3, R0 ;  /* 0x0000000000037245 */ /* 0x000fe20000201000 */
[----:B------:R-:W-:Y:S01]  /*10dc0*/  IMAD.U32 R72, R72, 0x10000, RZ ;  /* 0x0001000048487824 */ /* 0x000fe200078e00ff */
[----:B------:R-:W-:Y:S01]  /*10dd0*/  ISETP.NE.AND P2, PT, R2, 0x1, PT ;  /* 0x000000010200780c */ /* 0x000fe20003f45270 */
[----:B------:R-:W-:Y:S02]  /*10de0*/  IMAD.MOV.U32 R4, RZ, RZ, 0x2 ;  /* 0x00000002ff047424 */ /* 0x000fe400078e00ff */
        /* <DEDUP_REMOVED lines=16> */
.L_x_1978:
        /* <DEDUP_REMOVED lines=12> */
.L_x_1979:
        /* <DEDUP_REMOVED lines=43> */
.L_x_1977:
        /* <DEDUP_REMOVED lines=26> */
.L_x_1981:
        /* <DEDUP_REMOVED lines=12> */
.L_x_1982:
        /* <DEDUP_REMOVED lines=43> */
.L_x_1980:
[----:B------:R-:W-:Y:S01]  /*11770*/  I2FP.F32.U32 R3, R0 ;  /* 0x0000000000037245 */ /* 0x000fe20000201000 */
[----:B------:R-:W-:Y:S01]  /*11780*/  IMAD.U32 R0, R73, 0x10000, RZ ;  /* 0x0001000049007824 */ /* 0x000fe200078e00ff */
[----:B------:R-:W-:Y:S01]  /*11790*/  ISETP.NE.AND P2, PT, R2, 0x1, PT ;  /* 0x000000010200780c */ /* 0x000fe20003f45270 */
[----:B------:R-:W-:Y:S02]  /*117a0*/  HFMA2 R4, -RZ, RZ, 0, 1.1920928955078125e-07 ;  /* 0x00000002ff047431 */ /* 0x000fe400000001ff */
[----:B------:R-:W-:Y:S01]  /*117b0*/  FFMA.FTZ R3, R3, R88, 1.1641532182693481445e-10 ;  /* 0x2f00000003037423 */ /* 0x000fe20000010058 */
[----:B------:R-:W-:Y:S01]  /*117c0*/  FMUL.FTZ R6, R0, UR5 ;  /* 0x0000000500067c20 */ /* 0x000fe20008410000 */
[----:B------:R-:W-:-:S03]  /*117d0*/  PRMT R0, R73, 0x7632, R0 ;  /* 0x0000763249007816 */ /* 0x000fc60000000000 */
        /* <DEDUP_REMOVED lines=14> */
.L_x_1984:
        /* <DEDUP_REMOVED lines=12> */
.L_x_1985:
        /* <DEDUP_REMOVED lines=43> */
.L_x_1983:
        /* <DEDUP_REMOVED lines=8> */
[----:B------:R-:W-:-:S03]  /*11cb0*/  MOV R2, 0x2 ;  /* 0x0000000200027802 */ /* 0x000fc60000000f00 */
[----:B------:R-:W-:Y:S01]  /*11cc0*/  FADD.FTZ R6, R6, R3 ;  /* 0x0000000306067221 */ /* 0x000fe20000010000 */
[----:B------:R-:W-:-:S03]  /*11cd0*/  IMAD.MOV.U32 R3, RZ, RZ, R10 ;  /* 0x000000ffff037224 */ /* 0x000fc600078e000a */
        /* <DEDUP_REMOVED lines=13> */
.L_x_1987:
        /* <DEDUP_REMOVED lines=12> */
.L_x_1988:
        /* <DEDUP_REMOVED lines=41> */
[----:B------:R-:W-:Y:S02]  /*12100*/  IMAD.MOV.U32 R101, RZ, RZ, R2 ;  /* 0x000000ffff657224 */ /* 0x000fe400078e0002 */
[----:B------:R-:W-:-:S07]  /*12110*/  HFMA2 R2, -RZ, RZ, 0, 0 ;  /* 0x00000000ff027431 */ /* 0x000fce00000001ff */
.L_x_1986:
[----:B------:R-:W-:Y:S01]  /*12120*/  ISETP.NE.AND P3, PT, R2, 0x1, PT ;  /* 0x000000010200780c */ /* 0x000fe20003f65270 */
[----:B------:R-:W-:Y:S01]  /*12130*/  IMAD.U32 R0, R0, 0x10000, RZ ;  /* 0x0001000000007824 */ /* 0x000fe200078e00ff */
[----:B------:R-:W-:Y:S01]  /*12140*/  I2FP.F32.U32 R3, R3 ;  /* 0x0000000300037245 */ /* 0x000fe20000201000 */
[----:B------:R-:W-:Y:S02]  /*12150*/  IMAD.MOV.U32 R4, RZ, RZ, 0x2 ;  /* 0x00000002ff047424 */ /* 0x000fe400078e00ff */
        /* <DEDUP_REMOVED lines=15> */
.L_x_1990:
        /* <DEDUP_REMOVED lines=12> */
.L_x_1991:
        /* <DEDUP_REMOVED lines=43> */
.L_x_1989:
        /* <DEDUP_REMOVED lines=8> */
[----:B------:R-:W-:-:S04]  /*12640*/  @P0 PRMT R3, R65, 0x7632, R3 ;  /* 0x0000763241030816 */ /* 0x000fc80000000003 */
[----:B------:R-:W-:Y:S02]  /*12650*/  FSEL R5, R2, RZ, !P2 ;  /* 0x000000ff02057208 */ /* 0x000fe40005000000 */
[----:B------:R-:W-:-:S03]  /*12660*/  @P0 SHF.L.U32 R3, R3, 0x10, RZ ;  /* 0x0000001003030819 */ /* 0x000fc600000006ff */
[----:B------:R-:W-:Y:S01]  /*12670*/  FADD.FTZ R0, R0, R5 ;  /* 0x0000000500007221 */ /* 0x000fe20000010000 */
[----:B------:R-:W-:-:S03]  /*12680*/  SEL R5, RZ, 0x1, P2 ;  /* 0x00000001ff057807 */ /* 0x000fc60001000000 */
        /* <DEDUP_REMOVED lines=13> */
.L_x_1993:
        /* <DEDUP_REMOVED lines=12> */
.L_x_1994:
        /* <DEDUP_REMOVED lines=43> */
.L_x_1992:
        /* <DEDUP_REMOVED lines=20> */
.L_x_1996:
        /* <DEDUP_REMOVED lines=12> */
.L_x_1997:
        /* <DEDUP_REMOVED lines=43> */
.L_x_1995:
[----:B------:R-:W-:Y:S01]  /*12f80*/  I2FP.F32.U32 R3, R3 ;  /* 0x0000000300037245 */ /* 0x000fe20000201000 */
[----:B------:R-:W-:Y:S02]  /*12f90*/  IMAD.U32 R2, R70, 0x10000, RZ ;  /* 0x0001000046027824 */ /* 0x000fe400078e00ff */
[----:B------:R-:W-:Y:S02]  /*12fa0*/  @P0 IMAD.U32 R115, R66, 0x10000, RZ ;  /* 0x0001000042730824 */ /* 0x000fe400078e00ff */
[----:B------:R-:W-:Y:S01]  /*12fb0*/  FFMA.FTZ R3, R3, R88, 1.1641532182693481445e-10 ;  /* 0x2f00000003037423 */ /* 0x000fe20000010058 */
[----:B------:R-:W-:-:S04]  /*12fc0*/  FMUL.FTZ R2, R2, UR5 ;  /* 0x0000000502027c20 */ /* 0x000fc80008410000 */
[----:B------:R-:W-:-:S04]  /*12fd0*/  FSETP.GTU.FTZ.AND P3, PT, R3, UR4, PT ;  /* 0x0000000403007c0b */ /* 0x000fc8000bf7c000 */
[----:B------:R-:W-:-:S05]  /*12fe0*/  FSEL R3, R2, RZ, !P3 ;  /* 0x000000ff02037208 */ /* 0x000fca0005800000 */
[----:B------:R-:W-:Y:S01]  /*12ff0*/  FADD.FTZ R2, R4, R3 ;  /* 0x0000000304027221 */ /* 0x000fe20000010000 */
[----:B------:R-:W-:Y:S01]  /*13000*/  SEL R4, RZ, 0x1, P3 ;  /* 0x00000001ff047807 */ /* 0x000fe20001800000 */
[----:B------:R-:W-:Y:S01]  /*13010*/  IMAD.MOV.U32 R3, RZ, RZ, R10 ;  /* 0x000000ffff037224 */ /* 0x000fe200078e000a */
[----:B------:R-:W-:Y:S01]  /*13020*/  ISETP.NE.AND P3, PT, R73, 0x1, PT ;  /* 0x000000014900780c */ /* 0x000fe20003f65270 */
[--C-:B------:R-:W-:Y:S01]  /*13030*/  @P0 FADD.FTZ R115, R115, R2.reuse ;  /* 0x0000000273730221 */ /* 0x100fe20000010000 */
[----:B------:R-:W-:Y:S01]  /*13040*/  @!P0 IMAD.MOV.U32 R115, RZ, RZ, R2 ;  /* 0x000000ffff738224 */ /* 0x000fe200078e0002 */
[----:B------:R-:W-:-:S04]  /*13050*/  MOV R2, 0x2 ;  /* 0x0000000200027802 */ /* 0x000fc80000000f00 */
        /* <DEDUP_REMOVED lines=10> */
.L_x_1999:
        /* <DEDUP_REMOVED lines=12> */
.L_x_2000:
        /* <DEDUP_REMOVED lines=43> */
.L_x_1998:
        /* <DEDUP_REMOVED lines=19> */
.L_x_2002:
        /* <DEDUP_REMOVED lines=12> */
.L_x_2003:
        /* <DEDUP_REMOVED lines=43> */
.L_x_2001:
        /* <DEDUP_REMOVED lines=12> */
[----:B------:R-:W-:Y:S01]  /*139d0*/  @P0 SHF.L.U32 R73, R2, 0x10, RZ ;  /* 0x0000001002490819 */ /* 0x000fe200000006ff */
[----:B------:R-:W-:-:S04]  /*139e0*/  IMAD.MOV.U32 R2, RZ, RZ, R10 ;  /* 0x000000ffff027224 */ /* 0x000fc800078e000a */
[----:B------:R-:W-:Y:S01]  /*139f0*/  @P0 FADD.FTZ R118, R74, R73 ;  /* 0x000000494a760221 */ /* 0x000fe20000010000 */
[----:B------:R-:W-:-:S05]  /*13a00*/  @!P0 IMAD.MOV.U32 R118, RZ, RZ, R74 ;  /* 0x000000ffff768224 */ /* 0x000fca00078e004a */
        /* <DEDUP_REMOVED lines=10> */
.L_x_2005:
        /* <DEDUP_REMOVED lines=12> */
.L_x_2006:
        /* <DEDUP_REMOVED lines=43> */
.L_x_2004:
[----:B------:R-:W-:Y:S01]  /*13e20*/  I2FP.F32.U32 R73, R2 ;  /* 0x0000000200497245 */ /* 0x000fe20000201000 */
[C---:B------:R-:W-:Y:S01]  /*13e30*/  IMAD.U32 R2, R75.reuse, 0x10000, RZ ;  /* 0x000100004b027824 */ /* 0x040fe200078e00ff */
[----:B------:R-:W-:Y:S01]  /*13e40*/  ISETP.NE.AND P5, PT, R112, 0x1, PT ;  /* 0x000000017000780c */ /* 0x000fe20003fa5270 */
[----:B------:R-:W-:Y:S01]  /*13e50*/  IMAD.MOV.U32 R74, RZ, RZ, R10 ;  /* 0x000000ffff4a7224 */ /* 0x000fe200078e000a */
[----:B------:R-:W-:Y:S01]  /*13e60*/  PRMT R119, R75, 0x7632, R119 ;  /* 0x000076324b777816 */ /* 0x000fe20000000077 */
[----:B------:R-:W-:Y:S01]  /*13e70*/  FFMA.FTZ R73, R73, R88, 1.1641532182693481445e-10 ;  /* 0x2f00000049497423 */ /* 0x000fe20000010058 */
[----:B------:R-:W-:Y:S01]  /*13e80*/  FMUL.FTZ R2, R2, UR5 ;  /* 0x0000000502027c20 */ /* 0x000fe20008410000 */
[----:B------:R-:W-:-:S03]  /*13e90*/  HFMA2 R75, -RZ, RZ, 0, 1.1920928955078125e-07 ;  /* 0x00000002ff4b7431 */ /* 0x000fc600000001ff */
        /* <DEDUP_REMOVED lines=12> */
.L_x_2008:
        /* <DEDUP_REMOVED lines=12> */
.L_x_2009:
        /* <DEDUP_REMOVED lines=43> */
.L_x_2007:
[----:B------:R-:W-:Y:S01]  /*142d0*/  I2FP.F32.U32 R73, R74 ;  /* 0x0000004a00497245 */ /* 0x000fe20000201000 */
[----:B------:R-:W-:Y:S01]  /*142e0*/  @P0 IMAD.U32 R117, R67, 0x10000, RZ ;  /* 0x0001000043750824 */ /* 0x000fe200078e00ff */
[----:B------:R-:W-:Y:S02]  /*142f0*/  SHF.L.U32 R72, R71, 0x10, RZ ;  /* 0x0000001047487819 */ /* 0x000fe400000006ff */
[----:B------:R-:W-:Y:S01]  /*14300*/  MOV R112, 0x2 ;  /* 0x0000000200707802 */ /* 0x000fe20000000f00 */
[----:B------:R-:W-:Y:S02]  /*14310*/  FFMA.FTZ R73, R73, R88, 1.1641532182693481445e-10 ;  /* 0x2f00000049497423 */ /* 0x000fe40000010058 */
[----:B------:R-:W-:-:S03]  /*14320*/  FMUL.FTZ R72, R72, UR5 ;  /* 0x0000000548487c20 */ /* 0x000fc60008410000 */
[----:B------:R-:W-:-:S04]  /*14330*/  FSETP.GTU.FTZ.AND P5, PT, R73, UR4, PT ;  /* 0x0000000449007c0b */ /* 0x000fc8000bfbc000 */
        /* <DEDUP_REMOVED lines=18> */
.L_x_2011:
        /* <DEDUP_REMOVED lines=12> */
.L_x_2012:
        /* <DEDUP_REMOVED lines=43> */
.L_x_2010:
        /* <DEDUP_REMOVED lines=19> */
.L_x_2014:
        /* <DEDUP_REMOVED lines=14> */
.L_x_2015:
        /* <DEDUP_REMOVED lines=43> */
.L_x_2013:
        /* <DEDUP_REMOVED lines=20> */
.L_x_1967:
        /* <DEDUP_REMOVED lines=15> */
.L_x_2018:
        /* <DEDUP_REMOVED lines=12> */
.L_x_2019:
        /* <DEDUP_REMOVED lines=43> */
.L_x_2017:
[----:B------:R-:W-:Y:S01]  /*15230*/  I2FP.F32.U32 R109, R111 ;  /* 0x0000006f006d7245 */ /* 0x000fe20000201000 */
[----:B-----5:R-:W-:Y:S01]  /*15240*/  IMAD.U32 R111, R72, 0x10000, RZ ;  /* 0x00010000486f7824 */ /* 0x020fe200078e00ff */
[----:B------:R-:W-:Y:S01]  /*15250*/  ISETP.NE.AND P2, PT, R113, 0x1, PT ;  /* 0x000000017100780c */ /* 0x000fe20003f45270 */
[----:B------:R-:W-:Y:S01]  /*15260*/  @P0 IMAD.U32 R112, R64, 0x10000, RZ ;  /* 0x0001000040700824 */ /* 0x000fe200078e00ff */
[----:B------:R-:W-:Y:S01]  /*15270*/  PRMT R72, R72, 0x7632, R72 ;  /* 0x0000763248487816 */ /* 0x000fe20000000048 */
[----:B------:R-:W-:Y:S01]  /*15280*/  FFMA.FTZ R109, R109, R88, 1.1641532182693481445e-10 ;  /* 0x2f0000006d6d7423 */ /* 0x000fe20000010058 */
[----:B------:R-:W-:Y:S01]  /*15290*/  FMUL.FTZ R111, R111, UR5 ;  /* 0x000000056f6f7c20 */ /* 0x000fe20008410000 */
[----:B------:R-:W-:-:S03]  /*152a0*/  MOV R115, 0x2 ;  /* 0x0000000200737802 */ /* 0x000fc60000000f00 */
[----:B------:R-:W-:-:S04]  /*152b0*/  FSETP.GTU.FTZ.AND P1, PT, R109, UR4, PT ;  /* 0x000000046d007c0b */ /* 0x000fc8000bf3c000 */
[----:B------:R-:W-:Y:S01]  /*152c0*/  FSEL R109, R111, RZ, !P1 ;  /* 0x000000ff6f6d7208 */ /* 0x000fe20004800000 */
[----:B------:R-:W-:Y:S01]  /*152d0*/  IMAD.MOV.U32 R111, RZ, RZ, R10 ;  /* 0x000000ffff6f7224 */ /* 0x000fe200078e000a */
[----:B------:R-:W-:-:S03]  /*152e0*/  PLOP3.LUT P1, PT, P1, PT, PT, 0x8, 0x80 ;  /* 0x000000000080781c */ /* 0x000fc60000f2e170 */
[----:B------:R-:W-:Y:S01]  /*152f0*/  @P0 FADD.FTZ R109, R112, R109 ;  /* 0x0000006d706d0221 */ /* 0x000fe20000010000 */
[----:B-1----:R-:W-:-:S04]  /*15300*/  P2R R120, PR, RZ, 0x2 ;  /* 0x00000002ff787803 */ /* 0x002fc80000000000 */
        /* <DEDUP_REMOVED lines=10> */
.L_x_2021:
        /* <DEDUP_REMOVED lines=12> */
.L_x_2022:
        /* <DEDUP_REMOVED lines=43> */
.L_x_2020:
[----:B------:R-:W-:Y:S01]  /*15720*/  I2FP.F32.U32 R111, R111 ;  /* 0x0000006f006f7245 */ /* 0x000fe20000201000 */
[----:B------:R-:W-:Y:S01]  /*15730*/  IMAD.U32 R72, R72, 0x10000, RZ ;  /* 0x0001000048487824 */ /* 0x000fe200078e00ff */
[----:B------:R-:W-:Y:S01]  /*15740*/  ISETP.NE.AND P2, PT, R115, 0x1, PT ;  /* 0x000000017300780c */ /* 0x000fe20003f45270 */
[----:B------:R-:W-:Y:S01]  /*15750*/  IMAD.MOV.U32 R113, RZ, RZ, 0x2 ;  /* 0x00000002ff717424 */ /* 0x000fe200078e00ff */
[----:B------:R-:W-:Y:S01]  /*15760*/  @P0 PRMT R112, R64, 0x7632, R112 ;  /* 0x0000763240700816 */ /* 0x000fe20000000070 */
[----:B------:R-:W-:Y:S01]  /*15770*/  FFMA.FTZ R111, R111, R88, 1.1641532182693481445e-10 ;  /* 0x2f0000006f6f7423 */ /* 0x000fe20000010058 */
[----:B------:R-:W-:-:S04]  /*15780*/  FMUL.FTZ R72, R72, UR5 ;  /* 0x0000000548487c20 */ /* 0x000fc80008410000 */
[----:B------:R-:W-:Y:S02]  /*15790*/  FSETP.GTU.FTZ.AND P1, PT, R111, UR4, PT ;  /* 0x000000046f007c0b */ /* 0x000fe4000bf3c000 */
[----:B------:R-:W-:Y:S02]  /*157a0*/  @P0 SHF.L.U32 R111, R112, 0x10, RZ ;  /* 0x00000010706f0819 */ /* 0x000fe400000006ff */
        /* <DEDUP_REMOVED lines=15> */
.L_x_2024:
        /* <DEDUP_REMOVED lines=12> */
.L_x_2025:
        /* <DEDUP_REMOVED lines=43> */
.L_x_2023:
[----:B------:R-:W-:Y:S01]  /*15c10*/  I2FP.F32.U32 R111, R72 ;  /* 0x00000048006f7245 */ /* 0x000fe20000201000 */
[----:B------:R-:W-:Y:S01]  /*15c20*/  @P0 IMAD.U32 R112, R65, 0x10000, RZ ;  /* 0x0001000041700824 */ /* 0x000fe200078e00ff */
[----:B------:R-:W-:Y:S02]  /*15c30*/  SHF.L.U32 R72, R73, 0x10, RZ ;  /* 0x0000001049487819 */ /* 0x000fe400000006ff */
[----:B------:R-:W-:Y:S01]  /*15c40*/  ISETP.NE.AND P2, PT, R113, 0x1, PT ;  /* 0x000000017100780c */ /* 0x000fe20003f45270 */
[----:B------:R-:W-:Y:S01]  /*15c50*/  FFMA.FTZ R111, R111, R88, 1.1641532182693481445e-10 ;  /* 0x2f0000006f6f7423 */ /* 0x000fe20000010058 */
[----:B------:R-:W-:Y:S01]  /*15c60*/  PRMT R115, R73, 0x7632, R115 ;  /* 0x0000763249737816 */ /* 0x000fe20000000073 */
[----:B------:R-:W-:Y:S01]  /*15c70*/  FMUL.FTZ R72, R72, UR5 ;  /* 0x0000000548487c20 */ /* 0x000fe20008410000 */
[----:B------:R-:W-:Y:S02]  /*15c80*/  MOV R73, R10 ;  /* 0x0000000a00497202 */ /* 0x000fe40000000f00 */
        /* <DEDUP_REMOVED lines=16> */
.L_x_2027:
        /* <DEDUP_REMOVED lines=12> */
.L_x_2028:
        /* <DEDUP_REMOVED lines=43> */
.L_x_2026:
        /* <DEDUP_REMOVED lines=23> */
.L_x_2030:
        /* <DEDUP_REMOVED lines=12> */
.L_x_2031:
        /* <DEDUP_REMOVED lines=43> */
.L_x_2029:
[----:B------:R-:W-:Y:S01]  /*165e0*/  I2FP.F32.U32 R73, R73 ;  /* 0x0000004900497245 */ /* 0x000fe20000201000 */
[----:B------:R-:W-:Y:S01]  /*165f0*/  IMAD.U32 R72, R74, 0x10000, RZ ;  /* 0x000100004a487824 */ /* 0x000fe200078e00ff */
[----:B------:R-:W-:Y:S02]  /*16600*/  ISETP.NE.AND P3, PT, R113, 0x1, PT ;  /* 0x000000017100780c */ /* 0x000fe40003f65270 */
        /* <DEDUP_REMOVED lines=20> */
.L_x_2033:
        /* <DEDUP_REMOVED lines=12> */
.L_x_2034:
        /* <DEDUP_REMOVED lines=43> */
.L_x_2032:
        /* <DEDUP_REMOVED lines=23> */
.L_x_2036:
        /* <DEDUP_REMOVED lines=12> */
.L_x_2037:
        /* <DEDUP_REMOVED lines=43> */
.L_x_2035:
        /* <DEDUP_REMOVED lines=23> */
.L_x_2039:
        /* <DEDUP_REMOVED lines=12> */
.L_x_2040:
        /* <DEDUP_REMOVED lines=43> */
.L_x_2038:
        /* <DEDUP_REMOVED lines=15> */
.L_x_2016:
        /* <DEDUP_REMOVED lines=8> */
[----:B------:R-:W-:Y:S02]  /*175f0*/  ISETP.NE.AND P6, PT, R120, RZ, PT ;  /* 0x000000ff7800720c */ /* 0x000fe40003fc5270 */
[----:B------:R-:W-:-:S02]  /*17600*/  SEL R122, RZ, 0x1000000, !P1 ;  /* 0x01000000ff7a7807 */ /* 0x000fc40004800000 */
[----:B------:R-:W-:Y:S02]  /*17610*/  SEL R121, RZ, 0x10000, !P4 ;  /* 0x00010000ff797807 */ /* 0x000fe40006000000 */
[----:B------:R-:W-:Y:S02]  /*17620*/  SEL R120, RZ, 0x100, !P5 ;  /* 0x00000100ff787807 */ /* 0x000fe40006800000 */
[----:B------:R-:W-:Y:S02]  /*17630*/  SEL R127, RZ, 0x100, !P3 ;  /* 0x00000100ff7f7807 */ /* 0x000fe40005800000 */
[----:B------:R-:W-:Y:S01]  /*17640*/  LOP3.LUT R120, R120, R122, R121, 0xfe, !PT ;  /* 0x0000007a78787212 */ /* 0x000fe200078efe79 */
[----:B------:R-:W-:Y:S01]  /*17650*/  VIADD R121, R76, 0x180 ;  /* 0x000001804c797836 */ /* 0x000fe20000000000 */
[----:B------:R-:W-:Y:S01]  /*17660*/  LOP3.LUT R127, R127, R128, R126, 0xfe, !PT ;  /* 0x000000807f7f7212 */ /* 0x000fe200078efe7e */
[----:B------:R-:W-:Y:S01]  /*17670*/  IMAD.MOV.U32 R126, RZ, RZ, 0x10 ;  /* 0x00000010ff7e7424 */ /* 0x000fe200078e00ff */
[----:B------:R-:W-:Y:S01]  /*17680*/  SEL R122, RZ, 0x1, !P2 ;  /* 0x00000001ff7a7807 */ /* 0x000fe20005000000 */
[----:B------:R-:W-:Y:S01]  /*17690*/  IMAD.WIDE.U32 R128, R121, 0x10, R132 ;  /* 0x0000001079807825 */ /* 0x000fe200078e0084 */
[----:B------:R-:W-:-:S02]  /*176a0*/  SEL R123, RZ, 0x1, !P6 ;  /* 0x00000001ff7b7807 */ /* 0x000fc40007000000 */
[----:B--2---:R-:W-:Y:S01]  /*176b0*/  LOP3.LUT R73, R127, R122, RZ, 0xfc, !PT ;  /* 0x0000007a7f497212 */ /* 0x004fe200078efcff */
[----:B------:R-:W-:Y:S01]  /*176c0*/  IMAD.WIDE.U32 R74, R110, 0x8, R84 ;  /* 0x000000086e4a7825 */ /* 0x000fe200078e0054 */
[----:B------:R-:W-:Y:S02]  /*176d0*/  LOP3.LUT R72, R120, R123, RZ, 0xfc, !PT ;  /* 0x0000007b78487212 */ /* 0x000fe400078efcff */
[----:B------:R-:W-:Y:S01]  /*176e0*/  PLOP3.LUT P3, PT, PT, PT, UP0, 0x80, 0x8 ;  /* 0x000000000008781c */ /* 0x000fe20003f6f008 */
[C---:B0-----:R-:W-:Y:S01]  /*176f0*/  @P0 IMAD.WIDE.U32 R124, R121.reuse, 0x10, R124 ;  /* 0x00000010797c0825 */ /* 0x041fe200078e007c */
[----:B------:R-:W-:Y:S01]  /*17700*/  PLOP3.LUT P1, PT, PT, PT, UP0, 0x80, 0x8 ;  /* 0x000000000008781c */ /* 0x000fe20003f2f008 */
[----:B------:R0:W-:Y:S10]  /*17710*/  STG.E.64 desc[UR8][R74.64], R72 ;  /* 0x000000484a007986 */ /* 0x0001f4000c101b08 */
[----:B-1----:R-:W-:Y:S01]  /*17720*/  @P3 IMAD.WIDE.U32 R126, R121, R126, UR40 ;  /* 0x00000028797e3e25 */ /* 0x002fe2000f8e007e */
[----:B------:R-:W-:Y:S06]  /*17730*/  BRA.U !UP0, `(.L_x_2041) ;  /* 0x0000000108507547 */ /* 0x000fec000b800000 */
        /* <DEDUP_REMOVED lines=20> */
.L_x_2041:
        /* <DEDUP_REMOVED lines=19> */
.L_x_2044:
        /* <DEDUP_REMOVED lines=12> */
.L_x_2045:
        /* <DEDUP_REMOVED lines=43> */
.L_x_2043:
[----:B------:R-:W-:Y:S01]  /*17d20*/  I2FP.F32.U32 R3, R0 ;  /* 0x0000000000037245 */ /* 0x000fe20000201000 */
[----:B------:R-:W-:Y:S01]  /*17d30*/  IMAD.MOV.U32 R4, RZ, RZ, 0x2 ;  /* 0x00000002ff047424 */ /* 0x000fe200078e00ff */
[----:B------:R-:W-:Y:S02]  /*17d40*/  ISETP.NE.AND P2, PT, R2, 0x1, PT ;  /* 0x000000010200780c */ /* 0x000fe40003f45270 */
[C---:B-----5:R-:W-:Y:S01]  /*17d50*/  SHF.L.U32 R0, R72.reuse, 0x10, RZ ;  /* 0x0000001048007819 */ /* 0x060fe200000006ff */
[----:B------:R-:W-:Y:S01]  /*17d60*/  FFMA.FTZ R3, R3, R88, 1.1641532182693481445e-10 ;  /* 0x2f00000003037423 */ /* 0x000fe20000010058 */
[----:B------:R-:W-:-:S03]  /*17d70*/  PRMT R72, R72, 0x7632, R72 ;  /* 0x0000763248487816 */ /* 0x000fc60000000048 */
[----:B------:R-:W-:Y:S01]  /*17d80*/  FMUL.FTZ R0, R0, UR5 ;  /* 0x0000000500007c20 */ /* 0x000fe20008410000 */
        /* <DEDUP_REMOVED lines=14> */
.L_x_2047:
        /* <DEDUP_REMOVED lines=12> */
.L_x_2048:
        /* <DEDUP_REMOVED lines=43> */
.L_x_2046:
        /* <DEDUP_REMOVED lines=8> */
[----:B------:R-:W-:Y:S01]  /*18260*/  HFMA2 R2, -RZ, RZ, 0, 1.1920928955078125e-07 ;  /* 0x00000002ff027431 */ /* 0x000fe200000001ff */
[----:B------:R-:W-:-:S03]  /*18270*/  SEL R8, RZ, 0x1, P1 ;  /* 0x00000001ff087807 */ /* 0x000fc60000800000 */
        /* <DEDUP_REMOVED lines=14> */
.L_x_2050:
        /* <DEDUP_REMOVED lines=12> */
.L_x_2051:
        /* <DEDUP_REMOVED lines=43> */
.L_x_2049:
        /* <DEDUP_REMOVED lines=20> */
.L_x_2053:
        /* <DEDUP_REMOVED lines=12> */
.L_x_2054:
        /* <DEDUP_REMOVED lines=43> */
.L_x_2052:
        /* <DEDUP_REMOVED lines=26> */
.L_x_2056:
        /* <DEDUP_REMOVED lines=12> */
.L_x_2057:
        /* <DEDUP_REMOVED lines=43> */
.L_x_2055:
[----:B------:R-:W-:Y:S01]  /*19090*/  I2FP.F32.U32 R3, R0 ;  /* 0x0000000000037245 */ /* 0x000fe20000201000 */
[----:B------:R-:W-:Y:S01]  /*190a0*/  IMAD.U32 R0, R73, 0x10000, RZ ;  /* 0x0001000049007824 */ /* 0x000fe200078e00ff */
[----:B------:R-:W-:Y:S01]  /*190b0*/  ISETP.NE.AND P2, PT, R2, 0x1, PT ;  /* 0x000000010200780c */ /* 0x000fe20003f45270 */
[----:B------:R-:W-:Y:S02]  /*190c0*/  IMAD.MOV.U32 R4, RZ, RZ, 0x2 ;  /* 0x00000002ff047424 */ /* 0x000fe400078e00ff */
[----:B------:R-:W-:Y:S01]  /*190d0*/  FFMA.FTZ R3, R3, R88, 1.1641532182693481445e-10 ;  /* 0x2f00000003037423 */ /* 0x000fe20000010058 */
[----:B------:R-:W-:Y:S01]  /*190e0*/  FMUL.FTZ R6, R0, UR5 ;  /* 0x0000000500067c20 */ /* 0x000fe20008410000 */
[----:B------:R-:W-:-:S03]  /*190f0*/  PRMT R0, R73, 0x7632, R0 ;  /* 0x0000763249007816 */ /* 0x000fc60000000000 */
        /* <DEDUP_REMOVED lines=14> */
.L_x_2059:
        /* <DEDUP_REMOVED lines=12> */
.L_x_2060:
        /* <DEDUP_REMOVED lines=43> */
.L_x_2058:
        /* <DEDUP_REMOVED lines=24> */
.L_x_2062:
        /* <DEDUP_REMOVED lines=12> */
.L_x_2063:
        /* <DEDUP_REMOVED lines=43> */
.L_x_2061:
        /* <DEDUP_REMOVED lines=19> */
.L_x_2065:
        /* <DEDUP_REMOVED lines=12> */
.L_x_2066:
        /* <DEDUP_REMOVED lines=43> */
.L_x_2064:
        /* <DEDUP_REMOVED lines=8> */
[----:B------:R-:W-:-:S04]  /*19f60*/  @P0 PRMT R3, R65, 0x7632, R3 ;  /* 0x0000763241030816 */ /* 0x000fc80000000003 */
[----:B------:R-:W-:Y:S01]  /*19f70*/  FSEL R5, R2, RZ, !P2 ;  /* 0x000000ff02057208 */ /* 0x000fe20005000000 */
[----:B------:R-:W-:-:S04]  /*19f80*/  @P0 IMAD.U32 R3, R3, 0x10000, RZ ;  /* 0x0001000003030824 */ /* 0x000fc800078e00ff */
        /* <DEDUP_REMOVED lines=15> */
.L_x_2068:
        /* <DEDUP_REMOVED lines=12> */
.L_x_2069:
        /* <DEDUP_REMOVED lines=43> */
.L_x_2067:
[----:B------:R-:W-:Y:S01]  /*1a3f0*/  I2FP.F32.U32 R3, R3 ;  /* 0x0000000300037245 */ /* 0x000fe20000201000 */
[----:B------:R-:W-:Y:S01]  /*1a400*/  IMAD.U32 R2, R74, 0x10000, RZ ;  /* 0x000100004a027824 */ /* 0x000fe200078e00ff */
        /* <DEDUP_REMOVED lines=18> */
.L_x_2071:
        /* <DEDUP_REMOVED lines=12> */
.L_x_2072:
        /* <DEDUP_REMOVED lines=43> */
.L_x_2070:
[----:B------:R-:W-:Y:S01]  /*1a8a0*/  I2FP.F32.U32 R3, R3 ;  /* 0x0000000300037245 */ /* 0x000fe20000201000 */
[----:B------:R-:W-:Y:S01]  /*1a8b0*/  IMAD.U32 R2, R70, 0x10000, RZ ;  /* 0x0001000046027824 */ /* 0x000fe200078e00ff */
[----:B------:R-:W-:-:S03]  /*1a8c0*/  @P0 SHF.L.U32 R73, R66, 0x10, RZ ;  /* 0x0000001042490819 */ /* 0x000fc600000006ff */
[----:B------:R-:W-:Y:S01]  /*1a8d0*/  FFMA.FTZ R3, R3, R88, 1.1641532182693481445e-10 ;  /* 0x2f00000003037423 */ /* 0x000fe20000010058 */
[----:B------:R-:W-:-:S04]  /*1a8e0*/  FMUL.FTZ R2, R2, UR5 ;  /* 0x0000000502027c20 */ /* 0x000fc80008410000 */
        /* <DEDUP_REMOVED lines=19> */
.L_x_2074:
        /* <DEDUP_REMOVED lines=12> */
.L_x_2075:
        /* <DEDUP_REMOVED lines=43> */
.L_x_2073:
        /* <DEDUP_REMOVED lines=19> */
.L_x_2077:
        /* <DEDUP_REMOVED lines=12> */
.L_x_2078:
        /* <DEDUP_REMOVED lines=43> */
.L_x_2076:
        /* <DEDUP_REMOVED lines=26> */
.L_x_2080:
        /* <DEDUP_REMOVED lines=12> */
.L_x_2081:
        /* <DEDUP_REMOVED lines=43> */
.L_x_2079:
        /* <DEDUP_REMOVED lines=20> */
.L_x_2083:
        /* <DEDUP_REMOVED lines=12> */
.L_x_2084:
        /* <DEDUP_REMOVED lines=43> */
.L_x_2082:
        /* <DEDUP_REMOVED lines=25> */
.L_x_2086:
        /* <DEDUP_REMOVED lines=12> */
.L_x_2087:
        /* <DEDUP_REMOVED lines=43> */
.L_x_2085:
        /* <DEDUP_REMOVED lines=19> */
.L_x_2089:
        /* <DEDUP_REMOVED lines=14> */
.L_x_2090:
        /* <DEDUP_REMOVED lines=43> */
.L_x_2088:
        /* <DEDUP_REMOVED lines=20> */
.L_x_2042:
[----:B------:R-:W-:Y:S01]  /*1c6f0*/  ISETP.NE.AND P1, PT, R130, 0x1, PT ;  /* 0x000000018200780c */ /* 0x000fe20003f25270 */
[----:B------:R-:W-:Y:S01]  /*1c700*/  IMAD.MOV.U32 R122, RZ, RZ, 0x2 ;  /* 0x00000002ff7a7424 */ /* 0x000fe200078e00ff */
[----:B------:R-:W-:Y:S01]  /*1c710*/  MOV R112, R10 ;  /* 0x0000000a00707202 */ /* 0x000fe20000000f00 */
[----:B--2---:R-:W-:-:S10]  /*1c720*/  IMAD.MOV.U32 R129, RZ, RZ, R101 ;  /* 0x000000ffff817224 */ /* 0x004fd400078e0065 */
        /* <DEDUP_REMOVED lines=11> */
.L_x_2093:
        /* <DEDUP_REMOVED lines=12> */
.L_x_2094:
        /* <DEDUP_REMOVED lines=39> */
[----:B------:R-:W-:Y:S01]  /*1cb10*/  LOP3.LUT R97, R124, UR32, R123, 0x96, !PT ;  /* 0x000000207c617c12 */ /* 0x000fe2000f8e967b */
[----:B------:R-:W-:Y:S01]  /*1cb20*/  IMAD.MOV.U32 R129, RZ, RZ, R112 ;  /* 0x000000ffff817224 */ /* 0x000fe200078e0070 */
[----:B------:R-:W-:Y:S01]  /*1cb30*/  LOP3.LUT R96, R96, UR26, R113, 0x96, !PT ;  /* 0x0000001a60607c12 */ /* 0x000fe2000f8e9671 */
[----:B------:R-:W-:-:S07]  /*1cb40*/  IMAD.MOV.U32 R112, RZ, RZ, R101 ;  /* 0x000000ffff707224 */ /* 0x000fce00078e0065 */
.L_x_2092:
[----:B------:R-:W-:Y:S01]  /*1cb50*/  I2FP.F32.U32 R101, R112 ;  /* 0x0000007000657245 */ /* 0x000fe20000201000 */
[----:B-----5:R-:W-:Y:S01]  /*1cb60*/  IMAD.U32 R112, R72, 0x10000, RZ ;  /* 0x0001000048707824 */ /* 0x020fe200078e00ff */
[----:B------:R-:W-:Y:S01]  /*1cb70*/  ISETP.NE.AND P2, PT, R122, 0x1, PT ;  /* 0x000000017a00780c */ /* 0x000fe20003f45270 */
[----:B------:R-:W-:Y:S01]  /*1cb80*/  IMAD.MOV.U32 R113, RZ, RZ, R10 ;  /* 0x000000ffff717224 */ /* 0x000fe200078e000a */
        /* <DEDUP_REMOVED lines=20> */
.L_x_2096:
        /* <DEDUP_REMOVED lines=12> */
.L_x_2097:
        /* <DEDUP_REMOVED lines=43> */
.L_x_2095:
[----:B------:R-:W-:Y:S01]  /*1d040*/  I2FP.F32.U32 R113, R113 ;  /* 0x0000007100717245 */ /* 0x000fe20000201000 */
[----:B------:R-:W-:Y:S01]  /*1d050*/  IMAD.U32 R72, R72, 0x10000, RZ ;  /* 0x0001000048487824 */ /* 0x000fe200078e00ff */
[----:B------:R-:W-:Y:S02]  /*1d060*/  ISETP.NE.AND P2, PT, R124, 0x1, PT ;  /* 0x000000017c00780c */ /* 0x000fe40003f45270 */
[----:B------:R-:W-:Y:S01]  /*1d070*/  @P0 PRMT R112, R64, 0x7632, R112 ;  /* 0x0000763240700816 */ /* 0x000fe20000000070 */
[----:B------:R-:W-:Y:S01]  /*1d080*/  FFMA.FTZ R113, R113, R88, 1.1641532182693481445e-10 ;  /* 0x2f00000071717423 */ /* 0x000fe20000010058 */
[----:B------:R-:W-:Y:S02]  /*1d090*/  FMUL.FTZ R72, R72, UR5 ;  /* 0x0000000548487c20 */ /* 0x000fe40008410000 */
[----:B------:R-:W-:Y:S02]  /*1d0a0*/  @P0 SHF.L.U32 R112, R112, 0x10, RZ ;  /* 0x0000001070700819 */ /* 0x000fe400000006ff */
[----:B------:R-:W-:-:S04]  /*1d0b0*/  FSETP.GTU.FTZ.AND P1, PT, R113, UR4, PT ;  /* 0x0000000471007c0b */ /* 0x000fc8000bf3c000 */
[----:B------:R-:W-:Y:S01]  /*1d0c0*/  FSEL R123, R72, RZ, !P1 ;  /* 0x000000ff487b7208 */ /* 0x000fe20004800000 */
[----:B------:R-:W-:Y:S01]  /*1d0d0*/  IMAD.MOV.U32 R72, RZ, RZ, R10 ;  /* 0x000000ffff487224 */ /* 0x000fe200078e000a */
[----:B------:R-:W-:-:S03]  /*1d0e0*/  PLOP3.LUT P1, PT, P1, PT, PT, 0x8, 0x80 ;  /* 0x000000000080781c */ /* 0x000fc60000f2e170 */
[----:B------:R-:W-:Y:S01]  /*1d0f0*/  @P0 FADD.FTZ R123, R123, R112 ;  /* 0x000000707b7b0221 */ /* 0x000fe20000010000 */
[----:B------:R-:W-:Y:S01]  /*1d100*/  IMAD.MOV.U32 R112, RZ, RZ, 0x2 ;  /* 0x00000002ff707424 */ /* 0x000fe200078e00ff */
[----:B------:R-:W-:-:S03]  /*1d110*/  P2R R130, PR, RZ, 0x2 ;  /* 0x00000002ff827803 */ /* 0x000fc60000000000 */
        /* <DEDUP_REMOVED lines=10> */
.L_x_2099:
        /* <DEDUP_REMOVED lines=12> */
.L_x_2100:
        /* <DEDUP_REMOVED lines=43> */
.L_x_2098:
[----:B------:R-:W-:Y:S02]  /*1d530*/  I2FP.F32.U32 R113, R72 ;  /* 0x0000004800717245 */ /* 0x000fe40000201000 */
[----:B------:R-:W-:Y:S02]  /*1d540*/  SHF.L.U32 R72, R73, 0x10, RZ ;  /* 0x0000001049487819 */ /* 0x000fe400000006ff */
[----:B------:R-:W-:Y:S01]  /*1d550*/  ISETP.NE.AND P2, PT, R112, 0x1, PT ;  /* 0x000000017000780c */ /* 0x000fe20003f45270 */
[----:B------:R-:W-:Y:S01]  /*1d560*/  FFMA.FTZ R113, R113, R88, 1.1641532182693481445e-10 ;  /* 0x2f00000071717423 */ /* 0x000fe20000010058 */
[----:B------:R-:W-:Y:S01]  /*1d570*/  PRMT R126, R73, 0x7632, R126 ;  /* 0x00007632497e7816 */ /* 0x000fe2000000007e */
[----:B------:R-:W-:Y:S01]  /*1d580*/  FMUL.FTZ R72, R72, UR5 ;  /* 0x0000000548487c20 */ /* 0x000fe20008410000 */
[----:B------:R-:W-:Y:S02]  /*1d590*/  MOV R73, R10 ;  /* 0x0000000a00497202 */ /* 0x000fe40000000f00 */
[----:B------:R-:W-:Y:S01]  /*1d5a0*/  FSETP.GTU.FTZ.AND P1, PT, R113, UR4, PT ;  /* 0x0000000471007c0b */ /* 0x000fe2000bf3c000 */
[----:B------:R-:W-:-:S03]  /*1d5b0*/  @P0 IMAD.U32 R113, R65, 0x10000, RZ ;  /* 0x0001000041710824 */ /* 0x000fc600078e00ff */
        /* <DEDUP_REMOVED lines=15> */
.L_x_2102:
        /* <DEDUP_REMOVED lines=12> */
.L_x_2103:
        /* <DEDUP_REMOVED lines=43> */
.L_x_2101:
[----:B------:R-:W-:Y:S01]  /*1da20*/  I2FP.F32.U32 R73, R73 ;  /* 0x0000004900497245 */ /* 0x000fe20000201000 */
[----:B------:R-:W-:Y:S01]  /*1da30*/  IMAD.U32 R126, R126, 0x10000, RZ ;  /* 0x000100007e7e7824 */ /* 0x000fe200078e00ff */
[----:B------:R-:W-:Y:S02]  /*1da40*/  ISETP.NE.AND P2, PT, R113, 0x1, PT ;  /* 0x000000017100780c */ /* 0x000fe40003f45270 */
[----:B------:R-:W-:Y:S01]  /*1da50*/  @P0 PRMT R72, R65, 0x7632, R72 ;  /* 0x0000763241480816 */ /* 0x000fe20000000048 */
[----:B------:R-:W-:Y:S01]  /*1da60*/  FFMA.FTZ R73, R73, R88, 1.1641532182693481445e-10 ;  /* 0x2f00000049497423 */ /* 0x000fe20000010058 */
[----:B------:R-:W-:Y:S01]  /*1da70*/  FMUL.FTZ R126, R126, UR5 ;  /* 0x000000057e7e7c20 */ /* 0x000fe20008410000 */
[----:B------:R-:W-:Y:S02]  /*1da80*/  MOV R112, 0x2 ;  /* 0x0000000200707802 */ /* 0x000fe40000000f00 */
        /* <DEDUP_REMOVED lines=16> */
.L_x_2105:
        /* <DEDUP_REMOVED lines=12> */
.L_x_2106:
        /* <DEDUP_REMOVED lines=43> */
.L_x_2104:
        /* <DEDUP_REMOVED lines=23> */
.L_x_2108:
        /* <DEDUP_REMOVED lines=12> */
.L_x_2109:
        /* <DEDUP_REMOVED lines=43> */
.L_x_2107:
[----:B------:R-:W-:Y:S02]  /*1e3e0*/  I2FP.F32.U32 R73, R73 ;  /* 0x0000004900497245 */ /* 0x000fe40000201000 */
[----:B------:R-:W-:Y:S02]  /*1e3f0*/  SHF.L.U32 R74, R74, 0x10, RZ ;  /* 0x000000104a4a7819 */ /* 0x000fe400000006ff */
[----:B------:R-:W-:Y:S01]  /*1e400*/  ISETP.NE.AND P4, PT, R113, 0x1, PT ;  /* 0x000000017100780c */ /* 0x000fe20003f85270 */
[----:B------:R-:W-:Y:S01]  /*1e410*/  FFMA.FTZ R73, R73, R88, 1.1641532182693481445e-10 ;  /* 0x2f00000049497423 */ /* 0x000fe20000010058 */
[----:B------:R-:W-:Y:S01]  /*1e420*/  @P0 PRMT R72, R66, 0x7632, R72 ;  /* 0x0000763242480816 */ /* 0x000fe20000000048 */
[----:B------:R-:W-:-:S03]  /*1e430*/  FMUL.FTZ R74, R74, UR5 ;  /* 0x000000054a4a7c20 */ /* 0x000fc60008410000 */
[----:B------:R-:W-:Y:S01]  /*1e440*/  FSETP.GTU.FTZ.AND P3, PT, R73, UR4, PT ;  /* 0x0000000449007c0b */ /* 0x000fe2000bf7c000 */
[----:B------:R-:W-:Y:S01]  /*1e450*/  @P0 IMAD.U32 R72, R72, 0x10000, RZ ;  /* 0x0001000048480824 */ /* 0x000fe200078e00ff */
        /* <DEDUP_REMOVED lines=15> */
.L_x_2111:
        /* <DEDUP_REMOVED lines=12> */
.L_x_2112:
        /* <DEDUP_REMOVED lines=43> */
.L_x_2110:
        /* <DEDUP_REMOVED lines=23> */
.L_x_2114:
        /* <DEDUP_REMOVED lines=12> */
.L_x_2115:
        /* <DEDUP_REMOVED lines=43> */
.L_x_2113:
        /* <DEDUP_REMOVED lines=15> */
.L_x_2091:
[----:B------:R-:W-:Y:S01]  /*1ee90*/  ISETP.NE.AND P6, PT, R101, RZ, PT ;  /* 0x000000ff6500720c */ /* 0x000fe20003fc5270 */
[----:B------:R-:W0:Y:S01]  /*1eea0*/  @UP0 LDCU.64 UR40, c[0x0][0x398] ;  /* 0x00007300ff2807ac */ /* 0x000e220008000a00 */
[----:B------:R-:W-:Y:S02]  /*1eeb0*/  SEL R101, RZ, 0x1000000, !P5 ;  /* 0x01000000ff657807 */ /* 0x000fe40006800000 */
[----:B------:R-:W-:Y:S02]  /*1eec0*/  SEL R112, RZ, 0x10000, !P4 ;  /* 0x00010000ff707807 */ /* 0x000fe40006000000 */
[----:B------:R-:W-:Y:S02]  /*1eed0*/  SEL R137, RZ, 0x100, !P3 ;  /* 0x00000100ff897807 */ /* 0x000fe40005800000 */
[----:B------:R-:W-:Y:S02]  /*1eee0*/  ISETP.NE.AND P5, PT, R130, RZ, PT ;  /* 0x000000ff8200720c */ /* 0x000fe40003fa5270 */
[----:B------:R-:W-:-:S02]  /*1eef0*/  ISETP.NE.AND P4, PT, R134, RZ, PT ;  /* 0x000000ff8600720c */ /* 0x000fc40003f85270 */
[----:B------:R-:W-:Y:S01]  /*1ef00*/  LOP3.LUT R137, R137, R101, R112, 0xfe, !PT ;  /* 0x0000006589897212 */ /* 0x000fe200078efe70 */
[----:B------:R-:W-:Y:S01]  /*1ef10*/  IMAD.WIDE.U32 R112, R121, 0x10, R82 ;  /* 0x0000001079707825 */ /* 0x000fe200078e0052 */
[----:B------:R-:W-:Y:S01]  /*1ef20*/  SEL R136, RZ, 0x1, !P2 ;  /* 0x00000001ff887807 */ /* 0x000fe20005000000 */
[----:B------:R-:W1:Y:S01]  /*1ef30*/  @P0 LDC.64 R134, c[0x0][0x3a0] ;  /* 0x0000e800ff860b82 */ /* 0x000e620000000a00 */
[----:B------:R-:W-:Y:S02]  /*1ef40*/  SEL R131, RZ, 0x1000000, !P1 ;  /* 0x01000000ff837807 */ /* 0x000fe40004800000 */
[----:B------:R-:W-:Y:S01]  /*1ef50*/  SEL R130, RZ, 0x10000, !P4 ;  /* 0x00010000ff827807 */ /* 0x000fe20006000000 */
[----:B------:R2:W-:Y:S01]  /*1ef60*/  STG.E.128 desc[UR8][R112.64], R72 ;  /* 0x0000004870007986 */ /* 0x0005e2000c101d08 */
[----:B------:R-:W-:Y:S02]  /*1ef70*/  SEL R101, RZ, 0x100, !P5 ;  /* 0x00000100ff657807 */ /* 0x000fe40006800000 */
[----:B------:R-:W-:-:S02]  /*1ef80*/  PLOP3.LUT P3, PT, PT, PT, UP0, 0x80, 0x8 ;  /* 0x000000000008781c */ /* 0x000fc40003f6f008 */
[----:B------:R-:W-:Y:S01]  /*1ef90*/  LOP3.LUT R101, R101, R131, R130, 0xfe, !PT ;  /* 0x0000008365657212 */ /* 0x000fe200078efe82 */
[----:B------:R-:W-:Y:S01]  /*1efa0*/  VIADD R130, R76, 0x200 ;  /* 0x000002004c827836 */ /* 0x000fe20000000000 */
[----:B------:R-:W-:-:S03]  /*1efb0*/  PLOP3.LUT P1, PT, PT, PT, UP0, 0x80, 0x8 ;  /* 0x000000000008781c */ /* 0x000fc60003f2f008 */
[----:B------:R-:W-:Y:S01]  /*1efc0*/  IMAD.WIDE.U32 R138, R130, 0x10, R132 ;  /* 0x00000010828a7825 */ /* 0x000fe200078e0084 */
[----:B--2---:R-:W-:-:S03]  /*1efd0*/  LOP3.LUT R73, R137, R136, RZ, 0xfc, !PT ;  /* 0x0000008889497212 */ /* 0x004fc600078efcff */
[----:B------:R-:W-:Y:S01]  /*1efe0*/  IMAD.WIDE.U32 R74, R121, 0x8, R84 ;  /* 0x00000008794a7825 */ /* 0x000fe200078e0054 */
[----:B------:R-:W-:-:S03]  /*1eff0*/  SEL R136, RZ, 0x1, !P6 ;  /* 0x00000001ff887807 */ /* 0x000fc60007000000 */
[----:B------:R-:W-:Y:S01]  /*1f000*/  IMAD.MOV.U32 R137, RZ, RZ, 0x10 ;  /* 0x00000010ff897424 */ /* 0x000fe200078e00ff */
[----:B------:R-:W-:Y:S01]  /*1f010*/  LOP3.LUT R72, R101, R136, RZ, 0xfc, !PT ;  /* 0x0000008865487212 */ /* 0x000fe200078efcff */
[----:B-1----:R-:W-:-:S04]  /*1f020*/  @P0 IMAD.WIDE.U32 R134, R130, 0x10, R134 ;  /* 0x0000001082860825 */ /* 0x002fc800078e0086 */
[----:B------:R1:W-:Y:S01]  /*1f030*/  STG.E.64 desc[UR8][R74.64], R72 ;  /* 0x000000484a007986 */ /* 0x0003e2000c101b08 */
[----:B0-----:R-:W-:Y:S01]  /*1f040*/  @P3 IMAD.WIDE.U32 R136, R130, R137, UR40 ;  /* 0x0000002882883e25 */ /* 0x001fe2000f8e0089 */
[----:B------:R-:W-:Y:S06]  /*1f050*/  BRA.U !UP0, `(.L_x_2116) ;  /* 0x0000000108507547 */ /* 0x000fec000b800000 */
[----:B-1----:R-:W-:Y:S01]  /*1f060*/  SHF.L.U32 R75, R2, 0x10, RZ ;  /* 0x00000010024b7819 */ /* 0x002fe200000006ff */
        /* <DEDUP_REMOVED lines=19> */
.L_x_2116:
[----:B------:R2:W5:Y:S04]  /*1f1a0*/  @P1 LDG.E.128 R68, desc[UR8][R136.64] ;  /* 0x0000000888441981 */ /* 0x000568000c1e1d00 */
[----:B------:R2:W5:Y:S04]  /*1f1b0*/  @P0 LDG.E.128 R64, desc[UR8][R134.64] ;  /* 0x0000000886400981 */ /* 0x000568000c1e1d00 */
[----:B01----:R2:W5:Y:S01]  /*1f1c0*/  LDG.E.128 R72, desc[UR8][R138.64] ;  /* 0x000000088a487981 */ /* 0x003562000c1e1d00 */
        /* <DEDUP_REMOVED lines=16> */
.L_x_2119:
        /* <DEDUP_REMOVED lines=12> */
.L_x_2120:
        /* <DEDUP_REMOVED lines=43> */
.L_x_2118:
        /* <DEDUP_REMOVED lines=11> */
[----:B--2---:R-:W-:Y:S01]  /*1f6f0*/  P2R R138, PR, RZ, 0x8 ;  /* 0x00000008ff8a7803 */ /* 0x004fe20000000000 */
        /* <DEDUP_REMOVED lines=9> */
.L_x_2122:
        /* <DEDUP_REMOVED lines=12> */
.L_x_2123:
        /* <DEDUP_REMOVED lines=43> */
.L_x_2121:
        /* <DEDUP_REMOVED lines=24> */
.L_x_2125:
        /* <DEDUP_REMOVED lines=12> */
.L_x_2126:
        /* <DEDUP_REMOVED lines=43> */
.L_x_2124:
        /* <DEDUP_REMOVED lines=20> */
.L_x_2128:
        /* <DEDUP_REMOVED lines=12> */
.L_x_2129:
        /* <DEDUP_REMOVED lines=43> */
.L_x_2127:
        /* <DEDUP_REMOVED lines=26> */
.L_x_2131:
        /* <DEDUP_REMOVED lines=12> */
.L_x_2132:
        /* <DEDUP_REMOVED lines=43> */
.L_x_2130:
        /* <DEDUP_REMOVED lines=21> */
.L_x_2134:
        /* <DEDUP_REMOVED lines=12> */
.L_x_2135:
        /* <DEDUP_REMOVED lines=43> */
.L_x_2133:
        /* <DEDUP_REMOVED lines=24> */
.L_x_2137:
        /* <DEDUP_REMOVED lines=12> */
.L_x_2138:
        /* <DEDUP_REMOVED lines=43> */
.L_x_2136:
        /* <DEDUP_REMOVED lines=19> */
.L_x_2140:
        /* <DEDUP_REMOVED lines=12> */
.L_x_2141:
        /* <DEDUP_REMOVED lines=43> */
.L_x_2139:
        /* <DEDUP_REMOVED lines=26> */
.L_x_2143:
        /* <DEDUP_REMOVED lines=12> */
.L_x_2144:
        /* <DEDUP_REMOVED lines=43> */
.L_x_2142:
        /* <DEDUP_REMOVED lines=20> */
.L_x_2146:
        /* <DEDUP_REMOVED lines=12> */
.L_x_2147:
        /* <DEDUP_REMOVED lines=43> */
.L_x_2145:
        /* <DEDUP_REMOVED lines=24> */
.L_x_2149:
        /* <DEDUP_REMOVED lines=12> */
.L_x_2150:
        /* <DEDUP_REMOVED lines=43> */
.L_x_2148:
        /* <DEDUP_REMOVED lines=19> */
.L_x_2152:
        /* <DEDUP_REMOVED lines=12> */
.L_x_2153:
        /* <DEDUP_REMOVED lines=43> */
.L_x_2151:
        /* <DEDUP_REMOVED lines=26> */
.L_x_2155:
        /* <DEDUP_REMOVED lines=12> */
.L_x_2156:
        /* <DEDUP_REMOVED lines=43> */
.L_x_2154:
        /* <DEDUP_REMOVED lines=20> */
.L_x_2158:
        /* <DEDUP_REMOVED lines=12> */
.L_x_2159:
        /* <DEDUP_REMOVED lines=43> */
.L_x_2157:
[----:B------:R-:W-:Y:S01]  /*23510*/  I2FP.F32.U32 R73, R74 ;  /* 0x0000004a00497245 */ /* 0x000fe20000201000 */
[----:B------:R-:W-:Y:S01]  /*23520*/  @P0 IMAD.U32 R135, R67, 0x10000, RZ ;  /* 0x0001000043870824 */ /* 0x000fe200078e00ff */
[----:B------:R-:W-:Y:S01]  /*23530*/  SHF.L.U32 R72, R71, 0x10, RZ ;  /* 0x0000001047487819 */ /* 0x000fe200000006ff */
[----:B------:R-:W-:Y:S02]  /*23540*/  HFMA2 R113, -RZ, RZ, 0, 1.1920928955078125e-07 ;  /* 0x00000002ff717431 */ /* 0x000fe400000001ff */
        /* <DEDUP_REMOVED lines=21> */
.L_x_2161:
        /* <DEDUP_REMOVED lines=12> */
.L_x_2162:
        /* <DEDUP_REMOVED lines=43> */
.L_x_2160:
        /* <DEDUP_REMOVED lines=19> */
.L_x_2164:
        /* <DEDUP_REMOVED lines=14> */
.L_x_2165:
        /* <DEDUP_REMOVED lines=43> */
.L_x_2163:
[----:B------:R-:W-:Y:S02]  /*23ed0*/  I2FP.F32.U32 R73, R74 ;  /* 0x0000004a00497245 */ /* 0x000fe40000201000 */
[----:B------:R-:W-:Y:S02]  /*23ee0*/  PRMT R72, R71, 0x7632, R72 ;  /* 0x0000763247487816 */ /* 0x000fe40000000048 */
[----:B------:R-:W-:Y:S01]  /*23ef0*/  @P0 PRMT R74, R67, 0x7632, R74 ;  /* 0x00007632434a0816 */ /* 0x000fe2000000004a */
[----:B------:R-:W-:Y:S02]  /*23f00*/  FFMA.FTZ R73, R73, R88, 1.1641532182693481445e-10 ;  /* 0x2f00000049497423 */ /* 0x000fe40000010058 */
[----:B------:R-:W-:-:S03]  /*23f10*/  IMAD.U32 R72, R72, 0x10000, RZ ;  /* 0x0001000048487824 */ /* 0x000fc600078e00ff */
[----:B------:R-:W-:Y:S01]  /*23f20*/  FSETP.GTU.FTZ.AND P6, PT, R73, UR4, PT ;  /* 0x0000000449007c0b */ /* 0x000fe2000bfdc000 */
[----:B------:R-:W-:Y:S01]  /*23f30*/  FMUL.FTZ R72, R72, UR5 ;  /* 0x0000000548487c20 */ /* 0x000fe20008410000 */
[----:B------:R-:W-:Y:S02]  /*23f40*/  @P0 SHF.L.U32 R73, R74, 0x10, RZ ;  /* 0x000000104a490819 */ /* 0x000fe400000006ff */
[----:B------:R-:W-:Y:S02]  /*23f50*/  PRMT R74, R145, 0x5410, R144 ;  /* 0x00005410914a7816 */ /* 0x000fe40000000090 */
[----:B------:R-:W-:Y:S02]  /*23f60*/  FSEL R75, R72, RZ, !P6 ;  /* 0x000000ff484b7208 */ /* 0x000fe40007000000 */
        /* <DEDUP_REMOVED lines=8> */
[----:B------:R-:W-:Y:S01]  /*23ff0*/  PRMT R75, R142, 0x5410, R75 ;  /* 0x000054108e4b7816 */ /* 0x000fe2000000004b */
[----:B------:R-:W-:Y:S06]  /*24000*/  BRA `(.L_x_2166) ;  /* 0x0000002400e87947 */ /* 0x000fec0003800000 */
.L_x_2117:
        /* <DEDUP_REMOVED lines=15> */
.L_x_2168:
[----:B------:R-:W-:-:S04]  /*24100*/  VIADD R100, R100, 0x1 ;  /* 0x0000000164647836 */ /* 0x000fc80000000000 */
[C---:B--2---:R-:W-:Y:S01]  /*24110*/  IMAD.WIDE.U32 R134, R100.reuse, -0x2daee0ad, RZ ;  /* 0xd2511f5364867825 */ /* 0x044fe200078e00ff */
        /* <DEDUP_REMOVED lines=10> */
.L_x_2169:
        /* <DEDUP_REMOVED lines=43> */
.L_x_2167:
        /* <DEDUP_REMOVED lines=12> */
[----:B------:R-:W-:Y:S01]  /*24530*/  @P0 FADD.FTZ R129, R132, R129 ;  /* 0x0000008184810221 */ /* 0x000fe20000010000 */
[----:B--2---:R-:W-:-:S04]  /*24540*/  P2R R138, PR, RZ, 0x2 ;  /* 0x00000002ff8a7803 */ /* 0x004fc80000000000 */
        /* <DEDUP_REMOVED lines=10> */
.L_x_2171:
        /* <DEDUP_REMOVED lines=12> */
.L_x_2172:
        /* <DEDUP_REMOVED lines=43> */
.L_x_2170:
        /* <DEDUP_REMOVED lines=24> */
.L_x_2174:
        /* <DEDUP_REMOVED lines=12> */
.L_x_2175:
        /* <DEDUP_REMOVED lines=43> */
.L_x_2173:
        /* <DEDUP_REMOVED lines=24> */
.L_x_2177:
        /* <DEDUP_REMOVED lines=12> */
.L_x_2178:
        /* <DEDUP_REMOVED lines=43> */
.L_x_2176:
        /* <DEDUP_REMOVED lines=23> */
.L_x_2180:
        /* <DEDUP_REMOVED lines=12> */
.L_x_2181:
        /* <DEDUP_REMOVED lines=43> */
.L_x_2179:
        /* <DEDUP_REMOVED lines=23> */
.L_x_2183:
        /* <DEDUP_REMOVED lines=12> */
.L_x_2184:
        /* <DEDUP_REMOVED lines=43> */
.L_x_2182:
        /* <DEDUP_REMOVED lines=23> */
.L_x_2186:
        /* <DEDUP_REMOVED lines=12> */
.L_x_2187:
        /* <DEDUP_REMOVED lines=43> */
.L_x_2185:
        /* <DEDUP_REMOVED lines=23> */
.L_x_2189:
        /* <DEDUP_REMOVED lines=12> */
.L_x_2190:
        /* <DEDUP_REMOVED lines=43> */
.L_x_2188:
        /* <DEDUP_REMOVED lines=15> */
.L_x_2166:
[----:B------:R-:W-:Y:S01]  /*267b0*/  ISETP.NE.AND P6, PT, R137, RZ, PT ;  /* 0x000000ff8900720c */ /* 0x000fe20003fc5270 */
[----:B------:R-:W-:Y:S01]  /*267c0*/  FADD.FTZ R137, RZ, R77 ;  /* 0x0000004dff897221 */ /* 0x000fe20000010000 */
[----:B------:R-:W-:Y:S01]  /*267d0*/  ISETP.NE.AND P0, PT, R138, RZ, PT ;  /* 0x000000ff8a00720c */ /* 0x000fe20003f05270 */
[----:B------:R-:W-:Y:S01]  /*267e0*/  IMAD.WIDE.U32 R82, R130, 0x10, R82 ;  /* 0x0000001082527825 */ /* 0x000fe200078e0052 */
[----:B------:R-:W-:-:S03]  /*267f0*/  SEL R113, RZ, 0x1000000, !P5 ;  /* 0x01000000ff717807 */ /* 0x000fc60006800000 */
[----:B------:R-:W-:Y:S01]  /*26800*/  FADD.FTZ R138, R137, R78 ;  /* 0x0000004e898a7221 */ /* 0x000fe20000010000 */
[----:B------:R-:W-:Y:S01]  /*26810*/  ISETP.NE.AND P5, PT, R140, RZ, PT ;  /* 0x000000ff8c00720c */ /* 0x000fe20003fa5270 */
        /* <DEDUP_REMOVED lines=8> */
[----:B------:R-:W-:Y:S01]  /*268a0*/  LOP3.LUT R142, R142, R113, R141, 0xfe, !PT ;  /* 0x000000718e8e7212 */ /* 0x000fe200078efe8d */
[----:B------:R-:W-:Y:S01]  /*268b0*/  FADD.FTZ R137, R137, R80 ;  /* 0x0000005089897221 */ /* 0x000fe20000010000 */
[----:B------:R-:W-:-:S03]  /*268c0*/  SEL R141, RZ, 0x1, !P2 ;  /* 0x00000001ff8d7807 */ /* 0x000fc60005000000 */
        /* <DEDUP_REMOVED lines=35> */
[----:B------:R-:W-:Y:S01]  /*26b00*/  FADD.FTZ R140, R113, R136 ;  /* 0x00000088718c7221 */ /* 0x000fe20000010000 */
[----:B------:R-:W-:Y:S02]  /*26b10*/  LOP3.LUT R139, R142, R141, RZ, 0xfc, !PT ;  /* 0x0000008d8e8b7212 */ /* 0x000fe400078efcff */
        /* <DEDUP_REMOVED lines=25> */
.L_x_2191:
[----:B01----:R-:W0:Y:S01]  /*26cb0*/  SHFL.BFLY PT, R72, R113, 0x1, 0x1f ;  /* 0x0c201f0071487f89 */ /* 0x003e2200000e0000 */
[----:B------:R-:W-:Y:S01]  /*26cc0*/  BSSY.RECONVERGENT B0, `(.L_x_2192) ;  /* 0x000006f000007945 */ /* 0x000fe20003800200 */
[----:B0-----:R-:W-:Y:S02]  /*26cd0*/  FADD.FTZ R74, R113, R72 ;  /* 0x00000048714a7221 */ /* 0x001fe40000010000 */
        /* <DEDUP_REMOVED lines=109> */
.L_x_2193:
[----:B------:R-:W-:Y:S05]  /*273b0*/  BSYNC.RECONVERGENT B0 ;  /* 0x0000000000007941 */ /* 0x000fea0003800200 */
.L_x_2192:
[----:B------:R-:W-:Y:S01]  /*273c0*/  BAR.SYNC.DEFER_BLOCKING 0x0 ;  /* 0x0000000000007b1d */ /* 0x000fe20000010000 */
[----:B------:R-:W-:Y:S01]  /*273d0*/  ISETP.GT.U32.AND P0, PT, R74, 0x3, PT ;  /* 0x000000034a00780c */ /* 0x000fe20003f04070 */
[----:B------:R-:W-:Y:S01]  /*273e0*/  IMAD.MOV.U32 R74, RZ, RZ, RZ ;  /* 0x000000ffff4a7224 */ /* 0x000fe200078e00ff */
[----:B0-----:R-:W-:-:S03]  /*273f0*/  CS2R R72, SRZ ;  /* 0x0000000000487805 */ /* 0x001fc6000001ff00 */
[----:B------:R-:W-:Y:S08]  /*27400*/  BSSY.RECONVERGENT B0, `(.L_x_2194) ;  /* 0x000000a000007945 */ /* 0x000ff00003800200 */
[----:B------:R-:W-:Y:S05]  /*27410*/  @P0 BRA `(.L_x_2195) ;  /* 0x0000000000200947 */ /* 0x000fea0003800000 */
[----:B------:R-:W0:Y:S01]  /*27420*/  S2UR UR5, SR_CgaCtaId ;  /* 0x00000000000579c3 */ /* 0x000e220000008800 */
[----:B------:R-:W-:Y:S01]  /*27430*/  UMOV UR4, 0x400 ;  /* 0x0000040000047882 */ /* 0x000fe20000000000 */
[----:B------:R-:W-:Y:S01]  /*27440*/  SHF.L.U32 R72, R113, 0x3, RZ ;  /* 0x0000000371487819 */ /* 0x000fe200000006ff */
[----:B------:R-:W-:-:S03]  /*27450*/  IMAD.MOV.U32 R74, RZ, RZ, 0x500 ;  /* 0x00000500ff4a7424 */ /* 0x000fc600078e00ff */
[----:B------:R-:W-:Y:S01]  /*27460*/  LOP3.LUT R72, R72, 0xf8, RZ, 0xc0, !PT ;  /* 0x000000f848487812 */ /* 0x000fe200078ec0ff */
[----:B0-----:R-:W-:-:S04]  /*27470*/  ULEA UR4, UR5, UR4, 0x18 ;  /* 0x0000000405047291 */ /* 0x001fc8000f8ec0ff */
[----:B------:R-:W-:-:S09]  /*27480*/  @UP1 UIADD3 UR4, UPT, UPT, UR4, 0x20, URZ ;  /* 0x0000002004041890 */ /* 0x000fd2000fffe0ff */
[----:B------:R-:W0:Y:S03]  /*27490*/  LDS.64 R72, [R72+UR4] ;  /* 0x0000000448487984 */ /* 0x000e260008000a00 */
.L_x_2195:
[----:B------:R-:W-:Y:S05]  /*274a0*/  BSYNC.RECONVERGENT B0 ;  /* 0x0000000000007941 */ /* 0x000fea0003800200 */
.L_x_2194:
[----:B------:R-:W1:Y:S01]  /*274b0*/  SHFL.DOWN PT, R75, R74, 0x2, 0x1f ;  /* 0x08401f004a4b7f89 */ /* 0x000e6200000e0000 */
[----:B------:R-:W-:Y:S01]  /*274c0*/  I2FP.F32.U32 R138, R74 ;  /* 0x0000004a008a7245 */ /* 0x000fe20000201000 */
[----:B------:R-:W-:Y:S01]  /*274d0*/  IMAD.U32 R161, R26, 0x10000, RZ ;  /* 0x000100001aa17824 */ /* 0x000fe200078e00ff */
[----:B------:R-:W-:Y:S01]  /*274e0*/  ISETP.NE.AND P1, PT, R113, RZ, PT ;  /* 0x000000ff7100720c */ /* 0x000fe20003f25270 */
[----:B0-----:R-:W0:Y:S01]  /*274f0*/  SHFL.DOWN PT, R83, R72, 0x2, 0x1f ;  /* 0x08401f0048537f89 */ /* 0x001e2200000e0000 */
[----:B------:R-:W-:Y:S01]  /*27500*/  ISETP.NE.AND P0, PT, RZ, UR22, PT ;  /* 0x00000016ff007c0c */ /* 0x000fe2000bf05270 */
[----:B------:R-:W-:Y:S01]  /*27510*/  IMAD.U32 R163, R62, 0x10000, RZ ;  /* 0x000100003ea37824 */ /* 0x000fe200078e00ff */
[----:B------:R-:W-:Y:S01]  /*27520*/  SHF.L.U32 R159, R15, 0x10, RZ ;  /* 0x000000100f9f7819 */ /* 0x000fe200000006ff */
[----:B------:R-:W2:Y:S01]  /*27530*/  SHFL.DOWN PT, R82, R73, 0x2, 0x1f ;  /* 0x08401f0049527f89 */ /* 0x000ea200000e0000 */
[----:B------:R-:W-:Y:S01]  /*27540*/  PRMT R142, R42, 0x7632, R142 ;  /* 0x000076322a8e7816 */ /* 0x000fe2000000008e */
[----:B------:R-:W-:Y:S01]  /*27550*/  UPLOP3.LUT UP1, UPT, UPT, UPT, UP1, 0x40, 0x4 ;  /* 0x000000000004789c */ /* 0x000fe20003f2e810 */
[----:B------:R-:W-:-:S02]  /*27560*/  PRMT R146, R43, 0x7632, R146 ;  /* 0x000076322b927816 */ /* 0x000fc40000000092 */
[C---:B------:R-:W-:Y:S01]  /*27570*/  PRMT R148, R47.reuse, 0x7632, R148 ;  /* 0x000076322f947816 */ /* 0x040fe20000000094 */
[----:B------:R-:W-:Y:S01]  /*27580*/  IMAD.U32 R142, R142, 0x10000, RZ ;  /* 0x000100008e8e7824 */ /* 0x000fe200078e00ff */
[----:B------:R-:W-:Y:S02]  /*27590*/  SHF.L.U32 R144, R47, 0x10, RZ ;  /* 0x000000102f907819 */ /* 0x000fe400000006ff */
[----:B------:R-:W-:Y:S01]  /*275a0*/  SHF.L.U32 R146, R146, 0x10, RZ ;  /* 0x0000001092927819 */ /* 0x000fe200000006ff */
[----:B------:R-:W-:Y:S02]  /*275b0*/  IMAD.U32 R148, R148, 0x10000, RZ ;  /* 0x0001000094947824 */ /* 0x000fe400078e00ff */
[----:B-1----:R-:W-:Y:S01]  /*275c0*/  IMAD.IADD R84, R75, 0x1, R74 ;  /* 0x000000014b547824 */ /* 0x002fe200078e024a */
[----:B------:R-:W-:Y:S01]  /*275d0*/  I2FP.F32.S32 R140, R75 ;  /* 0x0000004b008c7245 */ /* 0x000fe20000201400 */
[----:B0-----:R-:W-:-:S03]  /*275e0*/  FADD.FTZ R75, -R83, R72 ;  /* 0x00000048534b7221 */ /* 0x001fc60000010100 */
[----:B------:R-:W-:Y:S01]  /*275f0*/  I2FP.F32.S32 R85, R84 ;  /* 0x0000005400557245 */ /* 0x000fe20000201400 */
[----:B------:R-:W0:Y:S01]  /*27600*/  SHFL.DOWN PT, R139, R84, 0x1, 0x1f ;  /* 0x08201f00548b7f89 */ /* 0x000e2200000e0000 */
[----:B------:R-:W-:Y:S01]  /*27610*/  FMUL.FTZ R83, R83, R140 ;  /* 0x0000008c53537220 */ /* 0x000fe20000410000 */
[----:B------:R-:W-:Y:S01]  /*27620*/  FMUL.FTZ R75, R75, R75 ;  /* 0x0000004b4b4b7220 */ /* 0x000fe20000410000 */
[----:B------:R-:W1:Y:S01]  /*27630*/  MUFU.RCP R137, R85 ;  /* 0x0000005500897308 */ /* 0x000e620000001000 */
[----:B--2---:R-:W-:Y:S01]  /*27640*/  FADD.FTZ R82, R82, R73 ;  /* 0x0000004952527221 */ /* 0x004fe20000010000 */
[----:B------:R-:W-:Y:S01]  /*27650*/  FFMA.FTZ R72, R138, R72, R83 ;  /* 0x000000488a487223 */ /* 0x000fe20000010053 */
[----:B------:R-:W-:-:S04]  /*27660*/  FMUL.FTZ R75, R75, R138 ;  /* 0x0000008a4b4b7220 */ /* 0x000fc80000410000 */
[----:B------:R-:W-:Y:S01]  /*27670*/  FMUL.FTZ R75, R75, R140 ;  /* 0x0000008c4b4b7220 */ /* 0x000fe20000410000 */
[----:B-1----:R-:W-:-:S03]  /*27680*/  FMUL.FTZ R72, R137, R72 ;  /* 0x0000004889487220 */ /* 0x002fc60000410000 */
[----:B------:R-:W-:Y:S01]  /*27690*/  FFMA.FTZ R75, R137, R75, R82 ;  /* 0x0000004b894b7223 */ /* 0x000fe20000010052 */
[-C--:B0-----:R-:W-:Y:S01]  /*276a0*/  IADD3 R84, PT, PT, R84, R139.reuse, RZ ;  /* 0x0000008b54547210 */ /* 0x081fe20007ffe0ff */
[----:B------:R-:W0:Y:S01]  /*276b0*/  SHFL.DOWN PT, R73, R72, 0x1, 0x1f ;  /* 0x08201f0048497f89 */ /* 0x000e2200000e0000 */
[----:B------:R-:W-:Y:S02]  /*276c0*/  I2FP.F32.S32 R139, R139 ;  /* 0x0000008b008b7245 */ /* 0x000fe40000201400 */
[----:B------:R-:W-:Y:S01]  /*276d0*/  I2FP.F32.S32 R84, R84 ;  /* 0x0000005400547245 */ /* 0x000fe20000201400 */
[----:B------:R-:W1:Y:S05]  /*276e0*/  SHFL.DOWN PT, R74, R75, 0x1, 0x1f ;  /* 0x08201f004b4a7f89 */ /* 0x000e6a00000e0000 */
[----:B------:R-:W2:Y:S01]  /*276f0*/  MUFU.RCP R84, R84 ;  /* 0x0000005400547308 */ /* 0x000ea20000001000 */
[----:B0-----:R-:W-:Y:S01]  /*27700*/  FADD.FTZ R82, R72, -R73 ;  /* 0x8000004948527221 */ /* 0x001fe20000010000 */
[----:B------:R-:W-:-:S03]  /*27710*/  FMUL.FTZ R138, R73, R139 ;  /* 0x0000008b498a7220 */ /* 0x000fc60000410000 */
[----:B------:R-:W-:Y:S01]  /*27720*/  FMUL.FTZ R82, R82, R82 ;  /* 0x0000005252527220 */ /* 0x000fe20000410000 */
[----:B------:R-:W-:Y:S01]  /*27730*/  FFMA.FTZ R83, R85, R72, R138 ;  /* 0x0000004855537223 */ /* 0x000fe2000001008a */
[----:B-1----:R-:W-:Y:S02]  /*27740*/  FADD.FTZ R73, R75, R74 ;  /* 0x0000004a4b497221 */ /* 0x002fe40000010000 */
[----:B------:R-:W-:Y:S01]  /*27750*/  FMUL.FTZ R82, R85, R82 ;  /* 0x0000005255527220 */ /* 0x000fe20000410000 */
[----:B--2---:R-:W-:-:S03]  /*27760*/  FMUL.FTZ R83, R84, R83 ;  /* 0x0000005354537220 */ /* 0x004fc60000410000 */
[----:B------:R-:W-:Y:S01]  /*27770*/  FMUL.FTZ R82, R82, R139 ;  /* 0x0000008b52527220 */ /* 0x000fe20000410000 */
[----:B------:R-:W-:Y:S01]  /*27780*/  IMAD.U32 R139, RZ, RZ, UR18 ;  /* 0x00000012ff8b7e24 */ /* 0x000fe2000f8e00ff */
[----:B------:R0:W1:Y:S02]  /*27790*/  SHFL.IDX PT, R75, R83, RZ, 0x1f ;  /* 0x00001fff534b7589 */ /* 0x00006400000e0000 */
[----:B------:R-:W-:Y:S02]  /*277a0*/  FFMA.FTZ R84, R84, R82, R73 ;  /* 0x0000005254547223 */ /* 0x000fe40000010049 */
[----:B------:R-:W2:Y:S03]  /*277b0*/  LDC R82, c[0x0][0x448] ;  /* 0x00011200ff527b82 */ /* 0x000ea60000000800 */
[----:B------:R-:W2:Y:S01]  /*277c0*/  SHFL.IDX PT, R137, R84, RZ, 0x1f ;  /* 0x00001fff54897589 */ /* 0x000ea200000e0000 */
[----:B0-----:R-:W-:-:S04]  /*277d0*/  SHF.L.U32 R83, R60, 0x10, RZ ;  /* 0x000000103c537819 */ /* 0x001fc800000006ff */
[----:B------:R-:W0:Y:S01]  /*277e0*/  @!P1 LDC.64 R72, c[0x0][0x3c0] ;  /* 0x0000f000ff489b82 */ /* 0x000e220000000a00 */
[----:B-1----:R-:W-:-:S05]  /*277f0*/  FMUL.FTZ R74, R75, R75 ;  /* 0x0000004b4b4a7220 */ /* 0x002fca0000410000 */
[----:B------:R-:W-:Y:S01]  /*27800*/  FSEL R85, R74, RZ, P0 ;  /* 0x000000ff4a557208 */ /* 0x000fe20000000000 */
[----:B--2---:R-:W-:Y:S01]  /*27810*/  FFMA.FTZ R82, R137, UR23, R82 ;  /* 0x0000001789527c23 */ /* 0x004fe20008010052 */
[----:B------:R-:W-:-:S03]  /*27820*/  FSEL R74, R75, RZ, !P0 ;  /* 0x000000ff4b4a7208 */ /* 0x000fc60004000000 */
[----:B------:R-:W-:Y:S01]  /*27830*/  FADD.FTZ R138, R82, R85 ;  /* 0x00000055528a7221 */ /* 0x000fe20000010000 */
[----:B0-----:R-:W-:-:S04]  /*27840*/  @!P1 IMAD.WIDE R72, R139, 0x4, R72 ;  /* 0x000000048b489825 */ /* 0x001fc800078e0248 */
[C---:B------:R-:W-:Y:S01]  /*27850*/  FADD.FTZ R77, -R74.reuse, R77 ;  /* 0x0000004d4a4d7221 */ /* 0x040fe20000010100 */
[C---:B------:R-:W-:Y:S01]  /*27860*/  FADD.FTZ R78, -R74.reuse, R78 ;  /* 0x0000004e4a4e7221 */ /* 0x040fe20000010100 */
[----:B------:R-:W0:Y:S01]  /*27870*/  MUFU.RSQ R84, R138 ;  /* 0x0000008a00547308 */ /* 0x000e220000001400 */
[C---:B------:R-:W-:Y:S01]  /*27880*/  FADD.FTZ R80, -R74.reuse, R80 ;  /* 0x000000504a507221 */ /* 0x040fe20000010100 */
        /* <DEDUP_REMOVED lines=35> */
[----:B0-----:R-:W-:Y:S01]  /*27ac0*/  FMUL.FTZ R114, R84, R77 ;  /* 0x0000004d54727220 */ /* 0x001fe20000410000 */
[C---:B------:R-:W-:Y:S01]  /*27ad0*/  FADD.FTZ R135, -R74.reuse, R135 ;  /* 0x000000874a877221 */ /* 0x040fe20000010100 */
[----:B------:R-:W-:Y:S01]  /*27ae0*/  FADD.FTZ R157, -R74, R88 ;  /* 0x000000584a9d7221 */ /* 0x000fe20000010100 */
[----:B------:R-:W-:-:S02]  /*27af0*/  IMAD.U32 R82, R24, 0x10000, RZ ;  /* 0x0001000018527824 */ /* 0x000fc400078e00ff */
[C---:B------:R-:W-:Y:S01]  /*27b00*/  FMUL.FTZ R77, R84.reuse, R78 ;  /* 0x0000004e544d7220 */ /* 0x040fe20000410000 */
[----:B------:R-:W-:Y:S02]  /*27b10*/  IMAD.U32 R74, R23, 0x10000, RZ ;  /* 0x00010000174a7824 */ /* 0x000fe400078e00ff */
[----:B------:R-:W-:Y:S01]  /*27b20*/  FMUL.FTZ R80, R84, R80 ;  /* 0x0000005054507220 */ /* 0x000fe20000410000 */
[----:B------:R-:W-:Y:S02]  /*27b30*/  IMAD.U32 R88, R14, 0x10000, RZ ;  /* 0x000100000e587824 */ /* 0x000fe400078e00ff */
[----:B------:R-:W-:Y:S01]  /*27b40*/  FFMA.FTZ R82, R114, R82, R83 ;  /* 0x0000005272527223 */ /* 0x000fe20000010053 */
[----:B------:R0:W-:Y:S01]  /*27b50*/  @!P1 STG.E desc[UR8][R72.64], R75 ;  /* 0x0000004b48009986 */ /* 0x0001e2000c101908 */
[----:B------:R-:W-:Y:S01]  /*27b60*/  SHF.L.U32 R114, R25, 0x10, RZ ;  /* 0x0000001019727819 */ /* 0x000fe200000006ff */
[----:B------:R-:W-:Y:S01]  /*27b70*/  FFMA.FTZ R77, R77, R74, R88 ;  /* 0x0000004a4d4d7223 */ /* 0x000fe20000010058 */
[----:B------:R-:W-:-:S02]  /*27b80*/  IMAD.U32 R83, R92, 0x10000, RZ ;  /* 0x000100005c537824 */ /* 0x000fc400078e00ff */
[C---:B------:R-:W-:Y:S01]  /*27b90*/  FMUL.FTZ R78, R84.reuse, R81 ;  /* 0x00000051544e7220 */ /* 0x040fe20000410000 */
[----:B------:R-:W-:Y:S01]  /*27ba0*/  SHF.L.U32 R74, R63, 0x10, RZ ;  /* 0x000000103f4a7819 */ /* 0x000fe200000006ff */
[----:B------:R-:W-:Y:S02]  /*27bb0*/  IMAD.U32 R116, R61, 0x10000, RZ ;  /* 0x000100003d747824 */ /* 0x000fe400078e00ff */
[----:B------:R-:W-:Y:S01]  /*27bc0*/  FMUL.FTZ R79, R84, R79 ;  /* 0x0000004f544f7220 */ /* 0x000fe20000410000 */
[----:B------:R-:W-:Y:S01]  /*27bd0*/  FFMA.FTZ R88, R80, R161, R163 ;  /* 0x000000a150587223 */ /* 0x000fe200000100a3 */
[----:B------:R-:W-:Y:S01]  /*27be0*/  FMUL.FTZ R87, R84, R87 ;  /* 0x0000005754577220 */ /* 0x000fe20000410000 */
[----:B------:R-:W-:Y:S02]  /*27bf0*/  IMAD.U32 R118, R94, 0x10000, RZ ;  /* 0x000100005e767824 */ /* 0x000fe400078e00ff */
[----:B------:R-:W-:Y:S01]  /*27c00*/  FMUL.FTZ R89, R84, R89 ;  /* 0x0000005954597220 */ /* 0x000fe20000410000 */
[----:B0-----:R-:W-:-:S02]  /*27c10*/  IMAD.U32 R72, R27, 0x10000, RZ ;  /* 0x000100001b487824 */ /* 0x001fc400078e00ff */
[----:B------:R-:W-:Y:S01]  /*27c20*/  FFMA.FTZ R78, R78, R83, R159 ;  /* 0x000000534e4e7223 */ /* 0x000fe2000001009f */
[----:B------:R-:W-:Y:S01]  /*27c30*/  IMAD.U32 R80, R17, 0x10000, RZ ;  /* 0x0001000011507824 */ /* 0x000fe200078e00ff */
[----:B------:R-:W-:Y:S01]  /*27c40*/  SHF.L.U32 R73, R93, 0x10, RZ ;  /* 0x000000105d497819 */ /* 0x000fe200000006ff */
[----:B------:R-:W-:Y:S01]  /*27c50*/  FFMA.FTZ R79, R79, R114, R116 ;  /* 0x000000724f4f7223 */ /* 0x000fe20000010074 */
[----:B------:R-:W-:Y:S02]  /*27c60*/  IMAD.U32 R75, R16, 0x10000, RZ ;  /* 0x00010000104b7824 */ /* 0x000fe400078e00ff */
[----:B------:R-:W-:Y:S01]  /*27c70*/  FMUL.FTZ R86, R84, R86 ;  /* 0x0000005654567220 */ /* 0x000fe20000410000 */
[----:B------:R-:W-:Y:S01]  /*27c80*/  FFMA.FTZ R159, R87, R72, R74 ;  /* 0x00000048579f7223 */ /* 0x000fe2000001004a */
[----:B------:R-:W-:Y:S01]  /*27c90*/  SHF.L.U32 R114, R28, 0x10, RZ ;  /* 0x000000101c727819 */ /* 0x000fe200000006ff */
[----:B------:R-:W-:Y:S01]  /*27ca0*/  FFMA.FTZ R118, R89, R118, R80 ;  /* 0x0000007659767223 */ /* 0x000fe20000010050 */
[----:B------:R-:W-:Y:S01]  /*27cb0*/  SHF.L.U32 R72, R20, 0x10, RZ ;  /* 0x0000001014487819 */ /* 0x000fe200000006ff */
[----:B------:R-:W-:-:S02]  /*27cc0*/  IMAD.U32 R116, R56, 0x10000, RZ ;  /* 0x0001000038747824 */ /* 0x000fc400078e00ff */
[C---:B------:R-:W-:Y:S01]  /*27cd0*/  FMUL.FTZ R83, R84.reuse, R91 ;  /* 0x0000005b54537220 */ /* 0x040fe20000410000 */
[----:B------:R-:W-:Y:S02]  /*27ce0*/  IMAD.U32 R74, R11, 0x10000, RZ ;  /* 0x000100000b4a7824 */ /* 0x000fe400078e00ff */
[C---:B------:R-:W-:Y:S01]  /*27cf0*/  FMUL.FTZ R89, R84.reuse, R105 ;  /* 0x0000006954597220 */ /* 0x040fe20000410000 */
[----:B------:R-:W-:Y:S02]  /*27d00*/  IMAD.U32 R81, R29, 0x10000, RZ ;  /* 0x000100001d517824 */ /* 0x000fe400078e00ff */
[----:B------:R-:W-:Y:S01]  /*27d10*/  FMUL.FTZ R102, R84, R102 ;  /* 0x0000006654667220 */ /* 0x000fe20000410000 */
[----:B------:R-:W-:Y:S02]  /*27d20*/  IMAD.U32 R87, R57, 0x10000, RZ ;  /* 0x0001000039577824 */ /* 0x000fe400078e00ff */
        /* <DEDUP_REMOVED lines=8> */
[----:B------:R-:W-:Y:S01]  /*27db0*/  FFMA.FTZ R89, R89, R72, R74 ;  /* 0x0000004859597223 */ /* 0x000fe2000001004a */
[----:B------:R-:W-:Y:S01]  /*27dc0*/  FFMA.FTZ R114, R102, R81, R87 ;  /* 0x0000005166727223 */ /* 0x000fe20000010057 */
[----:B------:R-:W-:Y:S02]  /*27dd0*/  IMAD.U32 R72, R21, 0x10000, RZ ;  /* 0x0001000015487824 */ /* 0x000fe400078e00ff */
[----:B------:R-:W-:Y:S01]  /*27de0*/  FMUL.FTZ R107, R84, R107 ;  /* 0x0000006b546b7220 */ /* 0x000fe20000410000 */
[----:B------:R-:W-:Y:S02]  /*27df0*/  IMAD.U32 R74, R12, 0x10000, RZ ;  /* 0x000100000c4a7824 */ /* 0x000fe400078e00ff */
[----:B------:R-:W-:Y:S01]  /*27e00*/  FMUL.FTZ R87, R84, R109 ;  /* 0x0000006d54577220 */ /* 0x000fe20000410000 */
[----:B------:R-:W-:-:S02]  /*27e10*/  IMAD.U32 R80, R32, 0x10000, RZ ;  /* 0x0001000020507824 */ /* 0x000fc400078e00ff */
[----:B------:R-:W-:Y:S01]  /*27e20*/  FFMA.FTZ R86, R86, R73, R75 ;  /* 0x0000004956567223 */ /* 0x000fe2000001004b */
[----:B------:R-:W-:Y:S02]  /*27e30*/  IMAD.U32 R102, R52, 0x10000, RZ ;  /* 0x0001000034667824 */ /* 0x000fe400078e00ff */
[----:B------:R-:W-:Y:S01]  /*27e40*/  FFMA.FTZ R116, R104, R161, R163 ;  /* 0x000000a168747223 */ /* 0x000fe200000100a3 */
[----:B------:R-:W-:Y:S01]  /*27e50*/  SHF.L.U32 R81, R13, 0x10, RZ ;  /* 0x000000100d517819 */ /* 0x000fe200000006ff */
[----:B------:R-:W-:Y:S02]  /*27e60*/  IMAD.U32 R75, R22, 0x10000, RZ ;  /* 0x00010000164b7824 */ /* 0x000fe400078e00ff */
[----:B------:R-:W-:Y:S01]  /*27e70*/  FMUL.FTZ R108, R84, R108 ;  /* 0x0000006c546c7220 */ /* 0x000fe20000410000 */
[----:B------:R-:W-:Y:S01]  /*27e80*/  FFMA.FTZ R161, R107, R72, R74 ;  /* 0x000000486ba17223 */ /* 0x000fe2000001004a */
[----:B------:R-:W-:Y:S01]  /*27e90*/  FFMA.FTZ R87, R87, R80, R102 ;  /* 0x0000005057577223 */ /* 0x000fe20000010066 */
[----:B------:R-:W-:Y:S01]  /*27ea0*/  PRMT R72, R52, 0x7632, R72 ;  /* 0x0000763234487816 */ /* 0x000fe20000000048 */
[----:B------:R-:W-:Y:S01]  /*27eb0*/  FFMA.FTZ R122, R108, R75, R81 ;  /* 0x0000004b6c7a7223 */ /* 0x000fe20000010051 */
[----:B------:R-:W-:Y:S01]  /*27ec0*/  PRMT R80, R33, 0x7632, R80 ;  /* 0x0000763221507816 */ /* 0x000fe20000000050 */
[----:B------:R-:W-:Y:S01]  /*27ed0*/  FMUL.FTZ R85, R84, R85 ;  /* 0x0000005554557220 */ /* 0x000fe20000410000 */
[----:B------:R-:W-:Y:S01]  /*27ee0*/  PRMT R102, R53, 0x7632, R102 ;  /* 0x0000763235667816 */ /* 0x000fe20000000066 */
[----:B------:R-:W-:Y:S01]  /*27ef0*/  IMAD.U32 R72, R72, 0x10000, RZ ;  /* 0x0001000048487824 */ /* 0x000fe200078e00ff */
[----:B------:R-:W-:Y:S01]  /*27f00*/  SHF.L.U32 R108, R18, 0x10, RZ ;  /* 0x00000010126c7819 */ /* 0x000fe200000006ff */
[----:B------:R-:W-:Y:S01]  /*27f10*/  IMAD.U32 R73, R59, 0x10000, RZ ;  /* 0x000100003b497824 */ /* 0x000fe200078e00ff */
[----:B------:R-:W-:Y:S01]  /*27f20*/  SHF.L.U32 R163, R31, 0x10, RZ ;  /* 0x000000101fa37819 */ /* 0x000fe200000006ff */
[----:B------:R-:W-:Y:S01]  /*27f30*/  FMUL.FTZ R106, R84, R106 ;  /* 0x0000006a546a7220 */ /* 0x000fe20000410000 */
[----:B------:R-:W-:Y:S01]  /*27f40*/  SHF.L.U32 R80, R80, 0x10, RZ ;  /* 0x0000001050507819 */ /* 0x000fe200000006ff */
[----:B------:R-:W-:-:S02]  /*27f50*/  IMAD.U32 R102, R102, 0x10000, RZ ;  /* 0x0001000066667824 */ /* 0x000fc400078e00ff */
[----:B------:R-:W-:Y:S01]  /*27f60*/  FMUL.FTZ R137, R84, R137 ;  /* 0x0000008954897220 */ /* 0x000fe20000410000 */
[----:B------:R-:W-:Y:S01]  /*27f70*/  FFMA.FTZ R108, R85, R108, R72 ;  /* 0x0000006c556c7223 */ /* 0x000fe20000010048 */
[--C-:B------:R-:W-:Y:S01]  /*27f80*/  FFMA.FTZ R163, R106, R163, R73.reuse ;  /* 0x000000a36aa37223 */ /* 0x100fe20000010049 */
[----:B------:R-:W-:Y:S02]  /*27f90*/  IMAD.U32 R120, R33, 0x10000, RZ ;  /* 0x0001000021787824 */ /* 0x000fe400078e00ff */
[----:B------:R-:W-:Y:S01]  /*27fa0*/  FMUL.FTZ R111, R84, R111 ;  /* 0x0000006f546f7220 */ /* 0x000fe20000410000 */
[----:B------:R-:W-:Y:S02]  /*27fb0*/  IMAD.U32 R74, R53, 0x10000, RZ ;  /* 0x00010000354a7824 */ /* 0x000fe400078e00ff */
[----:B------:R-:W-:Y:S01]  /*27fc0*/  FFMA.FTZ R85, R137, R80, R102 ;  /* 0x0000005089557223 */ /* 0x000fe20000010066 */
[----:B------:R-:W-:Y:S01]  /*27fd0*/  PRMT R73, R34, 0x7632, R73 ;  /* 0x0000763222497816 */ /* 0x000fe20000000049 */
[----:B------:R-:W-:Y:S01]  /*27fe0*/  IMAD.U32 R72, R35, 0x10000, RZ ;  /* 0x0001000023487824 */ /* 0x000fe200078e00ff */
        /* <DEDUP_REMOVED lines=11> */
[----:B------:R-:W-:Y:S01]  /*280a0*/  FMUL.FTZ R119, R84, R119 ;  /* 0x0000007754777220 */ /* 0x000fe20000410000 */
[----:B------:R-:W-:Y:S01]  /*280b0*/  SHF.L.U32 R104, R34, 0x10, RZ ;  /* 0x0000001022687819 */ /* 0x000fe200000006ff */
[----:B------:R-:W-:Y:S01]  /*280c0*/  FFMA.FTZ R128, R128, R73, R75 ;  /* 0x0000004980807223 */ /* 0x000fe2000001004b */
[----:B------:R-:W-:Y:S01]  /*280d0*/  FFMA.FTZ R137, R117, R72, R74 ;  /* 0x0000004875897223 */ /* 0x000fe2000001004a */
[----:B------:R-:W-:Y:S01]  /*280e0*/  FFMA.FTZ R134, R119, R134, R80 ;  /* 0x0000008677867223 */ /* 0x000fe20000010050 */
[----:B------:R-:W-:-:S02]  /*280f0*/  IMAD.U32 R106, R54, 0x10000, RZ ;  /* 0x00010000366a7824 */ /* 0x000fc400078e00ff */
[C---:B------:R-:W-:Y:S01]  /*28100*/  FMUL.FTZ R115, R84.reuse, R115 ;  /* 0x0000007354737220 */ /* 0x040fe20000410000 */
[C---:B------:R-:W-:Y:S01]  /*28110*/  IMAD.U32 R73, R37.reuse, 0x10000, RZ ;  /* 0x0001000025497824 */ /* 0x040fe200078e00ff */
[----:B------:R-:W-:Y:S01]  /*28120*/  PRMT R74, R37, 0x7632, R74 ;  /* 0x00007632254a7816 */ /* 0x000fe2000000004a */
[C---:B------:R-:W-:Y:S01]  /*28130*/  IMAD.U32 R75, R49.reuse, 0x10000, RZ ;  /* 0x00010000314b7824 */ /* 0x040fe200078e00ff */
[----:B------:R-:W-:Y:S01]  /*28140*/  PRMT R80, R49, 0x7632, R80 ;  /* 0x0000763231507816 */ /* 0x000fe20000000050 */
[----:B------:R-:W-:Y:S01]  /*28150*/  FMUL.FTZ R126, R84, R143 ;  /* 0x0000008f547e7220 */ /* 0x000fe20000410000 */
[----:B------:R-:W-:Y:S01]  /*28160*/  FFMA.FTZ R115, R115, R104, R106 ;  /* 0x0000006873737223 */ /* 0x000fe2000001006a */
[----:B------:R-:W-:Y:S02]  /*28170*/  IMAD.U32 R102, R36, 0x10000, RZ ;  /* 0x0001000024667824 */ /* 0x000fe400078e00ff */
[----:B------:R-:W-:Y:S01]  /*28180*/  FMUL.FTZ R109, R84, R141 ;  /* 0x0000008d546d7220 */ /* 0x000fe20000410000 */
[----:B------:R-:W-:Y:S01]  /*28190*/  FFMA.FTZ R126, R126, R73, R75 ;  /* 0x000000497e7e7223 */ /* 0x000fe2000001004b */
[----:B------:R-:W-:Y:S01]  /*281a0*/  IMAD.U32 R104, R48, 0x10000, RZ ;  /* 0x0001000030687824 */ /* 0x000fe200078e00ff */
[----:B------:R-:W-:Y:S01]  /*281b0*/  PRMT R124, R36, 0x7632, R124 ;  /* 0x00007632247c7816 */ /* 0x000fe2000000007c */
[----:B------:R-:W-:Y:S01]  /*281c0*/  IMAD.U32 R74, R74, 0x10000, RZ ;  /* 0x000100004a4a7824 */ /* 0x000fe200078e00ff */
[----:B------:R-:W-:Y:S01]  /*281d0*/  PRMT R72, R48, 0x7632, R72 ;  /* 0x0000763230487816 */ /* 0x000fe20000000048 */
[----:B------:R-:W-:-:S02]  /*281e0*/  IMAD.U32 R80, R80, 0x10000, RZ ;  /* 0x0001000050507824 */ /* 0x000fc400078e00ff */
[----:B------:R-:W-:Y:S01]  /*281f0*/  FMUL.FTZ R119, R84, R125 ;  /* 0x0000007d54777220 */ /* 0x000fe20000410000 */
[----:B------:R-:W-:Y:S01]  /*28200*/  PRMT R75, R39, 0x7632, R75 ;  /* 0x00007632274b7816 */ /* 0x000fe2000000004b */
[----:B------:R-:W-:Y:S01]  /*28210*/  FFMA.FTZ R109, R109, R102, R104 ;  /* 0x000000666d6d7223 */ /* 0x000fe20000010068 */
[----:B------:R-:W-:Y:S01]  /*28220*/  PRMT R81, R51, 0x7632, R81 ;  /* 0x0000763233517816 */ /* 0x000fe20000000051 */
[----:B------:R-:W-:Y:S01]  /*28230*/  FFMA.FTZ R119, R119, R74, R80 ;  /* 0x0000004a77777223 */ /* 0x000fe20000010050 */
[----:B------:R-:W-:Y:S01]  /*28240*/  SHF.L.U32 R72, R72, 0x10, RZ ;  /* 0x0000001048487819 */ /* 0x000fe200000006ff */
[----:B------:R-:W-:Y:S01]  /*28250*/  IMAD.U32 R124, R124, 0x10000, RZ ;  /* 0x000100007c7c7824 */ /* 0x000fe200078e00ff */
[----:B------:R-:W-:Y:S01]  /*28260*/  SHF.L.U32 R75, R75, 0x10, RZ ;  /* 0x000000104b4b7819 */ /* 0x000fe200000006ff */
[----:B------:R-:W-:Y:S01]  /*28270*/  FMUL.FTZ R123, R84, R123 ;  /* 0x0000007b547b7220 */ /* 0x000fe20000410000 */
[C---:B------:R-:W-:Y:S01]  /*28280*/  SHF.L.U32 R102, R38.reuse, 0x10, RZ ;  /* 0x0000001026667819 */ /* 0x040fe200000006ff */
[----:B------:R-:W-:Y:S01]  /*28290*/  IMAD.U32 R81, R81, 0x10000, RZ ;  /* 0x0001000051517824 */ /* 0x000fe200078e00ff */
[----:B------:R-:W-:Y:S01]  /*282a0*/  PRMT R136, R38, 0x7632, R136 ;  /* 0x0000763226887816 */ /* 0x000fe20000000088 */
[----:B------:R-:W-:Y:S01]  /*282b0*/  FMUL.FTZ R138, R84, R149 ;  /* 0x00000095548a7220 */ /* 0x000fe20000410000 */
[C---:B------:R-:W-:Y:S01]  /*282c0*/  PRMT R74, R50.reuse, 0x7632, R74 ;  /* 0x00007632324a7816 */ /* 0x040fe2000000004a */
[----:B------:R-:W-:-:S02]  /*282d0*/  IMAD.U32 R104, R50, 0x10000, RZ ;  /* 0x0001000032687824 */ /* 0x000fc400078e00ff */
[----:B------:R-:W-:Y:S01]  /*282e0*/  FMUL.FTZ R145, R84, R145 ;  /* 0x0000009154917220 */ /* 0x000fe20000410000 */
[----:B------:R-:W-:Y:S01]  /*282f0*/  FFMA.FTZ R124, R123, R124, R72 ;  /* 0x0000007c7b7c7223 */ /* 0x000fe20000010048 */
[----:B------:R-:W-:Y:S01]  /*28300*/  FFMA.FTZ R138, R138, R75, R81 ;  /* 0x0000004b8a8a7223 */ /* 0x000fe20000010051 */
[----:B------:R-:W-:Y:S01]  /*28310*/  SHF.L.U32 R80, R39, 0x10, RZ ;  /* 0x0000001027507819 */ /* 0x000fe200000006ff */
[----:B------:R-:W-:Y:S01]  /*28320*/  FFMA.FTZ R123, R145, R102, R104 ;  /* 0x00000066917b7223 */ /* 0x000fe20000010068 */
[----:B------:R-:W-:Y:S02]  /*28330*/  IMAD.U32 R136, R136, 0x10000, RZ ;  /* 0x0001000088887824 */ /* 0x000fe400078e00ff */
[----:B------:R-:W-:Y:S01]  /*28340*/  FMUL.FTZ R127, R84, R127 ;  /* 0x0000007f547f7220 */ /* 0x000fe20000410000 */
[----:B------:R-:W-:Y:S01]  /*28350*/  IMAD.U32 R74, R74, 0x10000, RZ ;  /* 0x000100004a4a7824 */ /* 0x000fe200078e00ff */
[----:B------:R-:W-:Y:S01]  /*28360*/  PRMT R75, R40, 0x7632, R75 ;  /* 0x00007632284b7816 */ /* 0x000fe2000000004b */
[----:B------:R-:W-:-:S02]  /*28370*/  IMAD.U32 R102, R51, 0x10000, RZ ;  /* 0x0001000033667824 */ /* 0x000fc400078e00ff */
[----:B------:R-:W-:Y:S01]  /*28380*/  FMUL.FTZ R125, R84, R147 ;  /* 0x00000093547d7220 */ /* 0x000fe20000410000 */
[----:B------:R-:W-:Y:S01]  /*28390*/  PRMT R81, R44, 0x7632, R81 ;  /* 0x000076322c517816 */ /* 0x000fe20000000051 */
[----:B------:R-:W0:Y:S01]  /*283a0*/  @!P1 LDC.64 R72, c[0x0][0x3c8] ;  /* 0x0000f200ff489b82 */ /* 0x000e220000000a00 */
[----:B------:R-:W-:Y:S01]  /*283b0*/  FFMA.FTZ R136, R127, R136, R74 ;  /* 0x000000887f887223 */ /* 0x000fe2000001004a */
[----:B------:R-:W-:Y:S01]  /*283c0*/  FFMA.FTZ R125, R125, R80, R102 ;  /* 0x000000507d7d7223 */ /* 0x000fe20000010066 */
[----:B------:R-:W-:Y:S01]  /*283d0*/  SHF.L.U32 R74, R41, 0x10, RZ ;  /* 0x00000010294a7819 */ /* 0x000fe200000006ff */
[----:B------:R-:W-:Y:S01]  /*283e0*/  IMAD.U32 R75, R75, 0x10000, RZ ;  /* 0x000100004b4b7824 */ /* 0x000fe200078e00ff */
[----:B------:R-:W-:Y:S01]  /*283f0*/  SHF.L.U32 R81, R81, 0x10, RZ ;  /* 0x0000001051517819 */ /* 0x000fe200000006ff */
[----:B------:R-:W-:Y:S02]  /*28400*/  IMAD.U32 R80, R45, 0x10000, RZ ;  /* 0x000100002d507824 */ /* 0x000fe400078e00ff */
[C---:B------:R-:W-:Y:S01]  /*28410*/  FMUL.FTZ R132, R84.reuse, R151 ;  /* 0x0000009754847220 */ /* 0x040fe20000410000 */
[----:B------:R-:W-:Y:S01]  /*28420*/  FMUL.FTZ R127, R84, R153 ;  /* 0x00000099547f7220 */ /* 0x000fe20000410000 */
[----:B------:R-:W-:Y:S01]  /*28430*/  SHF.L.U32 R106, R44, 0x10, RZ ;  /* 0x000000102c6a7819 */ /* 0x000fe200000006ff */
[----:B------:R-:W-:-:S02]  /*28440*/  IMAD.U32 R104, R40, 0x10000, RZ ;  /* 0x0001000028687824 */ /* 0x000fc400078e00ff */
[----:B------:R-:W-:Y:S01]  /*28450*/  FFMA.FTZ R132, R132, R75, R81 ;  /* 0x0000004b84847223 */ /* 0x000fe20000010051 */
[----:B------:R-:W-:Y:S01]  /*28460*/  FFMA.FTZ R127, R127, R74, R80 ;  /* 0x0000004a7f7f7223 */ /* 0x000fe20000010050 */
[C---:B------:R-:W-:Y:S01]  /*28470*/  FMUL.FTZ R117, R84.reuse, R129 ;  /* 0x0000008154757220 */ /* 0x040fe20000410000 */
[----:B------:R-:W1:Y:S01]  /*28480*/  LDC.64 R74, c[0x0][0x428] ;  /* 0x00010a00ff4a7b82 */ /* 0x000e620000000a00 */
[----:B------:R-:W-:Y:S01]  /*28490*/  IMAD.U32 R107, RZ, RZ, UR18 ;  /* 0x00000012ff6b7e24 */ /* 0x000fe2000f8e00ff */
[----:B------:R-:W-:Y:S01]  /*284a0*/  PRMT R103, R41, 0x7632, R103 ;  /* 0x0000763229677816 */ /* 0x000fe20000000067 */
[----:B------:R-:W-:Y:S01]  /*284b0*/  FFMA.FTZ R117, R117, R104, R106 ;  /* 0x0000006875757223 */ /* 0x000fe2000001006a */
[----:B------:R-:W-:Y:S01]  /*284c0*/  PRMT R105, R45, 0x7632, R105 ;  /* 0x000076322d697816 */ /* 0x000fe20000000069 */
[----:B------:R-:W-:Y:S01]  /*284d0*/  FMUL.FTZ R140, R84, R155 ;  /* 0x0000009b548c7220 */ /* 0x000fe20000410000 */
[----:B------:R-:W-:Y:S01]  /*284e0*/  PRMT R104, R46, 0x7632, R104 ;  /* 0x000076322e687816 */ /* 0x000fe20000000068 */
[----:B------:R-:W-:-:S02]  /*284f0*/  IMAD.U32 R103, R103, 0x10000, RZ ;  /* 0x0001000067677824 */ /* 0x000fc400078e00ff */
[C---:B------:R-:W-:Y:S01]  /*28500*/  FMUL.FTZ R129, R84.reuse, R133 ;  /* 0x0000008554817220 */ /* 0x040fe20000410000 */
[----:B------:R-:W-:Y:S02]  /*28510*/  IMAD.U32 R105, R105, 0x10000, RZ ;  /* 0x0001000069697824 */ /* 0x000fe400078e00ff */
[----:B------:R-:W-:Y:S01]  /*28520*/  FMUL.FTZ R131, R84, R131 ;  /* 0x0000008354837220 */ /* 0x000fe20000410000 */
[----:B0-----:R-:W-:Y:S01]  /*28530*/  @!P1 IMAD.WIDE R80, R107, 0x4, R72 ;  /* 0x000000046b509825 */ /* 0x001fe200078e0248 */
[----:B------:R-:W-:-:S03]  /*28540*/  SHF.L.U32 R72, R42, 0x10, RZ ;  /* 0x000000102a487819 */ /* 0x000fc600000006ff */
[C---:B------:R-:W-:Y:S01]  /*28550*/  FMUL.FTZ R135, R84.reuse, R135 ;  /* 0x0000008754877220 */ /* 0x040fe20000410000 */
[----:B------:R-:W-:Y:S01]  /*28560*/  FMUL.FTZ R157, R84, R157 ;  /* 0x0000009d549d7220 */ /* 0x000fe20000410000 */
[----:B------:R-:W-:Y:S02]  /*28570*/  IMAD.U32 R102, R46, 0x10000, RZ ;  /* 0x000100002e667824 */ /* 0x000fe400078e00ff */
[----:B------:R-:W-:Y:S01]  /*28580*/  FFMA.FTZ R140, R140, R103, R105 ;  /* 0x000000678c8c7223 */ /* 0x000fe20000010069 */
[----:B------:R-:W-:Y:S02]  /*28590*/  IMAD.U32 R106, R43, 0x10000, RZ ;  /* 0x000100002b6a7824 */ /* 0x000fe400078e00ff */
[----:B------:R-:W-:Y:S01]  /*285a0*/  FFMA.FTZ R146, R157, R146, R148 ;  /* 0x000000929d927223 */ /* 0x000fe20000010094 */
[----:B------:R-:W-:Y:S02]  /*285b0*/  IMAD.U32 R104, R104, 0x10000, RZ ;  /* 0x0001000068687824 */ /* 0x000fe400078e00ff */
[----:B------:R-:W-:Y:S01]  /*285c0*/  FFMA.FTZ R129, R129, R72, R102 ;  /* 0x0000004881817223 */ /* 0x000fe20000010066 */
[----:B------:R-:W-:Y:S01]  /*285d0*/  FFMA.FTZ R135, R135, R106, R144 ;  /* 0x0000006a87877223 */ /* 0x000fe20000010090 */
[----:B------:R-:W-:Y:S01]  /*285e0*/  F2FP.BF16.F32.PACK_AB R73, R78, R79 ;  /* 0x0000004f4e49723e */ /* 0x000fe200000010ff */
[----:B------:R-:W-:Y:S01]  /*285f0*/  FFMA.FTZ R142, R131, R142, R104 ;  /* 0x0000008e838e7223 */ /* 0x000fe20000010068 */
[--C-:B-1----:R-:W-:Y:S01]  /*28600*/  IMAD.WIDE.U32 R102, R76, 0x10, R74.reuse ;  /* 0x000000104c667825 */ /* 0x102fe200078e004a */
[----:B------:R-:W-:Y:S01]  /*28610*/  F2FP.BF16.F32.PACK_AB R72, R77, R82 ;  /* 0x000000524d48723e */ /* 0x000fe200000010ff */
[----:B------:R0:W-:Y:S01]  /*28620*/  @!P1 STG.E desc[UR8][R80.64], R84 ;  /* 0x0000005450009986 */ /* 0x0001e2000c101908 */
[----:B------:R-:W-:Y:S01]  /*28630*/  F2FP.BF16.F32.PACK_AB R79, R122, R163 ;  /* 0x000000a37a4f723e */ /* 0x000fe200000010ff */
[--C-:B------:R-:W-:Y:S01]  /*28640*/  IMAD.WIDE.U32 R104, R90, 0x10, R74.reuse ;  /* 0x000000105a687825 */ /* 0x100fe200078e004a */
[----:B------:R-:W-:Y:S01]  /*28650*/  F2FP.BF16.F32.PACK_AB R78, R161, R116 ;  /* 0x00000074a14e723e */ /* 0x000fe200000010ff */
[----:B------:R-:W-:Y:S01]  /*28660*/  UIADD3 UR18, UPT, UPT, UR18, UR12, URZ ;  /* 0x0000000c12127290 */ /* 0x000fe2000fffe0ff */
[----:B------:R-:W-:Y:S01]  /*28670*/  F2FP.BF16.F32.PACK_AB R77, R89, R114 ;  /* 0x00000072594d723e */ /* 0x000fe200000010ff */
[--C-:B------:R-:W-:Y:S01]  /*28680*/  IMAD.WIDE.U32 R110, R110, 0x10, R74.reuse ;  /* 0x000000106e6e7825 */ /* 0x100fe200078e004a */
[----:B------:R-:W-:Y:S01]  /*28690*/  F2FP.BF16.F32.PACK_AB R76, R86, R83 ;  /* 0x00000053564c723e */ /* 0x000fe200000010ff */
[----:B------:R-:W-:Y:S01]  /*286a0*/  UISETP.GE.AND UP2, UPT, UR18, UR13, UPT ;  /* 0x0000000d1200728c */ /* 0x000fe2000bf46270 */
[----:B------:R-:W-:Y:S01]  /*286b0*/  F2FP.BF16.F32.PACK_AB R83, R134, R137 ;  /* 0x000000898653723e */ /* 0x000fe200000010ff */
[----:B------:R-:W-:Y:S01]  /*286c0*/  IMAD.WIDE.U32 R106, R121, 0x10, R74 ;  /* 0x00000010796a7825 */ /* 0x000fe200078e004a */
[----:B------:R-:W-:-:S02]  /*286d0*/  F2FP.BF16.F32.PACK_AB R82, R128, R115 ;  /* 0x000000738052723e */ /* 0x000fc400000010ff */
[----:B0-----:R-:W-:Y:S01]  /*286e0*/  F2FP.BF16.F32.PACK_AB R81, R85, R120 ;  /* 0x000000785551723e */ /* 0x001fe200000010ff */
[----:B------:R-:W-:Y:S01]  /*286f0*/  IMAD.WIDE.U32 R130, R130, 0x10, R74 ;  /* 0x0000001082827825 */ /* 0x000fe200078e004a */
[----:B------:R-:W-:Y:S02]  /*28700*/  F2FP.BF16.F32.PACK_AB R75, R118, R159 ;  /* 0x0000009f764b723e */ /* 0x000fe400000010ff */
[----:B------:R-:W-:Y:S02]  /*28710*/  F2FP.BF16.F32.PACK_AB R74, R91, R88 ;  /* 0x000000585b4a723e */ /* 0x000fe400000010ff */
[----:B------:R-:W-:Y:S02]  /*28720*/  F2FP.BF16.F32.PACK_AB R80, R108, R87 ;  /* 0x000000576c50723e */ /* 0x000fe400000010ff */
[----:B------:R-:W-:Y:S01]  /*28730*/  F2FP.BF16.F32.PACK_AB R87, R138, R125 ;  /* 0x0000007d8a57723e */ /* 0x000fe200000010ff */
[----:B------:R1:W-:Y:S01]  /*28740*/  STG.E.128 desc[UR8][R102.64], R72 ;  /* 0x0000004866007986 */ /* 0x0003e2000c101d08 */
[----:B------:R-:W-:-:S02]  /*28750*/  F2FP.BF16.F32.PACK_AB R86, R136, R123 ;  /* 0x0000007b8856723e */ /* 0x000fc400000010ff */
        /* <DEDUP_REMOVED lines=8> */
[----:B------:R-:W-:-:S05]  /*287e0*/  F2FP.BF16.F32.PACK_AB R88, R132, R117 ;  /* 0x000000758458723e */ /* 0x000fca00000010ff */
[----:B------:R1:W-:Y:S01]  /*287f0*/  STG.E.128 desc[UR8][R130.64], R88 ;  /* 0x0000005882007986 */ /* 0x0003e2000c101d08 */
[----:B------:R-:W-:Y:S05]  /*28800*/  BRA.U !UP2, `(.L_x_2196) ;  /* 0xfffffd810aa47547 */ /* 0x000fea000b83ffff */
[----:B------:R-:W-:Y:S05]  /*28810*/  EXIT ;  /* 0x000000000000794d */ /* 0x000fea0003800000 */
.L_x_2197:
        /* <DEDUP_REMOVED lines=14> */
.L_x_22307:


//--------------------- .text._ZN10layer_norm31ln_parallel_residual_fwd_kernelINS_13Kernel_traitsI6__halfS2_S2_S2_fjLj5120ELj1ELj1ELj4ELj16ENS_18Kernel_traits_baseILj5120ES2_S2_S2_S2_fjLj128EEEEELb0ELb0ELb0EEEvNS_9FwdParamsE --------------------------
	.section	.text._ZN10layer_norm31ln_parallel_residual_fwd_kernelINS_13Kernel_traitsI6__halfS2_S2_S2_fjLj5120ELj1ELj1ELj4ELj16ENS_18Kernel_traits_baseILj5120ES2_S2_S2_S2_fjLj128EEEEELb0ELb0ELb0EEEvNS_9FwdParamsE,"ax",@progbits
	.align	128
        .global         _ZN10layer_norm31ln_parallel_residual_fwd_kernelINS_13Kernel_traitsI6__halfS2_S2_S2_fjLj5120ELj1ELj1ELj4ELj16ENS_18Kernel_traits_baseILj5120ES2_S2_S2_S2_fjLj128EEEEELb0ELb0ELb0EEEvNS_9FwdParamsE
        .type           _ZN10layer_norm31ln_parallel_residual_fwd_kernelINS_13Kernel_traitsI6__halfS2_S2_S2_fjLj5120ELj1ELj1ELj4ELj16ENS_18Kernel_traits_baseILj5120ES2_S2_S2_S2_fjLj128EEEEELb0ELb0ELb0EEEvNS_9FwdParamsE,@function
        .size           _ZN10layer_norm31ln_parallel_residual_fwd_kernelINS_13Kernel_traitsI6__halfS2_S2_S2_fjLj5120ELj1ELj1ELj4ELj16ENS_18Kernel_traits_baseILj5120ES2_S2_S2_S2_fjLj128EEEEELb0ELb0ELb0EEEvNS_9FwdParamsE,(.L_x_22308 - _ZN10layer_norm31ln_parallel_residual_fwd_kernelINS_13Kernel_traitsI6__halfS2_S2_S2_fjLj5120ELj1ELj1ELj4ELj16ENS_18Kernel_traits_baseILj5120ES2_S2_S2_S2_fjLj128EEEEELb0ELb0ELb0EEEvNS_9FwdParamsE)
        .other          _ZN10layer_norm31ln_parallel_residual_fwd_kernelINS_13Kernel_traitsI6__halfS2_S2_S2_fjLj5120ELj1ELj1ELj4ELj16ENS_18Kernel_traits_baseILj5120ES2_S2_S2_S2_fjLj128EEEEELb0ELb0ELb0EEEvNS_9FwdParamsE,@"STO_CUDA_ENTRY STV_DEFAULT"
_ZN10layer_norm31ln_parallel_residual_fwd_kernelINS_13Kernel_traitsI6__halfS2_S2_S2_fjLj5120ELj1ELj1ELj4ELj16ENS_18Kernel_traits_baseILj5120ES2_S2_S2_S2_fjLj128EEEEELb0ELb0ELb0EEEvNS_9FwdParamsE:
.text._ZN10layer_norm31ln_parallel_residual_fwd_kernelINS_13Kernel_traitsI6__halfS2_S2_S2_fjLj5120ELj1ELj1ELj4ELj16ENS_18Kernel_traits_baseILj5120ES2_S2_S2_S2_fjLj128EEEEELb0ELb0ELb0EEEvNS_9FwdParamsE:
[----:B------:R-:W-:Y:S01]  /*0000*/  LDC R1, c[0x0][0x37c] ;  /* 0x0000df00ff017b82 */ /* 0x000fe20000000800 */
[----:B------:R-:W0:Y:S07]  /*0010*/  S2R R6, SR_TID.X ;  /* 0x0000000000067919 */ /* 0x000e2e0000002100 */
[----:B------:R-:W1:Y:S01]  /*0020*/  LDC R7, c[0x0][0x388] ;  /* 0x0000e200ff077b82 */ /* 0x000e620000000800 */
[----:B------:R-:W2:Y:S01]  /*0030*/  LDCU.64 UR4, c[0x0][0x438] ;  /* 0x00008700ff0477ac */ /* 0x000ea20008000a00 */
[----:B------:R-:W-:Y:S01]  /*0040*/  BSSY.RECONVERGENT B0, `(.L_x_2198) ;  /* 0x0000143000007945 */ /* 0x000fe20003800200 */
[----:B------:R-:W3:Y:S05]  /*0050*/  LDCU.64 UR8, c[0x0][0x358] ;  /* 0x00006b00ff0877ac */ /* 0x000eea0008000a00 */
[----:B------:R-:W4:Y:S01]  /*0060*/  S2UR UR6, SR_CTAID.X ;  /* 0x00000000000679c3 */ /* 0x000f220000002500 */
[----:B--2---:R-:W-:-:S04]  /*0070*/  UISETP.NE.U32.AND UP0, UPT, UR4, URZ, UPT ;  /* 0x000000ff0400728c */ /* 0x004fc8000bf05070 */
[----:B------:R-:W-:Y:S01]  /*0080*/  UISETP.NE.AND.EX UP0, UPT, UR5, URZ, UPT, UP0 ;  /* 0x000000ff0500728c */ /* 0x000fe2000bf05300 */
[----:B-1----:R-:W-:-:S04]  /*0090*/  SHF.R.S32.HI R0, RZ, 0x1f, R7 ;  /* 0x0000001fff007819 */ /* 0x002fc80000011407 */
        /* <DEDUP_REMOVED lines=14> */
[----:B------:R-:W-:Y:S02]  /*0180*/  MOV R7, R5 ;  /* 0x0000000500077202 */ /* 0x000fe40000000f00 */
[C---:B------:R-:W-:Y:S01]  /*0190*/  ISETP.GE.U32.AND P2, PT, R4.reuse, 0x180, PT ;  /* 0x000001800400780c */ /* 0x040fe20003f46070 */
[----:B------:R-:W1:Y:S01]  /*01a0*/  LDC.64 R14, c[0x0][0x3d8] ;  /* 0x0000f600ff0e7b82 */ /* 0x000e620000000a00 */
[----:B------:R-:W-:-:S05]  /*01b0*/  ISETP.GE.U32.AND P3, PT, R4, 0x200, PT ;  /* 0x000002000400780c */ /* 0x000fca0003f66070 */
[----:B------:R-:W-:Y:S02]  /*01c0*/  @P0 LOP3.LUT R7, R5, 0x80, RZ, 0xfc, !PT ;  /* 0x0000008005070812 */ /* 0x000fe400078efcff */
[----:B------:R-:W2:Y:S08]  /*01d0*/  LDC.64 R8, c[0x0][0x3d0] ;  /* 0x0000f400ff087b82 */ /* 0x000eb00000000a00 */
[----:B------:R-:W3:Y:S01]  /*01e0*/  LDC.64 R10, c[0x0][0x3d8] ;  /* 0x0000f600ff0a7b82 */ /* 0x000ee20000000a00 */
[----:B0-----:R-:W-:-:S05]  /*01f0*/  @P1 IMAD.WIDE.U32 R12, R7, 0x10, R12 ;  /* 0x00000010070c1825 */ /* 0x001fca00078e000c */
[----:B------:R-:W5:Y:S01]  /*0200*/  @P1 LDG.E.128 R24, desc[UR8][R12.64] ;  /* 0x000000080c181981 */ /* 0x000f62000c1e1d00 */
[C---:B-1----:R-:W-:Y:S01]  /*0210*/  @P1 IMAD.WIDE.U32 R14, R7.reuse, 0x10, R14 ;  /* 0x00000010070e1825 */ /* 0x042fe200078e000e */
[----:B------:R-:W0:Y:S01]  /*0220*/  LDC.64 R48, c[0x0][0x3d0] ;  /* 0x0000f400ff307b82 */ /* 0x000e220000000a00 */
[----:B------:R-:W-:-:S03]  /*0230*/  @P1 IADD3 R7, PT, PT, R7, 0x80, RZ ;  /* 0x0000008007071810 */ /* 0x000fc60007ffe0ff */
[----:B------:R-:W5:Y:S01]  /*0240*/  @P1 LDG.E.128 R28, desc[UR8][R14.64] ;  /* 0x000000080e1c1981 */ /* 0x000f62000c1e1d00 */
[----:B--2---:R-:W-:-:S03]  /*0250*/  @P0 IMAD.WIDE.U32 R8, R5, 0x10, R8 ;  /* 0x0000001005080825 */ /* 0x004fc600078e0008 */
[----:B------:R-:W1:Y:S02]  /*0260*/  LDC.64 R52, c[0x0][0x3d8] ;  /* 0x0000f600ff347b82 */ /* 0x000e640000000a00 */
[----:B------:R-:W5:Y:S01]  /*0270*/  @P0 LDG.E.128 R16, desc[UR8][R8.64] ;  /* 0x0000000808100981 */ /* 0x000f62000c1e1d00 */
[----:B---3--:R-:W-:-:S05]  /*0280*/  @P0 IMAD.WIDE.U32 R10, R5, 0x10, R10 ;  /* 0x00000010050a0825 */ /* 0x008fca00078e000a */
[----:B------:R-:W2:Y:S01]  /*0290*/  LDC.64 R64, c[0x0][0x3d0] ;  /* 0x0000f400ff407b82 */ /* 0x000ea20000000a00 */
[----:B------:R-:W5:Y:S07]  /*02a0*/  @P0 LDG.E.128 R20, desc[UR8][R10.64] ;  /* 0x000000080a140981 */ /* 0x000f6e000c1e1d00 */
[----:B------:R-:W3:Y:S01]  /*02b0*/  LDC.64 R66, c[0x0][0x3d8] ;  /* 0x0000f600ff427b82 */ /* 0x000ee20000000a00 */
[----:B------:R-:W-:Y:S01]  /*02c0*/  ISETP.GE.U32.AND P4, PT, R4, 0x280, PT ;  /* 0x000002800400780c */ /* 0x000fe20003f86070 */
[----:B0-----:R-:W-:-:S04]  /*02d0*/  @P2 IMAD.WIDE.U32 R56, R7, 0x10, R48 ;  /* 0x0000001007382825 */ /* 0x001fc800078e0030 */
[C---:B-1----:R-:W-:Y:S01]  /*02e0*/  @P2 IMAD.WIDE.U32 R60, R7.reuse, 0x10, R52 ;  /* 0x00000010073c2825 */ /* 0x042fe200078e0034 */
[----:B------:R-:W-:-:S03]  /*02f0*/  @P2 IADD3 R7, PT, PT, R7, 0x80, RZ ;  /* 0x0000008007072810 */ /* 0x000fc60007ffe0ff */
[----:B------:R-:W-:Y:S01]  /*0300*/  HFMA2 R50, -RZ, RZ, 0, 0 ;  /* 0x00000000ff327431 */ /* 0x000fe200000001ff */
[----:B------:R0:W5:Y:S01]  /*0310*/  @P2 LDG.E.128 R32, desc[UR8][R56.64] ;  /* 0x0000000838202981 */ /* 0x000162000c1e1d00 */
[----:B------:R-:W-:Y:S01]  /*0320*/  HFMA2 R58, -RZ, RZ, 0, 0 ;  /* 0x00000000ff3a7431 */ /* 0x000fe200000001ff */
[----:B------:R-:W-:Y:S02]  /*0330*/  CS2R R48, SRZ ;  /* 0x0000000000307805 */ /* 0x000fe4000001ff00 */
[----:B------:R-:W-:Y:S01]  /*0340*/  MOV R54, RZ ;  /* 0x000000ff00367202 */ /* 0x000fe20000000f00 */
[----:B------:R1:W5:Y:S01]  /*0350*/  @P2 LDG.E.128 R36, desc[UR8][R60.64] ;  /* 0x000000083c242981 */ /* 0x000362000c1e1d00 */
[----:B--2---:R-:W-:Y:S01]  /*0360*/  @P3 IMAD.WIDE.U32 R64, R7, 0x10, R64 ;  /* 0x0000001007403825 */ /* 0x004fe200078e0040 */
[----:B------:R-:W-:Y:S02]  /*0370*/  CS2R R52, SRZ ;  /* 0x0000000000347805 */ /* 0x000fe4000001ff00 */
[----:B------:R-:W-:-:S02]  /*0380*/  MOV R62, RZ ;  /* 0x000000ff003e7202 */ /* 0x000fc40000000f00 */
[----:B------:R-:W-:Y:S02]  /*0390*/  CS2R R70, SRZ ;  /* 0x0000000000467805 */ /* 0x000fe4000001ff00 */
[----:B------:R-:W-:Y:S01]  /*03a0*/  CS2R R68, SRZ ;  /* 0x0000000000447805 */ /* 0x000fe2000001ff00 */
[----:B------:R2:W5:Y:S01]  /*03b0*/  @P3 LDG.E.128 R40, desc[UR8][R64.64] ;  /* 0x0000000840283981 */ /* 0x000562000c1e1d00 */
[----:B---3--:R-:W-:Y:S01]  /*03c0*/  @P3 IMAD.WIDE.U32 R66, R7, 0x10, R66 ;  /* 0x0000001007423825 */ /* 0x008fe200078e0042 */
[----:B0-----:R-:W-:Y:S02]  /*03d0*/  CS2R R56, SRZ ;  /* 0x0000000000387805 */ /* 0x001fe4000001ff00 */
[----:B-1----:R-:W-:Y:S02]  /*03e0*/  CS2R R60, SRZ ;  /* 0x00000000003c7805 */ /* 0x002fe4000001ff00 */
[----:B------:R-:W-:Y:S02]  /*03f0*/  CS2R R74, SRZ ;  /* 0x00000000004a7805 */ /* 0x000fe4000001ff00 */
[----:B------:R-:W-:Y:S01]  /*0400*/  CS2R R72, SRZ ;  /* 0x0000000000487805 */ /* 0x000fe2000001ff00 */
[----:B------:R0:W5:Y:S01]  /*0410*/  @P3 LDG.E.128 R44, desc[UR8][R66.64] ;  /* 0x00000008422c3981 */ /* 0x000162000c1e1d00 */
[----:B------:R-:W-:-:S02]  /*0420*/  CS2R R78, SRZ ;  /* 0x00000000004e7805 */ /* 0x000fc4000001ff00 */
[----:B--2---:R-:W-:Y:S02]  /*0430*/  CS2R R64, SRZ ;  /* 0x0000000000407805 */ /* 0x004fe4000001ff00 */
[----:B------:R-:W-:Y:S02]  /*0440*/  CS2R R76, SRZ ;  /* 0x00000000004c7805 */ /* 0x000fe4000001ff00 */
[----:B------:R-:W-:Y:S02]  /*0450*/  @P0 MOV R63, RZ ;  /* 0x000000ff003f0202 */ /* 0x000fe40000000f00 */
[----:B------:R-:W-:Y:S02]  /*0460*/  @P1 MOV R59, RZ ;  /* 0x000000ff003b1202 */ /* 0x000fe40000000f00 */
[----:B------:R-:W-:Y:S02]  /*0470*/  @P2 MOV R55, RZ ;  /* 0x000000ff00372202 */ /* 0x000fe40000000f00 */
[----:B0-----:R-:W-:-:S02]  /*0480*/  CS2R R66, SRZ ;  /* 0x0000000000427805 */ /* 0x001fc4000001ff00 */
[----:B------:R-:W-:Y:S02]  /*0490*/  @P3 MOV R51, RZ ;  /* 0x000000ff00333202 */ /* 0x000fe40000000f00 */
[----:B------:R-:W-:Y:S01]  /*04a0*/  @P3 IADD3 R7, PT, PT, R7, 0x80, RZ ;  /* 0x0000008007073810 */ /* 0x000fe20007ffe0ff */
[----:B------:R-:W-:Y:S06]  /*04b0*/  @!P4 BRA `(.L_x_2201) ;  /* 0x0000000c00ecc947 */ /* 0x000fec0003800000 */
        /* <DEDUP_REMOVED lines=9> */
[----:B------:R-:W-:Y:S02]  /*0550*/  CS2R R48, SRZ ;  /* 0x0000000000307805 */ /* 0x000fe4000001ff00 */
[----:B------:R-:W-:Y:S02]  /*0560*/  MOV R54, RZ ;  /* 0x000000ff00367202 */ /* 0x000fe40000000f00 */
[----:B------:R-:W-:-:S02]  /*0570*/  CS2R R52, SRZ ;  /* 0x0000000000347805 */ /* 0x000fc4000001ff00 */
[----:B------:R-:W-:Y:S02]  /*0580*/  MOV R58, RZ ;  /* 0x000000ff003a7202 */ /* 0x000fe40000000f00 */
[----:B------:R-:W-:Y:S02]  /*0590*/  CS2R R56, SRZ ;  /* 0x0000000000387805 */ /* 0x000fe4000001ff00 */
[----:B------:R-:W-:Y:S02]  /*05a0*/  MOV R62, RZ ;  /* 0x000000ff003e7202 */ /* 0x000fe40000000f00 */
        /* <DEDUP_REMOVED lines=10> */
[----:B------:R-:W-:Y:S01]  /*0650*/  CS2R R76, SRZ ;  /* 0x00000000004c7805 */ /* 0x000fe2000001ff00 */
[----:B------:R-:W-:Y:S06]  /*0660*/  BRA `(.L_x_2201) ;  /* 0x0000000c00807947 */ /* 0x000fec0003800000 */
.L_x_2200:
        /* <DEDUP_REMOVED lines=10> */
[----:B0-----:R-:W-:-:S07]  /*0710*/  @P0 IMAD.WIDE.U32 R48, R5, 0x10, R10 ;  /* 0x0000001005300825 */ /* 0x001fce00078e000a */
[----:B------:R-:W0:Y:S01]  /*0720*/  @P1 LDC.64 R60, c[0x0][0x440] ;  /* 0x00011000ff3c1b82 */ /* 0x000e220000000a00 */
[----:B-1----:R-:W-:-:S07]  /*0730*/  @P0 IMAD.WIDE.U32 R52, R5, 0x10, R12 ;  /* 0x0000001005340825 */ /* 0x002fce00078e000c */
[----:B------:R-:W1:Y:S01]  /*0740*/  LDC.64 R80, c[0x0][0x3d0] ;  /* 0x0000f400ff507b82 */ /* 0x000e620000000a00 */
[----:B--2---:R-:W-:-:S07]  /*0750*/  @P1 IMAD.WIDE.U32 R10, R7, 0x10, R14 ;  /* 0x00000010070a1825 */ /* 0x004fce00078e000e */
[----:B------:R-:W2:Y:S01]  /*0760*/  LDC.64 R82, c[0x0][0x3d8] ;  /* 0x0000f600ff527b82 */ /* 0x000ea20000000a00 */
[C---:B---3--:R-:W-:Y:S01]  /*0770*/  @P1 IMAD.WIDE.U32 R12, R7.reuse, 0x10, R56 ;  /* 0x00000010070c1825 */ /* 0x048fe200078e0038 */
[----:B------:R-:W5:Y:S04]  /*0780*/  @P1 LDG.E.128 R24, desc[UR8][R10.64] ;  /* 0x000000080a181981 */ /* 0x000f68000c1e1d00 */
[----:B------:R-:W5:Y:S02]  /*0790*/  @P1 LDG.E.128 R28, desc[UR8][R12.64] ;  /* 0x000000080c1c1981 */ /* 0x000f64000c1e1d00 */
[----:B------:R-:W3:Y:S01]  /*07a0*/  @P2 LDC.64 R84, c[0x0][0x440] ;  /* 0x00011000ff542b82 */ /* 0x000ee20000000a00 */
[C---:B0-----:R-:W-:Y:S01]  /*07b0*/  @P1 IMAD.WIDE.U32 R14, R7.reuse, 0x10, R60 ;  /* 0x00000010070e1825 */ /* 0x041fe200078e003c */
[----:B------:R-:W-:-:S06]  /*07c0*/  @P1 IADD3 R7, PT, PT, R7, 0x80, RZ ;  /* 0x0000008007071810 */ /* 0x000fcc0007ffe0ff */
[----:B------:R-:W0:Y:S08]  /*07d0*/  LDC.64 R86, c[0x0][0x3d0] ;  /* 0x0000f400ff567b82 */ /* 0x000e300000000a00 */
[----:B------:R-:W4:Y:S08]  /*07e0*/  @P0 LDC.64 R8, c[0x0][0x440] ;  /* 0x00011000ff080b82 */ /* 0x000f300000000a00 */
[----:B------:R-:W0:Y:S08]  /*07f0*/  LDC.64 R88, c[0x0][0x3d8] ;  /* 0x0000f600ff587b82 */ /* 0x000e300000000a00 */
[----:B------:R-:W0:Y:S01]  /*0800*/  @P3 LDC.64 R90, c[0x0][0x440] ;  /* 0x00011000ff5a3b82 */ /* 0x000e220000000a00 */
[C---:B-1----:R-:W-:Y:S01]  /*0810*/  @P2 IMAD.WIDE.U32 R80, R7.reuse, 0x10, R80 ;  /* 0x0000001007502825 */ /* 0x042fe200078e0050 */
[----:B------:R-:W5:Y:S03]  /*0820*/  @P1 LD.E.128 R72, desc[UR8][R14.64] ;  /* 0x000000080e481980 */ /* 0x000f66000c101d00 */
[C---:B--2---:R-:W-:Y:S01]  /*0830*/  @P2 IMAD.WIDE.U32 R82, R7.reuse, 0x10, R82 ;  /* 0x0000001007522825 */ /* 0x044fe200078e0052 */
[----:B------:R-:W5:Y:S03]  /*0840*/  @P2 LDG.E.128 R32, desc[UR8][R80.64] ;  /* 0x0000000850202981 */ /* 0x000f66000c1e1d00 */
[C---:B---3--:R-:W-:Y:S01]  /*0850*/  @P2 IMAD.WIDE.U32 R84, R7.reuse, 0x10, R84 ;  /* 0x0000001007542825 */ /* 0x048fe200078e0054 */
[----:B------:R-:W-:Y:S01]  /*0860*/  @P2 IADD3 R7, PT, PT, R7, 0x80, RZ ;  /* 0x0000008007072810 */ /* 0x000fe20007ffe0ff */
[----:B------:R-:W5:Y:S02]  /*0870*/  @P2 LDG.E.128 R36, desc[UR8][R82.64] ;  /* 0x0000000852242981 */ /* 0x000f64000c1e1d00 */
[----:B----4-:R-:W-:-:S02]  /*0880*/  @P0 IMAD.WIDE.U32 R8, R5, 0x10, R8 ;  /* 0x0000001005080825 */ /* 0x010fc400078e0008 */
[----:B------:R-:W5:Y:S02]  /*0890*/  @P2 LD.E.128 R68, desc[UR8][R84.64] ;  /* 0x0000000854442980 */ /* 0x000f64000c101d00 */
[C---:B0-----:R-:W-:Y:S02]  /*08a0*/  @P3 IMAD.WIDE.U32 R86, R7.reuse, 0x10, R86 ;  /* 0x0000001007563825 */ /* 0x041fe400078e0056 */
[----:B------:R-:W5:Y:S02]  /*08b0*/  @P0 LD.E.128 R76, desc[UR8][R8.64] ;  /* 0x00000008084c0980 */ /* 0x000f64000c101d00 */
[C---:B------:R-:W-:Y:S02]  /*08c0*/  @P3 IMAD.WIDE.U32 R88, R7.reuse, 0x10, R88 ;  /* 0x0000001007583825 */ /* 0x040fe400078e0058 */
[----:B------:R-:W5:Y:S02]  /*08d0*/  @P3 LDG.E.128 R40, desc[UR8][R86.64] ;  /* 0x0000000856283981 */ /* 0x000f64000c1e1d00 */
[----:B------:R-:W-:-:S02]  /*08e0*/  @P3 IMAD.WIDE.U32 R90, R7, 0x10, R90 ;  /* 0x00000010075a3825 */ /* 0x000fc400078e005a */
[----:B------:R-:W5:Y:S04]  /*08f0*/  @P3 LDG.E.128 R44, desc[UR8][R88.64] ;  /* 0x00000008582c3981 */ /* 0x000f68000c1e1d00 */
[----:B------:R-:W5:Y:S01]  /*0900*/  @P3 LD.E.128 R64, desc[UR8][R90.64] ;  /* 0x000000085a403980 */ /* 0x000f62000c101d00 */
[----:B------:R-:W-:Y:S01]  /*0910*/  ISETP.GE.U32.AND P4, PT, R4, 0x280, PT ;  /* 0x000002800400780c */ /* 0x000fe20003f86070 */
[----:B------:R-:W-:Y:S02]  /*0920*/  HFMA2 R50, -RZ, RZ, 0, 0 ;  /* 0x00000000ff327431 */ /* 0x000fe400000001ff */
[----:B------:R-:W-:Y:S01]  /*0930*/  HFMA2 R58, -RZ, RZ, 0, 0 ;  /* 0x00000000ff3a7431 */ /* 0x000fe200000001ff */
[----:B------:R0:W5:Y:S01]  /*0940*/  @P0 LDG.E.128 R16, desc[UR8][R48.64] ;  /* 0x0000000830100981 */ /* 0x000162000c1e1d00 */
[----:B------:R-:W-:-:S02]  /*0950*/  MOV R54, RZ ;  /* 0x000000ff00367202 */ /* 0x000fc40000000f00 */
[----:B------:R-:W-:Y:S02]  /*0960*/  CS2R R56, SRZ ;  /* 0x0000000000387805 */ /* 0x000fe4000001ff00 */
[----:B------:R-:W-:Y:S01]  /*0970*/  MOV R62, RZ ;  /* 0x000000ff003e7202 */ /* 0x000fe20000000f00 */
[----:B------:R1:W5:Y:S01]  /*0980*/  @P0 LDG.E.128 R20, desc[UR8][R52.64] ;  /* 0x0000000834140981 */ /* 0x000362000c1e1d00 */
[----:B------:R-:W-:Y:S02]  /*0990*/  CS2R R60, SRZ ;  /* 0x00000000003c7805 */ /* 0x000fe4000001ff00 */
[----:B------:R-:W-:Y:S02]  /*09a0*/  @P0 MOV R63, RZ ;  /* 0x000000ff003f0202 */ /* 0x000fe40000000f00 */
[----:B------:R-:W-:Y:S02]  /*09b0*/  @P1 MOV R59, RZ ;  /* 0x000000ff003b1202 */ /* 0x000fe40000000f00 */
[----:B0-----:R-:W-:-:S02]  /*09c0*/  CS2R R48, SRZ ;  /* 0x0000000000307805 */ /* 0x001fc4000001ff00 */
[----:B------:R-:W-:Y:S02]  /*09d0*/  @P2 MOV R55, RZ ;  /* 0x000000ff00372202 */ /* 0x000fe40000000f00 */
[----:B------:R-:W-:Y:S02]  /*09e0*/  @P3 MOV R51, RZ ;  /* 0x000000ff00333202 */ /* 0x000fe40000000f00 */
[----:B-1----:R-:W-:Y:S02]  /*09f0*/  CS2R R52, SRZ ;  /* 0x0000000000347805 */ /* 0x002fe4000001ff00 */
[----:B------:R-:W-:Y:S01]  /*0a00*/  @P3 IADD3 R7, PT, PT, R7, 0x80, RZ ;  /* 0x0000008007073810 */ /* 0x000fe20007ffe0ff */
[----:B------:R-:W-:Y:S06]  /*0a10*/  @!P4 BRA `(.L_x_2201) ;  /* 0x000000080094c947 */ /* 0x000fec0003800000 */
        /* <DEDUP_REMOVED lines=18> */
[----:B------:R-:W-:Y:S01]  /*0b40*/  CS2R R60, SRZ ;  /* 0x00000000003c7805 */ /* 0x000fe2000001ff00 */
[----:B------:R-:W-:Y:S06]  /*0b50*/  BRA `(.L_x_2201) ;  /* 0x0000000800447947 */ /* 0x000fec0003800000 */
.L_x_2199:
        /* <DEDUP_REMOVED lines=9> */
[----:B------:R-:W-:Y:S01]  /*0bf0*/  MOV R7, R5 ;  /* 0x0000000500077202 */ /* 0x000fe20000000f00 */
[----:B------:R-:W1:Y:S04]  /*0c00*/  LDC.64 R12, c[0x0][0x3d8] ;  /* 0x0000f600ff0c7b82 */ /* 0x000e680000000a00 */
[----:B------:R-:W-:-:S04]  /*0c10*/  @P0 LOP3.LUT R7, R5, 0x80, RZ, 0xfc, !PT ;  /* 0x0000008005070812 */ /* 0x000fc800078efcff */
[----:B------:R-:W2:Y:S08]  /*0c20*/  @P0 LDC.64 R14, c[0x0][0x440] ;  /* 0x00011000ff0e0b82 */ /* 0x000eb00000000a00 */
        /* <DEDUP_REMOVED lines=8> */
[----:B------:R0:W5:Y:S02]  /*0cb0*/  @P0 LD.E.128 R76, desc[UR8][R86.64] ;  /* 0x00000008564c0980 */ /* 0x000164000c101d00 */
[----:B------:R-:W2:Y:S08]  /*0cc0*/  @P1 LDC.64 R92, c[0x0][0x440] ;  /* 0x00011000ff5c1b82 */ /* 0x000eb00000000a00 */
[----:B------:R-:W0:Y:S08]  /*0cd0*/  LDC.64 R94, c[0x0][0x3d0] ;  /* 0x0000f400ff5e7b82 */ /* 0x000e300000000a00 */
[----:B------:R-:W0:Y:S08]  /*0ce0*/  LDC.64 R98, c[0x0][0x3d8] ;  /* 0x0000f600ff627b82 */ /* 0x000e300000000a00 */
[----:B------:R-:W0:Y:S08]  /*0cf0*/  @P2 LDC.64 R96, c[0x0][0x438] ;  /* 0x00010e00ff602b82 */ /* 0x000e300000000a00 */
[----:B------:R-:W0:Y:S08]  /*0d00*/  @P2 LDC.64 R100, c[0x0][0x440] ;  /* 0x00011000ff642b82 */ /* 0x000e300000000a00 */
[----:B------:R-:W0:Y:S08]  /*0d10*/  @P0 LDC.64 R8, c[0x0][0x438] ;  /* 0x00010e00ff080b82 */ /* 0x000e300000000a00 */
[----:B------:R-:W0:Y:S08]  /*0d20*/  LDC.64 R102, c[0x0][0x3d0] ;  /* 0x0000f400ff667b82 */ /* 0x000e300000000a00 */
[----:B------:R-:W0:Y:S08]  /*0d30*/  @P3 LDC.64 R104, c[0x0][0x438] ;  /* 0x00010e00ff683b82 */ /* 0x000e300000000a00 */
[----:B------:R-:W0:Y:S08]  /*0d40*/  LDC.64 R106, c[0x0][0x3d8] ;  /* 0x0000f600ff6a7b82 */ /* 0x000e300000000a00 */
[----:B------:R-:W0:Y:S01]  /*0d50*/  @P3 LDC.64 R108, c[0x0][0x440] ;  /* 0x00011000ff6c3b82 */ /* 0x000e220000000a00 */
[----:B---3--:R-:W-:-:S04]  /*0d60*/  @P1 IMAD.WIDE.U32 R10, R7, 0x10, R80 ;  /* 0x00000010070a1825 */ /* 0x008fc800078e0050 */
[C---:B----4-:R-:W-:Y:S01]  /*0d70*/  @P1 IMAD.WIDE.U32 R12, R7.reuse, 0x10, R88 ;  /* 0x00000010070c1825 */ /* 0x050fe200078e0058 */
[----:B------:R3:W5:Y:S03]  /*0d80*/  @P1 LDG.E.128 R24, desc[UR8][R10.64] ;  /* 0x000000080a181981 */ /* 0x000766000c1e1d00 */
[C---:B-1----:R-:W-:Y:S01]  /*0d90*/  @P1 IMAD.WIDE.U32 R14, R7.reuse, 0x10, R90 ;  /* 0x00000010070e1825 */ /* 0x042fe200078e005a */
[----:B------:R3:W5:Y:S03]  /*0da0*/  @P1 LD.E.128 R56, desc[UR8][R12.64] ;  /* 0x000000080c381980 */ /* 0x000766000c101d00 */
[C---:B--2---:R-:W-:Y:S01]  /*0db0*/  @P1 IMAD.WIDE.U32 R80, R7.reuse, 0x10, R92 ;  /* 0x0000001007501825 */ /* 0x044fe200078e005c */
[----:B------:R-:W-:Y:S01]  /*0dc0*/  @P1 IADD3 R7, PT, PT, R7, 0x80, RZ ;  /* 0x0000008007071810 */ /* 0x000fe20007ffe0ff */
[----:B------:R3:W5:Y:S02]  /*0dd0*/  @P1 LDG.E.128 R28, desc[UR8][R14.64] ;  /* 0x000000080e1c1981 */ /* 0x000764000c1e1d00 */
[----:B0-----:R-:W-:-:S02]  /*0de0*/  @P0 IMAD.WIDE.U32 R8, R5, 0x10, R8 ;  /* 0x0000001005080825 */ /* 0x001fc400078e0008 */
[----:B------:R3:W5:Y:S02]  /*0df0*/  @P1 LD.E.128 R72, desc[UR8][R80.64] ;  /* 0x0000000850481980 */ /* 0x000764000c101d00 */
[C---:B------:R-:W-:Y:S02]  /*0e00*/  @P2 IMAD.WIDE.U32 R94, R7.reuse, 0x10, R94 ;  /* 0x00000010075e2825 */ /* 0x040fe400078e005e */
[----:B------:R3:W5:Y:S02]  /*0e10*/  @P0 LD.E.128 R60, desc[UR8][R8.64] ;  /* 0x00000008083c0980 */ /* 0x000764000c101d00 */
[C---:B------:R-:W-:Y:S02]  /*0e20*/  @P2 IMAD.WIDE.U32 R96, R7.reuse, 0x10, R96 ;  /* 0x0000001007602825 */ /* 0x040fe400078e0060 */
[----:B------:R3:W5:Y:S02]  /*0e30*/  @P2 LDG.E.128 R32, desc[UR8][R94.64] ;  /* 0x000000085e202981 */ /* 0x000764000c1e1d00 */
[----:B------:R-:W-:-:S02]  /*0e40*/  @P2 IMAD.WIDE.U32 R98, R7, 0x10, R98 ;  /* 0x0000001007622825 */ /* 0x000fc400078e0062 */
[----:B------:R3:W5:Y:S02]  /*0e50*/  @P2 LD.E.128 R52, desc[UR8][R96.64] ;  /* 0x0000000860342980 */ /* 0x000764000c101d00 */
        /* <DEDUP_REMOVED lines=12> */
[----:B------:R-:W-:-:S02]  /*0f20*/  ISETP.GE.U32.AND P1, PT, R4, 0x280, PT ;  /* 0x000002800400780c */ /* 0x000fc40003f26070 */
[----:B------:R-:W-:-:S11]  /*0f30*/  @P3 IADD3 R7, PT, PT, R7, 0x80, RZ ;  /* 0x0000008007073810 */ /* 0x000fd60007ffe0ff */
[----:B---3--:R-:W-:Y:S05]  /*0f40*/  @!P1 BRA `(.L_x_2201) ;  /* 0x0000000400489947 */ /* 0x008fea0003800000 */
[----:B------:R-:W0:Y:S08]  /*0f50*/  LDC.64 R80, c[0x0][0x3d0] ;  /* 0x0000f400ff507b82 */ /* 0x000e300000000a00 */
[----:B------:R-:W1:Y:S08]  /*0f60*/  LDC.64 R88, c[0x0][0x438] ;  /* 0x00010e00ff587b82 */ /* 0x000e700000000a00 */
[----:B------:R-:W2:Y:S08]  /*0f70*/  LDC.64 R84, c[0x0][0x3d8] ;  /* 0x0000f600ff547b82 */ /* 0x000eb00000000a00 */
[----:B------:R-:W3:Y:S01]  /*0f80*/  LDC.64 R92, c[0x0][0x440] ;  /* 0x00011000ff5c7b82 */ /* 0x000ee20000000a00 */
[----:B0-----:R-:W-:-:S06]  /*0f90*/  IMAD.WIDE.U32 R80, R7, 0x10, R80 ;  /* 0x0000001007507825 */ /* 0x001fcc00078e0050 */
[----:B------:R-:W5:Y:S01]  /*0fa0*/  LDG.E.128 R80, desc[UR8][R80.64] ;  /* 0x0000000850507981 */ /* 0x000f62000c1e1d00 */
[----:B-1----:R-:W-:-:S06]  /*0fb0*/  IMAD.WIDE.U32 R88, R7, 0x10, R88 ;  /* 0x0000001007587825 */ /* 0x002fcc00078e0058 */
[----:B------:R-:W5:Y:S01]  /*0fc0*/  LD.E.128 R88, desc[UR8][R88.64] ;  /* 0x0000000858587980 */ /* 0x000f62000c101d00 */
[----:B--2---:R-:W-:-:S06]  /*0fd0*/  IMAD.WIDE.U32 R84, R7, 0x10, R84 ;  /* 0x0000001007547825 */ /* 0x004fcc00078e0054 */
[----:B------:R-:W5:Y:S01]  /*0fe0*/  LDG.E.128 R84, desc[UR8][R84.64] ;  /* 0x0000000854547981 */ /* 0x000f62000c1e1d00 */
[----:B---3--:R-:W-:-:S06]  /*0ff0*/  IMAD.WIDE.U32 R92, R7, 0x10, R92 ;  /* 0x00000010075c7825 */ /* 0x008fcc00078e005c */
[----:B------:R-:W5:Y:S01]  /*1000*/  LD.E.128 R92, desc[UR8][R92.64] ;  /* 0x000000085c5c7980 */ /* 0x000f62000c101d00 */
[----:B------:R-:W-:Y:S05]  /*1010*/  BRA `(.L_x_2201) ;  /* 0x0000000400147947 */ /* 0x000fea0003800000 */
.L_x_2202:
[C---:B------:R-:W-:Y:S01]  /*1020*/  ISETP.GE.U32.AND P1, PT, R4.reuse, 0x100, PT ;  /* 0x000001000400780c */ /* 0x040fe20003f26070 */
[----:B------:R-:W0:Y:S01]  /*1030*/  LDC.64 R8, c[0x0][0x3d0] ;  /* 0x0000f400ff087b82 */ /* 0x000e220000000a00 */
[C---:B------:R-:W-:Y:S02]  /*1040*/  ISETP.GE.U32.AND P2, PT, R4.reuse, 0x180, PT ;  /* 0x000001800400780c */ /* 0x040fe40003f46070 */
[C---:B------:R-:W-:Y:S02]  /*1050*/  ISETP.GE.U32.AND P3, PT, R4.reuse, 0x200, PT ;  /* 0x000002000400780c */ /* 0x040fe40003f66070 */
[C---:B------:R-:W-:Y:S02]  /*1060*/  ISETP.GE.U32.AND P0, PT, R4.reuse, 0x80, PT ;  /* 0x000000800400780c */ /* 0x040fe40003f06070 */
[----:B------:R-:W-:Y:S01]  /*1070*/  MOV R7, R5 ;  /* 0x0000000500077202 */ /* 0x000fe20000000f00 */
[----:B------:R-:W1:Y:S01]  /*1080*/  LDC.64 R12, c[0x0][0x3d8] ;  /* 0x0000f600ff0c7b82 */ /* 0x000e620000000a00 */
[----:B------:R-:W-:-:S07]  /*1090*/  ISETP.GE.U32.AND P4, PT, R4, 0x280, PT ;  /* 0x000002800400780c */ /* 0x000fce0003f86070 */
[----:B------:R-:W2:Y:S02]  /*10a0*/  @P1 LDC.64 R10, c[0x0][0x438] ;  /* 0x00010e00ff0a1b82 */ /* 0x000ea40000000a00 */
[----:B------:R-:W-:-:S06]  /*10b0*/  @P0 LOP3.LUT R7, R5, 0x80, RZ, 0xfc, !PT ;  /* 0x0000008005070812 */ /* 0x000fcc00078efcff */
[----:B------:R-:W3:Y:S01]  /*10c0*/  LDC.64 R64, c[0x0][0x3d0] ;  /* 0x0000f400ff407b82 */ /* 0x000ee20000000a00 */
[----:B0-----:R-:W-:-:S05]  /*10d0*/  @P1 IMAD.WIDE.U32 R8, R7, 0x10, R8 ;  /* 0x0000001007081825 */ /* 0x001fca00078e0008 */
[----:B------:R-:W5:Y:S02]  /*10e0*/  @P1 LDG.E.128 R24, desc[UR8][R8.64] ;  /* 0x0000000808181981 */ /* 0x000f64000c1e1d00 */
[----:B------:R-:W0:Y:S01]  /*10f0*/  @P2 LDC.64 R76, c[0x0][0x438] ;  /* 0x00010e00ff4c2b82 */ /* 0x000e220000000a00 */
[----:B-1----:R-:W-:-:S05]  /*1100*/  @P1 IMAD.WIDE.U32 R12, R7, 0x10, R12 ;  /* 0x00000010070c1825 */ /* 0x002fca00078e000c */
[----:B------:R-:W5:Y:S02]  /*1110*/  @P1 LDG.E.128 R28, desc[UR8][R12.64] ;  /* 0x000000080c1c1981 */ /* 0x000f64000c1e1d00 */
[----:B------:R-:W1:Y:S01]  /*1120*/  LDC.64 R96, c[0x0][0x3d8] ;  /* 0x0000f600ff607b82 */ /* 0x000e620000000a00 */
[C---:B--2---:R-:W-:Y:S01]  /*1130*/  @P1 IMAD.WIDE.U32 R10, R7.reuse, 0x10, R10 ;  /* 0x00000010070a1825 */ /* 0x044fe200078e000a */
[----:B------:R-:W-:-:S04]  /*1140*/  @P1 IADD3 R7, PT, PT, R7, 0x80, RZ ;  /* 0x0000008007071810 */ /* 0x000fc80007ffe0ff */
[----:B------:R-:W5:Y:S02]  /*1150*/  @P1 LD.E.128 R56, desc[UR8][R10.64] ;  /* 0x000000080a381980 */ /* 0x000f64000c101d00 */
[----:B------:R-:W2:Y:S01]  /*1160*/  LDC.64 R104, c[0x0][0x3d0] ;  /* 0x0000f400ff687b82 */ /* 0x000ea20000000a00 */
[----:B---3--:R-:W-:-:S05]  /*1170*/  @P2 IMAD.WIDE.U32 R98, R7, 0x10, R64 ;  /* 0x0000001007622825 */ /* 0x008fca00078e0040 */
[----:B------:R-:W5:Y:S02]  /*1180*/  @P2 LDG.E.128 R32, desc[UR8][R98.64] ;  /* 0x0000000862202981 */ /* 0x000f64000c1e1d00 */
[----:B------:R-:W3:Y:S01]  /*1190*/  @P3 LDC.64 R106, c[0x0][0x438] ;  /* 0x00010e00ff6a3b82 */ /* 0x000ee20000000a00 */
[----:B0-----:R-:W-:-:S05]  /*11a0*/  @P2 IMAD.WIDE.U32 R100, R7, 0x10, R76 ;  /* 0x0000001007642825 */ /* 0x001fca00078e004c */
[----:B------:R-:W5:Y:S02]  /*11b0*/  @P2 LD.E.128 R52, desc[UR8][R100.64] ;  /* 0x0000000864342980 */ /* 0x000f64000c101d00 */
[----:B------:R-:W0:Y:S01]  /*11c0*/  LDC.64 R108, c[0x0][0x3d8] ;  /* 0x0000f600ff6c7b82 */ /* 0x000e220000000a00 */
[C---:B-1----:R-:W-:Y:S01]  /*11d0*/  @P2 IMAD.WIDE.U32 R102, R7.reuse, 0x10, R96 ;  /* 0x0000001007662825 */ /* 0x042fe200078e0060 */
[----:B------:R-:W-:-:S04]  /*11e0*/  @P2 IADD3 R7, PT, PT, R7, 0x80, RZ ;  /* 0x0000008007072810 */ /* 0x000fc80007ffe0ff */
[----:B------:R-:W5:Y:S02]  /*11f0*/  @P2 LDG.E.128 R36, desc[UR8][R102.64] ;  /* 0x0000000866242981 */ /* 0x000f64000c1e1d00 */
[----:B------:R-:W1:Y:S01]  /*1200*/  LDC.64 R14, c[0x0][0x3d0] ;  /* 0x0000f400ff0e7b82 */ /* 0x000e620000000a00 */
[----:B--2---:R-:W-:-:S05]  /*1210*/  @P3 IMAD.WIDE.U32 R104, R7, 0x10, R104 ;  /* 0x0000001007683825 */ /* 0x004fca00078e0068 */
[----:B------:R-:W5:Y:S02]  /*1220*/  @P3 LDG.E.128 R40, desc[UR8][R104.64] ;  /* 0x0000000868283981 */ /* 0x000f64000c1e1d00 */
[----:B------:R-:W2:Y:S01]  /*1230*/  LDC.64 R110, c[0x0][0x3d0] ;  /* 0x0000f400ff6e7b82 */ /* 0x000ea20000000a00 */
[----:B---3--:R-:W-:-:S05]  /*1240*/  @P3 IMAD.WIDE.U32 R106, R7, 0x10, R106 ;  /* 0x00000010076a3825 */ /* 0x008fca00078e006a */
[----:B------:R-:W5:Y:S02]  /*1250*/  @P3 LD.E.128 R48, desc[UR8][R106.64] ;  /* 0x000000086a303980 */ /* 0x000f64000c101d00 */
[----:B------:R-:W3:Y:S01]  /*1260*/  LDC.64 R114, c[0x0][0x3d8] ;  /* 0x0000f600ff727b82 */ /* 0x000ee20000000a00 */
[C---:B0-----:R-:W-:Y:S01]  /*1270*/  @P3 IMAD.WIDE.U32 R108, R7.reuse, 0x10, R108 ;  /* 0x00000010076c3825 */ /* 0x041fe200078e006c */
[----:B------:R-:W-:-:S04]  /*1280*/  @P3 IADD3 R7, PT, PT, R7, 0x80, RZ ;  /* 0x0000008007073810 */ /* 0x000fc80007ffe0ff */
[----:B------:R-:W5:Y:S01]  /*1290*/  @P3 LDG.E.128 R44, desc[UR8][R108.64] ;  /* 0x000000086c2c3981 */ /* 0x000f62000c1e1d00 */
[----:B-1----:R-:W-:Y:S01]  /*12a0*/  @P0 IMAD.WIDE.U32 R64, R5, 0x10, R14 ;  /* 0x0000001005400825 */ /* 0x002fe200078e000e */
[----:B------:R-:W0:Y:S08]  /*12b0*/  LDC.64 R72, c[0x0][0x3d8] ;  /* 0x0000f600ff487b82 */ /* 0x000e300000000a00 */
[----:B------:R-:W1:Y:S01]  /*12c0*/  @P0 LDC.64 R68, c[0x0][0x438] ;  /* 0x00010e00ff440b82 */ /* 0x000e620000000a00 */
[----:B--2---:R-:W-:-:S04]  /*12d0*/  @P4 IMAD.WIDE.U32 R14, R7, 0x10, R110 ;  /* 0x00000010070e4825 */ /* 0x004fc800078e006e */
[----:B------:R-:W-:Y:S01]  /*12e0*/  HFMA2 R66, -RZ, RZ, 0, 0 ;  /* 0x00000000ff427431 */ /* 0x000fe200000001ff */
[----:B------:R2:W5:Y:S01]  /*12f0*/  @P0 LDG.E.128 R16, desc[UR8][R64.64] ;  /* 0x0000000840100981 */ /* 0x000562000c1e1d00 */
[----:B---3--:R-:W-:-:S03]  /*1300*/  @P4 IMAD.WIDE.U32 R96, R7, 0x10, R114 ;  /* 0x0000001007604825 */ /* 0x008fc600078e0072 */
[----:B------:R-:W5:Y:S01]  /*1310*/  @P4 LDG.E.128 R80, desc[UR8][R14.64] ;  /* 0x000000080e504981 */ /* 0x000f62000c1e1d00 */
[----:B------:R-:W3:Y:S03]  /*1320*/  @P4 LDC.64 R112, c[0x0][0x438] ;  /* 0x00010e00ff704b82 */ /* 0x000ee60000000a00 */
[----:B------:R-:W5:Y:S01]  /*1330*/  @P4 LDG.E.128 R84, desc[UR8][R96.64] ;  /* 0x0000000860544981 */ /* 0x000f62000c1e1d00 */
[----:B0-----:R-:W-:-:S04]  /*1340*/  @P0 IMAD.WIDE.U32 R72, R5, 0x10, R72 ;  /* 0x0000001005480825 */ /* 0x001fc800078e0048 */
[----:B------:R-:W-:Y:S01]  /*1350*/  HFMA2 R74, -RZ, RZ, 0, 0 ;  /* 0x00000000ff4a7431 */ /* 0x000fe200000001ff */
[----:B--2---:R-:W-:Y:S02]  /*1360*/  CS2R R64, SRZ ;  /* 0x0000000000407805 */ /* 0x004fe4000001ff00 */
[----:B------:R-:W-:Y:S02]  /*1370*/  MOV R70, RZ ;  /* 0x000000ff00467202 */ /* 0x000fe40000000f00 */
[----:B------:R-:W-:Y:S01]  /*1380*/  @P4 CS2R R94, SRZ ;  /* 0x00000000005e4805 */ /* 0x000fe2000001ff00 */
[----:B------:R0:W5:Y:S01]  /*1390*/  @P0 LDG.E.128 R20, desc[UR8][R72.64] ;  /* 0x0000000848140981 */ /* 0x000162000c1e1d00 */
[----:B-1----:R-:W-:Y:S01]  /*13a0*/  @P0 IMAD.WIDE.U32 R68, R5, 0x10, R68 ;  /* 0x0000001005440825 */ /* 0x002fe200078e0044 */
[----:B------:R-:W-:Y:S02]  /*13b0*/  MOV R78, RZ ;  /* 0x000000ff004e7202 */ /* 0x000fe40000000f00 */
[----:B------:R-:W-:-:S02]  /*13c0*/  @P4 CS2R R92, SRZ ;  /* 0x00000000005c4805 */ /* 0x000fc4000001ff00 */
[----:B------:R-:W-:Y:S01]  /*13d0*/  @P0 MOV R79, RZ ;  /* 0x000000ff004f0202 */ /* 0x000fe20000000f00 */
[----:B------:R1:W5:Y:S01]  /*13e0*/  @P0 LD.E.128 R60, desc[UR8][R68.64] ;  /* 0x00000008443c0980 */ /* 0x000362000c101d00 */
[----:B---3--:R-:W-:Y:S01]  /*13f0*/  @P4 IMAD.WIDE.U32 R76, R7, 0x10, R112 ;  /* 0x00000010074c4825 */ /* 0x008fe200078e0070 */
[----:B0-----:R-:W-:Y:S02]  /*1400*/  CS2R R72, SRZ ;  /* 0x0000000000487805 */ /* 0x001fe4000001ff00 */
[----:B------:R-:W-:Y:S02]  /*1410*/  @P1 MOV R75, RZ ;  /* 0x000000ff004b1202 */ /* 0x000fe40000000f00 */
[----:B------:R-:W-:Y:S01]  /*1420*/  @P2 MOV R71, RZ ;  /* 0x000000ff00472202 */ /* 0x000fe20000000f00 */
[----:B------:R0:W5:Y:S01]  /*1430*/  @P4 LD.E.128 R88, desc[UR8][R76.64] ;  /* 0x000000084c584980 */ /* 0x000162000c101d00 */
[----:B-1----:R-:W-:Y:S02]  /*1440*/  CS2R R68, SRZ ;  /* 0x0000000000447805 */ /* 0x002fe4000001ff00 */
[----:B------:R-:W-:-:S02]  /*1450*/  @P3 MOV R67, RZ ;  /* 0x000000ff00433202 */ /* 0x000fc40000000f00 */
[----:B0-----:R-:W-:-:S07]  /*1460*/  CS2R R76, SRZ ;  /* 0x00000000004c7805 */ /* 0x001fce000001ff00 */
.L_x_2201:
[----:B------:R-:W-:Y:S05]  /*1470*/  BSYNC.RECONVERGENT B0 ;  /* 0x0000000000007941 */ /* 0x000fea0003800200 */
.L_x_2198:
[----:B------:R-:W0:Y:S02]  /*1480*/  LDCU UR4, c[0x0][0x384] ;  /* 0x00007080ff0477ac */ /* 0x000e240008000800 */
[----:B0-----:R-:W-:-:S06]  /*1490*/  UISETP.GE.AND UP0, UPT, UR6, UR4, UPT ;  /* 0x000000040600728c */ /* 0x001fcc000bf06270 */
[----:B------:R-:W-:-:S13]  /*14a0*/  PLOP3.LUT P1, PT, PT, PT, UP0, 0x80, 0x8 ;  /* 0x000000000008781c */ /* 0x000fda0003f2f008 */
[----:B------:R-:W-:Y:S05]  /*14b0*/  @P1 EXIT ;  /* 0x000000000000194d */ /* 0x000fea0003800000 */
[----:B------:R-:W-:Y:S01]  /*14c0*/  SHF.R.S32.HI R0, RZ, 0x3, R0 ;  /* 0x00000003ff007819 */ /* 0x000fe20000011400 */
[----:B------:R-:W0:Y:S03]  /*14d0*/  LDCU.64 UR10, c[0x0][0x3a0] ;  /* 0x00007400ff0a77ac */ /* 0x000e260008000a00 */
[C---:B------:R-:W-:Y:S01]  /*14e0*/  LOP3.LUT R5, R0.reuse, 0x7f, RZ, 0xc0, !PT ;  /* 0x0000007f00057812 */ /* 0x040fe200078ec0ff */
[----:B------:R-:W0:Y:S01]  /*14f0*/  LDCU.64 UR12, c[0x0][0x398] ;  /* 0x00007300ff0c77ac */ /* 0x000e220008000a00 */
[----:B------:R-:W-:Y:S02]  /*1500*/  SHF.L.U32 R0, R0, 0x1, RZ ;  /* 0x0000000100007819 */ /* 0x000fe400000006ff */
[----:B------:R-:W-:Y:S01]  /*1510*/  VIADDMNMX R3, R5, -R3, RZ, !PT ;  /* 0x8000000305037246 */ /* 0x000fe200078001ff */
[----:B------:R-:W1:Y:S01]  /*1520*/  LDCU.U8 UR4, c[0x0][0x410] ;  /* 0x00008200ff0477ac */ /* 0x000e620008000000 */
[----:B------:R-:W-:Y:S01]  /*1530*/  LOP3.LUT R0, R0, 0xffffff00, RZ, 0xc0, !PT ;  /* 0xffffff0000007812 */ /* 0x000fe200078ec0ff */
[----:B------:R-:W-:Y:S01]  /*1540*/  IMAD R5, R2, -0x20, R5 ;  /* 0xffffffe002057824 */ /* 0x000fe200078e0205 */
[----:B------:R-:W-:Y:S01]  /*1550*/  VIMNMX R3, PT, PT, R3, 0x20, PT ;  /* 0x0000002003037848 */ /* 0x000fe20003fe0100 */
[----:B------:R-:W2:Y:S03]  /*1560*/  LDCU UR16, c[0x0][0x388] ;  /* 0x00007100ff1077ac */ /* 0x000ea60008000800 */
[----:B------:R-:W-:Y:S01]  /*1570*/  LEA R3, R3, R0, 0x3 ;  /* 0x0000000003037211 */ /* 0x000fe200078e18ff */
[----:B------:R-:W3:Y:S01]  /*1580*/  LDCU UR7, c[0x0][0x400] ;  /* 0x00008000ff0777ac */ /* 0x000ee20008000800 */
[----:B------:R-:W-:-:S02]  /*1590*/  VIMNMX R5, PT, PT, RZ, R5, !PT ;  /* 0x00000005ff057248 */ /* 0x000fc40007fe0100 */
[----:B------:R-:W-:Y:S01]  /*15a0*/  I2FP.F32.U32 R3, R3 ;  /* 0x0000000300037245 */ /* 0x000fe20000201000 */
[----:B------:R-:W4:Y:S01]  /*15b0*/  LDCU.64 UR18, c[0x0][0x398] ;  /* 0x00007300ff1277ac */ /* 0x000f220008000a00 */
[----:B------:R-:W-:Y:S02]  /*15c0*/  VIMNMX R5, PT, PT, R5, 0x20, PT ;  /* 0x0000002005057848 */ /* 0x000fe40003fe0100 */
[----:B------:R1:W2:Y:S01]  /*15d0*/  MUFU.RCP R2, R3 ;  /* 0x0000000300027308 */ /* 0x0002a20000001000 */
[----:B0-----:R-:W-:Y:S01]  /*15e0*/  ULOP3.LUT UP0, URZ, UR10, UR12, URZ, 0xfc, !UPT ;  /* 0x0000000c0aff7292 */ /* 0x001fe2000f80fcff */
[----:B------:R-:W-:Y:S01]  /*15f0*/  LEA R0, R5, R0, 0x3 ;  /* 0x0000000005007211 */ /* 0x000fe200078e18ff */
[----:B------:R-:W0:Y:S01]  /*1600*/  LDCU.64 UR20, c[0x0][0x3a0] ;  /* 0x00007400ff1477ac */ /* 0x000e220008000a00 */
[----:B------:R-:W0:Y:S01]  /*1610*/  LDCU.64 UR14, c[0x0][0x380] ;  /* 0x00007000ff0e77ac */ /* 0x000e220008000a00 */
[----:B------:R-:W-:Y:S02]  /*1620*/  ULOP3.LUT UP0, URZ, UR11, UR13, URZ, 0xfc, UP0 ;  /* 0x0000000d0bff7292 */ /* 0x000fe4000800fcff */
[----:B------:R-:W-:-:S02]  /*1630*/  UPLOP3.LUT UP2, UPT, UPT, UPT, UPT, 0x40, 0x4 ;  /* 0x000000000004789c */ /* 0x000fc40003f4e870 */
[----:B-1----:R-:W-:-:S11]  /*1640*/  UISETP.NE.AND UP3, UPT, UR4, URZ, UPT ;  /* 0x000000ff0400728c */ /* 0x002fd6000bf65270 */
.L_x_2243:
[----:B--2---:R-:W-:Y:S01]  /*1650*/  UIMAD UR4, UR6, UR16, URZ ;  /* 0x00000010060472a4 */ /* 0x004fe2000f8e02ff */
[----:B0--34-:R-:W-:Y:S01]  /*1660*/  LOP3.LUT R109, R6, 0x60, RZ, 0xc0, !PT ;  /* 0x00000060066d7812 */ /* 0x019fe200078ec0ff */
[----:B------:R-:W-:Y:S02]  /*1670*/  BSSY.RECONVERGENT B0, `(.L_x_2203) ;  /* 0x000008e000007945 */ /* 0x000fe40003800200 */
[----:B------:R-:W-:Y:S01]  /*1680*/  USHF.R.S32.HI UR5, URZ, 0x1f, UR4 ;  /* 0x0000001fff057899 */ /* 0x000fe20008011404 */
[----:B------:R-:W-:-:S03]  /*1690*/  LOP3.LUT R109, R109, 0x1f, R6, 0xf8, !PT ;  /* 0x0000001f6d6d7812 */ /* 0x000fc600078ef806 */
[----:B------:R-:W-:-:S06]  /*16a0*/  ULEA.HI UR5, UR5, UR4, URZ, 0x3 ;  /* 0x0000000405057291 */ /* 0x000fcc000f8f18ff */
[----:B------:R-:W-:-:S04]  /*16b0*/  MOV R118, UR5 ;  /* 0x0000000500767c02 */ /* 0x000fc80008000f00 */
[----:B------:R-:W-:-:S04]  /*16c0*/  LEA.HI.SX32 R118, R118, R109, 0x1d ;  /* 0x0000006d76767211 */ /* 0x000fc800078feaff */
[----:B------:R-:W-:Y:S01]  /*16d0*/  MOV R143, R118 ;  /* 0x00000076008f7202 */ /* 0x000fe20000000f00 */
[----:B------:R-:W-:Y:S06]  /*16e0*/  @!P0 BRA `(.L_x_2204) ;  /* 0x0000000800188947 */ /* 0x000fec0003800000 */
[----:B----4-:R-:W-:Y:S01]  /*16f0*/  ISETP.NE.U32.AND P0, PT, RZ, UR18, PT ;  /* 0x00000012ff007c0c */ /* 0x010fe2000bf05070 */
[----:B------:R-:W1:Y:S01]  /*1700*/  LDC.64 R108, c[0x0][0x390] ;  /* 0x0000e400ff6c7b82 */ /* 0x000e620000000a00 */
[----:B0-----:R-:W-:Y:S02]  /*1710*/  ISETP.NE.U32.AND P1, PT, RZ, UR20, PT ;  /* 0x00000014ff007c0c */ /* 0x001fe4000bf25070 */
[----:B------:R-:W-:Y:S02]  /*1720*/  ISETP.NE.AND.EX P0, PT, RZ, UR19, PT, P0 ;  /* 0x00000013ff007c0c */ /* 0x000fe4000bf05300 */
[----:B------:R-:W-:-:S11]  /*1730*/  ISETP.NE.AND.EX P1, PT, RZ, UR21, PT, P1 ;  /* 0x00000015ff007c0c */ /* 0x000fd6000bf25310 */
[----:B------:R-:W0:Y:S08]  /*1740*/  @P0 LDC.64 R114, c[0x0][0x398] ;  /* 0x0000e600ff720b82 */ /* 0x000e300000000a00 */
[----:B------:R-:W2:Y:S01]  /*1750*/  @P1 LDC.64 R112, c[0x0][0x3a0] ;  /* 0x0000e800ff701b82 */ /* 0x000ea20000000a00 */
[----:B-1----:R-:W-:-:S06]  /*1760*/  IMAD.WIDE.U32 R108, R118, 0x10, R108 ;  /* 0x00000010766c7825 */ /* 0x002fcc00078e006c */
[----:B------:R-:W5:Y:S01]  /*1770*/  LDG.E.128 R108, desc[UR8][R108.64] ;  /* 0x000000086c6c7981 */ /* 0x000f62000c1e1d00 */
[----:B0-----:R-:W-:-:S05]  /*1780*/  @P0 IMAD.WIDE.U32 R114, R118, 0x10, R114 ;  /* 0x0000001076720825 */ /* 0x001fca00078e0072 */
[----:B------:R0:W5:Y:S01]  /*1790*/  @P0 LDG.E.128 R96, desc[UR8][R114.64] ;  /* 0x0000000872600981 */ /* 0x000162000c1e1d00 */
[----:B--2---:R-:W-:-:S05]  /*17a0*/  @P1 IMAD.WIDE.U32 R112, R118, 0x10, R112 ;  /* 0x0000001076701825 */ /* 0x004fca00078e0070 */
[----:B------:R0:W5:Y:S01]  /*17b0*/  @P1 LDG.E.128 R100, desc[UR8][R112.64] ;  /* 0x0000000870641981 */ /* 0x000162000c1e1d00 */
[----:B------:R-:W-:Y:S05]  /*17c0*/  @!P0 BRA `(.L_x_2205) ;  /* 0x00000004002c8947 */ /* 0x000fea0003800000 */
[----:B------:R-:W-:Y:S05]  /*17d0*/  @!P1 BRA `(.L_x_2206) ;  /* 0x0000000000b49947 */ /* 0x000fea0003800000 */
[----:B-----5:R-:W-:Y:S02]  /*17e0*/  HADD2.F32 R9, -RZ, R108.H0_H0 ;  /* 0x2000006cff097230 */ /* 0x020fe40000004100 */
[----:B------:R-:W-:Y:S02]  /*17f0*/  HADD2.F32 R14, -RZ, R96.H0_H0 ;  /* 0x20000060ff0e7230 */ /* 0x000fe40000004100 */
[--C-:B------:R-:W-:Y:S02]  /*1800*/  HADD2.F32 R104, -RZ, R109.reuse.H0_H0 ;  /* 0x2000006dff687230 */ /* 0x100fe40000004100 */
[----:B------:R-:W-:Y:S02]  /*1810*/  HADD2.F32 R109, -RZ, R109.H1_H1 ;  /* 0x3000006dff6d7230 */ /* 0x000fe40000004100 */
[----:B------:R-:W-:Y:S01]  /*1820*/  FADD.FTZ R9, R9, R14 ;  /* 0x0000000e09097221 */ /* 0x000fe20000010000 */
[--C-:B------:R-:W-:Y:S02]  /*1830*/  HADD2.F32 R107, -RZ, R97.reuse.H0_H0 ;  /* 0x20000061ff6b7230 */ /* 0x100fe40000004100 */
[----:B------:R-:W-:-:S02]  /*1840*/  HADD2.F32 R14, -RZ, R97.H1_H1 ;  /* 0x30000061ff0e7230 */ /* 0x000fc40000004100 */
[--C-:B0-----:R-:W-:Y:S02]  /*1850*/  HADD2.F32 R112, -RZ, R111.reuse.H0_H0 ;  /* 0x2000006fff707230 */ /* 0x101fe40000004100 */
[----:B------:R-:W-:Y:S01]  /*1860*/  FADD.FTZ R104, R104, R107 ;  /* 0x0000006b68687221 */ /* 0x000fe20000010000 */
[----:B------:R-:W-:Y:S02]  /*1870*/  HADD2.F32 R114, -RZ, R111.H1_H1 ;  /* 0x3000006fff727230 */ /* 0x000fe40000004100 */
[----:B------:R-:W-:Y:S01]  /*1880*/  FADD.FTZ R109, R109, R14 ;  /* 0x0000000e6d6d7221 */ /* 0x000fe20000010000 */
[----:B------:R-:W-:Y:S02]  /*1890*/  HADD2.F32 R106, -RZ, R110.H0_H0 ;  /* 0x2000006eff6a7230 */ /* 0x000fe40000004100 */
[----:B------:R-:W-:Y:S02]  /*18a0*/  HADD2.F32 R111, -RZ, R98.H0_H0 ;  /* 0x20000062ff6f7230 */ /* 0x000fe40000004100 */
[----:B------:R-:W-:-:S02]  /*18b0*/  HADD2.F32 R107, -RZ, R99.H0_H0 ;  /* 0x20000063ff6b7230 */ /* 0x000fc40000004100 */
[----:B------:R-:W-:Y:S02]  /*18c0*/  HADD2.F32 R14, -RZ, R100.H0_H0 ;  /* 0x20000064ff0e7230 */ /* 0x000fe40000004100 */
[----:B------:R-:W-:Y:S01]  /*18d0*/  FADD.FTZ R106, R106, R111 ;  /* 0x0000006f6a6a7221 */ /* 0x000fe20000010000 */
[----:B------:R-:W-:Y:S02]  /*18e0*/  HADD2.F32 R108, -RZ, R108.H1_H1 ;  /* 0x3000006cff6c7230 */ /* 0x000fe40000004100 */
[----:B------:R-:W-:Y:S01]  /*18f0*/  FADD.FTZ R112, R112, R107 ;  /* 0x0000006b70707221 */ /* 0x000fe20000010000 */
[----:B------:R-:W-:Y:S02]  /*1900*/  HADD2.F32 R110, -RZ, R110.H1_H1 ;  /* 0x3000006eff6e7230 */ /* 0x000fe40000004100 */
[----:B------:R-:W-:Y:S01]  /*1910*/  FADD.FTZ R9, R9, R14 ;  /* 0x0000000e09097221 */ /* 0x000fe20000010000 */
[----:B------:R-:W-:Y:S02]  /*1920*/  HADD2.F32 R105, -RZ, R96.H1_H1 ;  /* 0x30000060ff697230 */ /* 0x000fe40000004100 */
[----:B------:R-:W-:-:S02]  /*1930*/  HADD2.F32 R113, -RZ, R98.H1_H1 ;  /* 0x30000062ff717230 */ /* 0x000fc40000004100 */
[----:B------:R-:W-:Y:S02]  /*1940*/  HADD2.F32 R111, -RZ, R99.H1_H1 ;  /* 0x30000063ff6f7230 */ /* 0x000fe40000004100 */
[----:B------:R-:W-:Y:S01]  /*1950*/  FADD.FTZ R105, R108, R105 ;  /* 0x000000696c697221 */ /* 0x000fe20000010000 */
[----:B------:R-:W-:Y:S02]  /*1960*/  HADD2.F32 R117, -RZ, R101.H0_H0 ;  /* 0x20000065ff757230 */ /* 0x000fe40000004100 */
[----:B------:R-:W-:Y:S01]  /*1970*/  FADD.FTZ R110, R110, R113 ;  /* 0x000000716e6e7221 */ /* 0x000fe20000010000 */
[----:B------:R-:W-:Y:S02]  /*1980*/  HADD2.F32 R123, -RZ, R102.H0_H0 ;  /* 0x20000066ff7b7230 */ /* 0x000fe40000004100 */
[----:B------:R-:W-:Y:S01]  /*1990*/  FADD.FTZ R111, R114, R111 ;  /* 0x0000006f726f7221 */ /* 0x000fe20000010000 */
[--C-:B------:R-:W-:Y:S02]  /*19a0*/  HADD2.F32 R133, -RZ, R103.reuse.H0_H0 ;  /* 0x20000067ff857230 */ /* 0x100fe40000004100 */
[----:B------:R-:W-:Y:S01]  /*19b0*/  FADD.FTZ R117, R104, R117 ;  /* 0x0000007568757221 */ /* 0x000fe20000010000 */
[----:B------:R-:W-:-:S02]  /*19c0*/  HADD2.F32 R140, -RZ, R103.H1_H1 ;  /* 0x30000067ff8c7230 */ /* 0x000fc40000004100 */
[----:B------:R-:W-:Y:S01]  /*19d0*/  FADD.FTZ R123, R106, R123 ;  /* 0x0000007b6a7b7221 */ /* 0x000fe20000010000 */
[----:B------:R-:W-:Y:S02]  /*19e0*/  HADD2.F32 R107, -RZ, R102.H1_H1 ;  /* 0x30000066ff6b7230 */ /* 0x000fe40000004100 */
[----:B------:R-:W-:Y:S01]  /*19f0*/  FADD.FTZ R133, R112, R133 ;  /* 0x0000008570857221 */ /* 0x000fe20000010000 */
[----:B------:R-:W-:Y:S02]  /*1a00*/  HADD2.F32 R120, -RZ, R101.H1_H1 ;  /* 0x30000065ff787230 */ /* 0x000fe40000004100 */
[----:B------:R-:W-:Y:S01]  /*1a10*/  FADD.FTZ R140, R111, R140 ;  /* 0x0000008c6f8c7221 */ /* 0x000fe20000010000 */
[----:B------:R-:W-:Y:S02]  /*1a20*/  HADD2.F32 R14, -RZ, R100.H1_H1 ;  /* 0x30000064ff0e7230 */ /* 0x000fe40000004100 */
[----:B------:R-:W-:Y:S01]  /*1a30*/  FADD.FTZ R130, R110, R107 ;  /* 0x0000006b6e827221 */ /* 0x000fe20000010000 */
[----:B------:R-:W-:Y:S01]  /*1a40*/  FADD.FTZ R120, R109, R120 ;  /* 0x000000786d787221 */ /* 0x000fe20000010000 */
[----:B------:R-:W-:Y:S01]  /*1a50*/  F2FP.F16.F32.PACK_AB R107, R140, R133 ;  /* 0x000000858c6b723e */ /* 0x000fe200000000ff */
[----:B------:R-:W-:-:S02]  /*1a60*/  FADD.FTZ R14, R105, R14 ;  /* 0x0000000e690e7221 */ /* 0x000fc40000010000 */
[----:B------:R-:W-:Y:S02]  /*1a70*/  F2FP.F16.F32.PACK_AB R106, R130, R123 ;  /* 0x0000007b826a723e */ /* 0x000fe400000000ff */
[----:B------:R-:W-:Y:S02]  /*1a80*/  F2FP.F16.F32.PACK_AB R105, R120, R117 ;  /* 0x000000757869723e */ /* 0x000fe400000000ff */
[----:B------:R-:W-:Y:S01]  /*1a90*/  F2FP.F16.F32.PACK_AB R104, R14, R9 ;  /* 0x000000090e68723e */ /* 0x000fe200000000ff */
[----:B------:R-:W-:Y:S06]  /*1aa0*/  BRA `(.L_x_2207) ;  /* 0x00000004000c7947 */ /* 0x000fec0003800000 */
.L_x_2206:
[----:B-----5:R-:W-:Y:S02]  /*1ab0*/  HADD2.F32 R9, -RZ, R108.H0_H0 ;  /* 0x2000006cff097230 */ /* 0x020fe40000004100 */
[----:B------:R-:W-:Y:S02]  /*1ac0*/  HADD2.F32 R14, -RZ, R96.H0_H0 ;  /* 0x20000060ff0e7230 */ /* 0x000fe40000004100 */
[----:B------:R-:W-:Y:S02]  /*1ad0*/  HADD2.F32 R117, -RZ, R109.H0_H0 ;  /* 0x2000006dff757230 */ /* 0x000fe40000004100 */
[----:B------:R-:W-:Y:S02]  /*1ae0*/  HADD2.F32 R123, -RZ, R110.H0_H0 ;  /* 0x2000006eff7b7230 */ /* 0x000fe40000004100 */
[----:B------:R-:W-:Y:S01]  /*1af0*/  FADD.FTZ R9, R9, R14 ;  /* 0x0000000e09097221 */ /* 0x000fe20000010000 */
[----:B------:R-:W-:Y:S02]  /*1b00*/  HADD2.F32 R133, -RZ, R111.H0_H0 ;  /* 0x2000006fff857230 */ /* 0x000fe40000004100 */
[----:B------:R-:W-:-:S02]  /*1b10*/  HADD2.F32 R14, -RZ, R99.H0_H0 ;  /* 0x20000063ff0e7230 */ /* 0x000fc40000004100 */
[----:B------:R-:W-:Y:S02]  /*1b20*/  HADD2.F32 R108, -RZ, R108.H1_H1 ;  /* 0x3000006cff6c7230 */ /* 0x000fe40000004100 */
[----:B------:R-:W-:Y:S02]  /*1b30*/  HADD2.F32 R109, -RZ, R109.H1_H1 ;  /* 0x3000006dff6d7230 */ /* 0x000fe40000004100 */
[----:B------:R-:W-:Y:S01]  /*1b40*/  FADD.FTZ R133, R133, R14 ;  /* 0x0000000e85857221 */ /* 0x000fe20000010000 */
[----:B------:R-:W-:Y:S02]  /*1b50*/  HADD2.F32 R110, -RZ, R110.H1_H1 ;  /* 0x3000006eff6e7230 */ /* 0x000fe40000004100 */
[----:B------:R-:W-:Y:S02]  /*1b60*/  HADD2.F32 R104, -RZ, R97.H0_H0 ;  /* 0x20000061ff687230 */ /* 0x000fe40000004100 */
[----:B------:R-:W-:Y:S02]  /*1b70*/  HADD2.F32 R106, -RZ, R98.H0_H0 ;  /* 0x20000062ff6a7230 */ /* 0x000fe40000004100 */
[----:B------:R-:W-:-:S02]  /*1b80*/  HADD2.F32 R111, -RZ, R111.H1_H1 ;  /* 0x3000006fff6f7230 */ /* 0x000fc40000004100 */
[----:B------:R-:W-:Y:S01]  /*1b90*/  FADD.FTZ R117, R117, R104 ;  /* 0x0000006875757221 */ /* 0x000fe20000010000 */
[----:B------:R-:W-:Y:S02]  /*1ba0*/  HADD2.F32 R140, -RZ, R99.H1_H1 ;  /* 0x30000063ff8c7230 */ /* 0x000fe40000004100 */
[----:B------:R-:W-:Y:S01]  /*1bb0*/  FADD.FTZ R123, R123, R106 ;  /* 0x0000006a7b7b7221 */ /* 0x000fe20000010000 */
[----:B------:R-:W-:Y:S02]  /*1bc0*/  HADD2.F32 R107, -RZ, R98.H1_H1 ;  /* 0x30000062ff6b7230 */ /* 0x000fe40000004100 */
        /* <DEDUP_REMOVED lines=11> */
.L_x_2205:
[----:B------:R-:W-:Y:S05]  /*1c80*/  @!P1 BRA `(.L_x_2208) ;  /* 0x0000000000749947 */ /* 0x000fea0003800000 */
        /* <DEDUP_REMOVED lines=29> */
.L_x_2208:
[--C-:B-----5:R-:W-:Y:S02]  /*1e60*/  HADD2.F32 R9, -RZ, R108.reuse.H0_H0 ;  /* 0x2000006cff097230 */ /* 0x120fe40000004100 */
[----:B------:R-:W-:Y:S02]  /*1e70*/  HADD2.F32 R14, -RZ, R108.H1_H1 ;  /* 0x3000006cff0e7230 */ /* 0x000fe40000004100 */
[--C-:B------:R-:W-:Y:S02]  /*1e80*/  HADD2.F32 R117, -RZ, R109.reuse.H0_H0 ;  /* 0x2000006dff757230 */ /* 0x100fe40000004100 */
[----:B------:R-:W-:Y:S02]  /*1e90*/  HADD2.F32 R120, -RZ, R109.H1_H1 ;  /* 0x3000006dff787230 */ /* 0x000fe40000004100 */
[--C-:B------:R-:W-:Y:S02]  /*1ea0*/  HADD2.F32 R123, -RZ, R110.reuse.H0_H0 ;  /* 0x2000006eff7b7230 */ /* 0x100fe40000004100 */
[----:B------:R-:W-:-:S02]  /*1eb0*/  HADD2.F32 R130, -RZ, R110.H1_H1 ;  /* 0x3000006eff827230 */ /* 0x000fc40000004100 */
[--C-:B------:R-:W-:Y:S02]  /*1ec0*/  HADD2.F32 R133, -RZ, R111.reuse.H0_H0 ;  /* 0x2000006fff857230 */ /* 0x100fe40000004100 */
[----:B------:R-:W-:-:S07]  /*1ed0*/  HADD2.F32 R140, -RZ, R111.H1_H1 ;  /* 0x3000006fff8c7230 */ /* 0x000fce0000004100 */
.L_x_2207:
[----:B------:R-:W1:Y:S01]  /*1ee0*/  @UP0 LDCU.64 UR4, c[0x0][0x3a8] ;  /* 0x00007500ff0407ac */ /* 0x000e620008000a00 */
[----:B------:R-:W-:Y:S01]  /*1ef0*/  PLOP3.LUT P0, PT, PT, PT, UP0, 0x80, 0x8 ;  /* 0x000000000008781c */ /* 0x000fe20003f0f008 */
[----:B------:R-:W-:Y:S01]  /*1f00*/  HFMA2 R109, -RZ, RZ, 0, 9.5367431640625e-07 ;  /* 0x00000010ff6d7431 */ /* 0x000fe200000001ff */
[----:B------:R-:W-:Y:S02]  /*1f10*/  PLOP3.LUT P1, PT, PT, PT, UP0, 0x80, 0x8 ;  /* 0x000000000008781c */ /* 0x000fe40003f2f008 */
[----:B------:R-:W-:-:S09]  /*1f20*/  IADD3 R143, PT, PT, R118, 0x80, RZ ;  /* 0x00000080768f7810 */ /* 0x000fd20007ffe0ff */
[----:B-1----:R-:W-:-:S05]  /*1f30*/  @P0 IMAD.WIDE.U32 R108, R118, R109, UR4 ;  /* 0x00000004766c0e25 */ /* 0x002fca000f8e006d */
[----:B------:R1:W-:Y:S02]  /*1f40*/  @P1 STG.E.128 desc[UR8][R108.64], R104 ;  /* 0x000000686c001986 */ /* 0x0003e4000c101d08 */
.L_x_2204:
[----:B0--34-:R-:W-:Y:S05]  /*1f50*/  BSYNC.RECONVERGENT B0 ;  /* 0x0000000000007941 */ /* 0x019fea0003800200 */
.L_x_2203:
[----:B------:R-:W-:Y:S01]  /*1f60*/  ISETP.GE.U32.AND P1, PT, R4, 0x100, PT ;  /* 0x000001000400780c */ /* 0x000fe20003f26070 */
[----:B------:R-:W-:-:S12]  /*1f70*/  BSSY.RECONVERGENT B0, `(.L_x_2209) ;  /* 0x000008e000007945 */ /* 0x000fd80003800200 */
[----:B------:R-:W-:Y:S05]  /*1f80*/  @!P1 BRA `(.L_x_2210) ;  /* 0x0000000800309947 */ /* 0x000fea0003800000 */
        /* <DEDUP_REMOVED lines=19> */
[--C-:B-----5:R-:W-:Y:S02]  /*20c0*/  HADD2.F32 R7, -RZ, R108.reuse.H0_H0 ;  /* 0x2000006cff077230 */ /* 0x120fe40000004100 */
[----:B------:R-:W-:Y:S02]  /*20d0*/  HADD2.F32 R12, -RZ, R108.H1_H1 ;  /* 0x3000006cff0c7230 */ /* 0x000fe40000004100 */
[--C-:B------:R-:W-:Y:S02]  /*20e0*/  HADD2.F32 R15, -RZ, R109.reuse.H0_H0 ;  /* 0x2000006dff0f7230 */ /* 0x100fe40000004100 */
[----:B------:R-:W-:Y:S02]  /*20f0*/  HADD2.F32 R122, -RZ, R109.H1_H1 ;  /* 0x3000006dff7a7230 */ /* 0x000fe40000004100 */
[--C-:B------:R-:W-:Y:S02]  /*2100*/  HADD2.F32 R125, -RZ, R110.reuse.H0_H0 ;  /* 0x2000006eff7d7230 */ /* 0x100fe40000004100 */
[----:B------:R-:W-:-:S02]  /*2110*/  HADD2.F32 R132, -RZ, R110.H1_H1 ;  /* 0x3000006eff847230 */ /* 0x000fc40000004100 */
[--C-:B------:R-:W-:Y:S02]  /*2120*/  HADD2.F32 R135, -RZ, R111.reuse.H0_H0 ;  /* 0x2000006fff877230 */ /* 0x100fe40000004100 */
[----:B------:R-:W-:Y:S01]  /*2130*/  HADD2.F32 R142, -RZ, R111.H1_H1 ;  /* 0x3000006fff8e7230 */ /* 0x000fe20000004100 */
[----:B------:R-:W-:Y:S06]  /*2140*/  BRA `(.L_x_2213) ;  /* 0x0000000400a47947 */ /* 0x000fec0003800000 */
.L_x_2212:
        /* <DEDUP_REMOVED lines=29> */
.L_x_2211:
[----:B------:R-:W-:-:S04]  /*2320*/  UISETP.NE.U32.AND UP1, UPT, UR20, URZ, UPT ;  /* 0x000000ff1400728c */ /* 0x000fc8000bf25070 */
[----:B------:R-:W-:-:S09]  /*2330*/  UISETP.NE.AND.EX UP1, UPT, UR21, URZ, UPT, UP1 ;  /* 0x000000ff1500728c */ /* 0x000fd2000bf25310 */
[----:B------:R-:W-:Y:S05]  /*2340*/  BRA.U UP1, `(.L_x_2214) ;  /* 0x0000000101747547 */ /* 0x000fea000b800000 */
        /* <DEDUP_REMOVED lines=29> */
.L_x_2214:
[----:B-----5:R-:W-:Y:S02]  /*2520*/  HADD2.F32 R7, -RZ, R108.H0_H0 ;  /* 0x2000006cff077230 */ /* 0x020fe40000004100 */
[----:B------:R-:W-:Y:S02]  /*2530*/  HADD2.F32 R12, -RZ, R96.H0_H0 ;  /* 0x20000060ff0c7230 */ /* 0x000fe40000004100 */
[----:B------:R-:W-:Y:S02]  /*2540*/  HADD2.F32 R104, -RZ, R109.H0_H0 ;  /* 0x2000006dff687230 */ /* 0x000fe40000004100 */
[----:B------:R-:W-:Y:S02]  /*2550*/  HADD2.F32 R105, -RZ, R97.H0_H0 ;  /* 0x20000061ff697230 */ /* 0x000fe40000004100 */
[----:B------:R-:W-:Y:S01]  /*2560*/  FADD.FTZ R7, R12, R7 ;  /* 0x000000070c077221 */ /* 0x000fe20000010000 */
[----:B------:R-:W-:Y:S02]  /*2570*/  HADD2.F32 R109, -RZ, R109.H1_H1 ;  /* 0x3000006dff6d7230 */ /* 0x000fe40000004100 */
[----:B------:R-:W-:-:S02]  /*2580*/  HADD2.F32 R12, -RZ, R97.H1_H1 ;  /* 0x30000061ff0c7230 */ /* 0x000fc40000004100 */
[----:B------:R-:W-:Y:S01]  /*2590*/  FADD.FTZ R104, R105, R104 ;  /* 0x0000006869687221 */ /* 0x000fe20000010000 */
[----:B------:R-:W-:Y:S02]  /*25a0*/  HADD2.F32 R108, -RZ, R108.H1_H1 ;  /* 0x3000006cff6c7230 */ /* 0x000fe40000004100 */
[----:B------:R-:W-:Y:S02]  /*25b0*/  HADD2.F32 R106, -RZ, R110.H0_H0 ;  /* 0x2000006eff6a7230 */ /* 0x000fe40000004100 */
[----:B------:R-:W-:Y:S01]  /*25c0*/  FADD.FTZ R109, R12, R109 ;  /* 0x0000006d0c6d7221 */ /* 0x000fe20000010000 */
[----:B------:R-:W-:Y:S02]  /*25d0*/  HADD2.F32 R112, -RZ, R111.H0_H0 ;  /* 0x2000006fff707230 */ /* 0x000fe40000004100 */
[----:B------:R-:W-:Y:S02]  /*25e0*/  HADD2.F32 R15, -RZ, R96.H1_H1 ;  /* 0x30000060ff0f7230 */ /* 0x000fe40000004100 */
        /* <DEDUP_REMOVED lines=9> */
[----:B------:R-:W-:Y:S02]  /*2680*/  HADD2.F32 R12, -RZ, R100.H0_H0 ;  /* 0x20000064ff0c7230 */ /* 0x000fe40000004100 */
        /* <DEDUP_REMOVED lines=20> */
[----:B------:R-:W-:-:S07]  /*27d0*/  F2FP.F16.F32.PACK_AB R104, R12, R7 ;  /* 0x000000070c68723e */ /* 0x000fce00000000ff */
.L_x_2213:
[----:B------:R-:W0:Y:S01]  /*27e0*/  @UP0 LDCU.64 UR4, c[0x0][0x3a8] ;  /* 0x00007500ff0407ac */ /* 0x000e220008000a00 */
[----:B------:R-:W-:Y:S02]  /*27f0*/  PLOP3.LUT P0, PT, PT, PT, UP0, 0x80, 0x8 ;  /* 0x000000000008781c */ /* 0x000fe40003f0f008 */
[----:B------:R-:W-:Y:S02]  /*2800*/  PLOP3.LUT P2, PT, PT, PT, UP0, 0x80, 0x8 ;  /* 0x000000000008781c */ /* 0x000fe40003f4f008 */
[----:B------:R-:W-:-:S09]  /*2810*/  MOV R108, 0x10 ;  /* 0x00000010006c7802 */ /* 0x000fd20000000f00 */
[C---:B0-----:R-:W-:Y:S01]  /*2820*/  @P0 IMAD.WIDE.U32 R108, R143.reuse, R108, UR4 ;  /* 0x000000048f6c0e25 */ /* 0x041fe2000f8e006c */
[----:B------:R-:W-:-:S04]  /*2830*/  IADD3 R143, PT, PT, R143, 0x80, RZ ;  /* 0x000000808f8f7810 */ /* 0x000fc80007ffe0ff */
[----:B------:R0:W-:Y:S03]  /*2840*/  @P2 STG.E.128 desc[UR8][R108.64], R104 ;  /* 0x000000686c002986 */ /* 0x0001e6000c101d08 */
.L_x_2210:
[----:B------:R-:W-:Y:S05]  /*2850*/  BSYNC.RECONVERGENT B0 ;  /* 0x0000000000007941 */ /* 0x000fea0003800200 */
.L_x_2209:
        /* <DEDUP_REMOVED lines=31> */
.L_x_2218:
        /* <DEDUP_REMOVED lines=29> */
.L_x_2217:
        /* <DEDUP_REMOVED lines=32> */
.L_x_2220:
        /* <DEDUP_REMOVED lines=44> */
.L_x_2219:
[----:B------:R-:W0:Y:S01]  /*30e0*/  @UP0 LDCU.64 UR4, c[0x0][0x3a8] ;  /* 0x00007500ff0407ac */ /* 0x000e220008000a00 */
[----:B------:R-:W-:Y:S01]  /*30f0*/  PLOP3.LUT P0, PT, PT, PT, UP0, 0x80, 0x8 ;  /* 0x000000000008781c */ /* 0x000fe20003f0f008 */
[----:B------:R-:W-:Y:S01]  /*3100*/  HFMA2 R108, -RZ, RZ, 0, 9.5367431640625e-07 ;  /* 0x00000010ff6c7431 */ /* 0x000fe200000001ff */
[----:B------:R-:W-:-:S11]  /*3110*/  PLOP3.LUT P3, PT, PT, PT, UP0, 0x80, 0x8 ;  /* 0x000000000008781c */ /* 0x000fd60003f6f008 */
[C---:B0-----:R-:W-:Y:S01]  /*3120*/  @P0 IMAD.WIDE.U32 R108, R143.reuse, R108, UR4 ;  /* 0x000000048f6c0e25 */ /* 0x041fe2000f8e006c */
[----:B------:R-:W-:-:S04]  /*3130*/  IADD3 R143, PT, PT, R143, 0x80, RZ ;  /* 0x000000808f8f7810 */ /* 0x000fc80007ffe0ff */
[----:B------:R2:W-:Y:S03]  /*3140*/  @P3 STG.E.128 desc[UR8][R108.64], R104 ;  /* 0x000000686c003986 */ /* 0x0005e6000c101d08 */
.L_x_2216:
[----:B------:R-:W-:Y:S05]  /*3150*/  BSYNC.RECONVERGENT B0 ;  /* 0x0000000000007941 */ /* 0x000fea0003800200 */
.L_x_2215:
        /* <DEDUP_REMOVED lines=31> */
.L_x_2224:
        /* <DEDUP_REMOVED lines=29> */
.L_x_2223:
        /* <DEDUP_REMOVED lines=32> */
.L_x_2226:
[----:B-----5:R-:W-:Y:S02]  /*3720*/  HADD2.F32 R3, -RZ, R108.H0_H0 ;  /* 0x2000006cff037230 */ /* 0x020fe40000004100 */
[----:B------:R-:W-:Y:S02]  /*3730*/  HADD2.F32 R8, -RZ, R96.H0_H0 ;  /* 0x20000060ff087230 */ /* 0x000fe40000004100 */
[--C-:B------:R-:W-:Y:S02]  /*3740*/  HADD2.F32 R104, -RZ, R109.reuse.H0_H0 ;  /* 0x2000006dff687230 */ /* 0x100fe40000004100 */
[----:B------:R-:W-:Y:S02]  /*3750*/  HADD2.F32 R109, -RZ, R109.H1_H1 ;  /* 0x3000006dff6d7230 */ /* 0x000fe40000004100 */
[----:B------:R-:W-:Y:S01]  /*3760*/  FADD.FTZ R3, R8, R3 ;  /* 0x0000000308037221 */ /* 0x000fe20000010000 */
[--C-:B------:R-:W-:Y:S02]  /*3770*/  HADD2.F32 R107, -RZ, R97.reuse.H0_H0 ;  /* 0x20000061ff6b7230 */ /* 0x100fe40000004100 */
[----:B------:R-:W-:-:S02]  /*3780*/  HADD2.F32 R8, -RZ, R97.H1_H1 ;  /* 0x30000061ff087230 */ /* 0x000fc40000004100 */
[--C-:B------:R-:W-:Y:S02]  /*3790*/  HADD2.F32 R112, -RZ, R111.reuse.H0_H0 ;  /* 0x2000006fff707230 */ /* 0x100fe40000004100 */
        /* <DEDUP_REMOVED lines=36> */
.L_x_2225:
[----:B------:R-:W0:Y:S01]  /*39e0*/  @UP0 LDCU.64 UR4, c[0x0][0x3a8] ;  /* 0x00007500ff0407ac */ /* 0x000e220008000a00 */
[----:B------:R-:W-:Y:S02]  /*39f0*/  PLOP3.LUT P0, PT, PT, PT, UP0, 0x80, 0x8 ;  /* 0x000000000008781c */ /* 0x000fe40003f0f008 */
[----:B------:R-:W-:Y:S02]  /*3a00*/  PLOP3.LUT P4, PT, PT, PT, UP0, 0x80, 0x8 ;  /* 0x000000000008781c */ /* 0x000fe40003f8f008 */
[----:B------:R-:W-:-:S09]  /*3a10*/  MOV R108, 0x10 ;  /* 0x00000010006c7802 */ /* 0x000fd20000000f00 */
[C---:B0-----:R-:W-:Y:S01]  /*3a20*/  @P0 IMAD.WIDE.U32 R108, R143.reuse, R108, UR4 ;  /* 0x000000048f6c0e25 */ /* 0x041fe2000f8e006c */
[----:B------:R-:W-:-:S04]  /*3a30*/  IADD3 R143, PT, PT, R143, 0x80, RZ ;  /* 0x000000808f8f7810 */ /* 0x000fc80007ffe0ff */
[----:B------:R3:W-:Y:S03]  /*3a40*/  @P4 STG.E.128 desc[UR8][R108.64], R104 ;  /* 0x000000686c004986 */ /* 0x0007e6000c101d08 */
.L_x_2222:
[----:B------:R-:W-:Y:S05]  /*3a50*/  BSYNC.RECONVERGENT B0 ;  /* 0x0000000000007941 */ /* 0x000fea0003800200 */
.L_x_2221:
        /* <DEDUP_REMOVED lines=31> */
.L_x_2230:
[----:B-----5:R-:W-:Y:S02]  /*3c50*/  HADD2.F32 R11, -RZ, R108.H0_H0 ;  /* 0x2000006cff0b7230 */ /* 0x020fe40000004100 */
[----:B------:R-:W-:Y:S02]  /*3c60*/  HADD2.F32 R104, -RZ, R100.H0_H0 ;  /* 0x20000064ff687230 */ /* 0x000fe40000004100 */
[----:B------:R-:W-:Y:S02]  /*3c70*/  HADD2.F32 R121, -RZ, R109.H0_H0 ;  /* 0x2000006dff797230 */ /* 0x000fe40000004100 */
[--C-:B------:R-:W-:Y:S02]  /*3c80*/  HADD2.F32 R131, -RZ, R110.reuse.H0_H0 ;  /* 0x2000006eff837230 */ /* 0x100fe40000004100 */
[----:B------:R-:W-:Y:S01]  /*3c90*/  FADD.FTZ R11, R104, R11 ;  /* 0x0000000b680b7221 */ /* 0x000fe20000010000 */
[----:B------:R-:W-:Y:S02]  /*3ca0*/  HADD2.F32 R138, -RZ, R110.H1_H1 ;  /* 0x3000006eff8a7230 */ /* 0x000fe40000004100 */
[----:B------:R-:W-:-:S02]  /*3cb0*/  HADD2.F32 R141, -RZ, R111.H0_H0 ;  /* 0x2000006fff8d7230 */ /* 0x000fc40000004100 */
[----:B------:R-:W-:Y:S02]  /*3cc0*/  HADD2.F32 R108, -RZ, R108.H1_H1 ;  /* 0x3000006cff6c7230 */ /* 0x000fe40000004100 */
[----:B------:R-:W-:Y:S02]  /*3cd0*/  HADD2.F32 R109, -RZ, R109.H1_H1 ;  /* 0x3000006dff6d7230 */ /* 0x000fe40000004100 */
[----:B------:R-:W-:Y:S02]  /*3ce0*/  HADD2.F32 R106, -RZ, R101.H0_H0 ;  /* 0x20000065ff6a7230 */ /* 0x000fe40000004100 */
[----:B------:R-:W-:Y:S02]  /*3cf0*/  HADD2.F32 R110, -RZ, R102.H0_H0 ;  /* 0x20000066ff6e7230 */ /* 0x000fe40000004100 */
[----:B------:R-:W-:Y:S02]  /*3d00*/  HADD2.F32 R111, -RZ, R111.H1_H1 ;  /* 0x3000006fff6f7230 */ /* 0x000fe40000004100 */
[----:B------:R-:W-:Y:S01]  /*3d10*/  FADD.FTZ R121, R106, R121 ;  /* 0x000000796a797221 */ /* 0x000fe20000010000 */
[----:B------:R-:W-:-:S02]  /*3d20*/  HADD2.F32 R104, -RZ, R103.H0_H0 ;  /* 0x20000067ff687230 */ /* 0x000fc40000004100 */
[----:B------:R-:W-:Y:S01]  /*3d30*/  FADD.FTZ R131, R110, R131 ;  /* 0x000000836e837221 */ /* 0x000fe20000010000 */
[----:B------:R-:W-:Y:S02]  /*3d40*/  HADD2.F32 R148, -RZ, R103.H1_H1 ;  /* 0x30000067ff947230 */ /* 0x000fe40000004100 */
        /* <DEDUP_REMOVED lines=13> */
.L_x_2229:
[----:B------:R-:W-:-:S04]  /*3e20*/  UISETP.NE.U32.AND UP1, UPT, UR20, URZ, UPT ;  /* 0x000000ff1400728c */ /* 0x000fc8000bf25070 */
[----:B------:R-:W-:-:S09]  /*3e30*/  UISETP.NE.AND.EX UP1, UPT, UR21, URZ, UPT, UP1 ;  /* 0x000000ff1500728c */ /* 0x000fd2000bf25310 */
[----:B------:R-:W-:Y:S05]  /*3e40*/  BRA.U UP1, `(.L_x_2232) ;  /* 0x0000000101747547 */ /* 0x000fea000b800000 */
        /* <DEDUP_REMOVED lines=29> */
.L_x_2232:
[--C-:B-----5:R-:W-:Y:S02]  /*4020*/  HADD2.F32 R11, -RZ, R108.reuse.H0_H0 ;  /* 0x2000006cff0b7230 */ /* 0x120fe40000004100 */
[----:B------:R-:W-:Y:S02]  /*4030*/  HADD2.F32 R108, -RZ, R108.H1_H1 ;  /* 0x3000006cff6c7230 */ /* 0x000fe40000004100 */
[----:B------:R-:W-:Y:S02]  /*4040*/  HADD2.F32 R106, -RZ, R109.H0_H0 ;  /* 0x2000006dff6a7230 */ /* 0x000fe40000004100 */
[--C-:B------:R-:W-:Y:S02]  /*4050*/  HADD2.F32 R104, -RZ, R96.reuse.H0_H0 ;  /* 0x20000060ff687230 */ /* 0x100fe40000004100 */
[----:B------:R-:W-:Y:S02]  /*4060*/  HADD2.F32 R105, -RZ, R96.H1_H1 ;  /* 0x30000060ff697230 */ /* 0x000fe40000004100 */
[----:B------:R-:W-:-:S02]  /*4070*/  HADD2.F32 R107, -RZ, R97.H0_H0 ;  /* 0x20000061ff6b7230 */ /* 0x000fc40000004100 */
[----:B------:R-:W-:Y:S01]  /*4080*/  FADD.FTZ R11, R104, R11 ;  /* 0x0000000b680b7221 */ /* 0x000fe20000010000 */
[--C-:B------:R-:W-:Y:S02]  /*4090*/  HADD2.F32 R114, -RZ, R111.reuse.H0_H0 ;  /* 0x2000006fff727230 */ /* 0x100fe40000004100 */
[----:B------:R-:W-:Y:S01]  /*40a0*/  FADD.FTZ R105, R105, R108 ;  /* 0x0000006c69697221 */ /* 0x000fe20000010000 */
[----:B------:R-:W-:Y:S02]  /*40b0*/  HADD2.F32 R115, -RZ, R111.H1_H1 ;  /* 0x3000006fff737230 */ /* 0x000fe40000004100 */
[----:B------:R-:W-:Y:S01]  /*40c0*/  FADD.FTZ R106, R107, R106 ;  /* 0x0000006a6b6a7221 */ /* 0x000fe20000010000 */
[----:B------:R-:W-:Y:S02]  /*40d0*/  HADD2.F32 R112, -RZ, R110.H0_H0 ;  /* 0x2000006eff707230 */ /* 0x000fe40000004100 */
[----:B------:R-:W-:Y:S02]  /*40e0*/  HADD2.F32 R111, -RZ, R98.H0_H0 ;  /* 0x20000062ff6f7230 */ /* 0x000fe40000004100 */
[----:B------:R-:W-:-:S02]  /*40f0*/  HADD2.F32 R109, -RZ, R109.H1_H1 ;  /* 0x3000006dff6d7230 */ /* 0x000fc40000004100 */
[----:B------:R-:W-:Y:S02]  /*4100*/  HADD2.F32 R104, -RZ, R97.H1_H1 ;  /* 0x30000061ff687230 */ /* 0x000fe40000004100 */
[----:B------:R-:W-:Y:S01]  /*4110*/  FADD.FTZ R111, R111, R112 ;  /* 0x000000706f6f7221 */ /* 0x000fe20000010000 */
[----:B------:R-:W-:Y:S02]  /*4120*/  HADD2.F32 R107, -RZ, R99.H0_H0 ;  /* 0x20000063ff6b7230 */ /* 0x000fe40000004100 */
[----:B------:R-:W-:Y:S02]  /*4130*/  HADD2.F32 R108, -RZ, R102.H0_H0 ;  /* 0x20000066ff6c7230 */ /* 0x000fe40000004100 */
[----:B------:R-:W-:Y:S01]  /*4140*/  FADD.FTZ R109, R104, R109 ;  /* 0x0000006d686d7221 */ /* 0x000fe20000010000 */
[----:B------:R-:W-:Y:S02]  /*4150*/  HADD2.F32 R110, -RZ, R110.H1_H1 ;  /* 0x3000006eff6e7230 */ /* 0x000fe40000004100 */
[----:B------:R-:W-:Y:S01]  /*4160*/  FADD.FTZ R114, R107, R114 ;  /* 0x000000726b727221 */ /* 0x000fe20000010000 */
[----:B------:R-:W-:-:S02]  /*4170*/  HADD2.F32 R113, -RZ, R98.H1_H1 ;  /* 0x30000062ff717230 */ /* 0x000fc40000004100 */
[----:B------:R-:W-:Y:S01]  /*4180*/  FADD.FTZ R131, R108, R111 ;  /* 0x0000006f6c837221 */ /* 0x000fe20000010000 */
[----:B------:R-:W-:Y:S02]  /*4190*/  HADD2.F32 R112, -RZ, R99.H1_H1 ;  /* 0x30000063ff707230 */ /* 0x000fe40000004100 */
        /* <DEDUP_REMOVED lines=20> */
.L_x_2231:
[----:B------:R-:W0:Y:S01]  /*42e0*/  @UP0 LDCU.64 UR4, c[0x0][0x3a8] ;  /* 0x00007500ff0407ac */ /* 0x000e220008000a00 */
[----:B------:R-:W-:Y:S01]  /*42f0*/  PLOP3.LUT P0, PT, PT, PT, UP0, 0x80, 0x8 ;  /* 0x000000000008781c */ /* 0x000fe20003f0f008 */
[----:B------:R-:W-:Y:S01]  /*4300*/  HFMA2 R108, -RZ, RZ, 0, 9.5367431640625e-07 ;  /* 0x00000010ff6c7431 */ /* 0x000fe200000001ff */
[----:B------:R-:W-:-:S11]  /*4310*/  PLOP3.LUT P5, PT, PT, PT, UP0, 0x80, 0x8 ;  /* 0x000000000008781c */ /* 0x000fd60003faf008 */
[----:B0-----:R-:W-:-:S05]  /*4320*/  @P0 IMAD.WIDE.U32 R108, R143, R108, UR4 ;  /* 0x000000048f6c0e25 */ /* 0x001fca000f8e006c */
[----:B------:R4:W-:Y:S02]  /*4330*/  @P5 STG.E.128 desc[UR8][R108.64], R104 ;  /* 0x000000686c005986 */ /* 0x0009e4000c101d08 */
.L_x_2228:
[----:B------:R-:W-:Y:S05]  /*4340*/  BSYNC.RECONVERGENT B0 ;  /* 0x0000000000007941 */ /* 0x000fea0003800200 */
.L_x_2227:
[----:B01234-:R-:W-:Y:S01]  /*4350*/  FADD.FTZ R109, RZ, R9 ;  /* 0x00000009ff6d7221 */ /* 0x01ffe20000010000 */
[C---:B------:R-:W-:Y:S01]  /*4360*/  ISETP.GE.U32.AND P0, PT, R4.reuse, 0x80, PT ;  /* 0x000000800400780c */ /* 0x040fe20003f06070 */
[----:B------:R-:W0:Y:S01]  /*4370*/  S2UR UR5, SR_CgaCtaId ;  /* 0x00000000000579c3 */ /* 0x000e220000008800 */
[----:B------:R-:W-:Y:S01]  /*4380*/  ISETP.GT.U32.AND P5, PT, R4, 0xff, PT ;  /* 0x000000ff0400780c */ /* 0x000fe20003fa4070 */
[----:B------:R-:W-:Y:S01]  /*4390*/  FADD.FTZ R108, R14, R109 ;  /* 0x0000006d0e6c7221 */ /* 0x000fe20000010000 */
[C---:B------:R-:W-:Y:S01]  /*43a0*/  ISETP.GT.U32.AND P6, PT, R4.reuse, 0x17f, PT ;  /* 0x0000017f0400780c */ /* 0x040fe20003fc4070 */
[----:B------:R-:W-:Y:S01]  /*43b0*/  UMOV UR4, 0x400 ;  /* 0x0000040000047882 */ /* 0x000fe20000000000 */
[----:B------:R-:W-:Y:S01]  /*43c0*/  P2R R111, PR, RZ, 0x2 ;  /* 0x00000002ff6f7803 */ /* 0x000fe20000000000 */
[----:B------:R-:W-:Y:S01]  /*43d0*/  FADD.FTZ R109, R117, R108 ;  /* 0x0000006c756d7221 */ /* 0x000fe20000010000 */
[----:B------:R-:W-:Y:S01]  /*43e0*/  ISETP.GT.U32.AND P1, PT, R4, 0x1ff, PT ;  /* 0x000001ff0400780c */ /* 0x000fe20003f24070 */
[----:B------:R-:W-:Y:S01]  /*43f0*/  BSSY.RECONVERGENT B0, `(.L_x_2233) ;  /* 0x0000127000007945 */ /* 0x000fe20003800200 */
[----:B------:R-:W-:Y:S01]  /*4400*/  LOP3.LUT R115, R6, 0x1f, RZ, 0xc0, !PT ;  /* 0x0000001f06737812 */ /* 0x000fe200078ec0ff */
        /* <DEDUP_REMOVED lines=137> */
[C---:B------:R-:W-:Y:S02]  /*4ca0*/  ISETP.NE.AND P5, PT, R115.reuse, RZ, PT ;  /* 0x000000ff7300720c */ /* 0x040fe40003fa5270 */
[----:B------:R-:W-:Y:S02]  /*4cb0*/  @!P6 LEA R115, R115, UR4, 0x3 ;  /* 0x000000047373ec11 */ /* 0x000fe4000f8e18ff */
        /* <DEDUP_REMOVED lines=8> */
[----:B0-----:R-:W-:-:S05]  /*4d40*/  FADD.FTZ R113, R112, R113 ;  /* 0x0000007170717221 */ /* 0x001fca0000010000 */
[----:B------:R-:W0:Y:S02]  /*4d50*/  SHFL.BFLY PT, R114, R113, 0x10, 0x1f ;  /* 0x0e001f0071727f89 */ /* 0x000e2400000e0000 */
[----:B0-----:R-:W-:Y:S01]  /*4d60*/  FADD.FTZ R109, R113, R114 ;  /* 0x00000072716d7221 */ /* 0x001fe20000010000 */
[----:B------:R-:W-:Y:S02]  /*4d70*/  @!P5 LOP3.LUT R114, R110, 0x18, RZ, 0xc0, !PT ;  /* 0x000000186e72d812 */ /* 0x000fe400078ec0ff */
[----:B------:R-:W-:Y:S02]  /*4d80*/  CS2R R110, SRZ ;  /* 0x00000000006e7805 */ /* 0x000fe4000001ff00 */
[----:B------:R-:W-:Y:S02]  /*4d90*/  MOV R113, RZ ;  /* 0x000000ff00717202 */ /* 0x000fe40000000f00 */
[----:B------:R-:W-:Y:S01]  /*4da0*/  @!P6 MOV R113, R0 ;  /* 0x000000000071e202 */ /* 0x000fe20000000f00 */
[----:B------:R0:W-:Y:S01]  /*4db0*/  @!P5 STS.64 [R114+UR4], R108 ;  /* 0x0000006c7200d988 */ /* 0x0001e20008000a04 */
[----:B------:R-:W-:Y:S01]  /*4dc0*/  BAR.SYNC.DEFER_BLOCKING 0x0 ;  /* 0x0000000000007b1d */ /* 0x000fe20000010000 */
[----:B------:R-:W-:-:S05]  /*4dd0*/  ISETP.NE.AND P5, PT, R6, RZ, PT ;  /* 0x000000ff0600720c */ /* 0x000fca0003fa5270 */
[----:B------:R-:W1:Y:S01]  /*4de0*/  SHFL.DOWN PT, R150, R113, 0x2, 0x1f ;  /* 0x08401f0071967f89 */ /* 0x000e6200000e0000 */
[----:B0-----:R-:W-:-:S03]  /*4df0*/  I2FP.F32.S32 R108, R113 ;  /* 0x00000071006c7245 */ /* 0x001fc60000201400 */
[----:B------:R0:W-:Y:S01]  /*4e00*/  @!P6 LDS.64 R110, [R115] ;  /* 0x00000000736ee984 */ /* 0x0001e20000000a00 */
[----:B------:R-:W-:Y:S02]  /*4e10*/  PLOP3.LUT P6, PT, PT, PT, UP3, 0x40, 0x4 ;  /* 0x000000000004781c */ /* 0x000fe40003fce838 */
[----:B-1----:R-:W-:Y:S02]  /*4e20*/  IADD3 R145, PT, PT, R150, R113, RZ ;  /* 0x0000007196917210 */ /* 0x002fe40007ffe0ff */
[----:B------:R-:W-:Y:S02]  /*4e30*/  I2FP.F32.S32 R150, R150 ;  /* 0x0000009600967245 */ /* 0x000fe40000201400 */
[----:B------:R-:W-:Y:S01]  /*4e40*/  I2FP.F32.S32 R112, R145 ;  /* 0x0000009100707245 */ /* 0x000fe20000201400 */
[----:B------:R-:W1:Y:S01]  /*4e50*/  SHFL.DOWN PT, R154, R145, 0x1, 0x1f ;  /* 0x08201f00919a7f89 */ /* 0x000e6200000e0000 */
[----:B0-----:R-:W-:Y:S02]  /*4e60*/  MOV R115, UR6 ;  /* 0x0000000600737c02 */ /* 0x001fe40008000f00 */
[----:B------:R-:W0:Y:S01]  /*4e70*/  MUFU.RCP R147, R112 ;  /* 0x0000007000937308 */ /* 0x000e220000001000 */
[----:B-1----:R-:W-:-:S02]  /*4e80*/  IADD3 R145, PT, PT, R145, R154, RZ ;  /* 0x0000009a91917210 */ /* 0x002fc40007ffe0ff */
[----:B------:R-:W-:Y:S01]  /*4e90*/  I2FP.F32.S32 R154, R154 ;  /* 0x0000009a009a7245 */ /* 0x000fe20000201400 */
[----:B------:R-:W1:Y:S01]  /*4ea0*/  SHFL.DOWN PT, R143, R110, 0x2, 0x1f ;  /* 0x08401f006e8f7f89 */ /* 0x000e6200000e0000 */
[----:B------:R-:W-:-:S03]  /*4eb0*/  I2FP.F32.S32 R145, R145 ;  /* 0x0000009100917245 */ /* 0x000fc60000201400 */
[----:B------:R-:W2:Y:S03]  /*4ec0*/  SHFL.DOWN PT, R152, R111, 0x2, 0x1f ;  /* 0x08401f006f987f89 */ /* 0x000ea600000e0000 */
[----:B------:R-:W3:Y:S01]  /*4ed0*/  MUFU.RCP R145, R145 ;  /* 0x0000009100917308 */ /* 0x000ee20000001000 */
[C---:B-1----:R-:W-:Y:S01]  /*4ee0*/  FMUL.FTZ R109, R143.reuse, R150 ;  /* 0x000000968f6d7220 */ /* 0x042fe20000410000 */
[----:B------:R-:W-:-:S03]  /*4ef0*/  FADD.FTZ R143, -R143, R110 ;  /* 0x0000006e8f8f7221 */ /* 0x000fc60000010100 */
[----:B------:R-:W-:Y:S01]  /*4f00*/  FFMA.FTZ R114, R108, R110, R109 ;  /* 0x0000006e6c727223 */ /* 0x000fe2000001006d */
[----:B------:R-:W-:Y:S01]  /*4f10*/  FMUL.FTZ R143, R143, R143 ;  /* 0x0000008f8f8f7220 */ /* 0x000fe20000410000 */
[----:B--2---:R-:W-:Y:S02]  /*4f20*/  FADD.FTZ R152, R152, R111 ;  /* 0x0000006f98987221 */ /* 0x004fe40000010000 */
[----:B0-----:R-:W-:Y:S01]  /*4f30*/  FMUL.FTZ R109, R147, R114 ;  /* 0x00000072936d7220 */ /* 0x001fe20000410000 */
        /* <DEDUP_REMOVED lines=16> */
[----:B------:R-:W1:Y:S03]  /*5040*/  LDC R111, c[0x0][0x448] ;  /* 0x00011200ff6f7b82 */ /* 0x000e660000000800 */
[----:B------:R-:W1:Y:S01]  /*5050*/  SHFL.IDX PT, R112, R145, RZ, 0x1f ;  /* 0x00001fff91707589 */ /* 0x000e6200000e0000 */
[----:B0-----:R-:W-:-:S05]  /*5060*/  FMUL.FTZ R109, R113, R113 ;  /* 0x00000071716d7220 */ /* 0x001fca0000410000 */
[----:B------:R-:W-:Y:S01]  /*5070*/  FSEL R110, R109, RZ, !P6 ;  /* 0x000000ff6d6e7208 */ /* 0x000fe20007000000 */
[----:B-1----:R-:W-:Y:S01]  /*5080*/  FFMA.FTZ R109, R112, UR7, R111 ;  /* 0x00000007706d7c23 */ /* 0x002fe2000801006f */
[----:B------:R-:W-:-:S03]  /*5090*/  PLOP3.LUT P6, PT, PT, PT, UP3, 0x40, 0x4 ;  /* 0x000000000004781c */ /* 0x000fc60003fce838 */
[----:B------:R-:W-:Y:S01]  /*50a0*/  FADD.FTZ R112, R109, R110 ;  /* 0x0000006e6d707221 */ /* 0x000fe20000010000 */
[----:B------:R-:W-:Y:S01]  /*50b0*/  FSEL R114, R113, RZ, P6 ;  /* 0x000000ff71727208 */ /* 0x000fe20003000000 */
[----:B------:R-:W0:Y:S03]  /*50c0*/  @!P5 LDC.64 R110, c[0x0][0x3c0] ;  /* 0x0000f000ff6edb82 */ /* 0x000e260000000a00 */
[----:B------:R-:W-:Y:S01]  /*50d0*/  R2UR UR5, R114 ;  /* 0x00000000720572ca */ /* 0x000fe200000e0000 */
[----:B------:R-:W1:Y:S04]  /*50e0*/  MUFU.RSQ R112, R112 ;  /* 0x0000007000707308 */ /* 0x000e680000001400 */
[----:B------:R-:W2:Y:S01]  /*50f0*/  @!P5 LDC.64 R108, c[0x0][0x3c8] ;  /* 0x0000f200ff6cdb82 */ /* 0x000ea20000000a00 */
[----:B-1----:R-:W-:Y:S01]  /*5100*/  R2UR UR4, R112 ;  /* 0x00000000700472ca */ /* 0x002fe200000e0000 */
[----:B0-----:R-:W-:-:S05]  /*5110*/  @!P5 IMAD.WIDE R110, R115, 0x4, R110 ;  /* 0x00000004736ed825 */ /* 0x001fca00078e026e */
[----:B------:R0:W-:Y:S01]  /*5120*/  @!P5 STG.E desc[UR8][R110.64], R113 ;  /* 0x000000716e00d986 */ /* 0x0001e2000c101908 */
[----:B--2---:R-:W-:-:S06]  /*5130*/  @!P5 IMAD.WIDE R108, R143, 0x4, R108 ;  /* 0x000000048f6cd825 */ /* 0x004fcc00078e026c */
[----:B------:R-:W-:-:S05]  /*5140*/  MOV R115, UR4 ;  /* 0x0000000400737c02 */ /* 0x000fca0008000f00 */
[----:B------:R0:W-:Y:S01]  /*5150*/  @!P5 STG.E desc[UR8][R108.64], R115 ;  /* 0x000000736c00d986 */ /* 0x0001e2000c101908 */
[----:B------:R-:W-:Y:S05]  /*5160*/  @!P0 BRA `(.L_x_2234) ;  /* 0x00000004003c8947 */ /* 0x000fea0003800000 */
[----:B0-----:R-:W-:Y:S01]  /*5170*/  FADD.FTZ R108, R133, -UR5 ;  /* 0x80000005856c7e21 */ /* 0x001fe20008010000 */
[----:B-----5:R-:W-:Y:S02]  /*5180*/  HADD2.F32 R109, -RZ, R19.H0_H0 ;  /* 0x20000013ff6d7230 */ /* 0x020fe40000004100 */
[----:B------:R-:W-:Y:S01]  /*5190*/  FADD.FTZ R155, R14, -UR5 ;  /* 0x800000050e9b7e21 */ /* 0x000fe20008010000 */
[----:B------:R-:W-:Y:S02]  /*51a0*/  HADD2.F32 R111, -RZ, R63.H0_H0 ;  /* 0x2000003fff6f7230 */ /* 0x000fe40000004100 */
[----:B------:R-:W-:Y:S01]  /*51b0*/  FMUL.FTZ R154, R108, UR4 ;  /* 0x000000046c9a7c20 */ /* 0x000fe20008410000 */
[----:B------:R-:W-:Y:S01]  /*51c0*/  FADD.FTZ R108, R123, -UR5 ;  /* 0x800000057b6c7e21 */ /* 0x000fe20008010000 */
[----:B------:R-:W-:Y:S02]  /*51d0*/  HADD2.F32 R113, -RZ, R23.H0_H0 ;  /* 0x20000017ff717230 */ /* 0x000fe40000004100 */
[----:B------:R-:W-:Y:S01]  /*51e0*/  FMUL.FTZ R155, R155, UR4 ;  /* 0x000000049b9b7c20 */ /* 0x000fe20008410000 */
[----:B------:R-:W-:Y:S01]  /*51f0*/  FFMA.FTZ R156, R154, R109, R111 ;  /* 0x0000006d9a9c7223 */ /* 0x000fe2000001006f */
[----:B------:R-:W-:Y:S01]  /*5200*/  FADD.FTZ R109, R140, -UR5 ;  /* 0x800000058c6d7e21 */ /* 0x000fe20008010000 */
[----:B------:R-:W-:-:S02]  /*5210*/  HADD2.F32 R115, -RZ, R79.H0_H0 ;  /* 0x2000004fff737230 */ /* 0x000fc40000004100 */
[----:B------:R-:W-:Y:S01]  /*5220*/  FMUL.FTZ R108, R108, UR4 ;  /* 0x000000046c6c7c20 */ /* 0x000fe20008410000 */
[----:B------:R-:W-:Y:S02]  /*5230*/  HADD2.F32 R111, -RZ, R19.H1_H1 ;  /* 0x30000013ff6f7230 */ /* 0x000fe40000004100 */
[----:B------:R-:W-:Y:S01]  /*5240*/  FMUL.FTZ R110, R109, UR4 ;  /* 0x000000046d6e7c20 */ /* 0x000fe20008410000 */
[----:B------:R-:W-:Y:S02]  /*5250*/  HADD2.F32 R143, -RZ, R63.H1_H1 ;  /* 0x3000003fff8f7230 */ /* 0x000fe40000004100 */
[----:B------:R-:W-:Y:S01]  /*5260*/  FFMA.FTZ R154, R154, R113, R115 ;  /* 0x000000719a9a7223 */ /* 0x000fe20000010073 */
[----:B------:R-:W-:Y:S02]  /*5270*/  HADD2.F32 R145, -RZ, R23.H1_H1 ;  /* 0x30000017ff917230 */ /* 0x000fe40000004100 */
[----:B------:R-:W-:Y:S02]  /*5280*/  HADD2.F32 R112, -RZ, R79.H1_H1 ;  /* 0x3000004fff707230 */ /* 0x000fe40000004100 */
[----:B------:R-:W-:Y:S01]  /*5290*/  FFMA.FTZ R111, R110, R111, R143 ;  /* 0x0000006f6e6f7223 */ /* 0x000fe2000001008f */
[----:B------:R-:W-:-:S02]  /*52a0*/  HADD2.F32 R147, -RZ, R18.H0_H0 ;  /* 0x20000012ff937230 */ /* 0x000fc40000004100 */
[----:B------:R-:W-:Y:S02]  /*52b0*/  HADD2.F32 R109, -RZ, R62.H0_H0 ;  /* 0x2000003eff6d7230 */ /* 0x000fe40000004100 */
[----:B------:R-:W-:Y:S01]  /*52c0*/  FFMA.FTZ R115, R110, R145, R112 ;  /* 0x000000916e737223 */ /* 0x000fe20000010070 */
[----:B------:R-:W-:Y:S02]  /*52d0*/  HADD2.F32 R143, -RZ, R22.H0_H0 ;  /* 0x20000016ff8f7230 */ /* 0x000fe40000004100 */
[----:B------:R-:W-:Y:S01]  /*52e0*/  FADD.FTZ R110, R130, -UR5 ;  /* 0x80000005826e7e21 */ /* 0x000fe20008010000 */
[----:B------:R-:W-:Y:S02]  /*52f0*/  HADD2.F32 R113, -RZ, R18.H1_H1 ;  /* 0x30000012ff717230 */ /* 0x000fe40000004100 */
[----:B------:R-:W-:Y:S01]  /*5300*/  FFMA.FTZ R147, R108, R147, R109 ;  /* 0x000000936c937223 */ /* 0x000fe2000001006d */
[----:B------:R-:W-:Y:S02]  /*5310*/  HADD2.F32 R109, -RZ, R78.H0_H0 ;  /* 0x2000004eff6d7230 */ /* 0x000fe40000004100 */
[----:B------:R-:W-:Y:S01]  /*5320*/  FMUL.FTZ R114, R110, UR4 ;  /* 0x000000046e727c20 */ /* 0x000fe20008410000 */
[----:B------:R-:W-:Y:S01]  /*5330*/  HADD2.F32 R145, -RZ, R62.H1_H1 ;  /* 0x3000003eff917230 */ /* 0x000fe20000004100 */
[----:B------:R-:W-:Y:S01]  /*5340*/  F2FP.F16.F32.PACK_AB R111, R111, R156 ;  /* 0x0000009c6f6f723e */ /* 0x000fe200000000ff */
[----:B------:R-:W-:-:S02]  /*5350*/  HADD2.F32 R149, -RZ, R22.H1_H1 ;  /* 0x30000016ff957230 */ /* 0x000fc40000004100 */
[----:B------:R-:W-:Y:S01]  /*5360*/  FFMA.FTZ R143, R108, R143, R109 ;  /* 0x0000008f6c8f7223 */ /* 0x000fe2000001006d */
[----:B------:R-:W-:Y:S02]  /*5370*/  HADD2.F32 R112, -RZ, R78.H1_H1 ;  /* 0x3000004eff707230 */ /* 0x000fe40000004100 */
[----:B------:R-:W-:Y:S01]  /*5380*/  FADD.FTZ R108, R117, -UR5 ;  /* 0x80000005756c7e21 */ /* 0x000fe20008010000 */
[C---:B------:R-:W-:Y:S01]  /*5390*/  FFMA.FTZ R110, R114.reuse, R113, R145 ;  /* 0x00000071726e7223 */ /* 0x040fe20000010091 */
[----:B------:R-:W-:Y:S01]  /*53a0*/  HADD2.F32 R109, -RZ, R17.H0_H0 ;  /* 0x20000011ff6d7230 */ /* 0x000fe20000004100 */
[----:B------:R-:W-:Y:S01]  /*53b0*/  F2FP.F16.F32.PACK_AB R115, R115, R154 ;  /* 0x0000009a7373723e */ /* 0x000fe200000000ff */
[----:B------:R-:W-:Y:S01]  /*53c0*/  FFMA.FTZ R114, R114, R149, R112 ;  /* 0x0000009572727223 */ /* 0x000fe20000010070 */
[----:B------:R-:W-:Y:S02]  /*53d0*/  HADD2.F32 R113, -RZ, R61.H0_H0 ;  /* 0x2000003dff717230 */ /* 0x000fe40000004100 */
[----:B------:R-:W-:Y:S01]  /*53e0*/  FMUL.FTZ R112, R108, UR4 ;  /* 0x000000046c707c20 */ /* 0x000fe20008410000 */
[----:B------:R-:W-:Y:S01]  /*53f0*/  HADD2.F32 R145, -RZ, R21.H0_H0 ;  /* 0x20000015ff917230 */ /* 0x000fe20000004100 */
[----:B------:R-:W-:Y:S01]  /*5400*/  F2FP.F16.F32.PACK_AB R110, R110, R147 ;  /* 0x000000936e6e723e */ /* 0x000fe200000000ff */
[----:B------:R-:W-:-:S02]  /*5410*/  HADD2.F32 R150, -RZ, R77.H0_H0 ;  /* 0x2000004dff967230 */ /* 0x000fc40000004100 */
[----:B------:R-:W-:Y:S01]  /*5420*/  FFMA.FTZ R108, R112, R109, R113 ;  /* 0x0000006d706c7223 */ /* 0x000fe20000010071 */
[----:B------:R-:W-:Y:S01]  /*5430*/  FADD.FTZ R109, R120, -UR5 ;  /* 0x80000005786d7e21 */ /* 0x000fe20008010000 */
[----:B------:R-:W-:Y:S01]  /*5440*/  HADD2.F32 R152, -RZ, R61.H1_H1 ;  /* 0x3000003dff987230 */ /* 0x000fe20000004100 */
[----:B------:R-:W-:Y:S01]  /*5450*/  F2FP.F16.F32.PACK_AB R114, R114, R143 ;  /* 0x0000008f7272723e */ /* 0x000fe200000000ff */
[----:B------:R-:W-:Y:S01]  /*5460*/  FFMA.FTZ R112, R112, R145, R150 ;  /* 0x0000009170707223 */ /* 0x000fe20000010096 */
[----:B------:R-:W-:Y:S02]  /*5470*/  HADD2.F32 R150, -RZ, R17.H1_H1 ;  /* 0x30000011ff967230 */ /* 0x000fe40000004100 */
[----:B------:R-:W-:Y:S01]  /*5480*/  FMUL.FTZ R113, R109, UR4 ;  /* 0x000000046d717c20 */ /* 0x000fe20008410000 */
[----:B------:R-:W-:Y:S02]  /*5490*/  HADD2.F32 R158, -RZ, R21.H1_H1 ;  /* 0x30000015ff9e7230 */ /* 0x000fe40000004100 */
[----:B------:R-:W-:-:S02]  /*54a0*/  HADD2.F32 R145, -RZ, R77.H1_H1 ;  /* 0x3000004dff917230 */ /* 0x000fc40000004100 */
[C---:B------:R-:W-:Y:S01]  /*54b0*/  FFMA.FTZ R109, R113.reuse, R150, R152 ;  /* 0x00000096716d7223 */ /* 0x040fe20000010098 */
[----:B------:R-:W-:Y:S02]  /*54c0*/  HADD2.F32 R150, -RZ, R16.H0_H0 ;  /* 0x20000010ff967230 */ /* 0x000fe40000004100 */
[----:B------:R-:W-:Y:S02]  /*54d0*/  HADD2.F32 R152, -RZ, R60.H0_H0 ;  /* 0x2000003cff987230 */ /* 0x000fe40000004100 */
[----:B------:R-:W-:Y:S01]  /*54e0*/  FFMA.FTZ R113, R113, R158, R145 ;  /* 0x0000009e71717223 */ /* 0x000fe20000010091 */
[----:B------:R-:W-:Y:S01]  /*54f0*/  FADD.FTZ R145, R9, -UR5 ;  /* 0x8000000509917e21 */ /* 0x000fe20008010000 */
[----:B------:R-:W-:Y:S01]  /*5500*/  HADD2.F32 R158, -RZ, R20.H0_H0 ;  /* 0x20000014ff9e7230 */ /* 0x000fe20000004100 */
[----:B------:R-:W-:Y:S01]  /*5510*/  F2FP.F16.F32.PACK_AB R109, R109, R108 ;  /* 0x0000006c6d6d723e */ /* 0x000fe200000000ff */
[----:B------:R-:W-:Y:S02]  /*5520*/  HADD2.F32 R151, -RZ, R76.H0_H0 ;  /* 0x2000004cff977230 */ /* 0x000fe40000004100 */
[----:B------:R-:W-:Y:S01]  /*5530*/  FMUL.FTZ R145, R145, UR4 ;  /* 0x0000000491917c20 */ /* 0x000fe20008410000 */
[----:B------:R-:W-:Y:S01]  /*5540*/  HADD2.F32 R160, -RZ, R60.H1_H1 ;  /* 0x3000003cffa07230 */ /* 0x000fe20000004100 */
[----:B------:R-:W-:Y:S01]  /*5550*/  F2FP.F16.F32.PACK_AB R113, R113, R112 ;  /* 0x000000707171723e */ /* 0x000fe200000000ff */
[----:B------:R-:W-:-:S02]  /*5560*/  HADD2.F32 R162, -RZ, R20.H1_H1 ;  /* 0x30000014ffa27230 */ /* 0x000fc40000004100 */
[C---:B------:R-:W-:Y:S01]  /*5570*/  FFMA.FTZ R149, R145.reuse, R150, R152 ;  /* 0x0000009691957223 */ /* 0x040fe20000010098 */
[----:B------:R-:W-:Y:S01]  /*5580*/  FFMA.FTZ R145, R145, R158, R151 ;  /* 0x0000009e91917223 */ /* 0x000fe20000010097 */
[----:B------:R-:W0:Y:S01]  /*5590*/  LDC.64 R152, c[0x0][0x428] ;  /* 0x00010a00ff987b82 */ /* 0x000e220000000a00 */
[----:B------:R-:W-:Y:S02]  /*55a0*/  HADD2.F32 R158, -RZ, R16.H1_H1 ;  /* 0x30000010ff9e7230 */ /* 0x000fe40000004100 */
[----:B------:R-:W-:-:S03]  /*55b0*/  HADD2.F32 R157, -RZ, R76.H1_H1 ;  /* 0x3000004cff9d7230 */ /* 0x000fc60000004100 */
[C---:B------:R-:W-:Y:S02]  /*55c0*/  FFMA.FTZ R158, R155.reuse, R158, R160 ;  /* 0x0000009e9b9e7223 */ /* 0x040fe400000100a0 */
[----:B------:R-:W1:Y:S01]  /*55d0*/  LDC.64 R150, c[0x0][0x430] ;  /* 0x00010c00ff967b82 */ /* 0x000e620000000a00 */
[----:B------:R-:W-:Y:S02]  /*55e0*/  FFMA.FTZ R162, R155, R162, R157 ;  /* 0x000000a29ba27223 */ /* 0x000fe4000001009d */
[----:B------:R-:W-:-:S03]  /*55f0*/  F2FP.F16.F32.PACK_AB R108, R158, R149 ;  /* 0x000000959e6c723e */ /* 0x000fc600000000ff */
[----:B------:R-:W-:Y:S01]  /*5600*/  F2FP.F16.F32.PACK_AB R112, R162, R145 ;  /* 0x00000091a270723e */ /* 0x000fe200000000ff */
[----:B0-----:R-:W-:-:S05]  /*5610*/  IMAD.WIDE.U32 R152, R118, 0x10, R152 ;  /* 0x0000001076987825 */ /* 0x001fca00078e0098 */
[----:B------:R2:W-:Y:S01]  /*5620*/  STG.E.128 desc[UR8][R152.64], R108 ;  /* 0x0000006c98007986 */ /* 0x0005e2000c101d08 */
[C---:B-1----:R-:W-:Y:S01]  /*5630*/  IMAD.WIDE.U32 R150, R118.reuse, 0x10, R150 ;  /* 0x0000001076967825 */ /* 0x042fe200078e0096 */
[----:B------:R-:W-:-:S04]  /*5640*/  IADD3 R118, PT, PT, R118, 0x80, RZ ;  /* 0x0000008076767810 */ /* 0x000fc80007ffe0ff */
[----:B------:R2:W-:Y:S03]  /*5650*/  STG.E.128 desc[UR8][R150.64], R112 ;  /* 0x0000007096007986 */ /* 0x0005e6000c101d08 */
.L_x_2234:
[----:B------:R-:W-:Y:S05]  /*5660*/  BSYNC.RECONVERGENT B0 ;  /* 0x0000000000007941 */ /* 0x000fea0003800200 */
.L_x_2233:
[----:B------:R-:W-:Y:S04]  /*5670*/  BSSY.RECONVERGENT B0, `(.L_x_2235) ;  /* 0x0000051000007945 */ /* 0x000fe80003800200 */
[----:B------:R-:W-:Y:S05]  /*5680*/  @!P1 BRA `(.L_x_2236) ;  /* 0x00000004003c9947 */ /* 0x000fea0003800000 */
[----:B0-2---:R-:W-:Y:S01]  /*5690*/  FADD.FTZ R108, R135, -UR5 ;  /* 0x80000005876c7e21 */ /* 0x005fe20008010000 */
        /* <DEDUP_REMOVED lines=78> */
.L_x_2236:
[----:B------:R-:W-:Y:S05]  /*5b80*/  BSYNC.RECONVERGENT B0 ;  /* 0x0000000000007941 */ /* 0x000fea0003800200 */
.L_x_2235:
[----:B------:R-:W-:Y:S04]  /*5b90*/  BSSY.RECONVERGENT B0, `(.L_x_2237) ;  /* 0x0000051000007945 */ /* 0x000fe80003800200 */
[----:B------:R-:W-:Y:S05]  /*5ba0*/  @!P2 BRA `(.L_x_2238) ;  /* 0x00000004003ca947 */ /* 0x000fea0003800000 */
[----:B0-23--:R-:W-:Y:S01]  /*5bb0*/  FADD.FTZ R108, R137, -UR5 ;  /* 0x80000005896c7e21 */ /* 0x00dfe20008010000 */
        /* <DEDUP_REMOVED lines=78> */
.L_x_2238:
[----:B------:R-:W-:Y:S05]  /*60a0*/  BSYNC.RECONVERGENT B0 ;  /* 0x0000000000007941 */ /* 0x000fea0003800200 */
.L_x_2237:
[----:B------:R-:W-:Y:S04]  /*60b0*/  BSSY.RECONVERGENT B0, `(.L_x_2239) ;  /* 0x0000051000007945 */ /* 0x000fe80003800200 */
[----:B------:R-:W-:Y:S05]  /*60c0*/  @!P3 BRA `(.L_x_2240) ;  /* 0x00000004003cb947 */ /* 0x000fea0003800000 */
[----:B0-234-:R-:W-:Y:S01]  /*60d0*/  FADD.FTZ R108, R139, -UR5 ;  /* 0x800000058b6c7e21 */ /* 0x01dfe20008010000 */
        /* <DEDUP_REMOVED lines=78> */
.L_x_2240:
[----:B------:R-:W-:Y:S05]  /*65c0*/  BSYNC.RECONVERGENT B0 ;  /* 0x0000000000007941 */ /* 0x000fea0003800200 */
.L_x_2239:
        /* <DEDUP_REMOVED lines=11> */
[----:B------:R-:W-:-:S02]  /*6680*/  HADD2.F32 R110, -RZ, R80.H1_H1 ;  /* 0x30000050ff6e7230 */ /* 0x000fc40000004100 */
[----:B------:R-:W-:Y:S01]  /*6690*/  FMUL.FTZ R145, R113, UR4 ;  /* 0x0000000471917c20 */ /* 0x000fe20008410000 */
[----:B------:R-:W-:Y:S02]  /*66a0*/  HADD2.F32 R112, -RZ, R88.H1_H1 ;  /* 0x30000058ff707230 */ /* 0x000fe40000004100 */
[----:B------:R-:W-:Y:S02]  /*66b0*/  HADD2.F32 R150, -RZ, R92.H0_H0 ;  /* 0x2000005cff967230 */ /* 0x000fe40000004100 */
[----:B------:R-:W-:Y:S02]  /*66c0*/  HADD2.F32 R152, -RZ, R84.H1_H1 ;  /* 0x30000054ff987230 */ /* 0x000fe40000004100 */
[----:B------:R-:W-:Y:S01]  /*66d0*/  FFMA.FTZ R113, R109, R110, R112 ;  /* 0x0000006e6d717223 */ /* 0x000fe20000010070 */
[----:B------:R-:W-:Y:S02]  /*66e0*/  HADD2.F32 R111, -RZ, R92.H1_H1 ;  /* 0x3000005cff6f7230 */ /* 0x000fe40000004100 */
[----:B------:R-:W-:Y:S01]  /*66f0*/  FFMA.FTZ R143, R143, R114, R150 ;  /* 0x000000728f8f7223 */ /* 0x000fe20000010096 */
[----:B------:R-:W-:-:S02]  /*6700*/  HADD2.F32 R154, -RZ, R81.H0_H0 ;  /* 0x20000051ff9a7230 */ /* 0x000fc40000004100 */
[----:B------:R-:W-:Y:S02]  /*6710*/  HADD2.F32 R156, -RZ, R89.H0_H0 ;  /* 0x20000059ff9c7230 */ /* 0x000fe40000004100 */
[----:B------:R-:W-:Y:S01]  /*6720*/  FFMA.FTZ R112, R109, R152, R111 ;  /* 0x000000986d707223 */ /* 0x000fe2000001006f */
[----:B------:R-:W-:Y:S02]  /*6730*/  HADD2.F32 R110, -RZ, R85.H0_H0 ;  /* 0x20000055ff6e7230 */ /* 0x000fe40000004100 */
[----:B------:R-:W-:Y:S01]  /*6740*/  FADD.FTZ R111, R128, -UR5 ;  /* 0x80000005806f7e21 */ /* 0x000fe20008010000 */
[----:B------:R-:W-:Y:S02]  /*6750*/  HADD2.F32 R114, -RZ, R93.H0_H0 ;  /* 0x2000005dff727230 */ /* 0x000fe40000004100 */
[----:B------:R-:W-:Y:S01]  /*6760*/  FFMA.FTZ R109, R145, R154, R156 ;  /* 0x0000009a916d7223 */ /* 0x000fe2000001009c */
[----:B------:R-:W-:Y:S02]  /*6770*/  HADD2.F32 R150, -RZ, R81.H1_H1 ;  /* 0x30000051ff967230 */ /* 0x000fe40000004100 */
[----:B------:R-:W-:Y:S01]  /*6780*/  FMUL.FTZ R111, R111, UR4 ;  /* 0x000000046f6f7c20 */ /* 0x000fe20008410000 */
[----:B------:R-:W-:-:S02]  /*6790*/  HADD2.F32 R152, -RZ, R89.H1_H1 ;  /* 0x30000059ff987230 */ /* 0x000fc40000004100 */
[----:B------:R-:W-:Y:S01]  /*67a0*/  FFMA.FTZ R145, R145, R110, R114 ;  /* 0x0000006e91917223 */ /* 0x000fe20000010072 */
[----:B------:R-:W-:Y:S02]  /*67b0*/  HADD2.F32 R154, -RZ, R85.H1_H1 ;  /* 0x30000055ff9a7230 */ /* 0x000fe40000004100 */
[----:B------:R-:W-:Y:S01]  /*67c0*/  FADD.FTZ R110, R131, -UR5 ;  /* 0x80000005836e7e21 */ /* 0x000fe20008010000 */
[----:B------:R-:W-:Y:S02]  /*67d0*/  HADD2.F32 R115, -RZ, R93.H1_H1 ;  /* 0x3000005dff737230 */ /* 0x000fe40000004100 */
[----:B------:R-:W-:Y:S01]  /*67e0*/  FFMA.FTZ R114, R111, R150, R152 ;  /* 0x000000966f727223 */ /* 0x000fe20000010098 */
[----:B------:R-:W-:Y:S02]  /*67f0*/  HADD2.F32 R150, -RZ, R82.H0_H0 ;  /* 0x20000052ff967230 */ /* 0x000fe40000004100 */
[----:B------:R-:W-:Y:S01]  /*6800*/  FMUL.FTZ R147, R110, UR4 ;  /* 0x000000046e937c20 */ /* 0x000fe20008410000 */
[----:B------:R-:W-:-:S02]  /*6810*/  HADD2.F32 R152, -RZ, R90.H0_H0 ;  /* 0x2000005aff987230 */ /* 0x000fc40000004100 */
[----:B------:R-:W-:Y:S01]  /*6820*/  FFMA.FTZ R154, R111, R154, R115 ;  /* 0x0000009a6f9a7223 */ /* 0x000fe20000010073 */
[----:B------:R-:W-:Y:S02]  /*6830*/  HADD2.F32 R156, -RZ, R86.H0_H0 ;  /* 0x20000056ff9c7230 */ /* 0x000fe40000004100 */
[----:B------:R-:W-:Y:S01]  /*6840*/  FADD.FTZ R115, R138, -UR5 ;  /* 0x800000058a737e21 */ /* 0x000fe20008010000 */
[----:B------:R-:W-:Y:S02]  /*6850*/  HADD2.F32 R111, -RZ, R94.H0_H0 ;  /* 0x2000005eff6f7230 */ /* 0x000fe40000004100 */
[C---:B------:R-:W-:Y:S01]  /*6860*/  FFMA.FTZ R110, R147.reuse, R150, R152 ;  /* 0x00000096936e7223 */ /* 0x040fe20000010098 */
[----:B------:R-:W-:Y:S01]  /*6870*/  HADD2.F32 R149, -RZ, R86.H1_H1 ;  /* 0x30000056ff957230 */ /* 0x000fe20000004100 */
[----:B------:R-:W-:Y:S01]  /*6880*/  F2FP.F16.F32.PACK_AB R109, R114, R109 ;  /* 0x0000006d726d723e */ /* 0x000fe200000000ff */
[----:B------:R-:W-:Y:S02]  /*6890*/  HADD2.F32 R150, -RZ, R94.H1_H1 ;  /* 0x3000005eff967230 */ /* 0x000fe40000004100 */
[----:B------:R-:W-:Y:S01]  /*68a0*/  FFMA.FTZ R147, R147, R156, R111 ;  /* 0x0000009c93937223 */ /* 0x000fe2000001006f */
[----:B------:R-:W-:Y:S01]  /*68b0*/  FMUL.FTZ R156, R115, UR4 ;  /* 0x00000004739c7c20 */ /* 0x000fe20008410000 */
[----:B------:R-:W-:Y:S01]  /*68c0*/  HADD2.F32 R111, -RZ, R82.H1_H1 ;  /* 0x30000052ff6f7230 */ /* 0x000fe20000004100 */
[----:B------:R-:W-:Y:S01]  /*68d0*/  F2FP.F16.F32.PACK_AB R108, R113, R108 ;  /* 0x0000006c716c723e */ /* 0x000fe200000000ff */
[----:B------:R-:W-:Y:S01]  /*68e0*/  HADD2.F32 R115, -RZ, R90.H1_H1 ;  /* 0x3000005aff737230 */ /* 0x000fe20000004100 */
[----:B------:R-:W-:Y:S01]  /*68f0*/  F2FP.F16.F32.PACK_AB R113, R154, R145 ;  /* 0x000000919a71723e */ /* 0x000fe200000000ff */
[----:B------:R-:W-:Y:S01]  /*6900*/  HADD2.F32 R152, -RZ, R91.H0_H0 ;  /* 0x2000005bff987230 */ /* 0x000fe20000004100 */
[----:B------:R-:W-:Y:S01]  /*6910*/  F2FP.F16.F32.PACK_AB R112, R112, R143 ;  /* 0x0000008f7070723e */ /* 0x000fe200000000ff */
[----:B------:R-:W-:-:S02]  /*6920*/  HADD2.F32 R158, -RZ, R87.H0_H0 ;  /* 0x20000057ff9e7230 */ /* 0x000fc40000004100 */
[C---:B------:R-:W-:Y:S01]  /*6930*/  FFMA.FTZ R115, R156.reuse, R111, R115 ;  /* 0x0000006f9c737223 */ /* 0x040fe20000010073 */
[----:B------:R-:W-:Y:S01]  /*6940*/  FADD.FTZ R111, R141, -UR5 ;  /* 0x800000058d6f7e21 */ /* 0x000fe20008010000 */
[----:B------:R-:W-:Y:S01]  /*6950*/  FFMA.FTZ R156, R156, R149, R150 ;  /* 0x000000959c9c7223 */ /* 0x000fe20000010096 */
[----:B------:R-:W-:Y:S02]  /*6960*/  HADD2.F32 R150, -RZ, R83.H0_H0 ;  /* 0x20000053ff967230 */ /* 0x000fe40000004100 */
[----:B------:R-:W-:Y:S01]  /*6970*/  FMUL.FTZ R149, R111, UR4 ;  /* 0x000000046f957c20 */ /* 0x000fe20008410000 */
[----:B------:R-:W-:Y:S01]  /*6980*/  HADD2.F32 R151, -RZ, R95.H0_H0 ;  /* 0x2000005fff977230 */ /* 0x000fe20000004100 */
[----:B------:R-:W-:Y:S01]  /*6990*/  F2FP.F16.F32.PACK_AB R110, R115, R110 ;  /* 0x0000006e736e723e */ /* 0x000fe200000000ff */
[----:B------:R-:W-:Y:S02]  /*69a0*/  HADD2.F32 R160, -RZ, R91.H1_H1 ;  /* 0x3000005bffa07230 */ /* 0x000fe40000004100 */
[C---:B------:R-:W-:Y:S01]  /*69b0*/  FFMA.FTZ R111, R149.reuse, R150, R152 ;  /* 0x00000096956f7223 */ /* 0x040fe20000010098 */
[----:B------:R-:W-:Y:S01]  /*69c0*/  FADD.FTZ R150, R148, -UR5 ;  /* 0x8000000594967e21 */ /* 0x000fe20008010000 */
[----:B------:R-:W-:Y:S01]  /*69d0*/  FFMA.FTZ R149, R149, R158, R151 ;  /* 0x0000009e95957223 */ /* 0x000fe20000010097 */
[----:B------:R-:W0:Y:S01]  /*69e0*/  LDC.64 R152, c[0x0][0x428] ;  /* 0x00010a00ff987b82 */ /* 0x000e220000000a00 */
[----:B------:R-:W-:-:S02]  /*69f0*/  HADD2.F32 R158, -RZ, R83.H1_H1 ;  /* 0x30000053ff9e7230 */ /* 0x000fc40000004100 */
[----:B------:R-:W-:Y:S01]  /*6a00*/  FMUL.FTZ R155, R150, UR4 ;  /* 0x00000004969b7c20 */ /* 0x000fe20008410000 */
[----:B------:R-:W-:Y:S01]  /*6a10*/  HADD2.F32 R157, -RZ, R95.H1_H1 ;  /* 0x3000005fff9d7230 */ /* 0x000fe20000004100 */
[----:B------:R-:W-:Y:S02]  /*6a20*/  F2FP.F16.F32.PACK_AB R114, R156, R147 ;  /* 0x000000939c72723e */ /* 0x000fe400000000ff */
[C---:B------:R-:W-:Y:S01]  /*6a30*/  FFMA.FTZ R158, R155.reuse, R158, R160 ;  /* 0x0000009e9b9e7223 */ /* 0x040fe200000100a0 */
[----:B------:R-:W-:Y:S01]  /*6a40*/  HADD2.F32 R160, -RZ, R87.H1_H1 ;  /* 0x30000057ffa07230 */ /* 0x000fe20000004100 */
[----:B------:R-:W1:Y:S03]  /*6a50*/  LDC.64 R150, c[0x0][0x430] ;  /* 0x00010c00ff967b82 */ /* 0x000e660000000a00 */
[----:B------:R-:W-:Y:S01]  /*6a60*/  F2FP.F16.F32.PACK_AB R111, R158, R111 ;  /* 0x0000006f9e6f723e */ /* 0x000fe200000000ff */
[----:B------:R-:W-:-:S05]  /*6a70*/  FFMA.FTZ R160, R155, R160, R157 ;  /* 0x000000a09ba07223 */ /* 0x000fca000001009d */
[----:B------:R-:W-:Y:S01]  /*6a80*/  F2FP.F16.F32.PACK_AB R115, R160, R149 ;  /* 0x00000095a073723e */ /* 0x000fe200000000ff */
[----:B0-----:R-:W-:-:S05]  /*6a90*/  IMAD.WIDE.U32 R152, R118, 0x10, R152 ;  /* 0x0000001076987825 */ /* 0x001fca00078e0098 */
[----:B------:R0:W-:Y:S01]  /*6aa0*/  STG.E.128 desc[UR8][R152.64], R108 ;  /* 0x0000006c98007986 */ /* 0x0001e2000c101d08 */
[----:B-1----:R-:W-:-:S05]  /*6ab0*/  IMAD.WIDE.U32 R150, R118, 0x10, R150 ;  /* 0x0000001076967825 */ /* 0x002fca00078e0096 */
[----:B------:R0:W-:Y:S02]  /*6ac0*/  STG.E.128 desc[UR8][R150.64], R112 ;  /* 0x0000007096007986 */ /* 0x0001e4000c101d08 */
.L_x_2242:
[----:B------:R-:W-:Y:S05]  /*6ad0*/  BSYNC.RECONVERGENT B0 ;  /* 0x0000000000007941 */ /* 0x000fea0003800200 */
.L_x_2241:
[----:B------:R-:W-:Y:S02]  /*6ae0*/  UIADD3 UR6, UPT, UPT, UR6, UR14, URZ ;  /* 0x0000000e06067290 */ /* 0x000fe4000fffe0ff */
[----:B------:R-:W-:Y:S02]  /*6af0*/  UPLOP3.LUT UP2, UPT, UPT, UPT, UP2, 0x40, 0x4 ;  /* 0x000000000004789c */ /* 0x000fe40003f4e820 */
[----:B------:R-:W-:-:S09]  /*6b00*/  UISETP.GE.AND UP1, UPT, UR6, UR15, UPT ;  /* 0x0000000f0600728c */ /* 0x000fd2000bf26270 */
[----:B------:R-:W-:Y:S05]  /*6b10*/  BRA.U !UP1, `(.L_x_2243) ;  /* 0xffffffa909cc7547 */ /* 0x000fea000b83ffff */
[----:B------:R-:W-:Y:S05]  /*6b20*/  EXIT ;  /* 0x000000000000794d */ /* 0x000fea0003800000 */
.L_x_2244:
        /* <DEDUP_REMOVED lines=13> */
.L_x_22308:


//--------------------- .text._ZN10layer_norm31ln_parallel_residual_fwd_kernelINS_13Kernel_traitsI6__halfS2_S2_S2_fjLj5120ELj1ELj1ELj4ELj16ENS_18Kernel_traits_baseILj5120ES2_S2_S2_S2_fjLj128EEEEELb0ELb0ELb1EEEvNS_9FwdParamsE --------------------------
	.section	.text._ZN10layer_norm31ln_parallel_residual_fwd_kernelINS_13Kernel_traitsI6__halfS2_S2_S2_fjLj5120ELj1ELj1ELj4ELj16ENS_18Kernel_traits_baseILj5120ES2_S2_S2_S2_fjLj128EEEEELb0ELb0ELb1EEEvNS_9FwdParamsE,"ax",@progbits
	.align	128
        .global         _ZN10layer_norm31ln_parallel_residual_fwd_kernelINS_13Kernel_traitsI6__halfS2_S2_S2_fjLj5120ELj1ELj1ELj4ELj16ENS_18Kernel_traits_baseILj5120ES2_S2_S2_S2_fjLj128EEEEELb0ELb0ELb1EEEvNS_9FwdParamsE
        .type           _ZN10layer_norm31ln_parallel_residual_fwd_kernelINS_13Kernel_traitsI6__halfS2_S2_S2_fjLj5120ELj1ELj1ELj4ELj16ENS_18Kernel_traits_baseILj5120ES2_S2_S2_S2_fjLj128EEEEELb0ELb0ELb1EEEvNS_9FwdParamsE,@function
        .size           _ZN10layer_norm31ln_parallel_residual_fwd_kernelINS_13Kernel_traitsI6__halfS2_S2_S2_fjLj5120ELj1ELj1ELj4ELj16ENS_18Kernel_traits_baseILj5120ES2_S2_S2_S2_fjLj128EEEEELb0ELb0ELb1EEEvNS_9FwdParamsE,(.L_x_22309 - _ZN10layer_norm31ln_parallel_residual_fwd_kernelINS_13Kernel_traitsI6__halfS2_S2_S2_fjLj5120ELj1ELj1ELj4ELj16ENS_18Kernel_traits_baseILj5120ES2_S2_S2_S2_fjLj128EEEEELb0ELb0ELb1EEEvNS_9FwdParamsE)
        .other          _ZN10layer_norm31ln_parallel_residual_fwd_kernelINS_13Kernel_traitsI6__halfS2_S2_S2_fjLj5120ELj1ELj1ELj4ELj16ENS_18Kernel_traits_baseILj5120ES2_S2_S2_S2_fjLj128EEEEELb0ELb0ELb1EEEvNS_9FwdParamsE,@"STO_CUDA_ENTRY STV_DEFAULT"
_ZN10layer_norm31ln_parallel_residual_fwd_kernelINS_13Kernel_traitsI6__halfS2_S2_S2_fjLj5120ELj1ELj1ELj4ELj16ENS_18Kernel_traits_baseILj5120ES2_S2_S2_S2_fjLj128EEEEELb0ELb0ELb1EEEvNS_9FwdParamsE:
.text._ZN10layer_norm31ln_parallel_residual_fwd_kernelINS_13Kernel_traitsI6__halfS2_S2_S2_fjLj5120ELj1ELj1ELj4ELj16ENS_18Kernel_traits_baseILj5120ES2_S2_S2_S2_fjLj128EEEEELb0ELb0ELb1EEEvNS_9FwdParamsE:
        /* <DEDUP_REMOVED lines=53> */
.L_x_2246:
        /* <DEDUP_REMOVED lines=32> */
.L_x_2245:
        /* <DEDUP_REMOVED lines=33> */
.L_x_2248:
        /* <DEDUP_REMOVED lines=31> */
.L_x_2247:
[----:B------:R-:W1:Y:S02]  /*0950*/  LDCU UR4, c[0x0][0x384] ;  /* 0x00007080ff0477ac */ /* 0x000e640008000800 */
[----:B-1----:R-:W-:-:S13]  /*0960*/  ISETP.GE.AND P1, PT, R3, UR4, PT ;  /* 0x0000000403007c0c */ /* 0x002fda000bf26270 */
[----:B------:R-:W-:Y:S05]  /*0970*/  @P1 EXIT ;  /* 0x000000000000194d */ /* 0x000fea0003800000 */
[----:B------:R-:W1:Y:S01]  /*0980*/  LDCU.U8 UR4, c[0x0][0x410] ;  /* 0x00008200ff0477ac */ /* 0x000e620008000000 */
[----:B------:R-:W-:Y:S01]  /*0990*/  ISETP.NE.U32.AND P1, PT, R12, RZ, PT ;  /* 0x000000ff0c00720c */ /* 0x000fe20003f25070 */
[----:B------:R-:W2:Y:S03]  /*09a0*/  LDCU UR8, c[0x0][0x388] ;  /* 0x00007100ff0877ac */ /* 0x000ea60008000800 */
[----:B------:R-:W-:Y:S01]  /*09b0*/  ISETP.NE.AND.EX P1, PT, R13, RZ, PT, P1 ;  /* 0x000000ff0d00720c */ /* 0x000fe20003f25310 */
[----:B------:R-:W3:Y:S01]  /*09c0*/  LDCU UR9, c[0x0][0x400] ;  /* 0x00008000ff0977ac */ /* 0x000ee20008000800 */
[----:B------:R-:W4:Y:S01]  /*09d0*/  LDCU.64 UR10, c[0x0][0x3a0] ;  /* 0x00007400ff0a77ac */ /* 0x000f220008000a00 */
[----:B------:R-:W0:Y:S01]  /*09e0*/  LDCU.64 UR12, c[0x0][0x398] ;  /* 0x00007300ff0c77ac */ /* 0x000e220008000a00 */
[----:B-1----:R-:W-:Y:S01]  /*09f0*/  ISETP.NE.AND P3, PT, RZ, UR4, PT ;  /* 0x00000004ff007c0c */ /* 0x002fe2000bf65270 */
[----:B------:R-:W-:-:S12]  /*0a00*/  UPLOP3.LUT UP2, UPT, UPT, UPT, UPT, 0x40, 0x4 ;  /* 0x000000000004789c */ /* 0x000fd80003f4e870 */
.L_x_2269:
[----:B----4-:R-:W-:Y:S01]  /*0a10*/  ISETP.NE.U32.AND P2, PT, RZ, UR10, PT ;  /* 0x0000000aff007c0c */ /* 0x010fe2000bf45070 */
[----:B01----:R-:W0:Y:S01]  /*0a20*/  LDC.64 R8, c[0x0][0x390] ;  /* 0x0000e400ff087b82 */ /* 0x003e220000000a00 */
[----:B--2---:R-:W-:Y:S02]  /*0a30*/  IMAD R10, R3, UR8, RZ ;  /* 0x00000008030a7c24 */ /* 0x004fe4000f8e02ff */
[----:B------:R-:W-:-:S03]  /*0a40*/  ISETP.NE.AND.EX P2, PT, RZ, UR11, PT, P2 ;  /* 0x0000000bff007c0c */ /* 0x000fc6000bf45320 */
[----:B------:R-:W-:Y:S02]  /*0a50*/  SHF.R.S32.HI R11, RZ, 0x1f, R10 ;  /* 0x0000001fff0b7819 */ /* 0x000fe4000001140a */
[----:B------:R-:W1:Y:S02]  /*0a60*/  @P1 LDC.64 R4, c[0x0][0x398] ;  /* 0x0000e600ff041b82 */ /* 0x000e640000000a00 */
[----:B------:R-:W-:-:S04]  /*0a70*/  LEA.HI R11, R11, R10, RZ, 0x3 ;  /* 0x0000000a0b0b7211 */ /* 0x000fc800078f18ff */
[----:B------:R-:W-:Y:S02]  /*0a80*/  LEA.HI.SX32 R127, R11, R0, 0x1d ;  /* 0x000000000b7f7211 */ /* 0x000fe400078feaff */
[----:B------:R-:W2:Y:S03]  /*0a90*/  @P2 LDC.64 R6, c[0x0][0x3a0] ;  /* 0x0000e800ff062b82 */ /* 0x000ea60000000a00 */
[----:B0-----:R-:W-:-:S06]  /*0aa0*/  IMAD.WIDE.U32 R140, R127, 0x10, R8 ;  /* 0x000000107f8c7825 */ /* 0x001fcc00078e0008 */
[----:B-----5:R-:W5:Y:S01]  /*0ab0*/  LDG.E.128 R140, desc[UR6][R140.64] ;  /* 0x000000068c8c7981 */ /* 0x020f62000c1e1d00 */
[----:B-1----:R-:W-:-:S05]  /*0ac0*/  @P1 IMAD.WIDE.U32 R4, R127, 0x10, R4 ;  /* 0x000000107f041825 */ /* 0x002fca00078e0004 */
[----:B------:R0:W5:Y:S01]  /*0ad0*/  @P1 LDG.E.128 R96, desc[UR6][R4.64] ;  /* 0x0000000604601981 */ /* 0x000162000c1e1d00 */
[----:B--2---:R-:W-:-:S05]  /*0ae0*/  @P2 IMAD.WIDE.U32 R6, R127, 0x10, R6 ;  /* 0x000000107f062825 */ /* 0x004fca00078e0006 */
[----:B------:R0:W5:Y:S01]  /*0af0*/  @P2 LDG.E.128 R100, desc[UR6][R6.64] ;  /* 0x0000000606642981 */ /* 0x000162000c1e1d00 */
[----:B------:R-:W-:Y:S05]  /*0b00*/  @!P1 BRA `(.L_x_2249) ;  /* 0x00000004002c9947 */ /* 0x000fea0003800000 */
[----:B------:R-:W-:Y:S05]  /*0b10*/  @!P2 BRA `(.L_x_2250) ;  /* 0x0000000000b4a947 */ /* 0x000fea0003800000 */
[----:B0----5:R-:W-:Y:S02]  /*0b20*/  HADD2.F32 R4, -RZ, R140.H0_H0 ;  /* 0x2000008cff047230 */ /* 0x021fe40000004100 */
[----:B------:R-:W-:Y:S02]  /*0b30*/  HADD2.F32 R5, -RZ, R96.H0_H0 ;  /* 0x20000060ff057230 */ /* 0x000fe40000004100 */
[----:B------:R-:W-:Y:S02]  /*0b40*/  HADD2.F32 R140, -RZ, R140.H1_H1 ;  /* 0x3000008cff8c7230 */ /* 0x000fe40000004100 */
[----:B------:R-:W-:Y:S02]  /*0b50*/  HADD2.F32 R6, -RZ, R141.H0_H0 ;  /* 0x2000008dff067230 */ /* 0x000fe40000004100 */
[----:B------:R-:W-:Y:S01]  /*0b60*/  FADD.FTZ R4, R4, R5 ;  /* 0x0000000504047221 */ /* 0x000fe20000010000 */
[----:B------:R-:W-:Y:S02]  /*0b70*/  HADD2.F32 R5, -RZ, R96.H1_H1 ;  /* 0x30000060ff057230 */ /* 0x000fe40000004100 */
[----:B------:R-:W-:-:S02]  /*0b80*/  HADD2.F32 R7, -RZ, R97.H0_H0 ;  /* 0x20000061ff077230 */ /* 0x000fc40000004100 */
[--C-:B------:R-:W-:Y:S02]  /*0b90*/  HADD2.F32 R11, -RZ, R142.reuse.H0_H0 ;  /* 0x2000008eff0b7230 */ /* 0x100fe40000004100 */
[----:B------:R-:W-:Y:S01]  /*0ba0*/  FADD.FTZ R147, R140, R5 ;  /* 0x000000058c937221 */ /* 0x000fe20000010000 */
[----:B------:R-:W-:Y:S02]  /*0bb0*/  HADD2.F32 R142, -RZ, R142.H1_H1 ;  /* 0x3000008eff8e7230 */ /* 0x000fe40000004100 */
[----:B------:R-:W-:Y:S01]  /*0bc0*/  FADD.FTZ R6, R6, R7 ;  /* 0x0000000706067221 */ /* 0x000fe20000010000 */
[--C-:B------:R-:W-:Y:S02]  /*0bd0*/  HADD2.F32 R13, -RZ, R98.reuse.H1_H1 ;  /* 0x30000062ff0d7230 */ /* 0x100fe40000004100 */
[----:B------:R-:W-:Y:S02]  /*0be0*/  HADD2.F32 R12, -RZ, R98.H0_H0 ;  /* 0x20000062ff0c7230 */ /* 0x000fe40000004100 */
[----:B------:R-:W-:-:S02]  /*0bf0*/  HADD2.F32 R5, -RZ, R100.H0_H0 ;  /* 0x20000064ff057230 */ /* 0x000fc40000004100 */
[----:B------:R-:W-:Y:S01]  /*0c00*/  FADD.FTZ R142, R142, R13 ;  /* 0x0000000d8e8e7221 */ /* 0x000fe20000010000 */
[----:B------:R-:W-:Y:S02]  /*0c10*/  HADD2.F32 R7, -RZ, R101.H0_H0 ;  /* 0x20000065ff077230 */ /* 0x000fe40000004100 */
[----:B------:R-:W-:Y:S01]  /*0c20*/  FADD.FTZ R11, R11, R12 ;  /* 0x0000000c0b0b7221 */ /* 0x000fe20000010000 */
[----:B------:R-:W-:Y:S02]  /*0c30*/  HADD2.F32 R14, -RZ, R143.H0_H0 ;  /* 0x2000008fff0e7230 */ /* 0x000fe40000004100 */
[----:B------:R-:W-:Y:S01]  /*0c40*/  FADD.FTZ R138, R4, R5 ;  /* 0x00000005048a7221 */ /* 0x000fe20000010000 */
[----:B------:R-:W-:Y:S02]  /*0c50*/  HADD2.F32 R141, -RZ, R141.H1_H1 ;  /* 0x3000008dff8d7230 */ /* 0x000fe40000004100 */
[----:B------:R-:W-:Y:S01]  /*0c60*/  FADD.FTZ R140, R6, R7 ;  /* 0x00000007068c7221 */ /* 0x000fe20000010000 */
[----:B------:R-:W-:-:S02]  /*0c70*/  HADD2.F32 R143, -RZ, R143.H1_H1 ;  /* 0x3000008fff8f7230 */ /* 0x000fc40000004100 */
[----:B------:R-:W-:Y:S02]  /*0c80*/  HADD2.F32 R10, -RZ, R97.H1_H1 ;  /* 0x30000061ff0a7230 */ /* 0x000fe40000004100 */
[--C-:B------:R-:W-:Y:S02]  /*0c90*/  HADD2.F32 R13, -RZ, R99.reuse.H0_H0 ;  /* 0x20000063ff0d7230 */ /* 0x100fe40000004100 */
[----:B------:R-:W-:Y:S02]  /*0ca0*/  HADD2.F32 R104, -RZ, R99.H1_H1 ;  /* 0x30000063ff687230 */ /* 0x000fe40000004100 */
[----:B------:R-:W-:Y:S01]  /*0cb0*/  FADD.FTZ R10, R141, R10 ;  /* 0x0000000a8d0a7221 */ /* 0x000fe20000010000 */
[----:B------:R-:W-:Y:S02]  /*0cc0*/  HADD2.F32 R12, -RZ, R102.H0_H0 ;  /* 0x20000066ff0c7230 */ /* 0x000fe40000004100 */
[----:B------:R-:W-:Y:S01]  /*0cd0*/  FADD.FTZ R13, R14, R13 ;  /* 0x0000000d0e0d7221 */ /* 0x000fe20000010000 */
[----:B------:R-:W-:-:S02]  /*0ce0*/  HADD2.F32 R6, -RZ, R103.H0_H0 ;  /* 0x20000067ff067230 */ /* 0x000fc40000004100 */
[----:B------:R-:W-:Y:S01]  /*0cf0*/  FADD.FTZ R104, R143, R104 ;  /* 0x000000688f687221 */ /* 0x000fe20000010000 */
[----:B------:R-:W-:Y:S02]  /*0d00*/  HADD2.F32 R7, -RZ, R103.H1_H1 ;  /* 0x30000067ff077230 */ /* 0x000fe40000004100 */
[----:B------:R-:W-:Y:S01]  /*0d10*/  FADD.FTZ R149, R11, R12 ;  /* 0x0000000c0b957221 */ /* 0x000fe20000010000 */
[----:B------:R-:W-:Y:S02]  /*0d20*/  HADD2.F32 R5, -RZ, R102.H1_H1 ;  /* 0x30000066ff057230 */ /* 0x000fe40000004100 */
[----:B------:R-:W-:Y:S01]  /*0d30*/  FADD.FTZ R129, R13, R6 ;  /* 0x000000060d817221 */ /* 0x000fe20000010000 */
[----:B------:R-:W-:Y:S02]  /*0d40*/  HADD2.F32 R145, -RZ, R101.H1_H1 ;  /* 0x30000065ff917230 */ /* 0x000fe40000004100 */
[----:B------:R-:W-:Y:S01]  /*0d50*/  FADD.FTZ R128, R104, R7 ;  /* 0x0000000768807221 */ /* 0x000fe20000010000 */
[----:B------:R-:W-:-:S02]  /*0d60*/  HADD2.F32 R4, -RZ, R100.H1_H1 ;  /* 0x30000064ff047230 */ /* 0x000fc40000004100 */
[----:B------:R-:W-:Y:S01]  /*0d70*/  FADD.FTZ R142, R142, R5 ;  /* 0x000000058e8e7221 */ /* 0x000fe20000010000 */
[----:B------:R-:W-:Y:S01]  /*0d80*/  FADD.FTZ R145, R10, R145 ;  /* 0x000000910a917221 */ /* 0x000fe20000010000 */
[----:B------:R-:W-:Y:S01]  /*0d90*/  F2FP.F16.F32.PACK_AB R107, R128, R129 ;  /* 0x00000081806b723e */ /* 0x000fe200000000ff */
[----:B------:R-:W-:Y:S02]  /*0da0*/  FADD.FTZ R147, R147, R4 ;  /* 0x0000000493937221 */ /* 0x000fe40000010000 */
[----:B------:R-:W-:Y:S02]  /*0db0*/  F2FP.F16.F32.PACK_AB R106, R142, R149 ;  /* 0x000000958e6a723e */ /* 0x000fe400000000ff */
[----:B------:R-:W-:Y:S02]  /*0dc0*/  F2FP.F16.F32.PACK_AB R105, R145, R140 ;  /* 0x0000008c9169723e */ /* 0x000fe400000000ff */
[----:B------:R-:W-:Y:S01]  /*0dd0*/  F2FP.F16.F32.PACK_AB R104, R147, R138 ;  /* 0x0000008a9368723e */ /* 0x000fe200000000ff */
[----:B------:R-:W-:Y:S06]  /*0de0*/  BRA `(.L_x_2251) ;  /* 0x00000004000c7947 */ /* 0x000fec0003800000 */
.L_x_2250:
[--C-:B-----5:R-:W-:Y:S02]  /*0df0*/  HADD2.F32 R138, -RZ, R140.reuse.H0_H0 ;  /* 0x2000008cff8a7230 */ /* 0x120fe40000004100 */
[----:B------:R-:W-:Y:S02]  /*0e00*/  HADD2.F32 R147, -RZ, R140.H1_H1 ;  /* 0x3000008cff937230 */ /* 0x000fe40000004100 */
[----:B------:R-:W-:Y:S02]  /*0e10*/  HADD2.F32 R140, -RZ, R141.H0_H0 ;  /* 0x2000008dff8c7230 */ /* 0x000fe40000004100 */
[----:B------:R-:W-:Y:S02]  /*0e20*/  HADD2.F32 R149, -RZ, R142.H0_H0 ;  /* 0x2000008eff957230 */ /* 0x000fe40000004100 */
[----:B0-----:R-:W-:Y:S02]  /*0e30*/  HADD2.F32 R5, -RZ, R96.H0_H0 ;  /* 0x20000060ff057230 */ /* 0x001fe40000004100 */
[----:B------:R-:W-:-:S02]  /*0e40*/  HADD2.F32 R7, -RZ, R97.H0_H0 ;  /* 0x20000061ff077230 */ /* 0x000fc40000004100 */
[----:B------:R-:W-:Y:S02]  /*0e50*/  HADD2.F32 R4, -RZ, R98.H0_H0 ;  /* 0x20000062ff047230 */ /* 0x000fe40000004100 */
[----:B------:R-:W-:Y:S01]  /*0e60*/  FADD.FTZ R138, R138, R5 ;  /* 0x000000058a8a7221 */ /* 0x000fe20000010000 */
[----:B------:R-:W-:Y:S02]  /*0e70*/  HADD2.F32 R141, -RZ, R141.H1_H1 ;  /* 0x3000008dff8d7230 */ /* 0x000fe40000004100 */
[----:B------:R-:W-:Y:S01]  /*0e80*/  FADD.FTZ R140, R140, R7 ;  /* 0x000000078c8c7221 */ /* 0x000fe20000010000 */
[----:B------:R-:W-:Y:S02]  /*0e90*/  HADD2.F32 R142, -RZ, R142.H1_H1 ;  /* 0x3000008eff8e7230 */ /* 0x000fe40000004100 */
[----:B------:R-:W-:Y:S01]  /*0ea0*/  FADD.FTZ R149, R149, R4 ;  /* 0x0000000495957221 */ /* 0x000fe20000010000 */
[--C-:B------:R-:W-:Y:S02]  /*0eb0*/  HADD2.F32 R129, -RZ, R143.reuse.H0_H0 ;  /* 0x2000008fff817230 */ /* 0x100fe40000004100 */
[----:B------:R-:W-:-:S02]  /*0ec0*/  HADD2.F32 R128, -RZ, R143.H1_H1 ;  /* 0x3000008fff807230 */ /* 0x000fc40000004100 */
[--C-:B------:R-:W-:Y:S02]  /*0ed0*/  HADD2.F32 R10, -RZ, R99.reuse.H0_H0 ;  /* 0x20000063ff0a7230 */ /* 0x100fe40000004100 */
[----:B------:R-:W-:Y:S02]  /*0ee0*/  HADD2.F32 R7, -RZ, R99.H1_H1 ;  /* 0x30000063ff077230 */ /* 0x000fe40000004100 */
        /* <DEDUP_REMOVED lines=13> */
.L_x_2249:
[----:B------:R-:W-:Y:S05]  /*0fc0*/  @!P2 BRA `(.L_x_2252) ;  /* 0x000000000074a947 */ /* 0x000fea0003800000 */
        /* <DEDUP_REMOVED lines=29> */
.L_x_2252:
[--C-:B-----5:R-:W-:Y:S02]  /*11a0*/  HADD2.F32 R138, -RZ, R140.reuse.H0_H0 ;  /* 0x2000008cff8a7230 */ /* 0x120fe40000004100 */
[----:B------:R-:W-:Y:S02]  /*11b0*/  HADD2.F32 R147, -RZ, R140.H1_H1 ;  /* 0x3000008cff937230 */ /* 0x000fe40000004100 */
[--C-:B------:R-:W-:Y:S02]  /*11c0*/  HADD2.F32 R149, -RZ, R142.reuse.H0_H0 ;  /* 0x2000008eff957230 */ /* 0x100fe40000004100 */
[--C-:B------:R-:W-:Y:S02]  /*11d0*/  HADD2.F32 R140, -RZ, R141.reuse.H0_H0 ;  /* 0x2000008dff8c7230 */ /* 0x100fe40000004100 */
[----:B------:R-:W-:Y:S02]  /*11e0*/  HADD2.F32 R145, -RZ, R141.H1_H1 ;  /* 0x3000008dff917230 */ /* 0x000fe40000004100 */
[----:B------:R-:W-:-:S02]  /*11f0*/  HADD2.F32 R142, -RZ, R142.H1_H1 ;  /* 0x3000008eff8e7230 */ /* 0x000fc40000004100 */
[--C-:B------:R-:W-:Y:S02]  /*1200*/  HADD2.F32 R129, -RZ, R143.reuse.H0_H0 ;  /* 0x2000008fff817230 */ /* 0x100fe40000004100 */
[----:B------:R-:W-:-:S07]  /*1210*/  HADD2.F32 R128, -RZ, R143.H1_H1 ;  /* 0x3000008fff807230 */ /* 0x000fce0000004100 */
.L_x_2251:
[----:B0-----:R-:W0:Y:S01]  /*1220*/  @P0 LDC.64 R4, c[0x0][0x3a8] ;  /* 0x0000ea00ff040b82 */ /* 0x001e220000000a00 */
[----:B------:R-:W-:-:S05]  /*1230*/  IADD3 R143, PT, PT, R127, 0x80, RZ ;  /* 0x000000807f8f7810 */ /* 0x000fca0007ffe0ff */
[----:B------:R-:W-:Y:S02]  /*1240*/  IMAD.WIDE.U32 R112, R143, 0x10, R8 ;  /* 0x000000108f707825 */ /* 0x000fe400078e0008 */
[----:B------:R-:W1:Y:S08]  /*1250*/  @P1 LDC.64 R6, c[0x0][0x398] ;  /* 0x0000e600ff061b82 */ /* 0x000e700000000a00 */
[----:B------:R-:W2:Y:S01]  /*1260*/  @P2 LDC.64 R10, c[0x0][0x3a0] ;  /* 0x0000e800ff0a2b82 */ /* 0x000ea20000000a00 */
[----:B0-----:R-:W-:-:S05]  /*1270*/  @P0 IMAD.WIDE.U32 R4, R127, 0x10, R4 ;  /* 0x000000107f040825 */ /* 0x001fca00078e0004 */
[----:B------:R0:W-:Y:S01]  /*1280*/  @P0 STG.E.128 desc[UR6][R4.64], R104 ;  /* 0x0000006804000986 */ /* 0x0001e2000c101d06 */
[----:B-1----:R-:W-:-:S03]  /*1290*/  @P1 IMAD.WIDE.U32 R6, R143, 0x10, R6 ;  /* 0x000000108f061825 */ /* 0x002fc600078e0006 */
[----:B------:R-:W5:Y:S04]  /*12a0*/  LDG.E.128 R112, desc[UR6][R112.64] ;  /* 0x0000000670707981 */ /* 0x000f68000c1e1d00 */
        /* <DEDUP_REMOVED lines=9> */
[----:B-----5:R-:W-:Y:S02]  /*1340*/  HADD2.F32 R120, -RZ, R115.H0_H0 ;  /* 0x20000073ff787230 */ /* 0x020fe40000004100 */
[--C-:B------:R-:W-:Y:S02]  /*1350*/  HADD2.F32 R132, -RZ, R112.reuse.H0_H0 ;  /* 0x20000070ff847230 */ /* 0x100fe40000004100 */
[----:B------:R-:W-:Y:S02]  /*1360*/  HADD2.F32 R137, -RZ, R112.H1_H1 ;  /* 0x30000070ff897230 */ /* 0x000fe40000004100 */
[--C-:B------:R-:W-:Y:S02]  /*1370*/  HADD2.F32 R134, -RZ, R113.reuse.H0_H0 ;  /* 0x20000071ff867230 */ /* 0x100fe40000004100 */
[----:B------:R-:W-:Y:S02]  /*1380*/  HADD2.F32 R135, -RZ, R113.H1_H1 ;  /* 0x30000071ff877230 */ /* 0x000fe40000004100 */
[----:B------:R-:W-:-:S02]  /*1390*/  HADD2.F32 R130, -RZ, R114.H0_H0 ;  /* 0x20000072ff827230 */ /* 0x000fc40000004100 */
[----:B------:R-:W-:Y:S02]  /*13a0*/  HADD2.F32 R117, -RZ, R114.H1_H1 ;  /* 0x30000072ff757230 */ /* 0x000fe40000004100 */
[----:B------:R-:W-:Y:S01]  /*13b0*/  HADD2.F32 R115, -RZ, R115.H1_H1 ;  /* 0x30000073ff737230 */ /* 0x000fe20000004100 */
[----:B------:R-:W-:Y:S06]  /*13c0*/  BRA `(.L_x_2255) ;  /* 0x0000000400a47947 */ /* 0x000fec0003800000 */
.L_x_2254:
[----:B-----5:R-:W-:Y:S02]  /*13d0*/  HADD2.F32 R132, -RZ, R112.H0_H0 ;  /* 0x20000070ff847230 */ /* 0x020fe40000004100 */
[----:B------:R-:W-:Y:S02]  /*13e0*/  HADD2.F32 R5, -RZ, R100.H0_H0 ;  /* 0x20000064ff057230 */ /* 0x000fe40000004100 */
[----:B------:R-:W-:Y:S02]  /*13f0*/  HADD2.F32 R134, -RZ, R113.H0_H0 ;  /* 0x20000071ff867230 */ /* 0x000fe40000004100 */
[----:B------:R-:W-:Y:S02]  /*1400*/  HADD2.F32 R130, -RZ, R114.H0_H0 ;  /* 0x20000072ff827230 */ /* 0x000fe40000004100 */
[----:B------:R-:W-:Y:S01]  /*1410*/  FADD.FTZ R132, R5, R132 ;  /* 0x0000008405847221 */ /* 0x000fe20000010000 */
[----:B------:R-:W-:Y:S02]  /*1420*/  HADD2.F32 R120, -RZ, R115.H0_H0 ;  /* 0x20000073ff787230 */ /* 0x000fe40000004100 */
[----:B------:R-:W-:-:S02]  /*1430*/  HADD2.F32 R112, -RZ, R112.H1_H1 ;  /* 0x30000070ff707230 */ /* 0x000fc40000004100 */
        /* <DEDUP_REMOVED lines=22> */
.L_x_2253:
        /* <DEDUP_REMOVED lines=32> */
.L_x_2256:
[----:B-----5:R-:W-:Y:S02]  /*17a0*/  HADD2.F32 R4, -RZ, R112.H0_H0 ;  /* 0x20000070ff047230 */ /* 0x020fe40000004100 */
[----:B------:R-:W-:Y:S02]  /*17b0*/  HADD2.F32 R5, -RZ, R96.H0_H0 ;  /* 0x20000060ff057230 */ /* 0x000fe40000004100 */
[----:B------:R-:W-:Y:S02]  /*17c0*/  HADD2.F32 R112, -RZ, R112.H1_H1 ;  /* 0x30000070ff707230 */ /* 0x000fe40000004100 */
[----:B------:R-:W-:Y:S02]  /*17d0*/  HADD2.F32 R6, -RZ, R113.H0_H0 ;  /* 0x20000071ff067230 */ /* 0x000fe40000004100 */
[----:B------:R-:W-:Y:S01]  /*17e0*/  FADD.FTZ R4, R5, R4 ;  /* 0x0000000405047221 */ /* 0x000fe20000010000 */
[----:B------:R-:W-:Y:S02]  /*17f0*/  HADD2.F32 R5, -RZ, R96.H1_H1 ;  /* 0x30000060ff057230 */ /* 0x000fe40000004100 */
[----:B------:R-:W-:-:S02]  /*1800*/  HADD2.F32 R7, -RZ, R97.H0_H0 ;  /* 0x20000061ff077230 */ /* 0x000fc40000004100 */
[----:B------:R-:W-:Y:S02]  /*1810*/  HADD2.F32 R11, -RZ, R114.H0_H0 ;  /* 0x20000072ff0b7230 */ /* 0x000fe40000004100 */
[----:B------:R-:W-:Y:S01]  /*1820*/  FADD.FTZ R112, R5, R112 ;  /* 0x0000007005707221 */ /* 0x000fe20000010000 */
[----:B------:R-:W-:Y:S02]  /*1830*/  HADD2.F32 R12, -RZ, R98.H0_H0 ;  /* 0x20000062ff0c7230 */ /* 0x000fe40000004100 */
[----:B------:R-:W-:Y:S01]  /*1840*/  FADD.FTZ R6, R7, R6 ;  /* 0x0000000607067221 */ /* 0x000fe20000010000 */
[----:B------:R-:W-:Y:S02]  /*1850*/  HADD2.F32 R5, -RZ, R100.H0_H0 ;  /* 0x20000064ff057230 */ /* 0x000fe40000004100 */
[----:B------:R-:W-:Y:S02]  /*1860*/  HADD2.F32 R7, -RZ, R101.H0_H0 ;  /* 0x20000065ff077230 */ /* 0x000fe40000004100 */
[----:B------:R-:W-:Y:S01]  /*1870*/  FADD.FTZ R11, R12, R11 ;  /* 0x0000000b0c0b7221 */ /* 0x000fe20000010000 */
[----:B------:R-:W-:-:S02]  /*1880*/  HADD2.F32 R14, -RZ, R115.H0_H0 ;  /* 0x20000073ff0e7230 */ /* 0x000fc40000004100 */
[----:B------:R-:W-:Y:S01]  /*1890*/  FADD.FTZ R132, R5, R4 ;  /* 0x0000000405847221 */ /* 0x000fe20000010000 */
[----:B------:R-:W-:Y:S02]  /*18a0*/  HADD2.F32 R113, -RZ, R113.H1_H1 ;  /* 0x30000071ff717230 */ /* 0x000fe40000004100 */
[----:B------:R-:W-:Y:S01]  /*18b0*/  FADD.FTZ R134, R7, R6 ;  /* 0x0000000607867221 */ /* 0x000fe20000010000 */
[----:B------:R-:W-:Y:S02]  /*18c0*/  HADD2.F32 R114, -RZ, R114.H1_H1 ;  /* 0x30000072ff727230 */ /* 0x000fe40000004100 */
[----:B------:R-:W-:Y:S02]  /*18d0*/  HADD2.F32 R115, -RZ, R115.H1_H1 ;  /* 0x30000073ff737230 */ /* 0x000fe40000004100 */
[----:B------:R-:W-:Y:S02]  /*18e0*/  HADD2.F32 R10, -RZ, R97.H1_H1 ;  /* 0x30000061ff0a7230 */ /* 0x000fe40000004100 */
[----:B------:R-:W-:-:S02]  /*18f0*/  HADD2.F32 R13, -RZ, R98.H1_H1 ;  /* 0x30000062ff0d7230 */ /* 0x000fc40000004100 */
[--C-:B------:R-:W-:Y:S02]  /*1900*/  HADD2.F32 R15, -RZ, R99.reuse.H0_H0 ;  /* 0x20000063ff0f7230 */ /* 0x100fe40000004100 */
[----:B------:R-:W-:Y:S01]  /*1910*/  FADD.FTZ R10, R10, R113 ;  /* 0x000000710a0a7221 */ /* 0x000fe20000010000 */
[----:B------:R-:W-:Y:S02]  /*1920*/  HADD2.F32 R12, -RZ, R99.H1_H1 ;  /* 0x30000063ff0c7230 */ /* 0x000fe40000004100 */
        /* <DEDUP_REMOVED lines=19> */
.L_x_2255:
[----:B------:R-:W0:Y:S01]  /*1a60*/  @P0 LDC.64 R10, c[0x0][0x3a8] ;  /* 0x0000ea00ff0a0b82 */ /* 0x000e220000000a00 */
        /* <DEDUP_REMOVED lines=11> */
[----:B------:R-:W-:Y:S05]  /*1b20*/  BRA.U UP0, `(.L_x_2257) ;  /* 0x00000001009c7547 */ /* 0x000fea000b800000 */
[----:B------:R-:W-:Y:S05]  /*1b30*/  BRA.U UP1, `(.L_x_2258) ;  /* 0x0000000101247547 */ /* 0x000fea000b800000 */
[--C-:B-----5:R-:W-:Y:S02]  /*1b40*/  HADD2.F32 R116, -RZ, R4.reuse.H0_H0 ;  /* 0x20000004ff747230 */ /* 0x120fe40000004100 */
[----:B0-----:R-:W-:Y:S02]  /*1b50*/  HADD2.F32 R11, -RZ, R4.H1_H1 ;  /* 0x30000004ff0b7230 */ /* 0x001fe40000004100 */
[--C-:B------:R-:W-:Y:S02]  /*1b60*/  HADD2.F32 R108, -RZ, R5.reuse.H0_H0 ;  /* 0x20000005ff6c7230 */ /* 0x100fe40000004100 */
[----:B------:R-:W-:Y:S02]  /*1b70*/  HADD2.F32 R109, -RZ, R5.H1_H1 ;  /* 0x30000005ff6d7230 */ /* 0x000fe40000004100 */
[--C-:B------:R-:W-:Y:S02]  /*1b80*/  HADD2.F32 R110, -RZ, R6.reuse.H0_H0 ;  /* 0x20000006ff6e7230 */ /* 0x100fe40000004100 */
[----:B------:R-:W-:-:S02]  /*1b90*/  HADD2.F32 R111, -RZ, R6.H1_H1 ;  /* 0x30000006ff6f7230 */ /* 0x000fc40000004100 */
[--C-:B------:R-:W-:Y:S02]  /*1ba0*/  HADD2.F32 R124, -RZ, R7.reuse.H0_H0 ;  /* 0x20000007ff7c7230 */ /* 0x100fe40000004100 */
[----:B------:R-:W-:Y:S01]  /*1bb0*/  HADD2.F32 R125, -RZ, R7.H1_H1 ;  /* 0x30000007ff7d7230 */ /* 0x000fe20000004100 */
[----:B------:R-:W-:Y:S06]  /*1bc0*/  BRA `(.L_x_2259) ;  /* 0x00000004009c7947 */ /* 0x000fec0003800000 */
.L_x_2258:
[--C-:B-----5:R-:W-:Y:S02]  /*1bd0*/  HADD2.F32 R108, -RZ, R5.reuse.H0_H0 ;  /* 0x20000005ff6c7230 */ /* 0x120fe40000004100 */
[----:B------:R-:W-:Y:S02]  /*1be0*/  HADD2.F32 R109, -RZ, R5.H1_H1 ;  /* 0x30000005ff6d7230 */ /* 0x000fe40000004100 */
[----:B------:R-:W-:Y:S02]  /*1bf0*/  HADD2.F32 R116, -RZ, R4.H0_H0 ;  /* 0x20000004ff747230 */ /* 0x000fe40000004100 */
[----:B------:R-:W-:Y:S02]  /*1c00*/  HADD2.F32 R5, -RZ, R100.H0_H0 ;  /* 0x20000064ff057230 */ /* 0x000fe40000004100 */
[----:B0-----:R-:W-:Y:S02]  /*1c10*/  HADD2.F32 R11, -RZ, R101.H0_H0 ;  /* 0x20000065ff0b7230 */ /* 0x001fe40000004100 */
[----:B------:R-:W-:-:S02]  /*1c20*/  HADD2.F32 R110, -RZ, R6.H0_H0 ;  /* 0x20000006ff6e7230 */ /* 0x000fc40000004100 */
[----:B------:R-:W-:Y:S01]  /*1c30*/  FADD.FTZ R116, R5, R116 ;  /* 0x0000007405747221 */ /* 0x000fe20000010000 */
[----:B------:R-:W-:Y:S02]  /*1c40*/  HADD2.F32 R111, -RZ, R6.H1_H1 ;  /* 0x30000006ff6f7230 */ /* 0x000fe40000004100 */
[----:B------:R-:W-:Y:S01]  /*1c50*/  FADD.FTZ R108, R11, R108 ;  /* 0x0000006c0b6c7221 */ /* 0x000fe20000010000 */
[--C-:B------:R-:W-:Y:S02]  /*1c60*/  HADD2.F32 R124, -RZ, R7.reuse.H0_H0 ;  /* 0x20000007ff7c7230 */ /* 0x100fe40000004100 */
[----:B------:R-:W-:Y:S02]  /*1c70*/  HADD2.F32 R4, -RZ, R4.H1_H1 ;  /* 0x30000004ff047230 */ /* 0x000fe40000004100 */
[----:B------:R-:W-:Y:S02]  /*1c80*/  HADD2.F32 R13, -RZ, R102.H0_H0 ;  /* 0x20000066ff0d7230 */ /* 0x000fe40000004100 */
[----:B------:R-:W-:-:S02]  /*1c90*/  HADD2.F32 R7, -RZ, R7.H1_H1 ;  /* 0x30000007ff077230 */ /* 0x000fc40000004100 */
[--C-:B------:R-:W-:Y:S02]  /*1ca0*/  HADD2.F32 R5, -RZ, R103.reuse.H0_H0 ;  /* 0x20000067ff057230 */ /* 0x100fe40000004100 */
[----:B------:R-:W-:Y:S01]  /*1cb0*/  FADD.FTZ R110, R13, R110 ;  /* 0x0000006e0d6e7221 */ /* 0x000fe20000010000 */
        /* <DEDUP_REMOVED lines=14> */
.L_x_2257:
[----:B------:R-:W-:Y:S05]  /*1da0*/  BRA.U UP1, `(.L_x_2260) ;  /* 0x0000000101747547 */ /* 0x000fea000b800000 */
        /* <DEDUP_REMOVED lines=29> */
.L_x_2260:
[--C-:B0----5:R-:W-:Y:S02]  /*1f80*/  HADD2.F32 R14, -RZ, R6.reuse.H0_H0 ;  /* 0x20000006ff0e7230 */ /* 0x121fe40000004100 */
[----:B------:R-:W-:Y:S02]  /*1f90*/  HADD2.F32 R104, -RZ, R6.H1_H1 ;  /* 0x30000006ff687230 */ /* 0x000fe40000004100 */
[----:B------:R-:W-:Y:S02]  /*1fa0*/  HADD2.F32 R11, -RZ, R5.H0_H0 ;  /* 0x20000005ff0b7230 */ /* 0x000fe40000004100 */
[----:B------:R-:W-:Y:S02]  /*1fb0*/  HADD2.F32 R6, -RZ, R97.H0_H0 ;  /* 0x20000061ff067230 */ /* 0x000fe40000004100 */
[----:B------:R-:W-:Y:S02]  /*1fc0*/  HADD2.F32 R12, -RZ, R5.H1_H1 ;  /* 0x30000005ff0c7230 */ /* 0x000fe40000004100 */
[----:B------:R-:W-:-:S02]  /*1fd0*/  HADD2.F32 R10, -RZ, R4.H0_H0 ;  /* 0x20000004ff0a7230 */ /* 0x000fc40000004100 */
[----:B------:R-:W-:Y:S01]  /*1fe0*/  FADD.FTZ R6, R6, R11 ;  /* 0x0000000b06067221 */ /* 0x000fe20000010000 */
[----:B------:R-:W-:Y:S02]  /*1ff0*/  HADD2.F32 R5, -RZ, R96.H0_H0 ;  /* 0x20000060ff057230 */ /* 0x000fe40000004100 */
[----:B------:R-:W-:Y:S02]  /*2000*/  HADD2.F32 R13, -RZ, R97.H1_H1 ;  /* 0x30000061ff0d7230 */ /* 0x000fe40000004100 */
[----:B------:R-:W-:Y:S02]  /*2010*/  HADD2.F32 R15, -RZ, R98.H0_H0 ;  /* 0x20000062ff0f7230 */ /* 0x000fe40000004100 */
[----:B------:R-:W-:Y:S01]  /*2020*/  FADD.FTZ R5, R5, R10 ;  /* 0x0000000a05057221 */ /* 0x000fe20000010000 */
[--C-:B------:R-:W-:Y:S02]  /*2030*/  HADD2.F32 R106, -RZ, R7.reuse.H0_H0 ;  /* 0x20000007ff6a7230 */ /* 0x100fe40000004100 */
[----:B------:R-:W-:Y:S01]  /*2040*/  FADD.FTZ R12, R13, R12 ;  /* 0x0000000c0d0c7221 */ /* 0x000fe20000010000 */
[----:B------:R-:W-:-:S02]  /*2050*/  HADD2.F32 R107, -RZ, R7.H1_H1 ;  /* 0x30000007ff6b7230 */ /* 0x000fc40000004100 */
[----:B------:R-:W-:Y:S01]  /*2060*/  FADD.FTZ R14, R15, R14 ;  /* 0x0000000e0f0e7221 */ /* 0x000fe20000010000 */
[----:B------:R-:W-:Y:S02]  /*2070*/  HADD2.F32 R4, -RZ, R4.H1_H1 ;  /* 0x30000004ff047230 */ /* 0x000fe40000004100 */
[----:B------:R-:W-:Y:S02]  /*2080*/  HADD2.F32 R7, -RZ, R96.H1_H1 ;  /* 0x30000060ff077230 */ /* 0x000fe40000004100 */
[----:B------:R-:W-:Y:S02]  /*2090*/  HADD2.F32 R11, -RZ, R102.H0_H0 ;  /* 0x20000066ff0b7230 */ /* 0x000fe40000004100 */
[----:B------:R-:W-:Y:S02]  /*20a0*/  HADD2.F32 R105, -RZ, R98.H1_H1 ;  /* 0x30000062ff697230 */ /* 0x000fe40000004100 */
[----:B------:R-:W-:Y:S01]  /*20b0*/  FADD.FTZ R4, R7, R4 ;  /* 0x0000000407047221 */ /* 0x000fe20000010000 */
[----:B------:R-:W-:-:S02]  /*20c0*/  HADD2.F32 R13, -RZ, R99.H0_H0 ;  /* 0x20000063ff0d7230 */ /* 0x000fc40000004100 */
[----:B------:R-:W-:Y:S01]  /*20d0*/  FADD.FTZ R110, R11, R14 ;  /* 0x0000000e0b6e7221 */ /* 0x000fe20000010000 */
[----:B------:R-:W-:Y:S02]  /*20e0*/  HADD2.F32 R10, -RZ, R99.H1_H1 ;  /* 0x30000063ff0a7230 */ /* 0x000fe40000004100 */
[----:B------:R-:W-:Y:S01]  /*20f0*/  FADD.FTZ R104, R105, R104 ;  /* 0x0000006869687221 */ /* 0x000fe20000010000 */
[----:B------:R-:W-:Y:S02]  /*2100*/  HADD2.F32 R116, -RZ, R100.H0_H0 ;  /* 0x20000064ff747230 */ /* 0x000fe40000004100 */
        /* <DEDUP_REMOVED lines=18> */
[----:B------:R-:W-:-:S07]  /*2230*/  F2FP.F16.F32.PACK_AB R104, R11, R116 ;  /* 0x000000740b68723e */ /* 0x000fce00000000ff */
.L_x_2259:
        /* <DEDUP_REMOVED lines=14> */
[--C-:B0----5:R-:W-:Y:S02]  /*2320*/  HADD2.F32 R112, -RZ, R4.reuse.H0_H0 ;  /* 0x20000004ff707230 */ /* 0x121fe40000004100 */
        /* <DEDUP_REMOVED lines=8> */
.L_x_2262:
[----:B0----5:R-:W-:Y:S02]  /*23b0*/  HADD2.F32 R112, -RZ, R4.H0_H0 ;  /* 0x20000004ff707230 */ /* 0x021fe40000004100 */
[--C-:B------:R-:W-:Y:S02]  /*23c0*/  HADD2.F32 R136, -RZ, R5.reuse.H0_H0 ;  /* 0x20000005ff887230 */ /* 0x100fe40000004100 */
[----:B------:R-:W-:Y:S02]  /*23d0*/  HADD2.F32 R139, -RZ, R5.H1_H1 ;  /* 0x30000005ff8b7230 */ /* 0x000fe40000004100 */
[--C-:B------:R-:W-:Y:S02]  /*23e0*/  HADD2.F32 R114, -RZ, R6.reuse.H0_H0 ;  /* 0x20000006ff727230 */ /* 0x100fe40000004100 */
[----:B------:R-:W-:Y:S02]  /*23f0*/  HADD2.F32 R141, -RZ, R6.H1_H1 ;  /* 0x30000006ff8d7230 */ /* 0x000fe40000004100 */
[----:B------:R-:W-:-:S02]  /*2400*/  HADD2.F32 R121, -RZ, R7.H0_H0 ;  /* 0x20000007ff797230 */ /* 0x000fc40000004100 */
[----:B------:R-:W-:Y:S02]  /*2410*/  HADD2.F32 R4, -RZ, R4.H1_H1 ;  /* 0x30000004ff047230 */ /* 0x000fe40000004100 */
[----:B------:R-:W-:Y:S02]  /*2420*/  HADD2.F32 R5, -RZ, R100.H0_H0 ;  /* 0x20000064ff057230 */ /* 0x000fe40000004100 */
[----:B------:R-:W-:Y:S02]  /*2430*/  HADD2.F32 R13, -RZ, R101.H0_H0 ;  /* 0x20000065ff0d7230 */ /* 0x000fe40000004100 */
[----:B------:R-:W-:Y:S02]  /*2440*/  HADD2.F32 R15, -RZ, R102.H0_H0 ;  /* 0x20000066ff0f7230 */ /* 0x000fe40000004100 */
[----:B------:R-:W-:Y:S01]  /*2450*/  FADD.FTZ R112, R5, R112 ;  /* 0x0000007005707221 */ /* 0x000fe20000010000 */
        /* <DEDUP_REMOVED lines=18> */
.L_x_2261:
[----:B------:R-:W-:Y:S05]  /*2580*/  BRA.U UP1, `(.L_x_2264) ;  /* 0x0000000101747547 */ /* 0x000fea000b800000 */
        /* <DEDUP_REMOVED lines=29> */
.L_x_2264:
[--C-:B0----5:R-:W-:Y:S02]  /*2760*/  HADD2.F32 R12, -RZ, R5.reuse.H0_H0 ;  /* 0x20000005ff0c7230 */ /* 0x121fe40000004100 */
[----:B------:R-:W-:Y:S02]  /*2770*/  HADD2.F32 R14, -RZ, R5.H1_H1 ;  /* 0x30000005ff0e7230 */ /* 0x000fe40000004100 */
[----:B------:R-:W-:Y:S02]  /*2780*/  HADD2.F32 R10, -RZ, R4.H0_H0 ;  /* 0x20000004ff0a7230 */ /* 0x000fe40000004100 */
[----:B------:R-:W-:Y:S02]  /*2790*/  HADD2.F32 R5, -RZ, R96.H0_H0 ;  /* 0x20000060ff057230 */ /* 0x000fe40000004100 */
[----:B------:R-:W-:Y:S02]  /*27a0*/  HADD2.F32 R15, -RZ, R97.H1_H1 ;  /* 0x30000061ff0f7230 */ /* 0x000fe40000004100 */
[----:B------:R-:W-:-:S02]  /*27b0*/  HADD2.F32 R106, -RZ, R7.H0_H0 ;  /* 0x20000007ff6a7230 */ /* 0x000fc40000004100 */
[----:B------:R-:W-:Y:S01]  /*27c0*/  FADD.FTZ R5, R5, R10 ;  /* 0x0000000a05057221 */ /* 0x000fe20000010000 */
[----:B------:R-:W-:Y:S02]  /*27d0*/  HADD2.F32 R113, -RZ, R7.H1_H1 ;  /* 0x30000007ff717230 */ /* 0x000fe40000004100 */
[----:B------:R-:W-:Y:S01]  /*27e0*/  FADD.FTZ R14, R15, R14 ;  /* 0x0000000e0f0e7221 */ /* 0x000fe20000010000 */
[----:B------:R-:W-:Y:S02]  /*27f0*/  HADD2.F32 R4, -RZ, R4.H1_H1 ;  /* 0x30000004ff047230 */ /* 0x000fe40000004100 */
[----:B------:R-:W-:Y:S02]  /*2800*/  HADD2.F32 R7, -RZ, R96.H1_H1 ;  /* 0x30000060ff077230 */ /* 0x000fe40000004100 */
[----:B------:R-:W-:Y:S02]  /*2810*/  HADD2.F32 R13, -RZ, R97.H0_H0 ;  /* 0x20000061ff0d7230 */ /* 0x000fe40000004100 */
[----:B------:R-:W-:-:S02]  /*2820*/  HADD2.F32 R10, -RZ, R99.H1_H1 ;  /* 0x30000063ff0a7230 */ /* 0x000fc40000004100 */
[----:B------:R-:W-:Y:S01]  /*2830*/  FADD.FTZ R4, R7, R4 ;  /* 0x0000000407047221 */ /* 0x000fe20000010000 */
[----:B------:R-:W-:Y:S02]  /*2840*/  HADD2.F32 R112, -RZ, R100.H0_H0 ;  /* 0x20000064ff707230 */ /* 0x000fe40000004100 */
[----:B------:R-:W-:Y:S01]  /*2850*/  FADD.FTZ R12, R13, R12 ;  /* 0x0000000c0d0c7221 */ /* 0x000fe20000010000 */
[--C-:B------:R-:W-:Y:S02]  /*2860*/  HADD2.F32 R104, -RZ, R6.reuse.H0_H0 ;  /* 0x20000006ff687230 */ /* 0x100fe40000004100 */
[----:B------:R-:W-:Y:S01]  /*2870*/  FADD.FTZ R122, R10, R113 ;  /* 0x000000710a7a7221 */ /* 0x000fe20000010000 */
[----:B------:R-:W-:Y:S02]  /*2880*/  HADD2.F32 R6, -RZ, R6.H1_H1 ;  /* 0x30000006ff067230 */ /* 0x000fe40000004100 */
[----:B------:R-:W-:Y:S01]  /*2890*/  FADD.FTZ R112, R112, R5 ;  /* 0x0000000570707221 */ /* 0x000fe20000010000 */
[----:B------:R-:W-:-:S02]  /*28a0*/  HADD2.F32 R105, -RZ, R98.H0_H0 ;  /* 0x20000062ff697230 */ /* 0x000fc40000004100 */
[----:B------:R-:W-:Y:S02]  /*28b0*/  HADD2.F32 R107, -RZ, R98.H1_H1 ;  /* 0x30000062ff6b7230 */ /* 0x000fe40000004100 */
[----:B------:R-:W-:Y:S02]  /*28c0*/  HADD2.F32 R15, -RZ, R99.H0_H0 ;  /* 0x20000063ff0f7230 */ /* 0x000fe40000004100 */
        /* <DEDUP_REMOVED lines=21> */
.L_x_2263:
        /* <DEDUP_REMOVED lines=23> */
.L_x_2266:
[--C-:B0----5:R-:W-:Y:S02]  /*2b90*/  HADD2.F32 R13, -RZ, R4.reuse.H0_H0 ;  /* 0x20000004ff0d7230 */ /* 0x121fe40000004100 */
[----:B------:R-:W-:Y:S02]  /*2ba0*/  HADD2.F32 R12, -RZ, R4.H1_H1 ;  /* 0x30000004ff0c7230 */ /* 0x000fe40000004100 */
[--C-:B------:R-:W-:Y:S02]  /*2bb0*/  HADD2.F32 R14, -RZ, R5.reuse.H0_H0 ;  /* 0x20000005ff0e7230 */ /* 0x100fe40000004100 */
[----:B------:R-:W-:Y:S02]  /*2bc0*/  HADD2.F32 R15, -RZ, R5.H1_H1 ;  /* 0x30000005ff0f7230 */ /* 0x000fe40000004100 */
[----:B------:R-:W-:Y:S02]  /*2bd0*/  HADD2.F32 R8, -RZ, R6.H0_H0 ;  /* 0x20000006ff087230 */ /* 0x000fe40000004100 */
[----:B------:R-:W-:-:S02]  /*2be0*/  HADD2.F32 R4, -RZ, R100.H0_H0 ;  /* 0x20000064ff047230 */ /* 0x000fc40000004100 */
[----:B------:R-:W-:Y:S02]  /*2bf0*/  HADD2.F32 R5, -RZ, R101.H0_H0 ;  /* 0x20000065ff057230 */ /* 0x000fe40000004100 */
[----:B------:R-:W-:Y:S02]  /*2c00*/  HADD2.F32 R9, -RZ, R102.H0_H0 ;  /* 0x20000066ff097230 */ /* 0x000fe40000004100 */
[----:B------:R-:W-:Y:S01]  /*2c10*/  FADD.FTZ R13, R4, R13 ;  /* 0x0000000d040d7221 */ /* 0x000fe20000010000 */
[--C-:B------:R-:W-:Y:S02]  /*2c20*/  HADD2.F32 R123, -RZ, R7.reuse.H0_H0 ;  /* 0x20000007ff7b7230 */ /* 0x100fe40000004100 */
[----:B------:R-:W-:Y:S01]  /*2c30*/  FADD.FTZ R14, R5, R14 ;  /* 0x0000000e050e7221 */ /* 0x000fe20000010000 */
[----:B------:R-:W-:Y:S02]  /*2c40*/  HADD2.F32 R6, -RZ, R6.H1_H1 ;  /* 0x30000006ff067230 */ /* 0x000fe40000004100 */
[----:B------:R-:W-:Y:S01]  /*2c50*/  FADD.FTZ R8, R9, R8 ;  /* 0x0000000809087221 */ /* 0x000fe20000010000 */
        /* <DEDUP_REMOVED lines=16> */
.L_x_2265:
[----:B------:R-:W-:Y:S05]  /*2d60*/  BRA.U UP1, `(.L_x_2268) ;  /* 0x0000000101747547 */ /* 0x000fea000b800000 */
        /* <DEDUP_REMOVED lines=29> */
.L_x_2268:
[--C-:B-----5:R-:W-:Y:S02]  /*2f40*/  HADD2.F32 R8, -RZ, R4.reuse.H0_H0 ;  /* 0x20000004ff087230 */ /* 0x120fe40000004100 */
[----:B------:R-:W-:Y:S02]  /*2f50*/  HADD2.F32 R10, -RZ, R5.H1_H1 ;  /* 0x30000005ff0a7230 */ /* 0x000fe40000004100 */
[--C-:B0-----:R-:W-:Y:S02]  /*2f60*/  HADD2.F32 R104, -RZ, R7.reuse.H0_H0 ;  /* 0x20000007ff687230 */ /* 0x101fe40000004100 */
[----:B------:R-:W-:Y:S02]  /*2f70*/  HADD2.F32 R106, -RZ, R7.H1_H1 ;  /* 0x30000007ff6a7230 */ /* 0x000fe40000004100 */
[----:B------:R-:W-:Y:S02]  /*2f80*/  HADD2.F32 R13, -RZ, R97.H1_H1 ;  /* 0x30000061ff0d7230 */ /* 0x000fe40000004100 */
[----:B------:R-:W-:-:S02]  /*2f90*/  HADD2.F32 R4, -RZ, R4.H1_H1 ;  /* 0x30000004ff047230 */ /* 0x000fc40000004100 */
[----:B------:R-:W-:Y:S02]  /*2fa0*/  HADD2.F32 R12, -RZ, R6.H0_H0 ;  /* 0x20000006ff0c7230 */ /* 0x000fe40000004100 */
[----:B------:R-:W-:Y:S01]  /*2fb0*/  FADD.FTZ R10, R13, R10 ;  /* 0x0000000a0d0a7221 */ /* 0x000fe20000010000 */
[----:B------:R-:W-:Y:S02]  /*2fc0*/  HADD2.F32 R7, -RZ, R96.H1_H1 ;  /* 0x30000060ff077230 */ /* 0x000fe40000004100 */
[----:B------:R-:W-:Y:S02]  /*2fd0*/  HADD2.F32 R15, -RZ, R98.H0_H0 ;  /* 0x20000062ff0f7230 */ /* 0x000fe40000004100 */
[----:B------:R-:W-:Y:S02]  /*2fe0*/  HADD2.F32 R9, -RZ, R5.H0_H0 ;  /* 0x20000005ff097230 */ /* 0x000fe40000004100 */
[----:B------:R-:W-:Y:S01]  /*2ff0*/  FADD.FTZ R7, R7, R4 ;  /* 0x0000000407077221 */ /* 0x000fe20000010000 */
[----:B------:R-:W-:-:S02]  /*3000*/  HADD2.F32 R5, -RZ, R96.H0_H0 ;  /* 0x20000060ff057230 */ /* 0x000fc40000004100 */
[----:B------:R-:W-:Y:S01]  /*3010*/  FADD.FTZ R12, R15, R12 ;  /* 0x0000000c0f0c7221 */ /* 0x000fe20000010000 */
[----:B------:R-:W-:Y:S02]  /*3020*/  HADD2.F32 R14, -RZ, R6.H1_H1 ;  /* 0x30000006ff0e7230 */ /* 0x000fe40000004100 */
        /* <DEDUP_REMOVED lines=29> */
.L_x_2267:
[----:B------:R-:W-:Y:S01]  /*3200*/  FADD.FTZ R4, RZ, R138 ;  /* 0x0000008aff047221 */ /* 0x000fe20000010000 */
[----:B------:R-:W0:Y:S01]  /*3210*/  S2UR UR5, SR_CgaCtaId ;  /* 0x00000000000579c3 */ /* 0x000e220000008800 */
[----:B------:R-:W-:Y:S01]  /*3220*/  ISETP.NE.AND P2, PT, R2, RZ, PT ;  /* 0x000000ff0200720c */ /* 0x000fe20003f45270 */
[----:B------:R-:W-:Y:S01]  /*3230*/  UMOV UR4, 0x400 ;  /* 0x0000040000047882 */ /* 0x000fe20000000000 */
[----:B------:R-:W-:Y:S01]  /*3240*/  FADD.FTZ R5, R4, R147 ;  /* 0x0000009304057221 */ /* 0x000fe20000010000 */
[----:B------:R-:W-:Y:S01]  /*3250*/  ISETP.GT.U32.AND P4, PT, R2, 0x3, PT ;  /* 0x000000030200780c */ /* 0x000fe20003f84070 */
[----:B------:R-:W-:Y:S02]  /*3260*/  HADD2.F32 R161, -RZ, R18.H0_H0 ;  /* 0x20000012ffa17230 */ /* 0x000fe40000004100 */
[----:B------:R-:W-:Y:S01]  /*3270*/  FADD.FTZ R4, R5, R140 ;  /* 0x0000008c05047221 */ /* 0x000fe20000010000 */
[----:B------:R-:W-:Y:S02]  /*3280*/  HADD2.F32 R157, -RZ, R17.H0_H0 ;  /* 0x20000011ff9d7230 */ /* 0x000fe40000004100 */
[----:B------:R-:W-:-:S02]  /*3290*/  HADD2.F32 R159, -RZ, R73.H0_H0 ;  /* 0x20000049ff9f7230 */ /* 0x000fc40000004100 */
[----:B------:R-:W-:Y:S01]  /*32a0*/  FADD.FTZ R4, R4, R145 ;  /* 0x0000009104047221 */ /* 0x000fe20000010000 */
[----:B------:R-:W-:-:S03]  /*32b0*/  HADD2.F32 R156, -RZ, R73.H1_H1 ;  /* 0x30000049ff9c7230 */ /* 0x000fc60000004100 */
        /* <DEDUP_REMOVED lines=136> */
[----:B------:R-:W0:Y:S01]  /*3b40*/  SHFL.BFLY PT, R5, R118, 0x4, 0x1f ;  /* 0x0c801f0076057f89 */ /* 0x000e2200000e0000 */
[----:B------:R-:W-:Y:S01]  /*3b50*/  @!P2 LOP3.LUT R146, R10, 0x18, RZ, 0xc0, !PT ;  /* 0x000000180a92a812 */ /* 0x000fe200078ec0ff */
[----:B0-----:R-:W-:-:S05]  /*3b60*/  FADD.FTZ R119, R118, R5 ;  /* 0x0000000576777221 */ /* 0x001fca0000010000 */
[----:B------:R-:W0:Y:S02]  /*3b70*/  SHFL.BFLY PT, R4, R119, 0x8, 0x1f ;  /* 0x0d001f0077047f89 */ /* 0x000e2400000e0000 */
[----:B0-----:R-:W-:Y:S01]  /*3b80*/  FADD.FTZ R144, R119, R4 ;  /* 0x0000000477907221 */ /* 0x001fe20000010000 */
[----:B------:R-:W-:Y:S01]  /*3b90*/  CS2R R118, SRZ ;  /* 0x0000000000767805 */ /* 0x000fe2000001ff00 */
[----:B------:R-:W0:Y:S03]  /*3ba0*/  @P0 LDC.64 R4, c[0x0][0x3a8] ;  /* 0x0000ea00ff040b82 */ /* 0x000e260000000a00 */
[----:B------:R-:W1:Y:S01]  /*3bb0*/  SHFL.BFLY PT, R153, R144, 0x10, 0x1f ;  /* 0x0e001f0090997f89 */ /* 0x000e6200000e0000 */
[----:B0-----:R-:W-:-:S04]  /*3bc0*/  @P0 IMAD.WIDE.U32 R4, R151, 0x10, R4 ;  /* 0x0000001097040825 */ /* 0x001fc800078e0004 */
[----:B-1----:R-:W-:Y:S01]  /*3bd0*/  FADD.FTZ R7, R144, R153 ;  /* 0x0000009990077221 */ /* 0x002fe20000010000 */
[----:B------:R-:W-:Y:S01]  /*3be0*/  HFMA2 R144, -RZ, RZ, 0, 0 ;  /* 0x00000000ff907431 */ /* 0x000fe200000001ff */
[----:B------:R0:W-:Y:S04]  /*3bf0*/  @P0 STG.E.128 desc[UR6][R4.64], R104 ;  /* 0x0000006804000986 */ /* 0x0001e8000c101d06 */
[----:B------:R-:W-:Y:S01]  /*3c00*/  @!P2 STS.64 [R146+UR4], R6 ;  /* 0x000000069200a988 */ /* 0x000fe20008000a04 */
[----:B------:R-:W-:Y:S01]  /*3c10*/  @!P4 MOV R144, 0x500 ;  /* 0x000005000090c802 */ /* 0x000fe20000000f00 */
[----:B------:R-:W-:Y:S01]  /*3c20*/  BAR.SYNC.DEFER_BLOCKING 0x0 ;  /* 0x0000000000007b1d */ /* 0x000fe20000010000 */
[----:B------:R-:W-:-:S05]  /*3c30*/  ISETP.NE.AND P2, PT, R0, RZ, PT ;  /* 0x000000ff0000720c */ /* 0x000fca0003f45270 */
[----:B------:R-:W1:Y:S01]  /*3c40*/  SHFL.DOWN PT, R153, R144, 0x2, 0x1f ;  /* 0x08401f0090997f89 */ /* 0x000e6200000e0000 */
[----:B0-----:R-:W-:-:S03]  /*3c50*/  I2FP.F32.U32 R4, R144 ;  /* 0x0000009000047245 */ /* 0x001fc60000201000 */
[----:B------:R-:W-:Y:S01]  /*3c60*/  @!P4 LDS.64 R118, [R148] ;  /* 0x000000009476c984 */ /* 0x000fe20000000a00 */
[----:B-1----:R-:W-:Y:S02]  /*3c70*/  IADD3 R152, PT, PT, R153, R144, RZ ;  /* 0x0000009099987210 */ /* 0x002fe40007ffe0ff */
[----:B------:R-:W-:Y:S02]  /*3c80*/  I2FP.F32.S32 R146, R153 ;  /* 0x0000009900927245 */ /* 0x000fe40000201400 */
[----:B------:R-:W-:Y:S01]  /*3c90*/  I2FP.F32.S32 R10, R152 ;  /* 0x00000098000a7245 */ /* 0x000fe20000201400 */
[----:B------:R-:W0:Y:S03]  /*3ca0*/  SHFL.DOWN PT, R7, R152, 0x1, 0x1f ;  /* 0x08201f0098077f89 */ /* 0x000e2600000e0000 */
[----:B------:R-:W1:Y:S01]  /*3cb0*/  MUFU.RCP R6, R10 ;  /* 0x0000000a00067308 */ /* 0x000e620000001000 */
[----:B0-----:R-:W-:Y:S01]  /*3cc0*/  IADD3 R152, PT, PT, R152, R7, RZ ;  /* 0x0000000798987210 */ /* 0x001fe20007ffe0ff */
[----:B------:R-:W0:Y:S03]  /*3cd0*/  SHFL.DOWN PT, R155, R118, 0x2, 0x1f ;  /* 0x08401f00769b7f89 */ /* 0x000e2600000e0000 */
[----:B------:R-:W-:Y:S01]  /*3ce0*/  I2FP.F32.S32 R152, R152 ;  /* 0x0000009800987245 */ /* 0x000fe20000201400 */
[----:B------:R-:W2:Y:S05]  /*3cf0*/  SHFL.DOWN PT, R150, R119, 0x2, 0x1f ;  /* 0x08401f0077967f89 */ /* 0x000eaa00000e0000 */
[----:B------:R-:W4:Y:S01]  /*3d00*/  MUFU.RCP R152, R152 ;  /* 0x0000009800987308 */ /* 0x000f220000001000 */
[C---:B0-----:R-:W-:Y:S01]  /*3d10*/  FMUL.FTZ R5, R155.reuse, R146 ;  /* 0x000000929b057220 */ /* 0x041fe20000410000 */
[----:B------:R-:W-:-:S03]  /*3d20*/  FADD.FTZ R155, -R155, R118 ;  /* 0x000000769b9b7221 */ /* 0x000fc60000010100 */
[----:B------:R-:W-:Y:S01]  /*3d30*/  FFMA.FTZ R5, R4, R118, R5 ;  /* 0x0000007604057223 */ /* 0x000fe20000010005 */
[----:B------:R-:W-:Y:S01]  /*3d40*/  FMUL.FTZ R155, R155, R155 ;  /* 0x0000009b9b9b7220 */ /* 0x000fe20000410000 */
[----:B--2---:R-:W-:Y:S01]  /*3d50*/  FADD.FTZ R119, R150, R119 ;  /* 0x0000007796777221 */ /* 0x004fe20000010000 */
[----:B------:R-:W-:Y:S01]  /*3d60*/  I2FP.F32.S32 R118, R7 ;  /* 0x0000000700767245 */ /* 0x000fe20000201400 */
[----:B-1----:R-:W-:Y:S01]  /*3d70*/  FMUL.FTZ R5, R6, R5 ;  /* 0x0000000506057220 */ /* 0x002fe20000410000 */
[----:B------:R-:W-:-:S04]  /*3d80*/  FMUL.FTZ R155, R155, R4 ;  /* 0x000000049b9b7220 */ /* 0x000fc80000410000 */
[----:B------:R-:W0:Y:S01]  /*3d90*/  SHFL.DOWN PT, R4, R5, 0x1, 0x1f ;  /* 0x08201f0005047f89 */ /* 0x000e2200000e0000 */
[----:B------:R-:W-:-:S04]  /*3da0*/  FMUL.FTZ R155, R155, R146 ;  /* 0x000000929b9b7220 */ /* 0x000fc80000410000 */
[----:B------:R-:W-:Y:S01]  /*3db0*/  FFMA.FTZ R119, R6, R155, R119 ;  /* 0x0000009b06777223 */ /* 0x000fe20000010077 */
[----:B------:R-:W-:-:S04]  /*3dc0*/  HADD2.F32 R155, -RZ, R72.H0_H0 ;  /* 0x20000048ff9b7230 */ /* 0x000fc80000004100 */
[----:B------:R-:W1:Y:S01]  /*3dd0*/  SHFL.DOWN PT, R6, R119, 0x1, 0x1f ;  /* 0x08201f0077067f89 */ /* 0x000e6200000e0000 */
[----:B0-----:R-:W-:Y:S01]  /*3de0*/  FADD.FTZ R7, R5, -R4 ;  /* 0x8000000405077221 */ /* 0x001fe20000010000 */
[----:B------:R-:W-:-:S03]  /*3df0*/  FMUL.FTZ R153, R4, R118 ;  /* 0x0000007604997220 */ /* 0x000fc60000410000 */
[----:B------:R-:W-:Y:S01]  /*3e00*/  FMUL.FTZ R7, R7, R7 ;  /* 0x0000000707077220 */ /* 0x000fe20000410000 */
[----:B------:R-:W-:-:S03]  /*3e10*/  FFMA.FTZ R153, R10, R5, R153 ;  /* 0x000000050a997223 */ /* 0x000fc60000010099 */
[----:B------:R-:W-:Y:S01]  /*3e20*/  FMUL.FTZ R7, R10, R7 ;  /* 0x000000070a077220 */ /* 0x000fe20000410000 */
[C---:B----4-:R-:W-:Y:S01]  /*3e30*/  FMUL.FTZ R153, R152.reuse, R153 ;  /* 0x0000009998997220 */ /* 0x050fe20000410000 */
[----:B-1----:R-:W-:Y:S01]  /*3e40*/  FADD.FTZ R5, R119, R6 ;  /* 0x0000000677057221 */ /* 0x002fe20000010000 */
[----:B------:R-:W3:Y:S01]  /*3e50*/  LDC R10, c[0x0][0x448] ;  /* 0x00011200ff0a7b82 */ /* 0x000ee20000000800 */
[----:B------:R-:W-:Y:S02]  /*3e60*/  FMUL.FTZ R7, R7, R118 ;  /* 0x0000007607077220 */ /* 0x000fe40000410000 */
[----:B------:R0:W1:Y:S02]  /*3e70*/  SHFL.IDX PT, R163, R153, RZ, 0x1f ;  /* 0x00001fff99a37589 */ /* 0x00006400000e0000 */
[----:B------:R-:W-:-:S03]  /*3e80*/  FFMA.FTZ R152, R152, R7, R5 ;  /* 0x0000000798987223 */ /* 0x000fc60000010005 */
[----:B------:R-:W2:Y:S02]  /*3e90*/  @!P2 LDC.64 R6, c[0x0][0x3c0] ;  /* 0x0000f000ff06ab82 */ /* 0x000ea40000000a00 */
[----:B------:R-:W3:Y:S01]  /*3ea0*/  SHFL.IDX PT, R119, R152, RZ, 0x1f ;  /* 0x00001fff98777589 */ /* 0x000ee200000e0000 */
[----:B0-----:R-:W-:Y:S02]  /*3eb0*/  HADD2.F32 R153, -RZ, R16.H0_H0 ;  /* 0x20000010ff997230 */ /* 0x001fe40000004100 */
[----:B-1----:R-:W-:-:S05]  /*3ec0*/  FMUL.FTZ R4, R163, R163 ;  /* 0x000000a3a3047220 */ /* 0x002fca0000410000 */
[----:B------:R-:W-:Y:S01]  /*3ed0*/  FSEL R5, R4, RZ, P3 ;  /* 0x000000ff04057208 */ /* 0x000fe20001800000 */
[----:B--2---:R-:W-:-:S04]  /*3ee0*/  @!P2 IMAD.WIDE R6, R3, 0x4, R6 ;  /* 0x000000040306a825 */ /* 0x004fc800078e0206 */
[----:B---3--:R-:W-:Y:S01]  /*3ef0*/  FFMA.FTZ R4, R119, UR9, R10 ;  /* 0x0000000977047c23 */ /* 0x008fe2000801000a */
[----:B------:R-:W-:-:S03]  /*3f00*/  FSEL R10, R163, RZ, !P3 ;  /* 0x000000ffa30a7208 */ /* 0x000fc60005800000 */
[----:B------:R-:W-:Y:S01]  /*3f10*/  FADD.FTZ R119, R4, R5 ;  /* 0x0000000504777221 */ /* 0x000fe20000010000 */
[----:B------:R0:W-:Y:S01]  /*3f20*/  @!P2 STG.E desc[UR6][R6.64], R163 ;  /* 0x000000a30600a986 */ /* 0x0001e2000c101906 */
[----:B------:R-:W1:Y:S01]  /*3f30*/  @!P2 LDC.64 R4, c[0x0][0x3c8] ;  /* 0x0000f200ff04ab82 */ /* 0x000e620000000a00 */
[C---:B------:R-:W-:Y:S01]  /*3f40*/  FADD.FTZ R146, -R10.reuse, R138 ;  /* 0x0000008a0a927221 */ /* 0x040fe20000010100 */
[C---:B------:R-:W-:Y:S01]  /*3f50*/  FADD.FTZ R118, -R10.reuse, R149 ;  /* 0x000000950a767221 */ /* 0x040fe20000010100 */
[C---:B------:R-:W-:Y:S01]  /*3f60*/  FADD.FTZ R138, -R10.reuse, R140 ;  /* 0x0000008c0a8a7221 */ /* 0x040fe20000010100 */
[----:B------:R-:W2:Y:S01]  /*3f70*/  MUFU.RSQ R119, R119 ;  /* 0x0000007700777308 */ /* 0x000ea20000001400 */
[C---:B------:R-:W-:Y:S01]  /*3f80*/  FADD.FTZ R142, -R10.reuse, R142 ;  /* 0x0000008e0a8e7221 */ /* 0x040fe20000010100 */
[C---:B------:R-:W-:Y:S01]  /*3f90*/  FADD.FTZ R140, -R10.reuse, R129 ;  /* 0x000000810a8c7221 */ /* 0x040fe20000010100 */
[----:B------:R-:W-:Y:S02]  /*3fa0*/  HADD2.F32 R129, -RZ, R19.H0_H0 ;  /* 0x20000013ff817230 */ /* 0x000fe40000004100 */
[----:B------:R-:W-:Y:S01]  /*3fb0*/  FADD.FTZ R148, -R10, R128 ;  /* 0x000000800a947221 */ /* 0x000fe20000010100 */
[----:B------:R-:W-:-:S02]  /*3fc0*/  HADD2.F32 R149, -RZ, R75.H0_H0 ;  /* 0x2000004bff957230 */ /* 0x000fc40000004100 */
[C---:B------:R-:W-:Y:S01]  /*3fd0*/  FADD.FTZ R152, -R10.reuse, R147 ;  /* 0x000000930a987221 */ /* 0x040fe20000010100 */
[----:B0-----:R-:W-:Y:S02]  /*3fe0*/  HADD2.F32 R7, -RZ, R74.H0_H0 ;  /* 0x2000004aff077230 */ /* 0x001fe40000004100 */
[C---:B------:R-:W-:Y:S01]  /*3ff0*/  FADD.FTZ R154, -R10.reuse, R145 ;  /* 0x000000910a9a7221 */ /* 0x040fe20000010100 */
[C---:B------:R-:W-:Y:S01]  /*4000*/  FADD.FTZ R132, -R10.reuse, R132 ;  /* 0x000000840a847221 */ /* 0x040fe20000010100 */
[C---:B------:R-:W-:Y:S01]  /*4010*/  FADD.FTZ R130, -R10.reuse, R130 ;  /* 0x000000820a827221 */ /* 0x040fe20000010100 */
[C---:B------:R-:W-:Y:S01]  /*4020*/  FADD.FTZ R120, -R10.reuse, R120 ;  /* 0x000000780a787221 */ /* 0x040fe20000010100 */
[----:B------:R-:W-:Y:S02]  /*4030*/  HADD2.F32 R163, -RZ, R43.H0_H0 ;  /* 0x2000002bffa37230 */ /* 0x000fe40000004100 */
[C---:B------:R-:W-:Y:S01]  /*4040*/  FADD.FTZ R116, -R10.reuse, R116 ;  /* 0x000000740a747221 */ /* 0x040fe20000010100 */
        /* <DEDUP_REMOVED lines=8> */
[----:B------:R-:W-:Y:S01]  /*40d0*/  FFMA.FTZ R6, R118, R161, R7 ;  /* 0x000000a176067223 */ /* 0x000fe20000010007 */
[----:B------:R-:W-:-:S02]  /*40e0*/  HADD2.F32 R153, -RZ, R18.H1_H1 ;  /* 0x30000012ff997230 */ /* 0x000fc40000004100 */
[C---:B------:R-:W-:Y:S01]  /*40f0*/  FMUL.FTZ R148, R119.reuse, R148 ;  /* 0x0000009477947220 */ /* 0x040fe20000410000 */
[----:B------:R-:W-:Y:S02]  /*4100*/  HADD2.F32 R7, -RZ, R74.H1_H1 ;  /* 0x3000004aff077230 */ /* 0x000fe40000004100 */
[C---:B------:R-:W-:Y:S01]  /*4110*/  FMUL.FTZ R147, R119.reuse, R154 ;  /* 0x0000009a77937220 */ /* 0x040fe20000410000 */
[----:B------:R-:W-:Y:S02]  /*4120*/  HADD2.F32 R155, -RZ, R75.H1_H1 ;  /* 0x3000004bff9b7230 */ /* 0x000fe40000004100 */
[----:B------:R-:W-:Y:S01]  /*4130*/  FMUL.FTZ R138, R119, R138 ;  /* 0x0000008a778a7220 */ /* 0x000fe20000410000 */
[----:B-1----:R-:W-:-:S04]  /*4140*/  @!P2 IMAD.WIDE R4, R3, 0x4, R4 ;  /* 0x000000040304a825 */ /* 0x002fc800078e0204 */
[----:B------:R-:W-:Y:S01]  /*4150*/  FFMA.FTZ R153, R142, R153, R7 ;  /* 0x000000998e997223 */ /* 0x000fe20000010007 */
[----:B------:R-:W-:Y:S01]  /*4160*/  FFMA.FTZ R7, R140, R129, R149 ;  /* 0x000000818c077223 */ /* 0x000fe20000010095 */
[----:B------:R-:W-:Y:S01]  /*4170*/  FFMA.FTZ R150, R138, R157, R159 ;  /* 0x0000009d8a967223 */ /* 0x000fe2000001009f */
[----:B------:R-:W0:Y:S01]  /*4180*/  LDC.64 R128, c[0x0][0x428] ;  /* 0x00010a00ff807b82 */ /* 0x000e220000000a00 */
[----:B------:R-:W-:Y:S01]  /*4190*/  HADD2.F32 R149, -RZ, R19.H1_H1 ;  /* 0x30000013ff957230 */ /* 0x000fe20000004100 */
[----:B------:R1:W-:Y:S01]  /*41a0*/  @!P2 STG.E desc[UR6][R4.64], R119 ;  /* 0x000000770400a986 */ /* 0x0003e2000c101906 */
[----:B------:R-:W-:Y:S01]  /*41b0*/  HADD2.F32 R154, -RZ, R17.H1_H1 ;  /* 0x30000011ff9a7230 */ /* 0x000fe20000004100 */
[----:B------:R-:W-:Y:S01]  /*41c0*/  F2FP.F16.F32.PACK_AB R6, R153, R6 ;  /* 0x000000069906723e */ /* 0x000fe200000000ff */
[----:B------:R-:W-:Y:S02]  /*41d0*/  HADD2.F32 R153, -RZ, R36.H0_H0 ;  /* 0x20000024ff997230 */ /* 0x000fe40000004100 */
[----:B------:R-:W-:Y:S01]  /*41e0*/  FFMA.FTZ R158, R148, R149, R155 ;  /* 0x00000095949e7223 */ /* 0x000fe2000001009b */
[----:B------:R-:W-:Y:S01]  /*41f0*/  FMUL.FTZ R149, R119, R152 ;  /* 0x0000009877957220 */ /* 0x000fe20000410000 */
[----:B------:R-:W-:-:S02]  /*4200*/  HADD2.F32 R152, -RZ, R16.H1_H1 ;  /* 0x30000010ff987230 */ /* 0x000fc40000004100 */
[C---:B------:R-:W-:Y:S01]  /*4210*/  FMUL.FTZ R132, R119.reuse, R132 ;  /* 0x0000008477847220 */ /* 0x040fe20000410000 */
[----:B------:R-:W-:Y:S01]  /*4220*/  HADD2.F32 R155, -RZ, R92.H0_H0 ;  /* 0x2000005cff9b7230 */ /* 0x000fe20000004100 */
[----:B------:R-:W-:Y:S01]  /*4230*/  F2FP.F16.F32.PACK_AB R7, R158, R7 ;  /* 0x000000079e07723e */ /* 0x000fe200000000ff */
[----:B------:R-:W-:Y:S02]  /*4240*/  HADD2.F32 R157, -RZ, R93.H0_H0 ;  /* 0x2000005dff9d7230 */ /* 0x000fe40000004100 */
[----:B------:R-:W-:Y:S01]  /*4250*/  FMUL.FTZ R130, R119, R130 ;  /* 0x0000008277827220 */ /* 0x000fe20000410000 */
[----:B-1----:R-:W-:Y:S02]  /*4260*/  HADD2.F32 R4, -RZ, R72.H1_H1 ;  /* 0x30000048ff047230 */ /* 0x002fe40000004100 */
[----:B------:R-:W-:Y:S01]  /*4270*/  FFMA.FTZ R5, R147, R154, R156 ;  /* 0x0000009a93057223 */ /* 0x000fe2000001009c */
[----:B------:R-:W-:Y:S01]  /*4280*/  FFMA.FTZ R146, R146, R153, R155 ;  /* 0x0000009992927223 */ /* 0x000fe2000001009b */
[----:B------:R-:W-:-:S02]  /*4290*/  HADD2.F32 R153, -RZ, R37.H0_H0 ;  /* 0x20000025ff997230 */ /* 0x000fc40000004100 */
[----:B------:R-:W-:Y:S01]  /*42a0*/  FMUL.FTZ R120, R119, R120 ;  /* 0x0000007877787220 */ /* 0x000fe20000410000 */
[----:B------:R-:W-:Y:S01]  /*42b0*/  FFMA.FTZ R145, R149, R152, R4 ;  /* 0x0000009895917223 */ /* 0x000fe20000010004 */
[----:B------:R-:W-:Y:S01]  /*42c0*/  F2FP.F16.F32.PACK_AB R5, R5, R150 ;  /* 0x000000960505723e */ /* 0x000fe200000000ff */
[----:B------:R-:W-:Y:S02]  /*42d0*/  HADD2.F32 R150, -RZ, R36.H1_H1 ;  /* 0x30000024ff967230 */ /* 0x000fe40000004100 */
[----:B------:R-:W-:Y:S01]  /*42e0*/  FMUL.FTZ R110, R119, R110 ;  /* 0x0000006e776e7220 */ /* 0x000fe20000410000 */
[----:B------:R-:W-:Y:S01]  /*42f0*/  HADD2.F32 R152, -RZ, R92.H1_H1 ;  /* 0x3000005cff987230 */ /* 0x000fe20000004100 */
[----:B------:R-:W-:Y:S01]  /*4300*/  F2FP.F16.F32.PACK_AB R4, R145, R144 ;  /* 0x000000909104723e */ /* 0x000fe200000000ff */
[----:B0-----:R-:W-:-:S04]  /*4310*/  IMAD.WIDE.U32 R144, R127, 0x10, R128 ;  /* 0x000000107f907825 */ /* 0x001fc800078e0080 */
[----:B------:R-:W-:Y:S01]  /*4320*/  FMUL.FTZ R124, R119, R124 ;  /* 0x0000007c777c7220 */ /* 0x000fe20000410000 */
[C---:B------:R-:W-:Y:S01]  /*4330*/  FADD.FTZ R112, -R10.reuse, R112 ;  /* 0x000000700a707221 */ /* 0x040fe20000010100 */
[----:B------:R-:W-:Y:S01]  /*4340*/  FFMA.FTZ R155, R149, R150, R152 ;  /* 0x00000096959b7223 */ /* 0x000fe20000010098 */
[----:B------:R-:W-:Y:S01]  /*4350*/  HADD2.F32 R154, -RZ, R37.H1_H1 ;  /* 0x30000025ff9a7230 */ /* 0x000fe20000004100 */
[----:B------:R0:W-:Y:S01]  /*4360*/  STG.E.128 desc[UR6][R144.64], R4 ;  /* 0x0000000490007986 */ /* 0x0001e2000c101d06 */
[----:B------:R-:W-:Y:S02]  /*4370*/  HADD2.F32 R156, -RZ, R93.H1_H1 ;  /* 0x3000005dff9c7230 */ /* 0x000fe40000004100 */
[C---:B------:R-:W-:Y:S01]  /*4380*/  FADD.FTZ R136, -R10.reuse, R136 ;  /* 0x000000880a887221 */ /* 0x040fe20000010100 */
[----:B------:R-:W-:Y:S02]  /*4390*/  HADD2.F32 R149, -RZ, R94.H1_H1 ;  /* 0x3000005eff957230 */ /* 0x000fe40000004100 */
[----:B------:R-:W-:Y:S01]  /*43a0*/  FADD.FTZ R114, -R10, R114 ;  /* 0x000000720a727221 */ /* 0x000fe20000010100 */
[----:B------:R-:W-:-:S02]  /*43b0*/  HADD2.F32 R159, -RZ, R40.H0_H0 ;  /* 0x20000028ff9f7230 */ /* 0x000fc40000004100 */
[C---:B------:R-:W-:Y:S01]  /*43c0*/  FMUL.FTZ R136, R119.reuse, R136 ;  /* 0x0000008877887220 */ /* 0x040fe20000410000 */
[----:B------:R-:W-:Y:S02]  /*43d0*/  HADD2.F32 R161, -RZ, R23.H0_H0 ;  /* 0x20000017ffa17230 */ /* 0x000fe40000004100 */
[C---:B------:R-:W-:Y:S01]  /*43e0*/  FADD.FTZ R122, -R10.reuse, R122 ;  /* 0x0000007a0a7a7221 */ /* 0x040fe20000010100 */
[----:B------:R-:W-:Y:S02]  /*43f0*/  HADD2.F32 R150, -RZ, R91.H0_H0 ;  /* 0x2000005bff967230 */ /* 0x000fe40000004100 */
[C---:B------:R-:W-:Y:S01]  /*4400*/  FADD.FTZ R12, -R10.reuse, R12 ;  /* 0x0000000c0a0c7221 */ /* 0x040fe20000010100 */
[C---:B------:R-:W-:Y:S01]  /*4410*/  FADD.FTZ R14, -R10.reuse, R14 ;  /* 0x0000000e0a0e7221 */ /* 0x040fe20000010100 */
[C---:B------:R-:W-:Y:S01]  /*4420*/  FMUL.FTZ R122, R119.reuse, R122 ;  /* 0x0000007a777a7220 */ /* 0x040fe20000410000 */
[----:B------:R-:W-:Y:S01]  /*4430*/  FADD.FTZ R8, -R10, R8 ;  /* 0x000000080a087221 */ /* 0x000fe20000010100 */
[----:B------:R-:W-:Y:S01]  /*4440*/  FFMA.FTZ R150, R120, R163, R150 ;  /* 0x000000a378967223 */ /* 0x000fe20000010096 */
[C---:B------:R-:W-:Y:S01]  /*4450*/  FMUL.FTZ R14, R119.reuse, R14 ;  /* 0x0000000e770e7220 */ /* 0x040fe20000410000 */
[----:B------:R-:W-:Y:S01]  /*4460*/  FADD.FTZ R126, -R10, R126 ;  /* 0x0000007e0a7e7221 */ /* 0x000fe20000010100 */
[----:B------:R-:W-:Y:S01]  /*4470*/  FMUL.FTZ R8, R119, R8 ;  /* 0x0000000877087220 */ /* 0x000fe20000410000 */
[----:B0-----:R-:W-:Y:S01]  /*4480*/  FFMA.FTZ R5, R138, R153, R157 ;  /* 0x000000998a057223 */ /* 0x001fe2000001009d */
[----:B------:R-:W-:-:S02]  /*4490*/  HADD2.F32 R7, -RZ, R38.H0_H0 ;  /* 0x20000026ff077230 */ /* 0x000fc40000004100 */
[----:B------:R-:W-:Y:S01]  /*44a0*/  FFMA.FTZ R4, R147, R154, R156 ;  /* 0x0000009a93047223 */ /* 0x000fe2000001009c */
[----:B------:R-:W-:Y:S02]  /*44b0*/  HADD2.F32 R145, -RZ, R94.H0_H0 ;  /* 0x2000005eff917230 */ /* 0x000fe40000004100 */
[----:B------:R-:W-:Y:S01]  /*44c0*/  FADD.FTZ R144, -R10, R135 ;  /* 0x000000870a907221 */ /* 0x000fe20000010100 */
[----:B------:R-:W-:Y:S02]  /*44d0*/  HADD2.F32 R153, -RZ, R39.H0_H0 ;  /* 0x20000027ff997230 */ /* 0x000fe40000004100 */
[----:B------:R-:W-:Y:S01]  /*44e0*/  FMUL.FTZ R126, R119, R126 ;  /* 0x0000007e777e7220 */ /* 0x000fe20000410000 */
[----:B------:R-:W-:Y:S02]  /*44f0*/  HADD2.F32 R157, -RZ, R95.H0_H0 ;  /* 0x2000005fff9d7230 */ /* 0x000fe40000004100 */
[----:B------:R-:W-:Y:S01]  /*4500*/  FFMA.FTZ R6, R118, R7, R145 ;  /* 0x0000000776067223 */ /* 0x000fe20000010091 */
[----:B------:R-:W-:-:S02]  /*4510*/  HADD2.F32 R147, -RZ, R38.H1_H1 ;  /* 0x30000026ff937230 */ /* 0x000fc40000004100 */
[----:B------:R-:W-:Y:S01]  /*4520*/  FMUL.FTZ R144, R119, R144 ;  /* 0x0000009077907220 */ /* 0x000fe20000410000 */
[----:B------:R-:W-:Y:S02]  /*4530*/  HADD2.F32 R138, -RZ, R88.H0_H0 ;  /* 0x20000058ff8a7230 */ /* 0x000fe40000004100 */
[----:B------:R-:W-:Y:S01]  /*4540*/  FFMA.FTZ R7, R140, R153, R157 ;  /* 0x000000998c077223 */ /* 0x000fe2000001009d */
[----:B------:R-:W-:Y:S02]  /*4550*/  HADD2.F32 R153, -RZ, R20.H0_H0 ;  /* 0x20000014ff997230 */ /* 0x000fe40000004100 */
[----:B------:R-:W-:Y:S01]  /*4560*/  FFMA.FTZ R147, R142, R147, R149 ;  /* 0x000000938e937223 */ /* 0x000fe20000010095 */
[----:B------:R-:W-:Y:S02]  /*4570*/  HADD2.F32 R157, -RZ, R68.H0_H0 ;  /* 0x20000044ff9d7230 */ /* 0x000fe40000004100 */
[----:B------:R-:W-:Y:S01]  /*4580*/  FADD.FTZ R140, -R10, R134 ;  /* 0x000000860a8c7221 */ /* 0x000fe20000010100 */
[----:B------:R-:W-:Y:S01]  /*4590*/  HADD2.F32 R145, -RZ, R39.H1_H1 ;  /* 0x30000027ff917230 */ /* 0x000fe20000004100 */
[----:B------:R-:W-:Y:S01]  /*45a0*/  F2FP.F16.F32.PACK_AB R5, R4, R5 ;  /* 0x000000050405723e */ /* 0x000fe200000000ff */
[----:B------:R-:W-:-:S02]  /*45b0*/  HADD2.F32 R149, -RZ, R95.H1_H1 ;  /* 0x3000005fff957230 */ /* 0x000fc40000004100 */
[C---:B------:R-:W-:Y:S01]  /*45c0*/  FFMA.FTZ R118, R132.reuse, R153, R157 ;  /* 0x0000009984767223 */ /* 0x040fe2000001009d */
[----:B------:R-:W-:Y:S01]  /*45d0*/  FFMA.FTZ R132, R132, R159, R138 ;  /* 0x0000009f84847223 */ /* 0x000fe2000001008a */
[----:B------:R-:W-:Y:S01]  /*45e0*/  FADD.FTZ R138, -R10, R137 ;  /* 0x000000890a8a7221 */ /* 0x000fe20000010100 */
[----:B------:R-:W-:Y:S02]  /*45f0*/  HADD2.F32 R153, -RZ, R40.H1_H1 ;  /* 0x30000028ff997230 */ /* 0x000fe40000004100 */
[----:B------:R-:W-:Y:S01]  /*4600*/  FFMA.FTZ R148, R148, R145, R149 ;  /* 0x0000009194947223 */ /* 0x000fe20000010095 */
[----:B------:R-:W-:Y:S02]  /*4610*/  HADD2.F32 R145, -RZ, R20.H1_H1 ;  /* 0x30000014ff917230 */ /* 0x000fe40000004100 */
[C---:B------:R-:W-:Y:S01]  /*4620*/  FMUL.FTZ R138, R119.reuse, R138 ;  /* 0x0000008a778a7220 */ /* 0x040fe20000410000 */
[----:B------:R-:W-:Y:S02]  /*4630*/  HADD2.F32 R149, -RZ, R68.H1_H1 ;  /* 0x30000044ff957230 */ /* 0x000fe40000004100 */
[----:B------:R-:W-:Y:S01]  /*4640*/  FMUL.FTZ R140, R119, R140 ;  /* 0x0000008c778c7220 */ /* 0x000fe20000410000 */
[----:B------:R-:W-:Y:S01]  /*4650*/  HADD2.F32 R134, -RZ, R88.H1_H1 ;  /* 0x30000058ff867230 */ /* 0x000fe20000004100 */
[----:B------:R-:W-:Y:S01]  /*4660*/  F2FP.F16.F32.PACK_AB R7, R148, R7 ;  /* 0x000000079407723e */ /* 0x000fe200000000ff */
[----:B------:R-:W-:-:S02]  /*4670*/  HADD2.F32 R157, -RZ, R21.H0_H0 ;  /* 0x20000015ff9d7230 */ /* 0x000fc40000004100 */
[C---:B------:R-:W-:Y:S01]  /*4680*/  FFMA.FTZ R137, R138.reuse, R145, R149 ;  /* 0x000000918a897223 */ /* 0x040fe20000010095 */
[----:B------:R-:W-:Y:S02]  /*4690*/  HADD2.F32 R149, -RZ, R41.H0_H0 ;  /* 0x20000029ff957230 */ /* 0x000fe40000004100 */
[----:B------:R-:W-:Y:S01]  /*46a0*/  FFMA.FTZ R145, R138, R153, R134 ;  /* 0x000000998a917223 */ /* 0x000fe20000010086 */
[----:B------:R-:W-:Y:S01]  /*46b0*/  HADD2.F32 R153, -RZ, R89.H0_H0 ;  /* 0x20000059ff997230 */ /* 0x000fe20000004100 */
[----:B------:R-:W0:Y:S01]  /*46c0*/  LDC.64 R134, c[0x0][0x430] ;  /* 0x00010c00ff867b82 */ /* 0x000e220000000a00 */
[----:B------:R-:W-:Y:S01]  /*46d0*/  HADD2.F32 R159, -RZ, R69.H0_H0 ;  /* 0x20000045ff9f7230 */ /* 0x000fe20000004100 */
[----:B------:R-:W-:Y:S01]  /*46e0*/  F2FP.F16.F32.PACK_AB R4, R155, R146 ;  /* 0x000000929b04723e */ /* 0x000fe200000000ff */
[----:B------:R-:W-:Y:S02]  /*46f0*/  HADD2.F32 R155, -RZ, R22.H0_H0 ;  /* 0x20000016ff9b7230 */ /* 0x000fe40000004100 */
[----:B------:R-:W-:Y:S01]  /*4700*/  FFMA.FTZ R142, R140, R149, R153 ;  /* 0x000000958c8e7223 */ /* 0x000fe20000010099 */
[----:B------:R-:W-:-:S02]  /*4710*/  HADD2.F32 R153, -RZ, R21.H1_H1 ;  /* 0x30000015ff997230 */ /* 0x000fc40000004100 */
[----:B------:R-:W-:Y:S01]  /*4720*/  FFMA.FTZ R138, R140, R157, R159 ;  /* 0x0000009d8c8a7223 */ /* 0x000fe2000001009f */
[----:B------:R-:W-:Y:S01]  /*4730*/  HADD2.F32 R149, -RZ, R69.H1_H1 ;  /* 0x30000045ff957230 */ /* 0x000fe20000004100 */
[----:B------:R-:W-:Y:S01]  /*4740*/  F2FP.F16.F32.PACK_AB R6, R147, R6 ;  /* 0x000000069306723e */ /* 0x000fe200000000ff */
[----:B------:R-:W-:Y:S02]  /*4750*/  HADD2.F32 R157, -RZ, R41.H1_H1 ;  /* 0x30000029ff9d7230 */ /* 0x000fe40000004100 */
[----:B------:R-:W-:Y:S02]  /*4760*/  HADD2.F32 R140, -RZ, R89.H1_H1 ;  /* 0x30000059ff8c7230 */ /* 0x000fe40000004100 */
[----:B------:R-:W-:Y:S01]  /*4770*/  FFMA.FTZ R153, R144, R153, R149 ;  /* 0x0000009990997223 */ /* 0x000fe20000010095 */
[----:B------:R-:W-:Y:S02]  /*4780*/  HADD2.F32 R159, -RZ, R42.H0_H0 ;  /* 0x2000002aff9f7230 */ /* 0x000fe40000004100 */
[----:B------:R-:W-:-:S02]  /*4790*/  HADD2.F32 R148, -RZ, R90.H0_H0 ;  /* 0x2000005aff947230 */ /* 0x000fc40000004100 */
[----:B------:R-:W-:Y:S01]  /*47a0*/  FFMA.FTZ R149, R144, R157, R140 ;  /* 0x0000009d90957223 */ /* 0x000fe2000001008c */
[----:B------:R-:W-:Y:S02]  /*47b0*/  HADD2.F32 R157, -RZ, R70.H0_H0 ;  /* 0x20000046ff9d7230 */ /* 0x000fe40000004100 */
[----:B------:R-:W-:Y:S02]  /*47c0*/  HADD2.F32 R140, -RZ, R90.H1_H1 ;  /* 0x3000005aff8c7230 */ /* 0x000fe40000004100 */
[----:B------:R-:W-:Y:S01]  /*47d0*/  FFMA.FTZ R148, R130, R159, R148 ;  /* 0x0000009f82947223 */ /* 0x000fe20000010094 */
[----:B------:R-:W-:Y:S02]  /*47e0*/  HADD2.F32 R159, -RZ, R42.H1_H1 ;  /* 0x3000002aff9f7230 */ /* 0x000fe40000004100 */
[----:B------:R-:W-:Y:S02]  /*47f0*/  HADD2.F32 R144, -RZ, R24.H0_H0 ;  /* 0x20000018ff907230 */ /* 0x000fe40000004100 */
[----:B0-----:R-:W-:-:S04]  /*4800*/  IMAD.WIDE.U32 R146, R127, 0x10, R134 ;  /* 0x000000107f927825 */ /* 0x001fc800078e0086 */
[----:B------:R-:W-:Y:S01]  /*4810*/  FFMA.FTZ R127, R130, R155, R157 ;  /* 0x0000009b827f7223 */ /* 0x000fe2000001009d */
[C---:B------:R-:W-:Y:S01]  /*4820*/  FADD.FTZ R130, -R10.reuse, R117 ;  /* 0x000000750a827221 */ /* 0x040fe20000010100 */
[----:B------:R-:W-:Y:S01]  /*4830*/  HADD2.F32 R155, -RZ, R22.H1_H1 ;  /* 0x30000016ff9b7230 */ /* 0x000fe20000004100 */
[----:B------:R0:W-:Y:S01]  /*4840*/  STG.E.128 desc[UR6][R146.64], R4 ;  /* 0x0000000492007986 */ /* 0x0001e2000c101d06 */
[----:B------:R-:W-:Y:S02]  /*4850*/  HADD2.F32 R157, -RZ, R70.H1_H1 ;  /* 0x30000046ff9d7230 */ /* 0x000fe40000004100 */
[----:B------:R-:W-:Y:S01]  /*4860*/  FMUL.FTZ R130, R119, R130 ;  /* 0x0000008277827220 */ /* 0x000fe20000410000 */
[----:B------:R-:W-:Y:S02]  /*4870*/  HADD2.F32 R117, -RZ, R71.H0_H0 ;  /* 0x20000047ff757230 */ /* 0x000fe40000004100 */
[----:B0-----:R-:W-:Y:S01]  /*4880*/  FADD.FTZ R4, -R10, R115 ;  /* 0x000000730a047221 */ /* 0x001fe20000010100 */
[C---:B------:R-:W-:Y:S01]  /*4890*/  FFMA.FTZ R6, R130.reuse, R155, R157 ;  /* 0x0000009b82067223 */ /* 0x040fe2000001009d */
[----:B------:R-:W-:Y:S01]  /*48a0*/  FFMA.FTZ R155, R130, R159, R140 ;  /* 0x0000009f829b7223 */ /* 0x000fe2000001008c */
[----:B------:R-:W-:Y:S01]  /*48b0*/  FFMA.FTZ R7, R120, R161, R117 ;  /* 0x000000a178077223 */ /* 0x000fe20000010075 */
[----:B------:R-:W-:-:S02]  /*48c0*/  HADD2.F32 R120, -RZ, R23.H1_H1 ;  /* 0x30000017ff787230 */ /* 0x000fc40000004100 */
[C---:B------:R-:W-:Y:S01]  /*48d0*/  FMUL.FTZ R157, R119.reuse, R4 ;  /* 0x00000004779d7220 */ /* 0x040fe20000410000 */
[----:B------:R-:W-:Y:S02]  /*48e0*/  HADD2.F32 R130, -RZ, R71.H1_H1 ;  /* 0x30000047ff827230 */ /* 0x000fe40000004100 */
[----:B------:R-:W-:Y:S01]  /*48f0*/  FMUL.FTZ R115, R119, R116 ;  /* 0x0000007477737220 */ /* 0x000fe20000410000 */
[----:B------:R-:W-:Y:S01]  /*4900*/  HADD2.F32 R140, -RZ, R43.H1_H1 ;  /* 0x3000002bff8c7230 */ /* 0x000fe20000004100 */
[----:B------:R-:W-:Y:S01]  /*4910*/  F2FP.F16.F32.PACK_AB R6, R6, R127 ;  /* 0x0000007f0606723e */ /* 0x000fe200000000ff */
[----:B------:R-:W-:Y:S02]  /*4920*/  HADD2.F32 R5, -RZ, R91.H1_H1 ;  /* 0x3000005bff057230 */ /* 0x000fe40000004100 */
[----:B------:R-:W-:Y:S01]  /*4930*/  FFMA.FTZ R4, R157, R120, R130 ;  /* 0x000000789d047223 */ /* 0x000fe20000010082 */
[----:B------:R-:W-:Y:S02]  /*4940*/  HADD2.F32 R146, -RZ, R64.H0_H0 ;  /* 0x20000040ff927230 */ /* 0x000fe40000004100 */
[----:B------:R-:W-:-:S02]  /*4950*/  HADD2.F32 R117, -RZ, R84.H1_H1 ;  /* 0x30000054ff757230 */ /* 0x000fc40000004100 */
[----:B------:R-:W-:Y:S01]  /*4960*/  FFMA.FTZ R157, R157, R140, R5 ;  /* 0x0000008c9d9d7223 */ /* 0x000fe20000010005 */
[----:B------:R-:W-:Y:S01]  /*4970*/  FADD.FTZ R140, -R10, R11 ;  /* 0x0000000b0a8c7221 */ /* 0x000fe20000010100 */
[----:B------:R-:W-:Y:S02]  /*4980*/  HADD2.F32 R11, -RZ, R24.H1_H1 ;  /* 0x30000018ff0b7230 */ /* 0x000fe40000004100 */
[----:B------:R-:W-:Y:S01]  /*4990*/  FFMA.FTZ R116, R115, R144, R146 ;  /* 0x0000009073747223 */ /* 0x000fe20000010092 */
[----:B------:R-:W-:Y:S02]  /*49a0*/  HADD2.F32 R5, -RZ, R64.H1_H1 ;  /* 0x30000040ff057230 */ /* 0x000fe40000004100 */
[C---:B------:R-:W-:Y:S01]  /*49b0*/  FMUL.FTZ R140, R119.reuse, R140 ;  /* 0x0000008c778c7220 */ /* 0x040fe20000410000 */
[----:B------:R-:W-:Y:S02]  /*49c0*/  HADD2.F32 R120, -RZ, R44.H0_H0 ;  /* 0x2000002cff787230 */ /* 0x000fe40000004100 */
[----:B------:R-:W-:Y:S01]  /*49d0*/  FMUL.FTZ R144, R119, R108 ;  /* 0x0000006c77907220 */ /* 0x000fe20000410000 */
[----:B------:R-:W-:-:S02]  /*49e0*/  HADD2.F32 R130, -RZ, R84.H0_H0 ;  /* 0x20000054ff827230 */ /* 0x000fc40000004100 */
[----:B------:R-:W-:Y:S01]  /*49f0*/  FFMA.FTZ R11, R140, R11, R5 ;  /* 0x0000000b8c0b7223 */ /* 0x000fe20000010005 */
[----:B------:R-:W-:Y:S01]  /*4a00*/  HADD2.F32 R5, -RZ, R44.H1_H1 ;  /* 0x3000002cff057230 */ /* 0x000fe20000004100 */
[----:B------:R-:W-:Y:S01]  /*4a10*/  F2FP.F16.F32.PACK_AB R7, R4, R7 ;  /* 0x000000070407723e */ /* 0x000fe200000000ff */
[----:B------:R-:W-:Y:S02]  /*4a20*/  HADD2.F32 R147, -RZ, R25.H0_H0 ;  /* 0x20000019ff937230 */ /* 0x000fe40000004100 */
[----:B------:R-:W-:Y:S01]  /*4a30*/  FFMA.FTZ R115, R115, R120, R130 ;  /* 0x0000007873737223 */ /* 0x000fe20000010082 */
[----:B------:R-:W-:Y:S02]  /*4a40*/  HADD2.F32 R159, -RZ, R65.H0_H0 ;  /* 0x20000041ff9f7230 */ /* 0x000fe40000004100 */
[----:B------:R-:W-:Y:S01]  /*4a50*/  FFMA.FTZ R108, R140, R5, R117 ;  /* 0x000000058c6c7223 */ /* 0x000fe20000010075 */
[----:B------:R-:W-:Y:S02]  /*4a60*/  HADD2.F32 R5, -RZ, R45.H0_H0 ;  /* 0x2000002dff057230 */ /* 0x000fe40000004100 */
[----:B------:R-:W-:Y:S01]  /*4a70*/  FADD.FTZ R120, -R10, R109 ;  /* 0x0000006d0a787221 */ /* 0x000fe20000010100 */
[----:B------:R-:W-:-:S02]  /*4a80*/  HADD2.F32 R130, -RZ, R25.H1_H1 ;  /* 0x30000019ff827230 */ /* 0x000fc40000004100 */
[C---:B------:R-:W-:Y:S01]  /*4a90*/  FFMA.FTZ R117, R144.reuse, R147, R159 ;  /* 0x0000009390757223 */ /* 0x040fe2000001009f */
[----:B------:R-:W-:Y:S02]  /*4aa0*/  HADD2.F32 R147, -RZ, R85.H0_H0 ;  /* 0x20000055ff937230 */ /* 0x000fe40000004100 */
[----:B------:R-:W-:Y:S01]  /*4ab0*/  FMUL.FTZ R109, R119, R120 ;  /* 0x00000078776d7220 */ /* 0x000fe20000410000 */
[----:B------:R-:W-:Y:S01]  /*4ac0*/  HADD2.F32 R120, -RZ, R65.H1_H1 ;  /* 0x30000041ff787230 */ /* 0x000fe20000004100 */
[----:B------:R-:W-:Y:S01]  /*4ad0*/  F2FP.F16.F32.PACK_AB R4, R137, R118 ;  /* 0x000000768904723e */ /* 0x000fe200000000ff */
[----:B------:R-:W-:Y:S02]  /*4ae0*/  HADD2.F32 R140, -RZ, R45.H1_H1 ;  /* 0x3000002dff8c7230 */ /* 0x000fe40000004100 */
[----:B------:R-:W-:Y:S01]  /*4af0*/  FFMA.FTZ R144, R144, R5, R147 ;  /* 0x0000000590907223 */ /* 0x000fe20000010093 */
[----:B------:R-:W-:Y:S02]  /*4b00*/  HADD2.F32 R5, -RZ, R85.H1_H1 ;  /* 0x30000055ff057230 */ /* 0x000fe40000004100 */
[----:B------:R-:W-:Y:S01]  /*4b10*/  FFMA.FTZ R120, R109, R130, R120 ;  /* 0x000000826d787223 */ /* 0x000fe20000010078 */
[----:B------:R-:W-:Y:S01]  /*4b20*/  HADD2.F32 R127, -RZ, R26.H0_H0 ;  /* 0x2000001aff7f7230 */ /* 0x000fe20000004100 */
[----:B------:R-:W-:Y:S01]  /*4b30*/  F2FP.F16.F32.PACK_AB R116, R11, R116 ;  /* 0x000000740b74723e */ /* 0x000fe200000000ff */
[----:B------:R-:W-:-:S02]  /*4b40*/  HADD2.F32 R137, -RZ, R66.H0_H0 ;  /* 0x20000042ff897230 */ /* 0x000fc40000004100 */
[----:B------:R-:W-:Y:S01]  /*4b50*/  FFMA.FTZ R109, R109, R140, R5 ;  /* 0x0000008c6d6d7223 */ /* 0x000fe20000010005 */
[----:B------:R-:W-:Y:S01]  /*4b60*/  F2FP.F16.F32.PACK_AB R5, R153, R138 ;  /* 0x0000008a9905723e */ /* 0x000fe200000000ff */
[----:B------:R-:W-:Y:S02]  /*4b70*/  HADD2.F32 R153, -RZ, R46.H0_H0 ;  /* 0x2000002eff997230 */ /* 0x000fe40000004100 */
[----:B------:R-:W-:Y:S01]  /*4b80*/  FMUL.FTZ R140, R119, R114 ;  /* 0x00000072778c7220 */ /* 0x000fe20000410000 */
[----:B------:R-:W-:Y:S02]  /*4b90*/  HADD2.F32 R130, -RZ, R86.H0_H0 ;  /* 0x20000056ff827230 */ /* 0x000fe40000004100 */
[----:B------:R-:W-:Y:S01]  /*4ba0*/  FFMA.FTZ R118, R110, R127, R137 ;  /* 0x0000007f6e767223 */ /* 0x000fe20000010089 */
[----:B------:R-:W-:Y:S01]  /*4bb0*/  IMAD.WIDE.U32 R146, R143, 0x10, R128 ;  /* 0x000000108f927825 */ /* 0x000fe200078e0080 */
[----:B------:R-:W-:-:S03]  /*4bc0*/  F2FP.F16.F32.PACK_AB R117, R120, R117 ;  /* 0x000000757875723e */ /* 0x000fc600000000ff */
[----:B------:R-:W-:Y:S01]  /*4bd0*/  FFMA.FTZ R110, R110, R153, R130 ;  /* 0x000000996e6e7223 */ /* 0x000fe20000010082 */
[----:B------:R-:W-:Y:S01]  /*4be0*/  FADD.FTZ R130, -R10, R111 ;  /* 0x0000006f0a827221 */ /* 0x000fe20000010100 */
[----:B------:R-:W-:Y:S01]  /*4bf0*/  HADD2.F32 R127, -RZ, R26.H1_H1 ;  /* 0x3000001aff7f7230 */ /* 0x000fe20000004100 */
[----:B------:R0:W-:Y:S01]  /*4c00*/  STG.E.128 desc[UR6][R146.64], R4 ;  /* 0x0000000492007986 */ /* 0x0001e2000c101d06 */
[----:B------:R-:W-:Y:S02]  /*4c10*/  HADD2.F32 R137, -RZ, R66.H1_H1 ;  /* 0x30000042ff897230 */ /* 0x000fe40000004100 */
[----:B------:R-:W-:Y:S01]  /*4c20*/  FMUL.FTZ R130, R119, R130 ;  /* 0x0000008277827220 */ /* 0x000fe20000410000 */
[----:B------:R-:W-:Y:S01]  /*4c30*/  HADD2.F32 R153, -RZ, R46.H1_H1 ;  /* 0x3000002eff997230 */ /* 0x000fe20000004100 */
[----:B------:R-:W-:Y:S01]  /*4c40*/  F2FP.F16.F32.PACK_AB R109, R109, R144 ;  /* 0x000000906d6d723e */ /* 0x000fe200000000ff */
[----:B------:R-:W-:Y:S02]  /*4c50*/  HADD2.F32 R138, -RZ, R86.H1_H1 ;  /* 0x30000056ff8a7230 */ /* 0x000fe40000004100 */
[----:B------:R-:W-:Y:S01]  /*4c60*/  FFMA.FTZ R127, R130, R127, R137 ;  /* 0x0000007f827f7223 */ /* 0x000fe20000010089 */
[----:B------:R-:W-:Y:S01]  /*4c70*/  HADD2.F32 R159, -RZ, R27.H0_H0 ;  /* 0x2000001bff9f7230 */ /* 0x000fe20000004100 */
[----:B------:R-:W-:Y:S01]  /*4c80*/  F2FP.F16.F32.PACK_AB R108, R108, R115 ;  /* 0x000000736c6c723e */ /* 0x000fe200000000ff */
[----:B------:R-:W-:-:S02]  /*4c90*/  HADD2.F32 R111, -RZ, R67.H0_H0 ;  /* 0x20000043ff6f7230 */ /* 0x000fc40000004100 */
[----:B------:R-:W-:Y:S01]  /*4ca0*/  HADD2.F32 R161, -RZ, R47.H0_H0 ;  /* 0x2000002fffa17230 */ /* 0x000fe20000004100 */
[----:B------:R-:W-:Y:S01]  /*4cb0*/  F2FP.F16.F32.PACK_AB R118, R127, R118 ;  /* 0x000000767f76723e */ /* 0x000fe200000000ff */
[----:B------:R-:W-:Y:S02]  /*4cc0*/  HADD2.F32 R137, -RZ, R60.H0_H0 ;  /* 0x2000003cff897230 */ /* 0x000fe40000004100 */
[----:B------:R-:W-:Y:S02]  /*4cd0*/  HADD2.F32 R11, -RZ, R35.H1_H1 ;  /* 0x30000023ff0b7230 */ /* 0x000fe40000004100 */
[----:B------:R-:W-:Y:S02]  /*4ce0*/  HADD2.F32 R127, -RZ, R59.H1_H1 ;  /* 0x3000003bff7f7230 */ /* 0x000fe40000004100 */
[----:B0-----:R-:W-:Y:S01]  /*4cf0*/  FFMA.FTZ R147, R130, R153, R138 ;  /* 0x0000009982937223 */ /* 0x001fe2000001008a */
[----:B------:R-:W-:Y:S02]  /*4d00*/  HADD2.F32 R4, -RZ, R87.H0_H0 ;  /* 0x20000057ff047230 */ /* 0x000fe40000004100 */
[----:B------:R-:W-:Y:S01]  /*4d10*/  FFMA.FTZ R130, R124, R159, R111 ;  /* 0x0000009f7c827223 */ /* 0x000fe2000001006f */
[----:B------:R-:W-:-:S02]  /*4d20*/  HADD2.F32 R153, -RZ, R27.H1_H1 ;  /* 0x3000001bff997230 */ /* 0x000fc40000004100 */
[----:B------:R-:W-:Y:S01]  /*4d30*/  FFMA.FTZ R120, R126, R11, R127 ;  /* 0x0000000b7e787223 */ /* 0x000fe2000001007f */
[----:B------:R-:W-:Y:S02]  /*4d40*/  HADD2.F32 R5, -RZ, R67.H1_H1 ;  /* 0x30000043ff057230 */ /* 0x000fe40000004100 */
[----:B------:R-:W-:Y:S01]  /*4d50*/  FFMA.FTZ R111, R124, R161, R4 ;  /* 0x000000a17c6f7223 */ /* 0x000fe20000010004 */
[----:B------:R-:W-:Y:S01]  /*4d60*/  FADD.FTZ R4, -R10, R125 ;  /* 0x0000007d0a047221 */ /* 0x000fe20000010100 */
[----:B------:R-:W-:Y:S02]  /*4d70*/  HADD2.F32 R7, -RZ, R47.H1_H1 ;  /* 0x3000002fff077230 */ /* 0x000fe40000004100 */
[C---:B------:R-:W-:Y:S01]  /*4d80*/  FMUL.FTZ R124, R119.reuse, R112 ;  /* 0x00000070777c7220 */ /* 0x040fe20000410000 */
[----:B------:R-:W-:Y:S02]  /*4d90*/  HADD2.F32 R146, -RZ, R87.H1_H1 ;  /* 0x30000057ff927230 */ /* 0x000fe40000004100 */
[----:B------:R-:W-:Y:S01]  /*4da0*/  FMUL.FTZ R4, R119, R4 ;  /* 0x0000000477047220 */ /* 0x000fe20000410000 */
[----:B------:R-:W-:Y:S01]  /*4db0*/  HADD2.F32 R125, -RZ, R28.H0_H0 ;  /* 0x2000001cff7d7230 */ /* 0x000fe20000004100 */
[----:B------:R-:W-:Y:S01]  /*4dc0*/  F2FP.F16.F32.PACK_AB R110, R147, R110 ;  /* 0x0000006e936e723e */ /* 0x000fe200000000ff */
[----:B------:R-:W-:-:S02]  /*4dd0*/  HADD2.F32 R6, -RZ, R81.H1_H1 ;  /* 0x30000051ff067230 */ /* 0x000fc40000004100 */
[C---:B------:R-:W-:Y:S01]  /*4de0*/  FFMA.FTZ R153, R4.reuse, R153, R5 ;  /* 0x0000009904997223 */ /* 0x040fe20000010005 */
[----:B------:R-:W-:Y:S01]  /*4df0*/  FFMA.FTZ R146, R4, R7, R146 ;  /* 0x0000000704927223 */ /* 0x000fe20000010092 */
[----:B------:R-:W-:Y:S01]  /*4e00*/  FADD.FTZ R4, -R10, R113 ;  /* 0x000000710a047221 */ /* 0x000fe20000010100 */
[----:B------:R-:W-:Y:S01]  /*4e10*/  FFMA.FTZ R112, R124, R125, R137 ;  /* 0x0000007d7c707223 */ /* 0x000fe20000010089 */
[----:B------:R-:W-:Y:S02]  /*4e20*/  HADD2.F32 R5, -RZ, R48.H0_H0 ;  /* 0x20000030ff057230 */ /* 0x000fe40000004100 */
[----:B------:R-:W-:Y:S02]  /*4e30*/  HADD2.F32 R7, -RZ, R80.H0_H0 ;  /* 0x20000050ff077230 */ /* 0x000fe40000004100 */
[----:B------:R-:W-:Y:S01]  /*4e40*/  FMUL.FTZ R4, R119, R4 ;  /* 0x0000000477047220 */ /* 0x000fe20000410000 */
[----:B------:R-:W-:Y:S01]  /*4e50*/  HADD2.F32 R137, -RZ, R28.H1_H1 ;  /* 0x3000001cff897230 */ /* 0x000fe20000004100 */
[----:B------:R-:W-:Y:S01]  /*4e60*/  F2FP.F16.F32.PACK_AB R111, R146, R111 ;  /* 0x0000006f926f723e */ /* 0x000fe200000000ff */
[----:B------:R-:W-:-:S02]  /*4e70*/  HADD2.F32 R113, -RZ, R60.H1_H1 ;  /* 0x3000003cff717230 */ /* 0x000fc40000004100 */
[----:B------:R-:W-:Y:S01]  /*4e80*/  FFMA.FTZ R124, R124, R5, R7 ;  /* 0x000000057c7c7223 */ /* 0x000fe20000010007 */
[----:B------:R-:W-:Y:S02]  /*4e90*/  HADD2.F32 R125, -RZ, R48.H1_H1 ;  /* 0x30000030ff7d7230 */ /* 0x000fe40000004100 */
[----:B------:R-:W-:Y:S02]  /*4ea0*/  HADD2.F32 R5, -RZ, R80.H1_H1 ;  /* 0x30000050ff057230 */ /* 0x000fe40000004100 */
[C---:B------:R-:W-:Y:S01]  /*4eb0*/  FFMA.FTZ R137, R4.reuse, R137, R113 ;  /* 0x0000008904897223 */ /* 0x040fe20000010071 */
[----:B------:R-:W-:Y:S02]  /*4ec0*/  HADD2.F32 R113, -RZ, R29.H0_H0 ;  /* 0x2000001dff717230 */ /* 0x000fe40000004100 */
[----:B------:R-:W-:Y:S02]  /*4ed0*/  HADD2.F32 R7, -RZ, R61.H0_H0 ;  /* 0x2000003dff077230 */ /* 0x000fe40000004100 */
[----:B------:R-:W-:Y:S01]  /*4ee0*/  FFMA.FTZ R125, R4, R125, R5 ;  /* 0x0000007d047d7223 */ /* 0x000fe20000010005 */
[----:B------:R-:W-:-:S02]  /*4ef0*/  HADD2.F32 R5, -RZ, R49.H0_H0 ;  /* 0x20000031ff057230 */ /* 0x000fc40000004100 */
[----:B------:R-:W-:Y:S01]  /*4f00*/  FADD.FTZ R4, -R10, R139 ;  /* 0x0000008b0a047221 */ /* 0x000fe20000010100 */
[----:B------:R-:W-:Y:S02]  /*4f10*/  HADD2.F32 R139, -RZ, R49.H1_H1 ;  /* 0x30000031ff8b7230 */ /* 0x000fe40000004100 */
[C---:B------:R-:W-:Y:S01]  /*4f20*/  FFMA.FTZ R113, R136.reuse, R113, R7 ;  /* 0x0000007188717223 */ /* 0x040fe20000010007 */
[----:B------:R-:W-:Y:S02]  /*4f30*/  HADD2.F32 R7, -RZ, R81.H0_H0 ;  /* 0x20000051ff077230 */ /* 0x000fe40000004100 */
[----:B------:R-:W-:Y:S01]  /*4f40*/  FMUL.FTZ R4, R119, R4 ;  /* 0x0000000477047220 */ /* 0x000fe20000410000 */
[----:B------:R-:W-:Y:S01]  /*4f50*/  HADD2.F32 R159, -RZ, R50.H0_H0 ;  /* 0x20000032ff9f7230 */ /* 0x000fe20000004100 */
[----:B------:R-:W-:Y:S01]  /*4f60*/  F2FP.F16.F32.PACK_AB R112, R137, R112 ;  /* 0x000000708970723e */ /* 0x000fe200000000ff */
[----:B------:R-:W-:Y:S02]  /*4f70*/  HADD2.F32 R161, -RZ, R51.H1_H1 ;  /* 0x30000033ffa17230 */ /* 0x000fe40000004100 */
[----:B------:R-:W-:Y:S01]  /*4f80*/  FFMA.FTZ R138, R136, R5, R7 ;  /* 0x00000005888a7223 */ /* 0x000fe20000010007 */
[----:B------:R-:W-:-:S02]  /*4f90*/  HADD2.F32 R5, -RZ, R29.H1_H1 ;  /* 0x3000001dff057230 */ /* 0x000fc40000004100 */
[C---:B------:R-:W-:Y:S01]  /*4fa0*/  FFMA.FTZ R139, R4.reuse, R139, R6 ;  /* 0x0000008b048b7223 */ /* 0x040fe20000010006 */
[----:B------:R-:W-:Y:S01]  /*4fb0*/  HADD2.F32 R7, -RZ, R61.H1_H1 ;  /* 0x3000003dff077230 */ /* 0x000fe20000004100 */
[----:B------:R-:W-:Y:S01]  /*4fc0*/  F2FP.F16.F32.PACK_AB R6, R155, R148 ;  /* 0x000000949b06723e */ /* 0x000fe200000000ff */
[----:B------:R-:W-:Y:S02]  /*4fd0*/  HADD2.F32 R148, -RZ, R82.H1_H1 ;  /* 0x30000052ff947230 */ /* 0x000fe40000004100 */
[----:B------:R-:W-:Y:S02]  /*4fe0*/  HADD2.F32 R155, -RZ, R63.H0_H0 ;  /* 0x2000003fff9b7230 */ /* 0x000fe40000004100 */
[----:B------:R-:W-:Y:S01]  /*4ff0*/  FFMA.FTZ R136, R4, R5, R7 ;  /* 0x0000000504887223 */ /* 0x000fe20000010007 */
[----:B------:R-:W-:Y:S02]  /*5000*/  HADD2.F32 R5, -RZ, R30.H0_H0 ;  /* 0x2000001eff057230 */ /* 0x000fe40000004100 */
[----:B------:R-:W-:-:S02]  /*5010*/  HADD2.F32 R7, -RZ, R62.H0_H0 ;  /* 0x2000003eff077230 */ /* 0x000fc40000004100 */
[----:B------:R-:W-:Y:S01]  /*5020*/  HADD2.F32 R4, -RZ, R82.H0_H0 ;  /* 0x20000052ff047230 */ /* 0x000fe20000004100 */
[----:B------:R-:W-:Y:S02]  /*5030*/  F2FP.F16.F32.PACK_AB R113, R136, R113 ;  /* 0x000000718871723e */ /* 0x000fe400000000ff */
[C---:B------:R-:W-:Y:S01]  /*5040*/  FFMA.FTZ R114, R140.reuse, R5, R7 ;  /* 0x000000058c727223 */ /* 0x040fe20000010007 */
[----:B------:R-:W-:Y:S01]  /*5050*/  F2FP.F16.F32.PACK_AB R5, R149, R142 ;  /* 0x0000008e9505723e */ /* 0x000fe200000000ff */
[----:B------:R-:W-:Y:S01]  /*5060*/  FFMA.FTZ R140, R140, R159, R4 ;  /* 0x0000009f8c8c7223 */ /* 0x000fe20000010004 */
[----:B------:R-:W-:Y:S01]  /*5070*/  F2FP.F16.F32.PACK_AB R4, R145, R132 ;  /* 0x000000849104723e */ /* 0x000fe200000000ff */
[----:B------:R-:W-:Y:S01]  /*5080*/  FADD.FTZ R132, -R10, R141 ;  /* 0x0000008d0a847221 */ /* 0x000fe20000010100 */
[----:B------:R-:W-:Y:S01]  /*5090*/  F2FP.F16.F32.PACK_AB R7, R157, R150 ;  /* 0x000000969d07723e */ /* 0x000fe200000000ff */
[----:B------:R-:W-:Y:S01]  /*50a0*/  IMAD.WIDE.U32 R142, R143, 0x10, R134 ;  /* 0x000000108f8e7825 */ /* 0x000fe200078e0086 */
[----:B------:R-:W0:Y:S03]  /*50b0*/  LDC.64 R136, c[0x0][0x380] ;  /* 0x0000e000ff887b82 */ /* 0x000e260000000a00 */
[----:B------:R-:W-:Y:S01]  /*50c0*/  FMUL.FTZ R132, R119, R132 ;  /* 0x0000008477847220 */ /* 0x000fe20000410000 */
[----:B------:R-:W-:Y:S01]  /*50d0*/  HADD2.F32 R145, -RZ, R30.H1_H1 ;  /* 0x3000001eff917230 */ /* 0x000fe20000004100 */
[----:B------:R1:W-:Y:S01]  /*50e0*/  STG.E.128 desc[UR6][R142.64], R4 ;  /* 0x000000048e007986 */ /* 0x0003e2000c101d06 */
[----:B------:R-:W-:-:S02]  /*50f0*/  HADD2.F32 R141, -RZ, R62.H1_H1 ;  /* 0x3000003eff8d7230 */ /* 0x000fc40000004100 */
[----:B------:R-:W-:Y:S02]  /*5100*/  HADD2.F32 R149, -RZ, R50.H1_H1 ;  /* 0x30000032ff957230 */ /* 0x000fe40000004100 */
[----:B------:R-:W-:Y:S02]  /*5110*/  HADD2.F32 R159, -RZ, R31.H1_H1 ;  /* 0x3000001fff9f7230 */ /* 0x000fe40000004100 */
[C---:B------:R-:W-:Y:S01]  /*5120*/  FFMA.FTZ R145, R132.reuse, R145, R141 ;  /* 0x0000009184917223 */ /* 0x040fe2000001008d */
[----:B------:R-:W-:Y:S02]  /*5130*/  HADD2.F32 R157, -RZ, R51.H0_H0 ;  /* 0x20000033ff9d7230 */ /* 0x000fe40000004100 */
[----:B------:R-:W-:Y:S01]  /*5140*/  FFMA.FTZ R141, R132, R149, R148 ;  /* 0x00000095848d7223 */ /* 0x000fe20000010094 */
[----:B------:R-:W-:Y:S01]  /*5150*/  FADD.FTZ R132, -R10, R121 ;  /* 0x000000790a847221 */ /* 0x000fe20000010100 */
[----:B------:R-:W-:Y:S01]  /*5160*/  HADD2.F32 R149, -RZ, R31.H0_H0 ;  /* 0x2000001fff957230 */ /* 0x000fe20000004100 */
[----:B------:R-:W-:Y:S01]  /*5170*/  F2FP.F16.F32.PACK_AB R114, R145, R114 ;  /* 0x000000729172723e */ /* 0x000fe200000000ff */
[----:B------:R-:W-:-:S02]  /*5180*/  HADD2.F32 R121, -RZ, R63.H1_H1 ;  /* 0x3000003fff797230 */ /* 0x000fc40000004100 */
[----:B------:R-:W-:Y:S01]  /*5190*/  FMUL.FTZ R132, R119, R132 ;  /* 0x0000008477847220 */ /* 0x000fe20000410000 */
[----:B------:R-:W-:-:S03]  /*51a0*/  HADD2.F32 R150, -RZ, R83.H0_H0 ;  /* 0x20000053ff967230 */ /* 0x000fc60000004100 */
[----:B------:R-:W-:Y:S01]  /*51b0*/  FFMA.FTZ R148, R132, R149, R155 ;  /* 0x0000009584947223 */ /* 0x000fe2000001009b */
[----:B-1----:R-:W-:Y:S02]  /*51c0*/  HADD2.F32 R4, -RZ, R83.H1_H1 ;  /* 0x30000053ff047230 */ /* 0x002fe40000004100 */
[----:B------:R-:W-:Y:S01]  /*51d0*/  FFMA.FTZ R149, R122, R159, R121 ;  /* 0x0000009f7a957223 */ /* 0x000fe20000010079 */
[----:B------:R-:W-:Y:S02]  /*51e0*/  HADD2.F32 R5, -RZ, R32.H0_H0 ;  /* 0x20000020ff057230 */ /* 0x000fe40000004100 */
[----:B------:R-:W-:Y:S01]  /*51f0*/  FFMA.FTZ R142, R132, R157, R150 ;  /* 0x0000009d848e7223 */ /* 0x000fe20000010096 */
[----:B------:R-:W-:Y:S02]  /*5200*/  HADD2.F32 R7, -RZ, R56.H0_H0 ;  /* 0x20000038ff077230 */ /* 0x000fe40000004100 */
[----:B------:R-:W-:Y:S01]  /*5210*/  FFMA.FTZ R143, R122, R161, R4 ;  /* 0x000000a17a8f7223 */ /* 0x000fe20000010004 */
[----:B------:R-:W-:Y:S01]  /*5220*/  FADD.FTZ R4, -R10, R13 ;  /* 0x0000000d0a047221 */ /* 0x000fe20000010100 */
[----:B------:R-:W-:Y:S01]  /*5230*/  FMUL.FTZ R122, R119, R12 ;  /* 0x0000000c777a7220 */ /* 0x000fe20000410000 */
[----:B------:R-:W-:-:S02]  /*5240*/  HADD2.F32 R121, -RZ, R52.H0_H0 ;  /* 0x20000034ff797230 */ /* 0x000fc40000004100 */
[----:B------:R-:W-:Y:S01]  /*5250*/  FADD.FTZ R150, -R10, R9 ;  /* 0x000000090a967221 */ /* 0x000fe20000010100 */
[----:B------:R-:W-:Y:S01]  /*5260*/  FMUL.FTZ R4, R119, R4 ;  /* 0x0000000477047220 */ /* 0x000fe20000410000 */
[----:B------:R-:W-:Y:S01]  /*5270*/  HADD2.F32 R6, -RZ, R76.H0_H0 ;  /* 0x2000004cff067230 */ /* 0x000fe20000004100 */
[----:B0-----:R-:W-:Y:S01]  /*5280*/  IADD3 R3, PT, PT, R3, R136, RZ ;  /* 0x0000008803037210 */ /* 0x001fe20007ffe0ff */
[----:B------:R-:W-:Y:S02]  /*5290*/  HADD2.F32 R13, -RZ, R32.H1_H1 ;  /* 0x30000020ff0d7230 */ /* 0x000fe40000004100 */
[C---:B------:R-:W-:Y:S01]  /*52a0*/  FFMA.FTZ R12, R4.reuse, R5, R7 ;  /* 0x00000005040c7223 */ /* 0x040fe20000010007 */
[----:B------:R-:W-:Y:S02]  /*52b0*/  HADD2.F32 R155, -RZ, R56.H1_H1 ;  /* 0x30000038ff9b7230 */ /* 0x000fe40000004100 */
[----:B------:R-:W-:Y:S01]  /*52c0*/  FFMA.FTZ R4, R4, R121, R6 ;  /* 0x0000007904047223 */ /* 0x000fe20000010006 */
[----:B------:R-:W-:-:S02]  /*52d0*/  HADD2.F32 R5, -RZ, R52.H1_H1 ;  /* 0x30000034ff057230 */ /* 0x000fc40000004100 */
[----:B------:R-:W-:Y:S01]  /*52e0*/  FADD.FTZ R6, -R10, R15 ;  /* 0x0000000f0a067221 */ /* 0x000fe20000010100 */
[----:B------:R-:W-:Y:S02]  /*52f0*/  HADD2.F32 R7, -RZ, R76.H1_H1 ;  /* 0x3000004cff077230 */ /* 0x000fe40000004100 */
[C---:B------:R-:W-:Y:S01]  /*5300*/  FFMA.FTZ R13, R122.reuse, R13, R155 ;  /* 0x0000000d7a0d7223 */ /* 0x040fe2000001009b */
[----:B------:R-:W-:Y:S02]  /*5310*/  HADD2.F32 R121, -RZ, R33.H0_H0 ;  /* 0x20000021ff797230 */ /* 0x000fe40000004100 */
[----:B------:R-:W-:Y:S01]  /*5320*/  FMUL.FTZ R150, R119, R150 ;  /* 0x0000009677967220 */ /* 0x000fe20000410000 */
[----:B------:R-:W-:Y:S02]  /*5330*/  HADD2.F32 R155, -RZ, R57.H0_H0 ;  /* 0x20000039ff9b7230 */ /* 0x000fe40000004100 */
[----:B------:R-:W-:Y:S01]  /*5340*/  FFMA.FTZ R5, R122, R5, R7 ;  /* 0x000000057a057223 */ /* 0x000fe20000010007 */
[----:B------:R-:W-:-:S02]  /*5350*/  HADD2.F32 R7, -RZ, R53.H0_H0 ;  /* 0x20000035ff077230 */ /* 0x000fc40000004100 */
[----:B------:R-:W-:Y:S01]  /*5360*/  FMUL.FTZ R122, R119, R6 ;  /* 0x00000006777a7220 */ /* 0x000fe20000410000 */
[----:B------:R-:W-:Y:S02]  /*5370*/  HADD2.F32 R15, -RZ, R77.H0_H0 ;  /* 0x2000004dff0f7230 */ /* 0x000fe40000004100 */
[C---:B------:R-:W-:Y:S01]  /*5380*/  FFMA.FTZ R121, R14.reuse, R121, R155 ;  /* 0x000000790e797223 */ /* 0x040fe2000001009b */
[----:B------:R-:W-:Y:S01]  /*5390*/  HADD2.F32 R155, -RZ, R33.H1_H1 ;  /* 0x30000021ff9b7230 */ /* 0x000fe20000004100 */
[----:B------:R-:W-:Y:S01]  /*53a0*/  ISETP.GE.AND P2, PT, R3, R137, PT ;  /* 0x000000890300720c */ /* 0x000fe20003f46270 */
[----:B------:R-:W-:Y:S02]  /*53b0*/  HADD2.F32 R157, -RZ, R57.H1_H1 ;  /* 0x30000039ff9d7230 */ /* 0x000fe40000004100 */
[----:B------:R-:W-:Y:S01]  /*53c0*/  FFMA.FTZ R6, R14, R7, R15 ;  /* 0x000000070e067223 */ /* 0x000fe2000001000f */
[----:B------:R-:W-:Y:S01]  /*53d0*/  HADD2.F32 R7, -RZ, R53.H1_H1 ;  /* 0x30000035ff077230 */ /* 0x000fe20000004100 */
[----:B------:R-:W-:Y:S01]  /*53e0*/  F2FP.F16.F32.PACK_AB R115, R149, R148 ;  /* 0x000000949573723e */ /* 0x000fe200000000ff */
[----:B------:R-:W-:-:S02]  /*53f0*/  HADD2.F32 R15, -RZ, R77.H1_H1 ;  /* 0x3000004dff0f7230 */ /* 0x000fc40000004100 */
[C---:B------:R-:W-:Y:S01]  /*5400*/  FFMA.FTZ R14, R122.reuse, R155, R157 ;  /* 0x0000009b7a0e7223 */ /* 0x040fe2000001009d */
[----:B------:R-:W-:Y:S02]  /*5410*/  HADD2.F32 R155, -RZ, R58.H0_H0 ;  /* 0x2000003aff9b7230 */ /* 0x000fe40000004100 */
[----:B------:R-:W-:Y:S02]  /*5420*/  HADD2.F32 R157, -RZ, R54.H0_H0 ;  /* 0x20000036ff9d7230 */ /* 0x000fe40000004100 */
[----:B------:R-:W-:Y:S01]  /*5430*/  FFMA.FTZ R7, R122, R7, R15 ;  /* 0x000000077a077223 */ /* 0x000fe2000001000f */
[----:B------:R-:W-:Y:S01]  /*5440*/  HADD2.F32 R15, -RZ, R34.H0_H0 ;  /* 0x20000022ff0f7230 */ /* 0x000fe20000004100 */
[----:B------:R-:W-:Y:S01]  /*5450*/  F2FP.F16.F32.PACK_AB R121, R14, R121 ;  /* 0x000000790e79723e */ /* 0x000fe200000000ff */
[----:B------:R-:W-:Y:S02]  /*5460*/  HADD2.F32 R132, -RZ, R78.H0_H0 ;  /* 0x2000004eff847230 */ /* 0x000fe40000004100 */
[----:B------:R-:W-:-:S02]  /*5470*/  HADD2.F32 R9, -RZ, R58.H1_H1 ;  /* 0x3000003aff097230 */ /* 0x000fc40000004100 */
[C---:B------:R-:W-:Y:S01]  /*5480*/  FFMA.FTZ R122, R8.reuse, R15, R155 ;  /* 0x0000000f087a7223 */ /* 0x040fe2000001009b */
[----:B------:R-:W-:Y:S02]  /*5490*/  HADD2.F32 R15, -RZ, R34.H1_H1 ;  /* 0x30000022ff0f7230 */ /* 0x000fe40000004100 */
[----:B------:R-:W-:Y:S01]  /*54a0*/  FFMA.FTZ R8, R8, R157, R132 ;  /* 0x0000009d08087223 */ /* 0x000fe20000010084 */
        /* <DEDUP_REMOVED lines=8> */
[----:B------:R-:W-:-:S02]  /*5530*/  HADD2.F32 R155, -RZ, R59.H0_H0 ;  /* 0x2000003bff9b7230 */ /* 0x000fc40000004100 */
[----:B------:R-:W-:Y:S01]  /*5540*/  FMUL.FTZ R132, R119, R132 ;  /* 0x0000008477847220 */ /* 0x000fe20000410000 */
[----:B------:R-:W-:Y:S01]  /*5550*/  F2FP.F16.F32.PACK_AB R119, R153, R130 ;  /* 0x000000829977723e */ /* 0x000fe200000000ff */
[----:B------:R-:W-:Y:S02]  /*5560*/  HADD2.F32 R10, -RZ, R79.H0_H0 ;  /* 0x2000004fff0a7230 */ /* 0x000fe40000004100 */
[C---:B------:R-:W-:Y:S01]  /*5570*/  FFMA.FTZ R123, R132.reuse, R123, R155 ;  /* 0x0000007b847b7223 */ /* 0x040fe2000001009b */
[----:B------:R-:W-:Y:S02]  /*5580*/  HADD2.F32 R155, -RZ, R55.H1_H1 ;  /* 0x30000037ff9b7230 */ /* 0x000fe40000004100 */
[----:B------:R-:W-:Y:S02]  /*5590*/  HADD2.F32 R130, -RZ, R79.H1_H1 ;  /* 0x3000004fff827230 */ /* 0x000fe40000004100 */
[----:B------:R-:W-:Y:S01]  /*55a0*/  FFMA.FTZ R10, R132, R157, R10 ;  /* 0x0000009d840a7223 */ /* 0x000fe2000001000a */
[----:B------:R-:W-:Y:S01]  /*55b0*/  IMAD.WIDE.U32 R152, R131, 0x10, R128 ;  /* 0x0000001083987825 */ /* 0x000fe200078e0080 */
[----:B------:R-:W-:-:S03]  /*55c0*/  F2FP.F16.F32.PACK_AB R123, R120, R123 ;  /* 0x0000007b787b723e */ /* 0x000fc600000000ff */
[----:B------:R-:W-:Y:S01]  /*55d0*/  FFMA.FTZ R11, R126, R155, R130 ;  /* 0x0000009b7e0b7223 */ /* 0x000fe20000010082 */
[----:B------:R-:W-:Y:S01]  /*55e0*/  IMAD.WIDE.U32 R130, R131, 0x10, R134 ;  /* 0x0000001083827825 */ /* 0x000fe200078e0086 */
[----:B------:R0:W-:Y:S01]  /*55f0*/  STG.E.128 desc[UR6][R152.64], R116 ;  /* 0x0000007498007986 */ /* 0x0001e2000c101d06 */
[----:B------:R-:W-:Y:S02]  /*5600*/  F2FP.F16.F32.PACK_AB R120, R13, R12 ;  /* 0x0000000c0d78723e */ /* 0x000fe400000000ff */
[----:B------:R-:W-:Y:S01]  /*5610*/  IMAD.WIDE.U32 R126, R133, 0x10, R128 ;  /* 0x00000010857e7825 */ /* 0x000fe200078e0080 */
[----:B------:R-:W-:Y:S01]  /*5620*/  F2FP.F16.F32.PACK_AB R11, R11, R10 ;  /* 0x0000000a0b0b723e */ /* 0x000fe200000000ff */
[----:B------:R1:W-:Y:S01]  /*5630*/  STG.E.128 desc[UR6][R130.64], R108 ;  /* 0x0000006c82007986 */ /* 0x0003e2000c101d06 */
[----:B------:R-:W-:Y:S01]  /*5640*/  F2FP.F16.F32.PACK_AB R10, R9, R8 ;  /* 0x00000008090a723e */ /* 0x000fe200000000ff */
[----:B------:R-:W-:Y:S01]  /*5650*/  IMAD.WIDE.U32 R132, R133, 0x10, R134 ;  /* 0x0000001085847825 */ /* 0x000fe200078e0086 */
[----:B------:R-:W-:Y:S01]  /*5660*/  F2FP.F16.F32.PACK_AB R9, R7, R6 ;  /* 0x000000060709723e */ /* 0x000fe200000000ff */
[----:B------:R1:W-:Y:S01]  /*5670*/  STG.E.128 desc[UR6][R126.64], R112 ;  /* 0x000000707e007986 */ /* 0x0003e2000c101d06 */
[----:B------:R-:W-:Y:S01]  /*5680*/  F2FP.F16.F32.PACK_AB R8, R5, R4 ;  /* 0x000000040508723e */ /* 0x000fe200000000ff */
[----:B------:R-:W-:-:S04]  /*5690*/  IMAD.WIDE.U32 R128, R151, 0x10, R128 ;  /* 0x0000001097807825 */ /* 0x000fc800078e0080 */
[----:B------:R-:W-:Y:S01]  /*56a0*/  IMAD.WIDE.U32 R134, R151, 0x10, R134 ;  /* 0x0000001097867825 */ /* 0x000fe200078e0086 */
[----:B0-----:R-:W-:Y:S02]  /*56b0*/  F2FP.F16.F32.PACK_AB R119, R143, R142 ;  /* 0x0000008e8f77723e */ /* 0x001fe400000000ff */
[----:B------:R-:W-:Y:S02]  /*56c0*/  F2FP.F16.F32.PACK_AB R118, R141, R140 ;  /* 0x0000008c8d76723e */ /* 0x000fe400000000ff */
[----:B------:R-:W-:Y:S02]  /*56d0*/  F2FP.F16.F32.PACK_AB R117, R139, R138 ;  /* 0x0000008a8b75723e */ /* 0x000fe400000000ff */
[----:B------:R-:W-:-:S05]  /*56e0*/  F2FP.F16.F32.PACK_AB R116, R125, R124 ;  /* 0x0000007c7d74723e */ /* 0x000fca00000000ff */
[----:B------:R1:W-:Y:S04]  /*56f0*/  STG.E.128 desc[UR6][R132.64], R116 ;  /* 0x0000007484007986 */ /* 0x0003e8000c101d06 */
[----:B------:R1:W-:Y:S04]  /*5700*/  STG.E.128 desc[UR6][R128.64], R120 ;  /* 0x0000007880007986 */ /* 0x0003e8000c101d06 */
[----:B------:R1:W-:Y:S01]  /*5710*/  STG.E.128 desc[UR6][R134.64], R8 ;  /* 0x0000000886007986 */ /* 0x0003e2000c101d06 */
[----:B------:R-:W-:Y:S05]  /*5720*/  @!P2 BRA `(.L_x_2269) ;  /* 0xffffffb000b8a947 */ /* 0x000fea000383ffff */
[----:B------:R-:W-:Y:S05]  /*5730*/  EXIT ;  /* 0x000000000000794d */ /* 0x000fea0003800000 */
.L_x_2270:
        /* <DEDUP_REMOVED lines=12> */
.L_x_22309:


//--------------------- .text._ZN10layer_norm31ln_parallel_residual_fwd_kernelINS_13Kernel_traitsI6__halfS2_S2_S2_fjLj5120ELj1ELj1ELj4ELj16ENS_18Kernel_traits_baseILj5120ES2_S2_S2_S2_fjLj128EEEEELb0ELb1ELb0EEEvNS_9FwdParamsE --------------------------
	.section	.text._ZN10layer_norm31ln_parallel_residual_fwd_kernelINS_13Kernel_traitsI6__halfS2_S2_S2_fjLj5120ELj1ELj1ELj4ELj16ENS_18Kernel_traits_baseILj5120ES2_S2_S2_S2_fjLj128EEEEELb0ELb1ELb0EEEvNS_9FwdParamsE,"ax",@progbits
	.align	128
        .global         _ZN10layer_norm31ln_parallel_residual_fwd_kernelINS_13Kernel_traitsI6__halfS2_S2_S2_fjLj5120ELj1ELj1ELj4ELj16ENS_18Kernel_traits_baseILj5120ES2_S2_S2_S2_fjLj128EEEEELb0ELb1ELb0EEEvNS_9FwdParamsE
        .type           _ZN10layer_norm31ln_parallel_residual_fwd_kernelINS_13Kernel_traitsI6__halfS2_S2_S2_fjLj5120ELj1ELj1ELj4ELj16ENS_18Kernel_traits_baseILj5120ES2_S2_S2_S2_fjLj128EEEEELb0ELb1ELb0EEEvNS_9FwdParamsE,@function
        .size           _ZN10layer_norm31ln_parallel_residual_fwd_kernelINS_13Kernel_traitsI6__halfS2_S2_S2_fjLj5120ELj1ELj1ELj4ELj16ENS_18Kernel_traits_baseILj5120ES2_S2_S2_S2_fjLj128EEEEELb0ELb1ELb0EEEvNS_9FwdParamsE,(.L_x_22310 - _ZN10layer_norm31ln_parallel_residual_fwd_kernelINS_13Kernel_traitsI6__halfS2_S2_S2_fjLj5120ELj1ELj1ELj4ELj16ENS_18Kernel_traits_baseILj5120ES2_S2_S2_S2_fjLj128EEEEELb0ELb1ELb0EEEvNS_9FwdParamsE)
        .other          _ZN10layer_norm31ln_parallel_residual_fwd_kernelINS_13Kernel_traitsI6__halfS2_S2_S2_fjLj5120ELj1ELj1ELj4ELj16ENS_18Kernel_traits_baseILj5120ES2_S2_S2_S2_fjLj128EEEEELb0ELb1ELb0EEEvNS_9FwdParamsE,@"STO_CUDA_ENTRY STV_DEFAULT"
_ZN10layer_norm31ln_parallel_residual_fwd_kernelINS_13Kernel_traitsI6__halfS2_S2_S2_fjLj5120ELj1ELj1ELj4ELj16ENS_18Kernel_traits_baseILj5120ES2_S2_S2_S2_fjLj128EEEEELb0ELb1ELb0EEEvNS_9FwdParamsE:
.text._ZN10layer_norm31ln_parallel_residual_fwd_kernelINS_13Kernel_traitsI6__halfS2_S2_S2_fjLj5120ELj1ELj1ELj4ELj16ENS_18Kernel_traits_baseILj5120ES2_S2_S2_S2_fjLj128EEEEELb0ELb1ELb0EEEvNS_9FwdParamsE:
        /* <DEDUP_REMOVED lines=13> */
[----:B------:R-:W-:Y:S02]  /*00d0*/  LOP3.LUT R7, R9, 0x1f, R8, 0xf8, !PT ;  /* 0x0000001f09077812 */ /* 0x000fe400078ef808 */
[----:B----4-:R-:W-:Y:S02]  /*00e0*/  MOV R5, UR4 ;  /* 0x0000000400057c02 */ /* 0x010fe40008000f00 */
[----:B------:R-:W-:-:S04]  /*00f0*/  LOP3.LUT R3, R7, 0x7f, RZ, 0x3c, !PT ;  /* 0x0000007f07037812 */ /* 0x000fc800078e3cff */
[----:B------:R-:W-:Y:S01]  /*0100*/  LEA.HI.SX32 R4, R0, R3, 0x1d ;  /* 0x0000000300047211 */ /* 0x000fe200078feaff */
[----:B---3--:R-:W-:Y:S06]  /*0110*/  BRA.U !UP0, `(.L_x_2272) ;  /* 0x0000000108a87547 */ /* 0x008fec000b800000 */
        /* <DEDUP_REMOVED lines=13> */
[C---:B-1----:R-:W-:Y:S01]  /*01f0*/  @P1 IMAD.WIDE.U32 R14, R25.reuse, 0x10, R14 ;  /* 0x00000010190e1825 */ /* 0x042fe200078e000e */
[----:B------:R-:W-:-:S04]  /*0200*/  @P1 IADD3 R25, PT, PT, R25, 0x80, RZ ;  /* 0x0000008019191810 */ /* 0x000fc80007ffe0ff */
        /* <DEDUP_REMOVED lines=27> */
.L_x_2272:
        /* <DEDUP_REMOVED lines=11> */
[C---:B0-----:R-:W-:Y:S01]  /*0470*/  @P1 IMAD.WIDE.U32 R2, R21.reuse, 0x10, R2 ;  /* 0x0000001015021825 */ /* 0x041fe200078e0002 */
[----:B------:R-:W-:-:S04]  /*0480*/  @P1 IADD3 R21, PT, PT, R21, 0x80, RZ ;  /* 0x0000008015151810 */ /* 0x000fc80007ffe0ff */
[----:B------:R0:W5:Y:S02]  /*0490*/  @P1 LDG.E.128 R60, desc[UR6][R2.64] ;  /* 0x00000006023c1981 */ /* 0x000164000c1e1d00 */
[----:B------:R-:W4:Y:S01]  /*04a0*/  @P0 LDC.64 R12, c[0x0][0x3d0] ;  /* 0x0000f400ff0c0b82 */ /* 0x000f220000000a00 */
[C---:B-1----:R-:W-:Y:S01]  /*04b0*/  @P2 IMAD.WIDE.U32 R14, R21.reuse, 0x10, R10 ;  /* 0x00000010150e2825 */ /* 0x042fe200078e000a */
[----:B------:R-:W-:-:S04]  /*04c0*/  @P2 IADD3 R21, PT, PT, R21, 0x80, RZ ;  /* 0x0000008015152810 */ /* 0x000fc80007ffe0ff */
[----:B------:R0:W5:Y:S01]  /*04d0*/  @P2 LDG.E.128 R52, desc[UR6][R14.64] ;  /* 0x000000060e342981 */ /* 0x000162000c1e1d00 */
[C---:B--2---:R-:W-:Y:S01]  /*04e0*/  @P3 IMAD.WIDE.U32 R16, R21.reuse, 0x10, R16 ;  /* 0x0000001015103825 */ /* 0x044fe200078e0010 */
[----:B------:R-:W-:-:S04]  /*04f0*/  @P3 IADD3 R21, PT, PT, R21, 0x80, RZ ;  /* 0x0000008015153810 */ /* 0x000fc80007ffe0ff */
[----:B------:R0:W5:Y:S01]  /*0500*/  @P3 LDG.E.128 R44, desc[UR6][R16.64] ;  /* 0x00000006102c3981 */ /* 0x000162000c1e1d00 */
[----:B---3--:R-:W-:-:S05]  /*0510*/  @P4 IMAD.WIDE.U32 R10, R21, 0x10, R18 ;  /* 0x00000010150a4825 */ /* 0x008fca00078e0012 */
[----:B------:R0:W5:Y:S01]  /*0520*/  @P4 LDG.E.128 R36, desc[UR6][R10.64] ;  /* 0x000000060a244981 */ /* 0x000162000c1e1d00 */
[----:B----4-:R-:W-:-:S05]  /*0530*/  @P0 IMAD.WIDE.U32 R12, R7, 0x10, R12 ;  /* 0x00000010070c0825 */ /* 0x010fca00078e000c */
[----:B------:R0:W5:Y:S01]  /*0540*/  @P0 LDG.E.128 R68, desc[UR6][R12.64] ;  /* 0x000000060c440981 */ /* 0x000162000c1e1d00 */
[----:B------:R-:W-:Y:S02]  /*0550*/  HFMA2 R42, -RZ, RZ, 0, 0 ;  /* 0x00000000ff2a7431 */ /* 0x000fe400000001ff */
[----:B------:R-:W-:Y:S01]  /*0560*/  HFMA2 R58, -RZ, RZ, 0, 0 ;  /* 0x00000000ff3a7431 */ /* 0x000fe200000001ff */
[----:B------:R-:W-:Y:S02]  /*0570*/  CS2R R40, SRZ ;  /* 0x0000000000287805 */ /* 0x000fe4000001ff00 */
[----:B------:R-:W-:Y:S02]  /*0580*/  MOV R50, RZ ;  /* 0x000000ff00327202 */ /* 0x000fe40000000f00 */
[----:B------:R-:W-:Y:S02]  /*0590*/  CS2R R48, SRZ ;  /* 0x0000000000307805 */ /* 0x000fe4000001ff00 */
[----:B------:R-:W-:-:S02]  /*05a0*/  CS2R R56, SRZ ;  /* 0x0000000000387805 */ /* 0x000fc4000001ff00 */
[----:B------:R-:W-:Y:S02]  /*05b0*/  MOV R66, RZ ;  /* 0x000000ff00427202 */ /* 0x000fe40000000f00 */
[----:B------:R-:W-:Y:S02]  /*05c0*/  CS2R R64, SRZ ;  /* 0x0000000000407805 */ /* 0x000fe4000001ff00 */
[----:B------:R-:W-:Y:S02]  /*05d0*/  @P0 MOV R67, RZ ;  /* 0x000000ff00430202 */ /* 0x000fe40000000f00 */
[----:B------:R-:W-:Y:S02]  /*05e0*/  @P4 CS2R R34, SRZ ;  /* 0x0000000000224805 */ /* 0x000fe4000001ff00 */
[----:B------:R-:W-:Y:S02]  /*05f0*/  @P4 CS2R R32, SRZ ;  /* 0x0000000000204805 */ /* 0x000fe4000001ff00 */
[----:B------:R-:W-:-:S02]  /*0600*/  @P1 MOV R59, RZ ;  /* 0x000000ff003b1202 */ /* 0x000fc40000000f00 */
[----:B------:R-:W-:Y:S02]  /*0610*/  @P2 MOV R51, RZ ;  /* 0x000000ff00332202 */ /* 0x000fe40000000f00 */
[----:B0-----:R-:W-:-:S07]  /*0620*/  @P3 MOV R43, RZ ;  /* 0x000000ff002b3202 */ /* 0x001fce0000000f00 */
.L_x_2273:
[----:B------:R-:W-:Y:S05]  /*0630*/  BSYNC.RECONVERGENT B0 ;  /* 0x0000000000007941 */ /* 0x000fea0003800200 */
.L_x_2271:
[----:B------:R-:W0:Y:S02]  /*0640*/  LDCU UR4, c[0x0][0x384] ;  /* 0x00007080ff0477ac */ /* 0x000e240008000800 */
[----:B0-----:R-:W-:-:S13]  /*0650*/  ISETP.GE.AND P1, PT, R5, UR4, PT ;  /* 0x0000000405007c0c */ /* 0x001fda000bf26270 */
[----:B------:R-:W-:Y:S05]  /*0660*/  @P1 EXIT ;  /* 0x000000000000194d */ /* 0x000fea0003800000 */
[----:B------:R-:W-:Y:S01]  /*0670*/  SHF.R.S32.HI R0, RZ, 0x3, R0 ;  /* 0x00000003ff007819 */ /* 0x000fe20000011400 */
[----:B------:R-:W0:Y:S01]  /*0680*/  LDC.64 R10, c[0x0][0x398] ;  /* 0x0000e600ff0a7b82 */ /* 0x000e220000000a00 */
[----:B------:R-:W0:Y:S02]  /*0690*/  LDCU.64 UR4, c[0x0][0x3a0] ;  /* 0x00007400ff0477ac */ /* 0x000e240008000a00 */
[C---:B------:R-:W-:Y:S02]  /*06a0*/  LOP3.LUT R2, R0.reuse, 0x7f, RZ, 0xc0, !PT ;  /* 0x0000007f00027812 */ /* 0x040fe400078ec0ff */
[----:B------:R-:W-:Y:S01]  /*06b0*/  SHF.L.U32 R0, R0, 0x1, RZ ;  /* 0x0000000100007819 */ /* 0x000fe200000006ff */
[----:B------:R-:W1:Y:S01]  /*06c0*/  LDCU UR10, c[0x0][0x388] ;  /* 0x00007100ff0a77ac */ /* 0x000e620008000800 */
[----:B------:R-:W-:Y:S01]  /*06d0*/  VIADDMNMX R9, R2, -R9, RZ, !PT ;  /* 0x8000000902097246 */ /* 0x000fe200078001ff */
[----:B------:R-:W-:Y:S01]  /*06e0*/  IMAD R3, R6, -0x20, R2 ;  /* 0xffffffe006037824 */ /* 0x000fe200078e0202 */
[----:B------:R-:W-:Y:S01]  /*06f0*/  LOP3.LUT R0, R0, 0xffffff00, RZ, 0xc0, !PT ;  /* 0xffffff0000007812 */ /* 0x000fe200078ec0ff */
[----:B------:R-:W2:Y:S01]  /*0700*/  LDCU.U8 UR8, c[0x0][0x410] ;  /* 0x00008200ff0877ac */ /* 0x000ea20008000000 */
[----:B------:R-:W-:-:S02]  /*0710*/  VIMNMX R9, PT, PT, R9, 0x20, PT ;  /* 0x0000002009097848 */ /* 0x000fc40003fe0100 */
[----:B------:R-:W-:Y:S01]  /*0720*/  VIMNMX R3, PT, PT, RZ, R3, !PT ;  /* 0x00000003ff037248 */ /* 0x000fe20007fe0100 */
[----:B------:R-:W3:Y:S01]  /*0730*/  LDCU UR9, c[0x0][0x400] ;  /* 0x00008000ff0977ac */ /* 0x000ee20008000800 */
[-C--:B------:R-:W-:Y:S02]  /*0740*/  LEA R9, R9, R0.reuse, 0x3 ;  /* 0x0000000009097211 */ /* 0x080fe400078e18ff */
[----:B------:R-:W-:Y:S01]  /*0750*/  VIMNMX R3, PT, PT, R3, 0x20, PT ;  /* 0x0000002003037848 */ /* 0x000fe20003fe0100 */
[----:B------:R-:W4:Y:S01]  /*0760*/  LDCU.64 UR12, c[0x0][0x398] ;  /* 0x00007300ff0c77ac */ /* 0x000f220008000a00 */
[----:B------:R-:W-:Y:S02]  /*0770*/  I2FP.F32.U32 R9, R9 ;  /* 0x0000000900097245 */ /* 0x000fe40000201000 */
[----:B------:R-:W-:Y:S01]  /*0780*/  LEA R0, R3, R0, 0x3 ;  /* 0x0000000003007211 */ /* 0x000fe200078e18ff */
[----:B------:R-:W0:Y:S01]  /*0790*/  LDCU.64 UR14, c[0x0][0x3a0] ;  /* 0x00007400ff0e77ac */ /* 0x000e220008000a00 */
[----:B------:R0:W0:Y:S02]  /*07a0*/  MUFU.RCP R2, R9 ;  /* 0x0000000900027308 */ /* 0x0000240000001000 */
[----:B0-----:R-:W-:Y:S01]  /*07b0*/  LOP3.LUT P1, RZ, R10, UR4, RZ, 0xfc, !PT ;  /* 0x000000040aff7c12 */ /* 0x001fe2000f82fcff */
[----:B------:R-:W-:-:S03]  /*07c0*/  UPLOP3.LUT UP1, UPT, UPT, UPT, UPT, 0x40, 0x4 ;  /* 0x000000000004789c */ /* 0x000fc60003f2e870 */
[----:B-1234-:R-:W-:-:S13]  /*07d0*/  LOP3.LUT P1, RZ, R11, UR5, RZ, 0xfc, P1 ;  /* 0x000000050bff7c12 */ /* 0x01efda000882fcff */
.L_x_2316:
[----:B------:R-:W-:Y:S01]  /*07e0*/  IMAD R72, R5, UR10, RZ ;  /* 0x0000000a05487c24 */ /* 0x000fe2000f8e02ff */
[----:B------:R-:W-:Y:S04]  /*07f0*/  BSSY.RECONVERGENT B0, `(.L_x_2274) ;  /* 0x0000089000007945 */ /* 0x000fe80003800200 */
[----:B------:R-:W-:-:S04]  /*0800*/  SHF.R.S32.HI R73, RZ, 0x1f, R72 ;  /* 0x0000001fff497819 */ /* 0x000fc80000011448 */
[----:B------:R-:W-:-:S04]  /*0810*/  LEA.HI R72, R73, R72, RZ, 0x3 ;  /* 0x0000004849487211 */ /* 0x000fc800078f18ff */
        /* <DEDUP_REMOVED lines=21> */
[--C-:B------:R-:W-:Y:S02]  /*0970*/  HADD2.F32 R22, -RZ, R74.reuse.H0_H0 ;  /* 0x2000004aff167230 */ /* 0x100fe40000004100 */
[----:B------:R-:W-:Y:S01]  /*0980*/  FADD.FTZ R3, R3, R18 ;  /* 0x0000001203037221 */ /* 0x000fe20000010000 */
[----:B------:R-:W-:Y:S02]  /*0990*/  HADD2.F32 R73, -RZ, R73.H1_H1 ;  /* 0x30000049ff497230 */ /* 0x000fe40000004100 */
[----:B------:R-:W-:-:S02]  /*09a0*/  HADD2.F32 R74, -RZ, R74.H1_H1 ;  /* 0x3000004aff4a7230 */ /* 0x000fc40000004100 */
[--C-:B------:R-:W-:Y:S02]  /*09b0*/  HADD2.F32 R23, -RZ, R29.reuse.H0_H0 ;  /* 0x2000001dff177230 */ /* 0x100fe40000004100 */
[----:B------:R-:W-:Y:S02]  /*09c0*/  HADD2.F32 R18, -RZ, R29.H1_H1 ;  /* 0x3000001dff127230 */ /* 0x000fe40000004100 */
[----:B------:R-:W-:Y:S02]  /*09d0*/  HADD2.F32 R81, -RZ, R30.H1_H1 ;  /* 0x3000001eff517230 */ /* 0x000fe40000004100 */
[----:B------:R-:W-:Y:S01]  /*09e0*/  FADD.FTZ R20, R20, R23 ;  /* 0x0000001714147221 */ /* 0x000fe20000010000 */
[--C-:B------:R-:W-:Y:S02]  /*09f0*/  HADD2.F32 R84, -RZ, R75.reuse.H0_H0 ;  /* 0x2000004bff547230 */ /* 0x100fe40000004100 */
[----:B------:R-:W-:Y:S01]  /*0a00*/  FADD.FTZ R73, R73, R18 ;  /* 0x0000001249497221 */ /* 0x000fe20000010000 */
[----:B------:R-:W-:-:S02]  /*0a10*/  HADD2.F32 R86, -RZ, R75.H1_H1 ;  /* 0x3000004bff567230 */ /* 0x000fc40000004100 */
[----:B------:R-:W-:Y:S01]  /*0a20*/  FADD.FTZ R74, R74, R81 ;  /* 0x000000514a4a7221 */ /* 0x000fe20000010000 */
[----:B------:R-:W-:Y:S02]  /*0a30*/  HADD2.F32 R75, -RZ, R30.H0_H0 ;  /* 0x2000001eff4b7230 */ /* 0x000fe40000004100 */
[----:B------:R-:W-:Y:S02]  /*0a40*/  HADD2.F32 R23, -RZ, R31.H0_H0 ;  /* 0x2000001fff177230 */ /* 0x000fe40000004100 */
[----:B------:R-:W-:Y:S02]  /*0a50*/  HADD2.F32 R18, -RZ, R24.H0_H0 ;  /* 0x20000018ff127230 */ /* 0x000fe40000004100 */
[----:B------:R-:W-:Y:S01]  /*0a60*/  FADD.FTZ R22, R22, R75 ;  /* 0x0000004b16167221 */ /* 0x000fe20000010000 */
[----:B------:R-:W-:Y:S02]  /*0a70*/  HADD2.F32 R81, -RZ, R25.H0_H0 ;  /* 0x20000019ff517230 */ /* 0x000fe40000004100 */
[----:B------:R-:W-:Y:S01]  /*0a80*/  FADD.FTZ R93, R84, R23 ;  /* 0x00000017545d7221 */ /* 0x000fe20000010000 */
[----:B------:R-:W-:-:S02]  /*0a90*/  HADD2.F32 R72, -RZ, R72.H1_H1 ;  /* 0x30000048ff487230 */ /* 0x000fc40000004100 */
[----:B------:R-:W-:Y:S01]  /*0aa0*/  FADD.FTZ R3, R3, R18 ;  /* 0x0000001203037221 */ /* 0x000fe20000010000 */
[----:B------:R-:W-:Y:S02]  /*0ab0*/  HADD2.F32 R21, -RZ, R28.H1_H1 ;  /* 0x3000001cff157230 */ /* 0x000fe40000004100 */
[----:B------:R-:W-:Y:S01]  /*0ac0*/  FADD.FTZ R81, R20, R81 ;  /* 0x0000005114517221 */ /* 0x000fe20000010000 */
        /* <DEDUP_REMOVED lines=20> */
.L_x_2277:
        /* <DEDUP_REMOVED lines=29> */
.L_x_2276:
        /* <DEDUP_REMOVED lines=30> */
.L_x_2279:
        /* <DEDUP_REMOVED lines=8> */
.L_x_2278:
[----:B------:R-:W1:Y:S01]  /*1040*/  @P1 LDC.64 R72, c[0x0][0x3a8] ;  /* 0x0000ea00ff481b82 */ /* 0x000e620000000a00 */
[C---:B------:R-:W-:Y:S01]  /*1050*/  IADD3 R105, PT, PT, R103.reuse, 0x80, RZ ;  /* 0x0000008067697810 */ /* 0x040fe20007ffe0ff */
[----:B-1----:R-:W-:-:S05]  /*1060*/  @P1 IMAD.WIDE.U32 R72, R103, 0x10, R72 ;  /* 0x0000001067481825 */ /* 0x002fca00078e0048 */
[----:B------:R1:W-:Y:S02]  /*1070*/  @P1 STG.E.128 desc[UR6][R72.64], R20 ;  /* 0x0000001448001986 */ /* 0x0003e4000c101d06 */
.L_x_2275:
[----:B------:R-:W-:Y:S05]  /*1080*/  BSYNC.RECONVERGENT B0 ;  /* 0x0000000000007941 */ /* 0x000fea0003800200 */
.L_x_2274:
[----:B------:R-:W-:Y:S01]  /*1090*/  ISETP.GE.U32.AND P0, PT, R4, 0x100, PT ;  /* 0x000001000400780c */ /* 0x000fe20003f06070 */
[----:B------:R-:W-:Y:S03]  /*10a0*/  BSSY.RECONVERGENT B0, `(.L_x_2280) ;  /* 0x000008c000007945 */ /* 0x000fe60003800200 */
[----:B-1----:R-:W-:-:S09]  /*10b0*/  P2R R72, PR, RZ, 0x1 ;  /* 0x00000001ff487803 */ /* 0x002fd20000000000 */
[----:B------:R-:W-:Y:S05]  /*10c0*/  @!P0 BRA `(.L_x_2281) ;  /* 0x0000000800248947 */ /* 0x000fea0003800000 */
[----:B------:R-:W-:Y:S01]  /*10d0*/  ISETP.NE.U32.AND P0, PT, RZ, UR12, PT ;  /* 0x0000000cff007c0c */ /* 0x000fe2000bf05070 */
[----:B------:R-:W1:Y:S01]  /*10e0*/  LDC.64 R72, c[0x0][0x390] ;  /* 0x0000e400ff487b82 */ /* 0x000e620000000a00 */
[----:B------:R-:W-:Y:S02]  /*10f0*/  ISETP.NE.U32.AND P2, PT, RZ, UR14, PT ;  /* 0x0000000eff007c0c */ /* 0x000fe4000bf45070 */
[----:B------:R-:W-:Y:S02]  /*1100*/  ISETP.NE.AND.EX P0, PT, RZ, UR13, PT, P0 ;  /* 0x0000000dff007c0c */ /* 0x000fe4000bf05300 */
[----:B------:R-:W-:-:S11]  /*1110*/  ISETP.NE.AND.EX P2, PT, RZ, UR15, PT, P2 ;  /* 0x0000000fff007c0c */ /* 0x000fd6000bf45320 */
[----:B0-----:R-:W0:Y:S08]  /*1120*/  @P0 LDC.64 R106, c[0x0][0x398] ;  /* 0x0000e600ff6a0b82 */ /* 0x001e300000000a00 */
[----:B------:R-:W2:Y:S01]  /*1130*/  @P2 LDC.64 R88, c[0x0][0x3a0] ;  /* 0x0000e800ff582b82 */ /* 0x000ea20000000a00 */
[----:B-1----:R-:W-:-:S06]  /*1140*/  IMAD.WIDE.U32 R72, R105, 0x10, R72 ;  /* 0x0000001069487825 */ /* 0x002fcc00078e0048 */
[----:B------:R-:W5:Y:S01]  /*1150*/  LDG.E.128 R72, desc[UR6][R72.64] ;  /* 0x0000000648487981 */ /* 0x000f62000c1e1d00 */
[----:B0-----:R-:W-:-:S05]  /*1160*/  @P0 IMAD.WIDE.U32 R106, R105, 0x10, R106 ;  /* 0x00000010696a0825 */ /* 0x001fca00078e006a */
        /* <DEDUP_REMOVED lines=18> */
.L_x_2283:
        /* <DEDUP_REMOVED lines=29> */
.L_x_2282:
        /* <DEDUP_REMOVED lines=32> */
.L_x_2285:
        /* <DEDUP_REMOVED lines=44> */
.L_x_2284:
[----:B------:R-:W0:Y:S02]  /*1920*/  @P1 LDC.64 R72, c[0x0][0x3a8] ;  /* 0x0000ea00ff481b82 */ /* 0x000e240000000a00 */
[C---:B0-----:R-:W-:Y:S01]  /*1930*/  @P1 IMAD.WIDE.U32 R72, R105.reuse, 0x10, R72 ;  /* 0x0000001069481825 */ /* 0x041fe200078e0048 */
[----:B------:R-:W-:-:S04]  /*1940*/  IADD3 R105, PT, PT, R105, 0x80, RZ ;  /* 0x0000008069697810 */ /* 0x000fc80007ffe0ff */
[----:B------:R1:W-:Y:S03]  /*1950*/  @P1 STG.E.128 desc[UR6][R72.64], R20 ;  /* 0x0000001448001986 */ /* 0x0003e6000c101d06 */
.L_x_2281:
[----:B------:R-:W-:Y:S05]  /*1960*/  BSYNC.RECONVERGENT B0 ;  /* 0x0000000000007941 */ /* 0x000fea0003800200 */
.L_x_2280:
[----:B------:R-:W-:Y:S01]  /*1970*/  ISETP.GE.U32.AND P2, PT, R4, 0x180, PT ;  /* 0x000001800400780c */ /* 0x000fe20003f46070 */
[----:B------:R-:W-:-:S12]  /*1980*/  BSSY.RECONVERGENT B0, `(.L_x_2286) ;  /* 0x000008b000007945 */ /* 0x000fd80003800200 */
[----:B------:R-:W-:Y:S05]  /*1990*/  @!P2 BRA `(.L_x_2287) ;  /* 0x000000080024a947 */ /* 0x000fea0003800000 */
[----:B------:R-:W-:Y:S01]  /*19a0*/  ISETP.NE.U32.AND P0, PT, RZ, UR12, PT ;  /* 0x0000000cff007c0c */ /* 0x000fe2000bf05070 */
[----:B-1----:R-:W1:Y:S01]  /*19b0*/  LDC.64 R72, c[0x0][0x390] ;  /* 0x0000e400ff487b82 */ /* 0x002e620000000a00 */
        /* <DEDUP_REMOVED lines=26> */
.L_x_2289:
        /* <DEDUP_REMOVED lines=29> */
.L_x_2288:
        /* <DEDUP_REMOVED lines=32> */
.L_x_2291:
        /* <DEDUP_REMOVED lines=44> */
.L_x_2290:
[----:B------:R-:W0:Y:S02]  /*21f0*/  @P1 LDC.64 R72, c[0x0][0x3a8] ;  /* 0x0000ea00ff481b82 */ /* 0x000e240000000a00 */
[C---:B0-----:R-:W-:Y:S01]  /*2200*/  @P1 IMAD.WIDE.U32 R72, R105.reuse, 0x10, R72 ;  /* 0x0000001069481825 */ /* 0x041fe200078e0048 */
[----:B------:R-:W-:-:S04]  /*2210*/  IADD3 R105, PT, PT, R105, 0x80, RZ ;  /* 0x0000008069697810 */ /* 0x000fc80007ffe0ff */
[----:B------:R2:W-:Y:S03]  /*2220*/  @P1 STG.E.128 desc[UR6][R72.64], R20 ;  /* 0x0000001448001986 */ /* 0x0005e6000c101d06 */
.L_x_2287:
[----:B------:R-:W-:Y:S05]  /*2230*/  BSYNC.RECONVERGENT B0 ;  /* 0x0000000000007941 */ /* 0x000fea0003800200 */
.L_x_2286:
[----:B------:R-:W-:Y:S01]  /*2240*/  ISETP.GE.U32.AND P3, PT, R4, 0x200, PT ;  /* 0x000002000400780c */ /* 0x000fe20003f66070 */
[----:B------:R-:W-:-:S12]  /*2250*/  BSSY.RECONVERGENT B0, `(.L_x_2292) ;  /* 0x000008b000007945 */ /* 0x000fd80003800200 */
[----:B------:R-:W-:Y:S05]  /*2260*/  @!P3 BRA `(.L_x_2293) ;  /* 0x000000080024b947 */ /* 0x000fea0003800000 */
[----:B------:R-:W-:Y:S01]  /*2270*/  ISETP.NE.U32.AND P0, PT, RZ, UR12, PT ;  /* 0x0000000cff007c0c */ /* 0x000fe2000bf05070 */
[----:B-12---:R-:W1:Y:S01]  /*2280*/  LDC.64 R72, c[0x0][0x390] ;  /* 0x0000e400ff487b82 */ /* 0x006e620000000a00 */
        /* <DEDUP_REMOVED lines=26> */
.L_x_2295:
        /* <DEDUP_REMOVED lines=29> */
.L_x_2294:
        /* <DEDUP_REMOVED lines=32> */
.L_x_2297:
[----:B-----5:R-:W-:Y:S02]  /*2800*/  HADD2.F32 R12, -RZ, R72.H0_H0 ;  /* 0x20000048ff0c7230 */ /* 0x020fe40000004100 */
[----:B------:R-:W-:Y:S02]  /*2810*/  HADD2.F32 R13, -RZ, R28.H0_H0 ;  /* 0x2000001cff0d7230 */ /* 0x000fe40000004100 */
[--C-:B------:R-:W-:Y:S02]  /*2820*/  HADD2.F32 R20, -RZ, R73.reuse.H0_H0 ;  /* 0x20000049ff147230 */ /* 0x100fe40000004100 */
[----:B------:R-:W-:Y:S02]  /*2830*/  HADD2.F32 R73, -RZ, R73.H1_H1 ;  /* 0x30000049ff497230 */ /* 0x000fe40000004100 */
[----:B------:R-:W-:Y:S01]  /*2840*/  FADD.FTZ R13, R13, R12 ;  /* 0x0000000c0d0d7221 */ /* 0x000fe20000010000 */
[----:B------:R-:W-:Y:S02]  /*2850*/  HADD2.F32 R12, -RZ, R29.H1_H1 ;  /* 0x3000001dff0c7230 */ /* 0x000fe40000004100 */
[----:B------:R-:W-:-:S02]  /*2860*/  HADD2.F32 R22, -RZ, R74.H0_H0 ;  /* 0x2000004aff167230 */ /* 0x000fc40000004100 */
[----:B------:R-:W-:Y:S02]  /*2870*/  HADD2.F32 R21, -RZ, R29.H0_H0 ;  /* 0x2000001dff157230 */ /* 0x000fe40000004100 */
[----:B------:R-:W-:Y:S01]  /*2880*/  FADD.FTZ R73, R12, R73 ;  /* 0x000000490c497221 */ /* 0x000fe20000010000 */
[----:B------:R-:W-:Y:S02]  /*2890*/  HADD2.F32 R23, -RZ, R30.H0_H0 ;  /* 0x2000001eff177230 */ /* 0x000fe40000004100 */
[--C-:B------:R-:W-:Y:S02]  /*28a0*/  HADD2.F32 R78, -RZ, R75.reuse.H0_H0 ;  /* 0x2000004bff4e7230 */ /* 0x100fe40000004100 */
[----:B------:R-:W-:Y:S01]  /*28b0*/  FADD.FTZ R20, R21, R20 ;  /* 0x0000001415147221 */ /* 0x000fe20000010000 */
[----:B------:R-:W-:Y:S02]  /*28c0*/  HADD2.F32 R92, -RZ, R75.H1_H1 ;  /* 0x3000004bff5c7230 */ /* 0x000fe40000004100 */
[----:B------:R-:W-:Y:S01]  /*28d0*/  FADD.FTZ R22, R23, R22 ;  /* 0x0000001617167221 */ /* 0x000fe20000010000 */
[----:B------:R-:W-:-:S02]  /*28e0*/  HADD2.F32 R74, -RZ, R74.H1_H1 ;  /* 0x3000004aff4a7230 */ /* 0x000fc40000004100 */
[----:B------:R-:W-:Y:S02]  /*28f0*/  HADD2.F32 R75, -RZ, R30.H1_H1 ;  /* 0x3000001eff4b7230 */ /* 0x000fe40000004100 */
[----:B------:R-:W-:Y:S02]  /*2900*/  HADD2.F32 R12, -RZ, R24.H0_H0 ;  /* 0x20000018ff0c7230 */ /* 0x000fe40000004100 */
[----:B------:R-:W-:Y:S02]  /*2910*/  HADD2.F32 R72, -RZ, R72.H1_H1 ;  /* 0x30000048ff487230 */ /* 0x000fe40000004100 */
[----:B------:R-:W-:Y:S01]  /*2920*/  FADD.FTZ R74, R75, R74 ;  /* 0x0000004a4b4a7221 */ /* 0x000fe20000010000 */
[----:B------:R-:W-:Y:S02]  /*2930*/  HADD2.F32 R19, -RZ, R28.H1_H1 ;  /* 0x3000001cff137230 */ /* 0x000fe40000004100 */
[----:B------:R-:W-:Y:S01]  /*2940*/  FADD.FTZ R13, R12, R13 ;  /* 0x0000000d0c0d7221 */ /* 0x000fe20000010000 */
[----:B------:R-:W-:-:S02]  /*2950*/  HADD2.F32 R21, -RZ, R31.H0_H0 ;  /* 0x2000001fff157230 */ /* 0x000fc40000004100 */
[----:B------:R-:W-:Y:S02]  /*2960*/  HADD2.F32 R23, -RZ, R31.H1_H1 ;  /* 0x3000001fff177230 */ /* 0x000fe40000004100 */
[----:B------:R-:W-:Y:S01]  /*2970*/  FADD.FTZ R72, R19, R72 ;  /* 0x0000004813487221 */ /* 0x000fe20000010000 */
[--C-:B------:R-:W-:Y:S02]  /*2980*/  HADD2.F32 R12, -RZ, R27.reuse.H0_H0 ;  /* 0x2000001bff0c7230 */ /* 0x100fe40000004100 */
        /* <DEDUP_REMOVED lines=13> */
[----:B------:R-:W-:Y:S01]  /*2a60*/  F2FP.F16.F32.PACK_AB R23, R102, R99 ;  /* 0x000000636617723e */ /* 0x000fe200000000ff */
[----:B------:R-:W-:Y:S01]  /*2a70*/  FADD.FTZ R78, R78, R73 ;  /* 0x000000494e4e7221 */ /* 0x000fe20000010000 */
[----:B------:R-:W-:-:S02]  /*2a80*/  FADD.FTZ R12, R21, R72 ;  /* 0x00000048150c7221 */ /* 0x000fc40000010000 */
[----:B------:R-:W-:Y:S02]  /*2a90*/  F2FP.F16.F32.PACK_AB R22, R92, R85 ;  /* 0x000000555c16723e */ /* 0x000fe400000000ff */
[----:B------:R-:W-:Y:S02]  /*2aa0*/  F2FP.F16.F32.PACK_AB R21, R78, R19 ;  /* 0x000000134e15723e */ /* 0x000fe400000000ff */
[----:B------:R-:W-:-:S07]  /*2ab0*/  F2FP.F16.F32.PACK_AB R20, R12, R13 ;  /* 0x0000000d0c14723e */ /* 0x000fce00000000ff */
.L_x_2296:
[----:B------:R-:W0:Y:S02]  /*2ac0*/  @P1 LDC.64 R72, c[0x0][0x3a8] ;  /* 0x0000ea00ff481b82 */ /* 0x000e240000000a00 */
[C---:B0-----:R-:W-:Y:S01]  /*2ad0*/  @P1 IMAD.WIDE.U32 R72, R105.reuse, 0x10, R72 ;  /* 0x0000001069481825 */ /* 0x041fe200078e0048 */
[----:B------:R-:W-:-:S04]  /*2ae0*/  IADD3 R105, PT, PT, R105, 0x80, RZ ;  /* 0x0000008069697810 */ /* 0x000fc80007ffe0ff */
[----:B------:R3:W-:Y:S03]  /*2af0*/  @P1 STG.E.128 desc[UR6][R72.64], R20 ;  /* 0x0000001448001986 */ /* 0x0007e6000c101d06 */
.L_x_2293:
[----:B------:R-:W-:Y:S05]  /*2b00*/  BSYNC.RECONVERGENT B0 ;  /* 0x0000000000007941 */ /* 0x000fea0003800200 */
.L_x_2292:
[----:B------:R-:W-:Y:S01]  /*2b10*/  ISETP.GE.U32.AND P4, PT, R4, 0x280, PT ;  /* 0x000002800400780c */ /* 0x000fe20003f86070 */
[----:B------:R-:W-:-:S12]  /*2b20*/  BSSY.RECONVERGENT B0, `(.L_x_2298) ;  /* 0x000008a000007945 */ /* 0x000fd80003800200 */
[----:B------:R-:W-:Y:S05]  /*2b30*/  @!P4 BRA `(.L_x_2299) ;  /* 0x000000080020c947 */ /* 0x000fea0003800000 */
[----:B------:R-:W-:Y:S01]  /*2b40*/  ISETP.NE.U32.AND P5, PT, RZ, UR12, PT ;  /* 0x0000000cff007c0c */ /* 0x000fe2000bfa5070 */
[----:B-123--:R-:W1:Y:S01]  /*2b50*/  LDC.64 R72, c[0x0][0x390] ;  /* 0x0000e400ff487b82 */ /* 0x00ee620000000a00 */
        /* <DEDUP_REMOVED lines=26> */
.L_x_2301:
        /* <DEDUP_REMOVED lines=29> */
.L_x_2300:
        /* <DEDUP_REMOVED lines=32> */
.L_x_2303:
        /* <DEDUP_REMOVED lines=44> */
.L_x_2302:
[----:B------:R-:W0:Y:S02]  /*3390*/  @P1 LDC.64 R72, c[0x0][0x3a8] ;  /* 0x0000ea00ff481b82 */ /* 0x000e240000000a00 */
[----:B0-----:R-:W-:-:S05]  /*33a0*/  @P1 IMAD.WIDE.U32 R72, R105, 0x10, R72 ;  /* 0x0000001069481825 */ /* 0x001fca00078e0048 */
[----:B------:R4:W-:Y:S02]  /*33b0*/  @P1 STG.E.128 desc[UR6][R72.64], R20 ;  /* 0x0000001448001986 */ /* 0x0009e4000c101d06 */
.L_x_2299:
[----:B------:R-:W-:Y:S05]  /*33c0*/  BSYNC.RECONVERGENT B0 ;  /* 0x0000000000007941 */ /* 0x000fea0003800200 */
.L_x_2298:
[----:B-1234-:R-:W-:Y:S01]  /*33d0*/  FADD.FTZ R73, RZ, R3 ;  /* 0x00000003ff497221 */ /* 0x01efe20000010000 */
[----:B------:R-:W-:Y:S01]  /*33e0*/  ISETP.GT.U32.AND P5, PT, R6, 0x3, PT ;  /* 0x000000030600780c */ /* 0x000fe20003fa4070 */
[----:B------:R-:W-:Y:S01]  /*33f0*/  BSSY.RECONVERGENT B0, `(.L_x_2304) ;  /* 0x00000ae000007945 */ /* 0x000fe20003800200 */
[----:B------:R-:W-:Y:S01]  /*3400*/  PLOP3.LUT P0, PT, PT, PT, UP1, 0x80, 0x8 ;  /* 0x000000000008781c */ /* 0x000fe20003f0f018 */
[----:B------:R-:W-:Y:S01]  /*3410*/  FADD.FTZ R72, R18, R73 ;  /* 0x0000004912487221 */ /* 0x000fe20000010000 */
[----:B------:R-:W-:Y:S02]  /*3420*/  PLOP3.LUT P6, PT, PT, PT, PT, 0x8, 0x80 ;  /* 0x000000000080781c */ /* 0x000fe40003fce170 */
[----:B------:R-:W-:Y:S01]  /*3430*/  P2R R105, PR, RZ, 0x10 ;  /* 0x00000010ff697803 */ /* 0x000fe20000000000 */
[----:B------:R-:W-:Y:S01]  /*3440*/  FADD.FTZ R73, R81, R72 ;  /* 0x0000004851497221 */ /* 0x000fe20000010000 */
[----:B------:R-:W-:Y:S02]  /*3450*/  ISETP.GT.U32.AND P4, PT, R4, 0xff, PT ;  /* 0x000000ff0400780c */ /* 0x000fe40003f84070 */
[----:B------:R-:W-:Y:S01]  /*3460*/  P2R R75, PR, RZ, 0x8 ;  /* 0x00000008ff4b7803 */ /* 0x000fe20000000000 */
[----:B------:R-:W-:Y:S01]  /*3470*/  FADD.FTZ R72, R84, R73 ;  /* 0x0000004954487221 */ /* 0x000fe20000010000 */
[----:B------:R-:W-:-:S02]  /*3480*/  ISETP.GT.U32.AND P3, PT, R4, 0x17f, PT ;  /* 0x0000017f0400780c */ /* 0x000fc40003f64070 */
[----:B------:R-:W-:Y:S01]  /*3490*/  @!P5 PLOP3.LUT P6, PT, P0, PT, PT, 0x80, 0x8 ;  /* 0x000000000008d81c */ /* 0x000fe200007cf070 */
[----:B------:R-:W-:Y:S01]  /*34a0*/  FADD.FTZ R73, R91, R72 ;  /* 0x000000485b497221 */ /* 0x000fe20000010000 */
[----:B------:R-:W-:Y:S02]  /*34b0*/  ISETP.GE.U32.AND P0, PT, R4, 0x80, PT ;  /* 0x000000800400780c */ /* 0x000fe40003f06070 */
[----:B0-----:R-:W-:Y:S01]  /*34c0*/  P2R R107, PR, RZ, 0x4 ;  /* 0x00000004ff6b7803 */ /* 0x001fe20000000000 */
[----:B------:R-:W-:Y:S01]  /*34d0*/  FADD.FTZ R72, R86, R73 ;  /* 0x0000004956487221 */ /* 0x000fe20000010000 */
[C---:B------:R-:W-:Y:S02]  /*34e0*/  ISETP.GT.U32.AND P2, PT, R4.reuse, 0x1ff, PT ;  /* 0x000001ff0400780c */ /* 0x040fe40003f44070 */
[----:B------:R-:W-:Y:S01]  /*34f0*/  P2R R106, PR, RZ, 0x2 ;  /* 0x00000002ff6a7803 */ /* 0x000fe20000000000 */
[----:B------:R-:W-:Y:S01]  /*3500*/  FADD.FTZ R73, R93, R72 ;  /* 0x000000485d497221 */ /* 0x000fe20000010000 */
[----:B------:R-:W-:-:S03]  /*3510*/  ISETP.GT.U32.AND P1, PT, R4, 0x27f, PT ;  /* 0x0000027f0400780c */ /* 0x000fc60003f24070 */
        /* <DEDUP_REMOVED lines=48> */
[----:B------:R-:W-:Y:S01]  /*3820*/  FADD.FTZ R110, R79, -R72 ;  /* 0x800000484f6e7221 */ /* 0x000fe20000010000 */
[----:B------:R-:W-:-:S04]  /*3830*/  FFMA.FTZ R73, R73, R73, RZ ;  /* 0x0000004949497223 */ /* 0x000fc800000100ff */
        /* <DEDUP_REMOVED lines=12> */
[----:B------:R-:W-:-:S05]  /*3900*/  FFMA.FTZ R73, R74, R74, R73 ;  /* 0x0000004a4a497223 */ /* 0x000fca0000010049 */
[----:B------:R-:W-:Y:S01]  /*3910*/  FSEL R74, R73, RZ, P0 ;  /* 0x000000ff494a7208 */ /* 0x000fe20000000000 */
[----:B------:R-:W-:-:S04]  /*3920*/  FADD.FTZ R73, R9, -R72 ;  /* 0x8000004809497221 */ /* 0x000fc80000010000 */
        /* <DEDUP_REMOVED lines=16> */
[----:B------:R-:W-:Y:S02]  /*3a30*/  ISETP.NE.AND P4, PT, R105, RZ, PT ;  /* 0x000000ff6900720c */ /* 0x000fe40003f85270 */
        /* <DEDUP_REMOVED lines=47> */
[----:B------:R-:W-:Y:S02]  /*3d30*/  ISETP.NE.AND P1, PT, R106, RZ, PT ;  /* 0x000000ff6a00720c */ /* 0x000fe40003f25270 */
[----:B------:R-:W0:Y:S01]  /*3d40*/  @!P5 S2R R106, SR_CgaCtaId ;  /* 0x00000000006ad919 */ /* 0x000e220000008800 */
[----:B------:R-:W-:-:S04]  /*3d50*/  @!P5 MOV R73, 0x400 ;  /* 0x000004000049d802 */ /* 0x000fc80000000f00 */
[----:B0-----:R-:W-:Y:S02]  /*3d60*/  @!P5 LEA R109, R106, R73, 0x18 ;  /* 0x000000496a6dd211 */ /* 0x001fe400078ec0ff */
[----:B------:R-:W0:Y:S02]  /*3d70*/  SHFL.BFLY PT, R73, R74, 0x1, 0x1f ;  /* 0x0c201f004a497f89 */ /* 0x000e2400000e0000 */
[----:B------:R-:W-:Y:S02]  /*3d80*/  @P6 IADD3 R109, PT, PT, R109, 0x20, RZ ;  /* 0x000000206d6d6810 */ /* 0x000fe40007ffe0ff */
[C---:B------:R-:W-:Y:S02]  /*3d90*/  ISETP.NE.AND P6, PT, R6.reuse, RZ, PT ;  /* 0x000000ff0600720c */ /* 0x040fe40003fc5270 */
[----:B------:R-:W-:Y:S01]  /*3da0*/  @!P5 LEA R109, R6, R109, 0x3 ;  /* 0x0000006d066dd211 */ /* 0x000fe200078e18ff */
[----:B0-----:R-:W-:Y:S01]  /*3db0*/  FADD.FTZ R105, R74, R73 ;  /* 0x000000494a697221 */ /* 0x001fe20000010000 */
[----:B------:R-:W-:-:S04]  /*3dc0*/  CS2R R74, SRZ ;  /* 0x00000000004a7805 */ /* 0x000fc8000001ff00 */
        /* <DEDUP_REMOVED lines=16> */
.L_x_2305:
[----:B------:R-:W-:Y:S05]  /*3ed0*/  BSYNC.RECONVERGENT B0 ;  /* 0x0000000000007941 */ /* 0x000fea0003800200 */
.L_x_2304:
[----:B------:R-:W-:Y:S01]  /*3ee0*/  BAR.SYNC.DEFER_BLOCKING 0x0 ;  /* 0x0000000000007b1d */ /* 0x000fe20000010000 */
[----:B0-----:R-:W-:-:S05]  /*3ef0*/  HFMA2 R73, -RZ, RZ, 0, 0 ;  /* 0x00000000ff497431 */ /* 0x001fca00000001ff */
[----:B------:R-:W-:Y:S01]  /*3f00*/  BSSY.RECONVERGENT B0, `(.L_x_2306) ;  /* 0x0000066000007945 */ /* 0x000fe20003800200 */
[----:B------:R-:W-:-:S04]  /*3f10*/  @!P5 MOV R73, R0 ;  /* 0x000000000049d202 */ /* 0x000fc80000000f00 */
[-C--:B------:R-:W-:Y:S01]  /*3f20*/  I2FP.F32.S32 R111, R73.reuse ;  /* 0x00000049006f7245 */ /* 0x080fe20000201400 */
[----:B------:R-:W0:Y:S04]  /*3f30*/  SHFL.DOWN PT, R106, R73, 0x2, 0x1f ;  /* 0x08401f00496a7f89 */ /* 0x000e2800000e0000 */
[----:B------:R-:W1:Y:S01]  /*3f40*/  @!P5 LDS.64 R74, [R109] ;  /* 0x000000006d4ad984 */ /* 0x000e620000000a00 */
[----:B------:R-:W-:Y:S02]  /*3f50*/  ISETP.NE.AND P5, PT, RZ, UR8, PT ;  /* 0x00000008ff007c0c */ /* 0x000fe4000bfa5270 */
[----:B0-----:R-:W-:Y:S02]  /*3f60*/  IADD3 R108, PT, PT, R106, R73, RZ ;  /* 0x000000496a6c7210 */ /* 0x001fe40007ffe0ff */
[----:B------:R-:W-:-:S02]  /*3f70*/  I2FP.F32.S32 R112, R106 ;  /* 0x0000006a00707245 */ /* 0x000fc40000201400 */
[----:B------:R-:W-:Y:S01]  /*3f80*/  I2FP.F32.S32 R72, R108 ;  /* 0x0000006c00487245 */ /* 0x000fe20000201400 */
[----:B------:R-:W-:Y:S03]  /*3f90*/  SHFL.DOWN PT, R113, R108, 0x1, 0x1f ;  /* 0x08201f006c717f89 */ /* 0x000fe600000e0000 */
[----:B------:R-:W0:Y:S01]  /*3fa0*/  MUFU.RCP R110, R72 ;  /* 0x00000048006e7308 */ /* 0x000e220000001000 */
[----:B-1----:R-:W1:Y:S02]  /*3fb0*/  SHFL.DOWN PT, R107, R74, 0x2, 0x1f ;  /* 0x08401f004a6b7f89 */ /* 0x002e6400000e0000 */
[----:B-1----:R-:W-:-:S04]  /*3fc0*/  FMUL.FTZ R106, R107, R112 ;  /* 0x000000706b6a7220 */ /* 0x002fc80000410000 */
[----:B------:R-:W-:Y:S01]  /*3fd0*/  FFMA.FTZ R105, R111, R74, R106 ;  /* 0x0000004a6f697223 */ /* 0x000fe2000001006a */
[----:B------:R-:W-:Y:S01]  /*3fe0*/  FADD.FTZ R74, -R107, R74 ;  /* 0x0000004a6b4a7221 */ /* 0x000fe20000010100 */
[----:B------:R-:W1:Y:S01]  /*3ff0*/  SHFL.DOWN PT, R106, R75, 0x2, 0x1f ;  /* 0x08401f004b6a7f89 */ /* 0x000e6200000e0000 */
[----:B------:R-:W-:Y:S01]  /*4000*/  IADD3 R107, PT, PT, R108, R113, RZ ;  /* 0x000000716c6b7210 */ /* 0x000fe20007ffe0ff */
[----:B0-----:R-:W-:Y:S01]  /*4010*/  FMUL.FTZ R105, R110, R105 ;  /* 0x000000696e697220 */ /* 0x001fe20000410000 */
[----:B------:R-:W-:Y:S02]  /*4020*/  FMUL.FTZ R74, R74, R74 ;  /* 0x0000004a4a4a7220 */ /* 0x000fe40000410000 */
[----:B------:R-:W-:Y:S02]  /*4030*/  I2FP.F32.S32 R109, R107 ;  /* 0x0000006b006d7245 */ /* 0x000fe40000201400 */
[----:B------:R-:W0:Y:S01]  /*4040*/  SHFL.DOWN PT, R73, R105, 0x1, 0x1f ;  /* 0x08201f0069497f89 */ /* 0x000e2200000e0000 */
[----:B------:R-:W-:-:S03]  /*4050*/  FMUL.FTZ R74, R74, R111 ;  /* 0x0000006f4a4a7220 */ /* 0x000fc60000410000 */
[----:B------:R-:W2:Y:S01]  /*4060*/  MUFU.RCP R109, R109 ;  /* 0x0000006d006d7308 */ /* 0x000ea20000001000 */
[----:B------:R-:W-:Y:S01]  /*4070*/  FMUL.FTZ R74, R74, R112 ;  /* 0x000000704a4a7220 */ /* 0x000fe20000410000 */
[----:B-1----:R-:W-:Y:S01]  /*4080*/  FADD.FTZ R107, R106, R75 ;  /* 0x0000004b6a6b7221 */ /* 0x002fe20000010000 */
[----:B------:R-:W-:-:S03]  /*4090*/  I2FP.F32.S32 R106, R113 ;  /* 0x00000071006a7245 */ /* 0x000fc60000201400 */
[----:B------:R-:W-:Y:S02]  /*40a0*/  FFMA.FTZ R74, R110, R74, R107 ;  /* 0x0000004a6e4a7223 */ /* 0x000fe4000001006b */
[----:B0-----:R-:W-:Y:S01]  /*40b0*/  FMUL.FTZ R75, R73, R106 ;  /* 0x0000006a494b7220 */ /* 0x001fe20000410000 */
[----:B------:R-:W-:-:S03]  /*40c0*/  FADD.FTZ R73, R105, -R73 ;  /* 0x8000004969497221 */ /* 0x000fc60000010000 */
[C---:B------:R-:W-:Y:S01]  /*40d0*/  FFMA.FTZ R108, R72.reuse, R105, R75 ;  /* 0x00000069486c7223 */ /* 0x040fe2000001004b */
[----:B------:R-:W-:Y:S01]  /*40e0*/  FMUL.FTZ R73, R73, R73 ;  /* 0x0000004949497220 */ /* 0x000fe20000410000 */
[----:B------:R-:W0:Y:S01]  /*40f0*/  SHFL.DOWN PT, R75, R74, 0x1, 0x1f ;  /* 0x08201f004a4b7f89 */ /* 0x000e2200000e0000 */
[----:B------:R-:W1:Y:S01]  /*4100*/  LDC R105, c[0x0][0x448] ;  /* 0x00011200ff697b82 */ /* 0x000e620000000800 */
[----:B--2---:R-:W-:Y:S01]  /*4110*/  FMUL.FTZ R107, R109, R108 ;  /* 0x0000006c6d6b7220 */ /* 0x004fe20000410000 */
[----:B------:R-:W-:-:S04]  /*4120*/  FMUL.FTZ R73, R72, R73 ;  /* 0x0000004948497220 */ /* 0x000fc80000410000 */
[----:B------:R-:W-:Y:S01]  /*4130*/  FMUL.FTZ R73, R73, R106 ;  /* 0x0000006a49497220 */ /* 0x000fe20000410000 */
[----:B------:R-:W2:Y:S01]  /*4140*/  SHFL.IDX PT, R107, R107, RZ, 0x1f ;  /* 0x00001fff6b6b7589 */ /* 0x000ea200000e0000 */
[----:B0-----:R-:W-:-:S04]  /*4150*/  FADD.FTZ R72, R74, R75 ;  /* 0x0000004b4a487221 */ /* 0x001fc80000010000 */
[----:B------:R-:W-:Y:S01]  /*4160*/  FFMA.FTZ R109, R109, R73, R72 ;  /* 0x000000496d6d7223 */ /* 0x000fe20000010048 */
[----:B--2---:R-:W-:-:S04]  /*4170*/  FMUL.FTZ R72, R107, R107 ;  /* 0x0000006b6b487220 */ /* 0x004fc80000410000 */
[----:B------:R-:W1:Y:S01]  /*4180*/  SHFL.IDX PT, R110, R109, RZ, 0x1f ;  /* 0x00001fff6d6e7589 */ /* 0x000e6200000e0000 */
[----:B------:R-:W-:Y:S02]  /*4190*/  FSEL R108, R107, RZ, !P5 ;  /* 0x000000ff6b6c7208 */ /* 0x000fe40006800000 */
[----:B------:R-:W-:Y:S02]  /*41a0*/  FSEL R106, R72, RZ, P5 ;  /* 0x000000ff486a7208 */ /* 0x000fe40002800000 */
[----:B------:R-:W-:-:S13]  /*41b0*/  ISETP.NE.AND P5, PT, R8, RZ, PT ;  /* 0x000000ff0800720c */ /* 0x000fda0003fa5270 */
[----:B------:R-:W0:Y:S01]  /*41c0*/  @!P5 LDC.64 R74, c[0x0][0x3c0] ;  /* 0x0000f000ff4adb82 */ /* 0x000e220000000a00 */
[----:B-1----:R-:W-:-:S07]  /*41d0*/  FFMA.FTZ R105, R110, UR9, R105 ;  /* 0x000000096e697c23 */ /* 0x002fce0008010069 */
[----:B------:R-:W1:Y:S01]  /*41e0*/  @!P5 LDC.64 R72, c[0x0][0x3c8] ;  /* 0x0000f200ff48db82 */ /* 0x000e620000000a00 */
[----:B------:R-:W-:-:S06]  /*41f0*/  FADD.FTZ R105, R105, R106 ;  /* 0x0000006a69697221 */ /* 0x000fcc0000010000 */
[----:B------:R-:W2:Y:S01]  /*4200*/  MUFU.RSQ R105, R105 ;  /* 0x0000006900697308 */ /* 0x000ea20000001400 */
[----:B0-----:R-:W-:-:S05]  /*4210*/  @!P5 IMAD.WIDE R74, R5, 0x4, R74 ;  /* 0x00000004054ad825 */ /* 0x001fca00078e024a */
[----:B------:R0:W-:Y:S01]  /*4220*/  @!P5 STG.E desc[UR6][R74.64], R107 ;  /* 0x0000006b4a00d986 */ /* 0x0001e2000c101906 */
[----:B-1----:R-:W-:-:S05]  /*4230*/  @!P5 IMAD.WIDE R72, R5, 0x4, R72 ;  /* 0x000000040548d825 */ /* 0x002fca00078e0248 */
[----:B--2---:R0:W-:Y:S01]  /*4240*/  @!P5 STG.E desc[UR6][R72.64], R105 ;  /* 0x000000694800d986 */ /* 0x0041e2000c101906 */
[----:B------:R-:W-:Y:S05]  /*4250*/  @!P0 BRA `(.L_x_2307) ;  /* 0x0000000000c08947 */ /* 0x000fea0003800000 */
[--C-:B------:R-:W-:Y:S01]  /*4260*/  FADD.FTZ R106, R84, -R108.reuse ;  /* 0x8000006c546a7221 */ /* 0x100fe20000010000 */
[--C-:B0-----:R-:W-:Y:S01]  /*4270*/  FADD.FTZ R72, R3, -R108.reuse ;  /* 0x8000006c03487221 */ /* 0x101fe20000010000 */
[----:B-----5:R-:W-:Y:S02]  /*4280*/  HADD2.F32 R111, -RZ, R69.H1_H1 ;  /* 0x30000045ff6f7230 */ /* 0x020fe40000004100 */
[--C-:B------:R-:W-:Y:S01]  /*4290*/  FADD.FTZ R110, R91, -R108.reuse ;  /* 0x8000006c5b6e7221 */ /* 0x100fe20000010000 */
[----:B------:R-:W-:Y:S02]  /*42a0*/  HADD2.F32 R113, -RZ, R65.H1_H1 ;  /* 0x30000041ff717230 */ /* 0x000fe40000004100 */
[----:B------:R-:W-:Y:S01]  /*42b0*/  FADD.FTZ R74, R81, -R108 ;  /* 0x8000006c514a7221 */ /* 0x000fe20000010000 */
[C---:B------:R-:W-:Y:S01]  /*42c0*/  FMUL.FTZ R106, R105.reuse, R106 ;  /* 0x0000006a696a7220 */ /* 0x040fe20000410000 */
[----:B------:R-:W-:Y:S02]  /*42d0*/  HADD2.F32 R73, -RZ, R68.H0_H0 ;  /* 0x20000044ff497230 */ /* 0x000fe40000004100 */
[----:B------:R-:W-:Y:S01]  /*42e0*/  FMUL.FTZ R72, R105, R72 ;  /* 0x0000004869487220 */ /* 0x000fe20000410000 */
[----:B------:R-:W-:-:S02]  /*42f0*/  HADD2.F32 R75, -RZ, R64.H0_H0 ;  /* 0x20000040ff4b7230 */ /* 0x000fc40000004100 */
[C---:B------:R-:W-:Y:S01]  /*4300*/  FMUL.FTZ R112, R105.reuse, R110 ;  /* 0x0000006e69707220 */ /* 0x040fe20000410000 */
[----:B------:R-:W-:Y:S02]  /*4310*/  HADD2.F32 R107, -RZ, R69.H0_H0 ;  /* 0x20000045ff6b7230 */ /* 0x000fe40000004100 */
[----:B------:R-:W-:Y:S01]  /*4320*/  FMUL.FTZ R74, R105, R74 ;  /* 0x0000004a694a7220 */ /* 0x000fe20000410000 */
[----:B------:R-:W-:Y:S02]  /*4330*/  HADD2.F32 R109, -RZ, R65.H0_H0 ;  /* 0x20000041ff6d7230 */ /* 0x000fe40000004100 */
[----:B------:R-:W-:Y:S01]  /*4340*/  FFMA.FTZ R110, R106, R111, R113 ;  /* 0x0000006f6a6e7223 */ /* 0x000fe20000010071 */
[----:B------:R-:W-:Y:S02]  /*4350*/  HADD2.F32 R115, -RZ, R70.H0_H0 ;  /* 0x20000046ff737230 */ /* 0x000fe40000004100 */
[----:B------:R-:W-:Y:S01]  /*4360*/  FADD.FTZ R106, R86, -R108 ;  /* 0x8000006c566a7221 */ /* 0x000fe20000010000 */
[----:B------:R-:W-:-:S02]  /*4370*/  HADD2.F32 R117, -RZ, R66.H0_H0 ;  /* 0x20000042ff757230 */ /* 0x000fc40000004100 */
[----:B------:R-:W-:Y:S01]  /*4380*/  FFMA.FTZ R72, R72, R73, R75 ;  /* 0x0000004948487223 */ /* 0x000fe2000001004b */
[----:B------:R-:W-:Y:S01]  /*4390*/  FFMA.FTZ R73, R74, R107, R109 ;  /* 0x0000006b4a497223 */ /* 0x000fe2000001006d */
[----:B------:R-:W-:Y:S02]  /*43a0*/  HADD2.F32 R114, -RZ, R66.H1_H1 ;  /* 0x30000042ff727230 */ /* 0x000fe40000004100 */
[----:B------:R-:W-:Y:S01]  /*43b0*/  FADD.FTZ R116, R93, -R108 ;  /* 0x8000006c5d747221 */ /* 0x000fe20000010000 */
[----:B------:R-:W-:Y:S01]  /*43c0*/  FFMA.FTZ R74, R112, R115, R117 ;  /* 0x00000073704a7223 */ /* 0x000fe20000010075 */
[----:B------:R-:W-:Y:S02]  /*43d0*/  HADD2.F32 R112, -RZ, R70.H1_H1 ;  /* 0x30000046ff707230 */ /* 0x000fe40000004100 */
[----:B------:R-:W-:Y:S01]  /*43e0*/  FMUL.FTZ R75, R105, R106 ;  /* 0x0000006a694b7220 */ /* 0x000fe20000410000 */
[----:B------:R-:W-:Y:S01]  /*43f0*/  HADD2.F32 R109, -RZ, R71.H0_H0 ;  /* 0x20000047ff6d7230 */ /* 0x000fe20000004100 */
[----:B------:R-:W0:Y:S01]  /*4400*/  LDC.64 R106, c[0x0][0x428] ;  /* 0x00010a00ff6a7b82 */ /* 0x000e220000000a00 */
[----:B------:R-:W-:-:S02]  /*4410*/  HADD2.F32 R113, -RZ, R67.H0_H0 ;  /* 0x20000043ff717230 */ /* 0x000fc40000004100 */
[----:B------:R-:W-:Y:S01]  /*4420*/  FMUL.FTZ R116, R105, R116 ;  /* 0x0000007469747220 */ /* 0x000fe20000410000 */
[----:B------:R-:W-:Y:S01]  /*4430*/  FFMA.FTZ R111, R75, R112, R114 ;  /* 0x000000704b6f7223 */ /* 0x000fe20000010072 */
[--C-:B------:R-:W-:Y:S01]  /*4440*/  FADD.FTZ R112, R96, -R108.reuse ;  /* 0x8000006c60707221 */ /* 0x100fe20000010000 */
[----:B------:R-:W-:Y:S02]  /*4450*/  HADD2.F32 R114, -RZ, R71.H1_H1 ;  /* 0x30000047ff727230 */ /* 0x000fe40000004100 */
[----:B------:R-:W-:Y:S01]  /*4460*/  FFMA.FTZ R113, R116, R109, R113 ;  /* 0x0000006d74717223 */ /* 0x000fe20000010071 */
[----:B------:R-:W-:Y:S02]  /*4470*/  HADD2.F32 R116, -RZ, R67.H1_H1 ;  /* 0x30000043ff747230 */ /* 0x000fe40000004100 */
[----:B------:R-:W-:Y:S01]  /*4480*/  FMUL.FTZ R75, R105, R112 ;  /* 0x00000070694b7220 */ /* 0x000fe20000410000 */
[----:B------:R-:W-:Y:S01]  /*4490*/  FADD.FTZ R112, R18, -R108 ;  /* 0x8000006c12707221 */ /* 0x000fe20000010000 */
[----:B------:R-:W-:Y:S01]  /*44a0*/  HADD2.F32 R109, -RZ, R64.H1_H1 ;  /* 0x30000040ff6d7230 */ /* 0x000fe20000004100 */
[----:B------:R-:W-:Y:S01]  /*44b0*/  F2FP.F16.F32.PACK_AB R74, R111, R74 ;  /* 0x0000004a6f4a723e */ /* 0x000fe200000000ff */
[----:B------:R-:W-:Y:S01]  /*44c0*/  FFMA.FTZ R114, R75, R114, R116 ;  /* 0x000000724b727223 */ /* 0x000fe20000010074 */
[----:B------:R-:W-:-:S02]  /*44d0*/  HADD2.F32 R75, -RZ, R68.H1_H1 ;  /* 0x30000044ff4b7230 */ /* 0x000fc40000004100 */
[----:B------:R-:W-:Y:S01]  /*44e0*/  FMUL.FTZ R112, R105, R112 ;  /* 0x0000007069707220 */ /* 0x000fe20000410000 */
[----:B------:R-:W-:-:S03]  /*44f0*/  F2FP.F16.F32.PACK_AB R73, R110, R73 ;  /* 0x000000496e49723e */ /* 0x000fc600000000ff */
[----:B------:R-:W-:Y:S01]  /*4500*/  FFMA.FTZ R109, R112, R75, R109 ;  /* 0x0000004b706d7223 */ /* 0x000fe2000001006d */
[----:B------:R-:W-:-:S04]  /*4510*/  F2FP.F16.F32.PACK_AB R75, R114, R113 ;  /* 0x00000071724b723e */ /* 0x000fc800000000ff */
[----:B------:R-:W-:Y:S01]  /*4520*/  F2FP.F16.F32.PACK_AB R72, R109, R72 ;  /* 0x000000486d48723e */ /* 0x000fe200000000ff */
[C---:B0-----:R-:W-:Y:S01]  /*4530*/  IMAD.WIDE.U32 R106, R103.reuse, 0x10, R106 ;  /* 0x00000010676a7825 */ /* 0x041fe200078e006a */
[----:B------:R-:W-:-:S04]  /*4540*/  IADD3 R103, PT, PT, R103, 0x80, RZ ;  /* 0x0000008067677810 */ /* 0x000fc80007ffe0ff */
[----:B------:R1:W-:Y:S03]  /*4550*/  STG.E.128 desc[UR6][R106.64], R72 ;  /* 0x000000486a007986 */ /* 0x0003e6000c101d06 */
.L_x_2307:
[----:B------:R-:W-:Y:S05]  /*4560*/  BSYNC.RECONVERGENT B0 ;  /* 0x0000000000007941 */ /* 0x000fea0003800200 */
.L_x_2306:
[----:B------:R-:W-:Y:S01]  /*4570*/  ISETP.GE.U32.AND P5, PT, R4, 0x100, PT ;  /* 0x000001000400780c */ /* 0x000fe20003fa6070 */
[----:B------:R-:W-:-:S12]  /*4580*/  BSSY.RECONVERGENT B0, `(.L_x_2308) ;  /* 0x0000032000007945 */ /* 0x000fd80003800200 */
[----:B------:R-:W-:Y:S05]  /*4590*/  @!P5 BRA `(.L_x_2309) ;  /* 0x0000000000c0d947 */ /* 0x000fea0003800000 */
[--C-:B-1----:R-:W-:Y:S01]  /*45a0*/  FADD.FTZ R106, R82, -R108.reuse ;  /* 0x8000006c526a7221 */ /* 0x102fe20000010000 */
        /* <DEDUP_REMOVED lines=47> */
.L_x_2309:
[----:B------:R-:W-:Y:S05]  /*48a0*/  BSYNC.RECONVERGENT B0 ;  /* 0x0000000000007941 */ /* 0x000fea0003800200 */
.L_x_2308:
[----:B------:R-:W-:Y:S04]  /*48b0*/  BSSY.RECONVERGENT B0, `(.L_x_2310) ;  /* 0x0000032000007945 */ /* 0x000fe80003800200 */
[----:B------:R-:W-:Y:S05]  /*48c0*/  @!P2 BRA `(.L_x_2311) ;  /* 0x0000000000c0a947 */ /* 0x000fea0003800000 */
[--C-:B-12---:R-:W-:Y:S01]  /*48d0*/  FADD.FTZ R106, R80, -R108.reuse ;  /* 0x8000006c506a7221 */ /* 0x106fe20000010000 */
        /* <DEDUP_REMOVED lines=47> */
.L_x_2311:
[----:B------:R-:W-:Y:S05]  /*4bd0*/  BSYNC.RECONVERGENT B0 ;  /* 0x0000000000007941 */ /* 0x000fea0003800200 */
.L_x_2310:
[----:B------:R-:W-:Y:S04]  /*4be0*/  BSSY.RECONVERGENT B0, `(.L_x_2312) ;  /* 0x0000032000007945 */ /* 0x000fe80003800200 */
[----:B------:R-:W-:Y:S05]  /*4bf0*/  @!P3 BRA `(.L_x_2313) ;  /* 0x0000000000c0b947 */ /* 0x000fea0003800000 */
[--C-:B-123--:R-:W-:Y:S01]  /*4c00*/  FADD.FTZ R106, R78, -R108.reuse ;  /* 0x8000006c4e6a7221 */ /* 0x10efe20000010000 */
        /* <DEDUP_REMOVED lines=47> */
.L_x_2313:
[----:B------:R-:W-:Y:S05]  /*4f00*/  BSYNC.RECONVERGENT B0 ;  /* 0x0000000000007941 */ /* 0x000fea0003800200 */
.L_x_2312:
[----:B------:R-:W-:Y:S04]  /*4f10*/  BSSY.RECONVERGENT B0, `(.L_x_2314) ;  /* 0x0000031000007945 */ /* 0x000fe80003800200 */
[----:B------:R-:W-:Y:S05]  /*4f20*/  @!P4 BRA `(.L_x_2315) ;  /* 0x0000000000bcc947 */ /* 0x000fea0003800000 */
[--C-:B01234-:R-:W-:Y:S01]  /*4f30*/  FADD.FTZ R74, R17, -R108.reuse ;  /* 0x8000006c114a7221 */ /* 0x11ffe20000010000 */
[--C-:B------:R-:W-:Y:S01]  /*4f40*/  FADD.FTZ R106, R83, -R108.reuse ;  /* 0x8000006c536a7221 */ /* 0x100fe20000010000 */
[----:B-----5:R-:W-:Y:S02]  /*4f50*/  HADD2.F32 R75, -RZ, R37.H0_H0 ;  /* 0x20000025ff4b7230 */ /* 0x020fe40000004100 */
[----:B------:R-:W-:Y:S01]  /*4f60*/  FADD.FTZ R72, R15, -R108 ;  /* 0x8000006c0f487221 */ /* 0x000fe20000010000 */
[----:B------:R-:W-:Y:S02]  /*4f70*/  HADD2.F32 R107, -RZ, R33.H0_H0 ;  /* 0x20000021ff6b7230 */ /* 0x000fe40000004100 */
[C---:B------:R-:W-:Y:S01]  /*4f80*/  FMUL.FTZ R74, R105.reuse, R74 ;  /* 0x0000004a694a7220 */ /* 0x040fe20000410000 */
[----:B------:R-:W-:Y:S02]  /*4f90*/  HADD2.F32 R111, -RZ, R38.H0_H0 ;  /* 0x20000026ff6f7230 */ /* 0x000fe40000004100 */
[----:B------:R-:W-:Y:S01]  /*4fa0*/  FMUL.FTZ R106, R105, R106 ;  /* 0x0000006a696a7220 */ /* 0x000fe20000410000 */
[----:B------:R-:W-:-:S02]  /*4fb0*/  HADD2.F32 R113, -RZ, R34.H0_H0 ;  /* 0x20000022ff717230 */ /* 0x000fc40000004100 */
[----:B------:R-:W-:Y:S01]  /*4fc0*/  FFMA.FTZ R110, R74, R75, R107 ;  /* 0x0000004b4a6e7223 */ /* 0x000fe2000001006b */
[----:B------:R-:W-:Y:S02]  /*4fd0*/  HADD2.F32 R109, -RZ, R36.H0_H0 ;  /* 0x20000024ff6d7230 */ /* 0x000fe40000004100 */
[----:B------:R-:W-:Y:S01]  /*4fe0*/  FMUL.FTZ R72, R105, R72 ;  /* 0x0000004869487220 */ /* 0x000fe20000410000 */
[----:B------:R-:W-:Y:S02]  /*4ff0*/  HADD2.F32 R73, -RZ, R32.H0_H0 ;  /* 0x20000020ff497230 */ /* 0x000fe40000004100 */
[----:B------:R-:W-:Y:S01]  /*5000*/  FFMA.FTZ R74, R106, R111, R113 ;  /* 0x0000006f6a4a7223 */ /* 0x000fe20000010071 */
[--C-:B------:R-:W-:Y:S01]  /*5010*/  FADD.FTZ R106, R94, -R108.reuse ;  /* 0x8000006c5e6a7221 */ /* 0x100fe20000010000 */
[----:B------:R-:W-:Y:S01]  /*5020*/  FADD.FTZ R112, R101, -R108 ;  /* 0x8000006c65707221 */ /* 0x000fe20000010000 */
[----:B------:R-:W-:Y:S02]  /*5030*/  HADD2.F32 R111, -RZ, R38.H1_H1 ;  /* 0x30000026ff6f7230 */ /* 0x000fe40000004100 */
[----:B------:R-:W-:Y:S01]  /*5040*/  FFMA.FTZ R109, R72, R109, R73 ;  /* 0x0000006d486d7223 */ /* 0x000fe20000010049 */
[----:B------:R-:W-:-:S02]  /*5050*/  HADD2.F32 R75, -RZ, R34.H1_H1 ;  /* 0x30000022ff4b7230 */ /* 0x000fc40000004100 */
[C---:B------:R-:W-:Y:S01]  /*5060*/  FMUL.FTZ R106, R105.reuse, R106 ;  /* 0x0000006a696a7220 */ /* 0x040fe20000410000 */
[----:B------:R-:W-:Y:S01]  /*5070*/  HADD2.F32 R107, -RZ, R39.H0_H0 ;  /* 0x20000027ff6b7230 */ /* 0x000fe20000004100 */
[----:B------:R-:W0:Y:S01]  /*5080*/  LDC.64 R72, c[0x0][0x428] ;  /* 0x00010a00ff487b82 */ /* 0x000e220000000a00 */
[----:B------:R-:W-:Y:S02]  /*5090*/  HADD2.F32 R113, -RZ, R35.H0_H0 ;  /* 0x20000023ff717230 */ /* 0x000fe40000004100 */
[----:B------:R-:W-:Y:S01]  /*50a0*/  FMUL.FTZ R112, R105, R112 ;  /* 0x0000007069707220 */ /* 0x000fe20000410000 */
[----:B------:R-:W-:Y:S01]  /*50b0*/  FFMA.FTZ R111, R106, R111, R75 ;  /* 0x0000006f6a6f7223 */ /* 0x000fe2000001004b */
[--C-:B------:R-:W-:Y:S01]  /*50c0*/  FADD.FTZ R106, R10, -R108.reuse ;  /* 0x8000006c0a6a7221 */ /* 0x100fe20000010000 */
[----:B------:R-:W-:Y:S02]  /*50d0*/  HADD2.F32 R115, -RZ, R33.H1_H1 ;  /* 0x30000021ff737230 */ /* 0x000fe40000004100 */
[----:B------:R-:W-:Y:S01]  /*50e0*/  FFMA.FTZ R75, R112, R107, R113 ;  /* 0x0000006b704b7223 */ /* 0x000fe20000010071 */
[----:B------:R-:W-:Y:S01]  /*50f0*/  FADD.FTZ R112, R104, -R108 ;  /* 0x8000006c68707221 */ /* 0x000fe20000010000 */
[----:B------:R-:W-:-:S02]  /*5100*/  HADD2.F32 R107, -RZ, R39.H1_H1 ;  /* 0x30000027ff6b7230 */ /* 0x000fc40000004100 */
[----:B------:R-:W-:Y:S01]  /*5110*/  FADD.FTZ R108, R76, -R108 ;  /* 0x8000006c4c6c7221 */ /* 0x000fe20000010000 */
[----:B------:R-:W-:Y:S02]  /*5120*/  HADD2.F32 R113, -RZ, R35.H1_H1 ;  /* 0x30000023ff717230 */ /* 0x000fe40000004100 */
[C---:B------:R-:W-:Y:S01]  /*5130*/  FMUL.FTZ R112, R105.reuse, R112 ;  /* 0x0000007069707220 */ /* 0x040fe20000410000 */
[C---:B------:R-:W-:Y:S01]  /*5140*/  FMUL.FTZ R106, R105.reuse, R106 ;  /* 0x0000006a696a7220 */ /* 0x040fe20000410000 */
[----:B------:R-:W-:Y:S01]  /*5150*/  FMUL.FTZ R108, R105, R108 ;  /* 0x0000006c696c7220 */ /* 0x000fe20000410000 */
[----:B------:R-:W-:Y:S02]  /*5160*/  HADD2.F32 R105, -RZ, R36.H1_H1 ;  /* 0x30000024ff697230 */ /* 0x000fe40000004100 */
[----:B------:R-:W-:Y:S01]  /*5170*/  FFMA.FTZ R112, R112, R107, R113 ;  /* 0x0000006b70707223 */ /* 0x000fe20000010071 */
[----:B------:R-:W-:Y:S01]  /*5180*/  HADD2.F32 R113, -RZ, R37.H1_H1 ;  /* 0x30000025ff717230 */ /* 0x000fe20000004100 */
[----:B------:R-:W-:Y:S01]  /*5190*/  F2FP.F16.F32.PACK_AB R74, R111, R74 ;  /* 0x0000004a6f4a723e */ /* 0x000fe200000000ff */
[----:B------:R-:W-:-:S02]  /*51a0*/  HADD2.F32 R107, -RZ, R32.H1_H1 ;  /* 0x30000020ff6b7230 */ /* 0x000fc40000004100 */
[----:B------:R-:W-:Y:S01]  /*51b0*/  F2FP.F16.F32.PACK_AB R75, R112, R75 ;  /* 0x0000004b704b723e */ /* 0x000fe200000000ff */
[----:B------:R-:W-:Y:S02]  /*51c0*/  FFMA.FTZ R113, R108, R113, R115 ;  /* 0x000000716c717223 */ /* 0x000fe40000010073 */
[----:B------:R-:W-:Y:S01]  /*51d0*/  FFMA.FTZ R108, R106, R105, R107 ;  /* 0x000000696a6c7223 */ /* 0x000fe2000001006b */
[----:B0-----:R-:W-:Y:S02]  /*51e0*/  IMAD.WIDE.U32 R106, R103, 0x10, R72 ;  /* 0x00000010676a7825 */ /* 0x001fe400078e0048 */
[----:B------:R-:W-:Y:S02]  /*51f0*/  F2FP.F16.F32.PACK_AB R73, R113, R110 ;  /* 0x0000006e7149723e */ /* 0x000fe400000000ff */
[----:B------:R-:W-:-:S05]  /*5200*/  F2FP.F16.F32.PACK_AB R72, R108, R109 ;  /* 0x0000006d6c48723e */ /* 0x000fca00000000ff */
[----:B------:R0:W-:Y:S02]  /*5210*/  STG.E.128 desc[UR6][R106.64], R72 ;  /* 0x000000486a007986 */ /* 0x0001e4000c101d06 */
.L_x_2315:
[----:B------:R-:W-:Y:S05]  /*5220*/  BSYNC.RECONVERGENT B0 ;  /* 0x0000000000007941 */ /* 0x000fea0003800200 */
.L_x_2314:
[----:B01234-:R-:W0:Y:S01]  /*5230*/  LDC.64 R72, c[0x0][0x380] ;  /* 0x0000e000ff487b82 */ /* 0x01fe220000000a00 */
[----:B------:R-:W-:Y:S01]  /*5240*/  UPLOP3.LUT UP1, UPT, UPT, UPT, UP1, 0x40, 0x4 ;  /* 0x000000000004789c */ /* 0x000fe20003f2e810 */
[----:B0-----:R-:W-:-:S04]  /*5250*/  IADD3 R5, PT, PT, R5, R72, RZ ;  /* 0x0000004805057210 */ /* 0x001fc80007ffe0ff */
[----:B------:R-:W-:-:S13]  /*5260*/  ISETP.GE.AND P2, PT, R5, R73, PT ;  /* 0x000000490500720c */ /* 0x000fda0003f46270 */
[----:B------:R-:W-:Y:S05]  /*5270*/  @!P2 BRA `(.L_x_2316) ;  /* 0xffffffb40058a947 */ /* 0x000fea000383ffff */
[----:B------:R-:W-:Y:S05]  /*5280*/  EXIT ;  /* 0x000000000000794d */ /* 0x000fea0003800000 */
.L_x_2317:
        /* <DEDUP_REMOVED lines=15> */
.L_x_22310:


//--------------------- .text._ZN10layer_norm31ln_parallel_residual_fwd_kernelINS_13Kernel_traitsI6__halfS2_S2_S2_fjLj5120ELj1ELj1ELj4ELj16ENS_18Kernel_traits_baseILj5120ES2_S2_S2_S2_fjLj128EEEEELb0ELb1ELb1EEEvNS_9FwdParamsE --------------------------
	.section	.text._ZN10layer_norm31ln_parallel_residual_fwd_kernelINS_13Kernel_traitsI6__halfS2_S2_S2_fjLj5120ELj1ELj1ELj4ELj16ENS_18Kernel_traits_baseILj5120ES2_S2_S2_S2_fjLj128EEEEELb0ELb1ELb1EEEvNS_9FwdParamsE,"ax",@progbits
	.align	128
        .global         _ZN10layer_norm31ln_parallel_residual_fwd_kernelINS_13Kernel_traitsI6__halfS2_S2_S2_fjLj5120ELj1ELj1ELj4ELj16ENS_18Kernel_traits_baseILj5120ES2_S2_S2_S2_fjLj128EEEEELb0ELb1ELb1EEEvNS_9FwdParamsE
        .type           _ZN10layer_norm31ln_parallel_residual_fwd_kernelINS_13Kernel_traitsI6__halfS2_S2_S2_fjLj5120ELj1ELj1ELj4ELj16ENS_18Kernel_traits_baseILj5120ES2_S2_S2_S2_fjLj128EEEEELb0ELb1ELb1EEEvNS_9FwdParamsE,@function
        .size           _ZN10layer_norm31ln_parallel_residual_fwd_kernelINS_13Kernel_traitsI6__halfS2_S2_S2_fjLj5120ELj1ELj1ELj4ELj16ENS_18Kernel_traits_baseILj5120ES2_S2_S2_S2_fjLj128EEEEELb0ELb1ELb1EEEvNS_9FwdParamsE,(.L_x_22311 - _ZN10layer_norm31ln_parallel_residual_fwd_kernelINS_13Kernel_traitsI6__halfS2_S2_S2_fjLj5120ELj1ELj1ELj4ELj16ENS_18Kernel_traits_baseILj5120ES2_S2_S2_S2_fjLj128EEEEELb0ELb1ELb1EEEvNS_9FwdParamsE)
        .other          _ZN10layer_norm31ln_parallel_residual_fwd_kernelINS_13Kernel_traitsI6__halfS2_S2_S2_fjLj5120ELj1ELj1ELj4ELj16ENS_18Kernel_traits_baseILj5120ES2_S2_S2_S2_fjLj128EEEEELb0ELb1ELb1EEEvNS_9FwdParamsE,@"STO_CUDA_ENTRY STV_DEFAULT"
_ZN10layer_norm31ln_parallel_residual_fwd_kernelINS_13Kernel_traitsI6__halfS2_S2_S2_fjLj5120ELj1ELj1ELj4ELj16ENS_18Kernel_traits_baseILj5120ES2_S2_S2_S2_fjLj128EEEEELb0ELb1ELb1EEEvNS_9FwdParamsE:
.text._ZN10layer_norm31ln_parallel_residual_fwd_kernelINS_13Kernel_traitsI6__halfS2_S2_S2_fjLj5120ELj1ELj1ELj4ELj16ENS_18Kernel_traits_baseILj5120ES2_S2_S2_S2_fjLj128EEEEELb0ELb1ELb1EEEvNS_9FwdParamsE:
[----:B------:R-:W-:Y:S01]  /*0000*/  LDC R1, c[0x0][0x37c] ;  /* 0x0000df00ff017b82 */ /* 0x000fe20000000800 */
[----:B------:R-:W0:Y:S07]  /*0010*/  S2R R76, SR_TID.X ;  /* 0x00000000004c7919 */ /* 0x000e2e0000002100 */
[----:B------:R-:W0:Y:S01]  /*0020*/  LDC.64 R2, c[0x0][0x3d0] ;  /* 0x0000f400ff027b82 */ /* 0x000e220000000a00 */
[----:B------:R-:W1:Y:S01]  /*0030*/  LDCU.64 UR6, c[0x0][0x358] ;  /* 0x00006b00ff0677ac */ /* 0x000e620008000a00 */
[----:B------:R-:W2:Y:S01]  /*0040*/  LDCU.64 UR4, c[0x0][0x438] ;  /* 0x00008700ff0477ac */ /* 0x000ea20008000a00 */
[----:B0-----:R-:W-:-:S05]  /*0050*/  IMAD.WIDE.U32 R2, R76, 0x10, R2 ;  /* 0x000000104c027825 */ /* 0x001fca00078e0002 */
[----:B-1----:R-:W3:Y:S04]  /*0060*/  LDG.E.128 R44, desc[UR6][R2.64+0x800] ;  /* 0x00080006022c7981 */ /* 0x002ee8000c1e1d00 */
[----:B------:R-:W4:Y:S04]  /*0070*/  LDG.E.128 R12, desc[UR6][R2.64] ;  /* 0x00000006020c7981 */ /* 0x000f28000c1e1d00 */
[----:B------:R-:W4:Y:S04]  /*0080*/  LDG.E.128 R4, desc[UR6][R2.64+0x1800] ;  /* 0x0018000602047981 */ /* 0x000f28000c1e1d00 */
[----:B------:R-:W4:Y:S04]  /*0090*/  LDG.E.128 R48, desc[UR6][R2.64+0x1000] ;  /* 0x0010000602307981 */ /* 0x000f28000c1e1d00 */
[----:B------:R-:W4:Y:S01]  /*00a0*/  LDG.E.128 R40, desc[UR6][R2.64+0x2000] ;  /* 0x0020000602287981 */ /* 0x000f22000c1e1d00 */
[----:B--2---:R-:W-:Y:S01]  /*00b0*/  ISETP.NE.U32.AND P1, PT, RZ, UR4, PT ;  /* 0x00000004ff007c0c */ /* 0x004fe2000bf25070 */
[----:B------:R-:W0:Y:S03]  /*00c0*/  S2UR UR4, SR_CTAID.X ;  /* 0x00000000000479c3 */ /* 0x000e260000002500 */
[----:B------:R-:W-:Y:S01]  /*00d0*/  ISETP.NE.AND.EX P1, PT, RZ, UR5, PT, P1 ;  /* 0x00000005ff007c0c */ /* 0x000fe2000bf25310 */
[----:B------:R-:W1:-:S12]  /*00e0*/  LDCU UR5, c[0x0][0x384] ;  /* 0x00007080ff0577ac */ /* 0x000e580008000800 */
[----:B------:R-:W2:Y:S01]  /*00f0*/  @P1 LDC.64 R8, c[0x0][0x438] ;  /* 0x00010e00ff081b82 */ /* 0x000ea20000000a00 */
[----:B0-----:R-:W-:-:S04]  /*0100*/  MOV R11, UR4 ;  /* 0x00000004000b7c02 */ /* 0x001fc80008000f00 */
[----:B-1----:R-:W-:Y:S01]  /*0110*/  ISETP.GE.AND P0, PT, R11, UR5, PT ;  /* 0x000000050b007c0c */ /* 0x002fe2000bf06270 */
[----:B------:R-:W0:Y:S01]  /*0120*/  LDCU.64 UR4, c[0x0][0x3a0] ;  /* 0x00007400ff0477ac */ /* 0x000e220008000a00 */
[----:B--2---:R-:W-:-:S05]  /*0130*/  @P1 IMAD.WIDE.U32 R8, R76, 0x10, R8 ;  /* 0x000000104c081825 */ /* 0x004fca00078e0008 */
[----:B------:R-:W5:Y:S04]  /*0140*/  @P1 LDG.E.128 R36, desc[UR6][R8.64] ;  /* 0x0000000608241981 */ /* 0x000f68000c1e1d00 */
[----:B------:R-:W5:Y:S04]  /*0150*/  @P1 LDG.E.128 R32, desc[UR6][R8.64+0x800] ;  /* 0x0008000608201981 */ /* 0x000f68000c1e1d00 */
[----:B------:R-:W5:Y:S04]  /*0160*/  @P1 LDG.E.128 R28, desc[UR6][R8.64+0x1000] ;  /* 0x00100006081c1981 */ /* 0x000f68000c1e1d00 */
[----:B------:R-:W5:Y:S04]  /*0170*/  @P1 LDG.E.128 R24, desc[UR6][R8.64+0x1800] ;  /* 0x0018000608181981 */ /* 0x000f68000c1e1d00 */
[----:B------:R1:W5:Y:S01]  /*0180*/  @P1 LDG.E.128 R20, desc[UR6][R8.64+0x2000] ;  /* 0x0020000608141981 */ /* 0x000362000c1e1d00 */
[----:B---3--:R-:W-:-:S02]  /*0190*/  @P1 MOV R19, R44 ;  /* 0x0000002c00131202 */ /* 0x008fc40000000f00 */
[-C--:B------:R-:W-:Y:S02]  /*01a0*/  @P1 MOV R18, R45.reuse ;  /* 0x0000002d00121202 */ /* 0x080fe40000000f00 */
[----:B------:R-:W-:Y:S02]  /*01b0*/  @!P1 MOV R19, R44 ;  /* 0x0000002c00139202 */ /* 0x000fe40000000f00 */
[----:B------:R-:W-:Y:S02]  /*01c0*/  @!P1 MOV R18, R45 ;  /* 0x0000002d00129202 */ /* 0x000fe40000000f00 */
[----:B------:R-:W2:Y:S01]  /*01d0*/  LDC.64 R44, c[0x0][0x398] ;  /* 0x0000e600ff2c7b82 */ /* 0x000ea20000000a00 */
[----:B----4-:R-:W-:Y:S02]  /*01e0*/  @P1 MOV R75, R12 ;  /* 0x0000000c004b1202 */ /* 0x010fe40000000f00 */
[----:B------:R-:W-:Y:S02]  /*01f0*/  @P1 MOV R74, R13 ;  /* 0x0000000d004a1202 */ /* 0x000fe40000000f00 */
[----:B------:R-:W-:-:S02]  /*0200*/  @P1 MOV R73, R14 ;  /* 0x0000000e00491202 */ /* 0x000fc40000000f00 */
[----:B------:R-:W-:Y:S02]  /*0210*/  @P1 MOV R72, R15 ;  /* 0x0000000f00481202 */ /* 0x000fe40000000f00 */
[----:B------:R-:W-:Y:S02]  /*0220*/  @!P1 MOV R75, R12 ;  /* 0x0000000c004b9202 */ /* 0x000fe40000000f00 */
[----:B------:R-:W-:Y:S02]  /*0230*/  @!P1 MOV R74, R13 ;  /* 0x0000000d004a9202 */ /* 0x000fe40000000f00 */
[----:B------:R-:W-:Y:S02]  /*0240*/  @!P1 MOV R73, R14 ;  /* 0x0000000e00499202 */ /* 0x000fe40000000f00 */
[----:B------:R-:W-:Y:S02]  /*0250*/  @!P1 MOV R72, R15 ;  /* 0x0000000f00489202 */ /* 0x000fe40000000f00 */
[----:B-1----:R-:W-:-:S02]  /*0260*/  @P1 MOV R8, R6 ;  /* 0x0000000600081202 */ /* 0x002fc40000000f00 */
[----:B------:R-:W-:Y:S02]  /*0270*/  @P1 MOV R17, R46 ;  /* 0x0000002e00111202 */ /* 0x000fe40000000f00 */
[----:B------:R-:W-:Y:S02]  /*0280*/  @P1 MOV R16, R47 ;  /* 0x0000002f00101202 */ /* 0x000fe40000000f00 */
[----:B------:R-:W-:Y:S02]  /*0290*/  @P1 MOV R15, R48 ;  /* 0x00000030000f1202 */ /* 0x000fe40000000f00 */
[----:B------:R-:W-:Y:S02]  /*02a0*/  @P1 MOV R14, R49 ;  /* 0x00000031000e1202 */ /* 0x000fe40000000f00 */
[----:B------:R-:W-:Y:S02]  /*02b0*/  @P1 MOV R13, R50 ;  /* 0x00000032000d1202 */ /* 0x000fe40000000f00 */
[----:B------:R-:W-:-:S02]  /*02c0*/  @P1 MOV R12, R51 ;  /* 0x00000033000c1202 */ /* 0x000fc40000000f00 */
[----:B------:R-:W-:Y:S02]  /*02d0*/  @P1 MOV R10, R4 ;  /* 0x00000004000a1202 */ /* 0x000fe40000000f00 */
[----:B------:R-:W-:Y:S02]  /*02e0*/  @P1 MOV R9, R5 ;  /* 0x0000000500091202 */ /* 0x000fe40000000f00 */
[----:B------:R-:W-:Y:S02]  /*02f0*/  @!P1 MOV R8, R6 ;  /* 0x0000000600089202 */ /* 0x000fe40000000f00 */
[----:B------:R-:W-:Y:S02]  /*0300*/  @!P1 MOV R17, R46 ;  /* 0x0000002e00119202 */ /* 0x000fe40000000f00 */
[----:B------:R-:W-:Y:S02]  /*0310*/  @!P1 MOV R16, R47 ;  /* 0x0000002f00109202 */ /* 0x000fe40000000f00 */
[----:B------:R-:W-:-:S02]  /*0320*/  @!P1 MOV R15, R48 ;  /* 0x00000030000f9202 */ /* 0x000fc40000000f00 */
[----:B------:R-:W-:Y:S02]  /*0330*/  @!P1 MOV R14, R49 ;  /* 0x00000031000e9202 */ /* 0x000fe40000000f00 */
[----:B------:R-:W-:Y:S02]  /*0340*/  @!P1 MOV R13, R50 ;  /* 0x00000032000d9202 */ /* 0x000fe40000000f00 */
[----:B------:R-:W-:Y:S02]  /*0350*/  @!P1 MOV R12, R51 ;  /* 0x00000033000c9202 */ /* 0x000fe40000000f00 */
[----:B------:R-:W-:Y:S02]  /*0360*/  @!P1 MOV R10, R4 ;  /* 0x00000004000a9202 */ /* 0x000fe40000000f00 */
[----:B------:R-:W-:Y:S02]  /*0370*/  @!P1 MOV R9, R5 ;  /* 0x0000000500099202 */ /* 0x000fe40000000f00 */
[----:B------:R-:W-:Y:S01]  /*0380*/  @P1 MOV R6, R40 ;  /* 0x0000002800061202 */ /* 0x000fe20000000f00 */
[----:B0-2---:R-:W-:Y:S06]  /*0390*/  @P0 EXIT ;  /* 0x000000000000094d */ /* 0x005fec0003800000 */
[----:B------:R-:W0:Y:S01]  /*03a0*/  LDCU.U8 UR8, c[0x0][0x410] ;  /* 0x00008200ff0877ac */ /* 0x000e220008000000 */
[-C--:B------:R-:W-:Y:S02]  /*03b0*/  @P1 MOV R5, R41.reuse ;  /* 0x0000002900051202 */ /* 0x080fe40000000f00 */
[----:B-----5:R-:W-:Y:S02]  /*03c0*/  @!P1 CS2R R38, SRZ ;  /* 0x0000000000269805 */ /* 0x020fe4000001ff00 */
[----:B------:R-:W-:Y:S02]  /*03d0*/  @!P1 MOV R5, R41 ;  /* 0x0000002900059202 */ /* 0x000fe40000000f00 */
[----:B------:R-:W-:Y:S02]  /*03e0*/  @!P1 CS2R R36, SRZ ;  /* 0x0000000000249805 */ /* 0x000fe4000001ff00 */
[----:B------:R-:W-:Y:S02]  /*03f0*/  LOP3.LUT P0, RZ, R44, UR4, RZ, 0xfc, !PT ;  /* 0x000000042cff7c12 */ /* 0x000fe4000f80fcff */
[----:B------:R-:W-:-:S02]  /*0400*/  @!P1 CS2R R34, SRZ ;  /* 0x0000000000229805 */ /* 0x000fc4000001ff00 */
[----:B------:R-:W-:Y:S02]  /*0410*/  ISETP.NE.U32.AND P2, PT, R44, RZ, PT ;  /* 0x000000ff2c00720c */ /* 0x000fe40003f45070 */
[----:B------:R-:W-:Y:S02]  /*0420*/  @!P1 CS2R R32, SRZ ;  /* 0x0000000000209805 */ /* 0x000fe4000001ff00 */
[----:B------:R-:W-:Y:S02]  /*0430*/  LOP3.LUT R41, R76, 0x60, RZ, 0xc0, !PT ;  /* 0x000000604c297812 */ /* 0x000fe400078ec0ff */
[----:B------:R-:W-:Y:S02]  /*0440*/  @!P1 CS2R R30, SRZ ;  /* 0x00000000001e9805 */ /* 0x000fe4000001ff00 */
[----:B------:R-:W-:Y:S02]  /*0450*/  @P1 MOV R4, R42 ;  /* 0x0000002a00041202 */ /* 0x000fe40000000f00 */
[----:B------:R-:W-:-:S02]  /*0460*/  @!P1 CS2R R28, SRZ ;  /* 0x00000000001c9805 */ /* 0x000fc4000001ff00 */
[----:B------:R-:W-:Y:S02]  /*0470*/  @P1 MOV R3, R43 ;  /* 0x0000002b00031202 */ /* 0x000fe40000000f00 */
[----:B------:R-:W-:Y:S02]  /*0480*/  @!P1 CS2R R26, SRZ ;  /* 0x00000000001a9805 */ /* 0x000fe4000001ff00 */
[----:B------:R-:W-:Y:S02]  /*0490*/  @!P1 MOV R6, R40 ;  /* 0x0000002800069202 */ /* 0x000fe40000000f00 */
[----:B------:R-:W-:Y:S02]  /*04a0*/  @!P1 CS2R R24, SRZ ;  /* 0x0000000000189805 */ /* 0x000fe4000001ff00 */
[----:B------:R-:W-:Y:S02]  /*04b0*/  @!P1 MOV R4, R42 ;  /* 0x0000002a00049202 */ /* 0x000fe40000000f00 */
[----:B------:R-:W-:-:S02]  /*04c0*/  @!P1 CS2R R22, SRZ ;  /* 0x0000000000169805 */ /* 0x000fc4000001ff00 */
[----:B------:R-:W-:Y:S02]  /*04d0*/  @!P1 MOV R3, R43 ;  /* 0x0000002b00039202 */ /* 0x000fe40000000f00 */
[----:B------:R-:W-:Y:S02]  /*04e0*/  @!P1 CS2R R20, SRZ ;  /* 0x0000000000149805 */ /* 0x000fe4000001ff00 */
[C---:B------:R-:W-:Y:S01]  /*04f0*/  LOP3.LUT P0, RZ, R45.reuse, UR5, RZ, 0xfc, P0 ;  /* 0x000000052dff7c12 */ /* 0x040fe2000800fcff */
[----:B------:R-:W-:Y:S01]  /*0500*/  UPLOP3.LUT UP2, UPT, UPT, UPT, UPT, 0x40, 0x4 ;  /* 0x000000000004789c */ /* 0x000fe20003f4e870 */
[----:B------:R-:W-:Y:S01]  /*0510*/  ISETP.NE.AND.EX P2, PT, R45, RZ, PT, P2 ;  /* 0x000000ff2d00720c */ /* 0x000fe20003f45320 */
[----:B------:R-:W1:Y:S01]  /*0520*/  LDCU UR9, c[0x0][0x388] ;  /* 0x00007100ff0977ac */ /* 0x000e620008000800 */
[----:B------:R-:W-:Y:S02]  /*0530*/  LOP3.LUT R2, R76, 0x1f, RZ, 0xc0, !PT ;  /* 0x0000001f4c027812 */ /* 0x000fe400078ec0ff */
[----:B0-----:R-:W-:Y:S01]  /*0540*/  ISETP.NE.AND P3, PT, RZ, UR8, PT ;  /* 0x00000008ff007c0c */ /* 0x001fe2000bf65270 */
[----:B------:R-:W0:Y:S01]  /*0550*/  LDCU UR10, c[0x0][0x400] ;  /* 0x00008000ff0a77ac */ /* 0x000e220008000800 */
[----:B------:R-:W-:Y:S01]  /*0560*/  LOP3.LUT R0, R41, 0x1f, R76, 0xf8, !PT ;  /* 0x0000001f29007812 */ /* 0x000fe200078ef84c */
[----:B------:R-:W2:Y:S01]  /*0570*/  LDCU.64 UR12, c[0x0][0x3a0] ;  /* 0x00007400ff0c77ac */ /* 0x000ea20008000a00 */
[----:B------:R-:W3:Y:S09]  /*0580*/  LDCU.64 UR14, c[0x0][0x398] ;  /* 0x00007300ff0e77ac */ /* 0x000ef20008000a00 */
.L_x_2340:
[----:B--2---:R-:W-:Y:S01]  /*0590*/  ISETP.NE.U32.AND P1, PT, RZ, UR12, PT ;  /* 0x0000000cff007c0c */ /* 0x004fe2000bf25070 */
[----:B------:R-:W2:Y:S01]  /*05a0*/  LDC.64 R100, c[0x0][0x390] ;  /* 0x0000e400ff647b82 */ /* 0x000ea20000000a00 */
[----:B-1--4-:R-:W-:Y:S02]  /*05b0*/  IMAD R52, R11, UR9, RZ ;  /* 0x000000090b347c24 */ /* 0x012fe4000f8e02ff */
[----:B------:R-:W-:-:S03]  /*05c0*/  ISETP.NE.AND.EX P1, PT, RZ, UR13, PT, P1 ;  /* 0x0000000dff007c0c */ /* 0x000fc6000bf25310 */
[----:B------:R-:W-:Y:S02]  /*05d0*/  SHF.R.S32.HI R53, RZ, 0x1f, R52 ;  /* 0x0000001fff357819 */ /* 0x000fe40000011434 */
[----:B------:R-:W1:Y:S02]  /*05e0*/  @P2 LDC.64 R58, c[0x0][0x398] ;  /* 0x0000e600ff3a2b82 */ /* 0x000e640000000a00 */
[----:B------:R-:W-:-:S04]  /*05f0*/  LEA.HI R53, R53, R52, RZ, 0x3 ;  /* 0x0000003435357211 */ /* 0x000fc800078f18ff */
[----:B------:R-:W-:Y:S02]  /*0600*/  LEA.HI.SX32 R56, R53, R0, 0x1d ;  /* 0x0000000035387211 */ /* 0x000fe400078feaff */
[----:B------:R-:W4:Y:S03]  /*0610*/  @P1 LDC.64 R60, c[0x0][0x3a0] ;  /* 0x0000e800ff3c1b82 */ /* 0x000f260000000a00 */
[----:B--2---:R-:W-:-:S06]  /*0620*/  IMAD.WIDE.U32 R52, R56, 0x10, R100 ;  /* 0x0000001038347825 */ /* 0x004fcc00078e0064 */
[----:B------:R-:W5:Y:S01]  /*0630*/  LDG.E.128 R52, desc[UR6][R52.64] ;  /* 0x0000000634347981 */ /* 0x000f62000c1e1d00 */
[----:B-1----:R-:W-:-:S05]  /*0640*/  @P2 IMAD.WIDE.U32 R58, R56, 0x10, R58 ;  /* 0x00000010383a2825 */ /* 0x002fca00078e003a */
[----:B------:R1:W5:Y:S01]  /*0650*/  @P2 LDG.E.128 R40, desc[UR6][R58.64] ;  /* 0x000000063a282981 */ /* 0x000362000c1e1d00 */
[----:B----4-:R-:W-:-:S05]  /*0660*/  @P1 IMAD.WIDE.U32 R60, R56, 0x10, R60 ;  /* 0x00000010383c1825 */ /* 0x010fca00078e003c */
        /* <DEDUP_REMOVED lines=8> */
[----:B-1----:R-:W-:Y:S02]  /*06f0*/  HADD2.F32 R59, -RZ, R54.H1_H1 ;  /* 0x30000036ff3b7230 */ /* 0x002fe40000004100 */
        /* <DEDUP_REMOVED lines=10> */
[----:B------:R-:W-:Y:S02]  /*07a0*/  HADD2.F32 R51, -RZ, R41.H0_H0 ;  /* 0x20000029ff337230 */ /* 0x000fe40000004100 */
[----:B------:R-:W-:Y:S02]  /*07b0*/  HADD2.F32 R60, -RZ, R42.H1_H1 ;  /* 0x3000002aff3c7230 */ /* 0x000fe40000004100 */
[----:B------:R-:W-:Y:S02]  /*07c0*/  HADD2.F32 R54, -RZ, R43.H1_H1 ;  /* 0x3000002bff367230 */ /* 0x000fe40000004100 */
[----:B------:R-:W-:Y:S01]  /*07d0*/  FADD.FTZ R50, R50, R51 ;  /* 0x0000003332327221 */ /* 0x000fe20000010000 */
[----:B------:R-:W-:-:S02]  /*07e0*/  HADD2.F32 R57, -RZ, R44.H0_H0 ;  /* 0x2000002cff397230 */ /* 0x000fc40000004100 */
[----:B------:R-:W-:Y:S01]  /*07f0*/  FADD.FTZ R62, R59, R60 ;  /* 0x0000003c3b3e7221 */ /* 0x000fe20000010000 */
        /* <DEDUP_REMOVED lines=23> */
.L_x_2319:
[----:B-----5:R-:W-:Y:S02]  /*0970*/  HADD2.F32 R57, -RZ, R52.H0_H0 ;  /* 0x20000034ff397230 */ /* 0x020fe40000004100 */
[----:B------:R-:W-:Y:S02]  /*0980*/  HADD2.F32 R48, -RZ, R40.H0_H0 ;  /* 0x20000028ff307230 */ /* 0x000fe40000004100 */
[----:B-1----:R-:W-:Y:S02]  /*0990*/  HADD2.F32 R59, -RZ, R53.H0_H0 ;  /* 0x20000035ff3b7230 */ /* 0x002fe40000004100 */
        /* <DEDUP_REMOVED lines=26> */
.L_x_2318:
[----:B------:R-:W-:Y:S05]  /*0b40*/  @!P1 BRA `(.L_x_2321) ;  /* 0x0000000000749947 */ /* 0x000fea0003800000 */
        /* <DEDUP_REMOVED lines=29> */
.L_x_2321:
[--C-:B-----5:R-:W-:Y:S02]  /*0d20*/  HADD2.F32 R57, -RZ, R52.reuse.H0_H0 ;  /* 0x20000034ff397230 */ /* 0x120fe40000004100 */
[----:B-1----:R-:W-:Y:S02]  /*0d30*/  HADD2.F32 R58, -RZ, R52.H1_H1 ;  /* 0x30000034ff3a7230 */ /* 0x002fe40000004100 */
[--C-:B------:R-:W-:Y:S02]  /*0d40*/  HADD2.F32 R59, -RZ, R53.reuse.H0_H0 ;  /* 0x20000035ff3b7230 */ /* 0x100fe40000004100 */
[----:B------:R-:W-:Y:S02]  /*0d50*/  HADD2.F32 R60, -RZ, R53.H1_H1 ;  /* 0x30000035ff3c7230 */ /* 0x000fe40000004100 */
[--C-:B------:R-:W-:Y:S02]  /*0d60*/  HADD2.F32 R61, -RZ, R54.reuse.H0_H0 ;  /* 0x20000036ff3d7230 */ /* 0x100fe40000004100 */
[----:B------:R-:W-:-:S02]  /*0d70*/  HADD2.F32 R62, -RZ, R54.H1_H1 ;  /* 0x30000036ff3e7230 */ /* 0x000fc40000004100 */
[--C-:B------:R-:W-:Y:S02]  /*0d80*/  HADD2.F32 R63, -RZ, R55.reuse.H0_H0 ;  /* 0x20000037ff3f7230 */ /* 0x100fe40000004100 */
[----:B------:R-:W-:-:S07]  /*0d90*/  HADD2.F32 R66, -RZ, R55.H1_H1 ;  /* 0x30000037ff427230 */ /* 0x000fce0000004100 */
.L_x_2320:
[----:B------:R-:W1:Y:S01]  /*0da0*/  @P0 LDC.64 R68, c[0x0][0x3a8] ;  /* 0x0000ea00ff440b82 */ /* 0x000e620000000a00 */
[----:B------:R-:W-:-:S05]  /*0db0*/  IADD3 R64, PT, PT, R56, 0x80, RZ ;  /* 0x0000008038407810 */ /* 0x000fca0007ffe0ff */
[----:B------:R-:W-:Y:S02]  /*0dc0*/  IMAD.WIDE.U32 R52, R64, 0x10, R100 ;  /* 0x0000001040347825 */ /* 0x000fe400078e0064 */
[----:B------:R-:W2:Y:S08]  /*0dd0*/  @P2 LDC.64 R70, c[0x0][0x398] ;  /* 0x0000e600ff462b82 */ /* 0x000eb00000000a00 */
[----:B------:R-:W4:Y:S01]  /*0de0*/  @P1 LDC.64 R78, c[0x0][0x3a0] ;  /* 0x0000e800ff4e1b82 */ /* 0x000f220000000a00 */
[----:B-1----:R-:W-:-:S05]  /*0df0*/  @P0 IMAD.WIDE.U32 R68, R56, 0x10, R68 ;  /* 0x0000001038440825 */ /* 0x002fca00078e0044 */
[----:B------:R1:W-:Y:S01]  /*0e00*/  @P0 STG.E.128 desc[UR6][R68.64], R48 ;  /* 0x0000003044000986 */ /* 0x0003e2000c101d06 */
[----:B--2---:R-:W-:-:S03]  /*0e10*/  @P2 IMAD.WIDE.U32 R70, R64, 0x10, R70 ;  /* 0x0000001040462825 */ /* 0x004fc600078e0046 */
[----:B------:R-:W5:Y:S04]  /*0e20*/  LDG.E.128 R52, desc[UR6][R52.64] ;  /* 0x0000000634347981 */ /* 0x000f68000c1e1d00 */
[----:B------:R1:W5:Y:S01]  /*0e30*/  @P2 LDG.E.128 R40, desc[UR6][R70.64] ;  /* 0x0000000646282981 */ /* 0x000362000c1e1d00 */
[----:B----4-:R-:W-:-:S05]  /*0e40*/  @P1 IMAD.WIDE.U32 R78, R64, 0x10, R78 ;  /* 0x00000010404e1825 */ /* 0x010fca00078e004e */
[----:B------:R1:W5:Y:S01]  /*0e50*/  @P1 LDG.E.128 R44, desc[UR6][R78.64] ;  /* 0x000000064e2c1981 */ /* 0x000362000c1e1d00 */
[----:B---3--:R-:W-:-:S04]  /*0e60*/  UISETP.NE.U32.AND UP0, UPT, UR14, URZ, UPT ;  /* 0x000000ff0e00728c */ /* 0x008fc8000bf05070 */
[----:B------:R-:W-:-:S09]  /*0e70*/  UISETP.NE.AND.EX UP0, UPT, UR15, URZ, UPT, UP0 ;  /* 0x000000ff0f00728c */ /* 0x000fd2000bf05300 */
[----:B-1----:R-:W-:Y:S05]  /*0e80*/  BRA.U UP0, `(.L_x_2322) ;  /* 0x0000000100a47547 */ /* 0x002fea000b800000 */
        /* <DEDUP_REMOVED lines=12> */
.L_x_2323:
        /* <DEDUP_REMOVED lines=29> */
.L_x_2322:
        /* <DEDUP_REMOVED lines=32> */
.L_x_2325:
[----:B-----5:R-:W-:Y:S02]  /*1320*/  HADD2.F32 R48, -RZ, R52.H0_H0 ;  /* 0x20000034ff307230 */ /* 0x020fe40000004100 */
[----:B------:R-:W-:Y:S02]  /*1330*/  HADD2.F32 R49, -RZ, R40.H0_H0 ;  /* 0x20000028ff317230 */ /* 0x000fe40000004100 */
[--C-:B------:R-:W-:Y:S02]  /*1340*/  HADD2.F32 R50, -RZ, R53.reuse.H0_H0 ;  /* 0x20000035ff327230 */ /* 0x100fe40000004100 */
[--C-:B------:R-:W-:Y:S02]  /*1350*/  HADD2.F32 R65, -RZ, R54.reuse.H0_H0 ;  /* 0x20000036ff417230 */ /* 0x100fe40000004100 */
[----:B------:R-:W-:Y:S01]  /*1360*/  FADD.FTZ R48, R49, R48 ;  /* 0x0000003031307221 */ /* 0x000fe20000010000 */
[----:B------:R-:W-:Y:S02]  /*1370*/  HADD2.F32 R67, -RZ, R54.H1_H1 ;  /* 0x30000036ff437230 */ /* 0x000fe40000004100 */
        /* <DEDUP_REMOVED lines=38> */
.L_x_2324:
[----:B------:R-:W1:Y:S01]  /*15e0*/  @P0 LDC.64 R86, c[0x0][0x3a8] ;  /* 0x0000ea00ff560b82 */ /* 0x000e620000000a00 */
[----:B------:R-:W-:-:S05]  /*15f0*/  IADD3 R77, PT, PT, R56, 0x100, RZ ;  /* 0x00000100384d7810 */ /* 0x000fca0007ffe0ff */
[----:B------:R-:W-:Y:S02]  /*1600*/  IMAD.WIDE.U32 R52, R77, 0x10, R100 ;  /* 0x000000104d347825 */ /* 0x000fe400078e0064 */
[----:B------:R-:W2:Y:S08]  /*1610*/  @P2 LDC.64 R84, c[0x0][0x398] ;  /* 0x0000e600ff542b82 */ /* 0x000eb00000000a00 */
[----:B------:R-:W3:Y:S01]  /*1620*/  @P1 LDC.64 R82, c[0x0][0x3a0] ;  /* 0x0000e800ff521b82 */ /* 0x000ee20000000a00 */
[----:B-1----:R-:W-:-:S05]  /*1630*/  @P0 IMAD.WIDE.U32 R86, R64, 0x10, R86 ;  /* 0x0000001040560825 */ /* 0x002fca00078e0056 */
[----:B------:R1:W-:Y:S01]  /*1640*/  @P0 STG.E.128 desc[UR6][R86.64], R48 ;  /* 0x0000003056000986 */ /* 0x0003e2000c101d06 */
[----:B--2---:R-:W-:-:S03]  /*1650*/  @P2 IMAD.WIDE.U32 R84, R77, 0x10, R84 ;  /* 0x000000104d542825 */ /* 0x004fc600078e0054 */
[----:B------:R-:W5:Y:S04]  /*1660*/  LDG.E.128 R52, desc[UR6][R52.64] ;  /* 0x0000000634347981 */ /* 0x000f68000c1e1d00 */
[----:B------:R1:W5:Y:S01]  /*1670*/  @P2 LDG.E.128 R40, desc[UR6][R84.64] ;  /* 0x0000000654282981 */ /* 0x000362000c1e1d00 */
[----:B---3--:R-:W-:-:S05]  /*1680*/  @P1 IMAD.WIDE.U32 R82, R77, 0x10, R82 ;  /* 0x000000104d521825 */ /* 0x008fca00078e0052 */
[----:B------:R1:W5:Y:S01]  /*1690*/  @P1 LDG.E.128 R44, desc[UR6][R82.64] ;  /* 0x00000006522c1981 */ /* 0x000362000c1e1d00 */
[----:B------:R-:W-:Y:S05]  /*16a0*/  BRA.U UP0, `(.L_x_2326) ;  /* 0x00000001009c7547 */ /* 0x000fea000b800000 */
[----:B------:R-:W-:Y:S05]  /*16b0*/  BRA.U UP1, `(.L_x_2327) ;  /* 0x0000000101247547 */ /* 0x000fea000b800000 */
[--C-:B-----5:R-:W-:Y:S02]  /*16c0*/  HADD2.F32 R79, -RZ, R52.reuse.H0_H0 ;  /* 0x20000034ff4f7230 */ /* 0x120fe40000004100 */
[----:B-1----:R-:W-:Y:S02]  /*16d0*/  HADD2.F32 R82, -RZ, R52.H1_H1 ;  /* 0x30000034ff527230 */ /* 0x002fe40000004100 */
[--C-:B------:R-:W-:Y:S02]  /*16e0*/  HADD2.F32 R81, -RZ, R53.reuse.H0_H0 ;  /* 0x20000035ff517230 */ /* 0x100fe40000004100 */
[----:B------:R-:W-:Y:S02]  /*16f0*/  HADD2.F32 R84, -RZ, R53.H1_H1 ;  /* 0x30000035ff547230 */ /* 0x000fe40000004100 */
[--C-:B------:R-:W-:Y:S02]  /*1700*/  HADD2.F32 R83, -RZ, R54.reuse.H0_H0 ;  /* 0x20000036ff537230 */ /* 0x100fe40000004100 */
[----:B------:R-:W-:-:S02]  /*1710*/  HADD2.F32 R86, -RZ, R54.H1_H1 ;  /* 0x30000036ff567230 */ /* 0x000fc40000004100 */
[--C-:B------:R-:W-:Y:S02]  /*1720*/  HADD2.F32 R85, -RZ, R55.reuse.H0_H0 ;  /* 0x20000037ff557230 */ /* 0x100fe40000004100 */
[----:B------:R-:W-:Y:S01]  /*1730*/  HADD2.F32 R88, -RZ, R55.H1_H1 ;  /* 0x30000037ff587230 */ /* 0x000fe20000004100 */
[----:B------:R-:W-:Y:S06]  /*1740*/  BRA `(.L_x_2328) ;  /* 0x00000004009c7947 */ /* 0x000fec0003800000 */
.L_x_2327:
[----:B-----5:R-:W-:Y:S02]  /*1750*/  HADD2.F32 R79, -RZ, R52.H0_H0 ;  /* 0x20000034ff4f7230 */ /* 0x020fe40000004100 */
[----:B-1----:R-:W-:Y:S02]  /*1760*/  HADD2.F32 R48, -RZ, R44.H0_H0 ;  /* 0x2000002cff307230 */ /* 0x002fe40000004100 */
        /* <DEDUP_REMOVED lines=27> */
.L_x_2326:
[----:B------:R-:W-:Y:S05]  /*1920*/  BRA.U UP1, `(.L_x_2329) ;  /* 0x0000000101747547 */ /* 0x000fea000b800000 */
        /* <DEDUP_REMOVED lines=29> */
.L_x_2329:
[----:B-1---5:R-:W-:Y:S02]  /*1b00*/  HADD2.F32 R48, -RZ, R52.H0_H0 ;  /* 0x20000034ff307230 */ /* 0x022fe40000004100 */
        /* <DEDUP_REMOVED lines=43> */
.L_x_2328:
        /* <DEDUP_REMOVED lines=23> */
.L_x_2331:
        /* <DEDUP_REMOVED lines=29> */
.L_x_2330:
        /* <DEDUP_REMOVED lines=30> */
.L_x_2333:
        /* <DEDUP_REMOVED lines=44> */
.L_x_2332:
[----:B------:R-:W1:Y:S01]  /*25a0*/  @P1 LDC.64 R52, c[0x0][0x3a0] ;  /* 0x0000e800ff341b82 */ /* 0x000e620000000a00 */
[----:B------:R-:W-:-:S07]  /*25b0*/  IADD3 R96, PT, PT, R56, 0x200, RZ ;  /* 0x0000020038607810 */ /* 0x000fce0007ffe0ff */
[----:B------:R-:W2:Y:S08]  /*25c0*/  @P0 LDC.64 R102, c[0x0][0x3a8] ;  /* 0x0000ea00ff660b82 */ /* 0x000eb00000000a00 */
[----:B------:R-:W3:Y:S01]  /*25d0*/  @P2 LDC.64 R54, c[0x0][0x398] ;  /* 0x0000e600ff362b82 */ /* 0x000ee20000000a00 */
[----:B-1----:R-:W-:-:S04]  /*25e0*/  @P1 IMAD.WIDE.U32 R106, R96, 0x10, R52 ;  /* 0x00000010606a1825 */ /* 0x002fc800078e0034 */
[----:B------:R-:W-:-:S04]  /*25f0*/  IMAD.WIDE.U32 R52, R96, 0x10, R100 ;  /* 0x0000001060347825 */ /* 0x000fc800078e0064 */
[----:B--2---:R-:W-:-:S05]  /*2600*/  @P0 IMAD.WIDE.U32 R102, R87, 0x10, R102 ;  /* 0x0000001057660825 */ /* 0x004fca00078e0066 */
[----:B------:R1:W-:Y:S01]  /*2610*/  @P0 STG.E.128 desc[UR6][R102.64], R48 ;  /* 0x0000003066000986 */ /* 0x0003e2000c101d06 */
[----:B---3--:R-:W-:-:S03]  /*2620*/  @P2 IMAD.WIDE.U32 R104, R96, 0x10, R54 ;  /* 0x0000001060682825 */ /* 0x008fc600078e0036 */
[----:B------:R1:W5:Y:S04]  /*2630*/  @P1 LDG.E.128 R44, desc[UR6][R106.64] ;  /* 0x000000066a2c1981 */ /* 0x000368000c1e1d00 */
[----:B------:R1:W5:Y:S04]  /*2640*/  @P2 LDG.E.128 R40, desc[UR6][R104.64] ;  /* 0x0000000668282981 */ /* 0x000368000c1e1d00 */
[----:B------:R-:W5:Y:S01]  /*2650*/  LDG.E.128 R52, desc[UR6][R52.64] ;  /* 0x0000000634347981 */ /* 0x000f62000c1e1d00 */
[----:B------:R-:W-:Y:S05]  /*2660*/  BRA.U UP0, `(.L_x_2334) ;  /* 0x00000001009c7547 */ /* 0x000fea000b800000 */
[----:B------:R-:W-:Y:S05]  /*2670*/  BRA.U UP1, `(.L_x_2335) ;  /* 0x0000000101247547 */ /* 0x000fea000b800000 */
[----:B-----5:R-:W-:Y:S02]  /*2680*/  HADD2.F32 R101, -RZ, R54.H0_H0 ;  /* 0x20000036ff657230 */ /* 0x020fe40000004100 */
[--C-:B------:R-:W-:Y:S02]  /*2690*/  HADD2.F32 R97, -RZ, R52.reuse.H0_H0 ;  /* 0x20000034ff617230 */ /* 0x100fe40000004100 */
[----:B------:R-:W-:Y:S02]  /*26a0*/  HADD2.F32 R100, -RZ, R52.H1_H1 ;  /* 0x30000034ff647230 */ /* 0x000fe40000004100 */
[--C-:B------:R-:W-:Y:S02]  /*26b0*/  HADD2.F32 R99, -RZ, R53.reuse.H0_H0 ;  /* 0x20000035ff637230 */ /* 0x100fe40000004100 */
[----:B-1----:R-:W-:Y:S02]  /*26c0*/  HADD2.F32 R102, -RZ, R53.H1_H1 ;  /* 0x30000035ff667230 */ /* 0x002fe40000004100 */
[----:B------:R-:W-:-:S02]  /*26d0*/  HADD2.F32 R54, -RZ, R54.H1_H1 ;  /* 0x30000036ff367230 */ /* 0x000fc40000004100 */
[--C-:B------:R-:W-:Y:S02]  /*26e0*/  HADD2.F32 R103, -RZ, R55.reuse.H0_H0 ;  /* 0x20000037ff677230 */ /* 0x100fe40000004100 */
[----:B------:R-:W-:Y:S01]  /*26f0*/  HADD2.F32 R104, -RZ, R55.H1_H1 ;  /* 0x30000037ff687230 */ /* 0x000fe20000004100 */
[----:B------:R-:W-:Y:S06]  /*2700*/  BRA `(.L_x_2336) ;  /* 0x00000004009c7947 */ /* 0x000fec0003800000 */
.L_x_2335:
[--C-:B-----5:R-:W-:Y:S02]  /*2710*/  HADD2.F32 R101, -RZ, R54.reuse.H0_H0 ;  /* 0x20000036ff657230 */ /* 0x120fe40000004100 */
[----:B-1----:R-:W-:Y:S02]  /*2720*/  HADD2.F32 R51, -RZ, R54.H1_H1 ;  /* 0x30000036ff337230 */ /* 0x002fe40000004100 */
[----:B------:R-:W-:Y:S02]  /*2730*/  HADD2.F32 R97, -RZ, R52.H0_H0 ;  /* 0x20000034ff617230 */ /* 0x000fe40000004100 */
[----:B------:R-:W-:Y:S02]  /*2740*/  HADD2.F32 R48, -RZ, R44.H0_H0 ;  /* 0x2000002cff307230 */ /* 0x000fe40000004100 */
[----:B------:R-:W-:Y:S02]  /*2750*/  HADD2.F32 R54, -RZ, R46.H0_H0 ;  /* 0x2000002eff367230 */ /* 0x000fe40000004100 */
[----:B------:R-:W-:-:S02]  /*2760*/  HADD2.F32 R99, -RZ, R53.H0_H0 ;  /* 0x20000035ff637230 */ /* 0x000fc40000004100 */
[----:B------:R-:W-:Y:S01]  /*2770*/  FADD.FTZ R97, R48, R97 ;  /* 0x0000006130617221 */ /* 0x000fe20000010000 */
[----:B------:R-:W-:Y:S02]  /*2780*/  HADD2.F32 R103, -RZ, R55.H0_H0 ;  /* 0x20000037ff677230 */ /* 0x000fe40000004100 */
[----:B------:R-:W-:Y:S01]  /*2790*/  FADD.FTZ R101, R54, R101 ;  /* 0x0000006536657221 */ /* 0x000fe20000010000 */
[----:B------:R-:W-:Y:S02]  /*27a0*/  HADD2.F32 R52, -RZ, R52.H1_H1 ;  /* 0x30000034ff347230 */ /* 0x000fe40000004100 */
        /* <DEDUP_REMOVED lines=19> */
.L_x_2334:
[----:B------:R-:W-:Y:S05]  /*28e0*/  BRA.U UP1, `(.L_x_2337) ;  /* 0x0000000101747547 */ /* 0x000fea000b800000 */
        /* <DEDUP_REMOVED lines=29> */
.L_x_2337:
        /* <DEDUP_REMOVED lines=8> */
[--C-:B------:R-:W-:Y:S02]  /*2b40*/  HADD2.F32 R100, -RZ, R42.reuse.H0_H0 ;  /* 0x2000002aff647230 */ /* 0x100fe40000004100 */
[----:B------:R-:W-:Y:S02]  /*2b50*/  HADD2.F32 R102, -RZ, R42.H1_H1 ;  /* 0x3000002aff667230 */ /* 0x000fe40000004100 */
[----:B------:R-:W-:Y:S01]  /*2b60*/  FADD.FTZ R53, R54, R53 ;  /* 0x0000003536357221 */ /* 0x000fe20000010000 */
[----:B------:R-:W-:Y:S02]  /*2b70*/  HADD2.F32 R52, -RZ, R52.H1_H1 ;  /* 0x30000034ff347230 */ /* 0x000fe40000004100 */
[----:B------:R-:W-:Y:S01]  /*2b80*/  FADD.FTZ R100, R100, R97 ;  /* 0x0000006164647221 */ /* 0x000fe20000010000 */
[----:B------:R-:W-:-:S02]  /*2b90*/  HADD2.F32 R49, -RZ, R40.H1_H1 ;  /* 0x30000028ff317230 */ /* 0x000fc40000004100 */
[----:B------:R-:W-:Y:S01]  /*2ba0*/  FADD.FTZ R54, R102, R99 ;  /* 0x0000006366367221 */ /* 0x000fe20000010000 */
[--C-:B------:R-:W-:Y:S02]  /*2bb0*/  HADD2.F32 R103, -RZ, R55.reuse.H0_H0 ;  /* 0x20000037ff677230 */ /* 0x100fe40000004100 */
[----:B------:R-:W-:Y:S02]  /*2bc0*/  HADD2.F32 R55, -RZ, R55.H1_H1 ;  /* 0x30000037ff377230 */ /* 0x000fe40000004100 */
[----:B------:R-:W-:Y:S01]  /*2bd0*/  FADD.FTZ R49, R49, R52 ;  /* 0x0000003431317221 */ /* 0x000fe20000010000 */
[----:B------:R-:W-:Y:S02]  /*2be0*/  HADD2.F32 R51, -RZ, R41.H0_H0 ;  /* 0x20000029ff337230 */ /* 0x000fe40000004100 */
[----:B------:R-:W-:Y:S02]  /*2bf0*/  HADD2.F32 R102, -RZ, R43.H1_H1 ;  /* 0x3000002bff667230 */ /* 0x000fe40000004100 */
        /* <DEDUP_REMOVED lines=24> */
.L_x_2336:
        /* <DEDUP_REMOVED lines=154> */
.L_x_2339:
[----:B0-----:R-:W-:Y:S05]  /*3720*/  BSYNC.RECONVERGENT B0 ;  /* 0x0000000000007941 */ /* 0x001fea0003800200 */
.L_x_2338:
[----:B------:R-:W-:Y:S01]  /*3730*/  ISETP.GT.U32.AND P1, PT, R2, 0x3, PT ;  /* 0x000000030200780c */ /* 0x000fe20003f24070 */
[----:B------:R-:W-:Y:S01]  /*3740*/  BAR.SYNC.DEFER_BLOCKING 0x0 ;  /* 0x0000000000007b1d */ /* 0x000fe20000010000 */
[----:B------:R-:W-:Y:S01]  /*3750*/  PLOP3.LUT P5, PT, PT, PT, UP2, 0x80, 0x8 ;  /* 0x000000000008781c */ /* 0x000fe20003faf028 */
[----:B------:R-:W-:Y:S01]  /*3760*/  HFMA2 R106, -RZ, RZ, 0, 0 ;  /* 0x00000000ff6a7431 */ /* 0x000fe200000001ff */
[----:B------:R-:W-:Y:S01]  /*3770*/  PLOP3.LUT P4, PT, PT, PT, PT, 0x8, 0x80 ;  /* 0x000000000080781c */ /* 0x000fe20003f8e170 */
[----:B------:R-:W-:Y:S01]  /*3780*/  HADD2.F32 R113, -RZ, R72.H1_H1 ;  /* 0x30000048ff717230 */ /* 0x000fe20000004100 */
[----:B------:R-:W-:Y:S01]  /*3790*/  UPLOP3.LUT UP2, UPT, UPT, UPT, UP2, 0x40, 0x4 ;  /* 0x000000000004789c */ /* 0x000fe20003f4e820 */
[----:B------:R-:W-:Y:S02]  /*37a0*/  HADD2.F32 R115, -RZ, R39.H1_H1 ;  /* 0x30000027ff737230 */ /* 0x000fe40000004100 */
[----:B------:R-:W-:Y:S02]  /*37b0*/  HADD2.F32 R117, -RZ, R15.H0_H0 ;  /* 0x2000000fff757230 */ /* 0x000fe40000004100 */
[----:B------:R-:W-:-:S02]  /*37c0*/  HADD2.F32 R119, -RZ, R28.H0_H0 ;  /* 0x2000001cff777230 */ /* 0x000fc40000004100 */
[----:B-1----:R-:W0:Y:S01]  /*37d0*/  @!P1 S2R R53, SR_CgaCtaId ;  /* 0x0000000000359919 */ /* 0x002e220000008800 */
[----:B------:R-:W-:Y:S01]  /*37e0*/  @!P1 PLOP3.LUT P4, PT, P5, PT, PT, 0x80, 0x8 ;  /* 0x000000000008981c */ /* 0x000fe20002f8f070 */
[----:B------:R-:W-:Y:S01]  /*37f0*/  HADD2.F32 R118, -RZ, R73.H0_H0 ;  /* 0x20000049ff767230 */ /* 0x000fe20000004100 */
[----:B------:R-:W-:Y:S01]  /*3800*/  @!P1 MOV R52, 0x400 ;  /* 0x0000040000349802 */ /* 0x000fe20000000f00 */
[----:B------:R-:W-:Y:S01]  /*3810*/  HADD2.F32 R120, -RZ, R38.H0_H0 ;  /* 0x20000026ff787230 */ /* 0x000fe20000004100 */
[----:B------:R-:W-:-:S05]  /*3820*/  @!P1 MOV R106, 0x500 ;  /* 0x00000500006a9802 */ /* 0x000fca0000000f00 */
[----:B------:R-:W1:Y:S01]  /*3830*/  SHFL.DOWN PT, R105, R106, 0x2, 0x1f ;  /* 0x08401f006a697f89 */ /* 0x000e6200000e0000 */
[----:B0-----:R-:W-:Y:S02]  /*3840*/  @!P1 LEA R107, R53, R52, 0x18 ;  /* 0x00000034356b9211 */ /* 0x001fe400078ec0ff */
[----:B------:R-:W-:Y:S02]  /*3850*/  CS2R R52, SRZ ;  /* 0x0000000000347805 */ /* 0x000fe4000001ff00 */
[----:B-1----:R-:W-:Y:S02]  /*3860*/  IADD3 R110, PT, PT, R105, R106, RZ ;  /* 0x0000006a696e7210 */ /* 0x002fe40007ffe0ff */
[----:B------:R-:W-:Y:S02]  /*3870*/  @P4 IADD3 R107, PT, PT, R107, 0x20, RZ ;  /* 0x000000206b6b4810 */ /* 0x000fe40007ffe0ff */
[----:B------:R-:W-:Y:S02]  /*3880*/  I2FP.F32.S32 R55, R110 ;  /* 0x0000006e00377245 */ /* 0x000fe40000201400 */
[----:B------:R-:W-:-:S02]  /*3890*/  @!P1 LEA R107, R2, R107, 0x3 ;  /* 0x0000006b026b9211 */ /* 0x000fc400078e18ff */
[----:B------:R-:W0:Y:S01]  /*38a0*/  MUFU.RCP R111, R55 ;  /* 0x00000037006f7308 */ /* 0x000e220000001000 */
[----:B------:R-:W-:Y:S02]  /*38b0*/  I2FP.F32.S32 R112, R105 ;  /* 0x0000006900707245 */ /* 0x000fe40000201400 */
[----:B------:R1:W-:Y:S01]  /*38c0*/  @!P1 LDS.64 R52, [R107] ;  /* 0x000000006b349984 */ /* 0x0003e20000000a00 */
[----:B------:R-:W-:-:S03]  /*38d0*/  ISETP.NE.AND P1, PT, R76, RZ, PT ;  /* 0x000000ff4c00720c */ /* 0x000fc60003f25270 */
[----:B------:R-:W2:Y:S01]  /*38e0*/  SHFL.DOWN PT, R105, R110, 0x1, 0x1f ;  /* 0x08201f006e697f89 */ /* 0x000ea200000e0000 */
[----:B-1----:R-:W-:Y:S02]  /*38f0*/  I2FP.F32.U32 R107, R106 ;  /* 0x0000006a006b7245 */ /* 0x002fe40000201000 */
[-C--:B--2---:R-:W-:Y:S02]  /*3900*/  IADD3 R110, PT, PT, R110, R105.reuse, RZ ;  /* 0x000000696e6e7210 */ /* 0x084fe40007ffe0ff */
[----:B------:R-:W-:Y:S02]  /*3910*/  I2FP.F32.S32 R105, R105 ;  /* 0x0000006900697245 */ /* 0x000fe40000201400 */
[----:B------:R-:W-:-:S06]  /*3920*/  I2FP.F32.S32 R110, R110 ;  /* 0x0000006e006e7245 */ /* 0x000fcc0000201400 */
[----:B------:R-:W1:Y:S01]  /*3930*/  MUFU.RCP R110, R110 ;  /* 0x0000006e006e7308 */ /* 0x000e620000001000 */
[----:B------:R-:W2:Y:S04]  /*3940*/  SHFL.DOWN PT, R109, R52, 0x2, 0x1f ;  /* 0x08401f00346d7f89 */ /* 0x000ea800000e0000 */
[----:B------:R-:W3:Y:S01]  /*3950*/  SHFL.DOWN PT, R108, R53, 0x2, 0x1f ;  /* 0x08401f00356c7f89 */ /* 0x000ee200000e0000 */
[C---:B--2---:R-:W-:Y:S01]  /*3960*/  FMUL.FTZ R114, R109.reuse, R112 ;  /* 0x000000706d727220 */ /* 0x044fe20000410000 */
[----:B------:R-:W-:-:S03]  /*3970*/  FADD.FTZ R109, -R109, R52 ;  /* 0x000000346d6d7221 */ /* 0x000fc60000010100 */
[----:B------:R-:W-:Y:S01]  /*3980*/  FFMA.FTZ R114, R107, R52, R114 ;  /* 0x000000346b727223 */ /* 0x000fe20000010072 */
[----:B------:R-:W-:Y:S01]  /*3990*/  FMUL.FTZ R109, R109, R109 ;  /* 0x0000006d6d6d7220 */ /* 0x000fe20000410000 */
[----:B---3--:R-:W-:Y:S02]  /*39a0*/  FADD.FTZ R108, R108, R53 ;  /* 0x000000356c6c7221 */ /* 0x008fe40000010000 */
[----:B0-----:R-:W-:Y:S01]  /*39b0*/  FMUL.FTZ R114, R111, R114 ;  /* 0x000000726f727220 */ /* 0x001fe20000410000 */
[----:B------:R-:W-:-:S04]  /*39c0*/  FMUL.FTZ R109, R109, R107 ;  /* 0x0000006b6d6d7220 */ /* 0x000fc80000410000 */
[----:B------:R-:W0:Y:S01]  /*39d0*/  SHFL.DOWN PT, R107, R114, 0x1, 0x1f ;  /* 0x08201f00726b7f89 */ /* 0x000e2200000e0000 */
[----:B------:R-:W-:Y:S01]  /*39e0*/  FMUL.FTZ R109, R109, R112 ;  /* 0x000000706d6d7220 */ /* 0x000fe20000410000 */
[----:B------:R-:W-:-:S03]  /*39f0*/  HADD2.F32 R112, -RZ, R74.H0_H0 ;  /* 0x2000004aff707230 */ /* 0x000fc60000004100 */
[----:B------:R-:W-:Y:S01]  /*3a00*/  FFMA.FTZ R108, R111, R109, R108 ;  /* 0x0000006d6f6c7223 */ /* 0x000fe2000001006c */
[----:B------:R-:W-:-:S04]  /*3a10*/  HADD2.F32 R109, -RZ, R37.H1_H1 ;  /* 0x30000025ff6d7230 */ /* 0x000fc80000004100 */
[----:B------:R-:W2:Y:S01]  /*3a20*/  SHFL.DOWN PT, R53, R108, 0x1, 0x1f ;  /* 0x08201f006c357f89 */ /* 0x000ea200000e0000 */
[----:B0-----:R-:W-:Y:S01]  /*3a30*/  FADD.FTZ R52, R114, -R107 ;  /* 0x8000006b72347221 */ /* 0x001fe20000010000 */
[----:B------:R-:W-:-:S03]  /*3a40*/  FMUL.FTZ R106, R107, R105 ;  /* 0x000000696b6a7220 */ /* 0x000fc60000410000 */
[----:B------:R-:W-:Y:S01]  /*3a50*/  FMUL.FTZ R52, R52, R52 ;  /* 0x0000003434347220 */ /* 0x000fe20000410000 */
[C---:B------:R-:W-:Y:S01]  /*3a60*/  FFMA.FTZ R107, R55.reuse, R114, R106 ;  /* 0x00000072376b7223 */ /* 0x040fe2000001006a */
[----:B------:R-:W-:Y:S02]  /*3a70*/  HADD2.F32 R114, -RZ, R37.H0_H0 ;  /* 0x20000025ff727230 */ /* 0x000fe40000004100 */
[----:B------:R-:W-:Y:S01]  /*3a80*/  FMUL.FTZ R52, R55, R52 ;  /* 0x0000003437347220 */ /* 0x000fe20000410000 */
[----:B-1----:R-:W-:Y:S01]  /*3a90*/  FMUL.FTZ R55, R110, R107 ;  /* 0x0000006b6e377220 */ /* 0x002fe20000410000 */
[----:B--2---:R-:W-:Y:S01]  /*3aa0*/  FADD.FTZ R53, R108, R53 ;  /* 0x000000356c357221 */ /* 0x004fe20000010000 */
[----:B------:R-:W0:Y:S01]  /*3ab0*/  @!P1 LDC.64 R106, c[0x0][0x3c0] ;  /* 0x0000f000ff6a9b82 */ /* 0x000e220000000a00 */
[----:B------:R-:W-:Y:S02]  /*3ac0*/  FMUL.FTZ R52, R52, R105 ;  /* 0x0000006934347220 */ /* 0x000fe40000410000 */
[----:B------:R1:W2:Y:S02]  /*3ad0*/  SHFL.IDX PT, R111, R55, RZ, 0x1f ;  /* 0x00001fff376f7589 */ /* 0x0002a400000e0000 */
[----:B------:R-:W-:Y:S01]  /*3ae0*/  FFMA.FTZ R52, R110, R52, R53 ;  /* 0x000000346e347223 */ /* 0x000fe20000010035 */
[----:B------:R-:W-:-:S02]  /*3af0*/  HADD2.F32 R110, -RZ, R36.H1_H1 ;  /* 0x30000024ff6e7230 */ /* 0x000fc40000004100 */
[----:B------:R-:W3:Y:S03]  /*3b00*/  LDC R105, c[0x0][0x448] ;  /* 0x00011200ff697b82 */ /* 0x000ee60000000800 */
[----:B------:R-:W3:Y:S01]  /*3b10*/  SHFL.IDX PT, R52, R52, RZ, 0x1f ;  /* 0x00001fff34347589 */ /* 0x000ee200000e0000 */
[----:B-1----:R-:W-:Y:S02]  /*3b20*/  HADD2.F32 R55, -RZ, R75.H0_H0 ;  /* 0x2000004bff377230 */ /* 0x002fe40000004100 */
[----:B0-----:R-:W-:-:S04]  /*3b30*/  @!P1 IMAD.WIDE R106, R11, 0x4, R106 ;  /* 0x000000040b6a9825 */ /* 0x001fc800078e026a */
[----:B--2---:R-:W-:Y:S01]  /*3b40*/  FMUL.FTZ R53, R111, R111 ;  /* 0x0000006f6f357220 */ /* 0x004fe20000410000 */
[----:B------:R0:W-:Y:S04]  /*3b50*/  @!P1 STG.E desc[UR6][R106.64], R111 ;  /* 0x0000006f6a009986 */ /* 0x0001e8000c101906 */
[----:B------:R-:W-:Y:S01]  /*3b60*/  FSEL R108, R53, RZ, P3 ;  /* 0x000000ff356c7208 */ /* 0x000fe20001800000 */
[----:B---3--:R-:W-:-:S04]  /*3b70*/  FFMA.FTZ R53, R52, UR10, R105 ;  /* 0x0000000a34357c23 */ /* 0x008fc80008010069 */
[----:B------:R-:W-:Y:S01]  /*3b80*/  FADD.FTZ R105, R53, R108 ;  /* 0x0000006c35697221 */ /* 0x000fe20000010000 */
[----:B------:R-:W-:Y:S01]  /*3b90*/  FSEL R53, R111, RZ, !P3 ;  /* 0x000000ff6f357208 */ /* 0x000fe20005800000 */
[----:B0-----:R-:W-:Y:S02]  /*3ba0*/  HADD2.F32 R111, -RZ, R39.H0_H0 ;  /* 0x20000027ff6f7230 */ /* 0x001fe40000004100 */
[----:B------:R-:W-:Y:S02]  /*3bb0*/  HADD2.F32 R107, -RZ, R38.H1_H1 ;  /* 0x30000026ff6b7230 */ /* 0x000fe40000004100 */
[----:B------:R-:W0:Y:S01]  /*3bc0*/  MUFU.RSQ R105, R105 ;  /* 0x0000006900697308 */ /* 0x000e220000001400 */
[C---:B------:R-:W-:Y:S01]  /*3bd0*/  FADD.FTZ R108, -R53.reuse, R57 ;  /* 0x00000039356c7221 */ /* 0x040fe20000010100 */
[----:B------:R-:W-:Y:S02]  /*3be0*/  HADD2.F32 R57, -RZ, R36.H0_H0 ;  /* 0x20000024ff397230 */ /* 0x000fe40000004100 */
        /* <DEDUP_REMOVED lines=15> */
[----:B------:R-:W-:-:S02]  /*3ce0*/  HADD2.F32 R108, -RZ, R75.H1_H1 ;  /* 0x3000004bff6c7230 */ /* 0x000fc40000004100 */
[----:B------:R-:W-:Y:S01]  /*3cf0*/  FMUL.FTZ R59, R105, R106 ;  /* 0x0000006a693b7220 */ /* 0x000fe20000410000 */
[----:B------:R-:W-:Y:S01]  /*3d00*/  FADD.FTZ R106, -R53, R65 ;  /* 0x00000041356a7221 */ /* 0x000fe20000010100 */
[----:B------:R-:W-:Y:S01]  /*3d10*/  FFMA.FTZ R52, R52, R55, R57 ;  /* 0x0000003734347223 */ /* 0x000fe20000010039 */
[----:B------:R-:W-:Y:S02]  /*3d20*/  HADD2.F32 R55, -RZ, R74.H1_H1 ;  /* 0x3000004aff377230 */ /* 0x000fe40000004100 */
[C---:B------:R-:W-:Y:S01]  /*3d30*/  FMUL.FTZ R57, R105.reuse, R58 ;  /* 0x0000003a69397220 */ /* 0x040fe20000410000 */
[----:B------:R-:W-:Y:S01]  /*3d40*/  FMUL.FTZ R58, R105, R60 ;  /* 0x0000003c693a7220 */ /* 0x000fe20000410000 */
[----:B------:R-:W-:Y:S01]  /*3d50*/  FADD.FTZ R60, -R53, R63 ;  /* 0x0000003f353c7221 */ /* 0x000fe20000010100 */
[----:B------:R-:W-:Y:S01]  /*3d60*/  FFMA.FTZ R59, R59, R112, R114 ;  /* 0x000000703b3b7223 */ /* 0x000fe20000010072 */
[----:B------:R-:W-:Y:S01]  /*3d70*/  FFMA.FTZ R57, R57, R108, R110 ;  /* 0x0000006c39397223 */ /* 0x000fe2000001006e */
[----:B------:R-:W-:Y:S01]  /*3d80*/  FFMA.FTZ R58, R58, R55, R109 ;  /* 0x000000373a3a7223 */ /* 0x000fe2000001006d */
[----:B------:R-:W-:-:S02]  /*3d90*/  HADD2.F32 R109, -RZ, R72.H0_H0 ;  /* 0x20000048ff6d7230 */ /* 0x000fc40000004100 */
[C---:B------:R-:W-:Y:S01]  /*3da0*/  FMUL.FTZ R60, R105.reuse, R60 ;  /* 0x0000003c693c7220 */ /* 0x040fe20000410000 */
[----:B------:R-:W-:Y:S02]  /*3db0*/  HADD2.F32 R110, -RZ, R19.H0_H0 ;  /* 0x20000013ff6e7230 */ /* 0x000fe40000004100 */
[C---:B------:R-:W-:Y:S01]  /*3dc0*/  FMUL.FTZ R63, R105.reuse, R106 ;  /* 0x0000006a693f7220 */ /* 0x040fe20000410000 */
[----:B------:R-:W-:Y:S02]  /*3dd0*/  HADD2.F32 R112, -RZ, R32.H0_H0 ;  /* 0x20000020ff707230 */ /* 0x000fe40000004100 */
[C---:B------:R-:W-:Y:S01]  /*3de0*/  FMUL.FTZ R62, R105.reuse, R62 ;  /* 0x0000003e693e7220 */ /* 0x040fe20000410000 */
[----:B------:R-:W-:Y:S02]  /*3df0*/  HADD2.F32 R55, -RZ, R73.H1_H1 ;  /* 0x30000049ff377230 */ /* 0x000fe40000004100 */
[----:B------:R-:W-:Y:S01]  /*3e00*/  FMUL.FTZ R66, R105, R66 ;  /* 0x0000004269427220 */ /* 0x000fe20000410000 */
[----:B------:R-:W-:Y:S01]  /*3e10*/  FFMA.FTZ R108, R60, R109, R111 ;  /* 0x0000006d3c6c7223 */ /* 0x000fe2000001006f */
[----:B------:R-:W-:Y:S01]  /*3e20*/  FFMA.FTZ R60, R63, R110, R112 ;  /* 0x0000006e3f3c7223 */ /* 0x000fe20000010070 */
[----:B------:R-:W-:Y:S01]  /*3e30*/  FADD.FTZ R110, -R53, R67 ;  /* 0x00000043356e7221 */ /* 0x000fe20000010100 */
[----:B------:R-:W-:Y:S01]  /*3e40*/  FFMA.FTZ R106, R62, R55, R107 ;  /* 0x000000373e6a7223 */ /* 0x000fe2000001006b */
[----:B------:R-:W-:Y:S01]  /*3e50*/  FFMA.FTZ R55, R66, R113, R115 ;  /* 0x0000007142377223 */ /* 0x000fe20000010073 */
[----:B------:R-:W-:-:S02]  /*3e60*/  HADD2.F32 R62, -RZ, R19.H1_H1 ;  /* 0x30000013ff3e7230 */ /* 0x000fc40000004100 */
[C---:B------:R-:W-:Y:S01]  /*3e70*/  FMUL.FTZ R65, R105.reuse, R68 ;  /* 0x0000004469417220 */ /* 0x040fe20000410000 */
[----:B------:R-:W-:Y:S02]  /*3e80*/  HADD2.F32 R66, -RZ, R32.H1_H1 ;  /* 0x30000020ff427230 */ /* 0x000fe40000004100 */
[C---:B------:R-:W-:Y:S01]  /*3e90*/  FMUL.FTZ R68, R105.reuse, R110 ;  /* 0x0000006e69447220 */ /* 0x040fe20000410000 */
[--C-:B------:R-:W-:Y:S02]  /*3ea0*/  HADD2.F32 R63, -RZ, R18.reuse.H0_H0 ;  /* 0x20000012ff3f7230 */ /* 0x100fe40000004100 */
[----:B------:R-:W-:Y:S01]  /*3eb0*/  FMUL.FTZ R78, R105, R78 ;  /* 0x0000004e694e7220 */ /* 0x000fe20000410000 */
[----:B------:R-:W-:Y:S02]  /*3ec0*/  HADD2.F32 R107, -RZ, R33.H0_H0 ;  /* 0x20000021ff6b7230 */ /* 0x000fe40000004100 */
[----:B------:R-:W-:Y:S01]  /*3ed0*/  FFMA.FTZ R65, R65, R62, R66 ;  /* 0x0000003e41417223 */ /* 0x000fe20000010042 */
[----:B------:R-:W-:Y:S01]  /*3ee0*/  FADD.FTZ R62, -R53, R71 ;  /* 0x00000047353e7221 */ /* 0x000fe20000010100 */
[----:B------:R-:W-:-:S02]  /*3ef0*/  HADD2.F32 R112, -RZ, R18.H1_H1 ;  /* 0x30000012ff707230 */ /* 0x000fc40000004100 */
[C---:B------:R-:W-:Y:S01]  /*3f00*/  FMUL.FTZ R67, R105.reuse, R70 ;  /* 0x0000004669437220 */ /* 0x040fe20000410000 */
[----:B------:R-:W-:Y:S01]  /*3f10*/  FFMA.FTZ R68, R68, R63, R107 ;  /* 0x0000003f44447223 */ /* 0x000fe2000001006b */
[----:B------:R-:W-:Y:S02]  /*3f20*/  HADD2.F32 R63, -RZ, R17.H1_H1 ;  /* 0x30000011ff3f7230 */ /* 0x000fe40000004100 */
[C---:B------:R-:W-:Y:S01]  /*3f30*/  FMUL.FTZ R62, R105.reuse, R62 ;  /* 0x0000003e693e7220 */ /* 0x040fe20000410000 */
[----:B------:R-:W-:Y:S02]  /*3f40*/  HADD2.F32 R107, -RZ, R34.H1_H1 ;  /* 0x30000022ff6b7230 */ /* 0x000fe40000004100 */
[----:B------:R-:W-:Y:S01]  /*3f50*/  FMUL.FTZ R80, R105, R80 ;  /* 0x0000005069507220 */ /* 0x000fe20000410000 */
[----:B------:R-:W-:Y:S02]  /*3f60*/  HADD2.F32 R114, -RZ, R33.H1_H1 ;  /* 0x30000021ff727230 */ /* 0x000fe40000004100 */
[----:B------:R-:W-:Y:S01]  /*3f70*/  FADD.FTZ R66, -R53, R79 ;  /* 0x0000004f35427221 */ /* 0x000fe20000010100 */
[----:B------:R-:W-:-:S02]  /*3f80*/  HADD2.F32 R109, -RZ, R16.H0_H0 ;  /* 0x20000010ff6d7230 */ /* 0x000fc40000004100 */
[----:B------:R-:W-:Y:S01]  /*3f90*/  FFMA.FTZ R110, R78, R63, R107 ;  /* 0x0000003f4e6e7223 */ /* 0x000fe2000001006b */
[--C-:B------:R-:W-:Y:S02]  /*3fa0*/  HADD2.F32 R111, -RZ, R35.reuse.H0_H0 ;  /* 0x20000023ff6f7230 */ /* 0x100fe40000004100 */
[----:B------:R-:W-:Y:S01]  /*3fb0*/  FADD.FTZ R78, -R53, R81 ;  /* 0x00000051354e7221 */ /* 0x000fe20000010100 */
[----:B------:R-:W-:Y:S02]  /*3fc0*/  HADD2.F32 R113, -RZ, R16.H1_H1 ;  /* 0x30000010ff717230 */ /* 0x000fe40000004100 */
[----:B------:R-:W-:Y:S01]  /*3fd0*/  FFMA.FTZ R67, R67, R112, R114 ;  /* 0x0000007043437223 */ /* 0x000fe20000010072 */
[----:B------:R-:W-:Y:S02]  /*3fe0*/  HADD2.F32 R115, -RZ, R35.H1_H1 ;  /* 0x30000023ff737230 */ /* 0x000fe40000004100 */
[----:B------:R-:W-:Y:S01]  /*3ff0*/  FFMA.FTZ R112, R62, R109, R111 ;  /* 0x0000006d3e707223 */ /* 0x000fe2000001006f */
[----:B------:R-:W-:-:S02]  /*4000*/  HADD2.F32 R62, -RZ, R15.H1_H1 ;  /* 0x3000000fff3e7230 */ /* 0x000fc40000004100 */
[----:B------:R-:W-:Y:S01]  /*4010*/  FADD.FTZ R114, -R53, R83 ;  /* 0x0000005335727221 */ /* 0x000fe20000010100 */
[----:B------:R-:W-:Y:S02]  /*4020*/  HADD2.F32 R70, -RZ, R28.H1_H1 ;  /* 0x3000001cff467230 */ /* 0x000fe40000004100 */
[----:B------:R-:W-:Y:S01]  /*4030*/  FFMA.FTZ R107, R80, R113, R115 ;  /* 0x00000071506b7223 */ /* 0x000fe20000010073 */
[--C-:B------:R-:W-:Y:S02]  /*4040*/  HADD2.F32 R63, -RZ, R14.reuse.H0_H0 ;  /* 0x2000000eff3f7230 */ /* 0x100fe40000004100 */
[C---:B------:R-:W-:Y:S01]  /*4050*/  FMUL.FTZ R71, R105.reuse, R82 ;  /* 0x0000005269477220 */ /* 0x040fe20000410000 */
[----:B------:R-:W-:Y:S02]  /*4060*/  HADD2.F32 R79, -RZ, R29.H0_H0 ;  /* 0x2000001dff4f7230 */ /* 0x000fe40000004100 */
[----:B------:R-:W-:Y:S01]  /*4070*/  FMUL.FTZ R78, R105, R78 ;  /* 0x0000004e694e7220 */ /* 0x000fe20000410000 */
[----:B------:R-:W-:-:S02]  /*4080*/  HADD2.F32 R109, -RZ, R14.H1_H1 ;  /* 0x3000000eff6d7230 */ /* 0x000fc40000004100 */
[C---:B------:R-:W-:Y:S01]  /*4090*/  FMUL.FTZ R80, R105.reuse, R84 ;  /* 0x0000005469507220 */ /* 0x040fe20000410000 */
[----:B------:R-:W-:Y:S02]  /*40a0*/  HADD2.F32 R111, -RZ, R29.H1_H1 ;  /* 0x3000001dff6f7230 */ /* 0x000fe40000004100 */
[----:B------:R-:W-:Y:S01]  /*40b0*/  FMUL.FTZ R82, R105, R114 ;  /* 0x0000007269527220 */ /* 0x000fe20000410000 */
[--C-:B------:R-:W-:Y:S02]  /*40c0*/  HADD2.F32 R113, -RZ, R13.reuse.H0_H0 ;  /* 0x2000000dff717230 */ /* 0x100fe40000004100 */
[----:B------:R-:W-:Y:S01]  /*40d0*/  FFMA.FTZ R71, R71, R62, R70 ;  /* 0x0000003e47477223 */ /* 0x000fe20000010046 */
[----:B------:R-:W-:Y:S02]  /*40e0*/  HADD2.F32 R115, -RZ, R30.H0_H0 ;  /* 0x2000001eff737230 */ /* 0x000fe40000004100 */
[----:B------:R-:W-:Y:S01]  /*40f0*/  FFMA.FTZ R81, R78, R63, R79 ;  /* 0x0000003f4e517223 */ /* 0x000fe2000001004f */
[----:B------:R-:W-:Y:S01]  /*4100*/  FFMA.FTZ R80, R80, R109, R111 ;  /* 0x0000006d50507223 */ /* 0x000fe2000001006f */
[----:B------:R-:W-:-:S02]  /*4110*/  HADD2.F32 R109, -RZ, R13.H1_H1 ;  /* 0x3000000dff6d7230 */ /* 0x000fc40000004100 */
[----:B------:R-:W-:Y:S01]  /*4120*/  FADD.FTZ R62, -R53, R85 ;  /* 0x00000055353e7221 */ /* 0x000fe20000010100 */
[----:B------:R-:W-:Y:S02]  /*4130*/  HADD2.F32 R63, -RZ, R30.H1_H1 ;  /* 0x3000001eff3f7230 */ /* 0x000fe40000004100 */
[C---:B------:R-:W-:Y:S01]  /*4140*/  FMUL.FTZ R86, R105.reuse, R86 ;  /* 0x0000005669567220 */ /* 0x040fe20000410000 */
[----:B------:R-:W-:Y:S01]  /*4150*/  FFMA.FTZ R82, R82, R113, R115 ;  /* 0x0000007152527223 */ /* 0x000fe20000010073 */
[--C-:B------:R-:W-:Y:S02]  /*4160*/  HADD2.F32 R111, -RZ, R12.reuse.H0_H0 ;  /* 0x2000000cff6f7230 */ /* 0x100fe40000004100 */
[C---:B------:R-:W-:Y:S01]  /*4170*/  FMUL.FTZ R62, R105.reuse, R62 ;  /* 0x0000003e693e7220 */ /* 0x040fe20000410000 */
[----:B------:R-:W-:Y:S02]  /*4180*/  HADD2.F32 R79, -RZ, R31.H0_H0 ;  /* 0x2000001fff4f7230 */ /* 0x000fe40000004100 */
[----:B------:R-:W-:Y:S01]  /*4190*/  FMUL.FTZ R88, R105, R88 ;  /* 0x0000005869587220 */ /* 0x000fe20000410000 */
[----:B------:R-:W-:-:S02]  /*41a0*/  HADD2.F32 R83, -RZ, R12.H1_H1 ;  /* 0x3000000cff537230 */ /* 0x000fc40000004100 */
[----:B------:R-:W-:Y:S01]  /*41b0*/  FFMA.FTZ R109, R86, R109, R63 ;  /* 0x0000006d566d7223 */ /* 0x000fe2000001003f */
[----:B------:R-:W-:Y:S02]  /*41c0*/  HADD2.F32 R113, -RZ, R31.H1_H1 ;  /* 0x3000001fff717230 */ /* 0x000fe40000004100 */
[C---:B------:R-:W-:Y:S01]  /*41d0*/  FADD.FTZ R84, -R53.reuse, R91 ;  /* 0x0000005b35547221 */ /* 0x040fe20000010100 */
[C---:B------:R-:W-:Y:S01]  /*41e0*/  FADD.FTZ R86, -R53.reuse, R93 ;  /* 0x0000005d35567221 */ /* 0x040fe20000010100 */
[----:B------:R-:W-:Y:S01]  /*41f0*/  FADD.FTZ R70, -R53, R89 ;  /* 0x0000005935467221 */ /* 0x000fe20000010100 */
[----:B------:R-:W-:Y:S01]  /*4200*/  FFMA.FTZ R111, R62, R111, R79 ;  /* 0x0000006f3e6f7223 */ /* 0x000fe2000001004f */
[----:B------:R-:W-:Y:S01]  /*4210*/  FFMA.FTZ R114, R88, R83, R113 ;  /* 0x0000005358727223 */ /* 0x000fe20000010071 */
[----:B------:R-:W-:Y:S02]  /*4220*/  HADD2.F32 R62, -RZ, R10.H1_H1 ;  /* 0x3000000aff3e7230 */ /* 0x000fe40000004100 */
[----:B------:R-:W-:Y:S01]  /*4230*/  FMUL.FTZ R83, R105, R90 ;  /* 0x0000005a69537220 */ /* 0x000fe20000410000 */
[----:B------:R-:W-:-:S02]  /*4240*/  HADD2.F32 R78, -RZ, R24.H1_H1 ;  /* 0x30000018ff4e7230 */ /* 0x000fc40000004100 */
[C---:B------:R-:W-:Y:S01]  /*4250*/  FMUL.FTZ R84, R105.reuse, R84 ;  /* 0x0000005469547220 */ /* 0x040fe20000410000 */
[----:B------:R-:W-:Y:S02]  /*4260*/  HADD2.F32 R63, -RZ, R9.H0_H0 ;  /* 0x20000009ff3f7230 */ /* 0x000fe40000004100 */
[----:B------:R-:W-:Y:S01]  /*4270*/  FMUL.FTZ R90, R105, R86 ;  /* 0x00000056695a7220 */ /* 0x000fe20000410000 */
[----:B------:R-:W-:Y:S02]  /*4280*/  HADD2.F32 R79, -RZ, R25.H0_H0 ;  /* 0x20000019ff4f7230 */ /* 0x000fe40000004100 */
[C---:B------:R-:W-:Y:S01]  /*4290*/  FADD.FTZ R116, -R53.reuse, R61 ;  /* 0x0000003d35747221 */ /* 0x040fe20000010100 */
[----:B------:R-:W-:Y:S02]  /*42a0*/  HADD2.F32 R89, -RZ, R8.H0_H0 ;  /* 0x20000008ff597230 */ /* 0x000fe40000004100 */
[----:B------:R-:W-:Y:S01]  /*42b0*/  FADD.FTZ R92, -R53, R92 ;  /* 0x0000005c355c7221 */ /* 0x000fe20000010100 */
[----:B------:R-:W-:-:S02]  /*42c0*/  HADD2.F32 R113, -RZ, R26.H0_H0 ;  /* 0x2000001aff717230 */ /* 0x000fc40000004100 */
[C---:B------:R-:W-:Y:S01]  /*42d0*/  FADD.FTZ R94, -R53.reuse, R94 ;  /* 0x0000005e355e7221 */ /* 0x040fe20000010100 */
[----:B------:R-:W-:Y:S01]  /*42e0*/  FADD.FTZ R98, -R53, R98 ;  /* 0x0000006235627221 */ /* 0x000fe20000010100 */
[----:B------:R-:W-:Y:S01]  /*42f0*/  FFMA.FTZ R83, R83, R62, R78 ;  /* 0x0000003e53537223 */ /* 0x000fe2000001004e */
[----:B------:R-:W-:Y:S01]  /*4300*/  FFMA.FTZ R86, R84, R63, R79 ;  /* 0x0000003f54567223 */ /* 0x000fe2000001004f */
[----:B------:R-:W-:Y:S01]  /*4310*/  FFMA.FTZ R90, R90, R89, R113 ;  /* 0x000000595a5a7223 */ /* 0x000fe20000010071 */
[C---:B------:R-:W-:Y:S01]  /*4320*/  FMUL.FTZ R61, R105.reuse, R116 ;  /* 0x00000074693d7220 */ /* 0x040fe20000410000 */
[----:B------:R-:W-:Y:S01]  /*4330*/  FMUL.FTZ R85, R105, R92 ;  /* 0x0000005c69557220 */ /* 0x000fe20000410000 */
[----:B------:R-:W-:Y:S02]  /*4340*/  HADD2.F32 R62, -RZ, R8.H1_H1 ;  /* 0x30000008ff3e7230 */ /* 0x000fe40000004100 */
[----:B------:R-:W-:Y:S01]  /*4350*/  FADD.FTZ R116, -R53, R69 ;  /* 0x0000004535747221 */ /* 0x000fe20000010100 */
[----:B------:R-:W-:-:S02]  /*4360*/  HADD2.F32 R78, -RZ, R26.H1_H1 ;  /* 0x3000001aff4e7230 */ /* 0x000fc40000004100 */
[C---:B------:R-:W-:Y:S01]  /*4370*/  FMUL.FTZ R91, R105.reuse, R94 ;  /* 0x0000005e695b7220 */ /* 0x040fe20000410000 */
[----:B------:R-:W-:Y:S02]  /*4380*/  HADD2.F32 R79, -RZ, R7.H1_H1 ;  /* 0x30000007ff4f7230 */ /* 0x000fe40000004100 */
[C---:B------:R-:W-:Y:S01]  /*4390*/  FMUL.FTZ R92, R105.reuse, R98 ;  /* 0x00000062695c7220 */ /* 0x040fe20000410000 */
[----:B------:R-:W-:Y:S02]  /*43a0*/  HADD2.F32 R89, -RZ, R27.H1_H1 ;  /* 0x3000001bff597230 */ /* 0x000fe40000004100 */
[C---:B------:R-:W-:Y:S01]  /*43b0*/  FMUL.FTZ R66, R105.reuse, R66 ;  /* 0x0000004269427220 */ /* 0x040fe20000410000 */
[----:B------:R-:W-:Y:S01]  /*43c0*/  FMUL.FTZ R69, R105, R116 ;  /* 0x0000007469457220 */ /* 0x000fe20000410000 */
[----:B------:R-:W-:Y:S01]  /*43d0*/  FFMA.FTZ R91, R91, R62, R78 ;  /* 0x0000003e5b5b7223 */ /* 0x000fe2000001004e */
[----:B------:R-:W-:Y:S02]  /*43e0*/  HADD2.F32 R88, -RZ, R9.H1_H1 ;  /* 0x30000009ff587230 */ /* 0x000fe40000004100 */
[----:B------:R-:W-:Y:S01]  /*43f0*/  FFMA.FTZ R92, R92, R79, R89 ;  /* 0x0000004f5c5c7223 */ /* 0x000fe20000010059 */
[----:B------:R-:W-:Y:S01]  /*4400*/  HADD2.F32 R116, -RZ, R25.H1_H1 ;  /* 0x30000019ff747230 */ /* 0x000fe20000004100 */
[----:B------:R-:W0:Y:S01]  /*4410*/  @!P1 LDC.64 R78, c[0x0][0x3c8] ;  /* 0x0000f200ff4e9b82 */ /* 0x000e220000000a00 */
[----:B------:R-:W-:Y:S01]  /*4420*/  FFMA.FTZ R66, R66, R117, R119 ;  /* 0x0000007542427223 */ /* 0x000fe20000010077 */
[----:B------:R-:W-:-:S02]  /*4430*/  HADD2.F32 R115, -RZ, R10.H0_H0 ;  /* 0x2000000aff737230 */ /* 0x000fc40000004100 */
[----:B------:R-:W-:Y:S01]  /*4440*/  FMUL.FTZ R70, R105, R70 ;  /* 0x0000004669467220 */ /* 0x000fe20000410000 */
[----:B------:R-:W-:Y:S02]  /*4450*/  HADD2.F32 R117, -RZ, R24.H0_H0 ;  /* 0x20000018ff757230 */ /* 0x000fe40000004100 */
[----:B------:R-:W-:Y:S01]  /*4460*/  FFMA.FTZ R85, R85, R88, R116 ;  /* 0x0000005855557223 */ /* 0x000fe20000010074 */
[C---:B------:R-:W-:Y:S01]  /*4470*/  FADD.FTZ R84, -R53.reuse, R95 ;  /* 0x0000005f35547221 */ /* 0x040fe20000010100 */
[----:B------:R-:W-:Y:S01]  /*4480*/  FADD.FTZ R88, -R53, R97 ;  /* 0x0000006135587221 */ /* 0x000fe20000010100 */
[----:B------:R-:W-:Y:S02]  /*4490*/  HADD2.F32 R93, -RZ, R7.H0_H0 ;  /* 0x20000007ff5d7230 */ /* 0x000fe40000004100 */
[----:B------:R-:W-:Y:S01]  /*44a0*/  FFMA.FTZ R70, R70, R115, R117 ;  /* 0x0000007346467223 */ /* 0x000fe20000010075 */
[----:B------:R-:W-:Y:S02]  /*44b0*/  HADD2.F32 R63, -RZ, R27.H0_H0 ;  /* 0x2000001bff3f7230 */ /* 0x000fe40000004100 */
[----:B------:R-:W-:Y:S01]  /*44c0*/  FMUL.FTZ R84, R105, R84 ;  /* 0x0000005469547220 */ /* 0x000fe20000410000 */
[----:B------:R-:W-:-:S02]  /*44d0*/  HADD2.F32 R113, -RZ, R6.H0_H0 ;  /* 0x20000006ff717230 */ /* 0x000fc40000004100 */
[----:B------:R-:W-:Y:S01]  /*44e0*/  FMUL.FTZ R88, R105, R88 ;  /* 0x0000005869587220 */ /* 0x000fe20000410000 */
[----:B------:R-:W-:Y:S02]  /*44f0*/  HADD2.F32 R115, -RZ, R20.H0_H0 ;  /* 0x20000014ff737230 */ /* 0x000fe40000004100 */
[----:B------:R-:W-:Y:S01]  /*4500*/  FFMA.FTZ R93, R84, R93, R63 ;  /* 0x0000005d545d7223 */ /* 0x000fe2000001003f */
[----:B------:R-:W-:Y:S01]  /*4510*/  HADD2.F32 R95, -RZ, R6.H1_H1 ;  /* 0x30000006ff5f7230 */ /* 0x000fe20000004100 */
[----:B------:R-:W1:Y:S01]  /*4520*/  LDC.64 R62, c[0x0][0x428] ;  /* 0x00010a00ff3e7b82 */ /* 0x000e620000000a00 */
[----:B------:R-:W-:Y:S02]  /*4530*/  HADD2.F32 R89, -RZ, R20.H1_H1 ;  /* 0x30000014ff597230 */ /* 0x000fe40000004100 */
[----:B------:R-:W-:Y:S01]  /*4540*/  FFMA.FTZ R84, R88, R113, R115 ;  /* 0x0000007158547223 */ /* 0x000fe20000010073 */
[C---:B------:R-:W-:Y:S01]  /*4550*/  FADD.FTZ R88, -R53.reuse, R100 ;  /* 0x0000006435587221 */ /* 0x040fe20000010100 */
[C---:B------:R-:W-:Y:S01]  /*4560*/  FADD.FTZ R94, -R53.reuse, R99 ;  /* 0x00000063355e7221 */ /* 0x040fe20000010100 */
[----:B------:R-:W-:Y:S01]  /*4570*/  FADD.FTZ R102, -R53, R102 ;  /* 0x0000006635667221 */ /* 0x000fe20000010100 */
[----:B------:R-:W-:-:S02]  /*4580*/  HADD2.F32 R97, -RZ, R5.H0_H0 ;  /* 0x20000005ff617230 */ /* 0x000fc40000004100 */
[C---:B------:R-:W-:Y:S01]  /*4590*/  FMUL.FTZ R88, R105.reuse, R88 ;  /* 0x0000005869587220 */ /* 0x040fe20000410000 */
[----:B------:R-:W-:Y:S02]  /*45a0*/  HADD2.F32 R113, -RZ, R21.H0_H0 ;  /* 0x20000015ff717230 */ /* 0x000fe40000004100 */
[----:B------:R-:W-:Y:S01]  /*45b0*/  FMUL.FTZ R94, R105, R94 ;  /* 0x0000005e695e7220 */ /* 0x000fe20000410000 */
[----:B------:R-:W-:Y:S02]  /*45c0*/  HADD2.F32 R115, -RZ, R5.H1_H1 ;  /* 0x30000005ff737230 */ /* 0x000fe40000004100 */
[----:B------:R-:W-:Y:S01]  /*45d0*/  FFMA.FTZ R95, R88, R95, R89 ;  /* 0x0000005f585f7223 */ /* 0x000fe20000010059 */
[----:B0-----:R-:W-:-:S04]  /*45e0*/  @!P1 IMAD.WIDE R88, R11, 0x4, R78 ;  /* 0x000000040b589825 */ /* 0x001fc800078e024e */
[----:B------:R-:W-:Y:S01]  /*45f0*/  FADD.FTZ R98, -R53, R101 ;  /* 0x0000006535627221 */ /* 0x000fe20000010100 */
[----:B------:R-:W-:Y:S01]  /*4600*/  FMUL.FTZ R102, R105, R102 ;  /* 0x0000006669667220 */ /* 0x000fe20000410000 */
[----:B------:R-:W-:Y:S01]  /*4610*/  FADD.FTZ R54, -R53, R54 ;  /* 0x0000003635367221 */ /* 0x000fe20000010100 */
[----:B------:R-:W-:Y:S01]  /*4620*/  HADD2.F32 R117, -RZ, R21.H1_H1 ;  /* 0x30000015ff757230 */ /* 0x000fe20000004100 */
[----:B------:R0:W-:Y:S01]  /*4630*/  @!P1 STG.E desc[UR6][R88.64], R105 ;  /* 0x0000006958009986 */ /* 0x0001e2000c101906 */
[----:B------:R-:W-:Y:S01]  /*4640*/  FFMA.FTZ R61, R61, R118, R120 ;  /* 0x000000763d3d7223 */ /* 0x000fe20000010078 */
[C---:B------:R-:W-:Y:S01]  /*4650*/  FADD.FTZ R100, -R53.reuse, R103 ;  /* 0x0000006735647221 */ /* 0x040fe20000010100 */
[----:B------:R-:W-:Y:S01]  /*4660*/  FADD.FTZ R104, -R53, R104 ;  /* 0x0000006835687221 */ /* 0x000fe20000010100 */
[----:B------:R-:W-:Y:S02]  /*4670*/  HADD2.F32 R118, -RZ, R17.H0_H0 ;  /* 0x20000011ff767230 */ /* 0x000fe40000004100 */
[----:B------:R-:W-:Y:S01]  /*4680*/  FFMA.FTZ R97, R94, R97, R113 ;  /* 0x000000615e617223 */ /* 0x000fe20000010071 */
[----:B------:R-:W-:-:S02]  /*4690*/  HADD2.F32 R120, -RZ, R34.H0_H0 ;  /* 0x20000022ff787230 */ /* 0x000fc40000004100 */
[----:B------:R-:W-:Y:S01]  /*46a0*/  FFMA.FTZ R94, R102, R115, R117 ;  /* 0x00000073665e7223 */ /* 0x000fe20000010075 */
[----:B------:R-:W-:Y:S02]  /*46b0*/  HADD2.F32 R99, -RZ, R4.H0_H0 ;  /* 0x20000004ff637230 */ /* 0x000fe40000004100 */
[C---:B------:R-:W-:Y:S01]  /*46c0*/  FMUL.FTZ R98, R105.reuse, R98 ;  /* 0x0000006269627220 */ /* 0x040fe20000410000 */
[----:B------:R-:W-:Y:S02]  /*46d0*/  HADD2.F32 R53, -RZ, R22.H0_H0 ;  /* 0x20000016ff357230 */ /* 0x000fe40000004100 */
[C---:B------:R-:W-:Y:S01]  /*46e0*/  FMUL.FTZ R54, R105.reuse, R54 ;  /* 0x0000003669367220 */ /* 0x040fe20000410000 */
[----:B0-----:R-:W0:Y:S01]  /*46f0*/  LDC.64 R88, c[0x0][0x380] ;  /* 0x0000e000ff587b82 */ /* 0x001e220000000a00 */
[----:B------:R-:W-:Y:S02]  /*4700*/  HADD2.F32 R101, -RZ, R4.H1_H1 ;  /* 0x30000004ff657230 */ /* 0x000fe40000004100 */
[----:B------:R-:W-:Y:S01]  /*4710*/  FMUL.FTZ R100, R105, R100 ;  /* 0x0000006469647220 */ /* 0x000fe20000410000 */
[----:B------:R-:W-:-:S02]  /*4720*/  HADD2.F32 R103, -RZ, R22.H1_H1 ;  /* 0x30000016ff677230 */ /* 0x000fc40000004100 */
[----:B------:R-:W-:Y:S01]  /*4730*/  FMUL.FTZ R104, R105, R104 ;  /* 0x0000006869687220 */ /* 0x000fe20000410000 */
[----:B------:R-:W-:Y:S02]  /*4740*/  HADD2.F32 R113, -RZ, R3.H0_H0 ;  /* 0x20000003ff717230 */ /* 0x000fe40000004100 */
[----:B------:R-:W-:Y:S01]  /*4750*/  FFMA.FTZ R69, R69, R118, R120 ;  /* 0x0000007645457223 */ /* 0x000fe20000010078 */
[----:B------:R-:W-:Y:S02]  /*4760*/  HADD2.F32 R115, -RZ, R23.H0_H0 ;  /* 0x20000017ff737230 */ /* 0x000fe40000004100 */
[----:B------:R-:W-:Y:S01]  /*4770*/  FFMA.FTZ R99, R98, R99, R53 ;  /* 0x0000006362637223 */ /* 0x000fe20000010035 */
[----:B------:R-:W-:Y:S02]  /*4780*/  HADD2.F32 R117, -RZ, R3.H1_H1 ;  /* 0x30000003ff757230 */ /* 0x000fe40000004100 */
[----:B------:R-:W-:Y:S01]  /*4790*/  FFMA.FTZ R98, R54, R101, R103 ;  /* 0x0000006536627223 */ /* 0x000fe20000010067 */
[----:B------:R-:W-:-:S02]  /*47a0*/  HADD2.F32 R79, -RZ, R23.H1_H1 ;  /* 0x30000017ff4f7230 */ /* 0x000fc40000004100 */
[----:B------:R-:W-:Y:S01]  /*47b0*/  FFMA.FTZ R101, R100, R113, R115 ;  /* 0x0000007164657223 */ /* 0x000fe20000010073 */
[----:B------:R-:W-:Y:S01]  /*47c0*/  F2FP.F16.F32.PACK_AB R55, R55, R108 ;  /* 0x0000006c3737723e */ /* 0x000fe200000000ff */
[----:B-1----:R-:W-:Y:S01]  /*47d0*/  IMAD.WIDE.U32 R102, R64, 0x10, R62 ;  /* 0x0000001040667825 */ /* 0x002fe200078e003e */
[----:B------:R-:W-:-:S03]  /*47e0*/  F2FP.F16.F32.PACK_AB R54, R106, R61 ;  /* 0x0000003d6a36723e */ /* 0x000fc600000000ff */
[----:B------:R-:W-:Y:S01]  /*47f0*/  FFMA.FTZ R100, R104, R117, R79 ;  /* 0x0000007568647223 */ /* 0x000fe2000001004f */
[----:B------:R-:W-:Y:S01]  /*4800*/  F2FP.F16.F32.PACK_AB R53, R58, R59 ;  /* 0x0000003b3a35723e */ /* 0x000fe200000000ff */
[--C-:B------:R-:W-:Y:S01]  /*4810*/  IMAD.WIDE.U32 R78, R56, 0x10, R62.reuse ;  /* 0x00000010384e7825 */ /* 0x100fe200078e003e */
[----:B------:R-:W-:Y:S02]  /*4820*/  F2FP.F16.F32.PACK_AB R52, R57, R52 ;  /* 0x000000343934723e */ /* 0x000fe400000000ff */
[----:B------:R-:W-:Y:S01]  /*4830*/  F2FP.F16.F32.PACK_AB R59, R107, R112 ;  /* 0x000000706b3b723e */ /* 0x000fe200000000ff */
[--C-:B------:R-:W-:Y:S01]  /*4840*/  IMAD.WIDE.U32 R116, R77, 0x10, R62.reuse ;  /* 0x000000104d747825 */ /* 0x100fe200078e003e */
[----:B------:R-:W-:Y:S01]  /*4850*/  F2FP.F16.F32.PACK_AB R58, R110, R69 ;  /* 0x000000456e3a723e */ /* 0x000fe200000000ff */
[----:B------:R4:W-:Y:S01]  /*4860*/  STG.E.128 desc[UR6][R78.64], R52 ;  /* 0x000000344e007986 */ /* 0x0009e2000c101d06 */
[----:B------:R-:W-:Y:S01]  /*4870*/  F2FP.F16.F32.PACK_AB R57, R67, R68 ;  /* 0x000000444339723e */ /* 0x000fe200000000ff */
[----:B------:R-:W-:Y:S01]  /*4880*/  IMAD.WIDE.U32 R118, R87, 0x10, R62 ;  /* 0x0000001057767825 */ /* 0x000fe200078e003e */
[----:B------:R-:W-:-:S02]  /*4890*/  F2FP.F16.F32.PACK_AB R56, R65, R60 ;  /* 0x0000003c4138723e */ /* 0x000fc400000000ff */
[----:B------:R-:W-:Y:S01]  /*48a0*/  F2FP.F16.F32.PACK_AB R61, R80, R81 ;  /* 0x00000051503d723e */ /* 0x000fe200000000ff */
[----:B------:R-:W-:Y:S01]  /*48b0*/  IMAD.WIDE.U32 R120, R96, 0x10, R62 ;  /* 0x0000001060787825 */ /* 0x000fe200078e003e */
[----:B------:R-:W-:Y:S01]  /*48c0*/  F2FP.F16.F32.PACK_AB R63, R114, R111 ;  /* 0x0000006f723f723e */ /* 0x000fe200000000ff */
[----:B------:R4:W-:Y:S01]  /*48d0*/  STG.E.128 desc[UR6][R102.64], R56 ;  /* 0x0000003866007986 */ /* 0x0009e2000c101d06 */
[----:B------:R-:W-:Y:S02]  /*48e0*/  F2FP.F16.F32.PACK_AB R62, R109, R82 ;  /* 0x000000526d3e723e */ /* 0x000fe400000000ff */
[----:B------:R-:W-:Y:S02]  /*48f0*/  F2FP.F16.F32.PACK_AB R60, R71, R66 ;  /* 0x00000042473c723e */ /* 0x000fe400000000ff */
[----:B------:R-:W-:Y:S02]  /*4900*/  F2FP.F16.F32.PACK_AB R67, R92, R93 ;  /* 0x0000005d5c43723e */ /* 0x000fe400000000ff */
[----:B------:R-:W-:Y:S01]  /*4910*/  F2FP.F16.F32.PACK_AB R66, R91, R90 ;  /* 0x0000005a5b42723e */ /* 0x000fe200000000ff */
[----:B------:R4:W-:Y:S01]  /*4920*/  STG.E.128 desc[UR6][R116.64], R60 ;  /* 0x0000003c74007986 */ /* 0x0009e2000c101d06 */
[----:B------:R-:W-:-:S02]  /*4930*/  F2FP.F16.F32.PACK_AB R65, R85, R86 ;  /* 0x000000565541723e */ /* 0x000fc400000000ff */
[----:B------:R-:W-:Y:S02]  /*4940*/  F2FP.F16.F32.PACK_AB R64, R83, R70 ;  /* 0x000000465340723e */ /* 0x000fe400000000ff */
[----:B------:R-:W-:Y:S02]  /*4950*/  F2FP.F16.F32.PACK_AB R71, R100, R101 ;  /* 0x000000656447723e */ /* 0x000fe400000000ff */
[----:B------:R-:W-:Y:S01]  /*4960*/  F2FP.F16.F32.PACK_AB R70, R98, R99 ;  /* 0x000000636246723e */ /* 0x000fe200000000ff */
[----:B------:R4:W-:Y:S01]  /*4970*/  STG.E.128 desc[UR6][R118.64], R64 ;  /* 0x0000004076007986 */ /* 0x0009e2000c101d06 */
[----:B------:R-:W-:Y:S02]  /*4980*/  F2FP.F16.F32.PACK_AB R69, R94, R97 ;  /* 0x000000615e45723e */ /* 0x000fe400000000ff */
[----:B------:R-:W-:Y:S02]  /*4990*/  F2FP.F16.F32.PACK_AB R68, R95, R84 ;  /* 0x000000545f44723e */ /* 0x000fe400000000ff */
[----:B0-----:R-:W-:-:S03]  /*49a0*/  IADD3 R11, PT, PT, R11, R88, RZ ;  /* 0x000000580b0b7210 */ /* 0x001fc60007ffe0ff */
[----:B------:R4:W-:Y:S01]  /*49b0*/  STG.E.128 desc[UR6][R120.64], R68 ;  /* 0x0000004478007986 */ /* 0x0009e2000c101d06 */
[----:B------:R-:W-:-:S13]  /*49c0*/  ISETP.GE.AND P1, PT, R11, R89, PT ;  /* 0x000000590b00720c */ /* 0x000fda0003f26270 */
[----:B------:R-:W-:Y:S05]  /*49d0*/  @!P1 BRA `(.L_x_2340) ;  /* 0xffffffb800ec9947 */ /* 0x000fea000383ffff */
[----:B------:R-:W-:Y:S05]  /*49e0*/  EXIT ;  /* 0x000000000000794d */ /* 0x000fea0003800000 */
.L_x_2341:
        /* <DEDUP_REMOVED lines=9> */
.L_x_22311:


//--------------------- .text._ZN10layer_norm31ln_parallel_residual_fwd_kernelINS_13Kernel_traitsI6__halfS2_S2_S2_fjLj5120ELj1ELj1ELj4ELj16ENS_18Kernel_traits_baseILj5120ES2_S2_S2_S2_fjLj128EEEEELb1ELb0ELb0EEEvNS_9FwdParamsE --------------------------
	.section	.text._ZN10layer_norm31ln_parallel_residual_fwd_kernelINS_13Kernel_traitsI6__halfS2_S2_S2_fjLj5120ELj1ELj1ELj4ELj16ENS_18Kernel_traits_baseILj5120ES2_S2_S2_S2_fjLj128EEEEELb1ELb0ELb0EEEvNS_9FwdParamsE,"ax",@progbits
	.align	128
        .global         _ZN10layer_norm31ln_parallel_residual_fwd_kernelINS_13Kernel_traitsI6__halfS2_S2_S2_fjLj5120ELj1ELj1ELj4ELj16ENS_18Kernel_traits_baseILj5120ES2_S2_S2_S2_fjLj128EEEEELb1ELb0ELb0EEEvNS_9FwdParamsE
        .type           _ZN10layer_norm31ln_parallel_residual_fwd_kernelINS_13Kernel_traitsI6__halfS2_S2_S2_fjLj5120ELj1ELj1ELj4ELj16ENS_18Kernel_traits_baseILj5120ES2_S2_S2_S2_fjLj128EEEEELb1ELb0ELb0EEEvNS_9FwdParamsE,@function
        .size           _ZN10layer_norm31ln_parallel_residual_fwd_kernelINS_13Kernel_traitsI6__halfS2_S2_S2_fjLj5120ELj1ELj1ELj4ELj16ENS_18Kernel_traits_baseILj5120ES2_S2_S2_S2_fjLj128EEEEELb1ELb0ELb0EEEvNS_9FwdParamsE,(.L_x_22312 - _ZN10layer_norm31ln_parallel_residual_fwd_kernelINS_13Kernel_traitsI6__halfS2_S2_S2_fjLj5120ELj1ELj1ELj4ELj16ENS_18Kernel_traits_baseILj5120ES2_S2_S2_S2_fjLj128EEEEELb1ELb0ELb0EEEvNS_9FwdParamsE)
        .other          _ZN10layer_norm31ln_parallel_residual_fwd_kernelINS_13Kernel_traitsI6__halfS2_S2_S2_fjLj5120ELj1ELj1ELj4ELj16ENS_18Kernel_traits_baseILj5120ES2_S2_S2_S2_fjLj128EEEEELb1ELb0ELb0EEEvNS_9FwdParamsE,@"STO_CUDA_ENTRY STV_DEFAULT"
_ZN10layer_norm31ln_parallel_residual_fwd_kernelINS_13Kernel_traitsI6__halfS2_S2_S2_fjLj5120ELj1ELj1ELj4ELj16ENS_18Kernel_traits_baseILj5120ES2_S2_S2_S2_fjLj128EEEEELb1ELb0ELb0EEEvNS_9FwdParamsE:
.text._ZN10layer_norm31ln_parallel_residual_fwd_kernelINS_13Kernel_traitsI6__halfS2_S2_S2_fjLj5120ELj1ELj1ELj4ELj16ENS_18Kernel_traits_baseILj5120ES2_S2_S2_S2_fjLj128EEEEELb1ELb0ELb0EEEvNS_9FwdParamsE:
[----:B------:R-:W-:Y:S01]  /*0000*/  LDC R1, c[0x0][0x37c] ;  /* 0x0000df00ff017b82 */ /* 0x000fe20000000800 */
[----:B------:R-:W0:Y:S07]  /*0010*/  LDCU.U8 UR4, c[0x0][0x464] ;  /* 0x00008c80ff0477ac */ /* 0x000e2e0008000000 */
[----:B------:R-:W1:Y:S01]  /*0020*/  LDC R132, c[0x0][0x458] ;  /* 0x00011600ff847b82 */ /* 0x000e620000000800 */
[----:B------:R-:W2:Y:S07]  /*0030*/  LDCU.64 UR6, c[0x0][0x358] ;  /* 0x00006b00ff0677ac */ /* 0x000eae0008000a00 */
[----:B------:R-:W3:Y:S01]  /*0040*/  LDC R133, c[0x0][0x45c] ;  /* 0x00011700ff857b82 */ /* 0x000ee20000000800 */
[----:B------:R-:W4:Y:S01]  /*0050*/  S2R R197, SR_TID.X ;  /* 0x0000000000c57919 */ /* 0x000f220000002100 */
[----:B------:R-:W5:Y:S06]  /*0060*/  LDCU.64 UR8, c[0x0][0x438] ;  /* 0x00008700ff0877ac */ /* 0x000f6c0008000a00 */
[----:B------:R-:W5:Y:S01]  /*0070*/  LDC R9, c[0x0][0x388] ;  /* 0x0000e200ff097b82 */ /* 0x000f620000000800 */
[----:B0-----:R-:W-:Y:S01]  /*0080*/  ISETP.NE.AND P0, PT, RZ, UR4, PT ;  /* 0x00000004ff007c0c */ /* 0x001fe2000bf05270 */
[----:B------:R-:W0:-:S12]  /*0090*/  LDCU.64 UR4, c[0x0][0x450] ;  /* 0x00008a00ff0477ac */ /* 0x000e180008000a00 */
[----:B-1----:R-:W-:Y:S01]  /*00a0*/  @P0 IMAD.MOV.U32 R4, RZ, RZ, R132 ;  /* 0x000000ffff040224 */ /* 0x002fe200078e0084 */
[----:B------:R-:W1:Y:S01]  /*00b0*/  @P0 LDC R7, c[0x0][0x460] ;  /* 0x00011800ff070b82 */ /* 0x000e620000000800 */
[----:B---3--:R-:W-:Y:S01]  /*00c0*/  @P0 IMAD.MOV.U32 R5, RZ, RZ, R133 ;  /* 0x000000ffff050224 */ /* 0x008fe200078e0085 */
[----:B0-----:R-:W-:-:S05]  /*00d0*/  MOV R2, UR4 ;  /* 0x0000000400027c02 */ /* 0x001fca0008000f00 */
[----:B--2---:R-:W1:Y:S01]  /*00e0*/  @P0 LDG.E.64 R4, desc[UR6][R4.64] ;  /* 0x0000000604040981 */ /* 0x004e62000c1e1b00 */
[----:B------:R-:W-:-:S06]  /*00f0*/  IMAD.U32 R3, RZ, RZ, UR5 ;  /* 0x00000005ff037e24 */ /* 0x000fcc000f8e00ff */
[----:B------:R-:W2:Y:S01]  /*0100*/  @P0 LDG.E.64 R2, desc[UR6][R2.64] ;  /* 0x0000000602020981 */ /* 0x000ea2000c1e1b00 */
[----:B------:R-:W0:Y:S01]  /*0110*/  S2UR UR4, SR_CTAID.X ;  /* 0x00000000000479c3 */ /* 0x000e220000002500 */
[----:B------:R-:W3:Y:S01]  /*0120*/  LDCU UR5, c[0x0][0x360] ;  /* 0x00006c00ff0577ac */ /* 0x000ee20008000800 */
[C---:B----4-:R-:W-:Y:S01]  /*0130*/  LOP3.LUT R0, R197.reuse, 0x1f, RZ, 0xc0, !PT ;  /* 0x0000001fc5007812 */ /* 0x050fe200078ec0ff */
[----:B------:R-:W-:Y:S01]  /*0140*/  BSSY.RECONVERGENT B0, `(.L_x_2342) ;  /* 0x000015c000007945 */ /* 0x000fe20003800200 */
[----:B------:R-:W-:Y:S01]  /*0150*/  LOP3.LUT R81, R197, 0x60, RZ, 0xc0, !PT ;  /* 0x00000060c5517812 */ /* 0x000fe200078ec0ff */
[----:B-----5:R-:W-:Y:S01]  /*0160*/  UISETP.NE.U32.AND UP0, UPT, UR8, URZ, UPT ;  /* 0x000000ff0800728c */ /* 0x020fe2000bf05070 */
[----:B------:R-:W-:Y:S02]  /*0170*/  SHF.R.S32.HI R80, RZ, 0x1f, R9 ;  /* 0x0000001fff507819 */ /* 0x000fe40000011409 */
[----:B------:R-:W-:Y:S01]  /*0180*/  LOP3.LUT R92, R81, R0, RZ, 0xfc, !PT ;  /* 0x00000000515c7212 */ /* 0x000fe200078efcff */
[----:B------:R-:W-:Y:S01]  /*0190*/  UISETP.NE.AND.EX UP0, UPT, UR9, URZ, UPT, UP0 ;  /* 0x000000ff0900728c */ /* 0x000fe2000bf05300 */
[----:B------:R-:W-:-:S02]  /*01a0*/  LEA.HI R80, R80, R9, RZ, 0x3 ;  /* 0x0000000950507211 */ /* 0x000fc400078f18ff */
[----:B------:R-:W-:-:S04]  /*01b0*/  LOP3.LUT R103, R92, 0x7f, RZ, 0x3c, !PT ;  /* 0x0000007f5c677812 */ /* 0x000fc800078e3cff */
[----:B------:R-:W-:Y:S01]  /*01c0*/  LEA.HI.SX32 R103, R80, R103, 0x1d ;  /* 0x0000006750677211 */ /* 0x000fe200078feaff */
[----:B0-----:R-:W-:-:S04]  /*01d0*/  IMAD.U32 R96, RZ, RZ, UR4 ;  /* 0x00000004ff607e24 */ /* 0x001fc8000f8e00ff */
[----:B---3--:R-:W-:Y:S01]  /*01e0*/  IMAD R134, R96, UR5, R197 ;  /* 0x0000000560867c24 */ /* 0x008fe2000f8e02c5 */
[----:B-1----:R-:W-:-:S04]  /*01f0*/  @P0 IADD3 R132, P1, PT, R4, R7, RZ ;  /* 0x0000000704840210 */ /* 0x002fc80007f3e0ff */
[----:B------:R-:W-:Y:S01]  /*0200*/  @P0 IADD3.X R133, PT, PT, RZ, R5, RZ, P1, !PT ;  /* 0x00000005ff850210 */ /* 0x000fe20000ffe4ff */
[C---:B--2---:R-:W-:Y:S01]  /*0210*/  VIADD R97, R2.reuse, 0x9e3779b9 ;  /* 0x9e3779b902617836 */ /* 0x044fe20000000000 */
[C---:B------:R-:W-:Y:S01]  /*0220*/  IADD3 R83, PT, PT, R2.reuse, 0x3c6ef372, RZ ;  /* 0x3c6ef37202537810 */ /* 0x040fe20007ffe0ff */
[C---:B------:R-:W-:Y:S01]  /*0230*/  VIADD R82, R3.reuse, 0xbb67ae85 ;  /* 0xbb67ae8503527836 */ /* 0x040fe20000000000 */
[C---:B------:R-:W-:Y:S01]  /*0240*/  IADD3 R85, PT, PT, R3.reuse, 0x32370b8f, RZ ;  /* 0x32370b8f03557810 */ /* 0x040fe20007ffe0ff */
[C---:B------:R-:W-:Y:S01]  /*0250*/  VIADD R84, R3.reuse, 0x76cf5d0a ;  /* 0x76cf5d0a03547836 */ /* 0x040fe20000000000 */
[C---:B------:R-:W-:Y:S01]  /*0260*/  IADD3 R99, PT, PT, R2.reuse, 0x1715609d, RZ ;  /* 0x1715609d02637810 */ /* 0x040fe20007ffe0ff */
[C---:B------:R-:W-:Y:S01]  /*0270*/  VIADD R98, R2.reuse, 0xdaa66d2b ;  /* 0xdaa66d2b02627836 */ /* 0x040fe20000000000 */
[C---:B------:R-:W-:Y:S01]  /*0280*/  IADD3 R100, PT, PT, R3.reuse, 0x646e171e, RZ ;  /* 0x646e171e03647810 */ /* 0x040fe20007ffe0ff */
[C---:B------:R-:W-:Y:S01]  /*0290*/  VIADD R86, R2.reuse, 0x78dde6e4 ;  /* 0x78dde6e402567836 */ /* 0x040fe20000000000 */
[----:B------:R-:W-:Y:S01]  /*02a0*/  IADD3 R102, PT, PT, R2, -0xe443238, RZ ;  /* 0xf1bbcdc802667810 */ /* 0x000fe20007ffe0ff */
[C---:B------:R-:W-:Y:S01]  /*02b0*/  VIADD R87, R3.reuse, 0xed9eba14 ;  /* 0xed9eba1403577836 */ /* 0x040fe20000000000 */
[C---:B------:R-:W-:Y:S01]  /*02c0*/  IADD3 R130, PT, PT, R3.reuse, -0x695add53, RZ ;  /* 0x96a522ad03827810 */ /* 0x040fe20007ffe0ff */
[----:B------:R-:W-:Y:S01]  /*02d0*/  VIADD R88, R3, 0xa9066899 ;  /* 0xa906689903587836 */ /* 0x000fe20000000000 */
[--C-:B------:R-:W-:Y:S01]  /*02e0*/  SHF.R.U64 R136, R132, 0x2, R133.reuse ;  /* 0x0000000284887819 */ /* 0x100fe20000001285 */
[C---:B------:R-:W-:Y:S01]  /*02f0*/  VIADD R89, R2.reuse, 0xb54cda56 ;  /* 0xb54cda5602597836 */ /* 0x040fe20000000000 */
[----:B------:R-:W-:Y:S01]  /*0300*/  SHF.R.U32.HI R105, RZ, 0x2, R133 ;  /* 0x00000002ff697819 */ /* 0x000fe20000011685 */
[----:B------:R-:W-:-:S02]  /*0310*/  VIADD R101, R2, 0x5384540f ;  /* 0x5384540f02657836 */ /* 0x000fc40000000000 */
[C---:B------:R-:W-:Y:S02]  /*0320*/  VIADD R90, R3.reuse, 0x1fd5c5a3 ;  /* 0x1fd5c5a3035a7836 */ /* 0x040fe40000000000 */
[----:B------:R-:W-:Y:S02]  /*0330*/  VIADD R91, R3, 0xdb3d7428 ;  /* 0xdb3d7428035b7836 */ /* 0x000fe40000000000 */
[----:B------:R-:W-:Y:S01]  /*0340*/  VIADD R126, R2, 0x8ff34781 ;  /* 0x8ff34781027e7836 */ /* 0x000fe20000000000 */
[----:B------:R-:W-:Y:S06]  /*0350*/  BRA.U UP0, `(.L_x_2343) ;  /* 0x00000009009c7547 */ /* 0x000fec000b800000 */
        /* <DEDUP_REMOVED lines=16> */
[----:B------:R-:W-:-:S06]  /*0460*/  @P4 LOP3.LUT R92, R92, 0x80, RZ, 0xfc, !PT ;  /* 0x000000805c5c4812 */ /* 0x000fcc00078efcff */
[----:B------:R-:W1:Y:S01]  /*0470*/  LDC.64 R42, c[0x0][0x3d8] ;  /* 0x0000f600ff2a7b82 */ /* 0x000e620000000a00 */
[----:B--2---:R-:W-:-:S07]  /*0480*/  @P0 IMAD.WIDE.U32 R36, R92, 0x10, R36 ;  /* 0x000000105c240825 */ /* 0x004fce00078e0024 */
[----:B------:R-:W2:Y:S01]  /*0490*/  LDC.64 R44, c[0x0][0x3d0] ;  /* 0x0000f400ff2c7b82 */ /* 0x000ea20000000a00 */
[----:B---3--:R-:W-:-:S07]  /*04a0*/  @P0 IMAD.WIDE.U32 R38, R92, 0x10, R38 ;  /* 0x000000105c260825 */ /* 0x008fce00078e0026 */
[----:B------:R-:W3:Y:S01]  /*04b0*/  LDC.64 R46, c[0x0][0x3d8] ;  /* 0x0000f600ff2e7b82 */ /* 0x000ee20000000a00 */
[----:B------:R-:W-:Y:S01]  /*04c0*/  @P0 VIADD R92, R92, 0x80 ;  /* 0x000000805c5c0836 */ /* 0x000fe20000000000 */
[----:B------:R-:W-:Y:S01]  /*04d0*/  ISETP.GE.U32.AND P3, PT, R103, 0x280, PT ;  /* 0x000002806700780c */ /* 0x000fe20003f66070 */
[----:B------:R-:W-:Y:S01]  /*04e0*/  HFMA2 R62, -RZ, RZ, 0, 0 ;  /* 0x00000000ff3e7431 */ /* 0x000fe200000001ff */
[----:B------:R-:W5:Y:S01]  /*04f0*/  @P4 LDG.E.128 R116, desc[UR6][R32.64] ;  /* 0x0000000620744981 */ /* 0x000f62000c1e1d00 */
[----:B0-----:R-:W-:Y:S01]  /*0500*/  @P1 IMAD.WIDE.U32 R40, R92, 0x10, R40 ;  /* 0x000000105c281825 */ /* 0x001fe200078e0028 */
[----:B------:R-:W-:Y:S02]  /*0510*/  @P4 LOP3.LUT R138, R138, 0x100, RZ, 0xfc, !PT ;  /* 0x000001008a8a4812 */ /* 0x000fe400078efcff */
[----:B------:R-:W-:Y:S01]  /*0520*/  CS2R R60, SRZ ;  /* 0x00000000003c7805 */ /* 0x000fe2000001ff00 */
[----:B------:R0:W5:Y:S01]  /*0530*/  @P4 LDG.E.128 R4, desc[UR6][R34.64] ;  /* 0x0000000622044981 */ /* 0x000162000c1e1d00 */
[----:B-1----:R-:W-:Y:S01]  /*0540*/  @P1 IMAD.WIDE.U32 R42, R92, 0x10, R42 ;  /* 0x000000105c2a1825 */ /* 0x002fe200078e002a */
[----:B------:R-:W-:-:S02]  /*0550*/  CS2R R56, SRZ ;  /* 0x0000000000387805 */ /* 0x000fc4000001ff00 */
[----:B------:R-:W-:Y:S01]  /*0560*/  CS2R R52, SRZ ;  /* 0x0000000000347805 */ /* 0x000fe2000001ff00 */
[----:B------:R-:W5:Y:S01]  /*0570*/  @P0 LDG.E.128 R8, desc[UR6][R36.64] ;  /* 0x0000000624080981 */ /* 0x000f62000c1e1d00 */
[----:B------:R-:W-:Y:S01]  /*0580*/  @P1 VIADD R92, R92, 0x80 ;  /* 0x000000805c5c1836 */ /* 0x000fe20000000000 */
[----:B------:R-:W-:Y:S01]  /*0590*/  MOV R50, RZ ;  /* 0x000000ff00327202 */ /* 0x000fe20000000f00 */
[----:B------:R-:W-:Y:S01]  /*05a0*/  IMAD.MOV.U32 R58, RZ, RZ, RZ ;  /* 0x000000ffff3a7224 */ /* 0x000fe200078e00ff */
[----:B------:R1:W5:Y:S01]  /*05b0*/  @P0 LDG.E.128 R12, desc[UR6][R38.64] ;  /* 0x00000006260c0981 */ /* 0x000362000c1e1d00 */
[C---:B--2---:R-:W-:Y:S01]  /*05c0*/  @P2 IMAD.WIDE.U32 R44, R92.reuse, 0x10, R44 ;  /* 0x000000105c2c2825 */ /* 0x044fe200078e002c */
[----:B------:R-:W-:Y:S02]  /*05d0*/  CS2R R48, SRZ ;  /* 0x0000000000307805 */ /* 0x000fe4000001ff00 */
[----:B0-----:R-:W-:Y:S01]  /*05e0*/  CS2R R34, SRZ ;  /* 0x0000000000227805 */ /* 0x001fe2000001ff00 */
[----:B------:R0:W5:Y:S01]  /*05f0*/  @P1 LDG.E.128 R16, desc[UR6][R40.64] ;  /* 0x0000000628101981 */ /* 0x000162000c1e1d00 */
[----:B---3--:R-:W-:-:S03]  /*0600*/  @P2 IMAD.WIDE.U32 R46, R92, 0x10, R46 ;  /* 0x000000105c2e2825 */ /* 0x008fc600078e002e */
[----:B------:R2:W5:Y:S01]  /*0610*/  @P1 LDG.E.128 R20, desc[UR6][R42.64] ;  /* 0x000000062a141981 */ /* 0x000562000c1e1d00 */
[----:B------:R-:W-:Y:S02]  /*0620*/  CS2R R32, SRZ ;  /* 0x0000000000207805 */ /* 0x000fe4000001ff00 */
[----:B-1----:R-:W-:Y:S01]  /*0630*/  CS2R R38, SRZ ;  /* 0x0000000000267805 */ /* 0x002fe2000001ff00 */
[----:B------:R-:W-:Y:S01]  /*0640*/  IMAD.MOV.U32 R54, RZ, RZ, RZ ;  /* 0x000000ffff367224 */ /* 0x000fe200078e00ff */
[----:B------:R1:W5:Y:S01]  /*0650*/  @P2 LDG.E.128 R24, desc[UR6][R44.64] ;  /* 0x000000062c182981 */ /* 0x000362000c1e1d00 */
[----:B------:R-:W-:Y:S02]  /*0660*/  CS2R R36, SRZ ;  /* 0x0000000000247805 */ /* 0x000fe4000001ff00 */
[----:B0-----:R-:W-:Y:S01]  /*0670*/  CS2R R40, SRZ ;  /* 0x0000000000287805 */ /* 0x001fe2000001ff00 */
[----:B------:R-:W-:Y:S01]  /*0680*/  @P4 IMAD.MOV.U32 R51, RZ, RZ, RZ ;  /* 0x000000ffff334224 */ /* 0x000fe200078e00ff */
[----:B------:R0:W5:Y:S01]  /*0690*/  @P2 LDG.E.128 R28, desc[UR6][R46.64] ;  /* 0x000000062e1c2981 */ /* 0x000162000c1e1d00 */
[----:B------:R-:W-:Y:S01]  /*06a0*/  @P0 IMAD.MOV.U32 R55, RZ, RZ, RZ ;  /* 0x000000ffff370224 */ /* 0x000fe200078e00ff */
[----:B--2---:R-:W-:-:S02]  /*06b0*/  CS2R R42, SRZ ;  /* 0x00000000002a7805 */ /* 0x004fc4000001ff00 */
[----:B------:R-:W-:Y:S01]  /*06c0*/  @P1 MOV R59, RZ ;  /* 0x000000ff003b1202 */ /* 0x000fe20000000f00 */
[----:B------:R-:W-:Y:S01]  /*06d0*/  @P2 IMAD.MOV.U32 R63, RZ, RZ, RZ ;  /* 0x000000ffff3f2224 */ /* 0x000fe200078e00ff */
[----:B-1----:R-:W-:Y:S01]  /*06e0*/  CS2R R44, SRZ ;  /* 0x00000000002c7805 */ /* 0x002fe2000001ff00 */
[----:B------:R-:W-:Y:S01]  /*06f0*/  @P2 VIADD R92, R92, 0x80 ;  /* 0x000000805c5c2836 */ /* 0x000fe20000000000 */
[----:B0-----:R-:W-:Y:S01]  /*0700*/  CS2R R46, SRZ ;  /* 0x00000000002e7805 */ /* 0x001fe2000001ff00 */
        /* <DEDUP_REMOVED lines=14> */
[----:B------:R-:W-:-:S02]  /*07f0*/  CS2R R52, SRZ ;  /* 0x0000000000347805 */ /* 0x000fc4000001ff00 */
[----:B------:R-:W-:Y:S02]  /*0800*/  MOV R50, RZ ;  /* 0x000000ff00327202 */ /* 0x000fe40000000f00 */
        /* <DEDUP_REMOVED lines=12> */
.L_x_2344:
        /* <DEDUP_REMOVED lines=11> */
[----:B-1----:R-:W-:-:S07]  /*0980*/  @P4 IMAD.WIDE.U32 R56, R92, 0x10, R56 ;  /* 0x000000105c384825 */ /* 0x002fce00078e0038 */
[----:B------:R-:W1:Y:S08]  /*0990*/  LDC.64 R70, c[0x0][0x3d8] ;  /* 0x0000f600ff467b82 */ /* 0x000e700000000a00 */
[----:B------:R-:W4:Y:S08]  /*09a0*/  LDC.64 R74, c[0x0][0x3d0] ;  /* 0x0000f400ff4a7b82 */ /* 0x000f300000000a00 */
[----:B------:R-:W4:Y:S01]  /*09b0*/  LDC.64 R76, c[0x0][0x3d8] ;  /* 0x0000f600ff4c7b82 */ /* 0x000f220000000a00 */
[----:B------:R-:W-:Y:S01]  /*09c0*/  ISETP.GE.U32.AND P3, PT, R103, 0x280, PT ;  /* 0x000002806700780c */ /* 0x000fe20003f66070 */
[----:B------:R-:W-:Y:S01]  /*09d0*/  HFMA2 R62, -RZ, RZ, 0, 0 ;  /* 0x00000000ff3e7431 */ /* 0x000fe200000001ff */
[----:B------:R-:W5:Y:S01]  /*09e0*/  @P4 LDG.E.128 R116, desc[UR6][R52.64] ;  /* 0x0000000634744981 */ /* 0x000f62000c1e1d00 */
[----:B------:R-:W-:-:S04]  /*09f0*/  @P4 LOP3.LUT R138, R138, 0x100, RZ, 0xfc, !PT ;  /* 0x000001008a8a4812 */ /* 0x000fc800078efcff */
[----:B------:R-:W2:Y:S01]  /*0a00*/  @P4 LDC.64 R48, c[0x0][0x440] ;  /* 0x00011000ff304b82 */ /* 0x000ea20000000a00 */
[----:B------:R3:W5:Y:S07]  /*0a10*/  @P4 LDG.E.128 R4, desc[UR6][R56.64] ;  /* 0x0000000638044981 */ /* 0x00076e000c1e1d00 */
[----:B------:R-:W0:Y:S08]  /*0a20*/  @P0 LDC.64 R66, c[0x0][0x440] ;  /* 0x00011000ff420b82 */ /* 0x000e300000000a00 */
[----:B------:R-:W4:Y:S08]  /*0a30*/  @P1 LDC.64 R72, c[0x0][0x440] ;  /* 0x00011000ff481b82 */ /* 0x000f300000000a00 */
[----:B------:R-:W4:Y:S01]  /*0a40*/  @P2 LDC.64 R78, c[0x0][0x440] ;  /* 0x00011000ff4e2b82 */ /* 0x000f220000000a00 */
[C---:B--2---:R-:W-:Y:S01]  /*0a50*/  @P4 IMAD.WIDE.U32 R48, R92.reuse, 0x10, R48 ;  /* 0x000000105c304825 */ /* 0x044fe200078e0030 */
[----:B------:R-:W-:-:S02]  /*0a60*/  @P4 LOP3.LUT R92, R92, 0x80, RZ, 0xfc, !PT ;  /* 0x000000805c5c4812 */ /* 0x000fc400078efcff */
[----:B---3--:R-:W-:Y:S02]  /*0a70*/  CS2R R56, SRZ ;  /* 0x0000000000387805 */ /* 0x008fe4000001ff00 */
[----:B------:R-:W-:Y:S01]  /*0a80*/  CS2R R52, SRZ ;  /* 0x0000000000347805 */ /* 0x000fe2000001ff00 */
[----:B------:R-:W-:Y:S01]  /*0a90*/  IMAD.MOV.U32 R58, RZ, RZ, RZ ;  /* 0x000000ffff3a7224 */ /* 0x000fe200078e00ff */
[----:B------:R-:W5:Y:S01]  /*0aa0*/  @P4 LD.E.128 R44, desc[UR6][R48.64] ;  /* 0x00000006302c4980 */ /* 0x000f62000c101d00 */
[----:B------:R-:W-:-:S04]  /*0ab0*/  @P0 IMAD.WIDE.U32 R60, R92, 0x10, R60 ;  /* 0x000000105c3c0825 */ /* 0x000fc800078e003c */
[C---:B------:R-:W-:Y:S01]  /*0ac0*/  @P0 IMAD.WIDE.U32 R64, R92.reuse, 0x10, R64 ;  /* 0x000000105c400825 */ /* 0x040fe200078e0040 */
[----:B------:R2:W5:Y:S03]  /*0ad0*/  @P0 LDG.E.128 R8, desc[UR6][R60.64] ;  /* 0x000000063c080981 */ /* 0x000566000c1e1d00 */
[C---:B0-----:R-:W-:Y:S01]  /*0ae0*/  @P0 IMAD.WIDE.U32 R66, R92.reuse, 0x10, R66 ;  /* 0x000000105c420825 */ /* 0x041fe200078e0042 */
[----:B------:R0:W5:Y:S03]  /*0af0*/  @P0 LDG.E.128 R12, desc[UR6][R64.64] ;  /* 0x00000006400c0981 */ /* 0x000166000c1e1d00 */
[----:B------:R-:W-:Y:S01]  /*0b00*/  @P0 VIADD R92, R92, 0x80 ;  /* 0x000000805c5c0836 */ /* 0x000fe20000000000 */
[----:B------:R0:W5:Y:S03]  /*0b10*/  @P0 LD.E.128 R40, desc[UR6][R66.64] ;  /* 0x0000000642280980 */ /* 0x000166000c101d00 */
[----:B------:R-:W-:-:S04]  /*0b20*/  @P1 IMAD.WIDE.U32 R68, R92, 0x10, R68 ;  /* 0x000000105c441825 */ /* 0x000fc800078e0044 */
[C---:B-1----:R-:W-:Y:S01]  /*0b30*/  @P1 IMAD.WIDE.U32 R70, R92.reuse, 0x10, R70 ;  /* 0x000000105c461825 */ /* 0x042fe200078e0046 */
[----:B------:R0:W5:Y:S03]  /*0b40*/  @P1 LDG.E.128 R16, desc[UR6][R68.64] ;  /* 0x0000000644101981 */ /* 0x000166000c1e1d00 */
[C---:B----4-:R-:W-:Y:S01]  /*0b50*/  @P1 IMAD.WIDE.U32 R72, R92.reuse, 0x10, R72 ;  /* 0x000000105c481825 */ /* 0x050fe200078e0048 */
        /* <DEDUP_REMOVED lines=9> */
[----:B--2---:R-:W-:Y:S01]  /*0bf0*/  CS2R R60, SRZ ;  /* 0x00000000003c7805 */ /* 0x004fe2000001ff00 */
[----:B------:R-:W-:Y:S01]  /*0c00*/  IMAD.MOV.U32 R54, RZ, RZ, RZ ;  /* 0x000000ffff367224 */ /* 0x000fe200078e00ff */
[----:B------:R-:W-:-:S02]  /*0c10*/  MOV R50, RZ ;  /* 0x000000ff00327202 */ /* 0x000fc40000000f00 */
[----:B------:R-:W-:Y:S01]  /*0c20*/  CS2R R48, SRZ ;  /* 0x0000000000307805 */ /* 0x000fe2000001ff00 */
[----:B------:R-:W-:Y:S01]  /*0c30*/  @P4 IMAD.MOV.U32 R51, RZ, RZ, RZ ;  /* 0x000000ffff334224 */ /* 0x000fe200078e00ff */
[----:B------:R-:W-:Y:S01]  /*0c40*/  @P1 MOV R59, RZ ;  /* 0x000000ff003b1202 */ /* 0x000fe20000000f00 */
[----:B------:R-:W-:Y:S02]  /*0c50*/  @P0 IMAD.MOV.U32 R55, RZ, RZ, RZ ;  /* 0x000000ffff370224 */ /* 0x000fe400078e00ff */
[----:B------:R-:W-:Y:S02]  /*0c60*/  @P2 IMAD.MOV.U32 R63, RZ, RZ, RZ ;  /* 0x000000ffff3f2224 */ /* 0x000fe400078e00ff */
[----:B------:R-:W-:Y:S01]  /*0c70*/  @P2 VIADD R92, R92, 0x80 ;  /* 0x000000805c5c2836 */ /* 0x000fe20000000000 */
[----:B0-----:R-:W-:Y:S06]  /*0c80*/  @!P3 BRA `(.L_x_2345) ;  /* 0x00000008009cb947 */ /* 0x001fec0003800000 */
        /* <DEDUP_REMOVED lines=18> */
[----:B------:R-:W-:Y:S01]  /*0db0*/  CS2R R48, SRZ ;  /* 0x0000000000307805 */ /* 0x000fe2000001ff00 */
[----:B------:R-:W-:Y:S06]  /*0dc0*/  BRA `(.L_x_2345) ;  /* 0x00000008004c7947 */ /* 0x000fec0003800000 */
.L_x_2343:
        /* <DEDUP_REMOVED lines=27> */
[----:B------:R-:W0:Y:S01]  /*0f80*/  @P2 LDC.64 R122, c[0x0][0x440] ;  /* 0x00011000ff7a2b82 */ /* 0x000e220000000a00 */
[----:B-1----:R-:W-:-:S04]  /*0f90*/  @P3 IMAD.WIDE.U32 R68, R92, 0x10, R68 ;  /* 0x000000105c443825 */ /* 0x002fc800078e0044 */
[C---:B--2---:R-:W-:Y:S01]  /*0fa0*/  @P3 IMAD.WIDE.U32 R64, R92.reuse, 0x10, R64 ;  /* 0x000000105c403825 */ /* 0x044fe200078e0040 */
[----:B------:R1:W5:Y:S03]  /*0fb0*/  @P3 LDG.E.128 R4, desc[UR6][R68.64] ;  /* 0x0000000644043981 */ /* 0x000366000c1e1d00 */
[C---:B---3--:R-:W-:Y:S01]  /*0fc0*/  @P3 IMAD.WIDE.U32 R70, R92.reuse, 0x10, R70 ;  /* 0x000000105c463825 */ /* 0x048fe200078e0046 */
        /* <DEDUP_REMOVED lines=31> */
[----:B-1----:R-:W-:Y:S05]  /*11c0*/  @!P0 BRA `(.L_x_2345) ;  /* 0x00000004004c8947 */ /* 0x002fea0003800000 */
        /* <DEDUP_REMOVED lines=13> */
.L_x_2346:
        /* <DEDUP_REMOVED lines=12> */
[----:B-1----:R-:W-:-:S07]  /*1360*/  @P4 IMAD.WIDE.U32 R40, R92, 0x10, R40 ;  /* 0x000000105c284825 */ /* 0x002fce00078e0028 */
[----:B------:R-:W1:Y:S08]  /*1370*/  LDC.64 R120, c[0x0][0x3d8] ;  /* 0x0000f600ff787b82 */ /* 0x000e700000000a00 */
[----:B------:R-:W4:Y:S08]  /*1380*/  LDC.64 R122, c[0x0][0x3d0] ;  /* 0x0000f400ff7a7b82 */ /* 0x000f300000000a00 */
[----:B------:R-:W4:Y:S08]  /*1390*/  LDC.64 R128, c[0x0][0x3d8] ;  /* 0x0000f600ff807b82 */ /* 0x000f300000000a00 */
[----:B------:R-:W4:Y:S08]  /*13a0*/  LDC.64 R144, c[0x0][0x3d8] ;  /* 0x0000f600ff907b82 */ /* 0x000f300000000a00 */
[----:B------:R-:W4:Y:S01]  /*13b0*/  LDC.64 R140, c[0x0][0x3d0] ;  /* 0x0000f400ff8c7b82 */ /* 0x000f220000000a00 */
[----:B------:R-:W-:Y:S01]  /*13c0*/  HFMA2 R42, -RZ, RZ, 0, 0 ;  /* 0x00000000ff2a7431 */ /* 0x000fe200000001ff */
[----:B------:R4:W5:Y:S01]  /*13d0*/  @P4 LDG.E.128 R116, desc[UR6][R32.64] ;  /* 0x0000000620744981 */ /* 0x000962000c1e1d00 */
[----:B------:R-:W-:-:S05]  /*13e0*/  @P4 LOP3.LUT R138, R138, 0x100, RZ, 0xfc, !PT ;  /* 0x000001008a8a4812 */ /* 0x000fca00078efcff */
[----:B------:R-:W2:Y:S01]  /*13f0*/  @P4 LDC.64 R36, c[0x0][0x438] ;  /* 0x00010e00ff244b82 */ /* 0x000ea20000000a00 */
[----:B------:R-:W5:Y:S07]  /*1400*/  @P4 LDG.E.128 R4, desc[UR6][R40.64] ;  /* 0x0000000628044981 */ /* 0x000f6e000c1e1d00 */
[----:B------:R-:W3:Y:S08]  /*1410*/  @P0 LDC.64 R94, c[0x0][0x438] ;  /* 0x00010e00ff5e0b82 */ /* 0x000ef00000000a00 */
[----:B------:R-:W1:Y:S08]  /*1420*/  @P1 LDC.64 R114, c[0x0][0x438] ;  /* 0x00010e00ff721b82 */ /* 0x000e700000000a00 */
[----:B------:R-:W4:Y:S01]  /*1430*/  @P2 LDC.64 R124, c[0x0][0x438] ;  /* 0x00010e00ff7c2b82 */ /* 0x000f220000000a00 */
[C---:B--2---:R-:W-:Y:S01]  /*1440*/  @P4 IMAD.WIDE.U32 R36, R92.reuse, 0x10, R36 ;  /* 0x000000105c244825 */ /* 0x044fe200078e0024 */
[----:B------:R-:W-:-:S06]  /*1450*/  @P4 LOP3.LUT R92, R92, 0x80, RZ, 0xfc, !PT ;  /* 0x000000805c5c4812 */ /* 0x000fcc00078efcff */
[----:B------:R-:W2:Y:S01]  /*1460*/  @P3 LDC.64 R142, c[0x0][0x438] ;  /* 0x00010e00ff8e3b82 */ /* 0x000ea20000000a00 */
[C---:B------:R-:W-:Y:S01]  /*1470*/  @P0 IMAD.WIDE.U32 R106, R92.reuse, 0x10, R44 ;  /* 0x000000105c6a0825 */ /* 0x040fe200078e002c */
[----:B------:R2:W5:Y:S03]  /*1480*/  @P4 LD.E.128 R48, desc[UR6][R36.64] ;  /* 0x0000000624304980 */ /* 0x000566000c101d00 */
[C---:B---3--:R-:W-:Y:S01]  /*1490*/  @P0 IMAD.WIDE.U32 R108, R92.reuse, 0x10, R94 ;  /* 0x000000105c6c0825 */ /* 0x048fe200078e005e */
[----:B------:R-:W5:Y:S03]  /*14a0*/  @P0 LDG.E.128 R8, desc[UR6][R106.64] ;  /* 0x000000066a080981 */ /* 0x000f66000c1e1d00 */
[C---:B------:R-:W-:Y:S01]  /*14b0*/  @P0 IMAD.WIDE.U32 R110, R92.reuse, 0x10, R110 ;  /* 0x000000105c6e0825 */ /* 0x040fe200078e006e */
[----:B------:R-:W5:Y:S03]  /*14c0*/  @P0 LD.E.128 R52, desc[UR6][R108.64] ;  /* 0x000000066c340980 */ /* 0x000f66000c101d00 */
[----:B------:R-:W-:Y:S01]  /*14d0*/  @P0 VIADD R92, R92, 0x80 ;  /* 0x000000805c5c0836 */ /* 0x000fe20000000000 */
[----:B------:R-:W5:Y:S03]  /*14e0*/  @P0 LDG.E.128 R12, desc[UR6][R110.64] ;  /* 0x000000066e0c0981 */ /* 0x000f66000c1e1d00 */
[----:B0-----:R-:W-:-:S04]  /*14f0*/  @P1 IMAD.WIDE.U32 R112, R92, 0x10, R112 ;  /* 0x000000105c701825 */ /* 0x001fc800078e0070 */
[C---:B-1----:R-:W-:Y:S01]  /*1500*/  @P1 IMAD.WIDE.U32 R114, R92.reuse, 0x10, R114 ;  /* 0x000000105c721825 */ /* 0x042fe200078e0072 */
[----:B------:R-:W5:Y:S03]  /*1510*/  @P1 LDG.E.128 R16, desc[UR6][R112.64] ;  /* 0x0000000670101981 */ /* 0x000f66000c1e1d00 */
[C---:B------:R-:W-:Y:S01]  /*1520*/  @P1 IMAD.WIDE.U32 R120, R92.reuse, 0x10, R120 ;  /* 0x000000105c781825 */ /* 0x040fe200078e0078 */
[----:B------:R-:W5:Y:S03]  /*1530*/  @P1 LD.E.128 R56, desc[UR6][R114.64] ;  /* 0x0000000672381980 */ /* 0x000f66000c101d00 */
[----:B------:R-:W-:Y:S01]  /*1540*/  @P1 VIADD R92, R92, 0x80 ;  /* 0x000000805c5c1836 */ /* 0x000fe20000000000 */
[----:B------:R-:W5:Y:S03]  /*1550*/  @P1 LDG.E.128 R20, desc[UR6][R120.64] ;  /* 0x0000000678141981 */ /* 0x000f66000c1e1d00 */
[----:B----4-:R-:W-:-:S04]  /*1560*/  @P2 IMAD.WIDE.U32 R122, R92, 0x10, R122 ;  /* 0x000000105c7a2825 */ /* 0x010fc800078e007a */
[C---:B------:R-:W-:Y:S01]  /*1570*/  @P2 IMAD.WIDE.U32 R124, R92.reuse, 0x10, R124 ;  /* 0x000000105c7c2825 */ /* 0x040fe200078e007c */
[----:B------:R-:W5:Y:S03]  /*1580*/  @P2 LDG.E.128 R24, desc[UR6][R122.64] ;  /* 0x000000067a182981 */ /* 0x000f66000c1e1d00 */
[C---:B------:R-:W-:Y:S01]  /*1590*/  @P2 IMAD.WIDE.U32 R128, R92.reuse, 0x10, R128 ;  /* 0x000000105c802825 */ /* 0x040fe200078e0080 */
[----:B------:R-:W-:Y:S01]  /*15a0*/  @P2 IADD3 R92, PT, PT, R92, 0x80, RZ ;  /* 0x000000805c5c2810 */ /* 0x000fe20007ffe0ff */
[----:B------:R-:W5:Y:S04]  /*15b0*/  @P2 LD.E.128 R60, desc[UR6][R124.64] ;  /* 0x000000067c3c2980 */ /* 0x000f68000c101d00 */
[C---:B------:R-:W-:Y:S01]  /*15c0*/  @P3 IMAD.WIDE.U32 R94, R92.reuse, 0x10, R144 ;  /* 0x000000105c5e3825 */ /* 0x040fe200078e0090 */
[----:B------:R-:W5:Y:S03]  /*15d0*/  @P2 LDG.E.128 R28, desc[UR6][R128.64] ;  /* 0x00000006801c2981 */ /* 0x000f66000c1e1d00 */
[C---:B------:R-:W-:Y:S01]  /*15e0*/  @P3 IMAD.WIDE.U32 R44, R92.reuse, 0x10, R140 ;  /* 0x000000105c2c3825 */ /* 0x040fe200078e008c */
[----:B------:R-:W5:Y:S03]  /*15f0*/  @P3 LDG.E.128 R64, desc[UR6][R94.64] ;  /* 0x000000065e403981 */ /* 0x000f66000c1e1d00 */
[----:B--2---:R-:W-:Y:S01]  /*1600*/  @P3 IMAD.WIDE.U32 R92, R92, 0x10, R142 ;  /* 0x000000105c5c3825 */ /* 0x004fe200078e008e */
        /* <DEDUP_REMOVED lines=8> */
[----:B0-----:R-:W-:Y:S01]  /*1690*/  CS2R R44, SRZ ;  /* 0x00000000002c7805 */ /* 0x001fe2000001ff00 */
[----:B------:R-:W-:Y:S01]  /*16a0*/  @P4 IMAD.MOV.U32 R47, RZ, RZ, RZ ;  /* 0x000000ffff2f4224 */ /* 0x000fe200078e00ff */
[----:B------:R-:W-:Y:S01]  /*16b0*/  @P0 MOV R43, RZ ;  /* 0x000000ff002b0202 */ /* 0x000fe20000000f00 */
[----:B------:R-:W-:Y:S01]  /*16c0*/  @P1 IMAD.MOV.U32 R39, RZ, RZ, RZ ;  /* 0x000000ffff271224 */ /* 0x000fe200078e00ff */
[----:B------:R-:W-:Y:S01]  /*16d0*/  @P3 CS2R R78, SRZ ;  /* 0x00000000004e3805 */ /* 0x000fe2000001ff00 */
[----:B------:R-:W-:Y:S01]  /*16e0*/  @P2 IMAD.MOV.U32 R35, RZ, RZ, RZ ;  /* 0x000000ffff232224 */ /* 0x000fe200078e00ff */
[----:B-1----:R-:W-:-:S07]  /*16f0*/  @P3 CS2R R76, SRZ ;  /* 0x00000000004c3805 */ /* 0x002fce000001ff00 */
.L_x_2345:
[----:B------:R-:W-:Y:S05]  /*1700*/  BSYNC.RECONVERGENT B0 ;  /* 0x0000000000007941 */ /* 0x000fea0003800200 */
.L_x_2342:
[----:B------:R-:W0:Y:S02]  /*1710*/  LDCU UR4, c[0x0][0x384] ;  /* 0x00007080ff0477ac */ /* 0x000e240008000800 */
[----:B0-----:R-:W-:-:S13]  /*1720*/  ISETP.GE.AND P0, PT, R96, UR4, PT ;  /* 0x0000000460007c0c */ /* 0x001fda000bf06270 */
[----:B------:R-:W-:Y:S05]  /*1730*/  @P0 EXIT ;  /* 0x000000000000094d */ /* 0x000fea0003800000 */
[----:B------:R-:W-:Y:S01]  /*1740*/  IMAD.HI.U32 R92, R134, -0x326172a9, RZ ;  /* 0xcd9e8d57865c7827 */ /* 0x000fe200078e00ff */
[----:B------:R-:W-:Y:S01]  /*1750*/  LOP3.LUT R132, R132, 0x3, RZ, 0xc0, !PT ;  /* 0x0000000384847812 */ /* 0x000fe200078ec0ff */
[----:B------:R-:W0:Y:S02]  /*1760*/  LDCU UR14, c[0x0][0x388] ;  /* 0x00007100ff0e77ac */ /* 0x000e240008000800 */
[C---:B------:R-:W-:Y:S01]  /*1770*/  IMAD.HI.U32 R93, R136.reuse, -0x2daee0ad, RZ ;  /* 0xd2511f53885d7827 */ /* 0x040fe200078e00ff */
[----:B------:R-:W-:Y:S01]  /*1780*/  LOP3.LUT R92, R105, R92, R2, 0x96, !PT ;  /* 0x0000005c695c7212 */ /* 0x000fe200078e9602 */
[----:B------:R-:W1:Y:S02]  /*1790*/  LDCU.U8 UR12, c[0x0][0x410] ;  /* 0x00008200ff0c77ac */ /* 0x000e640008000000 */
[----:B------:R-:W-:Y:S01]  /*17a0*/  IMAD R104, R136, -0x2daee0ad, RZ ;  /* 0xd2511f5388687824 */ /* 0x000fe200078e02ff */
[----:B------:R-:W-:Y:S01]  /*17b0*/  LOP3.LUT R93, R93, R3, RZ, 0x3c, !PT ;  /* 0x000000035d5d7212 */ /* 0x000fe200078e3cff */
[----:B------:R-:W-:Y:S01]  /*17c0*/  IMAD.HI.U32 R107, R92, -0x2daee0ad, RZ ;  /* 0xd2511f535c6b7827 */ /* 0x000fe200078e00ff */
[----:B------:R-:W2:Y:S03]  /*17d0*/  LDCU UR13, c[0x0][0x400] ;  /* 0x00008000ff0d77ac */ /* 0x000ea60008000800 */
[----:B------:R-:W-:Y:S01]  /*17e0*/  IMAD R95, R134, -0x326172a9, RZ ;  /* 0xcd9e8d57865f7824 */ /* 0x000fe200078e02ff */
[----:B------:R-:W-:Y:S01]  /*17f0*/  LOP3.LUT R82, R82, R104, R107, 0x96, !PT ;  /* 0x0000006852527212 */ /* 0x000fe200078e966b */
[----:B------:R-:W-:-:S04]  /*1800*/  IMAD.HI.U32 R94, R93, -0x326172a9, RZ ;  /* 0xcd9e8d575d5e7827 */ /* 0x000fc800078e00ff */
[----:B------:R-:W-:Y:S01]  /*1810*/  HFMA2 R107, -RZ, RZ, 0, 0 ;  /* 0x00000000ff6b7431 */ /* 0x000fe200000001ff */
[----:B------:R-:W3:Y:S01]  /*1820*/  LDCU.64 UR8, c[0x0][0x398] ;  /* 0x00007300ff0877ac */ /* 0x000ee20008000a00 */
[----:B------:R-:W-:Y:S01]  /*1830*/  IMAD R104, R92, -0x2daee0ad, RZ ;  /* 0xd2511f535c687824 */ /* 0x000fe200078e02ff */
[----:B------:R-:W-:Y:S01]  /*1840*/  LOP3.LUT R94, R97, R95, R94, 0x96, !PT ;  /* 0x0000005f615e7212 */ /* 0x000fe200078e965e */
[----:B------:R-:W-:Y:S01]  /*1850*/  IMAD R93, R93, -0x326172a9, RZ ;  /* 0xcd9e8d575d5d7824 */ /* 0x000fe200078e02ff */
[----:B------:R-:W4:Y:S01]  /*1860*/  LDCU.64 UR10, c[0x0][0x3a0] ;  /* 0x00007400ff0a77ac */ /* 0x000f220008000a00 */
[----:B------:R-:W-:Y:S01]  /*1870*/  IMAD.HI.U32 R92, R82, -0x326172a9, RZ ;  /* 0xcd9e8d57525c7827 */ /* 0x000fe200078e00ff */
[----:B------:R-:W-:-:S03]  /*1880*/  UPLOP3.LUT UP1, UPT, UPT, UPT, UPT, 0x40, 0x4 ;  /* 0x000000000004789c */ /* 0x000fc60003f2e870 */
[----:B------:R-:W-:Y:S01]  /*1890*/  IMAD.HI.U32 R95, R94, -0x2daee0ad, RZ ;  /* 0xd2511f535e5f7827 */ /* 0x000fe200078e00ff */
[----:B------:R-:W-:-:S03]  /*18a0*/  LOP3.LUT R83, R83, R93, R92, 0x96, !PT ;  /* 0x0000005d53537212 */ /* 0x000fc600078e965c */
[----:B------:R-:W-:Y:S01]  /*18b0*/  IMAD R94, R94, -0x2daee0ad, RZ ;  /* 0xd2511f535e5e7824 */ /* 0x000fe200078e02ff */
[----:B------:R-:W-:Y:S01]  /*18c0*/  LOP3.LUT R84, R84, R104, R95, 0x96, !PT ;  /* 0x0000006854547212 */ /* 0x000fe200078e965f */
[----:B------:R-:W-:-:S04]  /*18d0*/  IMAD.HI.U32 R92, R83, -0x2daee0ad, RZ ;  /* 0xd2511f53535c7827 */ /* 0x000fc800078e00ff */
[----:B------:R-:W-:Y:S01]  /*18e0*/  IMAD R82, R82, -0x326172a9, RZ ;  /* 0xcd9e8d5752527824 */ /* 0x000fe200078e02ff */
[----:B------:R-:W-:Y:S01]  /*18f0*/  LOP3.LUT R85, R85, R94, R92, 0x96, !PT ;  /* 0x0000005e55557212 */ /* 0x000fe200078e965c */
[----:B------:R-:W-:-:S04]  /*1900*/  IMAD.HI.U32 R93, R84, -0x326172a9, RZ ;  /* 0xcd9e8d57545d7827 */ /* 0x000fc800078e00ff */
[----:B------:R-:W-:Y:S01]  /*1910*/  IMAD R84, R84, -0x326172a9, RZ ;  /* 0xcd9e8d5754547824 */ /* 0x000fe200078e02ff */
[----:B------:R-:W-:Y:S01]  /*1920*/  LOP3.LUT R82, R98, R82, R93, 0x96, !PT ;  /* 0x0000005262527212 */ /* 0x000fe200078e965d */
[----:B------:R-:W-:Y:S02]  /*1930*/  IMAD R93, R83, -0x2daee0ad, RZ ;  /* 0xd2511f53535d7824 */ /* 0x000fe400078e02ff */
[----:B------:R-:W-:-:S04]  /*1940*/  IMAD.HI.U32 R83, R85, -0x326172a9, RZ ;  /* 0xcd9e8d5755537827 */ /* 0x000fc800078e00ff */
[----:B------:R-:W-:Y:S01]  /*1950*/  IMAD.HI.U32 R92, R82, -0x2daee0ad, RZ ;  /* 0xd2511f53525c7827 */ /* 0x000fe200078e00ff */
[----:B------:R-:W-:Y:S02]  /*1960*/  LOP3.LUT R83, R86, R84, R83, 0x96, !PT ;  /* 0x0000005456537212 */ /* 0x000fe400078e9653 */
[----:B------:R-:W-:Y:S01]  /*1970*/  SHF.R.S32.HI R86, RZ, 0x3, R80 ;  /* 0x00000003ff567819 */ /* 0x000fe20000011450 */
[----:B------:R-:W-:Y:S01]  /*1980*/  IMAD R84, R82, -0x2daee0ad, RZ ;  /* 0xd2511f5352547824 */ /* 0x000fe200078e02ff */
[----:B------:R-:W-:Y:S01]  /*1990*/  LOP3.LUT R87, R87, R93, R92, 0x96, !PT ;  /* 0x0000005d57577212 */ /* 0x000fe200078e965c */
[----:B------:R-:W-:-:S04]  /*19a0*/  IMAD.HI.U32 R93, R83, -0x2daee0ad, RZ ;  /* 0xd2511f53535d7827 */ /* 0x000fc800078e00ff */
[----:B------:R-:W-:Y:S01]  /*19b0*/  IMAD R85, R85, -0x326172a9, RZ ;  /* 0xcd9e8d5755557824 */ /* 0x000fe200078e02ff */
[----:B------:R-:W-:Y:S01]  /*19c0*/  LOP3.LUT R84, R88, R84, R93, 0x96, !PT ;  /* 0x0000005458547212 */ /* 0x000fe200078e965d */
[C---:B------:R-:W-:Y:S01]  /*19d0*/  IMAD.HI.U32 R82, R87.reuse, -0x326172a9, RZ ;  /* 0xcd9e8d5757527827 */ /* 0x040fe200078e00ff */
[C---:B------:R-:W-:Y:S02]  /*19e0*/  LOP3.LUT R88, R86.reuse, 0x7f, RZ, 0xc0, !PT ;  /* 0x0000007f56587812 */ /* 0x040fe400078ec0ff */
[----:B------:R-:W-:Y:S01]  /*19f0*/  SHF.L.U32 R86, R86, 0x1, RZ ;  /* 0x0000000156567819 */ /* 0x000fe200000006ff */
[----:B------:R-:W-:Y:S01]  /*1a00*/  IMAD R87, R87, -0x326172a9, RZ ;  /* 0xcd9e8d5757577824 */ /* 0x000fe200078e02ff */
[----:B------:R-:W-:Y:S01]  /*1a10*/  LOP3.LUT R82, R99, R85, R82, 0x96, !PT ;  /* 0x0000005563527212 */ /* 0x000fe200078e9652 */
[----:B------:R-:W-:Y:S01]  /*1a20*/  IMAD R85, R83, -0x2daee0ad, RZ ;  /* 0xd2511f5353557824 */ /* 0x000fe200078e02ff */
[----:B------:R-:W-:Y:S01]  /*1a30*/  LOP3.LUT R86, R86, 0xffffff00, RZ, 0xc0, !PT ;  /* 0xffffff0056567812 */ /* 0x000fe200078ec0ff */
[----:B------:R-:W-:-:S04]  /*1a40*/  IMAD.HI.U32 R80, R84, -0x326172a9, RZ ;  /* 0xcd9e8d5754507827 */ /* 0x000fc800078e00ff */
[----:B------:R-:W-:Y:S01]  /*1a50*/  IMAD.HI.U32 R83, R82, -0x2daee0ad, RZ ;  /* 0xd2511f5352537827 */ /* 0x000fe200078e00ff */
[----:B------:R-:W-:Y:S02]  /*1a60*/  LOP3.LUT R80, R89, R87, R80, 0x96, !PT ;  /* 0x0000005759507212 */ /* 0x000fe400078e9650 */
[----:B------:R-:W-:Y:S01]  /*1a70*/  VIADDMNMX R87, R88, -R81, RZ, !PT ;  /* 0x8000005158577246 */ /* 0x000fe200078001ff */
[----:B------:R-:W-:Y:S01]  /*1a80*/  IMAD R84, R84, -0x326172a9, RZ ;  /* 0xcd9e8d5754547824 */ /* 0x000fe200078e02ff */
[----:B------:R-:W-:Y:S01]  /*1a90*/  LOP3.LUT R83, R100, R85, R83, 0x96, !PT ;  /* 0x0000005564537212 */ /* 0x000fe200078e9653 */
[----:B------:R-:W-:Y:S01]  /*1aa0*/  IMAD R85, R82, -0x2daee0ad, RZ ;  /* 0xd2511f5352557824 */ /* 0x000fe200078e02ff */
[----:B------:R-:W-:Y:S01]  /*1ab0*/  VIMNMX R87, PT, PT, R87, 0x20, PT ;  /* 0x0000002057577848 */ /* 0x000fe20003fe0100 */
[----:B------:R-:W-:-:S04]  /*1ac0*/  IMAD.HI.U32 R81, R80, -0x2daee0ad, RZ ;  /* 0xd2511f5350517827 */ /* 0x000fc800078e00ff */
[----:B------:R-:W-:Y:S01]  /*1ad0*/  IMAD.HI.U32 R82, R83, -0x326172a9, RZ ;  /* 0xcd9e8d5753527827 */ /* 0x000fe200078e00ff */
[----:B------:R-:W-:-:S03]  /*1ae0*/  LOP3.LUT R81, R90, R85, R81, 0x96, !PT ;  /* 0x000000555a517212 */ /* 0x000fc600078e9651 */
[----:B------:R-:W-:Y:S01]  /*1af0*/  IMAD R87, R87, 0x8, R86 ;  /* 0x0000000857577824 */ /* 0x000fe200078e0256 */
[----:B------:R-:W-:Y:S01]  /*1b00*/  LOP3.LUT R82, R101, R84, R82, 0x96, !PT ;  /* 0x0000005465527212 */ /* 0x000fe200078e9652 */
[----:B------:R-:W-:Y:S02]  /*1b10*/  IMAD R88, R0, -0x20, R88 ;  /* 0xffffffe000587824 */ /* 0x000fe400078e0258 */
[----:B------:R-:W-:Y:S01]  /*1b20*/  IMAD R84, R80, -0x2daee0ad, RZ ;  /* 0xd2511f5350547824 */ /* 0x000fe200078e02ff */
[----:B------:R-:W-:Y:S01]  /*1b30*/  I2FP.F32.U32 R87, R87 ;  /* 0x0000005700577245 */ /* 0x000fe20000201000 */
[----:B------:R-:W-:Y:S01]  /*1b40*/  IMAD R0, R83, -0x326172a9, RZ ;  /* 0xcd9e8d5753007824 */ /* 0x000fe200078e02ff */
[----:B------:R-:W-:Y:S01]  /*1b50*/  VIMNMX R88, PT, PT, RZ, R88, !PT ;  /* 0x00000058ff587248 */ /* 0x000fe20007fe0100 */
[----:B------:R-:W-:Y:S01]  /*1b60*/  IMAD.HI.U32 R80, R82, -0x2daee0ad, RZ ;  /* 0xd2511f5352507827 */ /* 0x000fe200078e00ff */
[----:B------:R0:W0:Y:S03]  /*1b70*/  MUFU.RCP R104, R87 ;  /* 0x0000005700687308 */ /* 0x0000260000001000 */
[----:B------:R-:W-:Y:S01]  /*1b80*/  IMAD.HI.U32 R83, R81, -0x326172a9, RZ ;  /* 0xcd9e8d5751537827 */ /* 0x000fe200078e00ff */
[----:B------:R-:W-:-:S03]  /*1b90*/  LOP3.LUT R80, R91, R84, R80, 0x96, !PT ;  /* 0x000000545b507212 */ /* 0x000fc600078e9650 */
        /* <DEDUP_REMOVED lines=9> */
[----:B------:R-:W-:Y:S02]  /*1c30*/  IMAD R124, R80, -0x326172a9, RZ ;  /* 0xcd9e8d57507c7824 */ /* 0x000fe400078e02ff */
[----:B01234-:R-:W-:-:S07]  /*1c40*/  IMAD R142, R0, -0x2daee0ad, RZ ;  /* 0xd2511f53008e7824 */ /* 0x01ffce00078e02ff */
.L_x_2985:
[----:B------:R-:W-:Y:S01]  /*1c50*/  IMAD R0, R96, UR14, RZ ;  /* 0x0000000e60007c24 */ /* 0x000fe2000f8e02ff */
[----:B------:R-:W-:Y:S01]  /*1c60*/  LOP3.LUT P0, RZ, R138, 0x100, RZ, 0xc0, !PT ;  /* 0x000001008aff7812 */ /* 0x000fe2000780c0ff */
[----:B------:R-:W-:Y:S03]  /*1c70*/  BSSY.RECONVERGENT B0, `(.L_x_2347) ;  /* 0x000091a000007945 */ /* 0x000fe60003800200 */
[----:B------:R-:W-:-:S04]  /*1c80*/  SHF.R.S32.HI R89, RZ, 0x1f, R0 ;  /* 0x0000001fff597819 */ /* 0x000fc80000011400 */
[----:B------:R-:W-:-:S04]  /*1c90*/  LEA.HI R0, R89, R0, RZ, 0x3 ;  /* 0x0000000059007211 */ /* 0x000fc800078f18ff */
        /* <DEDUP_REMOVED lines=35> */
.L_x_2352:
        /* <DEDUP_REMOVED lines=13> */
.L_x_2354:
[----:B------:R-:W-:Y:S05]  /*1fa0*/  BSYNC.RECONVERGENT B2 ;  /* 0x0000000000027941 */ /* 0x000fea0003800200 */
.L_x_2353:
        /* <DEDUP_REMOVED lines=45> */
[----:B------:R-:W-:Y:S01]  /*2280*/  VIADD R93, R2, 0x8ff34781 ;  /* 0x8ff34781025d7836 */ /* 0x000fe20000000000 */
[----:B------:R-:W-:Y:S01]  /*2290*/  LOP3.LUT R146, R102, R148, R95, 0x96, !PT ;  /* 0x0000009466927212 */ /* 0x000fe200078e965f */
[----:B------:R-:W-:Y:S02]  /*22a0*/  VIADD R95, R3, 0x96a522ad ;  /* 0x96a522ad035f7836 */ /* 0x000fe40000000000 */
[----:B------:R-:W-:-:S04]  /*22b0*/  IMAD.WIDE.U32 R148, R149, -0x326172a9, RZ ;  /* 0xcd9e8d5795947825 */ /* 0x000fc800078e00ff */
[----:B------:R-:W-:Y:S01]  /*22c0*/  IMAD.WIDE.U32 R146, R146, -0x2daee0ad, RZ ;  /* 0xd2511f5392927825 */ /* 0x000fe200078e00ff */
[----:B------:R-:W-:Y:S02]  /*22d0*/  LOP3.LUT R126, R93, R94, R149, 0x96, !PT ;  /* 0x0000005e5d7e7212 */ /* 0x000fe400078e9695 */
[----:B------:R-:W-:Y:S01]  /*22e0*/  MOV R124, R148 ;  /* 0x00000094007c7202 */ /* 0x000fe20000000f00 */
[----:B------:R-:W-:Y:S01]  /*22f0*/  IMAD.MOV.U32 R0, RZ, RZ, R146 ;  /* 0x000000ffff007224 */ /* 0x000fe200078e0092 */
[----:B------:R-:W-:Y:S01]  /*2300*/  LOP3.LUT R130, R95, R92, R147, 0x96, !PT ;  /* 0x0000005c5f827212 */ /* 0x000fe200078e9693 */
[----:B------:R-:W-:-:S07]  /*2310*/  IMAD.MOV.U32 R92, RZ, RZ, R142 ;  /* 0x000000ffff5c7224 */ /* 0x000fce00078e008e */
.L_x_2351:
[----:B------:R-:W-:Y:S05]  /*2320*/  BSYNC.RECONVERGENT B1 ;  /* 0x0000000000017941 */ /* 0x000fea0003800200 */
.L_x_2350:
[----:B------:R-:W0:Y:S01]  /*2330*/  LDC R95, c[0x0][0x408] ;  /* 0x00010200ff5f7b82 */ /* 0x000e220000000800 */
[----:B------:R-:W-:Y:S01]  /*2340*/  I2FP.F32.U32 R93, R92 ;  /* 0x0000005c005d7245 */ /* 0x000fe20000201000 */
[----:B------:R-:W-:Y:S01]  /*2350*/  IMAD.MOV.U32 R142, RZ, RZ, 0x2f800000 ;  /* 0x2f800000ff8e7424 */ /* 0x000fe200078e00ff */
[----:B------:R-:W-:Y:S01]  /*2360*/  ISETP.NE.AND P3, PT, R111, 0x1, PT ;  /* 0x000000016f00780c */ /* 0x000fe20003f65270 */
[----:B-----5:R-:W-:Y:S01]  /*2370*/  HADD2.F32 R92, -RZ, R88.H0_H0 ;  /* 0x20000058ff5c7230 */ /* 0x020fe20000004100 */
[----:B------:R-:W-:Y:S01]  /*2380*/  LOP3.LUT R138, R138, 0xffffffef, RZ, 0xc0, !PT ;  /* 0xffffffef8a8a7812 */ /* 0x000fe200078ec0ff */
[----:B------:R-:W-:Y:S01]  /*2390*/  FFMA.FTZ R93, R93, R142, 1.1641532182693481445e-10 ;  /* 0x2f0000005d5d7423 */ /* 0x000fe2000001008e */
[----:B------:R-:W-:Y:S01]  /*23a0*/  @P1 HADD2.F32 R94, -RZ, R80.H0_H0 ;  /* 0x20000050ff5e1230 */ /* 0x000fe20000004100 */
[----:B------:R-:W1:Y:S01]  /*23b0*/  LDC R140, c[0x0][0x404] ;  /* 0x00010100ff8c7b82 */ /* 0x000e620000000800 */
[----:B------:R-:W-:Y:S01]  /*23c0*/  BSSY.RECONVERGENT B1, `(.L_x_2355) ;  /* 0x0000058000017945 */ /* 0x000fe20003800200 */
[----:B------:R-:W-:-:S02]  /*23d0*/  IMAD.MOV.U32 R113, RZ, RZ, 0x2 ;  /* 0x00000002ff717424 */ /* 0x000fc400078e00ff */
[----:B0-----:R-:W-:Y:S01]  /*23e0*/  FMUL.FTZ R92, R92, R95 ;  /* 0x0000005f5c5c7220 */ /* 0x001fe20000410000 */
[----:B-1----:R-:W-:Y:S02]  /*23f0*/  FSETP.GTU.FTZ.AND P2, PT, R93, R140, PT ;  /* 0x0000008c5d00720b */ /* 0x002fe40003f5c000 */
[----:B------:R-:W-:Y:S02]  /*2400*/  MOV R93, R124 ;  /* 0x0000007c005d7202 */ /* 0x000fe40000000f00 */
[----:B------:R-:W-:Y:S02]  /*2410*/  FSEL R109, R92, RZ, !P2 ;  /* 0x000000ff5c6d7208 */ /* 0x000fe40005000000 */
[----:B------:R-:W-:-:S03]  /*2420*/  PLOP3.LUT P2, PT, P2, PT, PT, 0x8, 0x80 ;  /* 0x000000000080781c */ /* 0x000fc6000174e170 */
[----:B------:R-:W-:-:S05]  /*2430*/  @P1 FADD.FTZ R109, R94, R109 ;  /* 0x0000006d5e6d1221 */ /* 0x000fca0000010000 */
[----:B------:R-:W-:-:S05]  /*2440*/  F2FP.F16.F32.PACK_AB R92, RZ, R109 ;  /* 0x0000006dff5c723e */ /* 0x000fca00000000ff */
        /* <DEDUP_REMOVED lines=10> */
.L_x_2357:
        /* <DEDUP_REMOVED lines=13> */
.L_x_2359:
[----:B------:R-:W-:Y:S05]  /*25c0*/  BSYNC.RECONVERGENT B2 ;  /* 0x0000000000027941 */ /* 0x000fea0003800200 */
.L_x_2358:
[----:B------:R-:W-:Y:S01]  /*25d0*/  IMAD.WIDE.U32 R148, R134, -0x326172a9, RZ ;  /* 0xcd9e8d5786947825 */ /* 0x000fe200078e00ff */
[----:B------:R-:W-:-:S03]  /*25e0*/  LOP3.LUT R152, R107, R147, R3, 0x96, !PT ;  /* 0x000000936b987212 */ /* 0x000fc600078e9603 */
[----:B------:R-:W-:Y:S01]  /*25f0*/  HFMA2 R113, -RZ, RZ, 0, 0 ;  /* 0x00000000ff717431 */ /* 0x000fe200000001ff */
[C---:B------:R-:W-:Y:S01]  /*2600*/  IADD3 R93, PT, PT, R3.reuse, -0x4498517b, RZ ;  /* 0xbb67ae85035d7810 */ /* 0x040fe20007ffe0ff */
        /* <DEDUP_REMOVED lines=8> */
[----:B------:R-:W-:-:S03]  /*2690*/  LOP3.LUT R111, R111, R150, R147, 0x96, !PT ;  /* 0x000000966f6f7212 */ /* 0x000fc600078e9693 */
[----:B------:R-:W-:-:S05]  /*26a0*/  VIADD R93, R2, 0x3c6ef372 ;  /* 0x3c6ef372025d7836 */ /* 0x000fca0000000000 */
[----:B------:R-:W-:Y:S01]  /*26b0*/  LOP3.LUT R93, R93, R152, R149, 0x96, !PT ;  /* 0x000000985d5d7212 */ /* 0x000fe200078e9695 */
[----:B------:R-:W-:-:S04]  /*26c0*/  IMAD.WIDE.U32 R152, R111, -0x326172a9, RZ ;  /* 0xcd9e8d576f987825 */ /* 0x000fc800078e00ff */
[----:B------:R-:W-:Y:S01]  /*26d0*/  IMAD.WIDE.U32 R150, R93, -0x2daee0ad, RZ ;  /* 0xd2511f535d967825 */ /* 0x000fe200078e00ff */
[C---:B------:R-:W-:Y:S02]  /*26e0*/  IADD3 R93, PT, PT, R3.reuse, 0x32370b8f, RZ ;  /* 0x32370b8f035d7810 */ /* 0x040fe40007ffe0ff */
        /* <DEDUP_REMOVED lines=11> */
[----:B------:R-:W-:Y:S02]  /*27a0*/  IADD3 R93, PT, PT, R3, -0x56f99767, RZ ;  /* 0xa9066899035d7810 */ /* 0x000fe40007ffe0ff */
[----:B------:R-:W-:Y:S02]  /*27b0*/  LOP3.LUT R147, R99, R148, R153, 0x96, !PT ;  /* 0x0000009463937212 */ /* 0x000fe400078e9699 */
[----:B------:R-:W-:-:S03]  /*27c0*/  LOP3.LUT R93, R93, R146, R151, 0x96, !PT ;  /* 0x000000925d5d7212 */ /* 0x000fc600078e9697 */
[----:B------:R-:W-:-:S04]  /*27d0*/  IMAD.WIDE.U32 R146, R147, -0x2daee0ad, RZ ;  /* 0xd2511f5393927825 */ /* 0x000fc800078e00ff */
[----:B------:R-:W-:Y:S01]  /*27e0*/  IMAD.WIDE.U32 R148, R93, -0x326172a9, RZ ;  /* 0xcd9e8d575d947825 */ /* 0x000fe200078e00ff */
[----:B------:R-:W-:-:S03]  /*27f0*/  LOP3.LUT R153, R100, R150, R147, 0x96, !PT ;  /* 0x0000009664997212 */ /* 0x000fc600078e9693 */
        /* <DEDUP_REMOVED lines=15> */
[----:B------:R-:W-:Y:S01]  /*28f0*/  MOV R124, R152 ;  /* 0x00000098007c7202 */ /* 0x000fe20000000f00 */
[----:B------:R-:W-:Y:S02]  /*2900*/  VIADD R111, R3, 0x96a522ad ;  /* 0x96a522ad036f7836 */ /* 0x000fe40000000000 */
[----:B------:R-:W-:Y:S02]  /*2910*/  IMAD.MOV.U32 R93, RZ, RZ, R0 ;  /* 0x000000ffff5d7224 */ /* 0x000fe400078e0000 */
[----:B------:R-:W-:Y:S01]  /*2920*/  IMAD.MOV.U32 R0, RZ, RZ, R150 ;  /* 0x000000ffff007224 */ /* 0x000fe200078e0096 */
[----:B------:R-:W-:-:S07]  /*2930*/  LOP3.LUT R130, R111, R146, R151, 0x96, !PT ;  /* 0x000000926f827212 */ /* 0x000fce00078e9697 */
.L_x_2356:
[----:B------:R-:W-:Y:S05]  /*2940*/  BSYNC.RECONVERGENT B1 ;  /* 0x0000000000017941 */ /* 0x000fea0003800200 */
.L_x_2355:
[----:B------:R-:W-:Y:S01]  /*2950*/  I2FP.F32.U32 R93, R93 ;  /* 0x0000005d005d7245 */ /* 0x000fe20000201000 */
[----:B------:R-:W-:Y:S01]  /*2960*/  HADD2.F32 R88, -RZ, R88.H1_H1 ;  /* 0x30000058ff587230 */ /* 0x000fe20000004100 */
[----:B------:R-:W-:Y:S01]  /*2970*/  ISETP.NE.AND P3, PT, R113, 0x1, PT ;  /* 0x000000017100780c */ /* 0x000fe20003f65270 */
[----:B------:R-:W-:Y:S01]  /*2980*/  @P1 HADD2.F32 R94, -RZ, R80.H1_H1 ;  /* 0x30000050ff5e1230 */ /* 0x000fe20000004100 */
[----:B------:R-:W-:Y:S01]  /*2990*/  LOP3.LUT R138, R138, 0xfffffff7, RZ, 0xc0, !PT ;  /* 0xfffffff78a8a7812 */ /* 0x000fe200078ec0ff */
[----:B------:R-:W-:Y:S01]  /*29a0*/  FFMA.FTZ R93, R93, R142, 1.1641532182693481445e-10 ;  /* 0x2f0000005d5d7423 */ /* 0x000fe2000001008e */
[----:B------:R-:W-:Y:S01]  /*29b0*/  FMUL.FTZ R88, R88, R95 ;  /* 0x0000005f58587220 */ /* 0x000fe20000410000 */
[----:B------:R-:W-:Y:S01]  /*29c0*/  BSSY.RECONVERGENT B1, `(.L_x_2360) ;  /* 0x0000057000017945 */ /* 0x000fe20003800200 */
[----:B------:R-:W-:Y:S02]  /*29d0*/  IMAD.MOV.U32 R132, RZ, RZ, 0x2 ;  /* 0x00000002ff847424 */ /* 0x000fe400078e00ff */
[----:B------:R-:W-:-:S04]  /*29e0*/  FSETP.GTU.FTZ.AND P2, PT, R93, R140, PT ;  /* 0x0000008c5d00720b */ /* 0x000fc80003f5c000 */
[----:B------:R-:W-:Y:S01]  /*29f0*/  FSEL R111, R88, RZ, !P2 ;  /* 0x000000ff586f7208 */ /* 0x000fe20005000000 */
[----:B------:R-:W-:Y:S01]  /*2a00*/  IMAD.MOV.U32 R88, RZ, RZ, R124 ;  /* 0x000000ffff587224 */ /* 0x000fe200078e007c */
        /* <DEDUP_REMOVED lines=13> */
.L_x_2362:
        /* <DEDUP_REMOVED lines=13> */
.L_x_2364:
[----:B------:R-:W-:Y:S05]  /*2bb0*/  BSYNC.RECONVERGENT B2 ;  /* 0x0000000000027941 */ /* 0x000fea0003800200 */
.L_x_2363:
[----:B------:R-:W-:Y:S01]  /*2bc0*/  IMAD.WIDE.U32 R148, R134, -0x326172a9, RZ ;  /* 0xcd9e8d5786947825 */ /* 0x000fe200078e00ff */
[----:B------:R-:W-:Y:S02]  /*2bd0*/  LOP3.LUT R152, R107, R147, R3, 0x96, !PT ;  /* 0x000000936b987212 */ /* 0x000fe400078e9603 */
[----:B------:R-:W-:Y:S01]  /*2be0*/  MOV R88, R0 ;  /* 0x0000000000587202 */ /* 0x000fe20000000f00 */
        /* <DEDUP_REMOVED lines=49> */
[----:B------:R-:W-:Y:S01]  /*2f00*/  IMAD.MOV.U32 R124, RZ, RZ, R152 ;  /* 0x000000ffff7c7224 */ /* 0x000fe200078e0098 */
[----:B------:R-:W-:Y:S01]  /*2f10*/  LOP3.LUT R130, R147, R146, R151, 0x96, !PT ;  /* 0x0000009293827212 */ /* 0x000fe200078e9697 */
[----:B------:R-:W-:-:S07]  /*2f20*/  IMAD.MOV.U32 R0, RZ, RZ, R150 ;  /* 0x000000ffff007224 */ /* 0x000fce00078e0096 */
.L_x_2361:
[----:B------:R-:W-:Y:S05]  /*2f30*/  BSYNC.RECONVERGENT B1 ;  /* 0x0000000000017941 */ /* 0x000fea0003800200 */
.L_x_2360:
[----:B------:R-:W-:Y:S01]  /*2f40*/  I2FP.F32.U32 R113, R88 ;  /* 0x0000005800717245 */ /* 0x000fe20000201000 */
[----:B------:R-:W-:Y:S01]  /*2f50*/  HADD2.F32 R88, -RZ, R89.H0_H0 ;  /* 0x20000059ff587230 */ /* 0x000fe20000004100 */
[----:B------:R-:W-:Y:S01]  /*2f60*/  ISETP.NE.AND P2, PT, R132, 0x1, PT ;  /* 0x000000018400780c */ /* 0x000fe20003f45270 */
[----:B------:R-:W-:Y:S01]  /*2f70*/  @P1 HADD2.F32 R94, -RZ, R81.H0_H0 ;  /* 0x20000051ff5e1230 */ /* 0x000fe20000004100 */
[----:B------:R-:W-:Y:S01]  /*2f80*/  LOP3.LUT R138, R138, 0xfffffffb, RZ, 0xc0, !PT ;  /* 0xfffffffb8a8a7812 */ /* 0x000fe200078ec0ff */
[----:B------:R-:W-:Y:S01]  /*2f90*/  FFMA.FTZ R113, R113, R142, 1.1641532182693481445e-10 ;  /* 0x2f00000071717423 */ /* 0x000fe2000001008e */
[----:B------:R-:W-:Y:S01]  /*2fa0*/  FMUL.FTZ R88, R88, R95 ;  /* 0x0000005f58587220 */ /* 0x000fe20000410000 */
[----:B------:R-:W-:Y:S01]  /*2fb0*/  BSSY.RECONVERGENT B1, `(.L_x_2365) ;  /* 0x0000057000017945 */ /* 0x000fe20003800200 */
[----:B------:R-:W-:Y:S02]  /*2fc0*/  HFMA2 R146, -RZ, RZ, 0, 1.1920928955078125e-07 ;  /* 0x00000002ff927431 */ /* 0x000fe400000001ff */
        /* <DEDUP_REMOVED lines=16> */
.L_x_2367:
        /* <DEDUP_REMOVED lines=13> */
.L_x_2369:
[----:B------:R-:W-:Y:S05]  /*31a0*/  BSYNC.RECONVERGENT B2 ;  /* 0x0000000000027941 */ /* 0x000fea0003800200 */
.L_x_2368:
[----:B------:R-:W-:Y:S01]  /*31b0*/  IMAD.WIDE.U32 R150, R134, -0x326172a9, RZ ;  /* 0xcd9e8d5786967825 */ /* 0x000fe200078e00ff */
[----:B------:R-:W-:-:S03]  /*31c0*/  LOP3.LUT R146, R107, R149, R3, 0x96, !PT ;  /* 0x000000956b927212 */ /* 0x000fc600078e9603 */
        /* <DEDUP_REMOVED lines=47> */
[----:B------:R-:W-:Y:S02]  /*34c0*/  LOP3.LUT R130, R149, R146, R151, 0x96, !PT ;  /* 0x0000009295827212 */ /* 0x000fe400078e9697 */
[----:B------:R-:W-:Y:S01]  /*34d0*/  MOV R0, R150 ;  /* 0x0000009600007202 */ /* 0x000fe20000000f00 */
[----:B------:R-:W-:Y:S02]  /*34e0*/  VIADD R147, R2, 0x8ff34781 ;  /* 0x8ff3478102937836 */ /* 0x000fe40000000000 */
[----:B------:R-:W-:Y:S02]  /*34f0*/  IMAD.MOV.U32 R124, RZ, RZ, R152 ;  /* 0x000000ffff7c7224 */ /* 0x000fe400078e0098 */
[----:B------:R-:W-:Y:S01]  /*3500*/  IMAD.MOV.U32 R146, RZ, RZ, RZ ;  /* 0x000000ffff927224 */ /* 0x000fe200078e00ff */
[----:B------:R-:W-:-:S07]  /*3510*/  LOP3.LUT R126, R147, R148, R153, 0x96, !PT ;  /* 0x00000094937e7212 */ /* 0x000fce00078e9699 */
.L_x_2366:
[----:B------:R-:W-:Y:S05]  /*3520*/  BSYNC.RECONVERGENT B1 ;  /* 0x0000000000017941 */ /* 0x000fea0003800200 */
.L_x_2365:
[----:B------:R-:W-:Y:S01]  /*3530*/  I2FP.F32.U32 R147, R88 ;  /* 0x0000005800937245 */ /* 0x000fe20000201000 */
[----:B------:R-:W-:Y:S01]  /*3540*/  HADD2.F32 R88, -RZ, R89.H1_H1 ;  /* 0x30000059ff587230 */ /* 0x000fe20000004100 */
[----:B------:R-:W-:Y:S01]  /*3550*/  LOP3.LUT R138, R138, 0xfffffffd, RZ, 0xc0, !PT ;  /* 0xfffffffd8a8a7812 */ /* 0x000fe200078ec0ff */
[----:B------:R-:W-:Y:S01]  /*3560*/  @P1 HADD2.F32 R132, -RZ, R81.H1_H1 ;  /* 0x30000051ff841230 */ /* 0x000fe20000004100 */
[----:B------:R-:W-:Y:S01]  /*3570*/  BSSY.RECONVERGENT B1, `(.L_x_2370) ;  /* 0x000005a000017945 */ /* 0x000fe20003800200 */
        /* <DEDUP_REMOVED lines=8> */
[----:B------:R-:W-:-:S04]  /*3600*/  MOV R88, R124 ;  /* 0x0000007c00587202 */ /* 0x000fc80000000f00 */
[----:B------:R-:W-:-:S05]  /*3610*/  F2FP.F16.F32.PACK_AB R144, RZ, R147 ;  /* 0x00000093ff90723e */ /* 0x000fca00000000ff */
        /* <DEDUP_REMOVED lines=10> */
.L_x_2372:
        /* <DEDUP_REMOVED lines=13> */
.L_x_2374:
[----:B------:R-:W-:Y:S05]  /*3790*/  BSYNC.RECONVERGENT B2 ;  /* 0x0000000000027941 */ /* 0x000fea0003800200 */
.L_x_2373:
[----:B------:R-:W-:Y:S01]  /*37a0*/  IMAD.WIDE.U32 R150, R134, -0x326172a9, RZ ;  /* 0xcd9e8d5786967825 */ /* 0x000fe200078e00ff */
[----:B------:R-:W-:-:S04]  /*37b0*/  LOP3.LUT R88, R107, R149, R3, 0x96, !PT ;  /* 0x000000956b587212 */ /* 0x000fc800078e9603 */
        /* <DEDUP_REMOVED lines=53> */
.L_x_2371:
[----:B------:R-:W-:Y:S05]  /*3b10*/  BSYNC.RECONVERGENT B1 ;  /* 0x0000000000017941 */ /* 0x000fea0003800200 */
.L_x_2370:
[----:B------:R-:W-:Y:S01]  /*3b20*/  I2FP.F32.U32 R89, R88 ;  /* 0x0000005800597245 */ /* 0x000fe20000201000 */
[----:B------:R-:W-:Y:S01]  /*3b30*/  HADD2.F32 R88, -RZ, R90.H0_H0 ;  /* 0x2000005aff587230 */ /* 0x000fe20000004100 */
[----:B------:R-:W-:Y:S01]  /*3b40*/  ISETP.NE.AND P3, PT, R148, 0x1, PT ;  /* 0x000000019400780c */ /* 0x000fe20003f65270 */
[----:B------:R-:W-:Y:S01]  /*3b50*/  @P1 HADD2.F32 R132, -RZ, R82.H0_H0 ;  /* 0x20000052ff841230 */ /* 0x000fe20000004100 */
[----:B------:R-:W-:Y:S01]  /*3b60*/  BSSY.RECONVERGENT B1, `(.L_x_2375) ;  /* 0x0000058000017945 */ /* 0x000fe20003800200 */
[----:B------:R-:W-:Y:S01]  /*3b70*/  FFMA.FTZ R89, R89, R142, 1.1641532182693481445e-10 ;  /* 0x2f00000059597423 */ /* 0x000fe2000001008e */
[----:B------:R-:W-:-:S04]  /*3b80*/  FMUL.FTZ R88, R88, R95 ;  /* 0x0000005f58587220 */ /* 0x000fc80000410000 */
[----:B------:R-:W-:Y:S01]  /*3b90*/  FSETP.GTU.FTZ.AND P2, PT, R89, R140, PT ;  /* 0x0000008c5900720b */ /* 0x000fe20003f5c000 */
[----:B------:R-:W-:-:S03]  /*3ba0*/  IMAD.MOV.U32 R89, RZ, RZ, R124 ;  /* 0x000000ffff597224 */ /* 0x000fc600078e007c */
[----:B------:R-:W-:Y:S02]  /*3bb0*/  FSEL R149, R88, RZ, !P2 ;  /* 0x000000ff58957208 */ /* 0x000fe40005000000 */
[----:B------:R-:W-:-:S03]  /*3bc0*/  PLOP3.LUT P2, PT, P2, PT, PT, 0x8, 0x80 ;  /* 0x000000000080781c */ /* 0x000fc6000174e170 */
[----:B------:R-:W-:Y:S01]  /*3bd0*/  @P1 FADD.FTZ R149, R132, R149 ;  /* 0x0000009584951221 */ /* 0x000fe20000010000 */
[----:B------:R-:W-:-:S04]  /*3be0*/  IMAD.MOV.U32 R132, RZ, RZ, 0x2 ;  /* 0x00000002ff847424 */ /* 0x000fc800078e00ff */
[----:B------:R-:W-:Y:S01]  /*3bf0*/  F2FP.F16.F32.PACK_AB R146, RZ, R149 ;  /* 0x00000095ff92723e */ /* 0x000fe200000000ff */
        /* <DEDUP_REMOVED lines=9> */
.L_x_2377:
        /* <DEDUP_REMOVED lines=13> */
.L_x_2379:
[----:B------:R-:W-:Y:S05]  /*3d60*/  BSYNC.RECONVERGENT B2 ;  /* 0x0000000000027941 */ /* 0x000fea0003800200 */
.L_x_2378:
[----:B------:R-:W-:Y:S01]  /*3d70*/  IMAD.WIDE.U32 R186, R134, -0x326172a9, RZ ;  /* 0xcd9e8d5786ba7825 */ /* 0x000fe200078e00ff */
[----:B------:R-:W-:-:S03]  /*3d80*/  LOP3.LUT R88, R107, R153, R3, 0x96, !PT ;  /* 0x000000996b587212 */ /* 0x000fc600078e9603 */
[----:B------:R-:W-:Y:S01]  /*3d90*/  IMAD.MOV.U32 R132, RZ, RZ, RZ ;  /* 0x000000ffff847224 */ /* 0x000fe200078e00ff */
        /* <DEDUP_REMOVED lines=24> */
[----:B------:R-:W-:Y:S01]  /*3f20*/  IMAD.WIDE.U32 R150, R150, -0x2daee0ad, RZ ;  /* 0xd2511f5396967825 */ /* 0x000fe200078e00ff */
[----:B------:R-:W-:Y:S02]  /*3f30*/  LOP3.LUT R153, R99, R186, R89, 0x96, !PT ;  /* 0x000000ba63997212 */ /* 0x000fe400078e9659 */
[----:B------:R-:W-:Y:S01]  /*3f40*/  IADD3 R89, PT, PT, R2, -0x4ab325aa, RZ ;  /* 0xb54cda5602597810 */ /* 0x000fe20007ffe0ff */
        /* <DEDUP_REMOVED lines=21> */
[----:B------:R-:W-:-:S03]  /*40a0*/  IMAD.MOV.U32 R124, RZ, RZ, R186 ;  /* 0x000000ffff7c7224 */ /* 0x000fc600078e00ba */
[----:B------:R-:W-:Y:S02]  /*40b0*/  LOP3.LUT R130, R153, R150, R89, 0x96, !PT ;  /* 0x0000009699827212 */ /* 0x000fe400078e9659 */
[----:B------:R-:W-:Y:S01]  /*40c0*/  MOV R89, R0 ;  /* 0x0000000000597202 */ /* 0x000fe20000000f00 */
[----:B------:R-:W-:-:S07]  /*40d0*/  IMAD.MOV.U32 R0, RZ, RZ, R88 ;  /* 0x000000ffff007224 */ /* 0x000fce00078e0058 */
.L_x_2376:
[----:B------:R-:W-:Y:S05]  /*40e0*/  BSYNC.RECONVERGENT B1 ;  /* 0x0000000000017941 */ /* 0x000fea0003800200 */
.L_x_2375:
[----:B------:R-:W-:Y:S01]  /*40f0*/  I2FP.F32.U32 R89, R89 ;  /* 0x0000005900597245 */ /* 0x000fe20000201000 */
[----:B------:R-:W-:Y:S01]  /*4100*/  HADD2.F32 R90, -RZ, R90.H1_H1 ;  /* 0x3000005aff5a7230 */ /* 0x000fe20000004100 */
[----:B------:R-:W-:Y:S01]  /*4110*/  ISETP.NE.AND P4, PT, R132, 0x1, PT ;  /* 0x000000018400780c */ /* 0x000fe20003f85270 */
[----:B------:R-:W-:Y:S01]  /*4120*/  @P1 HADD2.F32 R88, -RZ, R82.H1_H1 ;  /* 0x30000052ff581230 */ /* 0x000fe20000004100 */
[----:B------:R-:W-:Y:S01]  /*4130*/  BSSY.RECONVERGENT B1, `(.L_x_2380) ;  /* 0x0000058000017945 */ /* 0x000fe20003800200 */
[----:B------:R-:W-:Y:S01]  /*4140*/  FFMA.FTZ R89, R89, R142, 1.1641532182693481445e-10 ;  /* 0x2f00000059597423 */ /* 0x000fe2000001008e */
[----:B------:R-:W-:Y:S01]  /*4150*/  FMUL.FTZ R90, R90, R95 ;  /* 0x0000005f5a5a7220 */ /* 0x000fe20000410000 */
[----:B------:R-:W-:-:S03]  /*4160*/  HFMA2 R150, -RZ, RZ, 0, 1.1920928955078125e-07 ;  /* 0x00000002ff967431 */ /* 0x000fc600000001ff */
[----:B------:R-:W-:-:S04]  /*4170*/  FSETP.GTU.FTZ.AND P3, PT, R89, R140, PT ;  /* 0x0000008c5900720b */ /* 0x000fc80003f7c000 */
[----:B------:R-:W-:Y:S02]  /*4180*/  FSEL R151, R90, RZ, !P3 ;  /* 0x000000ff5a977208 */ /* 0x000fe40005800000 */
[----:B------:R-:W-:-:S03]  /*4190*/  PLOP3.LUT P3, PT, P3, PT, PT, 0x8, 0x80 ;  /* 0x000000000080781c */ /* 0x000fc60001f6e170 */
[----:B------:R-:W-:Y:S01]  /*41a0*/  @P1 FADD.FTZ R151, R88, R151 ;  /* 0x0000009758971221 */ /* 0x000fe20000010000 */
[----:B------:R-:W-:-:S04]  /*41b0*/  IMAD.MOV.U32 R88, RZ, RZ, R124 ;  /* 0x000000ffff587224 */ /* 0x000fc800078e007c */
[----:B------:R-:W-:Y:S01]  /*41c0*/  F2FP.F16.F32.PACK_AB R90, RZ, R151 ;  /* 0x00000097ff5a723e */ /* 0x000fe200000000ff */
        /* <DEDUP_REMOVED lines=9> */
.L_x_2382:
        /* <DEDUP_REMOVED lines=13> */
.L_x_2384:
[----:B------:R-:W-:Y:S05]  /*4330*/  BSYNC.RECONVERGENT B2 ;  /* 0x0000000000027941 */ /* 0x000fea0003800200 */
.L_x_2383:
[----:B------:R-:W-:Y:S01]  /*4340*/  IMAD.WIDE.U32 R196, R134, -0x326172a9, RZ ;  /* 0xcd9e8d5786c47825 */ /* 0x000fe200078e00ff */
[----:B------:R-:W-:-:S03]  /*4350*/  LOP3.LUT R88, R107, R187, R3, 0x96, !PT ;  /* 0x000000bb6b587212 */ /* 0x000fc600078e9603 */
[----:B------:R-:W-:Y:S01]  /*4360*/  IMAD.MOV.U32 R150, RZ, RZ, RZ ;  /* 0x000000ffff967224 */ /* 0x000fe200078e00ff */
        /* <DEDUP_REMOVED lines=51> */
[----:B------:R-:W-:-:S07]  /*46a0*/  MOV R0, R152 ;  /* 0x0000009800007202 */ /* 0x000fce0000000f00 */
.L_x_2381:
[----:B------:R-:W-:Y:S05]  /*46b0*/  BSYNC.RECONVERGENT B1 ;  /* 0x0000000000017941 */ /* 0x000fea0003800200 */
.L_x_2380:
[----:B------:R-:W-:Y:S01]  /*46c0*/  I2FP.F32.U32 R89, R88 ;  /* 0x0000005800597245 */ /* 0x000fe20000201000 */
[----:B------:R-:W-:Y:S01]  /*46d0*/  HADD2.F32 R88, -RZ, R91.H0_H0 ;  /* 0x2000005bff587230 */ /* 0x000fe20000004100 */
[----:B------:R-:W-:Y:S01]  /*46e0*/  ISETP.NE.AND P5, PT, R150, 0x1, PT ;  /* 0x000000019600780c */ /* 0x000fe20003fa5270 */
[----:B------:R-:W-:Y:S01]  /*46f0*/  @P1 HADD2.F32 R132, -RZ, R83.H0_H0 ;  /* 0x20000053ff841230 */ /* 0x000fe20000004100 */
[----:B------:R-:W-:Y:S01]  /*4700*/  BSSY.RECONVERGENT B1, `(.L_x_2385) ;  /* 0x0000058000017945 */ /* 0x000fe20003800200 */
[----:B------:R-:W-:Y:S01]  /*4710*/  FFMA.FTZ R89, R89, R142, 1.1641532182693481445e-10 ;  /* 0x2f00000059597423 */ /* 0x000fe2000001008e */
[----:B------:R-:W-:-:S04]  /*4720*/  FMUL.FTZ R88, R88, R95 ;  /* 0x0000005f58587220 */ /* 0x000fc80000410000 */
[----:B------:R-:W-:-:S04]  /*4730*/  FSETP.GTU.FTZ.AND P4, PT, R89, R140, PT ;  /* 0x0000008c5900720b */ /* 0x000fc80003f9c000 */
[----:B------:R-:W-:Y:S02]  /*4740*/  FSEL R153, R88, RZ, !P4 ;  /* 0x000000ff58997208 */ /* 0x000fe40006000000 */
[----:B------:R-:W-:Y:S02]  /*4750*/  MOV R88, R124 ;  /* 0x0000007c00587202 */ /* 0x000fe40000000f00 */
[----:B------:R-:W-:Y:S01]  /*4760*/  PLOP3.LUT P4, PT, P4, PT, PT, 0x8, 0x80 ;  /* 0x000000000080781c */ /* 0x000fe2000278e170 */
[----:B------:R-:W-:Y:S01]  /*4770*/  @P1 FADD.FTZ R153, R132, R153 ;  /* 0x0000009984991221 */ /* 0x000fe20000010000 */
[----:B------:R-:W-:-:S04]  /*4780*/  IMAD.MOV.U32 R132, RZ, RZ, 0x2 ;  /* 0x00000002ff847424 */ /* 0x000fc800078e00ff */
[----:B------:R-:W-:Y:S01]  /*4790*/  F2FP.F16.F32.PACK_AB R148, RZ, R153 ;  /* 0x00000099ff94723e */ /* 0x000fe200000000ff */
        /* <DEDUP_REMOVED lines=9> */
.L_x_2387:
        /* <DEDUP_REMOVED lines=13> */
.L_x_2389:
[----:B------:R-:W-:Y:S05]  /*4900*/  BSYNC.RECONVERGENT B2 ;  /* 0x0000000000027941 */ /* 0x000fea0003800200 */
.L_x_2388:
[----:B------:R-:W-:Y:S01]  /*4910*/  IMAD.WIDE.U32 R196, R134, -0x326172a9, RZ ;  /* 0xcd9e8d5786c47825 */ /* 0x000fe200078e00ff */
[----:B------:R-:W-:-:S03]  /*4920*/  LOP3.LUT R88, R107, R199, R3, 0x96, !PT ;  /* 0x000000c76b587212 */ /* 0x000fc600078e9603 */
[----:B------:R-:W-:Y:S01]  /*4930*/  HFMA2 R132, -RZ, RZ, 0, 0 ;  /* 0x00000000ff847431 */ /* 0x000fe200000001ff */
        /* <DEDUP_REMOVED lines=48> */
[----:B------:R-:W-:-:S05]  /*4c40*/  VIADD R197, R3, 0x96a522ad ;  /* 0x96a522ad03c57836 */ /* 0x000fca0000000000 */
[----:B------:R-:W-:Y:S01]  /*4c50*/  LOP3.LUT R130, R197, R88, R187, 0x96, !PT ;  /* 0x00000058c5827212 */ /* 0x000fe200078e96bb */
[----:B------:R-:W-:Y:S02]  /*4c60*/  IMAD.MOV.U32 R88, RZ, RZ, R0 ;  /* 0x000000ffff587224 */ /* 0x000fe400078e0000 */
[----:B------:R-:W-:-:S07]  /*4c70*/  IMAD.MOV.U32 R0, RZ, RZ, R186 ;  /* 0x000000ffff007224 */ /* 0x000fce00078e00ba */
.L_x_2386:
[----:B------:R-:W-:Y:S05]  /*4c80*/  BSYNC.RECONVERGENT B1 ;  /* 0x0000000000017941 */ /* 0x000fea0003800200 */
.L_x_2385:
[----:B------:R-:W-:Y:S01]  /*4c90*/  I2FP.F32.U32 R89, R88 ;  /* 0x0000005800597245 */ /* 0x000fe20000201000 */
[----:B------:R-:W-:Y:S01]  /*4ca0*/  HADD2.F32 R88, -RZ, R91.H1_H1 ;  /* 0x3000005bff587230 */ /* 0x000fe20000004100 */
[----:B------:R-:W-:-:S03]  /*4cb0*/  PRMT R90, R146, 0x5410, R90 ;  /* 0x00005410925a7816 */ /* 0x000fc6000000005a */
[----:B------:R-:W-:Y:S01]  /*4cc0*/  FFMA.FTZ R89, R89, R142, 1.1641532182693481445e-10 ;  /* 0x2f00000059597423 */ /* 0x000fe2000001008e */
[----:B------:R-:W-:Y:S01]  /*4cd0*/  FMUL.FTZ R88, R88, R95 ;  /* 0x0000005f58587220 */ /* 0x000fe20000410000 */
[----:B------:R-:W-:-:S03]  /*4ce0*/  @P1 HADD2.F32 R142, -RZ, R83.H1_H1 ;  /* 0x30000053ff8e1230 */ /* 0x000fc60000004100 */
[----:B------:R-:W-:Y:S02]  /*4cf0*/  FSETP.GTU.FTZ.AND P5, PT, R89, R140, PT ;  /* 0x0000008c5900720b */ /* 0x000fe40003fbc000 */
[----:B------:R-:W-:Y:S02]  /*4d00*/  PRMT R89, R94, 0x5410, R144 ;  /* 0x000054105e597816 */ /* 0x000fe40000000090 */
[----:B------:R-:W-:Y:S02]  /*4d10*/  FSEL R187, R88, RZ, !P5 ;  /* 0x000000ff58bb7208 */ /* 0x000fe40006800000 */
[----:B------:R-:W-:Y:S02]  /*4d20*/  PLOP3.LUT P5, PT, P5, PT, PT, 0x8, 0x80 ;  /* 0x000000000080781c */ /* 0x000fe40002fae170 */
[----:B------:R-:W-:Y:S01]  /*4d30*/  PRMT R88, R92, 0x5410, R93 ;  /* 0x000054105c587816 */ /* 0x000fe2000000005d */
[----:B------:R-:W-:-:S05]  /*4d40*/  @P1 FADD.FTZ R187, R142, R187 ;  /* 0x000000bb8ebb1221 */ /* 0x000fca0000010000 */
[----:B------:R-:W-:-:S04]  /*4d50*/  F2FP.F16.F32.PACK_AB R91, RZ, R187 ;  /* 0x000000bbff5b723e */ /* 0x000fc800000000ff */
[----:B------:R-:W-:Y:S01]  /*4d60*/  PRMT R91, R148, 0x5410, R91 ;  /* 0x00005410945b7816 */ /* 0x000fe2000000005b */
[----:B------:R-:W-:Y:S06]  /*4d70*/  BRA `(.L_x_2390) ;  /* 0x0000005c00707947 */ /* 0x000fec0003800000 */
.L_x_2349:
        /* <DEDUP_REMOVED lines=16> */
.L_x_2393:
        /* <DEDUP_REMOVED lines=13> */
.L_x_2395:
[----:B------:R-:W-:Y:S05]  /*4f50*/  BSYNC.RECONVERGENT B2 ;  /* 0x0000000000027941 */ /* 0x000fea0003800200 */
.L_x_2394:
[----:B------:R-:W-:Y:S01]  /*4f60*/  IMAD.WIDE.U32 R94, R134, -0x326172a9, RZ ;  /* 0xcd9e8d57865e7825 */ /* 0x000fe200078e00ff */
[----:B------:R-:W-:-:S04]  /*4f70*/  LOP3.LUT R110, R107, R93, R3, 0x96, !PT ;  /* 0x0000005d6b6e7212 */ /* 0x000fc800078e9603 */
        /* <DEDUP_REMOVED lines=53> */
.L_x_2392:
[----:B------:R-:W-:Y:S05]  /*52d0*/  BSYNC.RECONVERGENT B1 ;  /* 0x0000000000017941 */ /* 0x000fea0003800200 */
.L_x_2391:
[----:B------:R-:W0:Y:S01]  /*52e0*/  LDC R94, c[0x0][0x404] ;  /* 0x00010100ff5e7b82 */ /* 0x000e220000000800 */
[----:B------:R-:W-:Y:S01]  /*52f0*/  HFMA2 R128, -RZ, RZ, 0.1171875, 0 ;  /* 0x2f800000ff807431 */ /* 0x000fe200000001ff */
[----:B------:R-:W-:Y:S01]  /*5300*/  I2FP.F32.U32 R93, R92 ;  /* 0x0000005c005d7245 */ /* 0x000fe20000201000 */
[----:B-----5:R-:W-:Y:S01]  /*5310*/  HADD2.F32 R92, -RZ, R88.H0_H0 ;  /* 0x20000058ff5c7230 */ /* 0x020fe20000004100 */
[----:B------:R-:W-:Y:S01]  /*5320*/  ISETP.NE.AND P3, PT, R108, 0x1, PT ;  /* 0x000000016c00780c */ /* 0x000fe20003f65270 */
[----:B------:R-:W-:Y:S01]  /*5330*/  BSSY.RECONVERGENT B1, `(.L_x_2396) ;  /* 0x0000059000017945 */ /* 0x000fe20003800200 */
[----:B------:R-:W-:Y:S01]  /*5340*/  LOP3.LUT R138, R138, 0xffffffef, RZ, 0xc0, !PT ;  /* 0xffffffef8a8a7812 */ /* 0x000fe200078ec0ff */
[----:B------:R-:W-:Y:S01]  /*5350*/  IMAD.MOV.U32 R110, RZ, RZ, 0x2 ;  /* 0x00000002ff6e7424 */ /* 0x000fe200078e00ff */
[----:B------:R-:W1:Y:S01]  /*5360*/  LDC R95, c[0x0][0x408] ;  /* 0x00010200ff5f7b82 */ /* 0x000e620000000800 */
[----:B------:R-:W-:-:S05]  /*5370*/  FFMA.FTZ R93, R93, R128, 1.1641532182693481445e-10 ;  /* 0x2f0000005d5d7423 */ /* 0x000fca0000010080 */
[----:B0-----:R-:W-:-:S04]  /*5380*/  FSETP.GTU.FTZ.AND P2, PT, R93, R94, PT ;  /* 0x0000005e5d00720b */ /* 0x001fc80003f5c000 */
[----:B------:R-:W-:Y:S01]  /*5390*/  PLOP3.LUT P4, PT, P2, PT, PT, 0x8, 0x80 ;  /* 0x000000000080781c */ /* 0x000fe2000178e170 */
[----:B-1----:R-:W-:Y:S01]  /*53a0*/  FMUL.FTZ R114, R92, R95 ;  /* 0x0000005f5c727220 */ /* 0x002fe20000410000 */
[----:B------:R-:W-:-:S04]  /*53b0*/  IMAD.MOV.U32 R92, RZ, RZ, R124 ;  /* 0x000000ffff5c7224 */ /* 0x000fc800078e007c */
[----:B------:R-:W-:-:S07]  /*53c0*/  FSEL R114, R114, RZ, !P2 ;  /* 0x000000ff72727208 */ /* 0x000fce0005000000 */
        /* <DEDUP_REMOVED lines=10> */
.L_x_2398:
        /* <DEDUP_REMOVED lines=13> */
.L_x_2400:
[----:B------:R-:W-:Y:S05]  /*5540*/  BSYNC.RECONVERGENT B2 ;  /* 0x0000000000027941 */ /* 0x000fea0003800200 */
.L_x_2399:
        /* <DEDUP_REMOVED lines=51> */
[----:B------:R-:W-:Y:S02]  /*5880*/  LOP3.LUT R130, R109, R92, R111, 0x96, !PT ;  /* 0x0000005c6d827212 */ /* 0x000fe400078e966f */
[----:B------:R-:W-:Y:S01]  /*5890*/  MOV R92, R0 ;  /* 0x00000000005c7202 */ /* 0x000fe20000000f00 */
[----:B------:R-:W-:Y:S02]  /*58a0*/  IMAD.MOV.U32 R0, RZ, RZ, R110 ;  /* 0x000000ffff007224 */ /* 0x000fe400078e006e */
[----:B------:R-:W-:-:S07]  /*58b0*/  IMAD.MOV.U32 R110, RZ, RZ, RZ ;  /* 0x000000ffff6e7224 */ /* 0x000fce00078e00ff */
.L_x_2397:
[----:B------:R-:W-:Y:S05]  /*58c0*/  BSYNC.RECONVERGENT B1 ;  /* 0x0000000000017941 */ /* 0x000fea0003800200 */
.L_x_2396:
[----:B------:R-:W-:Y:S01]  /*58d0*/  I2FP.F32.U32 R93, R92 ;  /* 0x0000005c005d7245 */ /* 0x000fe20000201000 */
[----:B------:R-:W-:Y:S01]  /*58e0*/  HADD2.F32 R92, -RZ, R84.H0_H0 ;  /* 0x20000054ff5c7230 */ /* 0x000fe20000004100 */
[----:B------:R-:W-:Y:S01]  /*58f0*/  ISETP.NE.AND P3, PT, R110, 0x1, PT ;  /* 0x000000016e00780c */ /* 0x000fe20003f65270 */
[----:B------:R-:W-:Y:S01]  /*5900*/  @P1 HADD2.F32 R109, -RZ, R80.H0_H0 ;  /* 0x20000050ff6d1230 */ /* 0x000fe20000004100 */
[----:B------:R-:W-:Y:S01]  /*5910*/  BSSY.RECONVERGENT B1, `(.L_x_2401) ;  /* 0x000005a000017945 */ /* 0x000fe20003800200 */
[----:B------:R-:W-:Y:S01]  /*5920*/  FFMA.FTZ R93, R93, R128, 1.1641532182693481445e-10 ;  /* 0x2f0000005d5d7423 */ /* 0x000fe20000010080 */
[----:B------:R-:W-:Y:S01]  /*5930*/  FMUL.FTZ R92, R92, R95 ;  /* 0x0000005f5c5c7220 */ /* 0x000fe20000410000 */
[----:B------:R-:W-:-:S03]  /*5940*/  IMAD.MOV.U32 R111, RZ, RZ, 0x2 ;  /* 0x00000002ff6f7424 */ /* 0x000fc600078e00ff */
[----:B------:R-:W-:-:S04]  /*5950*/  FSETP.GTU.FTZ.AND P2, PT, R93, R94, PT ;  /* 0x0000005e5d00720b */ /* 0x000fc80003f5c000 */
[----:B------:R-:W-:Y:S02]  /*5960*/  FSEL R93, R92, RZ, !P2 ;  /* 0x000000ff5c5d7208 */ /* 0x000fe40005000000 */
[----:B------:R-:W-:-:S03]  /*5970*/  SEL R108, RZ, 0x1, P2 ;  /* 0x00000001ff6c7807 */ /* 0x000fc60001000000 */
[----:B------:R-:W-:Y:S01]  /*5980*/  FADD.FTZ R92, R114, R93 ;  /* 0x0000005d725c7221 */ /* 0x000fe20000010000 */
[----:B------:R-:W-:-:S03]  /*5990*/  IMAD.MOV.U32 R93, RZ, RZ, R124 ;  /* 0x000000ffff5d7224 */ /* 0x000fc600078e007c */
[----:B------:R-:W-:Y:S01]  /*59a0*/  @P1 FADD.FTZ R109, R109, R92 ;  /* 0x0000005c6d6d1221 */ /* 0x000fe20000010000 */
[----:B------:R-:W-:-:S04]  /*59b0*/  @!P1 MOV R109, R92 ;  /* 0x0000005c006d9202 */ /* 0x000fc80000000f00 */
        /* <DEDUP_REMOVED lines=10> */
.L_x_2403:
        /* <DEDUP_REMOVED lines=13> */
.L_x_2405:
[----:B------:R-:W-:Y:S05]  /*5b30*/  BSYNC.RECONVERGENT B2 ;  /* 0x0000000000027941 */ /* 0x000fea0003800200 */
.L_x_2404:
        /* <DEDUP_REMOVED lines=55> */
.L_x_2402:
[----:B------:R-:W-:Y:S05]  /*5eb0*/  BSYNC.RECONVERGENT B1 ;  /* 0x0000000000017941 */ /* 0x000fea0003800200 */
.L_x_2401:
[----:B------:R-:W-:Y:S01]  /*5ec0*/  I2FP.F32.U32 R93, R93 ;  /* 0x0000005d005d7245 */ /* 0x000fe20000201000 */
[----:B------:R-:W-:Y:S01]  /*5ed0*/  HADD2.F32 R88, -RZ, R88.H1_H1 ;  /* 0x30000058ff587230 */ /* 0x000fe20000004100 */
[----:B------:R-:W-:Y:S01]  /*5ee0*/  ISETP.NE.AND P3, PT, R111, 0x1, PT ;  /* 0x000000016f00780c */ /* 0x000fe20003f65270 */
[----:B------:R-:W-:Y:S01]  /*5ef0*/  BSSY.RECONVERGENT B1, `(.L_x_2406) ;  /* 0x0000058000017945 */ /* 0x000fe20003800200 */
[----:B------:R-:W-:Y:S01]  /*5f00*/  LOP3.LUT R138, R138, 0xfffffff7, RZ, 0xc0, !PT ;  /* 0xfffffff78a8a7812 */ /* 0x000fe200078ec0ff */
[----:B------:R-:W-:Y:S01]  /*5f10*/  FFMA.FTZ R93, R93, R128, 1.1641532182693481445e-10 ;  /* 0x2f0000005d5d7423 */ /* 0x000fe20000010080 */
[----:B------:R-:W-:Y:S01]  /*5f20*/  FMUL.FTZ R132, R88, R95 ;  /* 0x0000005f58847220 */ /* 0x000fe20000410000 */
[----:B------:R-:W-:Y:S02]  /*5f30*/  HFMA2 R112, -RZ, RZ, 0, 1.1920928955078125e-07 ;  /* 0x00000002ff707431 */ /* 0x000fe400000001ff */
[----:B------:R-:W-:Y:S01]  /*5f40*/  IMAD.MOV.U32 R88, RZ, RZ, R124 ;  /* 0x000000ffff587224 */ /* 0x000fe200078e007c */
        /* <DEDUP_REMOVED lines=13> */
.L_x_2408:
        /* <DEDUP_REMOVED lines=13> */
.L_x_2410:
[----:B------:R-:W-:Y:S05]  /*60f0*/  BSYNC.RECONVERGENT B2 ;  /* 0x0000000000027941 */ /* 0x000fea0003800200 */
.L_x_2409:
[----:B------:R-:W-:Y:S01]  /*6100*/  IMAD.WIDE.U32 R112, R134, -0x326172a9, RZ ;  /* 0xcd9e8d5786707825 */ /* 0x000fe200078e00ff */
[----:B------:R-:W-:-:S03]  /*6110*/  LOP3.LUT R120, R107, R111, R3, 0x96, !PT ;  /* 0x0000006f6b787212 */ /* 0x000fc600078e9603 */
[----:B------:R-:W-:Y:S01]  /*6120*/  VIADD R93, R3, 0xbb67ae85 ;  /* 0xbb67ae85035d7836 */ /* 0x000fe20000000000 */
[----:B------:R-:W-:Y:S01]  /*6130*/  LOP3.LUT R114, R105, R113, R2, 0x96, !PT ;  /* 0x0000007169727212 */ /* 0x000fe200078e9602 */
[----:B------:R-:W-:-:S04]  /*6140*/  IMAD.WIDE.U32 R120, R120, -0x326172a9, RZ ;  /* 0xcd9e8d5778787825 */ /* 0x000fc800078e00ff */
[----:B------:R-:W-:Y:S01]  /*6150*/  IMAD.WIDE.U32 R114, R114, -0x2daee0ad, RZ ;  /* 0xd2511f5372727825 */ /* 0x000fe200078e00ff */
[----:B------:R-:W-:-:S03]  /*6160*/  LOP3.LUT R111, R97, R112, R121, 0x96, !PT ;  /* 0x00000070616f7212 */ /* 0x000fc600078e9679 */
[----:B------:R-:W-:Y:S01]  /*6170*/  IMAD.MOV.U32 R88, RZ, RZ, R0 ;  /* 0x000000ffff587224 */ /* 0x000fe200078e0000 */
        /* <DEDUP_REMOVED lines=30> */
[----:B------:R-:W-:Y:S02]  /*6360*/  IADD3 R93, PT, PT, R3, 0x1fd5c5a3, RZ ;  /* 0x1fd5c5a3035d7810 */ /* 0x000fe40007ffe0ff */
        /* <DEDUP_REMOVED lines=12> */
[----:B------:R-:W-:Y:S01]  /*6430*/  IMAD.MOV.U32 R124, RZ, RZ, R120 ;  /* 0x000000ffff7c7224 */ /* 0x000fe200078e0078 */
[----:B------:R-:W-:Y:S01]  /*6440*/  LOP3.LUT R130, R111, R110, R115, 0x96, !PT ;  /* 0x0000006e6f827212 */ /* 0x000fe200078e9673 */
[----:B------:R-:W-:Y:S01]  /*6450*/  IMAD.MOV.U32 R112, RZ, RZ, RZ ;  /* 0x000000ffff707224 */ /* 0x000fe200078e00ff */
[----:B------:R-:W-:-:S07]  /*6460*/  MOV R0, R114 ;  /* 0x0000007200007202 */ /* 0x000fce0000000f00 */
.L_x_2407:
[----:B------:R-:W-:Y:S05]  /*6470*/  BSYNC.RECONVERGENT B1 ;  /* 0x0000000000017941 */ /* 0x000fea0003800200 */
.L_x_2406:
        /* <DEDUP_REMOVED lines=10> */
[----:B------:R-:W-:-:S03]  /*6520*/  SEL R110, RZ, 0x1, P2 ;  /* 0x00000001ff6e7807 */ /* 0x000fc60001000000 */
[----:B------:R-:W-:Y:S01]  /*6530*/  FADD.FTZ R88, R132, R93 ;  /* 0x0000005d84587221 */ /* 0x000fe20000010000 */
[----:B------:R-:W-:-:S03]  /*6540*/  IMAD.MOV.U32 R93, RZ, RZ, R124 ;  /* 0x000000ffff5d7224 */ /* 0x000fc600078e007c */
[--C-:B------:R-:W-:Y:S01]  /*6550*/  @P1 FADD.FTZ R111, R111, R88.reuse ;  /* 0x000000586f6f1221 */ /* 0x100fe20000010000 */
[----:B------:R-:W-:-:S05]  /*6560*/  @!P1 IMAD.MOV.U32 R111, RZ, RZ, R88 ;  /* 0x000000ffff6f9224 */ /* 0x000fca00078e0058 */
        /* <DEDUP_REMOVED lines=10> */
.L_x_2413:
        /* <DEDUP_REMOVED lines=13> */
.L_x_2415:
[----:B------:R-:W-:Y:S05]  /*66e0*/  BSYNC.RECONVERGENT B2 ;  /* 0x0000000000027941 */ /* 0x000fea0003800200 */
.L_x_2414:
        /* <DEDUP_REMOVED lines=55> */
.L_x_2412:
[----:B------:R-:W-:Y:S05]  /*6a60*/  BSYNC.RECONVERGENT B1 ;  /* 0x0000000000017941 */ /* 0x000fea0003800200 */
.L_x_2411:
[----:B------:R-:W-:Y:S01]  /*6a70*/  I2FP.F32.U32 R93, R93 ;  /* 0x0000005d005d7245 */ /* 0x000fe20000201000 */
[----:B------:R-:W-:Y:S01]  /*6a80*/  HADD2.F32 R112, -RZ, R89.H0_H0 ;  /* 0x20000059ff707230 */ /* 0x000fe20000004100 */
[----:B------:R-:W-:Y:S01]  /*6a90*/  ISETP.NE.AND P2, PT, R113, 0x1, PT ;  /* 0x000000017100780c */ /* 0x000fe20003f45270 */
[----:B------:R-:W-:Y:S01]  /*6aa0*/  BSSY.RECONVERGENT B1, `(.L_x_2416) ;  /* 0x0000058000017945 */ /* 0x000fe20003800200 */
[----:B------:R-:W-:Y:S01]  /*6ab0*/  LOP3.LUT R138, R138, 0xfffffffb, RZ, 0xc0, !PT ;  /* 0xfffffffb8a8a7812 */ /* 0x000fe200078ec0ff */
[----:B------:R-:W-:Y:S01]  /*6ac0*/  FFMA.FTZ R93, R93, R128, 1.1641532182693481445e-10 ;  /* 0x2f0000005d5d7423 */ /* 0x000fe20000010080 */
[----:B------:R-:W-:Y:S01]  /*6ad0*/  FMUL.FTZ R112, R112, R95 ;  /* 0x0000005f70707220 */ /* 0x000fe20000410000 */
[----:B------:R-:W-:-:S03]  /*6ae0*/  IMAD.MOV.U32 R115, RZ, RZ, 0x2 ;  /* 0x00000002ff737424 */ /* 0x000fc600078e00ff */
[----:B------:R-:W-:Y:S02]  /*6af0*/  FSETP.GTU.FTZ.AND P3, PT, R93, R94, PT ;  /* 0x0000005e5d00720b */ /* 0x000fe40003f7c000 */
[----:B------:R-:W-:Y:S02]  /*6b00*/  MOV R93, R124 ;  /* 0x0000007c005d7202 */ /* 0x000fe40000000f00 */
        /* <DEDUP_REMOVED lines=12> */
.L_x_2418:
        /* <DEDUP_REMOVED lines=13> */
.L_x_2420:
[----:B------:R-:W-:Y:S05]  /*6ca0*/  BSYNC.RECONVERGENT B2 ;  /* 0x0000000000027941 */ /* 0x000fea0003800200 */
.L_x_2419:
[----:B------:R-:W-:Y:S01]  /*6cb0*/  IMAD.WIDE.U32 R114, R134, -0x326172a9, RZ ;  /* 0xcd9e8d5786727825 */ /* 0x000fe200078e00ff */
[----:B------:R-:W-:Y:S02]  /*6cc0*/  LOP3.LUT R146, R107, R113, R3, 0x96, !PT ;  /* 0x000000716b927212 */ /* 0x000fe400078e9603 */
[----:B------:R-:W-:Y:S02]  /*6cd0*/  IADD3 R93, PT, PT, R3, -0x4498517b, RZ ;  /* 0xbb67ae85035d7810 */ /* 0x000fe40007ffe0ff */
        /* <DEDUP_REMOVED lines=52> */
.L_x_2417:
[----:B------:R-:W-:Y:S05]  /*7020*/  BSYNC.RECONVERGENT B1 ;  /* 0x0000000000017941 */ /* 0x000fea0003800200 */
.L_x_2416:
[----:B------:R-:W-:Y:S01]  /*7030*/  I2FP.F32.U32 R93, R93 ;  /* 0x0000005d005d7245 */ /* 0x000fe20000201000 */
[----:B------:R-:W-:Y:S01]  /*7040*/  HADD2.F32 R112, -RZ, R85.H0_H0 ;  /* 0x20000055ff707230 */ /* 0x000fe20000004100 */
[----:B------:R-:W-:Y:S01]  /*7050*/  BSSY.RECONVERGENT B1, `(.L_x_2421) ;  /* 0x000005c000017945 */ /* 0x000fe20003800200 */
[----:B------:R-:W-:Y:S01]  /*7060*/  IMAD.MOV.U32 R120, RZ, RZ, 0x2 ;  /* 0x00000002ff787424 */ /* 0x000fe200078e00ff */
[----:B------:R-:W-:Y:S01]  /*7070*/  MOV R114, R124 ;  /* 0x0000007c00727202 */ /* 0x000fe20000000f00 */
[----:B------:R-:W-:Y:S01]  /*7080*/  FFMA.FTZ R93, R93, R128, 1.1641532182693481445e-10 ;  /* 0x2f0000005d5d7423 */ /* 0x000fe20000010080 */
[----:B------:R-:W-:-:S04]  /*7090*/  FMUL.FTZ R112, R112, R95 ;  /* 0x0000005f70707220 */ /* 0x000fc80000410000 */
[----:B------:R-:W-:-:S04]  /*70a0*/  FSETP.GTU.FTZ.AND P2, PT, R93, R94, PT ;  /* 0x0000005e5d00720b */ /* 0x000fc80003f5c000 */
[----:B------:R-:W-:Y:S01]  /*70b0*/  FSEL R93, R112, RZ, !P2 ;  /* 0x000000ff705d7208 */ /* 0x000fe20005000000 */
[----:B------:R-:W-:-:S04]  /*70c0*/  @P1 HADD2.F32 R112, -RZ, R81.H0_H0 ;  /* 0x20000051ff701230 */ /* 0x000fc80000004100 */
[----:B------:R-:W-:-:S04]  /*70d0*/  FADD.FTZ R93, R132, R93 ;  /* 0x0000005d845d7221 */ /* 0x000fc80000010000 */
[--C-:B------:R-:W-:Y:S01]  /*70e0*/  @P1 FADD.FTZ R113, R112, R93.reuse ;  /* 0x0000005d70711221 */ /* 0x100fe20000010000 */
[----:B------:R-:W-:Y:S01]  /*70f0*/  SEL R112, RZ, 0x1, P2 ;  /* 0x00000001ff707807 */ /* 0x000fe20001000000 */
[----:B------:R-:W-:Y:S01]  /*7100*/  @!P1 IMAD.MOV.U32 R113, RZ, RZ, R93 ;  /* 0x000000ffff719224 */ /* 0x000fe200078e005d */
[----:B------:R-:W-:-:S04]  /*7110*/  ISETP.NE.AND P2, PT, R115, 0x1, PT ;  /* 0x000000017300780c */ /* 0x000fc80003f45270 */
[----:B------:R-:W-:-:S09]  /*7120*/  F2FP.F16.F32.PACK_AB R93, RZ, R113 ;  /* 0x00000071ff5d723e */ /* 0x000fd200000000ff */
        /* <DEDUP_REMOVED lines=9> */
.L_x_2423:
        /* <DEDUP_REMOVED lines=13> */
.L_x_2425:
[----:B------:R-:W-:Y:S05]  /*7290*/  BSYNC.RECONVERGENT B2 ;  /* 0x0000000000027941 */ /* 0x000fea0003800200 */
.L_x_2424:
        /* <DEDUP_REMOVED lines=55> */
.L_x_2422:
[----:B------:R-:W-:Y:S05]  /*7610*/  BSYNC.RECONVERGENT B1 ;  /* 0x0000000000017941 */ /* 0x000fea0003800200 */
.L_x_2421:
[----:B------:R-:W-:Y:S01]  /*7620*/  I2FP.F32.U32 R115, R114 ;  /* 0x0000007200737245 */ /* 0x000fe20000201000 */
[----:B------:R-:W-:Y:S01]  /*7630*/  HADD2.F32 R114, -RZ, R89.H1_H1 ;  /* 0x30000059ff727230 */ /* 0x000fe20000004100 */
        /* <DEDUP_REMOVED lines=20> */
.L_x_2428:
        /* <DEDUP_REMOVED lines=13> */
.L_x_2430:
[----:B------:R-:W-:Y:S05]  /*7850*/  BSYNC.RECONVERGENT B2 ;  /* 0x0000000000027941 */ /* 0x000fea0003800200 */
.L_x_2429:
        /* <DEDUP_REMOVED lines=46> */
[----:B------:R-:W-:Y:S01]  /*7b40*/  LOP3.LUT R146, R102, R148, R121, 0x96, !PT ;  /* 0x0000009466927212 */ /* 0x000fe200078e9679 */
[----:B------:R-:W-:Y:S02]  /*7b50*/  IMAD.MOV.U32 R121, RZ, RZ, RZ ;  /* 0x000000ffff797224 */ /* 0x000fe400078e00ff */
[----:B------:R-:W-:-:S04]  /*7b60*/  IMAD.WIDE.U32 R148, R147, -0x326172a9, RZ ;  /* 0xcd9e8d5793947825 */ /* 0x000fc800078e00ff */
[----:B------:R-:W-:Y:S01]  /*7b70*/  IMAD.WIDE.U32 R146, R146, -0x2daee0ad, RZ ;  /* 0xd2511f5392927825 */ /* 0x000fe200078e00ff */
[----:B------:R-:W-:Y:S02]  /*7b80*/  LOP3.LUT R126, R89, R120, R149, 0x96, !PT ;  /* 0x00000078597e7212 */ /* 0x000fe400078e9695 */
[----:B------:R-:W-:Y:S01]  /*7b90*/  MOV R89, R0 ;  /* 0x0000000000597202 */ /* 0x000fe20000000f00 */
[----:B------:R-:W-:Y:S01]  /*7ba0*/  IMAD.MOV.U32 R124, RZ, RZ, R148 ;  /* 0x000000ffff7c7224 */ /* 0x000fe200078e0094 */
[----:B------:R-:W-:Y:S01]  /*7bb0*/  LOP3.LUT R130, R115, R114, R147, 0x96, !PT ;  /* 0x0000007273827212 */ /* 0x000fe200078e9693 */
[----:B------:R-:W-:-:S07]  /*7bc0*/  IMAD.MOV.U32 R0, RZ, RZ, R146 ;  /* 0x000000ffff007224 */ /* 0x000fce00078e0092 */
.L_x_2427:
[----:B------:R-:W-:Y:S05]  /*7bd0*/  BSYNC.RECONVERGENT B1 ;  /* 0x0000000000017941 */ /* 0x000fea0003800200 */
.L_x_2426:
[----:B------:R-:W-:Y:S01]  /*7be0*/  I2FP.F32.U32 R89, R89 ;  /* 0x0000005900597245 */ /* 0x000fe20000201000 */
[----:B------:R-:W-:Y:S01]  /*7bf0*/  HADD2.F32 R114, -RZ, R85.H1_H1 ;  /* 0x30000055ff727230 */ /* 0x000fe20000004100 */
[----:B------:R-:W-:Y:S01]  /*7c00*/  BSSY.RECONVERGENT B1, `(.L_x_2431) ;  /* 0x000005c000017945 */ /* 0x000fe20003800200 */
[----:B------:R-:W-:Y:S02]  /*7c10*/  @P1 HADD2.F32 R120, -RZ, R81.H1_H1 ;  /* 0x30000051ff781230 */ /* 0x000fe40000004100 */
        /* <DEDUP_REMOVED lines=9> */
[----:B------:R-:W-:Y:S01]  /*7cb0*/  @P1 FADD.FTZ R147, R120, R89 ;  /* 0x0000005978931221 */ /* 0x000fe20000010000 */
[----:B------:R-:W-:-:S04]  /*7cc0*/  @!P1 MOV R147, R89 ;  /* 0x0000005900939202 */ /* 0x000fc80000000f00 */
[----:B------:R-:W-:-:S03]  /*7cd0*/  F2FP.F16.F32.PACK_AB R89, RZ, R147 ;  /* 0x00000093ff59723e */ /* 0x000fc600000000ff */
        /* <DEDUP_REMOVED lines=9> */
.L_x_2433:
        /* <DEDUP_REMOVED lines=13> */
.L_x_2435:
[----:B------:R-:W-:Y:S05]  /*7e40*/  BSYNC.RECONVERGENT B2 ;  /* 0x0000000000027941 */ /* 0x000fea0003800200 */
.L_x_2434:
[----:B------:R-:W-:Y:S01]  /*7e50*/  IMAD.WIDE.U32 R148, R134, -0x326172a9, RZ ;  /* 0xcd9e8d5786947825 */ /* 0x000fe200078e00ff */
[----:B------:R-:W-:-:S03]  /*7e60*/  LOP3.LUT R152, R107, R121, R3, 0x96, !PT ;  /* 0x000000796b987212 */ /* 0x000fc600078e9603 */
        /* <DEDUP_REMOVED lines=52> */
[----:B------:R-:W-:-:S07]  /*81b0*/  IMAD.MOV.U32 R0, RZ, RZ, R150 ;  /* 0x000000ffff007224 */ /* 0x000fce00078e0096 */
.L_x_2432:
[----:B------:R-:W-:Y:S05]  /*81c0*/  BSYNC.RECONVERGENT B1 ;  /* 0x0000000000017941 */ /* 0x000fea0003800200 */
.L_x_2431:
[----:B------:R-:W-:Y:S01]  /*81d0*/  I2FP.F32.U32 R115, R115 ;  /* 0x0000007300737245 */ /* 0x000fe20000201000 */
[----:B------:R-:W-:Y:S01]  /*81e0*/  HADD2.F32 R132, -RZ, R90.H0_H0 ;  /* 0x2000005aff847230 */ /* 0x000fe20000004100 */
        /* <DEDUP_REMOVED lines=18> */
.L_x_2438:
        /* <DEDUP_REMOVED lines=13> */
.L_x_2440:
[----:B------:R-:W-:Y:S05]  /*83e0*/  BSYNC.RECONVERGENT B2 ;  /* 0x0000000000027941 */ /* 0x000fea0003800200 */
.L_x_2439:
        /* <DEDUP_REMOVED lines=54> */
[----:B------:R-:W-:-:S07]  /*8750*/  MOV R0, R150 ;  /* 0x0000009600007202 */ /* 0x000fce0000000f00 */
.L_x_2437:
[----:B------:R-:W-:Y:S05]  /*8760*/  BSYNC.RECONVERGENT B1 ;  /* 0x0000000000017941 */ /* 0x000fea0003800200 */
.L_x_2436:
[----:B------:R-:W-:Y:S01]  /*8770*/  I2FP.F32.U32 R115, R120 ;  /* 0x0000007800737245 */ /* 0x000fe20000201000 */
[----:B------:R-:W-:Y:S01]  /*8780*/  HADD2.F32 R120, -RZ, R86.H0_H0 ;  /* 0x20000056ff787230 */ /* 0x000fe20000004100 */
[----:B------:R-:W-:Y:S01]  /*8790*/  BSSY.RECONVERGENT B1, `(.L_x_2441) ;  /* 0x000005c000017945 */ /* 0x000fe20003800200 */
[----:B------:R-:W-:Y:S02]  /*87a0*/  @P1 HADD2.F32 R149, -RZ, R82.H0_H0 ;  /* 0x20000052ff951230 */ /* 0x000fe40000004100 */
[----:B------:R-:W-:Y:S02]  /*87b0*/  HFMA2 R144, -RZ, RZ, 0, 1.1920928955078125e-07 ;  /* 0x00000002ff907431 */ /* 0x000fe400000001ff */
        /* <DEDUP_REMOVED lines=10> */
[----:B------:R-:W-:Y:S02]  /*8860*/  F2FP.F16.F32.PACK_AB R140, RZ, R149 ;  /* 0x00000095ff8c723e */ /* 0x000fe400000000ff */
        /* <DEDUP_REMOVED lines=9> */
.L_x_2443:
        /* <DEDUP_REMOVED lines=13> */
.L_x_2445:
[----:B------:R-:W-:Y:S05]  /*89d0*/  BSYNC.RECONVERGENT B2 ;  /* 0x0000000000027941 */ /* 0x000fea0003800200 */
.L_x_2444:
        /* <DEDUP_REMOVED lines=51> */
[----:B------:R-:W-:Y:S01]  /*8d10*/  IMAD.MOV.U32 R120, RZ, RZ, R0 ;  /* 0x000000ffff787224 */ /* 0x000fe200078e0000 */
[----:B------:R-:W-:Y:S01]  /*8d20*/  MOV R0, R152 ;  /* 0x0000009800007202 */ /* 0x000fe20000000f00 */
[----:B------:R-:W-:Y:S01]  /*8d30*/  IMAD.MOV.U32 R124, RZ, RZ, R186 ;  /* 0x000000ffff7c7224 */ /* 0x000fe200078e00ba */
[----:B------:R-:W-:-:S07]  /*8d40*/  LOP3.LUT R126, R121, R150, R187, 0x96, !PT ;  /* 0x00000096797e7212 */ /* 0x000fce00078e96bb */
.L_x_2442:
[----:B------:R-:W-:Y:S05]  /*8d50*/  BSYNC.RECONVERGENT B1 ;  /* 0x0000000000017941 */ /* 0x000fea0003800200 */
.L_x_2441:
[----:B------:R-:W-:Y:S01]  /*8d60*/  I2FP.F32.U32 R121, R120 ;  /* 0x0000007800797245 */ /* 0x000fe20000201000 */
[----:B------:R-:W-:Y:S01]  /*8d70*/  HADD2.F32 R120, -RZ, R90.H1_H1 ;  /* 0x3000005aff787230 */ /* 0x000fe20000004100 */
        /* <DEDUP_REMOVED lines=18> */
.L_x_2448:
        /* <DEDUP_REMOVED lines=13> */
.L_x_2450:
[----:B------:R-:W-:Y:S05]  /*8f70*/  BSYNC.RECONVERGENT B2 ;  /* 0x0000000000027941 */ /* 0x000fea0003800200 */
.L_x_2449:
[----:B------:R-:W-:Y:S01]  /*8f80*/  IMAD.WIDE.U32 R152, R134, -0x326172a9, RZ ;  /* 0xcd9e8d5786987825 */ /* 0x000fe200078e00ff */
[----:B------:R-:W-:-:S03]  /*8f90*/  LOP3.LUT R120, R107, R151, R3, 0x96, !PT ;  /* 0x000000976b787212 */ /* 0x000fc600078e9603 */
[----:B------:R-:W-:Y:S02]  /*8fa0*/  HFMA2 R142, -RZ, RZ, 0, 0 ;  /* 0x00000000ff8e7431 */ /* 0x000fe400000001ff */
[----:B------:R-:W-:Y:S01]  /*8fb0*/  IMAD.MOV.U32 R90, RZ, RZ, R0 ;  /* 0x000000ffff5a7224 */ /* 0x000fe200078e0000 */
        /* <DEDUP_REMOVED lines=49> */
[----:B------:R-:W-:-:S03]  /*92d0*/  IMAD.MOV.U32 R0, RZ, RZ, R152 ;  /* 0x000000ffff007224 */ /* 0x000fc600078e0098 */
[----:B------:R-:W-:-:S07]  /*92e0*/  LOP3.LUT R130, R151, R120, R153, 0x96, !PT ;  /* 0x0000007897827212 */ /* 0x000fce00078e9699 */
.L_x_2447:
[----:B------:R-:W-:Y:S05]  /*92f0*/  BSYNC.RECONVERGENT B1 ;  /* 0x0000000000017941 */ /* 0x000fea0003800200 */
.L_x_2446:
[----:B------:R-:W-:Y:S01]  /*9300*/  I2FP.F32.U32 R121, R90 ;  /* 0x0000005a00797245 */ /* 0x000fe20000201000 */
[----:B------:R-:W-:Y:S01]  /*9310*/  HADD2.F32 R90, -RZ, R86.H1_H1 ;  /* 0x30000056ff5a7230 */ /* 0x000fe20000004100 */
[----:B------:R-:W-:Y:S01]  /*9320*/  BSSY.RECONVERGENT B1, `(.L_x_2451) ;  /* 0x000005c000017945 */ /* 0x000fe20003800200 */
[----:B------:R-:W-:Y:S02]  /*9330*/  @P1 HADD2.F32 R151, -RZ, R82.H1_H1 ;  /* 0x30000052ff971230 */ /* 0x000fe40000004100 */
        /* <DEDUP_REMOVED lines=8> */
[----:B------:R-:W-:-:S03]  /*93c0*/  MOV R121, R124 ;  /* 0x0000007c00797202 */ /* 0x000fc60000000f00 */
[--C-:B------:R-:W-:Y:S01]  /*93d0*/  @P1 FADD.FTZ R151, R151, R90.reuse ;  /* 0x0000005a97971221 */ /* 0x100fe20000010000 */
[----:B------:R-:W-:-:S05]  /*93e0*/  @!P1 IMAD.MOV.U32 R151, RZ, RZ, R90 ;  /* 0x000000ffff979224 */ /* 0x000fca00078e005a */
[----:B------:R-:W-:Y:S02]  /*93f0*/  F2FP.F16.F32.PACK_AB R90, RZ, R151 ;  /* 0x00000097ff5a723e */ /* 0x000fe400000000ff */
        /* <DEDUP_REMOVED lines=9> */
.L_x_2453:
        /* <DEDUP_REMOVED lines=13> */
.L_x_2455:
[----:B------:R-:W-:Y:S05]  /*9560*/  BSYNC.RECONVERGENT B2 ;  /* 0x0000000000027941 */ /* 0x000fea0003800200 */
.L_x_2454:
[----:B------:R-:W-:Y:S01]  /*9570*/  IMAD.WIDE.U32 R198, R134, -0x326172a9, RZ ;  /* 0xcd9e8d5786c67825 */ /* 0x000fe200078e00ff */
[----:B------:R-:W-:-:S03]  /*9580*/  LOP3.LUT R152, R107, R197, R3, 0x96, !PT ;  /* 0x000000c56b987212 */ /* 0x000fc600078e9603 */
[----:B------:R-:W-:Y:S01]  /*9590*/  HFMA2 R144, -RZ, RZ, 0, 0 ;  /* 0x00000000ff907431 */ /* 0x000fe200000001ff */
[----:B------:R-:W-:Y:S02]  /*95a0*/  IADD3 R121, PT, PT, R3, -0x4498517b, RZ ;  /* 0xbb67ae8503797810 */ /* 0x000fe40007ffe0ff */
        /* <DEDUP_REMOVED lines=35> */
[----:B------:R-:W-:Y:S02]  /*97e0*/  VIADD R121, R3, 0x1fd5c5a3 ;  /* 0x1fd5c5a303797836 */ /* 0x000fe40000000000 */
[----:B------:R-:W-:-:S03]  /*97f0*/  IMAD.WIDE.U32 R186, R186, -0x2daee0ad, RZ ;  /* 0xd2511f53baba7825 */ /* 0x000fc600078e00ff */
[----:B------:R-:W-:Y:S02]  /*9800*/  LOP3.LUT R196, R121, R196, R201, 0x96, !PT ;  /* 0x000000c479c47212 */ /* 0x000fe400078e96c9 */
[----:B------:R-:W-:-:S03]  /*9810*/  IADD3 R121, PT, PT, R3, -0x24c28bd8, RZ ;  /* 0xdb3d742803797810 */ /* 0x000fc60007ffe0ff */
[----:B------:R-:W-:Y:S01]  /*9820*/  IMAD.WIDE.U32 R196, R196, -0x326172a9, RZ ;  /* 0xcd9e8d57c4c47825 */ /* 0x000fe200078e00ff */
[----:B------:R-:W-:-:S03]  /*9830*/  LOP3.LUT R121, R121, R200, R187, 0x96, !PT ;  /* 0x000000c879797212 */ /* 0x000fc600078e96bb */
[----:B------:R-:W-:Y:S01]  /*9840*/  VIADD R187, R3, 0x96a522ad ;  /* 0x96a522ad03bb7836 */ /* 0x000fe20000000000 */
[----:B------:R-:W-:Y:S01]  /*9850*/  LOP3.LUT R152, R102, R152, R197, 0x96, !PT ;  /* 0x0000009866987212 */ /* 0x000fe200078e96c5 */
[----:B------:R-:W-:-:S04]  /*9860*/  IMAD.WIDE.U32 R198, R121, -0x326172a9, RZ ;  /* 0xcd9e8d5779c67825 */ /* 0x000fc800078e00ff */
[----:B------:R-:W-:Y:S01]  /*9870*/  VIADD R121, R2, 0x8ff34781 ;  /* 0x8ff3478102797836 */ /* 0x000fe20000000000 */
[----:B------:R-:W-:Y:S01]  /*9880*/  MOV R124, R198 ;  /* 0x000000c6007c7202 */ /* 0x000fe20000000f00 */
[----:B------:R-:W-:-:S03]  /*9890*/  IMAD.WIDE.U32 R152, R152, -0x2daee0ad, RZ ;  /* 0xd2511f5398987825 */ /* 0x000fc600078e00ff */
[----:B------:R-:W-:Y:S01]  /*98a0*/  LOP3.LUT R126, R121, R196, R199, 0x96, !PT ;  /* 0x000000c4797e7212 */ /* 0x000fe200078e96c7 */
[----:B------:R-:W-:Y:S01]  /*98b0*/  IMAD.MOV.U32 R121, RZ, RZ, R0 ;  /* 0x000000ffff797224 */ /* 0x000fe200078e0000 */
[----:B------:R-:W-:Y:S01]  /*98c0*/  LOP3.LUT R130, R187, R186, R153, 0x96, !PT ;  /* 0x000000babb827212 */ /* 0x000fe200078e9699 */
[----:B------:R-:W-:-:S07]  /*98d0*/  IMAD.MOV.U32 R0, RZ, RZ, R152 ;  /* 0x000000ffff007224 */ /* 0x000fce00078e0098 */
.L_x_2452:
[----:B------:R-:W-:Y:S05]  /*98e0*/  BSYNC.RECONVERGENT B1 ;  /* 0x0000000000017941 */ /* 0x000fea0003800200 */
.L_x_2451:
[----:B------:R-:W-:Y:S01]  /*98f0*/  I2FP.F32.U32 R121, R121 ;  /* 0x0000007900797245 */ /* 0x000fe20000201000 */
[----:B------:R-:W-:Y:S01]  /*9900*/  HADD2.F32 R142, -RZ, R91.H0_H0 ;  /* 0x2000005bff8e7230 */ /* 0x000fe20000004100 */
        /* <DEDUP_REMOVED lines=18> */
.L_x_2458:
        /* <DEDUP_REMOVED lines=13> */
.L_x_2460:
[----:B------:R-:W-:Y:S05]  /*9b00*/  BSYNC.RECONVERGENT B2 ;  /* 0x0000000000027941 */ /* 0x000fea0003800200 */
.L_x_2459:
[----:B------:R-:W-:Y:S01]  /*9b10*/  IMAD.WIDE.U32 R198, R134, -0x326172a9, RZ ;  /* 0xcd9e8d5786c67825 */ /* 0x000fe200078e00ff */
[----:B------:R-:W-:Y:S02]  /*9b20*/  LOP3.LUT R152, R107, R197, R3, 0x96, !PT ;  /* 0x000000c56b987212 */ /* 0x000fe400078e9603 */
[----:B------:R-:W-:Y:S01]  /*9b30*/  MOV R132, R0 ;  /* 0x0000000000847202 */ /* 0x000fe20000000f00 */
[----:B------:R-:W-:Y:S01]  /*9b40*/  VIADD R121, R3, 0xbb67ae85 ;  /* 0xbb67ae8503797836 */ /* 0x000fe20000000000 */
[----:B------:R-:W-:Y:S01]  /*9b50*/  LOP3.LUT R186, R105, R199, R2, 0x96, !PT ;  /* 0x000000c769ba7212 */ /* 0x000fe200078e9602 */
[----:B------:R-:W-:-:S04]  /*9b60*/  IMAD.WIDE.U32 R152, R152, -0x326172a9, RZ ;  /* 0xcd9e8d5798987825 */ /* 0x000fc800078e00ff */
[----:B------:R-:W-:Y:S01]  /*9b70*/  IMAD.WIDE.U32 R186, R186, -0x2daee0ad, RZ ;  /* 0xd2511f53baba7825 */ /* 0x000fe200078e00ff */
[----:B------:R-:W-:Y:S02]  /*9b80*/  LOP3.LUT R197, R97, R198, R153, 0x96, !PT ;  /* 0x000000c661c57212 */ /* 0x000fe400078e9699 */
[----:B------:R-:W-:Y:S01]  /*9b90*/  IADD3 R153, PT, PT, R3, 0x76cf5d0a, RZ ;  /* 0x76cf5d0a03997810 */ /* 0x000fe20007ffe0ff */
[----:B------:R-:W-:Y:S01]  /*9ba0*/  IMAD.MOV.U32 R146, RZ, RZ, RZ ;  /* 0x000000ffff927224 */ /* 0x000fe200078e00ff */
        /* <DEDUP_REMOVED lines=30> */
[C---:B------:R-:W-:Y:S02]  /*9d90*/  VIADD R121, R3.reuse, 0x1fd5c5a3 ;  /* 0x1fd5c5a303797836 */ /* 0x040fe40000000000 */
[----:B------:R-:W-:-:S03]  /*9da0*/  VIADD R153, R3, 0xdb3d7428 ;  /* 0xdb3d742803997836 */ /* 0x000fc60000000000 */
        /* <DEDUP_REMOVED lines=12> */
[----:B------:R-:W-:-:S07]  /*9e70*/  IMAD.MOV.U32 R0, RZ, RZ, R152 ;  /* 0x000000ffff007224 */ /* 0x000fce00078e0098 */
.L_x_2457:
[----:B------:R-:W-:Y:S05]  /*9e80*/  BSYNC.RECONVERGENT B1 ;  /* 0x0000000000017941 */ /* 0x000fea0003800200 */
.L_x_2456:
[----:B------:R-:W-:Y:S01]  /*9e90*/  I2FP.F32.U32 R121, R132 ;  /* 0x0000008400797245 */ /* 0x000fe20000201000 */
[----:B------:R-:W-:Y:S01]  /*9ea0*/  HADD2.F32 R132, -RZ, R87.H0_H0 ;  /* 0x20000057ff847230 */ /* 0x000fe20000004100 */
[----:B------:R-:W-:Y:S01]  /*9eb0*/  BSSY.RECONVERGENT B1, `(.L_x_2461) ;  /* 0x000005c000017945 */ /* 0x000fe20003800200 */
[----:B------:R-:W-:Y:S02]  /*9ec0*/  @P1 HADD2.F32 R187, -RZ, R83.H0_H0 ;  /* 0x20000053ffbb1230 */ /* 0x000fe40000004100 */
[----:B------:R-:W-:Y:S01]  /*9ed0*/  FFMA.FTZ R121, R121, R128, 1.1641532182693481445e-10 ;  /* 0x2f00000079797423 */ /* 0x000fe20000010080 */
[----:B------:R-:W-:Y:S01]  /*9ee0*/  FMUL.FTZ R132, R132, R95 ;  /* 0x0000005f84847220 */ /* 0x000fe20000410000 */
[----:B------:R-:W-:-:S03]  /*9ef0*/  IMAD.MOV.U32 R148, RZ, RZ, 0x2 ;  /* 0x00000002ff947424 */ /* 0x000fc600078e00ff */
[----:B------:R-:W-:-:S04]  /*9f00*/  FSETP.GTU.FTZ.AND P5, PT, R121, R94, PT ;  /* 0x0000005e7900720b */ /* 0x000fc80003fbc000 */
[----:B------:R-:W-:Y:S02]  /*9f10*/  FSEL R153, R132, RZ, !P5 ;  /* 0x000000ff84997208 */ /* 0x000fe40006800000 */
[----:B------:R-:W-:Y:S02]  /*9f20*/  SEL R121, RZ, 0x1, P5 ;  /* 0x00000001ff797807 */ /* 0x000fe40002800000 */
[----:B------:R-:W-:Y:S01]  /*9f30*/  ISETP.NE.AND P5, PT, R146, 0x1, PT ;  /* 0x000000019200780c */ /* 0x000fe20003fa5270 */
[----:B------:R-:W-:-:S04]  /*9f40*/  FADD.FTZ R132, R142, R153 ;  /* 0x000000998e847221 */ /* 0x000fc80000010000 */
[----:B------:R-:W-:Y:S01]  /*9f50*/  @P1 FADD.FTZ R153, R187, R132 ;  /* 0x00000084bb991221 */ /* 0x000fe20000010000 */
[----:B------:R-:W-:Y:S01]  /*9f60*/  @!P1 MOV R153, R132 ;  /* 0x0000008400999202 */ /* 0x000fe20000000f00 */
[----:B------:R-:W-:-:S03]  /*9f70*/  IMAD.MOV.U32 R132, RZ, RZ, R124 ;  /* 0x000000ffff847224 */ /* 0x000fc600078e007c */
        /* <DEDUP_REMOVED lines=10> */
.L_x_2463:
        /* <DEDUP_REMOVED lines=13> */
.L_x_2465:
[----:B------:R-:W-:Y:S05]  /*a0f0*/  BSYNC.RECONVERGENT B2 ;  /* 0x0000000000027941 */ /* 0x000fea0003800200 */
.L_x_2464:
[----:B------:R-:W-:Y:S01]  /*a100*/  IMAD.WIDE.U32 R200, R134, -0x326172a9, RZ ;  /* 0xcd9e8d5786c87825 */ /* 0x000fe200078e00ff */
[----:B------:R-:W-:Y:S02]  /*a110*/  LOP3.LUT R186, R107, R199, R3, 0x96, !PT ;  /* 0x000000c76bba7212 */ /* 0x000fe400078e9603 */
[----:B------:R-:W-:Y:S01]  /*a120*/  MOV R132, R0 ;  /* 0x0000000000847202 */ /* 0x000fe20000000f00 */
        /* <DEDUP_REMOVED lines=49> */
[----:B------:R-:W-:Y:S02]  /*a440*/  IMAD.MOV.U32 R124, RZ, RZ, R200 ;  /* 0x000000ffff7c7224 */ /* 0x000fe400078e00c8 */
[----:B------:R-:W-:Y:S01]  /*a450*/  IMAD.MOV.U32 R0, RZ, RZ, R196 ;  /* 0x000000ffff007224 */ /* 0x000fe200078e00c4 */
[----:B------:R-:W-:-:S07]  /*a460*/  LOP3.LUT R130, R199, R186, R197, 0x96, !PT ;  /* 0x000000bac7827212 */ /* 0x000fce00078e96c5 */
.L_x_2462:
[----:B------:R-:W-:Y:S05]  /*a470*/  BSYNC.RECONVERGENT B1 ;  /* 0x0000000000017941 */ /* 0x000fea0003800200 */
.L_x_2461:
[----:B------:R-:W-:Y:S01]  /*a480*/  I2FP.F32.U32 R187, R132 ;  /* 0x0000008400bb7245 */ /* 0x000fe20000201000 */
[----:B------:R-:W-:Y:S01]  /*a490*/  HADD2.F32 R144, -RZ, R91.H1_H1 ;  /* 0x3000005bff907230 */ /* 0x000fe20000004100 */
        /* <DEDUP_REMOVED lines=18> */
.L_x_2468:
        /* <DEDUP_REMOVED lines=15> */
.L_x_2470:
[----:B------:R-:W-:Y:S05]  /*a6b0*/  BSYNC.RECONVERGENT B2 ;  /* 0x0000000000027941 */ /* 0x000fea0003800200 */
.L_x_2469:
        /* <DEDUP_REMOVED lines=11> */
[----:B------:R-:W-:Y:S02]  /*a770*/  IADD3 R91, PT, PT, R2, 0x3c6ef372, RZ ;  /* 0x3c6ef372025b7810 */ /* 0x000fe40007ffe0ff */
[----:B------:R-:W-:Y:S01]  /*a780*/  LOP3.LUT R187, R187, R196, R199, 0x96, !PT ;  /* 0x000000c4bbbb7212 */ /* 0x000fe200078e96c7 */
[----:B------:R-:W-:Y:S01]  /*a790*/  IMAD.MOV.U32 R132, RZ, RZ, RZ ;  /* 0x000000ffff847224 */ /* 0x000fe200078e00ff */
        /* <DEDUP_REMOVED lines=23> */
[----:B------:R-:W-:-:S03]  /*a910*/  LOP3.LUT R186, R101, R200, R197, 0x96, !PT ;  /* 0x000000c865ba7212 */ /* 0x000fc600078e96c5 */
[----:B------:R-:W-:Y:S01]  /*a920*/  IMAD.WIDE.U32 R202, R91, -0x2daee0ad, RZ ;  /* 0xd2511f535bca7825 */ /* 0x000fe200078e00ff */
[----:B------:R-:W-:-:S03]  /*a930*/  IADD3 R91, PT, PT, R3, 0x1fd5c5a3, RZ ;  /* 0x1fd5c5a3035b7810 */ /* 0x000fc60007ffe0ff */
[----:B------:R-:W-:Y:S01]  /*a940*/  IMAD.WIDE.U32 R186, R186, -0x2daee0ad, RZ ;  /* 0xd2511f53baba7825 */ /* 0x000fe200078e00ff */
[----:B------:R-:W-:-:S03]  /*a950*/  LOP3.LUT R198, R91, R198, R203, 0x96, !PT ;  /* 0x000000c65bc67212 */ /* 0x000fc600078e96cb */
        /* <DEDUP_REMOVED lines=8> */
[----:B------:R-:W-:Y:S01]  /*a9e0*/  LOP3.LUT R126, R91, R198, R201, 0x96, !PT ;  /* 0x000000c65b7e7212 */ /* 0x000fe200078e96c9 */
[----:B------:R-:W-:Y:S01]  /*a9f0*/  IMAD.MOV.U32 R91, RZ, RZ, R0 ;  /* 0x000000ffff5b7224 */ /* 0x000fe200078e0000 */
[----:B------:R-:W-:Y:S01]  /*aa00*/  LOP3.LUT R130, R187, R186, R197, 0x96, !PT ;  /* 0x000000babb827212 */ /* 0x000fe200078e96c5 */
[----:B------:R-:W-:Y:S01]  /*aa10*/  IMAD.MOV.U32 R124, RZ, RZ, R200 ;  /* 0x000000ffff7c7224 */ /* 0x000fe200078e00c8 */
[----:B------:R-:W-:-:S07]  /*aa20*/  MOV R0, R196 ;  /* 0x000000c400007202 */ /* 0x000fce0000000f00 */
.L_x_2467:
[----:B------:R-:W-:Y:S05]  /*aa30*/  BSYNC.RECONVERGENT B1 ;  /* 0x0000000000017941 */ /* 0x000fea0003800200 */
.L_x_2466:
[----:B------:R-:W-:Y:S01]  /*aa40*/  I2FP.F32.U32 R91, R91 ;  /* 0x0000005b005b7245 */ /* 0x000fe20000201000 */
[----:B------:R-:W-:Y:S01]  /*aa50*/  HADD2.F32 R144, -RZ, R87.H1_H1 ;  /* 0x30000057ff907230 */ /* 0x000fe20000004100 */
[----:B------:R-:W-:Y:S02]  /*aa60*/  PRMT R90, R140, 0x5410, R90 ;  /* 0x000054108c5a7816 */ /* 0x000fe4000000005a */
[----:B------:R-:W-:Y:S01]  /*aa70*/  PRMT R89, R93, 0x5410, R89 ;  /* 0x000054105d597816 */ /* 0x000fe20000000059 */
[----:B------:R-:W-:Y:S01]  /*aa80*/  FFMA.FTZ R91, R91, R128, 1.1641532182693481445e-10 ;  /* 0x2f0000005b5b7423 */ /* 0x000fe20000010080 */
[----:B------:R-:W-:Y:S01]  /*aa90*/  FMUL.FTZ R144, R144, R95 ;  /* 0x0000005f90907220 */ /* 0x000fe20000410000 */
[----:B------:R-:W-:-:S03]  /*aaa0*/  PRMT R88, R92, 0x5410, R88 ;  /* 0x000054105c587816 */ /* 0x000fc60000000058 */
[----:B------:R-:W-:Y:S01]  /*aab0*/  FSETP.GTU.FTZ.AND P6, PT, R91, R94, PT ;  /* 0x0000005e5b00720b */ /* 0x000fe20003fdc000 */
[----:B------:R-:W-:-:S03]  /*aac0*/  @P1 HADD2.F32 R94, -RZ, R83.H1_H1 ;  /* 0x30000053ff5e1230 */ /* 0x000fc60000004100 */
[----:B------:R-:W-:Y:S02]  /*aad0*/  FSEL R91, R144, RZ, !P6 ;  /* 0x000000ff905b7208 */ /* 0x000fe40007000000 */
[----:B------:R-:W-:-:S03]  /*aae0*/  SEL R128, RZ, 0x1, P6 ;  /* 0x00000001ff807807 */ /* 0x000fc60003000000 */
[----:B------:R-:W-:-:S04]  /*aaf0*/  FADD.FTZ R91, R146, R91 ;  /* 0x0000005b925b7221 */ /* 0x000fc80000010000 */
[--C-:B------:R-:W-:Y:S01]  /*ab00*/  @P1 FADD.FTZ R187, R94, R91.reuse ;  /* 0x0000005b5ebb1221 */ /* 0x100fe20000010000 */
[----:B------:R-:W-:-:S05]  /*ab10*/  @!P1 IMAD.MOV.U32 R187, RZ, RZ, R91 ;  /* 0x000000ffffbb9224 */ /* 0x000fca00078e005b */
[----:B------:R-:W-:-:S04]  /*ab20*/  F2FP.F16.F32.PACK_AB R91, RZ, R187 ;  /* 0x000000bbff5b723e */ /* 0x000fc800000000ff */
[----:B------:R-:W-:-:S07]  /*ab30*/  PRMT R91, R142, 0x5410, R91 ;  /* 0x000054108e5b7816 */ /* 0x000fce000000005b */
.L_x_2390:
        /* <DEDUP_REMOVED lines=8> */
[----:B------:R-:W-:Y:S02]  /*abc0*/  LOP3.LUT P1, RZ, R138, 0x10, RZ, 0xc0, !PT ;  /* 0x000000108aff7812 */ /* 0x000fe4000782c0ff */
[----:B------:R-:W-:Y:S02]  /*abd0*/  SEL R142, RZ, 0x1000000, !P4 ;  /* 0x01000000ff8e7807 */ /* 0x000fe40006000000 */
[----:B------:R-:W-:Y:S02]  /*abe0*/  SEL R197, RZ, 0x10000, !P5 ;  /* 0x00010000ffc57807 */ /* 0x000fe40006800000 */
        /* <DEDUP_REMOVED lines=20> */
[----:B------:R-:W-:Y:S02]  /*ad30*/  LOP3.LUT R94, R110, 0xff, RZ, 0xc0, !PT ;  /* 0x000000ff6e5e7812 */ /* 0x000fe400078ec0ff */
[----:B------:R-:W-:Y:S01]  /*ad40*/  LOP3.LUT R140, R140, 0xff00, R91, 0xf8, !PT ;  /* 0x0000ff008c8c7812 */ /* 0x000fe200078ef85b */
[----:B------:R-:W-:-:S03]  /*ad50*/  IMAD.WIDE.U32 R90, R90, 0x1000000, RZ ;  /* 0x010000005a5a7825 */ /* 0x000fc600078e00ff */
[----:B------:R-:W-:Y:S01]  /*ad60*/  LOP3.LUT R199, R140, 0xff, R115, 0xf8, !PT ;  /* 0x000000ff8cc77812 */ /* 0x000fe200078ef873 */
[----:B------:R-:W-:-:S04]  /*ad70*/  IMAD.WIDE.U32 R92, R92, 0x10000, RZ ;  /* 0x000100005c5c7825 */ /* 0x000fc800078e00ff */
[----:B------:R-:W-:Y:S01]  /*ad80*/  IMAD.WIDE.U32 R94, R94, 0x100, RZ ;  /* 0x000001005e5e7825 */ /* 0x000fe200078e00ff */
[----:B------:R-:W-:-:S03]  /*ad90*/  LOP3.LUT R91, R93, R199, R91, 0xfe, !PT ;  /* 0x000000c75d5b7212 */ /* 0x000fc600078efe5b */
[----:B0-----:R-:W-:Y:S01]  /*ada0*/  IMAD.WIDE.U32 R88, R122, 0x8, R88 ;  /* 0x000000087a587825 */ /* 0x001fe200078e0058 */
[----:B------:R-:W-:Y:S02]  /*adb0*/  LOP3.LUT R197, R94, R90, R92, 0xfe, !PT ;  /* 0x0000005a5ec57212 */ /* 0x000fe400078efe5c */
[----:B------:R-:W-:Y:S02]  /*adc0*/  LOP3.LUT R91, R91, R95, RZ, 0xfc, !PT ;  /* 0x0000005f5b5b7212 */ /* 0x000fe400078efcff */
[----:B------:R-:W-:-:S05]  /*add0*/  LOP3.LUT R90, R197, 0xff, R108, 0xf8, !PT ;  /* 0x000000ffc55a7812 */ /* 0x000fca00078ef86c */
[----:B------:R1:W-:Y:S02]  /*ade0*/  STG.E.64 desc[UR6][R88.64], R90 ;  /* 0x0000005a58007986 */ /* 0x0003e4000c101b06 */
.L_x_2471:
[----:B------:R-:W-:Y:S02]  /*adf0*/  IMAD.MOV.U32 R142, RZ, RZ, R0 ;  /* 0x000000ffff8e7224 */ /* 0x000fe400078e0000 */
[----:B------:R-:W-:-:S07]  /*ae00*/  VIADD R0, R122, 0x80 ;  /* 0x000000807a007836 */ /* 0x000fce0000000000 */
.L_x_2348:
[----:B------:R-:W-:Y:S05]  /*ae10*/  BSYNC.RECONVERGENT B0 ;  /* 0x0000000000007941 */ /* 0x000fea0003800200 */
.L_x_2347:
        /* <DEDUP_REMOVED lines=35> */
.L_x_2477:
        /* <DEDUP_REMOVED lines=13> */
.L_x_2479:
[----:B------:R-:W-:Y:S05]  /*b120*/  BSYNC.RECONVERGENT B2 ;  /* 0x0000000000027941 */ /* 0x000fea0003800200 */
.L_x_2478:
[----:B------:R-:W-:Y:S01]  /*b130*/  IMAD.WIDE.U32 R94, R134, -0x326172a9, RZ ;  /* 0xcd9e8d57865e7825 */ /* 0x000fe200078e00ff */
[----:B------:R-:W-:-:S04]  /*b140*/  LOP3.LUT R120, R107, R93, R3, 0x96, !PT ;  /* 0x0000005d6b787212 */ /* 0x000fc800078e9603 */
        /* <DEDUP_REMOVED lines=36> */
[----:B------:R-:W-:-:S04]  /*b390*/  LOP3.LUT R93, R101, R94, R121, 0x96, !PT ;  /* 0x0000005e655d7212 */ /* 0x000fc800078e9679 */
[----:B------:R-:W-:Y:S01]  /*b3a0*/  LOP3.LUT R95, R95, R92, R115, 0x96, !PT ;  /* 0x0000005c5f5f7212 */ /* 0x000fe200078e9673 */
[----:B------:R-:W-:-:S04]  /*b3b0*/  IMAD.WIDE.U32 R92, R93, -0x2daee0ad, RZ ;  /* 0xd2511f535d5c7825 */ /* 0x000fc800078e00ff */
[----:B------:R-:W-:-:S04]  /*b3c0*/  IMAD.WIDE.U32 R126, R95, -0x326172a9, RZ ;  /* 0xcd9e8d575f7e7825 */ /* 0x000fc800078e00ff */
[----:B------:R-:W-:Y:S01]  /*b3d0*/  VIADD R115, R3, 0xdb3d7428 ;  /* 0xdb3d742803737836 */ /* 0x000fe20000000000 */
[----:B------:R-:W-:-:S04]  /*b3e0*/  LOP3.LUT R94, R102, R120, R127, 0x96, !PT ;  /* 0x00000078665e7212 */ /* 0x000fc800078e967f */
[----:B------:R-:W-:Y:S01]  /*b3f0*/  LOP3.LUT R115, R115, R114, R93, 0x96, !PT ;  /* 0x0000007273737212 */ /* 0x000fe200078e965d */
[----:B------:R-:W-:-:S04]  /*b400*/  IMAD.WIDE.U32 R94, R94, -0x2daee0ad, RZ ;  /* 0xd2511f535e5e7825 */ /* 0x000fc800078e00ff */
[----:B------:R-:W-:Y:S01]  /*b410*/  IMAD.WIDE.U32 R124, R115, -0x326172a9, RZ ;  /* 0xcd9e8d57737c7825 */ /* 0x000fe200078e00ff */
[----:B------:R-:W-:-:S03]  /*b420*/  IADD3 R115, PT, PT, R3, -0x695add53, RZ ;  /* 0x96a522ad03737810 */ /* 0x000fc60007ffe0ff */
[----:B------:R-:W-:Y:S01]  /*b430*/  VIADD R93, R2, 0x8ff34781 ;  /* 0x8ff34781025d7836 */ /* 0x000fe20000000000 */
[----:B------:R-:W-:Y:S01]  /*b440*/  LOP3.LUT R130, R115, R92, R95, 0x96, !PT ;  /* 0x0000005c73827212 */ /* 0x000fe200078e965f */
[----:B------:R-:W-:Y:S02]  /*b450*/  IMAD.MOV.U32 R140, RZ, RZ, R94 ;  /* 0x000000ffff8c7224 */ /* 0x000fe400078e005e */
[----:B------:R-:W-:Y:S02]  /*b460*/  HFMA2 R94, -RZ, RZ, 0, 0 ;  /* 0x00000000ff5e7431 */ /* 0x000fe400000001ff */
[----:B------:R-:W-:Y:S01]  /*b470*/  IMAD.MOV.U32 R92, RZ, RZ, R142 ;  /* 0x000000ffff5c7224 */ /* 0x000fe200078e008e */
[----:B------:R-:W-:-:S07]  /*b480*/  LOP3.LUT R126, R93, R126, R125, 0x96, !PT ;  /* 0x0000007e5d7e7212 */ /* 0x000fce00078e967d */
.L_x_2476:
[----:B------:R-:W-:Y:S05]  /*b490*/  BSYNC.RECONVERGENT B1 ;  /* 0x0000000000017941 */ /* 0x000fea0003800200 */
.L_x_2475:
[----:B------:R-:W0:Y:S01]  /*b4a0*/  LDC R148, c[0x0][0x404] ;  /* 0x00010100ff947b82 */ /* 0x000e220000000800 */
[----:B------:R-:W-:Y:S01]  /*b4b0*/  I2FP.F32.U32 R93, R92 ;  /* 0x0000005c005d7245 */ /* 0x000fe20000201000 */
[----:B------:R-:W-:Y:S01]  /*b4c0*/  IMAD.MOV.U32 R152, RZ, RZ, 0x2f800000 ;  /* 0x2f800000ff987424 */ /* 0x000fe200078e00ff */
[----:B------:R-:W-:Y:S01]  /*b4d0*/  ISETP.NE.AND P3, PT, R94, 0x1, PT ;  /* 0x000000015e00780c */ /* 0x000fe20003f65270 */
[----:B-----5:R-:W-:Y:S01]  /*b4e0*/  HADD2.F32 R95, -RZ, R88.H0_H0 ;  /* 0x20000058ff5f7230 */ /* 0x020fe20000004100 */
[----:B------:R-:W-:Y:S01]  /*b4f0*/  LOP3.LUT R138, R138, 0xffffffef, RZ, 0xc0, !PT ;  /* 0xffffffef8a8a7812 */ /* 0x000fe200078ec0ff */
[----:B------:R-:W-:Y:S01]  /*b500*/  FFMA.FTZ R93, R93, R152, 1.1641532182693481445e-10 ;  /* 0x2f0000005d5d7423 */ /* 0x000fe20000010098 */
[----:B------:R-:W-:Y:S01]  /*b510*/  BSSY.RECONVERGENT B1, `(.L_x_2480) ;  /* 0x0000056000017945 */ /* 0x000fe20003800200 */
[----:B------:R-:W1:Y:S01]  /*b520*/  LDC R150, c[0x0][0x408] ;  /* 0x00010200ff967b82 */ /* 0x000e620000000800 */
[----:B------:R-:W-:Y:S01]  /*b530*/  IMAD.MOV.U32 R110, RZ, RZ, 0x2 ;  /* 0x00000002ff6e7424 */ /* 0x000fe200078e00ff */
[----:B------:R-:W-:-:S02]  /*b540*/  MOV R92, R124 ;  /* 0x0000007c005c7202 */ /* 0x000fc40000000f00 */
        /* <DEDUP_REMOVED lines=14> */
.L_x_2482:
        /* <DEDUP_REMOVED lines=13> */
.L_x_2484:
[----:B------:R-:W-:Y:S05]  /*b700*/  BSYNC.RECONVERGENT B2 ;  /* 0x0000000000027941 */ /* 0x000fea0003800200 */
.L_x_2483:
[----:B------:R-:W-:Y:S01]  /*b710*/  IMAD.WIDE.U32 R94, R134, -0x326172a9, RZ ;  /* 0xcd9e8d57865e7825 */ /* 0x000fe200078e00ff */
[----:B------:R-:W-:-:S03]  /*b720*/  LOP3.LUT R120, R107, R93, R3, 0x96, !PT ;  /* 0x0000005d6b787212 */ /* 0x000fc600078e9603 */
[----:B------:R-:W-:Y:S01]  /*b730*/  IMAD.MOV.U32 R110, RZ, RZ, RZ ;  /* 0x000000ffff6e7224 */ /* 0x000fe200078e00ff */
        /* <DEDUP_REMOVED lines=48> */
[----:B------:R-:W-:Y:S02]  /*ba40*/  LOP3.LUT R130, R115, R92, R95, 0x96, !PT ;  /* 0x0000005c73827212 */ /* 0x000fe400078e965f */
[----:B------:R-:W-:Y:S01]  /*ba50*/  MOV R92, R140 ;  /* 0x0000008c005c7202 */ /* 0x000fe20000000f00 */
[----:B------:R-:W-:-:S07]  /*ba60*/  IMAD.MOV.U32 R140, RZ, RZ, R94 ;  /* 0x000000ffff8c7224 */ /* 0x000fce00078e005e */
.L_x_2481:
[----:B------:R-:W-:Y:S05]  /*ba70*/  BSYNC.RECONVERGENT B1 ;  /* 0x0000000000017941 */ /* 0x000fea0003800200 */
.L_x_2480:
        /* <DEDUP_REMOVED lines=9> */
[----:B------:R-:W-:-:S05]  /*bb10*/  FSEL R93, R95, RZ, !P2 ;  /* 0x000000ff5f5d7208 */ /* 0x000fca0005000000 */
[----:B------:R-:W-:Y:S01]  /*bb20*/  FADD.FTZ R92, R108, R93 ;  /* 0x0000005d6c5c7221 */ /* 0x000fe20000010000 */
[----:B------:R-:W-:-:S03]  /*bb30*/  SEL R108, RZ, 0x1, P2 ;  /* 0x00000001ff6c7807 */ /* 0x000fc60001000000 */
[----:B------:R-:W-:Y:S01]  /*bb40*/  @P1 FADD.FTZ R123, R123, R92 ;  /* 0x0000005c7b7b1221 */ /* 0x000fe20000010000 */
[----:B------:R-:W-:Y:S01]  /*bb50*/  @!P1 MOV R123, R92 ;  /* 0x0000005c007b9202 */ /* 0x000fe20000000f00 */
[----:B------:R-:W-:-:S03]  /*bb60*/  IMAD.MOV.U32 R92, RZ, RZ, R124 ;  /* 0x000000ffff5c7224 */ /* 0x000fc600078e007c */
        /* <DEDUP_REMOVED lines=10> */
.L_x_2487:
        /* <DEDUP_REMOVED lines=13> */
.L_x_2489:
[----:B------:R-:W-:Y:S05]  /*bce0*/  BSYNC.RECONVERGENT B2 ;  /* 0x0000000000027941 */ /* 0x000fea0003800200 */
.L_x_2488:
        /* <DEDUP_REMOVED lines=49> */
[----:B------:R-:W-:-:S05]  /*c000*/  VIADD R115, R3, 0x96a522ad ;  /* 0x96a522ad03737836 */ /* 0x000fca0000000000 */
[----:B------:R-:W-:Y:S01]  /*c010*/  LOP3.LUT R130, R115, R92, R95, 0x96, !PT ;  /* 0x0000005c73827212 */ /* 0x000fe200078e965f */
[----:B------:R-:W-:Y:S01]  /*c020*/  IMAD.MOV.U32 R92, RZ, RZ, R140 ;  /* 0x000000ffff5c7224 */ /* 0x000fe200078e008c */
[----:B------:R-:W-:Y:S01]  /*c030*/  MOV R140, R94 ;  /* 0x0000005e008c7202 */ /* 0x000fe20000000f00 */
[----:B------:R-:W-:-:S07]  /*c040*/  IMAD.MOV.U32 R94, RZ, RZ, RZ ;  /* 0x000000ffff5e7224 */ /* 0x000fce00078e00ff */
.L_x_2486:
[----:B------:R-:W-:Y:S05]  /*c050*/  BSYNC.RECONVERGENT B1 ;  /* 0x0000000000017941 */ /* 0x000fea0003800200 */
.L_x_2485:
[----:B------:R-:W-:Y:S01]  /*c060*/  I2FP.F32.U32 R93, R92 ;  /* 0x0000005c005d7245 */ /* 0x000fe20000201000 */
[----:B------:R-:W-:Y:S01]  /*c070*/  HADD2.F32 R95, -RZ, R88.H1_H1 ;  /* 0x30000058ff5f7230 */ /* 0x000fe20000004100 */
[----:B------:R-:W-:Y:S01]  /*c080*/  ISETP.NE.AND P2, PT, R94, 0x1, PT ;  /* 0x000000015e00780c */ /* 0x000fe20003f45270 */
[----:B------:R-:W-:Y:S01]  /*c090*/  BSSY.RECONVERGENT B1, `(.L_x_2490) ;  /* 0x0000057000017945 */ /* 0x000fe20003800200 */
[----:B------:R-:W-:Y:S01]  /*c0a0*/  LOP3.LUT R138, R138, 0xfffffff7, RZ, 0xc0, !PT ;  /* 0xfffffff78a8a7812 */ /* 0x000fe200078ec0ff */
[----:B------:R-:W-:Y:S01]  /*c0b0*/  FFMA.FTZ R93, R93, R152, 1.1641532182693481445e-10 ;  /* 0x2f0000005d5d7423 */ /* 0x000fe20000010098 */
[----:B------:R-:W-:Y:S01]  /*c0c0*/  FMUL.FTZ R95, R95, R150 ;  /* 0x000000965f5f7220 */ /* 0x000fe20000410000 */
[----:B------:R-:W-:Y:S01]  /*c0d0*/  IMAD.MOV.U32 R92, RZ, RZ, 0x2 ;  /* 0x00000002ff5c7424 */ /* 0x000fe200078e00ff */
[----:B------:R-:W-:Y:S02]  /*c0e0*/  MOV R88, R124 ;  /* 0x0000007c00587202 */ /* 0x000fe40000000f00 */
[----:B------:R-:W-:-:S04]  /*c0f0*/  FSETP.GTU.FTZ.AND P3, PT, R93, R148, PT ;  /* 0x000000945d00720b */ /* 0x000fc80003f7c000 */
        /* <DEDUP_REMOVED lines=12> */
.L_x_2492:
        /* <DEDUP_REMOVED lines=13> */
.L_x_2494:
[----:B------:R-:W-:Y:S05]  /*c290*/  BSYNC.RECONVERGENT B2 ;  /* 0x0000000000027941 */ /* 0x000fea0003800200 */
.L_x_2493:
[----:B------:R-:W-:Y:S01]  /*c2a0*/  IMAD.WIDE.U32 R94, R134, -0x326172a9, RZ ;  /* 0xcd9e8d57865e7825 */ /* 0x000fe200078e00ff */
[----:B------:R-:W-:Y:S02]  /*c2b0*/  LOP3.LUT R120, R107, R93, R3, 0x96, !PT ;  /* 0x0000005d6b787212 */ /* 0x000fe400078e9603 */
[----:B------:R-:W-:Y:S02]  /*c2c0*/  MOV R88, R140 ;  /* 0x0000008c00587202 */ /* 0x000fe40000000f00 */
        /* <DEDUP_REMOVED lines=48> */
[----:B------:R-:W-:-:S03]  /*c5d0*/  IMAD.MOV.U32 R140, RZ, RZ, R94 ;  /* 0x000000ffff8c7224 */ /* 0x000fc600078e005e */
[----:B------:R-:W-:Y:S01]  /*c5e0*/  LOP3.LUT R130, R115, R92, R95, 0x96, !PT ;  /* 0x0000005c73827212 */ /* 0x000fe200078e965f */
[----:B------:R-:W-:-:S07]  /*c5f0*/  IMAD.MOV.U32 R92, RZ, RZ, RZ ;  /* 0x000000ffff5c7224 */ /* 0x000fce00078e00ff */
.L_x_2491:
[----:B------:R-:W-:Y:S05]  /*c600*/  BSYNC.RECONVERGENT B1 ;  /* 0x0000000000017941 */ /* 0x000fea0003800200 */
.L_x_2490:
        /* <DEDUP_REMOVED lines=8> */
[----:B------:R-:W-:-:S05]  /*c690*/  FSEL R93, R95, RZ, !P2 ;  /* 0x000000ff5f5d7208 */ /* 0x000fca0005000000 */
[----:B------:R-:W-:Y:S01]  /*c6a0*/  FADD.FTZ R88, R110, R93 ;  /* 0x0000005d6e587221 */ /* 0x000fe20000010000 */
[----:B------:R-:W-:Y:S02]  /*c6b0*/  SEL R110, RZ, 0x1, P2 ;  /* 0x00000001ff6e7807 */ /* 0x000fe40001000000 */
[----:B------:R-:W-:Y:S01]  /*c6c0*/  ISETP.NE.AND P2, PT, R92, 0x1, PT ;  /* 0x000000015c00780c */ /* 0x000fe20003f45270 */
[----:B------:R-:W-:Y:S01]  /*c6d0*/  @P1 FADD.FTZ R125, R125, R88 ;  /* 0x000000587d7d1221 */ /* 0x000fe20000010000 */
[----:B------:R-:W-:Y:S01]  /*c6e0*/  @!P1 MOV R125, R88 ;  /* 0x00000058007d9202 */ /* 0x000fe20000000f00 */
[----:B------:R-:W-:-:S03]  /*c6f0*/  IMAD.MOV.U32 R88, RZ, RZ, R124 ;  /* 0x000000ffff587224 */ /* 0x000fc600078e007c */
[----:B------:R-:W-:-:S07]  /*c700*/  F2FP.F16.F32.PACK_AB R144, RZ, R125 ;  /* 0x0000007dff90723e */ /* 0x000fce00000000ff */
        /* <DEDUP_REMOVED lines=9> */
.L_x_2497:
        /* <DEDUP_REMOVED lines=13> */
.L_x_2499:
[----:B------:R-:W-:Y:S05]  /*c870*/  BSYNC.RECONVERGENT B2 ;  /* 0x0000000000027941 */ /* 0x000fea0003800200 */
.L_x_2498:
[----:B------:R-:W-:Y:S01]  /*c880*/  IMAD.WIDE.U32 R94, R134, -0x326172a9, RZ ;  /* 0xcd9e8d57865e7825 */ /* 0x000fe200078e00ff */
[----:B------:R-:W-:Y:S02]  /*c890*/  LOP3.LUT R120, R107, R93, R3, 0x96, !PT ;  /* 0x0000005d6b787212 */ /* 0x000fe400078e9603 */
[----:B------:R-:W-:Y:S02]  /*c8a0*/  MOV R88, R140 ;  /* 0x0000008c00587202 */ /* 0x000fe40000000f00 */
        /* <DEDUP_REMOVED lines=48> */
[----:B------:R-:W-:Y:S01]  /*cbb0*/  IMAD.MOV.U32 R140, RZ, RZ, R94 ;  /* 0x000000ffff8c7224 */ /* 0x000fe200078e005e */
[----:B------:R-:W-:Y:S01]  /*cbc0*/  LOP3.LUT R130, R121, R92, R95, 0x96, !PT ;  /* 0x0000005c79827212 */ /* 0x000fe200078e965f */
[----:B------:R-:W-:Y:S02]  /*cbd0*/  IMAD.MOV.U32 R124, RZ, RZ, R114 ;  /* 0x000000ffff7c7224 */ /* 0x000fe400078e0072 */
[----:B------:R-:W-:-:S07]  /*cbe0*/  IMAD.MOV.U32 R94, RZ, RZ, RZ ;  /* 0x000000ffff5e7224 */ /* 0x000fce00078e00ff */
.L_x_2496:
[----:B------:R-:W-:Y:S05]  /*cbf0*/  BSYNC.RECONVERGENT B1 ;  /* 0x0000000000017941 */ /* 0x000fea0003800200 */
.L_x_2495:
[----:B------:R-:W-:Y:S01]  /*cc00*/  I2FP.F32.U32 R93, R88 ;  /* 0x00000058005d7245 */ /* 0x000fe20000201000 */
[----:B------:R-:W-:Y:S01]  /*cc10*/  HADD2.F32 R95, -RZ, R89.H0_H0 ;  /* 0x20000059ff5f7230 */ /* 0x000fe20000004100 */
        /* <DEDUP_REMOVED lines=20> */
.L_x_2502:
        /* <DEDUP_REMOVED lines=13> */
.L_x_2504:
[----:B------:R-:W-:Y:S05]  /*ce30*/  BSYNC.RECONVERGENT B2 ;  /* 0x0000000000027941 */ /* 0x000fea0003800200 */
.L_x_2503:
[----:B------:R-:W-:Y:S01]  /*ce40*/  IMAD.WIDE.U32 R94, R134, -0x326172a9, RZ ;  /* 0xcd9e8d57865e7825 */ /* 0x000fe200078e00ff */
[----:B------:R-:W-:-:S03]  /*ce50*/  LOP3.LUT R120, R107, R93, R3, 0x96, !PT ;  /* 0x0000005d6b787212 */ /* 0x000fc600078e9603 */
[----:B------:R-:W-:Y:S01]  /*ce60*/  IMAD.MOV.U32 R88, RZ, RZ, R140 ;  /* 0x000000ffff587224 */ /* 0x000fe200078e008c */
        /* <DEDUP_REMOVED lines=52> */
.L_x_2501:
[----:B------:R-:W-:Y:S05]  /*d1b0*/  BSYNC.RECONVERGENT B1 ;  /* 0x0000000000017941 */ /* 0x000fea0003800200 */
.L_x_2500:
        /* <DEDUP_REMOVED lines=25> */
.L_x_2507:
        /* <DEDUP_REMOVED lines=13> */
.L_x_2509:
[----:B------:R-:W-:Y:S05]  /*d420*/  BSYNC.RECONVERGENT B2 ;  /* 0x0000000000027941 */ /* 0x000fea0003800200 */
.L_x_2508:
[----:B------:R-:W-:Y:S01]  /*d430*/  IMAD.WIDE.U32 R94, R134, -0x326172a9, RZ ;  /* 0xcd9e8d57865e7825 */ /* 0x000fe200078e00ff */
[----:B------:R-:W-:-:S03]  /*d440*/  LOP3.LUT R120, R107, R93, R3, 0x96, !PT ;  /* 0x0000005d6b787212 */ /* 0x000fc600078e9603 */
        /* <DEDUP_REMOVED lines=51> */
[----:B------:R-:W-:Y:S01]  /*d780*/  IMAD.MOV.U32 R94, RZ, RZ, RZ ;  /* 0x000000ffff5e7224 */ /* 0x000fe200078e00ff */
[----:B------:R-:W-:-:S07]  /*d790*/  MOV R140, R114 ;  /* 0x00000072008c7202 */ /* 0x000fce0000000f00 */
.L_x_2506:
[----:B------:R-:W-:Y:S05]  /*d7a0*/  BSYNC.RECONVERGENT B1 ;  /* 0x0000000000017941 */ /* 0x000fea0003800200 */
.L_x_2505:
[----:B------:R-:W-:Y:S01]  /*d7b0*/  I2FP.F32.U32 R93, R88 ;  /* 0x00000058005d7245 */ /* 0x000fe20000201000 */
[----:B------:R-:W-:Y:S01]  /*d7c0*/  HADD2.F32 R89, -RZ, R89.H1_H1 ;  /* 0x30000059ff597230 */ /* 0x000fe20000004100 */
        /* <DEDUP_REMOVED lines=20> */
.L_x_2512:
        /* <DEDUP_REMOVED lines=13> */
.L_x_2514:
[----:B------:R-:W-:Y:S05]  /*d9e0*/  BSYNC.RECONVERGENT B2 ;  /* 0x0000000000027941 */ /* 0x000fea0003800200 */
.L_x_2513:
        /* <DEDUP_REMOVED lines=55> */
.L_x_2511:
[----:B------:R-:W-:Y:S05]  /*dd60*/  BSYNC.RECONVERGENT B1 ;  /* 0x0000000000017941 */ /* 0x000fea0003800200 */
.L_x_2510:
        /* <DEDUP_REMOVED lines=25> */
.L_x_2517:
        /* <DEDUP_REMOVED lines=13> */
.L_x_2519:
[----:B------:R-:W-:Y:S05]  /*dfd0*/  BSYNC.RECONVERGENT B2 ;  /* 0x0000000000027941 */ /* 0x000fea0003800200 */
.L_x_2518:
        /* <DEDUP_REMOVED lines=53> */
[----:B------:R-:W-:Y:S02]  /*e330*/  IMAD.MOV.U32 R140, RZ, RZ, R94 ;  /* 0x000000ffff8c7224 */ /* 0x000fe400078e005e */
[----:B------:R-:W-:-:S07]  /*e340*/  HFMA2 R94, -RZ, RZ, 0, 0 ;  /* 0x00000000ff5e7431 */ /* 0x000fce00000001ff */
.L_x_2516:
[----:B------:R-:W-:Y:S05]  /*e350*/  BSYNC.RECONVERGENT B1 ;  /* 0x0000000000017941 */ /* 0x000fea0003800200 */
.L_x_2515:
        /* <DEDUP_REMOVED lines=20> */
.L_x_2522:
        /* <DEDUP_REMOVED lines=13> */
.L_x_2524:
[----:B------:R-:W-:Y:S05]  /*e570*/  BSYNC.RECONVERGENT B2 ;  /* 0x0000000000027941 */ /* 0x000fea0003800200 */
.L_x_2523:
[----:B------:R-:W-:Y:S01]  /*e580*/  IMAD.WIDE.U32 R92, R134, -0x326172a9, RZ ;  /* 0xcd9e8d57865c7825 */ /* 0x000fe200078e00ff */
[----:B------:R-:W-:Y:S02]  /*e590*/  LOP3.LUT R120, R107, R89, R3, 0x96, !PT ;  /* 0x000000596b787212 */ /* 0x000fe400078e9603 */
[----:B------:R-:W-:Y:S02]  /*e5a0*/  IADD3 R115, PT, PT, R3, 0x76cf5d0a, RZ ;  /* 0x76cf5d0a03737810 */ /* 0x000fe40007ffe0ff */
        /* <DEDUP_REMOVED lines=49> */
[----:B------:R-:W-:Y:S01]  /*e8c0*/  IMAD.MOV.U32 R92, RZ, RZ, RZ ;  /* 0x000000ffff5c7224 */ /* 0x000fe200078e00ff */
[----:B------:R-:W-:Y:S01]  /*e8d0*/  MOV R88, R140 ;  /* 0x0000008c00587202 */ /* 0x000fe20000000f00 */
[----:B------:R-:W-:-:S07]  /*e8e0*/  IMAD.MOV.U32 R140, RZ, RZ, R94 ;  /* 0x000000ffff8c7224 */ /* 0x000fce00078e005e */
.L_x_2521:
[----:B------:R-:W-:Y:S05]  /*e8f0*/  BSYNC.RECONVERGENT B1 ;  /* 0x0000000000017941 */ /* 0x000fea0003800200 */
.L_x_2520:
        /* <DEDUP_REMOVED lines=25> */
.L_x_2527:
        /* <DEDUP_REMOVED lines=13> */
.L_x_2529:
[----:B------:R-:W-:Y:S05]  /*eb60*/  BSYNC.RECONVERGENT B2 ;  /* 0x0000000000027941 */ /* 0x000fea0003800200 */
.L_x_2528:
        /* <DEDUP_REMOVED lines=55> */
.L_x_2526:
[----:B------:R-:W-:Y:S05]  /*eee0*/  BSYNC.RECONVERGENT B1 ;  /* 0x0000000000017941 */ /* 0x000fea0003800200 */
.L_x_2525:
        /* <DEDUP_REMOVED lines=20> */
.L_x_2532:
        /* <DEDUP_REMOVED lines=13> */
.L_x_2534:
[----:B------:R-:W-:Y:S05]  /*f100*/  BSYNC.RECONVERGENT B2 ;  /* 0x0000000000027941 */ /* 0x000fea0003800200 */
.L_x_2533:
[----:B------:R-:W-:Y:S01]  /*f110*/  IMAD.WIDE.U32 R120, R134, -0x326172a9, RZ ;  /* 0xcd9e8d5786787825 */ /* 0x000fe200078e00ff */
[----:B------:R-:W-:-:S04]  /*f120*/  LOP3.LUT R88, R107, R95, R3, 0x96, !PT ;  /* 0x0000005f6b587212 */ /* 0x000fc800078e9603 */
        /* <DEDUP_REMOVED lines=53> */
.L_x_2531:
[----:B------:R-:W-:Y:S05]  /*f480*/  BSYNC.RECONVERGENT B1 ;  /* 0x0000000000017941 */ /* 0x000fea0003800200 */
.L_x_2530:
[----:B------:R-:W-:Y:S01]  /*f490*/  I2FP.F32.U32 R89, R88 ;  /* 0x0000005800597245 */ /* 0x000fe20000201000 */
[----:B------:R-:W-:Y:S01]  /*f4a0*/  HADD2.F32 R93, -RZ, R86.H1_H1 ;  /* 0x30000056ff5d7230 */ /* 0x000fe20000004100 */
[----:B------:R-:W-:Y:S01]  /*f4b0*/  BSSY.RECONVERGENT B1, `(.L_x_2535) ;  /* 0x000005c000017945 */ /* 0x000fe20003800200 */
[----:B------:R-:W-:Y:S02]  /*f4c0*/  @P1 HADD2.F32 R161, -RZ, R82.H1_H1 ;  /* 0x30000052ffa11230 */ /* 0x000fe40000004100 */
        /* <DEDUP_REMOVED lines=21> */
.L_x_2537:
        /* <DEDUP_REMOVED lines=13> */
.L_x_2539:
[----:B------:R-:W-:Y:S05]  /*f6f0*/  BSYNC.RECONVERGENT B2 ;  /* 0x0000000000027941 */ /* 0x000fea0003800200 */
.L_x_2538:
[----:B------:R-:W-:Y:S01]  /*f700*/  IMAD.WIDE.U32 R162, R134, -0x326172a9, RZ ;  /* 0xcd9e8d5786a27825 */ /* 0x000fe200078e00ff */
[----:B------:R-:W-:-:S03]  /*f710*/  LOP3.LUT R88, R107, R95, R3, 0x96, !PT ;  /* 0x0000005f6b587212 */ /* 0x000fc600078e9603 */
[----:B------:R-:W-:Y:S01]  /*f720*/  VIADD R121, R3, 0xbb67ae85 ;  /* 0xbb67ae8503797836 */ /* 0x000fe20000000000 */
[----:B------:R-:W-:Y:S01]  /*f730*/  LOP3.LUT R92, R105, R163, R2, 0x96, !PT ;  /* 0x000000a3695c7212 */ /* 0x000fe200078e9602 */
        /* <DEDUP_REMOVED lines=51> */
.L_x_2536:
[----:B------:R-:W-:Y:S05]  /*fa70*/  BSYNC.RECONVERGENT B1 ;  /* 0x0000000000017941 */ /* 0x000fea0003800200 */
.L_x_2535:
[----:B------:R-:W-:Y:S01]  /*fa80*/  I2FP.F32.U32 R89, R89 ;  /* 0x0000005900597245 */ /* 0x000fe20000201000 */
[----:B------:R-:W-:Y:S01]  /*fa90*/  HADD2.F32 R93, -RZ, R91.H0_H0 ;  /* 0x2000005bff5d7230 */ /* 0x000fe20000004100 */
        /* <DEDUP_REMOVED lines=18> */
.L_x_2542:
        /* <DEDUP_REMOVED lines=13> */
.L_x_2544:
[----:B------:R-:W-:Y:S05]  /*fc90*/  BSYNC.RECONVERGENT B2 ;  /* 0x0000000000027941 */ /* 0x000fea0003800200 */
.L_x_2543:
[----:B------:R-:W-:Y:S01]  /*fca0*/  IMAD.WIDE.U32 R162, R134, -0x326172a9, RZ ;  /* 0xcd9e8d5786a27825 */ /* 0x000fe200078e00ff */
[----:B------:R-:W-:Y:S02]  /*fcb0*/  LOP3.LUT R88, R107, R95, R3, 0x96, !PT ;  /* 0x0000005f6b587212 */ /* 0x000fe400078e9603 */
        /* <DEDUP_REMOVED lines=21> */
[----:B------:R-:W-:Y:S02]  /*fe10*/  IADD3 R121, PT, PT, R3, -0x56f99767, RZ ;  /* 0xa906689903797810 */ /* 0x000fe40007ffe0ff */
        /* <DEDUP_REMOVED lines=31> */
.L_x_2541:
[----:B------:R-:W-:Y:S05]  /*10010*/  BSYNC.RECONVERGENT B1 ;  /* 0x0000000000017941 */ /* 0x000fea0003800200 */
.L_x_2540:
[----:B------:R-:W-:Y:S01]  /*10020*/  I2FP.F32.U32 R89, R88 ;  /* 0x0000005800597245 */ /* 0x000fe20000201000 */
[----:B------:R-:W-:Y:S01]  /*10030*/  HADD2.F32 R93, -RZ, R87.H0_H0 ;  /* 0x20000057ff5d7230 */ /* 0x000fe20000004100 */
[----:B------:R-:W-:Y:S01]  /*10040*/  BSSY.RECONVERGENT B1, `(.L_x_2545) ;  /* 0x000005c000017945 */ /* 0x000fe20003800200 */
[----:B------:R-:W-:Y:S02]  /*10050*/  @P1 HADD2.F32 R163, -RZ, R83.H0_H0 ;  /* 0x20000053ffa31230 */ /* 0x000fe40000004100 */
        /* <DEDUP_REMOVED lines=21> */
.L_x_2547:
        /* <DEDUP_REMOVED lines=13> */
.L_x_2549:
[----:B------:R-:W-:Y:S05]  /*10280*/  BSYNC.RECONVERGENT B2 ;  /* 0x0000000000027941 */ /* 0x000fea0003800200 */
.L_x_2548:
        /* <DEDUP_REMOVED lines=48> */
[----:B------:R-:W-:-:S03]  /*10590*/  MOV R124, R94 ;  /* 0x0000005e007c7202 */ /* 0x000fc60000000f00 */
[----:B------:R-:W-:Y:S01]  /*105a0*/  VIADD R89, R2, 0x8ff34781 ;  /* 0x8ff3478102597836 */ /* 0x000fe20000000000 */
[----:B------:R-:W-:Y:S01]  /*105b0*/  LOP3.LUT R130, R195, R88, R93, 0x96, !PT ;  /* 0x00000058c3827212 */ /* 0x000fe200078e965d */
[----:B------:R-:W-:Y:S02]  /*105c0*/  HFMA2 R93, -RZ, RZ, 0, 0 ;  /* 0x00000000ff5d7431 */ /* 0x000fe400000001ff */
[----:B------:R-:W-:Y:S01]  /*105d0*/  IMAD.MOV.U32 R88, RZ, RZ, R140 ;  /* 0x000000ffff587224 */ /* 0x000fe200078e008c */
[----:B------:R-:W-:Y:S01]  /*105e0*/  LOP3.LUT R126, R89, R196, R95, 0x96, !PT ;  /* 0x000000c4597e7212 */ /* 0x000fe200078e965f */
[----:B------:R-:W-:-:S07]  /*105f0*/  IMAD.MOV.U32 R140, RZ, RZ, R92 ;  /* 0x000000ffff8c7224 */ /* 0x000fce00078e005c */
.L_x_2546:
[----:B------:R-:W-:Y:S05]  /*10600*/  BSYNC.RECONVERGENT B1 ;  /* 0x0000000000017941 */ /* 0x000fea0003800200 */
.L_x_2545:
[----:B------:R-:W-:Y:S01]  /*10610*/  I2FP.F32.U32 R89, R88 ;  /* 0x0000005800597245 */ /* 0x000fe20000201000 */
[----:B------:R-:W-:Y:S01]  /*10620*/  HADD2.F32 R91, -RZ, R91.H1_H1 ;  /* 0x3000005bff5b7230 */ /* 0x000fe20000004100 */
        /* <DEDUP_REMOVED lines=18> */
.L_x_2552:
        /* <DEDUP_REMOVED lines=15> */
.L_x_2554:
[----:B------:R-:W-:Y:S05]  /*10840*/  BSYNC.RECONVERGENT B2 ;  /* 0x0000000000027941 */ /* 0x000fea0003800200 */
.L_x_2553:
        /* <DEDUP_REMOVED lines=55> */
.L_x_2551:
[----:B------:R-:W-:Y:S05]  /*10bc0*/  BSYNC.RECONVERGENT B1 ;  /* 0x0000000000017941 */ /* 0x000fea0003800200 */
.L_x_2550:
[----:B------:R-:W-:Y:S01]  /*10bd0*/  I2FP.F32.U32 R89, R88 ;  /* 0x0000005800597245 */ /* 0x000fe20000201000 */
[----:B------:R-:W-:Y:S01]  /*10be0*/  HADD2.F32 R93, -RZ, R87.H1_H1 ;  /* 0x30000057ff5d7230 */ /* 0x000fe20000004100 */
[----:B------:R-:W-:Y:S01]  /*10bf0*/  PRMT R90, R154, 0x5410, R90 ;  /* 0x000054109a5a7816 */ /* 0x000fe2000000005a */
[----:B------:R-:W-:Y:S02]  /*10c00*/  @P1 HADD2.F32 R195, -RZ, R83.H1_H1 ;  /* 0x30000053ffc31230 */ /* 0x000fe40000004100 */
[----:B------:R-:W-:Y:S01]  /*10c10*/  FFMA.FTZ R89, R89, R152, 1.1641532182693481445e-10 ;  /* 0x2f00000059597423 */ /* 0x000fe20000010098 */
[----:B------:R-:W-:-:S04]  /*10c20*/  FMUL.FTZ R88, R93, R150 ;  /* 0x000000965d587220 */ /* 0x000fc80000410000 */
[----:B------:R-:W-:Y:S02]  /*10c30*/  FSETP.GTU.FTZ.AND P6, PT, R89, R148, PT ;  /* 0x000000945900720b */ /* 0x000fe40003fdc000 */
[----:B------:R-:W-:Y:S02]  /*10c40*/  PRMT R89, R128, 0x5410, R146 ;  /* 0x0000541080597816 */ /* 0x000fe40000000092 */
[----:B------:R-:W-:-:S05]  /*10c50*/  FSEL R88, R88, RZ, !P6 ;  /* 0x000000ff58587208 */ /* 0x000fca0007000000 */
[----:B------:R-:W-:-:S04]  /*10c60*/  FADD.FTZ R88, R91, R88 ;  /* 0x000000585b587221 */ /* 0x000fc80000010000 */
[----:B------:R-:W-:Y:S01]  /*10c70*/  @P1 FADD.FTZ R195, R195, R88 ;  /* 0x00000058c3c31221 */ /* 0x000fe20000010000 */
[----:B------:R-:W-:Y:S02]  /*10c80*/  @!P1 MOV R195, R88 ;  /* 0x0000005800c39202 */ /* 0x000fe40000000f00 */
[----:B------:R-:W-:Y:S02]  /*10c90*/  SEL R88, RZ, 0x1, P6 ;  /* 0x00000001ff587807 */ /* 0x000fe40003000000 */
[----:B------:R-:W-:Y:S02]  /*10ca0*/  F2FP.F16.F32.PACK_AB R91, RZ, R195 ;  /* 0x000000c3ff5b723e */ /* 0x000fe400000000ff */
[----:B------:R-:W-:Y:S02]  /*10cb0*/  PRMT R128, R88, 0x7610, R128 ;  /* 0x0000761058807816 */ /* 0x000fe40000000080 */
[----:B------:R-:W-:Y:S02]  /*10cc0*/  PRMT R88, R142, 0x5410, R144 ;  /* 0x000054108e587816 */ /* 0x000fe40000000090 */
[----:B------:R-:W-:Y:S01]  /*10cd0*/  PRMT R91, R156, 0x5410, R91 ;  /* 0x000054109c5b7816 */ /* 0x000fe2000000005b */
[----:B------:R-:W-:Y:S06]  /*10ce0*/  BRA `(.L_x_2555) ;  /* 0x0000002c00e07947 */ /* 0x000fec0003800000 */
.L_x_2474:
        /* <DEDUP_REMOVED lines=16> */
.L_x_2558:
        /* <DEDUP_REMOVED lines=13> */
.L_x_2560:
[----:B------:R-:W-:Y:S05]  /*10ec0*/  BSYNC.RECONVERGENT B2 ;  /* 0x0000000000027941 */ /* 0x000fea0003800200 */
.L_x_2559:
        /* <DEDUP_REMOVED lines=51> */
[----:B------:R-:W-:Y:S01]  /*11200*/  IMAD.MOV.U32 R94, RZ, RZ, RZ ;  /* 0x000000ffff5e7224 */ /* 0x000fe200078e00ff */
[----:B------:R-:W-:Y:S02]  /*11210*/  LOP3.LUT R130, R95, R92, R157, 0x96, !PT ;  /* 0x0000005c5f827212 */ /* 0x000fe400078e969d */
[----:B------:R-:W-:-:S07]  /*11220*/  MOV R92, R142 ;  /* 0x0000008e005c7202 */ /* 0x000fce0000000f00 */
.L_x_2557:
[----:B------:R-:W-:Y:S05]  /*11230*/  BSYNC.RECONVERGENT B1 ;  /* 0x0000000000017941 */ /* 0x000fea0003800200 */
.L_x_2556:
        /* <DEDUP_REMOVED lines=10> */
[----:B------:R-:W-:-:S02]  /*112e0*/  HFMA2 R127, -RZ, RZ, 0, 1.1920928955078125e-07 ;  /* 0x00000002ff7f7431 */ /* 0x000fc400000001ff */
[----:B0-----:R-:W-:Y:S01]  /*112f0*/  FMUL.FTZ R95, R95, R146 ;  /* 0x000000925f5f7220 */ /* 0x001fe20000410000 */
[----:B-1----:R-:W-:-:S04]  /*11300*/  FSETP.GTU.FTZ.AND P2, PT, R93, R148, PT ;  /* 0x000000945d00720b */ /* 0x002fc80003f5c000 */
[----:B------:R-:W-:Y:S02]  /*11310*/  FSEL R123, R95, RZ, !P2 ;  /* 0x000000ff5f7b7208 */ /* 0x000fe40005000000 */
[----:B------:R-:W-:-:S03]  /*11320*/  PLOP3.LUT P2, PT, P2, PT, PT, 0x8, 0x80 ;  /* 0x000000000080781c */ /* 0x000fc6000174e170 */
[----:B------:R-:W-:Y:S01]  /*11330*/  @P1 FADD.FTZ R123, R92, R123 ;  /* 0x0000007b5c7b1221 */ /* 0x000fe20000010000 */
[----:B------:R-:W-:-:S04]  /*11340*/  IMAD.MOV.U32 R92, RZ, RZ, R124 ;  /* 0x000000ffff5c7224 */ /* 0x000fc800078e007c */
        /* <DEDUP_REMOVED lines=11> */
.L_x_2563:
        /* <DEDUP_REMOVED lines=13> */
.L_x_2565:
[----:B------:R-:W-:Y:S05]  /*114d0*/  BSYNC.RECONVERGENT B2 ;  /* 0x0000000000027941 */ /* 0x000fea0003800200 */
.L_x_2564:
        /* <DEDUP_REMOVED lines=39> */
[----:B------:R-:W-:Y:S01]  /*11750*/  HFMA2 R127, -RZ, RZ, 0, 0 ;  /* 0x00000000ff7f7431 */ /* 0x000fe200000001ff */
[----:B------:R-:W-:Y:S01]  /*11760*/  LOP3.LUT R95, R95, R92, R125, 0x96, !PT ;  /* 0x0000005c5f5f7212 */ /* 0x000fe200078e967d */
[----:B------:R-:W-:-:S04]  /*11770*/  IMAD.WIDE.U32 R92, R93, -0x2daee0ad, RZ ;  /* 0xd2511f535d5c7825 */ /* 0x000fc800078e00ff */
[----:B------:R-:W-:-:S04]  /*11780*/  IMAD.WIDE.U32 R94, R95, -0x326172a9, RZ ;  /* 0xcd9e8d575f5e7825 */ /* 0x000fc800078e00ff */
[C---:B------:R-:W-:Y:S01]  /*11790*/  VIADD R125, R3.reuse, 0xdb3d7428 ;  /* 0xdb3d7428037d7836 */ /* 0x040fe20000000000 */
        /* <DEDUP_REMOVED lines=10> */
.L_x_2562:
[----:B------:R-:W-:Y:S05]  /*11840*/  BSYNC.RECONVERGENT B1 ;  /* 0x0000000000017941 */ /* 0x000fea0003800200 */
.L_x_2561:
        /* <DEDUP_REMOVED lines=25> */
.L_x_2568:
        /* <DEDUP_REMOVED lines=13> */
.L_x_2570:
[----:B------:R-:W-:Y:S05]  /*11ab0*/  BSYNC.RECONVERGENT B2 ;  /* 0x0000000000027941 */ /* 0x000fea0003800200 */
.L_x_2569:
[----:B------:R-:W-:Y:S01]  /*11ac0*/  IMAD.WIDE.U32 R94, R134, -0x326172a9, RZ ;  /* 0xcd9e8d57865e7825 */ /* 0x000fe200078e00ff */
[----:B------:R-:W-:Y:S02]  /*11ad0*/  LOP3.LUT R156, R107, R93, R3, 0x96, !PT ;  /* 0x0000005d6b9c7212 */ /* 0x000fe400078e9603 */
[----:B------:R-:W-:Y:S02]  /*11ae0*/  MOV R88, R140 ;  /* 0x0000008c00587202 */ /* 0x000fe40000000f00 */
[----:B------:R-:W-:Y:S01]  /*11af0*/  LOP3.LUT R126, R105, R95, R2, 0x96, !PT ;  /* 0x0000005f697e7212 */ /* 0x000fe200078e9602 */
[----:B------:R-:W-:Y:S02]  /*11b00*/  VIADD R95, R3, 0xbb67ae85 ;  /* 0xbb67ae85035f7836 */ /* 0x000fe40000000000 */
[----:B------:R-:W-:-:S04]  /*11b10*/  IMAD.WIDE.U32 R156, R156, -0x326172a9, RZ ;  /* 0xcd9e8d579c9c7825 */ /* 0x000fc800078e00ff */
[----:B------:R-:W-:Y:S01]  /*11b20*/  IMAD.WIDE.U32 R126, R126, -0x2daee0ad, RZ ;  /* 0xd2511f537e7e7825 */ /* 0x000fe200078e00ff */
[----:B------:R-:W-:Y:S02]  /*11b30*/  LOP3.LUT R93, R97, R94, R157, 0x96, !PT ;  /* 0x0000005e615d7212 */ /* 0x000fe400078e969d */
[----:B------:R-:W-:Y:S02]  /*11b40*/  IADD3 R157, PT, PT, R3, 0x76cf5d0a, RZ ;  /* 0x76cf5d0a039d7810 */ /* 0x000fe40007ffe0ff */
        /* <DEDUP_REMOVED lines=32> */
[----:B------:R-:W-:-:S04]  /*11d50*/  IMAD.WIDE.U32 R92, R93, -0x2daee0ad, RZ ;  /* 0xd2511f535d5c7825 */ /* 0x000fc800078e00ff */
[----:B------:R-:W-:-:S04]  /*11d60*/  IMAD.WIDE.U32 R94, R95, -0x326172a9, RZ ;  /* 0xcd9e8d575f5e7825 */ /* 0x000fc800078e00ff */
[C---:B------:R-:W-:Y:S01]  /*11d70*/  VIADD R127, R3.reuse, 0xdb3d7428 ;  /* 0xdb3d7428037f7836 */ /* 0x040fe20000000000 */
[----:B------:R-:W-:Y:S01]  /*11d80*/  LOP3.LUT R156, R102, R156, R95, 0x96, !PT ;  /* 0x0000009c669c7212 */ /* 0x000fe200078e965f */
[----:B------:R-:W-:-:S03]  /*11d90*/  VIADD R95, R3, 0x96a522ad ;  /* 0x96a522ad035f7836 */ /* 0x000fc60000000000 */
[----:B------:R-:W-:Y:S01]  /*11da0*/  LOP3.LUT R127, R127, R126, R93, 0x96, !PT ;  /* 0x0000007e7f7f7212 */ /* 0x000fe200078e965d */
[----:B------:R-:W-:Y:S01]  /*11db0*/  IMAD.WIDE.U32 R156, R156, -0x2daee0ad, RZ ;  /* 0xd2511f539c9c7825 */ /* 0x000fe200078e00ff */
[----:B------:R-:W-:-:S03]  /*11dc0*/  IADD3 R93, PT, PT, R2, -0x700cb87f, RZ ;  /* 0x8ff34781025d7810 */ /* 0x000fc60007ffe0ff */
[----:B------:R-:W-:Y:S01]  /*11dd0*/  IMAD.WIDE.U32 R158, R127, -0x326172a9, RZ ;  /* 0xcd9e8d577f9e7825 */ /* 0x000fe200078e00ff */
[----:B------:R-:W-:-:S03]  /*11de0*/  LOP3.LUT R130, R95, R92, R157, 0x96, !PT ;  /* 0x0000005c5f827212 */ /* 0x000fc600078e969d */
[----:B------:R-:W-:Y:S01]  /*11df0*/  IMAD.MOV.U32 R124, RZ, RZ, R158 ;  /* 0x000000ffff7c7224 */ /* 0x000fe200078e009e */
[----:B------:R-:W-:Y:S01]  /*11e00*/  LOP3.LUT R126, R93, R94, R159, 0x96, !PT ;  /* 0x0000005e5d7e7212 */ /* 0x000fe200078e969f */
[----:B------:R-:W-:Y:S02]  /*11e10*/  IMAD.MOV.U32 R140, RZ, RZ, R156 ;  /* 0x000000ffff8c7224 */ /* 0x000fe400078e009c */
[----:B------:R-:W-:-:S07]  /*11e20*/  IMAD.MOV.U32 R92, RZ, RZ, RZ ;  /* 0x000000ffff5c7224 */ /* 0x000fce00078e00ff */
.L_x_2567:
[----:B------:R-:W-:Y:S05]  /*11e30*/  BSYNC.RECONVERGENT B1 ;  /* 0x0000000000017941 */ /* 0x000fea0003800200 */
.L_x_2566:
[----:B------:R-:W-:Y:S01]  /*11e40*/  I2FP.F32.U32 R93, R88 ;  /* 0x00000058005d7245 */ /* 0x000fe20000201000 */
[----:B------:R-:W-:Y:S01]  /*11e50*/  HADD2.F32 R95, -RZ, R89.H0_H0 ;  /* 0x20000059ff5f7230 */ /* 0x000fe20000004100 */
[----:B------:R-:W-:Y:S01]  /*11e60*/  LOP3.LUT R138, R138, 0xfffffffb, RZ, 0xc0, !PT ;  /* 0xfffffffb8a8a7812 */ /* 0x000fe200078ec0ff */
[----:B------:R-:W-:Y:S01]  /*11e70*/  @P1 HADD2.F32 R88, -RZ, R81.H0_H0 ;  /* 0x20000051ff581230 */ /* 0x000fe20000004100 */
[----:B------:R-:W-:Y:S01]  /*11e80*/  BSSY.RECONVERGENT B1, `(.L_x_2571) ;  /* 0x000005a000017945 */ /* 0x000fe20003800200 */
[----:B------:R-:W-:Y:S01]  /*11e90*/  FFMA.FTZ R93, R93, R150, 1.1641532182693481445e-10 ;  /* 0x2f0000005d5d7423 */ /* 0x000fe20000010096 */
[----:B------:R-:W-:Y:S01]  /*11ea0*/  FMUL.FTZ R95, R95, R146 ;  /* 0x000000925f5f7220 */ /* 0x000fe20000410000 */
[----:B------:R-:W-:-:S03]  /*11eb0*/  HFMA2 R94, -RZ, RZ, 0, 1.1920928955078125e-07 ;  /* 0x00000002ff5e7431 */ /* 0x000fc600000001ff */
[----:B------:R-:W-:-:S04]  /*11ec0*/  FSETP.GTU.FTZ.AND P2, PT, R93, R148, PT ;  /* 0x000000945d00720b */ /* 0x000fc80003f5c000 */
[----:B------:R-:W-:Y:S02]  /*11ed0*/  FSEL R127, R95, RZ, !P2 ;  /* 0x000000ff5f7f7208 */ /* 0x000fe40005000000 */
[----:B------:R-:W-:Y:S02]  /*11ee0*/  PLOP3.LUT P3, PT, P2, PT, PT, 0x8, 0x80 ;  /* 0x000000000080781c */ /* 0x000fe4000176e170 */
[----:B------:R-:W-:Y:S01]  /*11ef0*/  ISETP.NE.AND P2, PT, R92, 0x1, PT ;  /* 0x000000015c00780c */ /* 0x000fe20003f45270 */
[----:B------:R-:W-:Y:S01]  /*11f00*/  @P1 FADD.FTZ R127, R88, R127 ;  /* 0x0000007f587f1221 */ /* 0x000fe20000010000 */
[----:B------:R-:W-:-:S04]  /*11f10*/  IMAD.MOV.U32 R88, RZ, RZ, R124 ;  /* 0x000000ffff587224 */ /* 0x000fc800078e007c */
[----:B------:R-:W-:-:S05]  /*11f20*/  F2FP.F16.F32.PACK_AB R152, RZ, R127 ;  /* 0x0000007fff98723e */ /* 0x000fca00000000ff */
        /* <DEDUP_REMOVED lines=10> */
.L_x_2573:
        /* <DEDUP_REMOVED lines=13> */
.L_x_2575:
[----:B------:R-:W-:Y:S05]  /*120a0*/  BSYNC.RECONVERGENT B2 ;  /* 0x0000000000027941 */ /* 0x000fea0003800200 */
.L_x_2574:
        /* <DEDUP_REMOVED lines=55> */
.L_x_2572:
[----:B------:R-:W-:Y:S05]  /*12420*/  BSYNC.RECONVERGENT B1 ;  /* 0x0000000000017941 */ /* 0x000fea0003800200 */
.L_x_2571:
        /* <DEDUP_REMOVED lines=25> */
.L_x_2578:
        /* <DEDUP_REMOVED lines=13> */
.L_x_2580:
[----:B------:R-:W-:Y:S05]  /*12690*/  BSYNC.RECONVERGENT B2 ;  /* 0x0000000000027941 */ /* 0x000fea0003800200 */
.L_x_2579:
        /* <DEDUP_REMOVED lines=24> */
[----:B------:R-:W-:-:S03]  /*12820*/  LOP3.LUT R160, R89, R88, R159, 0x96, !PT ;  /* 0x0000005859a07212 */ /* 0x000fc600078e969f */
        /* <DEDUP_REMOVED lines=30> */
.L_x_2577:
[----:B------:R-:W-:Y:S05]  /*12a10*/  BSYNC.RECONVERGENT B1 ;  /* 0x0000000000017941 */ /* 0x000fea0003800200 */
.L_x_2576:
        /* <DEDUP_REMOVED lines=8> */
[----:B------:R-:W-:Y:S01]  /*12aa0*/  FSETP.GTU.FTZ.AND P2, PT, R89, R148, PT ;  /* 0x000000945900720b */ /* 0x000fe20003f5c000 */
[----:B------:R-:W-:-:S03]  /*12ab0*/  IMAD.MOV.U32 R89, RZ, RZ, R124 ;  /* 0x000000ffff597224 */ /* 0x000fc600078e007c */
[----:B------:R-:W-:Y:S02]  /*12ac0*/  FSEL R159, R93, RZ, !P2 ;  /* 0x000000ff5d9f7208 */ /* 0x000fe40005000000 */
[----:B------:R-:W-:-:S03]  /*12ad0*/  PLOP3.LUT P2, PT, P2, PT, PT, 0x8, 0x80 ;  /* 0x000000000080781c */ /* 0x000fc6000174e170 */
[----:B------:R-:W-:-:S05]  /*12ae0*/  @P1 FADD.FTZ R159, R88, R159 ;  /* 0x0000009f589f1221 */ /* 0x000fca0000010000 */
        /* <DEDUP_REMOVED lines=10> */
.L_x_2583:
        /* <DEDUP_REMOVED lines=13> */
.L_x_2585:
[----:B------:R-:W-:Y:S05]  /*12c60*/  BSYNC.RECONVERGENT B2 ;  /* 0x0000000000027941 */ /* 0x000fea0003800200 */
.L_x_2584:
        /* <DEDUP_REMOVED lines=55> */
.L_x_2582:
[----:B------:R-:W-:Y:S05]  /*12fe0*/  BSYNC.RECONVERGENT B1 ;  /* 0x0000000000017941 */ /* 0x000fea0003800200 */
.L_x_2581:
        /* <DEDUP_REMOVED lines=23> */
.L_x_2588:
        /* <DEDUP_REMOVED lines=13> */
.L_x_2590:
[----:B------:R-:W-:Y:S05]  /*13230*/  BSYNC.RECONVERGENT B2 ;  /* 0x0000000000027941 */ /* 0x000fea0003800200 */
.L_x_2589:
        /* <DEDUP_REMOVED lines=55> */
.L_x_2587:
[----:B------:R-:W-:Y:S05]  /*135b0*/  BSYNC.RECONVERGENT B1 ;  /* 0x0000000000017941 */ /* 0x000fea0003800200 */
.L_x_2586:
        /* <DEDUP_REMOVED lines=10> */
[----:B------:R-:W-:-:S03]  /*13660*/  PLOP3.LUT P4, PT, P4, PT, PT, 0x8, 0x80 ;  /* 0x000000000080781c */ /* 0x000fc6000278e170 */
[----:B------:R-:W-:Y:S01]  /*13670*/  @P1 FADD.FTZ R163, R88, R163 ;  /* 0x000000a358a31221 */ /* 0x000fe20000010000 */
[----:B------:R-:W-:-:S04]  /*13680*/  MOV R88, R124 ;  /* 0x0000007c00587202 */ /* 0x000fc80000000f00 */
        /* <DEDUP_REMOVED lines=10> */
.L_x_2593:
        /* <DEDUP_REMOVED lines=13> */
.L_x_2595:
[----:B------:R-:W-:Y:S05]  /*13800*/  BSYNC.RECONVERGENT B2 ;  /* 0x0000000000027941 */ /* 0x000fea0003800200 */
.L_x_2594:
        /* <DEDUP_REMOVED lines=52> */
[----:B------:R-:W-:Y:S02]  /*13b50*/  IMAD.MOV.U32 R88, RZ, RZ, R140 ;  /* 0x000000ffff587224 */ /* 0x000fe400078e008c */
[----:B------:R-:W-:Y:S01]  /*13b60*/  IMAD.MOV.U32 R140, RZ, RZ, R92 ;  /* 0x000000ffff8c7224 */ /* 0x000fe200078e005c */
[----:B------:R-:W-:-:S07]  /*13b70*/  LOP3.LUT R126, R89, R196, R95, 0x96, !PT ;  /* 0x000000c4597e7212 */ /* 0x000fce00078e965f */
.L_x_2592:
[----:B------:R-:W-:Y:S05]  /*13b80*/  BSYNC.RECONVERGENT B1 ;  /* 0x0000000000017941 */ /* 0x000fea0003800200 */
.L_x_2591:
        /* <DEDUP_REMOVED lines=8> */
[----:B------:R-:W-:Y:S02]  /*13c10*/  FSEL R195, R91, RZ, !P5 ;  /* 0x000000ff5bc37208 */ /* 0x000fe40006800000 */
[----:B------:R-:W-:-:S03]  /*13c20*/  PLOP3.LUT P5, PT, P5, PT, PT, 0x8, 0x80 ;  /* 0x000000000080781c */ /* 0x000fc60002fae170 */
[----:B------:R-:W-:Y:S01]  /*13c30*/  @P1 FADD.FTZ R195, R88, R195 ;  /* 0x000000c358c31221 */ /* 0x000fe20000010000 */
[----:B------:R-:W-:-:S04]  /*13c40*/  PRMT R88, R142, 0x5410, R144 ;  /* 0x000054108e587816 */ /* 0x000fc80000000090 */
[----:B------:R-:W-:-:S04]  /*13c50*/  F2FP.F16.F32.PACK_AB R91, RZ, R195 ;  /* 0x000000c3ff5b723e */ /* 0x000fc800000000ff */
[----:B------:R-:W-:-:S07]  /*13c60*/  PRMT R91, R158, 0x5410, R91 ;  /* 0x000054109e5b7816 */ /* 0x000fce000000005b */
.L_x_2555:
        /* <DEDUP_REMOVED lines=43> */
.L_x_2596:
[----:B------:R-:W-:Y:S01]  /*13f20*/  IMAD.MOV.U32 R142, RZ, RZ, R140 ;  /* 0x000000ffff8e7224 */ /* 0x000fe200078e008c */
[----:B------:R-:W-:-:S07]  /*13f30*/  IADD3 R0, PT, PT, R0, 0x80, RZ ;  /* 0x0000008000007810 */ /* 0x000fce0007ffe0ff */
.L_x_2473:
[----:B------:R-:W-:Y:S05]  /*13f40*/  BSYNC.RECONVERGENT B0 ;  /* 0x0000000000007941 */ /* 0x000fea0003800200 */
.L_x_2472:
        /* <DEDUP_REMOVED lines=12> */
[----:B0-----:R-:W-:-:S04]  /*14010*/  IMAD.WIDE.U32 R88, R0, 0x10, R88 ;  /* 0x0000001000587825 */ /* 0x001fc800078e0058 */
[C---:B-1----:R-:W-:Y:S02]  /*14020*/  @P0 IMAD.WIDE.U32 R92, R0.reuse, 0x10, R90 ;  /* 0x00000010005c0825 */ /* 0x042fe400078e005a */
[----:B------:R-:W5:Y:S04]  /*14030*/  LDG.E.128 R88, desc[UR6][R88.64] ;  /* 0x0000000658587981 */ /* 0x000f68000c1e1d00 */
[----:B------:R0:W5:Y:S01]  /*14040*/  @P0 LDG.E.128 R84, desc[UR6][R92.64] ;  /* 0x000000065c540981 */ /* 0x000162000c1e1d00 */
[----:B--2---:R-:W-:-:S05]  /*14050*/  @P1 IMAD.WIDE.U32 R94, R0, 0x10, R94 ;  /* 0x00000010005e1825 */ /* 0x004fca00078e005e */
[----:B------:R0:W5:Y:S01]  /*14060*/  @P1 LDG.E.128 R80, desc[UR6][R94.64] ;  /* 0x000000065e501981 */ /* 0x000162000c1e1d00 */
[----:B------:R-:W-:Y:S05]  /*14070*/  @!P0 BRA `(.L_x_2599) ;  /* 0x0000005c00788947 */ /* 0x000fea0003800000 */
        /* <DEDUP_REMOVED lines=16> */
.L_x_2602:
        /* <DEDUP_REMOVED lines=13> */
.L_x_2604:
[----:B------:R-:W-:Y:S05]  /*14250*/  BSYNC.RECONVERGENT B2 ;  /* 0x0000000000027941 */ /* 0x000fea0003800200 */
.L_x_2603:
        /* <DEDUP_REMOVED lines=52> */
[----:B------:R-:W-:Y:S01]  /*145a0*/  IMAD.MOV.U32 R92, RZ, RZ, R142 ;  /* 0x000000ffff5c7224 */ /* 0x000fe200078e008e */
[----:B------:R-:W-:Y:S01]  /*145b0*/  LOP3.LUT R130, R121, R130, R95, 0x96, !PT ;  /* 0x0000008279827212 */ /* 0x000fe200078e965f */
[----:B------:R-:W-:-:S07]  /*145c0*/  IMAD.MOV.U32 R94, RZ, RZ, RZ ;  /* 0x000000ffff5e7224 */ /* 0x000fce00078e00ff */
.L_x_2601:
[----:B------:R-:W-:Y:S05]  /*145d0*/  BSYNC.RECONVERGENT B1 ;  /* 0x0000000000017941 */ /* 0x000fea0003800200 */
.L_x_2600:
        /* <DEDUP_REMOVED lines=9> */
[----:B------:R-:W-:Y:S02]  /*14670*/  IMAD.MOV.U32 R92, RZ, RZ, R124 ;  /* 0x000000ffff5c7224 */ /* 0x000fe400078e007c */
[----:B------:R-:W-:Y:S01]  /*14680*/  FFMA.FTZ R93, R93, R152, 1.1641532182693481445e-10 ;  /* 0x2f0000005d5d7423 */ /* 0x000fe20000010098 */
[----:B0-----:R-:W-:-:S04]  /*14690*/  FMUL.FTZ R95, R95, R148 ;  /* 0x000000945f5f7220 */ /* 0x001fc80000410000 */
        /* <DEDUP_REMOVED lines=13> */
.L_x_2607:
        /* <DEDUP_REMOVED lines=13> */
.L_x_2609:
[----:B------:R-:W-:Y:S05]  /*14840*/  BSYNC.RECONVERGENT B2 ;  /* 0x0000000000027941 */ /* 0x000fea0003800200 */
.L_x_2608:
[----:B------:R-:W-:Y:S01]  /*14850*/  IMAD.WIDE.U32 R94, R134, -0x326172a9, RZ ;  /* 0xcd9e8d57865e7825 */ /* 0x000fe200078e00ff */
[----:B------:R-:W-:-:S03]  /*14860*/  LOP3.LUT R120, R107, R93, R3, 0x96, !PT ;  /* 0x0000005d6b787212 */ /* 0x000fc600078e9603 */
[----:B------:R-:W-:Y:S01]  /*14870*/  IMAD.MOV.U32 R110, RZ, RZ, RZ ;  /* 0x000000ffff6e7224 */ /* 0x000fe200078e00ff */
        /* <DEDUP_REMOVED lines=51> */
[----:B------:R-:W-:-:S07]  /*14bb0*/  IMAD.MOV.U32 R140, RZ, RZ, R94 ;  /* 0x000000ffff8c7224 */ /* 0x000fce00078e005e */
.L_x_2606:
[----:B------:R-:W-:Y:S05]  /*14bc0*/  BSYNC.RECONVERGENT B1 ;  /* 0x0000000000017941 */ /* 0x000fea0003800200 */
.L_x_2605:
        /* <DEDUP_REMOVED lines=25> */
.L_x_2612:
        /* <DEDUP_REMOVED lines=13> */
.L_x_2614:
[----:B------:R-:W-:Y:S05]  /*14e30*/  BSYNC.RECONVERGENT B2 ;  /* 0x0000000000027941 */ /* 0x000fea0003800200 */
.L_x_2613:
        /* <DEDUP_REMOVED lines=55> */
.L_x_2611:
[----:B------:R-:W-:Y:S05]  /*151b0*/  BSYNC.RECONVERGENT B1 ;  /* 0x0000000000017941 */ /* 0x000fea0003800200 */
.L_x_2610:
[----:B------:R-:W-:Y:S01]  /*151c0*/  I2FP.F32.U32 R93, R92 ;  /* 0x0000005c005d7245 */ /* 0x000fe20000201000 */
[----:B------:R-:W-:Y:S01]  /*151d0*/  HADD2.F32 R95, -RZ, R88.H1_H1 ;  /* 0x30000058ff5f7230 */ /* 0x000fe20000004100 */
        /* <DEDUP_REMOVED lines=20> */
.L_x_2617:
        /* <DEDUP_REMOVED lines=13> */
.L_x_2619:
[----:B------:R-:W-:Y:S05]  /*153f0*/  BSYNC.RECONVERGENT B2 ;  /* 0x0000000000027941 */ /* 0x000fea0003800200 */
.L_x_2618:
        /* <DEDUP_REMOVED lines=39> */
[----:B------:R-:W-:Y:S02]  /*15670*/  LOP3.LUT R130, R101, R94, R121, 0x96, !PT ;  /* 0x0000005e65827212 */ /* 0x000fe400078e9679 */
        /* <DEDUP_REMOVED lines=11> */
[----:B------:R-:W-:Y:S01]  /*15730*/  IMAD.MOV.U32 R124, RZ, RZ, R114 ;  /* 0x000000ffff7c7224 */ /* 0x000fe200078e0072 */
[----:B------:R-:W-:Y:S01]  /*15740*/  LOP3.LUT R130, R121, R130, R95, 0x96, !PT ;  /* 0x0000008279827212 */ /* 0x000fe200078e965f */
[----:B------:R-:W-:Y:S01]  /*15750*/  IMAD.MOV.U32 R92, RZ, RZ, RZ ;  /* 0x000000ffff5c7224 */ /* 0x000fe200078e00ff */
[----:B------:R-:W-:-:S07]  /*15760*/  MOV R140, R94 ;  /* 0x0000005e008c7202 */ /* 0x000fce0000000f00 */
.L_x_2616:
[----:B------:R-:W-:Y:S05]  /*15770*/  BSYNC.RECONVERGENT B1 ;  /* 0x0000000000017941 */ /* 0x000fea0003800200 */
.L_x_2615:
        /* <DEDUP_REMOVED lines=25> */
.L_x_2622:
        /* <DEDUP_REMOVED lines=13> */
.L_x_2624:
[----:B------:R-:W-:Y:S05]  /*159e0*/  BSYNC.RECONVERGENT B2 ;  /* 0x0000000000027941 */ /* 0x000fea0003800200 */
.L_x_2623:
        /* <DEDUP_REMOVED lines=55> */
.L_x_2621:
[----:B------:R-:W-:Y:S05]  /*15d60*/  BSYNC.RECONVERGENT B1 ;  /* 0x0000000000017941 */ /* 0x000fea0003800200 */
.L_x_2620:
[----:B------:R-:W-:Y:S01]  /*15d70*/  I2FP.F32.U32 R93, R88 ;  /* 0x00000058005d7245 */ /* 0x000fe20000201000 */
[----:B------:R-:W-:Y:S01]  /*15d80*/  HADD2.F32 R95, -RZ, R89.H0_H0 ;  /* 0x20000059ff5f7230 */ /* 0x000fe20000004100 */
        /* <DEDUP_REMOVED lines=20> */
.L_x_2627:
        /* <DEDUP_REMOVED lines=13> */
.L_x_2629:
[----:B------:R-:W-:Y:S05]  /*15fa0*/  BSYNC.RECONVERGENT B2 ;  /* 0x0000000000027941 */ /* 0x000fea0003800200 */
.L_x_2628:
[----:B------:R-:W-:Y:S01]  /*15fb0*/  IMAD.WIDE.U32 R94, R134, -0x326172a9, RZ ;  /* 0xcd9e8d57865e7825 */ /* 0x000fe200078e00ff */
[----:B------:R-:W-:-:S03]  /*15fc0*/  LOP3.LUT R120, R107, R93, R3, 0x96, !PT ;  /* 0x0000005d6b787212 */ /* 0x000fc600078e9603 */
        /* <DEDUP_REMOVED lines=51> */
[----:B------:R-:W-:Y:S01]  /*16300*/  LOP3.LUT R130, R95, R92, R115, 0x96, !PT ;  /* 0x0000005c5f827212 */ /* 0x000fe200078e9673 */
[----:B------:R-:W-:-:S07]  /*16310*/  HFMA2 R92, -RZ, RZ, 0, 0 ;  /* 0x00000000ff5c7431 */ /* 0x000fce00000001ff */
.L_x_2626:
[----:B------:R-:W-:Y:S05]  /*16320*/  BSYNC.RECONVERGENT B1 ;  /* 0x0000000000017941 */ /* 0x000fea0003800200 */
.L_x_2625:
        /* <DEDUP_REMOVED lines=25> */
.L_x_2632:
        /* <DEDUP_REMOVED lines=13> */
.L_x_2634:
[----:B------:R-:W-:Y:S05]  /*16590*/  BSYNC.RECONVERGENT B2 ;  /* 0x0000000000027941 */ /* 0x000fea0003800200 */
.L_x_2633:
        /* <DEDUP_REMOVED lines=52> */
[----:B------:R-:W-:Y:S02]  /*168e0*/  VIADD R95, R3, 0x96a522ad ;  /* 0x96a522ad035f7836 */ /* 0x000fe40000000000 */
[----:B------:R-:W-:-:S03]  /*168f0*/  IMAD.MOV.U32 R140, RZ, RZ, R114 ;  /* 0x000000ffff8c7224 */ /* 0x000fc600078e0072 */
[----:B------:R-:W-:-:S07]  /*16900*/  LOP3.LUT R130, R95, R92, R115, 0x96, !PT ;  /* 0x0000005c5f827212 */ /* 0x000fce00078e9673 */
.L_x_2631:
[----:B------:R-:W-:Y:S05]  /*16910*/  BSYNC.RECONVERGENT B1 ;  /* 0x0000000000017941 */ /* 0x000fea0003800200 */
.L_x_2630:
        /* <DEDUP_REMOVED lines=22> */
.L_x_2637:
        /* <DEDUP_REMOVED lines=13> */
.L_x_2639:
[----:B------:R-:W-:Y:S05]  /*16b50*/  BSYNC.RECONVERGENT B2 ;  /* 0x0000000000027941 */ /* 0x000fea0003800200 */
.L_x_2638:
        /* <DEDUP_REMOVED lines=55> */
.L_x_2636:
[----:B------:R-:W-:Y:S05]  /*16ed0*/  BSYNC.RECONVERGENT B1 ;  /* 0x0000000000017941 */ /* 0x000fea0003800200 */
.L_x_2635:
        /* <DEDUP_REMOVED lines=25> */
.L_x_2642:
        /* <DEDUP_REMOVED lines=13> */
.L_x_2644:
[----:B------:R-:W-:Y:S05]  /*17140*/  BSYNC.RECONVERGENT B2 ;  /* 0x0000000000027941 */ /* 0x000fea0003800200 */
.L_x_2643:
        /* <DEDUP_REMOVED lines=54> */
[----:B------:R-:W-:-:S07]  /*174b0*/  HFMA2 R94, -RZ, RZ, 0, 0 ;  /* 0x00000000ff5e7431 */ /* 0x000fce00000001ff */
.L_x_2641:
[----:B------:R-:W-:Y:S05]  /*174c0*/  BSYNC.RECONVERGENT B1 ;  /* 0x0000000000017941 */ /* 0x000fea0003800200 */
.L_x_2640:
        /* <DEDUP_REMOVED lines=20> */
.L_x_2647:
        /* <DEDUP_REMOVED lines=13> */
.L_x_2649:
[----:B------:R-:W-:Y:S05]  /*176e0*/  BSYNC.RECONVERGENT B2 ;  /* 0x0000000000027941 */ /* 0x000fea0003800200 */
.L_x_2648:
        /* <DEDUP_REMOVED lines=55> */
.L_x_2646:
[----:B------:R-:W-:Y:S05]  /*17a60*/  BSYNC.RECONVERGENT B1 ;  /* 0x0000000000017941 */ /* 0x000fea0003800200 */
.L_x_2645:
        /* <DEDUP_REMOVED lines=13> */
[----:B------:R-:W-:Y:S02]  /*17b40*/  @!P1 MOV R167, R88 ;  /* 0x0000005800a79202 */ /* 0x000fe40000000f00 */
[----:B------:R-:W-:Y:S02]  /*17b50*/  MOV R88, R124 ;  /* 0x0000007c00587202 */ /* 0x000fe40000000f00 */
[----:B------:R-:W-:-:S03]  /*17b60*/  F2FP.F16.F32.PACK_AB R154, RZ, R167 ;  /* 0x000000a7ff9a723e */ /* 0x000fc600000000ff */
        /* <DEDUP_REMOVED lines=9> */
.L_x_2652:
        /* <DEDUP_REMOVED lines=13> */
.L_x_2654:
[----:B------:R-:W-:Y:S05]  /*17cd0*/  BSYNC.RECONVERGENT B2 ;  /* 0x0000000000027941 */ /* 0x000fea0003800200 */
.L_x_2653:
[----:B------:R-:W-:Y:S01]  /*17ce0*/  IMAD.WIDE.U32 R94, R134, -0x326172a9, RZ ;  /* 0xcd9e8d57865e7825 */ /* 0x000fe200078e00ff */
[----:B------:R-:W-:-:S04]  /*17cf0*/  LOP3.LUT R88, R107, R93, R3, 0x96, !PT ;  /* 0x0000005d6b587212 */ /* 0x000fc800078e9603 */
        /* <DEDUP_REMOVED lines=53> */
.L_x_2651:
[----:B------:R-:W-:Y:S05]  /*18050*/  BSYNC.RECONVERGENT B1 ;  /* 0x0000000000017941 */ /* 0x000fea0003800200 */
.L_x_2650:
        /* <DEDUP_REMOVED lines=20> */
.L_x_2657:
        /* <DEDUP_REMOVED lines=13> */
.L_x_2659:
[----:B------:R-:W-:Y:S05]  /*18270*/  BSYNC.RECONVERGENT B2 ;  /* 0x0000000000027941 */ /* 0x000fea0003800200 */
.L_x_2658:
        /* <DEDUP_REMOVED lines=55> */
.L_x_2656:
[----:B------:R-:W-:Y:S05]  /*185f0*/  BSYNC.RECONVERGENT B1 ;  /* 0x0000000000017941 */ /* 0x000fea0003800200 */
.L_x_2655:
[----:B------:R-:W-:Y:S01]  /*18600*/  I2FP.F32.U32 R89, R88 ;  /* 0x0000005800597245 */ /* 0x000fe20000201000 */
[----:B------:R-:W-:Y:S01]  /*18610*/  HADD2.F32 R93, -RZ, R86.H1_H1 ;  /* 0x30000056ff5d7230 */ /* 0x000fe20000004100 */
[----:B------:R-:W-:Y:S01]  /*18620*/  BSSY.RECONVERGENT B1, `(.L_x_2660) ;  /* 0x000005c000017945 */ /* 0x000fe20003800200 */
[----:B------:R-:W-:Y:S01]  /*18630*/  @P1 HADD2.F32 R169, -RZ, R82.H1_H1 ;  /* 0x30000052ffa91230 */ /* 0x000fe20000004100 */
        /* <DEDUP_REMOVED lines=21> */
.L_x_2662:
        /* <DEDUP_REMOVED lines=13> */
.L_x_2664:
[----:B------:R-:W-:Y:S05]  /*18860*/  BSYNC.RECONVERGENT B2 ;  /* 0x0000000000027941 */ /* 0x000fea0003800200 */
.L_x_2663:
        /* <DEDUP_REMOVED lines=55> */
.L_x_2661:
[----:B------:R-:W-:Y:S05]  /*18be0*/  BSYNC.RECONVERGENT B1 ;  /* 0x0000000000017941 */ /* 0x000fea0003800200 */
.L_x_2660:
        /* <DEDUP_REMOVED lines=20> */
.L_x_2667:
        /* <DEDUP_REMOVED lines=13> */
.L_x_2669:
[----:B------:R-:W-:Y:S05]  /*18e00*/  BSYNC.RECONVERGENT B2 ;  /* 0x0000000000027941 */ /* 0x000fea0003800200 */
.L_x_2668:
[----:B------:R-:W-:Y:S01]  /*18e10*/  IMAD.WIDE.U32 R170, R134, -0x326172a9, RZ ;  /* 0xcd9e8d5786aa7825 */ /* 0x000fe200078e00ff */
[----:B------:R-:W-:Y:S02]  /*18e20*/  LOP3.LUT R88, R107, R95, R3, 0x96, !PT ;  /* 0x0000005f6b587212 */ /* 0x000fe400078e9603 */
[----:B------:R-:W-:Y:S02]  /*18e30*/  IADD3 R121, PT, PT, R3, -0x4498517b, RZ ;  /* 0xbb67ae8503797810 */ /* 0x000fe40007ffe0ff */
        /* <DEDUP_REMOVED lines=47> */
[----:B------:R-:W-:-:S05]  /*19130*/  VIADD R95, R3, 0x96a522ad ;  /* 0x96a522ad035f7836 */ /* 0x000fca0000000000 */
[----:B------:R-:W-:Y:S01]  /*19140*/  LOP3.LUT R130, R95, R88, R93, 0x96, !PT ;  /* 0x000000585f827212 */ /* 0x000fe200078e965d */
[----:B------:R-:W-:Y:S01]  /*19150*/  IMAD.MOV.U32 R88, RZ, RZ, R140 ;  /* 0x000000ffff587224 */ /* 0x000fe200078e008c */
[----:B------:R-:W-:Y:S01]  /*19160*/  MOV R140, R92 ;  /* 0x0000005c008c7202 */ /* 0x000fe20000000f00 */
[----:B------:R-:W-:-:S07]  /*19170*/  IMAD.MOV.U32 R92, RZ, RZ, RZ ;  /* 0x000000ffff5c7224 */ /* 0x000fce00078e00ff */
.L_x_2666:
[----:B------:R-:W-:Y:S05]  /*19180*/  BSYNC.RECONVERGENT B1 ;  /* 0x0000000000017941 */ /* 0x000fea0003800200 */
.L_x_2665:
        /* <DEDUP_REMOVED lines=25> */
.L_x_2672:
        /* <DEDUP_REMOVED lines=13> */
.L_x_2674:
[----:B------:R-:W-:Y:S05]  /*193f0*/  BSYNC.RECONVERGENT B2 ;  /* 0x0000000000027941 */ /* 0x000fea0003800200 */
.L_x_2673:
        /* <DEDUP_REMOVED lines=55> */
.L_x_2671:
[----:B------:R-:W-:Y:S05]  /*19770*/  BSYNC.RECONVERGENT B1 ;  /* 0x0000000000017941 */ /* 0x000fea0003800200 */
.L_x_2670:
        /* <DEDUP_REMOVED lines=20> */
.L_x_2677:
        /* <DEDUP_REMOVED lines=15> */
.L_x_2679:
[----:B------:R-:W-:Y:S05]  /*199b0*/  BSYNC.RECONVERGENT B2 ;  /* 0x0000000000027941 */ /* 0x000fea0003800200 */
.L_x_2678:
[----:B------:R-:W-:Y:S01]  /*199c0*/  IMAD.WIDE.U32 R94, R134, -0x326172a9, RZ ;  /* 0xcd9e8d57865e7825 */ /* 0x000fe200078e00ff */
[----:B------:R-:W-:-:S03]  /*199d0*/  LOP3.LUT R88, R107, R191, R3, 0x96, !PT ;  /* 0x000000bf6b587212 */ /* 0x000fc600078e9603 */
[----:B------:R-:W-:Y:S01]  /*199e0*/  HFMA2 R132, -RZ, RZ, 0, 0 ;  /* 0x00000000ff847431 */ /* 0x000fe200000001ff */
        /* <DEDUP_REMOVED lines=52> */
.L_x_2676:
[----:B------:R-:W-:Y:S05]  /*19d30*/  BSYNC.RECONVERGENT B1 ;  /* 0x0000000000017941 */ /* 0x000fea0003800200 */
.L_x_2675:
        /* <DEDUP_REMOVED lines=10> */
[--C-:B------:R-:W-:Y:S01]  /*19de0*/  @P1 FADD.FTZ R191, R191, R88.reuse ;  /* 0x00000058bfbf1221 */ /* 0x100fe20000010000 */
[----:B------:R-:W-:Y:S01]  /*19df0*/  @!P1 IMAD.MOV.U32 R191, RZ, RZ, R88 ;  /* 0x000000ffffbf9224 */ /* 0x000fe200078e0058 */
[----:B------:R-:W-:-:S04]  /*19e00*/  SEL R88, RZ, 0x1, P6 ;  /* 0x00000001ff587807 */ /* 0x000fc80003000000 */
[----:B------:R-:W-:Y:S02]  /*19e10*/  F2FP.F16.F32.PACK_AB R91, RZ, R191 ;  /* 0x000000bfff5b723e */ /* 0x000fe400000000ff */
[----:B------:R-:W-:Y:S02]  /*19e20*/  PRMT R128, R88, 0x7610, R128 ;  /* 0x0000761058807816 */ /* 0x000fe40000000080 */
[----:B------:R-:W-:Y:S02]  /*19e30*/  PRMT R88, R142, 0x5410, R144 ;  /* 0x000054108e587816 */ /* 0x000fe40000000090 */
[----:B------:R-:W-:Y:S01]  /*19e40*/  PRMT R91, R156, 0x5410, R91 ;  /* 0x000054109c5b7816 */ /* 0x000fe2000000005b */
[----:B------:R-:W-:Y:S06]  /*19e50*/  BRA `(.L_x_2680) ;  /* 0x0000002c00e87947 */ /* 0x000fec0003800000 */
.L_x_2599:
[----:B------:R-:W-:Y:S01]  /*19e60*/  ISETP.NE.AND P2, PT, R132, 0x1, PT ;  /* 0x000000018400780c */ /* 0x000fe20003f45270 */
[----:B------:R-:W-:Y:S01]  /*19e70*/  BSSY.RECONVERGENT B1, `(.L_x_2681) ;  /* 0x0000054000017945 */ /* 0x000fe20003800200 */
[----:B0-----:R-:W-:Y:S01]  /*19e80*/  MOV R94, 0x2 ;  /* 0x00000002005e7802 */ /* 0x001fe20000000f00 */
[----:B------:R-:W-:Y:S01]  /*19e90*/  IMAD.MOV.U32 R92, RZ, RZ, R124 ;  /* 0x000000ffff5c7224 */ /* 0x000fe200078e007c */
[----:B------:R-:W-:-:S09]  /*19ea0*/  MOV R140, R142 ;  /* 0x0000008e008c7202 */ /* 0x000fd20000000f00 */
        /* <DEDUP_REMOVED lines=11> */
.L_x_2683:
        /* <DEDUP_REMOVED lines=13> */
.L_x_2685:
[----:B------:R-:W-:Y:S05]  /*1a030*/  BSYNC.RECONVERGENT B2 ;  /* 0x0000000000027941 */ /* 0x000fea0003800200 */
.L_x_2684:
[----:B------:R-:W-:Y:S01]  /*1a040*/  IMAD.WIDE.U32 R94, R134, -0x326172a9, RZ ;  /* 0xcd9e8d57865e7825 */ /* 0x000fe200078e00ff */
[----:B------:R-:W-:Y:S02]  /*1a050*/  LOP3.LUT R132, R107, R93, R3, 0x96, !PT ;  /* 0x0000005d6b847212 */ /* 0x000fe400078e9603 */
[----:B------:R-:W-:Y:S02]  /*1a060*/  IADD3 R129, PT, PT, R2, 0x3c6ef372, RZ ;  /* 0x3c6ef37202817810 */ /* 0x000fe40007ffe0ff */
        /* <DEDUP_REMOVED lines=45> */
[----:B------:R-:W-:Y:S02]  /*1a340*/  MOV R124, R130 ;  /* 0x00000082007c7202 */ /* 0x000fe40000000f00 */
[----:B------:R-:W-:Y:S01]  /*1a350*/  LOP3.LUT R126, R93, R94, R131, 0x96, !PT ;  /* 0x0000005e5d7e7212 */ /* 0x000fe200078e9683 */
[----:B------:R-:W-:Y:S02]  /*1a360*/  VIADD R95, R3, 0x96a522ad ;  /* 0x96a522ad035f7836 */ /* 0x000fe40000000000 */
[----:B------:R-:W-:Y:S02]  /*1a370*/  IMAD.MOV.U32 R140, RZ, RZ, R132 ;  /* 0x000000ffff8c7224 */ /* 0x000fe400078e0084 */
[----:B------:R-:W-:Y:S01]  /*1a380*/  IMAD.MOV.U32 R94, RZ, RZ, RZ ;  /* 0x000000ffff5e7224 */ /* 0x000fe200078e00ff */
[----:B------:R-:W-:Y:S02]  /*1a390*/  LOP3.LUT R130, R95, R92, R133, 0x96, !PT ;  /* 0x0000005c5f827212 */ /* 0x000fe400078e9685 */
[----:B------:R-:W-:-:S07]  /*1a3a0*/  MOV R92, R142 ;  /* 0x0000008e005c7202 */ /* 0x000fce0000000f00 */
.L_x_2682:
[----:B------:R-:W-:Y:S05]  /*1a3b0*/  BSYNC.RECONVERGENT B1 ;  /* 0x0000000000017941 */ /* 0x000fea0003800200 */
.L_x_2681:
[----:B------:R-:W0:Y:S01]  /*1a3c0*/  LDC R146, c[0x0][0x408] ;  /* 0x00010200ff927b82 */ /* 0x000e220000000800 */
[----:B------:R-:W-:Y:S01]  /*1a3d0*/  HFMA2 R150, -RZ, RZ, 0.1171875, 0 ;  /* 0x2f800000ff967431 */ /* 0x000fe200000001ff */
[----:B------:R-:W-:Y:S01]  /*1a3e0*/  I2FP.F32.U32 R93, R92 ;  /* 0x0000005c005d7245 */ /* 0x000fe20000201000 */
[----:B-----5:R-:W-:Y:S01]  /*1a3f0*/  HADD2.F32 R95, -RZ, R88.H0_H0 ;  /* 0x20000058ff5f7230 */ /* 0x020fe20000004100 */
[----:B------:R-:W-:Y:S01]  /*1a400*/  ISETP.NE.AND P2, PT, R94, 0x1, PT ;  /* 0x000000015e00780c */ /* 0x000fe20003f45270 */
[----:B------:R-:W-:Y:S01]  /*1a410*/  @P1 HADD2.F32 R92, -RZ, R80.H0_H0 ;  /* 0x20000050ff5c1230 */ /* 0x000fe20000004100 */
[----:B------:R-:W-:Y:S01]  /*1a420*/  LOP3.LUT R138, R138, 0xffffffef, RZ, 0xc0, !PT ;  /* 0xffffffef8a8a7812 */ /* 0x000fe200078ec0ff */
[----:B------:R-:W-:Y:S01]  /*1a430*/  BSSY.RECONVERGENT B1, `(.L_x_2686) ;  /* 0x000005a000017945 */ /* 0x000fe20003800200 */
[----:B------:R-:W1:Y:S01]  /*1a440*/  LDC R148, c[0x0][0x404] ;  /* 0x00010100ff947b82 */ /* 0x000e620000000800 */
[----:B------:R-:W-:Y:S02]  /*1a450*/  IMAD.MOV.U32 R132, RZ, RZ, 0x2 ;  /* 0x00000002ff847424 */ /* 0x000fe400078e00ff */
[----:B------:R-:W-:Y:S01]  /*1a460*/  FFMA.FTZ R93, R93, R150, 1.1641532182693481445e-10 ;  /* 0x2f0000005d5d7423 */ /* 0x000fe20000010096 */
[----:B0-----:R-:W-:-:S04]  /*1a470*/  FMUL.FTZ R95, R95, R146 ;  /* 0x000000925f5f7220 */ /* 0x001fc80000410000 */
[----:B-1----:R-:W-:-:S04]  /*1a480*/  FSETP.GTU.FTZ.AND P3, PT, R93, R148, PT ;  /* 0x000000945d00720b */ /* 0x002fc80003f7c000 */
[----:B------:R-:W-:Y:S02]  /*1a490*/  FSEL R129, R95, RZ, !P3 ;  /* 0x000000ff5f817208 */ /* 0x000fe40005800000 */
[----:B------:R-:W-:-:S03]  /*1a4a0*/  PLOP3.LUT P3, PT, P3, PT, PT, 0x8, 0x80 ;  /* 0x000000000080781c */ /* 0x000fc60001f6e170 */
[----:B------:R-:W-:Y:S01]  /*1a4b0*/  @P1 FADD.FTZ R129, R92, R129 ;  /* 0x000000815c811221 */ /* 0x000fe20000010000 */
[----:B------:R-:W-:-:S04]  /*1a4c0*/  MOV R92, R124 ;  /* 0x0000007c005c7202 */ /* 0x000fc80000000f00 */
        /* <DEDUP_REMOVED lines=11> */
.L_x_2688:
        /* <DEDUP_REMOVED lines=8> */
[----:B------:R-:W-:Y:S01]  /*1a600*/  @!P2 IADD3 R94, PT, PT, R107, 0x1, RZ ;  /* 0x000000016b5ea810 */ /* 0x000fe20007ffe0ff */
[----:B------:R-:W-:-:S03]  /*1a610*/  @!P2 IMAD.MOV.U32 R105, RZ, RZ, RZ ;  /* 0x000000ffff69a224 */ /* 0x000fc600078e00ff */
[----:B------:R-:W-:-:S13]  /*1a620*/  ISETP.NE.AND P3, PT, R134, RZ, !P2 ;  /* 0x000000ff8600720c */ /* 0x000fda0005765270 */
[----:B------:R-:W-:-:S05]  /*1a630*/  @P3 IMAD.MOV R94, RZ, RZ, R107 ;  /* 0x000000ffff5e3224 */ /* 0x000fca00078e026b */
[----:B------:R-:W-:-:S07]  /*1a640*/  @!P2 MOV R107, R94 ;  /* 0x0000005e006ba202 */ /* 0x000fce0000000f00 */
.L_x_2690:
[----:B------:R-:W-:Y:S05]  /*1a650*/  BSYNC.RECONVERGENT B2 ;  /* 0x0000000000027941 */ /* 0x000fea0003800200 */
.L_x_2689:
        /* <DEDUP_REMOVED lines=49> */
[----:B------:R-:W-:Y:S02]  /*1a970*/  MOV R124, R130 ;  /* 0x00000082007c7202 */ /* 0x000fe40000000f00 */
[----:B------:R-:W-:Y:S02]  /*1a980*/  LOP3.LUT R126, R93, R94, R131, 0x96, !PT ;  /* 0x0000005e5d7e7212 */ /* 0x000fe400078e9683 */
[----:B------:R-:W-:Y:S01]  /*1a990*/  LOP3.LUT R130, R95, R92, R133, 0x96, !PT ;  /* 0x0000005c5f827212 */ /* 0x000fe200078e9685 */
[----:B------:R-:W-:Y:S01]  /*1a9a0*/  IMAD.MOV.U32 R92, RZ, RZ, R140 ;  /* 0x000000ffff5c7224 */ /* 0x000fe200078e008c */
[----:B------:R-:W-:Y:S01]  /*1a9b0*/  MOV R140, R132 ;  /* 0x00000084008c7202 */ /* 0x000fe20000000f00 */
[----:B------:R-:W-:-:S07]  /*1a9c0*/  IMAD.MOV.U32 R132, RZ, RZ, RZ ;  /* 0x000000ffff847224 */ /* 0x000fce00078e00ff */
.L_x_2687:
[----:B------:R-:W-:Y:S05]  /*1a9d0*/  BSYNC.RECONVERGENT B1 ;  /* 0x0000000000017941 */ /* 0x000fea0003800200 */
.L_x_2686:
[----:B------:R-:W-:Y:S01]  /*1a9e0*/  I2FP.F32.U32 R93, R92 ;  /* 0x0000005c005d7245 */ /* 0x000fe20000201000 */
[----:B------:R-:W-:Y:S01]  /*1a9f0*/  HADD2.F32 R95, -RZ, R88.H1_H1 ;  /* 0x30000058ff5f7230 */ /* 0x000fe20000004100 */
[----:B------:R-:W-:Y:S01]  /*1aa00*/  LOP3.LUT R138, R138, 0xfffffff7, RZ, 0xc0, !PT ;  /* 0xfffffff78a8a7812 */ /* 0x000fe200078ec0ff */
[----:B------:R-:W-:Y:S01]  /*1aa10*/  @P1 HADD2.F32 R88, -RZ, R80.H1_H1 ;  /* 0x30000050ff581230 */ /* 0x000fe20000004100 */
        /* <DEDUP_REMOVED lines=21> */
.L_x_2693:
        /* <DEDUP_REMOVED lines=13> */
.L_x_2695:
[----:B------:R-:W-:Y:S05]  /*1ac40*/  BSYNC.RECONVERGENT B2 ;  /* 0x0000000000027941 */ /* 0x000fea0003800200 */
.L_x_2694:
        /* <DEDUP_REMOVED lines=53> */
[----:B------:R-:W-:Y:S02]  /*1afa0*/  HFMA2 R92, -RZ, RZ, 0, 0 ;  /* 0x00000000ff5c7431 */ /* 0x000fe400000001ff */
[----:B------:R-:W-:-:S07]  /*1afb0*/  IMAD.MOV.U32 R140, RZ, RZ, R132 ;  /* 0x000000ffff8c7224 */ /* 0x000fce00078e0084 */
.L_x_2692:
[----:B------:R-:W-:Y:S05]  /*1afc0*/  BSYNC.RECONVERGENT B1 ;  /* 0x0000000000017941 */ /* 0x000fea0003800200 */
.L_x_2691:
[----:B------:R-:W-:Y:S01]  /*1afd0*/  I2FP.F32.U32 R93, R88 ;  /* 0x00000058005d7245 */ /* 0x000fe20000201000 */
[----:B------:R-:W-:Y:S01]  /*1afe0*/  HADD2.F32 R95, -RZ, R89.H0_H0 ;  /* 0x20000059ff5f7230 */ /* 0x000fe20000004100 */
[----:B------:R-:W-:Y:S01]  /*1aff0*/  LOP3.LUT R138, R138, 0xfffffffb, RZ, 0xc0, !PT ;  /* 0xfffffffb8a8a7812 */ /* 0x000fe200078ec0ff */
[----:B------:R-:W-:Y:S01]  /*1b000*/  @P1 HADD2.F32 R88, -RZ, R81.H0_H0 ;  /* 0x20000051ff581230 */ /* 0x000fe20000004100 */
        /* <DEDUP_REMOVED lines=21> */
.L_x_2698:
        /* <DEDUP_REMOVED lines=13> */
.L_x_2700:
[----:B------:R-:W-:Y:S05]  /*1b230*/  BSYNC.RECONVERGENT B2 ;  /* 0x0000000000027941 */ /* 0x000fea0003800200 */
.L_x_2699:
[----:B------:R-:W-:Y:S01]  /*1b240*/  IMAD.WIDE.U32 R164, R134, -0x326172a9, RZ ;  /* 0xcd9e8d5786a47825 */ /* 0x000fe200078e00ff */
[----:B------:R-:W-:-:S03]  /*1b250*/  LOP3.LUT R92, R107, R95, R3, 0x96, !PT ;  /* 0x0000005f6b5c7212 */ /* 0x000fc600078e9603 */
[----:B------:R-:W-:Y:S01]  /*1b260*/  IMAD.MOV.U32 R88, RZ, RZ, R140 ;  /* 0x000000ffff587224 */ /* 0x000fe200078e008c */
        /* <DEDUP_REMOVED lines=48> */
[----:B------:R-:W-:Y:S01]  /*1b570*/  VIADD R95, R3, 0x96a522ad ;  /* 0x96a522ad035f7836 */ /* 0x000fe20000000000 */
[----:B------:R-:W-:Y:S01]  /*1b580*/  MOV R140, R164 ;  /* 0x000000a4008c7202 */ /* 0x000fe20000000f00 */
[----:B------:R-:W-:-:S03]  /*1b590*/  IMAD.MOV.U32 R94, RZ, RZ, RZ ;  /* 0x000000ffff5e7224 */ /* 0x000fc600078e00ff */
[----:B------:R-:W-:-:S07]  /*1b5a0*/  LOP3.LUT R130, R95, R92, R165, 0x96, !PT ;  /* 0x0000005c5f827212 */ /* 0x000fce00078e96a5 */
.L_x_2697:
[----:B------:R-:W-:Y:S05]  /*1b5b0*/  BSYNC.RECONVERGENT B1 ;  /* 0x0000000000017941 */ /* 0x000fea0003800200 */
.L_x_2696:
        /* <DEDUP_REMOVED lines=25> */
.L_x_2703:
        /* <DEDUP_REMOVED lines=13> */
.L_x_2705:
[----:B------:R-:W-:Y:S05]  /*1b820*/  BSYNC.RECONVERGENT B2 ;  /* 0x0000000000027941 */ /* 0x000fea0003800200 */
.L_x_2704:
        /* <DEDUP_REMOVED lines=55> */
.L_x_2702:
[----:B------:R-:W-:Y:S05]  /*1bba0*/  BSYNC.RECONVERGENT B1 ;  /* 0x0000000000017941 */ /* 0x000fea0003800200 */
.L_x_2701:
        /* <DEDUP_REMOVED lines=8> */
[----:B------:R-:W-:Y:S02]  /*1bc30*/  FSETP.GTU.FTZ.AND P2, PT, R89, R148, PT ;  /* 0x000000945900720b */ /* 0x000fe40003f5c000 */
[----:B------:R-:W-:Y:S02]  /*1bc40*/  MOV R89, R124 ;  /* 0x0000007c00597202 */ /* 0x000fe40000000f00 */
        /* <DEDUP_REMOVED lines=13> */
.L_x_2708:
        /* <DEDUP_REMOVED lines=13> */
.L_x_2710:
[----:B------:R-:W-:Y:S05]  /*1bdf0*/  BSYNC.RECONVERGENT B2 ;  /* 0x0000000000027941 */ /* 0x000fea0003800200 */
.L_x_2709:
        /* <DEDUP_REMOVED lines=55> */
.L_x_2707:
[----:B------:R-:W-:Y:S05]  /*1c170*/  BSYNC.RECONVERGENT B1 ;  /* 0x0000000000017941 */ /* 0x000fea0003800200 */
.L_x_2706:
        /* <DEDUP_REMOVED lines=23> */
.L_x_2713:
        /* <DEDUP_REMOVED lines=13> */
.L_x_2715:
[----:B------:R-:W-:Y:S05]  /*1c3c0*/  BSYNC.RECONVERGENT B2 ;  /* 0x0000000000027941 */ /* 0x000fea0003800200 */
.L_x_2714:
        /* <DEDUP_REMOVED lines=53> */
[----:B------:R-:W-:Y:S02]  /*1c720*/  IMAD.MOV.U32 R140, RZ, RZ, R92 ;  /* 0x000000ffff8c7224 */ /* 0x000fe400078e005c */
[----:B------:R-:W-:-:S07]  /*1c730*/  HFMA2 R92, -RZ, RZ, 0, 0 ;  /* 0x00000000ff5c7431 */ /* 0x000fce00000001ff */
.L_x_2712:
[----:B------:R-:W-:Y:S05]  /*1c740*/  BSYNC.RECONVERGENT B1 ;  /* 0x0000000000017941 */ /* 0x000fea0003800200 */
.L_x_2711:
        /* <DEDUP_REMOVED lines=23> */
.L_x_2718:
        /* <DEDUP_REMOVED lines=13> */
.L_x_2720:
[----:B------:R-:W-:Y:S05]  /*1c990*/  BSYNC.RECONVERGENT B2 ;  /* 0x0000000000027941 */ /* 0x000fea0003800200 */
.L_x_2719:
        /* <DEDUP_REMOVED lines=54> */
[----:B------:R-:W-:-:S07]  /*1cd00*/  MOV R140, R92 ;  /* 0x0000005c008c7202 */ /* 0x000fce0000000f00 */
.L_x_2717:
[----:B------:R-:W-:Y:S05]  /*1cd10*/  BSYNC.RECONVERGENT B1 ;  /* 0x0000000000017941 */ /* 0x000fea0003800200 */
.L_x_2716:
        /* <DEDUP_REMOVED lines=14> */
.L_x_2680:
        /* <DEDUP_REMOVED lines=43> */
.L_x_2721:
[----:B------:R-:W-:Y:S01]  /*1d0b0*/  IMAD.MOV.U32 R142, RZ, RZ, R140 ;  /* 0x000000ffff8e7224 */ /* 0x000fe200078e008c */
[----:B------:R-:W-:-:S07]  /*1d0c0*/  IADD3 R0, PT, PT, R0, 0x80, RZ ;  /* 0x0000008000007810 */ /* 0x000fce0007ffe0ff */
.L_x_2598:
[----:B------:R-:W-:Y:S05]  /*1d0d0*/  BSYNC.RECONVERGENT B0 ;  /* 0x0000000000007941 */ /* 0x000fea0003800200 */
.L_x_2597:
        /* <DEDUP_REMOVED lines=35> */
.L_x_2727:
        /* <DEDUP_REMOVED lines=8> */
[----:B------:R-:W-:Y:S01]  /*1d390*/  @!P2 VIADD R94, R107, 0x1 ;  /* 0x000000016b5ea836 */ /* 0x000fe20000000000 */
[----:B------:R-:W-:Y:S02]  /*1d3a0*/  @!P2 MOV R105, RZ ;  /* 0x000000ff0069a202 */ /* 0x000fe40000000f00 */
[----:B------:R-:W-:-:S13]  /*1d3b0*/  ISETP.NE.AND P3, PT, R134, RZ, !P2 ;  /* 0x000000ff8600720c */ /* 0x000fda0005765270 */
[----:B------:R-:W-:-:S05]  /*1d3c0*/  @P3 IADD3 R94, PT, PT, R107, RZ, RZ ;  /* 0x000000ff6b5e3210 */ /* 0x000fca0007ffe0ff */
[----:B------:R-:W-:-:S07]  /*1d3d0*/  @!P2 IMAD.MOV.U32 R107, RZ, RZ, R94 ;  /* 0x000000ffff6ba224 */ /* 0x000fce00078e005e */
.L_x_2729:
[----:B------:R-:W-:Y:S05]  /*1d3e0*/  BSYNC.RECONVERGENT B2 ;  /* 0x0000000000027941 */ /* 0x000fea0003800200 */
.L_x_2728:
        /* <DEDUP_REMOVED lines=52> */
[----:B------:R-:W-:Y:S01]  /*1d730*/  LOP3.LUT R130, R95, R92, R115, 0x96, !PT ;  /* 0x0000005c5f827212 */ /* 0x000fe200078e9673 */
[----:B------:R-:W-:Y:S01]  /*1d740*/  IMAD.MOV.U32 R92, RZ, RZ, R142 ;  /* 0x000000ffff5c7224 */ /* 0x000fe200078e008e */
[----:B------:R-:W-:-:S07]  /*1d750*/  MOV R140, R114 ;  /* 0x00000072008c7202 */ /* 0x000fce0000000f00 */
.L_x_2726:
[----:B------:R-:W-:Y:S05]  /*1d760*/  BSYNC.RECONVERGENT B1 ;  /* 0x0000000000017941 */ /* 0x000fea0003800200 */
.L_x_2725:
[----:B------:R-:W0:Y:S01]  /*1d770*/  LDC R148, c[0x0][0x408] ;  /* 0x00010200ff947b82 */ /* 0x000e220000000800 */
[----:B------:R-:W-:Y:S01]  /*1d780*/  I2FP.F32.U32 R93, R92 ;  /* 0x0000005c005d7245 */ /* 0x000fe20000201000 */
[----:B------:R-:W-:Y:S01]  /*1d790*/  IMAD.MOV.U32 R152, RZ, RZ, 0x2f800000 ;  /* 0x2f800000ff987424 */ /* 0x000fe200078e00ff */
[----:B------:R-:W-:Y:S01]  /*1d7a0*/  LOP3.LUT R138, R138, 0xffffffef, RZ, 0xc0, !PT ;  /* 0xffffffef8a8a7812 */ /* 0x000fe200078ec0ff */
[----:B-----5:R-:W-:Y:S01]  /*1d7b0*/  HADD2.F32 R95, -RZ, R88.H0_H0 ;  /* 0x20000058ff5f7230 */ /* 0x020fe20000004100 */
[----:B------:R-:W-:Y:S01]  /*1d7c0*/  BSSY.RECONVERGENT B1, `(.L_x_2730) ;  /* 0x0000059000017945 */ /* 0x000fe20003800200 */
[----:B------:R-:W-:Y:S01]  /*1d7d0*/  FFMA.FTZ R93, R93, R152, 1.1641532182693481445e-10 ;  /* 0x2f0000005d5d7423 */ /* 0x000fe20000010098 */
[----:B------:R-:W-:Y:S01]  /*1d7e0*/  MOV R112, 0x2 ;  /* 0x0000000200707802 */ /* 0x000fe20000000f00 */
[----:B------:R-:W1:Y:S01]  /*1d7f0*/  LDC R150, c[0x0][0x404] ;  /* 0x00010100ff967b82 */ /* 0x000e620000000800 */
[----:B------:R-:W-:Y:S02]  /*1d800*/  IMAD.MOV.U32 R92, RZ, RZ, R124 ;  /* 0x000000ffff5c7224 */ /* 0x000fe400078e007c */
[----:B0-----:R-:W-:Y:S01]  /*1d810*/  FMUL.FTZ R95, R95, R148 ;  /* 0x000000945f5f7220 */ /* 0x001fe20000410000 */
        /* <DEDUP_REMOVED lines=14> */
.L_x_2732:
        /* <DEDUP_REMOVED lines=13> */
.L_x_2734:
[----:B------:R-:W-:Y:S05]  /*1d9d0*/  BSYNC.RECONVERGENT B2 ;  /* 0x0000000000027941 */ /* 0x000fea0003800200 */
.L_x_2733:
[----:B------:R-:W-:Y:S01]  /*1d9e0*/  IMAD.WIDE.U32 R94, R134, -0x326172a9, RZ ;  /* 0xcd9e8d57865e7825 */ /* 0x000fe200078e00ff */
[----:B------:R-:W-:-:S03]  /*1d9f0*/  LOP3.LUT R120, R107, R93, R3, 0x96, !PT ;  /* 0x0000005d6b787212 */ /* 0x000fc600078e9603 */
[----:B------:R-:W-:Y:S01]  /*1da00*/  HFMA2 R112, -RZ, RZ, 0, 0 ;  /* 0x00000000ff707431 */ /* 0x000fe200000001ff */
        /* <DEDUP_REMOVED lines=52> */
.L_x_2731:
[----:B------:R-:W-:Y:S05]  /*1dd50*/  BSYNC.RECONVERGENT B1 ;  /* 0x0000000000017941 */ /* 0x000fea0003800200 */
.L_x_2730:
[----:B------:R-:W-:Y:S01]  /*1dd60*/  I2FP.F32.U32 R93, R92 ;  /* 0x0000005c005d7245 */ /* 0x000fe20000201000 */
[----:B------:R-:W-:Y:S01]  /*1dd70*/  HADD2.F32 R95, -RZ, R84.H0_H0 ;  /* 0x20000054ff5f7230 */ /* 0x000fe20000004100 */
[----:B------:R-:W-:Y:S01]  /*1dd80*/  BSSY.RECONVERGENT B1, `(.L_x_2735) ;  /* 0x000005c000017945 */ /* 0x000fe20003800200 */
[----:B------:R-:W-:Y:S01]  /*1dd90*/  @P1 HADD2.F32 R135, -RZ, R80.H0_H0 ;  /* 0x20000050ff871230 */ /* 0x000fe20000004100 */
[----:B------:R-:W-:Y:S01]  /*1dda0*/  MOV R94, 0x2 ;  /* 0x00000002005e7802 */ /* 0x000fe20000000f00 */
        /* <DEDUP_REMOVED lines=20> */
.L_x_2737:
        /* <DEDUP_REMOVED lines=13> */
.L_x_2739:
[----:B------:R-:W-:Y:S05]  /*1dfc0*/  BSYNC.RECONVERGENT B2 ;  /* 0x0000000000027941 */ /* 0x000fea0003800200 */
.L_x_2738:
        /* <DEDUP_REMOVED lines=55> */
.L_x_2736:
[----:B------:R-:W-:Y:S05]  /*1e340*/  BSYNC.RECONVERGENT B1 ;  /* 0x0000000000017941 */ /* 0x000fea0003800200 */
.L_x_2735:
        /* <DEDUP_REMOVED lines=22> */
.L_x_2742:
        /* <DEDUP_REMOVED lines=13> */
.L_x_2744:
[----:B------:R-:W-:Y:S05]  /*1e580*/  BSYNC.RECONVERGENT B2 ;  /* 0x0000000000027941 */ /* 0x000fea0003800200 */
.L_x_2743:
        /* <DEDUP_REMOVED lines=51> */
[----:B------:R-:W-:Y:S02]  /*1e8c0*/  MOV R124, R120 ;  /* 0x00000078007c7202 */ /* 0x000fe40000000f00 */
[----:B------:R-:W-:Y:S01]  /*1e8d0*/  LOP3.LUT R130, R95, R92, R115, 0x96, !PT ;  /* 0x0000005c5f827212 */ /* 0x000fe200078e9673 */
[----:B------:R-:W-:Y:S01]  /*1e8e0*/  IMAD.MOV.U32 R92, RZ, RZ, RZ ;  /* 0x000000ffff5c7224 */ /* 0x000fe200078e00ff */
[----:B------:R-:W-:-:S07]  /*1e8f0*/  MOV R140, R114 ;  /* 0x00000072008c7202 */ /* 0x000fce0000000f00 */
.L_x_2741:
[----:B------:R-:W-:Y:S05]  /*1e900*/  BSYNC.RECONVERGENT B1 ;  /* 0x0000000000017941 */ /* 0x000fea0003800200 */
.L_x_2740:
        /* <DEDUP_REMOVED lines=25> */
.L_x_2747:
        /* <DEDUP_REMOVED lines=13> */
.L_x_2749:
[----:B------:R-:W-:Y:S05]  /*1eb70*/  BSYNC.RECONVERGENT B2 ;  /* 0x0000000000027941 */ /* 0x000fea0003800200 */
.L_x_2748:
        /* <DEDUP_REMOVED lines=53> */
[----:B------:R-:W-:Y:S02]  /*1eed0*/  LOP3.LUT R130, R95, R92, R115, 0x96, !PT ;  /* 0x0000005c5f827212 */ /* 0x000fe400078e9673 */
[----:B------:R-:W-:-:S07]  /*1eee0*/  MOV R140, R114 ;  /* 0x00000072008c7202 */ /* 0x000fce0000000f00 */
.L_x_2746:
[----:B------:R-:W-:Y:S05]  /*1eef0*/  BSYNC.RECONVERGENT B1 ;  /* 0x0000000000017941 */ /* 0x000fea0003800200 */
.L_x_2745:
        /* <DEDUP_REMOVED lines=22> */
.L_x_2752:
        /* <DEDUP_REMOVED lines=13> */
.L_x_2754:
[----:B------:R-:W-:Y:S05]  /*1f130*/  BSYNC.RECONVERGENT B2 ;  /* 0x0000000000027941 */ /* 0x000fea0003800200 */
.L_x_2753:
        /* <DEDUP_REMOVED lines=55> */
.L_x_2751:
[----:B------:R-:W-:Y:S05]  /*1f4b0*/  BSYNC.RECONVERGENT B1 ;  /* 0x0000000000017941 */ /* 0x000fea0003800200 */
.L_x_2750:
        /* <DEDUP_REMOVED lines=25> */
.L_x_2757:
        /* <DEDUP_REMOVED lines=13> */
.L_x_2759:
[----:B------:R-:W-:Y:S05]  /*1f720*/  BSYNC.RECONVERGENT B2 ;  /* 0x0000000000027941 */ /* 0x000fea0003800200 */
.L_x_2758:
        /* <DEDUP_REMOVED lines=54> */
[----:B------:R-:W-:-:S07]  /*1fa90*/  IMAD.MOV.U32 R140, RZ, RZ, R114 ;  /* 0x000000ffff8c7224 */ /* 0x000fce00078e0072 */
.L_x_2756:
[----:B------:R-:W-:Y:S05]  /*1faa0*/  BSYNC.RECONVERGENT B1 ;  /* 0x0000000000017941 */ /* 0x000fea0003800200 */
.L_x_2755:
        /* <DEDUP_REMOVED lines=22> */
.L_x_2762:
        /* <DEDUP_REMOVED lines=13> */
.L_x_2764:
[----:B------:R-:W-:Y:S05]  /*1fce0*/  BSYNC.RECONVERGENT B2 ;  /* 0x0000000000027941 */ /* 0x000fea0003800200 */
.L_x_2763:
        /* <DEDUP_REMOVED lines=55> */
.L_x_2761:
[----:B------:R-:W-:Y:S05]  /*20060*/  BSYNC.RECONVERGENT B1 ;  /* 0x0000000000017941 */ /* 0x000fea0003800200 */
.L_x_2760:
        /* <DEDUP_REMOVED lines=25> */
.L_x_2767:
        /* <DEDUP_REMOVED lines=13> */
.L_x_2769:
[----:B------:R-:W-:Y:S05]  /*202d0*/  BSYNC.RECONVERGENT B2 ;  /* 0x0000000000027941 */ /* 0x000fea0003800200 */
.L_x_2768:
        /* <DEDUP_REMOVED lines=55> */
.L_x_2766:
[----:B------:R-:W-:Y:S05]  /*20650*/  BSYNC.RECONVERGENT B1 ;  /* 0x0000000000017941 */ /* 0x000fea0003800200 */
.L_x_2765:
        /* <DEDUP_REMOVED lines=20> */
.L_x_2772:
        /* <DEDUP_REMOVED lines=13> */
.L_x_2774:
[----:B------:R-:W-:Y:S05]  /*20870*/  BSYNC.RECONVERGENT B2 ;  /* 0x0000000000027941 */ /* 0x000fea0003800200 */
.L_x_2773:
        /* <DEDUP_REMOVED lines=55> */
.L_x_2771:
[----:B------:R-:W-:Y:S05]  /*20bf0*/  BSYNC.RECONVERGENT B1 ;  /* 0x0000000000017941 */ /* 0x000fea0003800200 */
.L_x_2770:
        /* <DEDUP_REMOVED lines=25> */
.L_x_2777:
        /* <DEDUP_REMOVED lines=13> */
.L_x_2779:
[----:B------:R-:W-:Y:S05]  /*20e60*/  BSYNC.RECONVERGENT B2 ;  /* 0x0000000000027941 */ /* 0x000fea0003800200 */
.L_x_2778:
        /* <DEDUP_REMOVED lines=55> */
.L_x_2776:
[----:B------:R-:W-:Y:S05]  /*211e0*/  BSYNC.RECONVERGENT B1 ;  /* 0x0000000000017941 */ /* 0x000fea0003800200 */
.L_x_2775:
        /* <DEDUP_REMOVED lines=20> */
.L_x_2782:
        /* <DEDUP_REMOVED lines=13> */
.L_x_2784:
[----:B------:R-:W-:Y:S05]  /*21400*/  BSYNC.RECONVERGENT B2 ;  /* 0x0000000000027941 */ /* 0x000fea0003800200 */
.L_x_2783:
        /* <DEDUP_REMOVED lines=51> */
[----:B------:R-:W-:-:S03]  /*21740*/  IMAD.MOV.U32 R92, RZ, RZ, RZ ;  /* 0x000000ffff5c7224 */ /* 0x000fc600078e00ff */
[----:B------:R-:W-:Y:S01]  /*21750*/  LOP3.LUT R130, R93, R88, R95, 0x96, !PT ;  /* 0x000000585d827212 */ /* 0x000fe200078e965f */
[----:B------:R-:W-:Y:S01]  /*21760*/  IMAD.MOV.U32 R88, RZ, RZ, R140 ;  /* 0x000000ffff587224 */ /* 0x000fe200078e008c */
[----:B------:R-:W-:-:S07]  /*21770*/  MOV R140, R94 ;  /* 0x0000005e008c7202 */ /* 0x000fce0000000f00 */
.L_x_2781:
[----:B------:R-:W-:Y:S05]  /*21780*/  BSYNC.RECONVERGENT B1 ;  /* 0x0000000000017941 */ /* 0x000fea0003800200 */
.L_x_2780:
        /* <DEDUP_REMOVED lines=13> */
[----:B------:R-:W-:Y:S01]  /*21860*/  @P1 FADD.FTZ R177, R177, R88 ;  /* 0x00000058b1b11221 */ /* 0x000fe20000010000 */
[----:B------:R-:W-:-:S04]  /*21870*/  @!P1 MOV R177, R88 ;  /* 0x0000005800b19202 */ /* 0x000fc80000000f00 */
        /* <DEDUP_REMOVED lines=10> */
.L_x_2787:
        /* <DEDUP_REMOVED lines=13> */
.L_x_2789:
[----:B------:R-:W-:Y:S05]  /*219f0*/  BSYNC.RECONVERGENT B2 ;  /* 0x0000000000027941 */ /* 0x000fea0003800200 */
.L_x_2788:
        /* <DEDUP_REMOVED lines=55> */
.L_x_2786:
[----:B------:R-:W-:Y:S05]  /*21d70*/  BSYNC.RECONVERGENT B1 ;  /* 0x0000000000017941 */ /* 0x000fea0003800200 */
.L_x_2785:
        /* <DEDUP_REMOVED lines=20> */
.L_x_2792:
        /* <DEDUP_REMOVED lines=13> */
.L_x_2794:
[----:B------:R-:W-:Y:S05]  /*21f90*/  BSYNC.RECONVERGENT B2 ;  /* 0x0000000000027941 */ /* 0x000fea0003800200 */
.L_x_2793:
        /* <DEDUP_REMOVED lines=55> */
.L_x_2791:
[----:B------:R-:W-:Y:S05]  /*22310*/  BSYNC.RECONVERGENT B1 ;  /* 0x0000000000017941 */ /* 0x000fea0003800200 */
.L_x_2790:
[----:B------:R-:W-:Y:S01]  /*22320*/  I2FP.F32.U32 R89, R88 ;  /* 0x0000005800597245 */ /* 0x000fe20000201000 */
[----:B------:R-:W-:Y:S01]  /*22330*/  HADD2.F32 R93, -RZ, R87.H0_H0 ;  /* 0x20000057ff5d7230 */ /* 0x000fe20000004100 */
[----:B------:R-:W-:Y:S01]  /*22340*/  BSSY.RECONVERGENT B1, `(.L_x_2795) ;  /* 0x000005c000017945 */ /* 0x000fe20003800200 */
[----:B------:R-:W-:Y:S02]  /*22350*/  @P1 HADD2.F32 R179, -RZ, R83.H0_H0 ;  /* 0x20000053ffb31230 */ /* 0x000fe40000004100 */
        /* <DEDUP_REMOVED lines=21> */
.L_x_2797:
        /* <DEDUP_REMOVED lines=13> */
.L_x_2799:
[----:B------:R-:W-:Y:S05]  /*22580*/  BSYNC.RECONVERGENT B2 ;  /* 0x0000000000027941 */ /* 0x000fea0003800200 */
.L_x_2798:
        /* <DEDUP_REMOVED lines=55> */
.L_x_2796:
[----:B------:R-:W-:Y:S05]  /*22900*/  BSYNC.RECONVERGENT B1 ;  /* 0x0000000000017941 */ /* 0x000fea0003800200 */
.L_x_2795:
        /* <DEDUP_REMOVED lines=20> */
.L_x_2802:
[----:B------:R-:W-:Y:S01]  /*22a50*/  VIADD R136, R136, 0x1 ;  /* 0x0000000188887836 */ /* 0x000fe20000000000 */
[----:B------:R-:W-:Y:S03]  /*22a60*/  BSSY.RECONVERGENT B2, `(.L_x_2803) ;  /* 0x000000e000027945 */ /* 0x000fe60003800200 */
[C---:B------:R-:W-:Y:S01]  /*22a70*/  IMAD.WIDE.U32 R192, R136.reuse, -0x2daee0ad, RZ ;  /* 0xd2511f5388c07825 */ /* 0x040fe200078e00ff */
[----:B------:R-:W-:-:S13]  /*22a80*/  ISETP.NE.AND P6, PT, R136, RZ, PT ;  /* 0x000000ff8800720c */ /* 0x000fda0003fc5270 */
[----:B------:R-:W-:Y:S05]  /*22a90*/  @P6 BRA `(.L_x_2804) ;  /* 0x0000000000286947 */ /* 0x000fea0003800000 */
[----:B------:R-:W-:Y:S02]  /*22aa0*/  IADD3 R105, PT, PT, R105, 0x1, RZ ;  /* 0x0000000169697810 */ /* 0x000fe40007ffe0ff */
[----:B------:R-:W-:Y:S02]  /*22ab0*/  P2R R88, PR, RZ, 0x1 ;  /* 0x00000001ff587803 */ /* 0x000fe40000000000 */
[----:B------:R-:W-:-:S13]  /*22ac0*/  ISETP.NE.AND P6, PT, R105, RZ, PT ;  /* 0x000000ff6900720c */ /* 0x000fda0003fc5270 */
[----:B------:R-:W-:Y:S01]  /*22ad0*/  @!P6 VIADD R134, R134, 0x1 ;  /* 0x000000018686e836 */ /* 0x000fe20000000000 */
[----:B------:R-:W-:Y:S02]  /*22ae0*/  @!P6 IADD3 R89, PT, PT, R107, 0x1, RZ ;  /* 0x000000016b59e810 */ /* 0x000fe40007ffe0ff */
[----:B------:R-:W-:Y:S02]  /*22af0*/  @!P6 MOV R105, RZ ;  /* 0x000000ff0069e202 */ /* 0x000fe40000000f00 */
[----:B------:R-:W-:-:S13]  /*22b00*/  ISETP.NE.AND P0, PT, R134, RZ, !P6 ;  /* 0x000000ff8600720c */ /* 0x000fda0007705270 */
[----:B------:R-:W-:Y:S01]  /*22b10*/  @P0 IMAD.MOV R89, RZ, RZ, R107 ;  /* 0x000000ffff590224 */ /* 0x000fe200078e026b */
[----:B------:R-:W-:-:S03]  /*22b20*/  ISETP.NE.AND P0, PT, R88, RZ, PT ;  /* 0x000000ff5800720c */ /* 0x000fc60003f05270 */
[----:B------:R-:W-:-:S10]  /*22b30*/  @!P6 IMAD.MOV.U32 R107, RZ, RZ, R89 ;  /* 0x000000ffff6be224 */ /* 0x000fd400078e0059 */
.L_x_2804:
[----:B------:R-:W-:Y:S05]  /*22b40*/  BSYNC.RECONVERGENT B2 ;  /* 0x0000000000027941 */ /* 0x000fea0003800200 */
.L_x_2803:
        /* <DEDUP_REMOVED lines=54> */
[----:B------:R-:W-:-:S07]  /*22eb0*/  MOV R140, R92 ;  /* 0x0000005c008c7202 */ /* 0x000fce0000000f00 */
.L_x_2801:
[----:B------:R-:W-:Y:S05]  /*22ec0*/  BSYNC.RECONVERGENT B1 ;  /* 0x0000000000017941 */ /* 0x000fea0003800200 */
.L_x_2800:
        /* <DEDUP_REMOVED lines=18> */
.L_x_2724:
        /* <DEDUP_REMOVED lines=16> */
.L_x_2808:
        /* <DEDUP_REMOVED lines=13> */
.L_x_2810:
[----:B------:R-:W-:Y:S05]  /*231c0*/  BSYNC.RECONVERGENT B2 ;  /* 0x0000000000027941 */ /* 0x000fea0003800200 */
.L_x_2809:
[----:B------:R-:W-:Y:S01]  /*231d0*/  IMAD.WIDE.U32 R94, R134, -0x326172a9, RZ ;  /* 0xcd9e8d57865e7825 */ /* 0x000fe200078e00ff */
[----:B------:R-:W-:Y:S02]  /*231e0*/  LOP3.LUT R174, R107, R93, R3, 0x96, !PT ;  /* 0x0000005d6bae7212 */ /* 0x000fe400078e9603 */
[----:B------:R-:W-:Y:S01]  /*231f0*/  IADD3 R137, PT, PT, R3, 0x76cf5d0a, RZ ;  /* 0x76cf5d0a03897810 */ /* 0x000fe20007ffe0ff */
        /* <DEDUP_REMOVED lines=52> */
.L_x_2807:
[----:B------:R-:W-:Y:S05]  /*23540*/  BSYNC.RECONVERGENT B1 ;  /* 0x0000000000017941 */ /* 0x000fea0003800200 */
.L_x_2806:
[----:B------:R-:W0:Y:S01]  /*23550*/  LDC R146, c[0x0][0x408] ;  /* 0x00010200ff927b82 */ /* 0x000e220000000800 */
[----:B------:R-:W-:Y:S01]  /*23560*/  I2FP.F32.U32 R93, R92 ;  /* 0x0000005c005d7245 */ /* 0x000fe20000201000 */
[----:B------:R-:W-:Y:S01]  /*23570*/  IMAD.MOV.U32 R150, RZ, RZ, 0x2f800000 ;  /* 0x2f800000ff967424 */ /* 0x000fe200078e00ff */
[----:B------:R-:W-:Y:S01]  /*23580*/  LOP3.LUT R138, R138, 0xffffffef, RZ, 0xc0, !PT ;  /* 0xffffffef8a8a7812 */ /* 0x000fe200078ec0ff */
[----:B-----5:R-:W-:Y:S01]  /*23590*/  HADD2.F32 R95, -RZ, R88.H0_H0 ;  /* 0x20000058ff5f7230 */ /* 0x020fe20000004100 */
[----:B------:R-:W-:Y:S01]  /*235a0*/  BSSY.RECONVERGENT B1, `(.L_x_2811) ;  /* 0x000005c000017945 */ /* 0x000fe20003800200 */
[----:B------:R-:W-:Y:S01]  /*235b0*/  FFMA.FTZ R93, R93, R150, 1.1641532182693481445e-10 ;  /* 0x2f0000005d5d7423 */ /* 0x000fe20000010096 */
[----:B------:R-:W-:Y:S01]  /*235c0*/  @P1 HADD2.F32 R92, -RZ, R80.H0_H0 ;  /* 0x20000050ff5c1230 */ /* 0x000fe20000004100 */
[----:B------:R-:W1:Y:S01]  /*235d0*/  LDC R148, c[0x0][0x404] ;  /* 0x00010100ff947b82 */ /* 0x000e620000000800 */
[----:B------:R-:W-:Y:S01]  /*235e0*/  MOV R132, 0x2 ;  /* 0x0000000200847802 */ /* 0x000fe20000000f00 */
[----:B0-----:R-:W-:Y:S01]  /*235f0*/  FMUL.FTZ R95, R95, R146 ;  /* 0x000000925f5f7220 */ /* 0x001fe20000410000 */
[----:B-1----:R-:W-:-:S04]  /*23600*/  FSETP.GTU.FTZ.AND P2, PT, R93, R148, PT ;  /* 0x000000945d00720b */ /* 0x002fc80003f5c000 */
        /* <DEDUP_REMOVED lines=16> */
.L_x_2813:
        /* <DEDUP_REMOVED lines=13> */
.L_x_2815:
[----:B------:R-:W-:Y:S05]  /*237e0*/  BSYNC.RECONVERGENT B2 ;  /* 0x0000000000027941 */ /* 0x000fea0003800200 */
.L_x_2814:
[----:B------:R-:W-:Y:S01]  /*237f0*/  IMAD.WIDE.U32 R94, R134, -0x326172a9, RZ ;  /* 0xcd9e8d57865e7825 */ /* 0x000fe200078e00ff */
[----:B------:R-:W-:-:S03]  /*23800*/  LOP3.LUT R174, R107, R93, R3, 0x96, !PT ;  /* 0x0000005d6bae7212 */ /* 0x000fc600078e9603 */
[----:B------:R-:W-:Y:S01]  /*23810*/  HFMA2 R132, -RZ, RZ, 0, 0 ;  /* 0x00000000ff847431 */ /* 0x000fe200000001ff */
        /* <DEDUP_REMOVED lines=52> */
.L_x_2812:
[----:B------:R-:W-:Y:S05]  /*23b60*/  BSYNC.RECONVERGENT B1 ;  /* 0x0000000000017941 */ /* 0x000fea0003800200 */
.L_x_2811:
        /* <DEDUP_REMOVED lines=25> */
.L_x_2818:
        /* <DEDUP_REMOVED lines=13> */
.L_x_2820:
[----:B------:R-:W-:Y:S05]  /*23dd0*/  BSYNC.RECONVERGENT B2 ;  /* 0x0000000000027941 */ /* 0x000fea0003800200 */
.L_x_2819:
[----:B------:R-:W-:Y:S01]  /*23de0*/  IMAD.WIDE.U32 R94, R134, -0x326172a9, RZ ;  /* 0xcd9e8d57865e7825 */ /* 0x000fe200078e00ff */
[----:B------:R-:W-:Y:S02]  /*23df0*/  LOP3.LUT R174, R107, R93, R3, 0x96, !PT ;  /* 0x0000005d6bae7212 */ /* 0x000fe400078e9603 */
[----:B------:R-:W-:Y:S01]  /*23e00*/  IADD3 R139, PT, PT, R2, 0x3c6ef372, RZ ;  /* 0x3c6ef372028b7810 */ /* 0x000fe20007ffe0ff */
[----:B------:R-:W-:Y:S01]  /*23e10*/  IMAD.MOV.U32 R88, RZ, RZ, R140 ;  /* 0x000000ffff587224 */ /* 0x000fe200078e008c */
        /* <DEDUP_REMOVED lines=49> */
[----:B------:R-:W-:Y:S01]  /*24130*/  IMAD.MOV.U32 R92, RZ, RZ, RZ ;  /* 0x000000ffff5c7224 */ /* 0x000fe200078e00ff */
[----:B------:R-:W-:-:S07]  /*24140*/  MOV R140, R172 ;  /* 0x000000ac008c7202 */ /* 0x000fce0000000f00 */
.L_x_2817:
[----:B------:R-:W-:Y:S05]  /*24150*/  BSYNC.RECONVERGENT B1 ;  /* 0x0000000000017941 */ /* 0x000fea0003800200 */
.L_x_2816:
        /* <DEDUP_REMOVED lines=25> */
.L_x_2823:
        /* <DEDUP_REMOVED lines=13> */
.L_x_2825:
[----:B------:R-:W-:Y:S05]  /*243c0*/  BSYNC.RECONVERGENT B2 ;  /* 0x0000000000027941 */ /* 0x000fea0003800200 */
.L_x_2824:
[----:B------:R-:W-:Y:S01]  /*243d0*/  IMAD.WIDE.U32 R172, R134, -0x326172a9, RZ ;  /* 0xcd9e8d5786ac7825 */ /* 0x000fe200078e00ff */
[----:B------:R-:W-:Y:S02]  /*243e0*/  LOP3.LUT R92, R107, R95, R3, 0x96, !PT ;  /* 0x0000005f6b5c7212 */ /* 0x000fe400078e9603 */
[----:B------:R-:W-:Y:S02]  /*243f0*/  MOV R88, R140 ;  /* 0x0000008c00587202 */ /* 0x000fe40000000f00 */
        /* <DEDUP_REMOVED lines=52> */
.L_x_2822:
[----:B------:R-:W-:Y:S05]  /*24740*/  BSYNC.RECONVERGENT B1 ;  /* 0x0000000000017941 */ /* 0x000fea0003800200 */
.L_x_2821:
        /* <DEDUP_REMOVED lines=25> */
.L_x_2828:
        /* <DEDUP_REMOVED lines=13> */
.L_x_2830:
[----:B------:R-:W-:Y:S05]  /*249b0*/  BSYNC.RECONVERGENT B2 ;  /* 0x0000000000027941 */ /* 0x000fea0003800200 */
.L_x_2829:
        /* <DEDUP_REMOVED lines=55> */
.L_x_2827:
[----:B------:R-:W-:Y:S05]  /*24d30*/  BSYNC.RECONVERGENT B1 ;  /* 0x0000000000017941 */ /* 0x000fea0003800200 */
.L_x_2826:
[----:B------:R-:W-:Y:S01]  /*24d40*/  I2FP.F32.U32 R89, R88 ;  /* 0x0000005800597245 */ /* 0x000fe20000201000 */
[----:B------:R-:W-:Y:S01]  /*24d50*/  HADD2.F32 R93, -RZ, R90.H0_H0 ;  /* 0x2000005aff5d7230 */ /* 0x000fe20000004100 */
[----:B------:R-:W-:Y:S01]  /*24d60*/  ISETP.NE.AND P3, PT, R92, 0x1, PT ;  /* 0x000000015c00780c */ /* 0x000fe20003f65270 */
[----:B------:R-:W-:Y:S01]  /*24d70*/  @P1 HADD2.F32 R88, -RZ, R82.H0_H0 ;  /* 0x20000052ff581230 */ /* 0x000fe20000004100 */
[----:B------:R-:W-:Y:S01]  /*24d80*/  BSSY.RECONVERGENT B1, `(.L_x_2831) ;  /* 0x0000058000017945 */ /* 0x000fe20003800200 */
[----:B------:R-:W-:Y:S01]  /*24d90*/  FFMA.FTZ R89, R89, R150, 1.1641532182693481445e-10 ;  /* 0x2f00000059597423 */ /* 0x000fe20000010096 */
[----:B------:R-:W-:Y:S01]  /*24da0*/  FMUL.FTZ R93, R93, R146 ;  /* 0x000000925d5d7220 */ /* 0x000fe20000410000 */
[----:B------:R-:W-:-:S03]  /*24db0*/  HFMA2 R94, -RZ, RZ, 0, 1.1920928955078125e-07 ;  /* 0x00000002ff5e7431 */ /* 0x000fc600000001ff */
        /* <DEDUP_REMOVED lines=15> */
.L_x_2833:
        /* <DEDUP_REMOVED lines=13> */
.L_x_2835:
[----:B------:R-:W-:Y:S05]  /*24f80*/  BSYNC.RECONVERGENT B2 ;  /* 0x0000000000027941 */ /* 0x000fea0003800200 */
.L_x_2834:
        /* <DEDUP_REMOVED lines=52> */
[----:B------:R-:W-:Y:S01]  /*252d0*/  HFMA2 R94, -RZ, RZ, 0, 0 ;  /* 0x00000000ff5e7431 */ /* 0x000fe200000001ff */
[----:B------:R-:W-:Y:S01]  /*252e0*/  MOV R89, R140 ;  /* 0x0000008c00597202 */ /* 0x000fe20000000f00 */
[----:B------:R-:W-:-:S07]  /*252f0*/  IMAD.MOV.U32 R140, RZ, RZ, R88 ;  /* 0x000000ffff8c7224 */ /* 0x000fce00078e0058 */
.L_x_2832:
[----:B------:R-:W-:Y:S05]  /*25300*/  BSYNC.RECONVERGENT B1 ;  /* 0x0000000000017941 */ /* 0x000fea0003800200 */
.L_x_2831:
[----:B------:R-:W-:Y:S01]  /*25310*/  I2FP.F32.U32 R89, R89 ;  /* 0x0000005900597245 */ /* 0x000fe20000201000 */
[----:B------:R-:W-:Y:S01]  /*25320*/  HADD2.F32 R93, -RZ, R90.H1_H1 ;  /* 0x3000005aff5d7230 */ /* 0x000fe20000004100 */
[----:B------:R-:W-:Y:S01]  /*25330*/  ISETP.NE.AND P4, PT, R94, 0x1, PT ;  /* 0x000000015e00780c */ /* 0x000fe20003f85270 */
[----:B------:R-:W-:Y:S01]  /*25340*/  @P1 HADD2.F32 R88, -RZ, R82.H1_H1 ;  /* 0x30000052ff581230 */ /* 0x000fe20000004100 */
        /* <DEDUP_REMOVED lines=19> */
.L_x_2838:
        /* <DEDUP_REMOVED lines=13> */
.L_x_2840:
[----:B------:R-:W-:Y:S05]  /*25550*/  BSYNC.RECONVERGENT B2 ;  /* 0x0000000000027941 */ /* 0x000fea0003800200 */
.L_x_2839:
        /* <DEDUP_REMOVED lines=55> */
.L_x_2837:
[----:B------:R-:W-:Y:S05]  /*258d0*/  BSYNC.RECONVERGENT B1 ;  /* 0x0000000000017941 */ /* 0x000fea0003800200 */
.L_x_2836:
        /* <DEDUP_REMOVED lines=23> */
.L_x_2843:
        /* <DEDUP_REMOVED lines=13> */
.L_x_2845:
[----:B------:R-:W-:Y:S05]  /*25b20*/  BSYNC.RECONVERGENT B2 ;  /* 0x0000000000027941 */ /* 0x000fea0003800200 */
.L_x_2844:
        /* <DEDUP_REMOVED lines=52> */
[----:B------:R-:W-:Y:S02]  /*25e70*/  LOP3.LUT R130, R193, R88, R93, 0x96, !PT ;  /* 0x00000058c1827212 */ /* 0x000fe400078e965d */
[----:B------:R-:W-:Y:S01]  /*25e80*/  MOV R88, R140 ;  /* 0x0000008c00587202 */ /* 0x000fe20000000f00 */
[----:B------:R-:W-:-:S07]  /*25e90*/  IMAD.MOV.U32 R140, RZ, RZ, R92 ;  /* 0x000000ffff8c7224 */ /* 0x000fce00078e005c */
.L_x_2842:
[----:B------:R-:W-:Y:S05]  /*25ea0*/  BSYNC.RECONVERGENT B1 ;  /* 0x0000000000017941 */ /* 0x000fea0003800200 */
.L_x_2841:
        /* <DEDUP_REMOVED lines=14> */
.L_x_2805:
        /* <DEDUP_REMOVED lines=12> */
[----:B------:R-:W-:Y:S02]  /*26050*/  SEL R196, RZ, 0x1, !P2 ;  /* 0x00000001ffc47807 */ /* 0x000fe40005000000 */
[----:B------:R-:W-:Y:S01]  /*26060*/  LOP3.LUT R201, R201, R148, R146, 0xfe, !PT ;  /* 0x00000094c9c97212 */ /* 0x000fe200078efe92 */
        /* <DEDUP_REMOVED lines=29> */
.L_x_2846:
[----:B------:R-:W-:Y:S01]  /*26240*/  MOV R142, R140 ;  /* 0x0000008c008e7202 */ /* 0x000fe20000000f00 */
[----:B------:R-:W-:-:S07]  /*26250*/  VIADD R0, R0, 0x80 ;  /* 0x0000008000007836 */ /* 0x000fce0000000000 */
.L_x_2723:
[----:B------:R-:W-:Y:S05]  /*26260*/  BSYNC.RECONVERGENT B0 ;  /* 0x0000000000007941 */ /* 0x000fea0003800200 */
.L_x_2722:
        /* <DEDUP_REMOVED lines=20> */
[----:B------:R-:W-:Y:S01]  /*263b0*/  IMAD.MOV.U32 R92, RZ, RZ, R124 ;  /* 0x000000ffff5c7224 */ /* 0x000fe200078e007c */
[----:B------:R-:W-:-:S08]  /*263c0*/  MOV R128, R142 ;  /* 0x0000008e00807202 */ /* 0x000fd00000000f00 */
        /* <DEDUP_REMOVED lines=11> */
.L_x_2852:
        /* <DEDUP_REMOVED lines=13> */
.L_x_2854:
[----:B------:R-:W-:Y:S05]  /*26550*/  BSYNC.RECONVERGENT B2 ;  /* 0x0000000000027941 */ /* 0x000fea0003800200 */
.L_x_2853:
        /* <DEDUP_REMOVED lines=53> */
[----:B------:R-:W-:Y:S01]  /*268b0*/  IMAD.MOV.U32 R94, RZ, RZ, RZ ;  /* 0x000000ffff5e7224 */ /* 0x000fe200078e00ff */
[----:B------:R-:W-:-:S07]  /*268c0*/  MOV R92, R142 ;  /* 0x0000008e005c7202 */ /* 0x000fce0000000f00 */
.L_x_2851:
[----:B------:R-:W-:Y:S05]  /*268d0*/  BSYNC.RECONVERGENT B1 ;  /* 0x0000000000017941 */ /* 0x000fea0003800200 */
.L_x_2850:
[----:B------:R-:W0:Y:S01]  /*268e0*/  LDC R148, c[0x0][0x408] ;  /* 0x00010200ff947b82 */ /* 0x000e220000000800 */
[----:B------:R-:W-:Y:S01]  /*268f0*/  HFMA2 R152, -RZ, RZ, 0.1171875, 0 ;  /* 0x2f800000ff987431 */ /* 0x000fe200000001ff */
[----:B------:R-:W-:Y:S01]  /*26900*/  I2FP.F32.U32 R93, R92 ;  /* 0x0000005c005d7245 */ /* 0x000fe20000201000 */
[----:B-----5:R-:W-:Y:S01]  /*26910*/  HADD2.F32 R95, -RZ, R88.H0_H0 ;  /* 0x20000058ff5f7230 */ /* 0x020fe20000004100 */
[----:B------:R-:W-:Y:S01]  /*26920*/  LOP3.LUT R138, R138, 0xffffffdf, RZ, 0xc0, !PT ;  /* 0xffffffdf8a8a7812 */ /* 0x000fe200078ec0ff */
[----:B------:R-:W-:Y:S01]  /*26930*/  BSSY.RECONVERGENT B1, `(.L_x_2855) ;  /* 0x0000059000017945 */ /* 0x000fe20003800200 */
[----:B------:R-:W-:Y:S01]  /*26940*/  IMAD.MOV.U32 R112, RZ, RZ, 0x2 ;  /* 0x00000002ff707424 */ /* 0x000fe200078e00ff */
[----:B------:R-:W-:Y:S01]  /*26950*/  MOV R92, R124 ;  /* 0x0000007c005c7202 */ /* 0x000fe20000000f00 */
[----:B------:R-:W1:Y:S01]  /*26960*/  LDC R150, c[0x0][0x404] ;  /* 0x00010100ff967b82 */ /* 0x000e620000000800 */
        /* <DEDUP_REMOVED lines=16> */
.L_x_2857:
        /* <DEDUP_REMOVED lines=13> */
.L_x_2859:
[----:B------:R-:W-:Y:S05]  /*26b40*/  BSYNC.RECONVERGENT B2 ;  /* 0x0000000000027941 */ /* 0x000fea0003800200 */
.L_x_2858:
        /* <DEDUP_REMOVED lines=54> */
[----:B------:R-:W-:-:S07]  /*26eb0*/  MOV R128, R114 ;  /* 0x0000007200807202 */ /* 0x000fce0000000f00 */
.L_x_2856:
[----:B------:R-:W-:Y:S05]  /*26ec0*/  BSYNC.RECONVERGENT B1 ;  /* 0x0000000000017941 */ /* 0x000fea0003800200 */
.L_x_2855:
        /* <DEDUP_REMOVED lines=25> */
.L_x_2862:
        /* <DEDUP_REMOVED lines=13> */
.L_x_2864:
[----:B------:R-:W-:Y:S05]  /*27130*/  BSYNC.RECONVERGENT B2 ;  /* 0x0000000000027941 */ /* 0x000fea0003800200 */
.L_x_2863:
        /* <DEDUP_REMOVED lines=55> */
.L_x_2861:
[----:B------:R-:W-:Y:S05]  /*274b0*/  BSYNC.RECONVERGENT B1 ;  /* 0x0000000000017941 */ /* 0x000fea0003800200 */
.L_x_2860:
        /* <DEDUP_REMOVED lines=22> */
.L_x_2867:
        /* <DEDUP_REMOVED lines=13> */
.L_x_2869:
[----:B------:R-:W-:Y:S05]  /*276f0*/  BSYNC.RECONVERGENT B2 ;  /* 0x0000000000027941 */ /* 0x000fea0003800200 */
.L_x_2868:
        /* <DEDUP_REMOVED lines=55> */
.L_x_2866:
[----:B------:R-:W-:Y:S05]  /*27a70*/  BSYNC.RECONVERGENT B1 ;  /* 0x0000000000017941 */ /* 0x000fea0003800200 */
.L_x_2865:
        /* <DEDUP_REMOVED lines=25> */
.L_x_2872:
        /* <DEDUP_REMOVED lines=13> */
.L_x_2874:
[----:B------:R-:W-:Y:S05]  /*27ce0*/  BSYNC.RECONVERGENT B2 ;  /* 0x0000000000027941 */ /* 0x000fea0003800200 */
.L_x_2873:
        /* <DEDUP_REMOVED lines=55> */
.L_x_2871:
[----:B------:R-:W-:Y:S05]  /*28060*/  BSYNC.RECONVERGENT B1 ;  /* 0x0000000000017941 */ /* 0x000fea0003800200 */
.L_x_2870:
        /* <DEDUP_REMOVED lines=22> */
.L_x_2877:
        /* <DEDUP_REMOVED lines=13> */
.L_x_2879:
[----:B------:R-:W-:Y:S05]  /*282a0*/  BSYNC.RECONVERGENT B2 ;  /* 0x0000000000027941 */ /* 0x000fea0003800200 */
.L_x_2878:
        /* <DEDUP_REMOVED lines=55> */
.L_x_2876:
[----:B------:R-:W-:Y:S05]  /*28620*/  BSYNC.RECONVERGENT B1 ;  /* 0x0000000000017941 */ /* 0x000fea0003800200 */
.L_x_2875:
        /* <DEDUP_REMOVED lines=25> */
.L_x_2882:
        /* <DEDUP_REMOVED lines=13> */
.L_x_2884:
[----:B------:R-:W-:Y:S05]  /*28890*/  BSYNC.RECONVERGENT B2 ;  /* 0x0000000000027941 */ /* 0x000fea0003800200 */
.L_x_2883:
        /* <DEDUP_REMOVED lines=55> */
.L_x_2881:
[----:B------:R-:W-:Y:S05]  /*28c10*/  BSYNC.RECONVERGENT B1 ;  /* 0x0000000000017941 */ /* 0x000fea0003800200 */
.L_x_2880:
        /* <DEDUP_REMOVED lines=22> */
.L_x_2887:
        /* <DEDUP_REMOVED lines=13> */
.L_x_2889:
[----:B------:R-:W-:Y:S05]  /*28e50*/  BSYNC.RECONVERGENT B2 ;  /* 0x0000000000027941 */ /* 0x000fea0003800200 */
.L_x_2888:
        /* <DEDUP_REMOVED lines=55> */
.L_x_2886:
[----:B------:R-:W-:Y:S05]  /*291d0*/  BSYNC.RECONVERGENT B1 ;  /* 0x0000000000017941 */ /* 0x000fea0003800200 */
.L_x_2885:
        /* <DEDUP_REMOVED lines=25> */
.L_x_2892:
        /* <DEDUP_REMOVED lines=13> */
.L_x_2894:
[----:B------:R-:W-:Y:S05]  /*29440*/  BSYNC.RECONVERGENT B2 ;  /* 0x0000000000027941 */ /* 0x000fea0003800200 */
.L_x_2893:
        /* <DEDUP_REMOVED lines=55> */
.L_x_2891:
[----:B------:R-:W-:Y:S05]  /*297c0*/  BSYNC.RECONVERGENT B1 ;  /* 0x0000000000017941 */ /* 0x000fea0003800200 */
.L_x_2890:
        /* <DEDUP_REMOVED lines=22> */
.L_x_2897:
        /* <DEDUP_REMOVED lines=13> */
.L_x_2899:
[----:B------:R-:W-:Y:S05]  /*29a00*/  BSYNC.RECONVERGENT B2 ;  /* 0x0000000000027941 */ /* 0x000fea0003800200 */
.L_x_2898:
        /* <DEDUP_REMOVED lines=55> */
.L_x_2896:
[----:B------:R-:W-:Y:S05]  /*29d80*/  BSYNC.RECONVERGENT B1 ;  /* 0x0000000000017941 */ /* 0x000fea0003800200 */
.L_x_2895:
        /* <DEDUP_REMOVED lines=25> */
.L_x_2902:
        /* <DEDUP_REMOVED lines=13> */
.L_x_2904:
[----:B------:R-:W-:Y:S05]  /*29ff0*/  BSYNC.RECONVERGENT B2 ;  /* 0x0000000000027941 */ /* 0x000fea0003800200 */
.L_x_2903:
        /* <DEDUP_REMOVED lines=55> */
.L_x_2901:
[----:B------:R-:W-:Y:S05]  /*2a370*/  BSYNC.RECONVERGENT B1 ;  /* 0x0000000000017941 */ /* 0x000fea0003800200 */
.L_x_2900:
        /* <DEDUP_REMOVED lines=20> */
.L_x_2907:
        /* <DEDUP_REMOVED lines=13> */
.L_x_2909:
[----:B------:R-:W-:Y:S05]  /*2a590*/  BSYNC.RECONVERGENT B2 ;  /* 0x0000000000027941 */ /* 0x000fea0003800200 */
.L_x_2908:
        /* <DEDUP_REMOVED lines=55> */
.L_x_2906:
[----:B------:R-:W-:Y:S05]  /*2a910*/  BSYNC.RECONVERGENT B1 ;  /* 0x0000000000017941 */ /* 0x000fea0003800200 */
.L_x_2905:
        /* <DEDUP_REMOVED lines=25> */
.L_x_2912:
        /* <DEDUP_REMOVED lines=13> */
.L_x_2914:
[----:B------:R-:W-:Y:S05]  /*2ab80*/  BSYNC.RECONVERGENT B2 ;  /* 0x0000000000027941 */ /* 0x000fea0003800200 */
.L_x_2913:
        /* <DEDUP_REMOVED lines=55> */
.L_x_2911:
[----:B------:R-:W-:Y:S05]  /*2af00*/  BSYNC.RECONVERGENT B1 ;  /* 0x0000000000017941 */ /* 0x000fea0003800200 */
.L_x_2910:
        /* <DEDUP_REMOVED lines=20> */
.L_x_2917:
        /* <DEDUP_REMOVED lines=13> */
.L_x_2919:
[----:B------:R-:W-:Y:S05]  /*2b120*/  BSYNC.RECONVERGENT B2 ;  /* 0x0000000000027941 */ /* 0x000fea0003800200 */
.L_x_2918:
        /* <DEDUP_REMOVED lines=55> */
.L_x_2916:
[----:B------:R-:W-:Y:S05]  /*2b4a0*/  BSYNC.RECONVERGENT B1 ;  /* 0x0000000000017941 */ /* 0x000fea0003800200 */
.L_x_2915:
        /* <DEDUP_REMOVED lines=25> */
.L_x_2922:
        /* <DEDUP_REMOVED lines=13> */
.L_x_2924:
[----:B------:R-:W-:Y:S05]  /*2b710*/  BSYNC.RECONVERGENT B2 ;  /* 0x0000000000027941 */ /* 0x000fea0003800200 */
.L_x_2923:
        /* <DEDUP_REMOVED lines=55> */
.L_x_2921:
[----:B------:R-:W-:Y:S05]  /*2ba90*/  BSYNC.RECONVERGENT B1 ;  /* 0x0000000000017941 */ /* 0x000fea0003800200 */
.L_x_2920:
        /* <DEDUP_REMOVED lines=20> */
.L_x_2927:
        /* <DEDUP_REMOVED lines=15> */
.L_x_2929:
[----:B------:R-:W-:Y:S05]  /*2bcd0*/  BSYNC.RECONVERGENT B2 ;  /* 0x0000000000027941 */ /* 0x000fea0003800200 */
.L_x_2928:
        /* <DEDUP_REMOVED lines=55> */
.L_x_2926:
[----:B------:R-:W-:Y:S05]  /*2c050*/  BSYNC.RECONVERGENT B1 ;  /* 0x0000000000017941 */ /* 0x000fea0003800200 */
.L_x_2925:
        /* <DEDUP_REMOVED lines=9> */
[----:B------:R-:W-:-:S03]  /*2c0f0*/  MOV R142, R128 ;  /* 0x00000080008e7202 */ /* 0x000fc60000000f00 */
        /* <DEDUP_REMOVED lines=9> */
.L_x_2849:
        /* <DEDUP_REMOVED lines=16> */
.L_x_2933:
        /* <DEDUP_REMOVED lines=13> */
.L_x_2935:
[----:B------:R-:W-:Y:S05]  /*2c360*/  BSYNC.RECONVERGENT B2 ;  /* 0x0000000000027941 */ /* 0x000fea0003800200 */
.L_x_2934:
        /* <DEDUP_REMOVED lines=55> */
.L_x_2932:
[----:B------:R-:W-:Y:S05]  /*2c6e0*/  BSYNC.RECONVERGENT B1 ;  /* 0x0000000000017941 */ /* 0x000fea0003800200 */
.L_x_2931:
        /* <DEDUP_REMOVED lines=28> */
.L_x_2938:
        /* <DEDUP_REMOVED lines=13> */
.L_x_2940:
[----:B------:R-:W-:Y:S05]  /*2c980*/  BSYNC.RECONVERGENT B2 ;  /* 0x0000000000027941 */ /* 0x000fea0003800200 */
.L_x_2939:
[----:B------:R-:W-:Y:S01]  /*2c990*/  IMAD.WIDE.U32 R94, R134, -0x326172a9, RZ ;  /* 0xcd9e8d57865e7825 */ /* 0x000fe200078e00ff */
[----:B------:R-:W-:-:S03]  /*2c9a0*/  LOP3.LUT R154, R107, R93, R3, 0x96, !PT ;  /* 0x0000005d6b9a7212 */ /* 0x000fc600078e9603 */
[----:B------:R-:W-:Y:S02]  /*2c9b0*/  HFMA2 R132, -RZ, RZ, 0, 0 ;  /* 0x00000000ff847431 */ /* 0x000fe400000001ff */
        /* <DEDUP_REMOVED lines=52> */
.L_x_2937:
[----:B------:R-:W-:Y:S05]  /*2cd00*/  BSYNC.RECONVERGENT B1 ;  /* 0x0000000000017941 */ /* 0x000fea0003800200 */
.L_x_2936:
        /* <DEDUP_REMOVED lines=25> */
.L_x_2943:
        /* <DEDUP_REMOVED lines=13> */
.L_x_2945:
[----:B------:R-:W-:Y:S05]  /*2cf70*/  BSYNC.RECONVERGENT B2 ;  /* 0x0000000000027941 */ /* 0x000fea0003800200 */
.L_x_2944:
        /* <DEDUP_REMOVED lines=55> */
.L_x_2942:
[----:B------:R-:W-:Y:S05]  /*2d2f0*/  BSYNC.RECONVERGENT B1 ;  /* 0x0000000000017941 */ /* 0x000fea0003800200 */
.L_x_2941:
        /* <DEDUP_REMOVED lines=25> */
.L_x_2948:
        /* <DEDUP_REMOVED lines=13> */
.L_x_2950:
[----:B------:R-:W-:Y:S05]  /*2d560*/  BSYNC.RECONVERGENT B2 ;  /* 0x0000000000027941 */ /* 0x000fea0003800200 */
.L_x_2949:
        /* <DEDUP_REMOVED lines=55> */
.L_x_2947:
[----:B------:R-:W-:Y:S05]  /*2d8e0*/  BSYNC.RECONVERGENT B1 ;  /* 0x0000000000017941 */ /* 0x000fea0003800200 */
.L_x_2946:
        /* <DEDUP_REMOVED lines=25> */
.L_x_2953:
        /* <DEDUP_REMOVED lines=13> */
.L_x_2955:
[----:B------:R-:W-:Y:S05]  /*2db50*/  BSYNC.RECONVERGENT B2 ;  /* 0x0000000000027941 */ /* 0x000fea0003800200 */
.L_x_2954:
        /* <DEDUP_REMOVED lines=55> */
.L_x_2952:
[----:B------:R-:W-:Y:S05]  /*2ded0*/  BSYNC.RECONVERGENT B1 ;  /* 0x0000000000017941 */ /* 0x000fea0003800200 */
.L_x_2951:
        /* <DEDUP_REMOVED lines=11> */
[----:B------:R-:W-:Y:S02]  /*2df90*/  PLOP3.LUT P4, PT, P3, PT, PT, 0x8, 0x80 ;  /* 0x000000000080781c */ /* 0x000fe40001f8e170 */
[----:B------:R-:W-:Y:S01]  /*2dfa0*/  ISETP.NE.AND P3, PT, R92, 0x1, PT ;  /* 0x000000015c00780c */ /* 0x000fe20003f65270 */
[----:B------:R-:W-:-:S05]  /*2dfb0*/  @P2 FADD.FTZ R183, R88, R183 ;  /* 0x000000b758b72221 */ /* 0x000fca0000010000 */
        /* <DEDUP_REMOVED lines=11> */
.L_x_2958:
        /* <DEDUP_REMOVED lines=13> */
.L_x_2960:
[----:B------:R-:W-:Y:S05]  /*2e140*/  BSYNC.RECONVERGENT B2 ;  /* 0x0000000000027941 */ /* 0x000fea0003800200 */
.L_x_2959:
        /* <DEDUP_REMOVED lines=55> */
.L_x_2957:
[----:B------:R-:W-:Y:S05]  /*2e4c0*/  BSYNC.RECONVERGENT B1 ;  /* 0x0000000000017941 */ /* 0x000fea0003800200 */
.L_x_2956:
        /* <DEDUP_REMOVED lines=23> */
.L_x_2963:
        /* <DEDUP_REMOVED lines=13> */
.L_x_2965:
[----:B------:R-:W-:Y:S05]  /*2e710*/  BSYNC.RECONVERGENT B2 ;  /* 0x0000000000027941 */ /* 0x000fea0003800200 */
.L_x_2964:
        /* <DEDUP_REMOVED lines=55> */
.L_x_2962:
[----:B------:R-:W-:Y:S05]  /*2ea90*/  BSYNC.RECONVERGENT B1 ;  /* 0x0000000000017941 */ /* 0x000fea0003800200 */
.L_x_2961:
        /* <DEDUP_REMOVED lines=23> */
.L_x_2968:
        /* <DEDUP_REMOVED lines=13> */
.L_x_2970:
[----:B------:R-:W-:Y:S05]  /*2ece0*/  BSYNC.RECONVERGENT B2 ;  /* 0x0000000000027941 */ /* 0x000fea0003800200 */
.L_x_2969:
        /* <DEDUP_REMOVED lines=55> */
.L_x_2967:
[----:B------:R-:W-:Y:S05]  /*2f060*/  BSYNC.RECONVERGENT B1 ;  /* 0x0000000000017941 */ /* 0x000fea0003800200 */
.L_x_2966:
[----:B------:R-:W-:Y:S01]  /*2f070*/  I2FP.F32.U32 R89, R88 ;  /* 0x0000005800597245 */ /* 0x000fe20000201000 */
[----:B------:R-:W-:Y:S01]  /*2f080*/  HADD2.F32 R91, -RZ, R91.H1_H1 ;  /* 0x3000005bff5b7230 */ /* 0x000fe20000004100 */
[----:B------:R-:W-:Y:S01]  /*2f090*/  PRMT R90, R156, 0x5410, R90 ;  /* 0x000054109c5a7816 */ /* 0x000fe2000000005a */
[----:B------:R-:W-:Y:S02]  /*2f0a0*/  @P2 HADD2.F32 R88, -RZ, R83.H1_H1 ;  /* 0x30000053ff582230 */ /* 0x000fe40000004100 */
[----:B------:R-:W-:Y:S01]  /*2f0b0*/  FFMA.FTZ R89, R89, R152, 1.1641532182693481445e-10 ;  /* 0x2f00000059597423 */ /* 0x000fe20000010098 */
[----:B------:R-:W-:Y:S01]  /*2f0c0*/  FMUL.FTZ R91, R91, R142 ;  /* 0x0000008e5b5b7220 */ /* 0x000fe20000410000 */
[----:B------:R-:W-:-:S03]  /*2f0d0*/  IMAD.MOV.U32 R142, RZ, RZ, R146 ;  /* 0x000000ffff8e7224 */ /* 0x000fc600078e0092 */
        /* <DEDUP_REMOVED lines=8> */
.L_x_2930:
        /* <DEDUP_REMOVED lines=13> */
[----:B------:R-:W-:Y:S01]  /*2f230*/  SEL R196, RZ, 0x1, !P3 ;  /* 0x00000001ffc47807 */ /* 0x000fe20005800000 */
[----:B0-----:R-:W-:Y:S01]  /*2f240*/  IMAD.WIDE.U32 R94, R0, 0x10, R94 ;  /* 0x00000010005e7825 */ /* 0x001fe200078e005e */
[----:B------:R-:W-:-:S02]  /*2f250*/  LOP3.LUT R201, R201, R148, R146, 0xfe, !PT ;  /* 0x00000094c9c97212 */ /* 0x000fc400078efe92 */
        /* <DEDUP_REMOVED lines=8> */
[----:B--2---:R-:W-:Y:S01]  /*2f2e0*/  SHF.L.U32 R91, R121, 0x10, RZ ;  /* 0x00000010795b7819 */ /* 0x004fe200000006ff */
        /* <DEDUP_REMOVED lines=19> */
.L_x_2848:
[----:B------:R-:W-:Y:S05]  /*2f420*/  BSYNC.RECONVERGENT B0 ;  /* 0x0000000000007941 */ /* 0x000fea0003800200 */
.L_x_2847:
[----:B------:R-:W-:Y:S01]  /*2f430*/  FADD.FTZ R0, RZ, R109 ;  /* 0x0000006dff007221 */ /* 0x000fe20000010000 */
[C---:B------:R-:W-:Y:S01]  /*2f440*/  ISETP.GE.U32.AND P1, PT, R103.reuse, 0x80, PT ;  /* 0x000000806700780c */ /* 0x040fe20003f26070 */
[----:B0-2---:R-:W0:Y:S01]  /*2f450*/  S2R R197, SR_TID.X ;  /* 0x0000000000c57919 */ /* 0x005e220000002100 */
[----:B------:R-:W-:Y:S01]  /*2f460*/  ISETP.GT.U32.AND P2, PT, R103, 0xff, PT ;  /* 0x000000ff6700780c */ /* 0x000fe20003f44070 */
[----:B------:R-:W-:Y:S01]  /*2f470*/  FADD.FTZ R0, R111, R0 ;  /* 0x000000006f007221 */ /* 0x000fe20000010000 */
[C---:B------:R-:W-:Y:S01]  /*2f480*/  ISETP.GT.U32.AND P3, PT, R103.reuse, 0x17f, PT ;  /* 0x0000017f6700780c */ /* 0x040fe20003f64070 */
[----:B------:R-:W-:Y:S01]  /*2f490*/  BSSY.RECONVERGENT B0, `(.L_x_2971) ;  /* 0x000009c000007945 */ /* 0x000fe20003800200 */
[----:B------:R-:W-:Y:S01]  /*2f4a0*/  ISETP.GT.U32.AND P4, PT, R103, 0x1ff, PT ;  /* 0x000001ff6700780c */ /* 0x000fe20003f84070 */
[----:B------:R-:W-:Y:S01]  /*2f4b0*/  FADD.FTZ R0, R113, R0 ;  /* 0x0000000071007221 */ /* 0x000fe20000010000 */
[----:B------:R-:W-:Y:S01]  /*2f4c0*/  ISETP.GT.U32.AND P5, PT, R103, 0x27f, PT ;  /* 0x0000027f6700780c */ /* 0x000fe20003fa4070 */
[----:B------:R-:W-:-:S02]  /*2f4d0*/  IMAD.MOV.U32 R95, RZ, RZ, RZ ;  /* 0x000000ffff5f7224 */ /* 0x000fc400078e00ff */
[----:B------:R-:W-:-:S04]  /*2f4e0*/  FADD.FTZ R0, R147, R0 ;  /* 0x0000000093007221 */ /* 0x000fc80000010000 */
[----:B------:R-:W-:-:S04]  /*2f4f0*/  FADD.FTZ R0, R149, R0 ;  /* 0x0000000095007221 */ /* 0x000fc80000010000 */
[----:B------:R-:W-:-:S04]  /*2f500*/  FADD.FTZ R0, R151, R0 ;  /* 0x0000000097007221 */ /* 0x000fc80000010000 */
[----:B------:R-:W-:-:S04]  /*2f510*/  FADD.FTZ R0, R153, R0 ;  /* 0x0000000099007221 */ /* 0x000fc80000010000 */
[----:B------:R-:W-:-:S05]  /*2f520*/  FADD.FTZ R0, R187, R0 ;  /* 0x00000000bb007221 */ /* 0x000fca0000010000 */
[----:B------:R-:W-:Y:S02]  /*2f530*/  FSEL R0, R0, RZ, P1 ;  /* 0x000000ff00007208 */ /* 0x000fe40000800000 */
[----:B0-----:R-:W-:-:S03]  /*2f540*/  LOP3.LUT R140, R197, 0x1f, RZ, 0xc0, !PT ;  /* 0x0000001fc58c7812 */ /* 0x001fc600078ec0ff */
[----:B-1-3--:R-:W-:-:S04]  /*2f550*/  FADD.FTZ R88, R123, R0 ;  /* 0x000000007b587221 */ /* 0x00afc80000010000 */
        /* <DEDUP_REMOVED lines=143> */
.L_x_2972:
[----:B------:R-:W-:Y:S05]  /*2fe50*/  BSYNC.RECONVERGENT B0 ;  /* 0x0000000000007941 */ /* 0x000fea0003800200 */
.L_x_2971:
        /* <DEDUP_REMOVED lines=11> */
[----:B------:R0:W1:Y:S03]  /*2ff10*/  LDS.64 R88, [R0+UR4] ;  /* 0x0000000400587984 */ /* 0x0000660008000a00 */
.L_x_2974:
[----:B------:R-:W-:Y:S05]  /*2ff20*/  BSYNC.RECONVERGENT B0 ;  /* 0x0000000000007941 */ /* 0x000fea0003800200 */
.L_x_2973:
[----:B0-----:R-:W0:Y:S01]  /*2ff30*/  SHFL.DOWN PT, R0, R95, 0x2, 0x1f ;  /* 0x08401f005f007f89 */ /* 0x001e2200000e0000 */
[-C--:B------:R-:W-:Y:S01]  /*2ff40*/  I2FP.F32.S32 R199, R95.reuse ;  /* 0x0000005f00c77245 */ /* 0x080fe20000201400 */
[----:B------:R-:W-:Y:S01]  /*2ff50*/  BSSY.RECONVERGENT B0, `(.L_x_2975) ;  /* 0x0000081000007945 */ /* 0x000fe20003800200 */
[----:B------:R-:W-:Y:S01]  /*2ff60*/  ISETP.NE.AND P2, PT, RZ, UR12, PT ;  /* 0x0000000cff007c0c */ /* 0x000fe2000bf45270 */
[----:B-1----:R-:W1:Y:S01]  /*2ff70*/  SHFL.DOWN PT, R91, R88, 0x2, 0x1f ;  /* 0x08401f00585b7f89 */ /* 0x002e6200000e0000 */
[----:B0-----:R-:W-:Y:S02]  /*2ff80*/  IADD3 R90, PT, PT, R0, R95, RZ ;  /* 0x0000005f005a7210 */ /* 0x001fe40007ffe0ff */
[----:B------:R-:W-:Y:S02]  /*2ff90*/  I2FP.F32.S32 R94, R0 ;  /* 0x00000000005e7245 */ /* 0x000fe40000201400 */
[----:B------:R-:W-:Y:S01]  /*2ffa0*/  I2FP.F32.S32 R92, R90 ;  /* 0x0000005a005c7245 */ /* 0x000fe20000201400 */
[----:B------:R-:W0:Y:S02]  /*2ffb0*/  SHFL.DOWN PT, R201, R90, 0x1, 0x1f ;  /* 0x08201f005ac97f89 */ /* 0x000e2400000e0000 */
[----:B-1----:R-:W-:Y:S01]  /*2ffc0*/  FMUL.FTZ R0, R91, R94 ;  /* 0x0000005e5b007220 */ /* 0x002fe20000410000 */
[----:B------:R-:W1:Y:S03]  /*2ffd0*/  MUFU.RCP R93, R92 ;  /* 0x0000005c005d7308 */ /* 0x000e660000001000 */
[----:B------:R-:W-:Y:S01]  /*2ffe0*/  FFMA.FTZ R140, R199, R88, R0 ;  /* 0x00000058c78c7223 */ /* 0x000fe20000010000 */
[----:B------:R-:W-:Y:S01]  /*2fff0*/  FADD.FTZ R88, -R91, R88 ;  /* 0x000000585b587221 */ /* 0x000fe20000010100 */
[----:B------:R-:W2:Y:S03]  /*30000*/  SHFL.DOWN PT, R0, R89, 0x2, 0x1f ;  /* 0x08401f0059007f89 */ /* 0x000ea600000e0000 */
[----:B------:R-:W-:-:S04]  /*30010*/  FMUL.FTZ R88, R88, R88 ;  /* 0x0000005858587220 */ /* 0x000fc80000410000 */
[----:B------:R-:W-:-:S04]  /*30020*/  FMUL.FTZ R88, R88, R199 ;  /* 0x000000c758587220 */ /* 0x000fc80000410000 */
[----:B------:R-:W-:Y:S01]  /*30030*/  FMUL.FTZ R88, R88, R94 ;  /* 0x0000005e58587220 */ /* 0x000fe20000410000 */
[----:B-1----:R-:W-:Y:S01]  /*30040*/  FMUL.FTZ R95, R93, R140 ;  /* 0x0000008c5d5f7220 */ /* 0x002fe20000410000 */
[----:B0-----:R-:W-:-:S04]  /*30050*/  IMAD.IADD R91, R90, 0x1, R201 ;  /* 0x000000015a5b7824 */ /* 0x001fc800078e02c9 */
[----:B------:R-:W0:Y:S01]  /*30060*/  SHFL.DOWN PT, R140, R95, 0x1, 0x1f ;  /* 0x08201f005f8c7f89 */ /* 0x000e2200000e0000 */
[----:B------:R-:W-:Y:S02]  /*30070*/  I2FP.F32.S32 R201, R201 ;  /* 0x000000c900c97245 */ /* 0x000fe40000201400 */
[----:B------:R-:W-:Y:S01]  /*30080*/  I2FP.F32.S32 R91, R91 ;  /* 0x0000005b005b7245 */ /* 0x000fe20000201400 */
[----:B--2---:R-:W-:-:S05]  /*30090*/  FADD.FTZ R0, R0, R89 ;  /* 0x0000005900007221 */ /* 0x004fca0000010000 */
[----:B------:R-:W1:Y:S01]  /*300a0*/  MUFU.RCP R91, R91 ;  /* 0x0000005b005b7308 */ /* 0x000e620000001000 */
[----:B------:R-:W-:-:S05]  /*300b0*/  FFMA.FTZ R0, R93, R88, R0 ;  /* 0x000000585d007223 */ /* 0x000fca0000010000 */
[----:B------:R-:W2:Y:S01]  /*300c0*/  SHFL.DOWN PT, R89, R0, 0x1, 0x1f ;  /* 0x08201f0000597f89 */ /* 0x000ea200000e0000 */
[----:B0-----:R-:W-:-:S04]  /*300d0*/  FMUL.FTZ R93, R140, R201 ;  /* 0x000000c98c5d7220 */ /* 0x001fc80000410000 */
[----:B------:R-:W-:Y:S01]  /*300e0*/  FFMA.FTZ R88, R92, R95, R93 ;  /* 0x0000005f5c587223 */ /* 0x000fe2000001005d */
[----:B------:R-:W-:-:S03]  /*300f0*/  FADD.FTZ R95, R95, -R140 ;  /* 0x8000008c5f5f7221 */ /* 0x000fc60000010000 */
[----:B-1----:R-:W-:Y:S01]  /*30100*/  FMUL.FTZ R90, R91, R88 ;  /* 0x000000585b5a7220 */ /* 0x002fe20000410000 */
[----:B------:R-:W-:-:S04]  /*30110*/  FMUL.FTZ R95, R95, R95 ;  /* 0x0000005f5f5f7220 */ /* 0x000fc80000410000 */
[----:B------:R-:W0:Y:S01]  /*30120*/  SHFL.IDX PT, R199, R90, RZ, 0x1f ;  /* 0x00001fff5ac77589 */ /* 0x000e2200000e0000 */
[----:B------:R-:W-:Y:S01]  /*30130*/  FMUL.FTZ R95, R92, R95 ;  /* 0x0000005f5c5f7220 */ /* 0x000fe20000410000 */
[----:B--2---:R-:W-:Y:S01]  /*30140*/  FADD.FTZ R88, R0, R89 ;  /* 0x0000005900587221 */ /* 0x004fe20000010000 */
[----:B------:R-:W1:Y:S02]  /*30150*/  LDC R92, c[0x0][0x448] ;  /* 0x00011200ff5c7b82 */ /* 0x000e640000000800 */
[----:B------:R-:W-:-:S04]  /*30160*/  FMUL.FTZ R95, R95, R201 ;  /* 0x000000c95f5f7220 */ /* 0x000fc80000410000 */
[----:B------:R-:W-:-:S06]  /*30170*/  FFMA.FTZ R95, R91, R95, R88 ;  /* 0x0000005f5b5f7223 */ /* 0x000fcc0000010058 */
[----:B------:R-:W1:Y:S01]  /*30180*/  SHFL.IDX PT, R95, R95, RZ, 0x1f ;  /* 0x00001fff5f5f7589 */ /* 0x000e6200000e0000 */
[----:B0-----:R-:W-:-:S05]  /*30190*/  FMUL.FTZ R0, R199, R199 ;  /* 0x000000c7c7007220 */ /* 0x001fca0000410000 */
[----:B------:R-:W-:Y:S02]  /*301a0*/  FSEL R93, R0, RZ, P2 ;  /* 0x000000ff005d7208 */ /* 0x000fe40001000000 */
[----:B------:R-:W-:Y:S02]  /*301b0*/  FSEL R0, R199, RZ, !P2 ;  /* 0x000000ffc7007208 */ /* 0x000fe40005000000 */
[----:B------:R-:W-:Y:S01]  /*301c0*/  ISETP.NE.AND P2, PT, R197, RZ, PT ;  /* 0x000000ffc500720c */ /* 0x000fe20003f45270 */
[----:B-1----:R-:W-:-:S04]  /*301d0*/  FFMA.FTZ R92, R95, UR13, R92 ;  /* 0x0000000d5f5c7c23 */ /* 0x002fc8000801005c */
[----:B------:R-:W-:-:S08]  /*301e0*/  FADD.FTZ R92, R92, R93 ;  /* 0x0000005d5c5c7221 */ /* 0x000fd00000010000 */
[----:B------:R-:W0:Y:S01]  /*301f0*/  @!P2 LDC.64 R90, c[0x0][0x3c0] ;  /* 0x0000f000ff5aab82 */ /* 0x000e220000000a00 */
[----:B------:R-:W1:Y:S07]  /*30200*/  MUFU.RSQ R140, R92 ;  /* 0x0000005c008c7308 */ /* 0x000e6e0000001400 */
[----:B------:R-:W2:Y:S01]  /*30210*/  @!P2 LDC.64 R88, c[0x0][0x3c8] ;  /* 0x0000f200ff58ab82 */ /* 0x000ea20000000a00 */
[----:B0-----:R-:W-:-:S05]  /*30220*/  @!P2 IMAD.WIDE R90, R96, 0x4, R90 ;  /* 0x00000004605aa825 */ /* 0x001fca00078e025a */
[----:B------:R0:W-:Y:S01]  /*30230*/  @!P2 STG.E desc[UR6][R90.64], R199 ;  /* 0x000000c75a00a986 */ /* 0x0001e2000c101906 */
[----:B--2---:R-:W-:-:S05]  /*30240*/  @!P2 IMAD.WIDE R88, R96, 0x4, R88 ;  /* 0x000000046058a825 */ /* 0x004fca00078e0258 */
[----:B-1----:R0:W-:Y:S01]  /*30250*/  @!P2 STG.E desc[UR6][R88.64], R140 ;  /* 0x0000008c5800a986 */ /* 0x0021e2000c101906 */
[----:B------:R-:W-:Y:S05]  /*30260*/  @!P1 BRA `(.L_x_2976) ;  /* 0x00000004003c9947 */ /* 0x000fea0003800000 */
[--C-:B------:R-:W-:Y:S01]  /*30270*/  FADD.FTZ R93, R187, -R0.reuse ;  /* 0x80000000bb5d7221 */ /* 0x100fe20000010000 */
[----:B-----5:R-:W-:Y:S02]  /*30280*/  HADD2.F32 R95, -RZ, R119.H1_H1 ;  /* 0x30000077ff5f7230 */ /* 0x020fe40000004100 */
[--C-:B0-----:R-:W-:Y:S01]  /*30290*/  FADD.FTZ R89, R153, -R0.reuse ;  /* 0x8000000099597221 */ /* 0x101fe20000010000 */
[----:B------:R-:W-:Y:S02]  /*302a0*/  HADD2.F32 R199, -RZ, R51.H1_H1 ;  /* 0x30000033ffc77230 */ /* 0x000fe40000004100 */
[C---:B------:R-:W-:Y:S01]  /*302b0*/  FMUL.FTZ R94, R140.reuse, R93 ;  /* 0x0000005d8c5e7220 */ /* 0x040fe20000410000 */
[----:B------:R-:W-:Y:S01]  /*302c0*/  FADD.FTZ R93, R151, -R0 ;  /* 0x80000000975d7221 */ /* 0x000fe20000010000 */
        /* <DEDUP_REMOVED lines=8> */
[----:B------:R-:W-:Y:S02]  /*30350*/  HADD2.F32 R201, -RZ, R7.H1_H1 ;  /* 0x30000007ffc97230 */ /* 0x000fe40000004100 */
[----:B------:R-:W-:Y:S01]  /*30360*/  FADD.FTZ R93, R147, -R0 ;  /* 0x80000000935d7221 */ /* 0x000fe20000010000 */
[----:B------:R-:W-:-:S02]  /*30370*/  HADD2.F32 R203, -RZ, R47.H1_H1 ;  /* 0x3000002fffcb7230 */ /* 0x000fc40000004100 */
[----:B------:R-:W-:Y:S01]  /*30380*/  FFMA.FTZ R162, R89, R92, R91 ;  /* 0x0000005c59a27223 */ /* 0x000fe2000001005b */
[----:B------:R-:W-:Y:S02]  /*30390*/  HADD2.F32 R95, -RZ, R118.H1_H1 ;  /* 0x30000076ff5f7230 */ /* 0x000fe40000004100 */
[----:B------:R-:W-:Y:S01]  /*303a0*/  FADD.FTZ R89, R149, -R0 ;  /* 0x8000000095597221 */ /* 0x000fe20000010000 */
[----:B------:R-:W-:Y:S02]  /*303b0*/  HADD2.F32 R199, -RZ, R50.H1_H1 ;  /* 0x30000032ffc77230 */ /* 0x000fe40000004100 */
[----:B------:R-:W-:Y:S01]  /*303c0*/  FFMA.FTZ R215, R94, R201, R203 ;  /* 0x000000c95ed77223 */ /* 0x000fe200000100cb */
[----:B------:R-:W-:Y:S02]  /*303d0*/  HADD2.F32 R201, -RZ, R46.H1_H1 ;  /* 0x3000002effc97230 */ /* 0x000fe40000004100 */
[----:B------:R-:W-:Y:S01]  /*303e0*/  FMUL.FTZ R89, R140, R89 ;  /* 0x000000598c597220 */ /* 0x000fe20000410000 */
[----:B------:R-:W-:-:S02]  /*303f0*/  HADD2.F32 R88, -RZ, R118.H0_H0 ;  /* 0x20000076ff587230 */ /* 0x000fc40000004100 */
[----:B------:R-:W-:Y:S01]  /*30400*/  FFMA.FTZ R209, R146, R95, R199 ;  /* 0x0000005f92d17223 */ /* 0x000fe200000100c7 */
[----:B------:R-:W-:Y:S02]  /*30410*/  HADD2.F32 R199, -RZ, R6.H1_H1 ;  /* 0x30000006ffc77230 */ /* 0x000fe40000004100 */
[----:B------:R-:W-:Y:S01]  /*30420*/  FMUL.FTZ R95, R140, R93 ;  /* 0x0000005d8c5f7220 */ /* 0x000fe20000410000 */
[----:B------:R-:W-:Y:S02]  /*30430*/  HADD2.F32 R90, -RZ, R50.H0_H0 ;  /* 0x20000032ff5a7230 */ /* 0x000fe40000004100 */
[----:B------:R-:W-:Y:S01]  /*30440*/  FADD.FTZ R93, R111, -R0 ;  /* 0x800000006f5d7221 */ /* 0x000fe20000010000 */
[----:B------:R-:W-:Y:S02]  /*30450*/  HADD2.F32 R92, -RZ, R6.H0_H0 ;  /* 0x20000006ff5c7230 */ /* 0x000fe40000004100 */
[----:B------:R-:W-:Y:S01]  /*30460*/  FFMA.FTZ R211, R146, R199, R201 ;  /* 0x000000c792d37223 */ /* 0x000fe200000100c9 */
[----:B------:R-:W-:Y:S01]  /*30470*/  HADD2.F32 R91, -RZ, R46.H0_H0 ;  /* 0x2000002eff5b7230 */ /* 0x000fe20000004100 */
[----:B------:R-:W0:Y:S01]  /*30480*/  LDC.64 R200, c[0x0][0x428] ;  /* 0x00010a00ffc87b82 */ /* 0x000e220000000a00 */
[----:B------:R-:W-:Y:S01]  /*30490*/  FFMA.FTZ R156, R89, R88, R90 ;  /* 0x00000058599c7223 */ /* 0x000fe2000001005a */
[----:B------:R-:W-:-:S02]  /*304a0*/  HADD2.F32 R88, -RZ, R117.H0_H0 ;  /* 0x20000075ff587230 */ /* 0x000fc40000004100 */
[C---:B------:R-:W-:Y:S01]  /*304b0*/  FMUL.FTZ R93, R140.reuse, R93 ;  /* 0x0000005d8c5d7220 */ /* 0x040fe20000410000 */
[----:B------:R-:W-:Y:S01]  /*304c0*/  FFMA.FTZ R158, R89, R92, R91 ;  /* 0x0000005c599e7223 */ /* 0x000fe2000001005b */
[----:B------:R-:W-:Y:S01]  /*304d0*/  FADD.FTZ R89, R113, -R0 ;  /* 0x8000000071597221 */ /* 0x000fe20000010000 */
[----:B------:R-:W-:Y:S01]  /*304e0*/  HADD2.F32 R90, -RZ, R49.H0_H0 ;  /* 0x20000031ff5a7230 */ /* 0x000fe20000004100 */
[----:B------:R-:W1:Y:S01]  /*304f0*/  LDC.64 R198, c[0x0][0x430] ;  /* 0x00010c00ffc67b82 */ /* 0x000e620000000a00 */
[----:B------:R-:W-:Y:S02]  /*30500*/  HADD2.F32 R92, -RZ, R5.H0_H0 ;  /* 0x20000005ff5c7230 */ /* 0x000fe40000004100 */
[----:B------:R-:W-:Y:S01]  /*30510*/  FMUL.FTZ R89, R140, R89 ;  /* 0x000000598c597220 */ /* 0x000fe20000410000 */
[----:B------:R-:W-:Y:S02]  /*30520*/  HADD2.F32 R91, -RZ, R45.H0_H0 ;  /* 0x2000002dff5b7230 */ /* 0x000fe40000004100 */
[----:B------:R-:W-:-:S02]  /*30530*/  HADD2.F32 R94, -RZ, R117.H1_H1 ;  /* 0x30000075ff5e7230 */ /* 0x000fc40000004100 */
[C---:B------:R-:W-:Y:S01]  /*30540*/  FFMA.FTZ R148, R89.reuse, R88, R90 ;  /* 0x0000005859947223 */ /* 0x040fe2000001005a */
[----:B------:R-:W-:Y:S02]  /*30550*/  HADD2.F32 R144, -RZ, R49.H1_H1 ;  /* 0x30000031ff907230 */ /* 0x000fe40000004100 */
[----:B------:R-:W-:Y:S01]  /*30560*/  FFMA.FTZ R150, R89, R92, R91 ;  /* 0x0000005c59967223 */ /* 0x000fe2000001005b */
[----:B------:R-:W-:Y:S01]  /*30570*/  FADD.FTZ R89, R109, -R0 ;  /* 0x800000006d597221 */ /* 0x000fe20000010000 */
[----:B------:R-:W-:Y:S02]  /*30580*/  HADD2.F32 R152, -RZ, R5.H1_H1 ;  /* 0x30000005ff987230 */ /* 0x000fe40000004100 */
[----:B------:R-:W-:Y:S01]  /*30590*/  FFMA.FTZ R205, R95, R94, R144 ;  /* 0x0000005e5fcd7223 */ /* 0x000fe20000010090 */
[----:B------:R-:W-:Y:S02]  /*305a0*/  HADD2.F32 R154, -RZ, R45.H1_H1 ;  /* 0x3000002dff9a7230 */ /* 0x000fe40000004100 */
[----:B------:R-:W-:Y:S01]  /*305b0*/  FMUL.FTZ R89, R140, R89 ;  /* 0x000000598c597220 */ /* 0x000fe20000410000 */
[----:B------:R-:W-:-:S02]  /*305c0*/  HADD2.F32 R88, -RZ, R116.H0_H0 ;  /* 0x20000074ff587230 */ /* 0x000fc40000004100 */
[----:B------:R-:W-:Y:S02]  /*305d0*/  HADD2.F32 R90, -RZ, R48.H0_H0 ;  /* 0x20000030ff5a7230 */ /* 0x000fe40000004100 */
[----:B------:R-:W-:Y:S01]  /*305e0*/  FFMA.FTZ R207, R95, R152, R154 ;  /* 0x000000985fcf7223 */ /* 0x000fe2000001009a */
[----:B------:R-:W-:Y:S02]  /*305f0*/  HADD2.F32 R94, -RZ, R116.H1_H1 ;  /* 0x30000074ff5e7230 */ /* 0x000fe40000004100 */
[----:B------:R-:W-:Y:S02]  /*30600*/  HADD2.F32 R144, -RZ, R48.H1_H1 ;  /* 0x30000030ff907230 */ /* 0x000fe40000004100 */
[----:B------:R-:W-:Y:S01]  /*30610*/  FFMA.FTZ R88, R89, R88, R90 ;  /* 0x0000005859587223 */ /* 0x000fe2000001005a */
[----:B------:R-:W-:Y:S01]  /*30620*/  HADD2.F32 R92, -RZ, R4.H0_H0 ;  /* 0x20000004ff5c7230 */ /* 0x000fe20000004100 */
[----:B------:R-:W-:Y:S01]  /*30630*/  F2FP.F16.F32.PACK_AB R90, R209, R156 ;  /* 0x0000009cd15a723e */ /* 0x000fe200000000ff */
[----:B------:R-:W-:-:S02]  /*30640*/  HADD2.F32 R91, -RZ, R44.H0_H0 ;  /* 0x2000002cff5b7230 */ /* 0x000fc40000004100 */
[----:B------:R-:W-:Y:S01]  /*30650*/  FFMA.FTZ R95, R93, R94, R144 ;  /* 0x0000005e5d5f7223 */ /* 0x000fe20000010090 */
[----:B------:R-:W-:Y:S01]  /*30660*/  HADD2.F32 R146, -RZ, R4.H1_H1 ;  /* 0x30000004ff927230 */ /* 0x000fe20000004100 */
[----:B------:R-:W-:Y:S01]  /*30670*/  F2FP.F16.F32.PACK_AB R94, R211, R158 ;  /* 0x0000009ed35e723e */ /* 0x000fe200000000ff */
[----:B------:R-:W-:Y:S02]  /*30680*/  HADD2.F32 R203, -RZ, R44.H1_H1 ;  /* 0x3000002cffcb7230 */ /* 0x000fe40000004100 */
[----:B------:R-:W-:Y:S01]  /*30690*/  FFMA.FTZ R92, R89, R92, R91 ;  /* 0x0000005c595c7223 */ /* 0x000fe2000001005b */
[----:B------:R-:W-:Y:S01]  /*306a0*/  F2FP.F16.F32.PACK_AB R91, R213, R160 ;  /* 0x000000a0d55b723e */ /* 0x000fe200000000ff */
[----:B0-----:R-:W-:Y:S01]  /*306b0*/  IMAD.WIDE.U32 R200, R122, 0x10, R200 ;  /* 0x000000107ac87825 */ /* 0x001fe200078e00c8 */
[----:B------:R-:W-:-:S03]  /*306c0*/  F2FP.F16.F32.PACK_AB R89, R205, R148 ;  /* 0x00000094cd59723e */ /* 0x000fc600000000ff */
[----:B------:R-:W-:Y:S01]  /*306d0*/  FFMA.FTZ R203, R93, R146, R203 ;  /* 0x000000925dcb7223 */ /* 0x000fe200000100cb */
[----:B------:R-:W-:Y:S01]  /*306e0*/  F2FP.F16.F32.PACK_AB R88, R95, R88 ;  /* 0x000000585f58723e */ /* 0x000fe200000000ff */
[C---:B-1----:R-:W-:Y:S01]  /*306f0*/  IMAD.WIDE.U32 R198, R122.reuse, 0x10, R198 ;  /* 0x000000107ac67825 */ /* 0x042fe200078e00c6 */
[----:B------:R-:W-:Y:S02]  /*30700*/  F2FP.F16.F32.PACK_AB R95, R215, R162 ;  /* 0x000000a2d75f723e */ /* 0x000fe400000000ff */
[----:B------:R-:W-:Y:S01]  /*30710*/  F2FP.F16.F32.PACK_AB R93, R207, R150 ;  /* 0x00000096cf5d723e */ /* 0x000fe200000000ff */
[----:B------:R1:W-:Y:S01]  /*30720*/  STG.E.128 desc[UR6][R200.64], R88 ;  /* 0x00000058c8007986 */ /* 0x0003e2000c101d06 */
[----:B------:R-:W-:Y:S02]  /*30730*/  F2FP.F16.F32.PACK_AB R92, R203, R92 ;  /* 0x0000005ccb5c723e */ /* 0x000fe400000000ff */
[----:B------:R-:W-:-:S03]  /*30740*/  IADD3 R122, PT, PT, R122, 0x80, RZ ;  /* 0x000000807a7a7810 */ /* 0x000fc60007ffe0ff */
[----:B------:R1:W-:Y:S04]  /*30750*/  STG.E.128 desc[UR6][R198.64], R92 ;  /* 0x0000005cc6007986 */ /* 0x0003e8000c101d06 */
.L_x_2976:
[----:B------:R-:W-:Y:S05]  /*30760*/  BSYNC.RECONVERGENT B0 ;  /* 0x0000000000007941 */ /* 0x000fea0003800200 */
.L_x_2975:
[----:B------:R-:W-:Y:S01]  /*30770*/  LOP3.LUT P1, RZ, R138, 0x200, RZ, 0xc0, !PT ;  /* 0x000002008aff7812 */ /* 0x000fe2000782c0ff */
[----:B------:R-:W-:-:S12]  /*30780*/  BSSY.RECONVERGENT B0, `(.L_x_2977) ;  /* 0x0000051000007945 */ /* 0x000fd80003800200 */
[----:B------:R-:W-:Y:S05]  /*30790*/  @!P1 BRA `(.L_x_2978) ;  /* 0x00000004003c9947 */ /* 0x000fea0003800000 */
[--C-:B-1----:R-:W-:Y:S01]  /*307a0*/  FADD.FTZ R93, R195, -R0.reuse ;  /* 0x80000000c35d7221 */ /* 0x102fe20000010000 */
        /* <DEDUP_REMOVED lines=75> */
[----:B------:R-:W-:Y:S01]  /*30c60*/  F2FP.F16.F32.PACK_AB R92, R203, R92 ;  /* 0x0000005ccb5c723e */ /* 0x000fe200000000ff */
[----:B------:R-:W-:-:S04]  /*30c70*/  VIADD R122, R122, 0x80 ;  /* 0x000000807a7a7836 */ /* 0x000fc80000000000 */
[----:B------:R2:W-:Y:S03]  /*30c80*/  STG.E.128 desc[UR6][R198.64], R92 ;  /* 0x0000005cc6007986 */ /* 0x0005e6000c101d06 */
.L_x_2978:
[----:B------:R-:W-:Y:S05]  /*30c90*/  BSYNC.RECONVERGENT B0 ;  /* 0x0000000000007941 */ /* 0x000fea0003800200 */
.L_x_2977:
[----:B------:R-:W-:Y:S01]  /*30ca0*/  LOP3.LUT P1, RZ, R138, 0x80, RZ, 0xc0, !PT ;  /* 0x000000808aff7812 */ /* 0x000fe2000782c0ff */
[----:B------:R-:W-:-:S12]  /*30cb0*/  BSSY.RECONVERGENT B0, `(.L_x_2979) ;  /* 0x0000051000007945 */ /* 0x000fd80003800200 */
[----:B------:R-:W-:Y:S05]  /*30cc0*/  @!P1 BRA `(.L_x_2980) ;  /* 0x00000004003c9947 */ /* 0x000fea0003800000 */
[--C-:B-12---:R-:W-:Y:S01]  /*30cd0*/  FADD.FTZ R93, R191, -R0.reuse ;  /* 0x80000000bf5d7221 */ /* 0x106fe20000010000 */
        /* <DEDUP_REMOVED lines=78> */
.L_x_2980:
[----:B------:R-:W-:Y:S05]  /*311c0*/  BSYNC.RECONVERGENT B0 ;  /* 0x0000000000007941 */ /* 0x000fea0003800200 */
.L_x_2979:
[----:B------:R-:W-:Y:S01]  /*311d0*/  LOP3.LUT P1, RZ, R138, 0x40, RZ, 0xc0, !PT ;  /* 0x000000408aff7812 */ /* 0x000fe2000782c0ff */
[----:B------:R-:W-:-:S12]  /*311e0*/  BSSY.RECONVERGENT B0, `(.L_x_2981) ;  /* 0x0000051000007945 */ /* 0x000fd80003800200 */
[----:B------:R-:W-:Y:S05]  /*311f0*/  @!P1 BRA `(.L_x_2982) ;  /* 0x00000004003c9947 */ /* 0x000fea0003800000 */
[--C-:B-123--:R-:W-:Y:S01]  /*31200*/  FADD.FTZ R93, R193, -R0.reuse ;  /* 0x80000000c15d7221 */ /* 0x10efe20000010000 */
        /* <DEDUP_REMOVED lines=78> */
.L_x_2982:
[----:B------:R-:W-:Y:S05]  /*316f0*/  BSYNC.RECONVERGENT B0 ;  /* 0x0000000000007941 */ /* 0x000fea0003800200 */
.L_x_2981:
[----:B------:R-:W-:Y:S04]  /*31700*/  BSSY.RECONVERGENT B0, `(.L_x_2983) ;  /* 0x0000050000007945 */ /* 0x000fe80003800200 */
[----:B------:R-:W-:Y:S05]  /*31710*/  @!P0 BRA `(.L_x_2984) ;  /* 0x0000000400388947 */ /* 0x000fea0003800000 */
[--C-:B01234-:R-:W-:Y:S01]  /*31720*/  FADD.FTZ R89, R141, -R0.reuse ;  /* 0x800000008d597221 */ /* 0x11ffe20000010000 */
[--C-:B------:R-:W-:Y:S01]  /*31730*/  FADD.FTZ R91, R143, -R0.reuse ;  /* 0x800000008f5b7221 */ /* 0x100fe20000010000 */
[--C-:B------:R-:W-:Y:S01]  /*31740*/  FADD.FTZ R93, R145, -R0.reuse ;  /* 0x80000000915d7221 */ /* 0x100fe20000010000 */
[--C-:B------:R-:W-:Y:S01]  /*31750*/  FADD.FTZ R95, R181, -R0.reuse ;  /* 0x80000000b55f7221 */ /* 0x100fe20000010000 */
[--C-:B------:R-:W-:Y:S01]  /*31760*/  FADD.FTZ R199, R183, -R0.reuse ;  /* 0x80000000b7c77221 */ /* 0x100fe20000010000 */
[--C-:B------:R-:W-:Y:S01]  /*31770*/  FADD.FTZ R201, R185, -R0.reuse ;  /* 0x80000000b9c97221 */ /* 0x100fe20000010000 */
[--C-:B------:R-:W-:Y:S01]  /*31780*/  FADD.FTZ R203, R155, -R0.reuse ;  /* 0x800000009bcb7221 */ /* 0x100fe20000010000 */
[----:B------:R-:W-:Y:S01]  /*31790*/  FADD.FTZ R205, R189, -R0 ;  /* 0x80000000bdcd7221 */ /* 0x000fe20000010000 */
[----:B-----5:R-:W-:Y:S02]  /*317a0*/  HADD2.F32 R0, -RZ, R68.H0_H0 ;  /* 0x20000044ff007230 */ /* 0x020fe40000004100 */
[----:B------:R-:W-:Y:S01]  /*317b0*/  FMUL.FTZ R89, R140, R89 ;  /* 0x000000598c597220 */ /* 0x000fe20000410000 */
[----:B------:R-:W-:-:S02]  /*317c0*/  HADD2.F32 R88, -RZ, R72.H0_H0 ;  /* 0x20000048ff587230 */ /* 0x000fc40000004100 */
[C---:B------:R-:W-:Y:S01]  /*317d0*/  FMUL.FTZ R150, R140.reuse, R199 ;  /* 0x000000c78c967220 */ /* 0x040fe20000410000 */
[C---:B------:R-:W-:Y:S01]  /*317e0*/  FMUL.FTZ R152, R140.reuse, R201 ;  /* 0x000000c98c987220 */ /* 0x040fe20000410000 */
[----:B------:R-:W-:Y:S02]  /*317f0*/  HADD2.F32 R90, -RZ, R76.H0_H0 ;  /* 0x2000004cff5a7230 */ /* 0x000fe40000004100 */
[C---:B------:R-:W-:Y:S01]  /*31800*/  FMUL.FTZ R144, R140.reuse, R93 ;  /* 0x0000005d8c907220 */ /* 0x040fe20000410000 */
[----:B------:R-:W-:Y:S01]  /*31810*/  FFMA.FTZ R88, R89, R0, R88 ;  /* 0x0000000059587223 */ /* 0x000fe20000010058 */
[----:B------:R-:W-:Y:S02]  /*31820*/  HADD2.F32 R0, -RZ, R64.H0_H0 ;  /* 0x20000040ff007230 */ /* 0x000fe40000004100 */
[C---:B------:R-:W-:Y:S01]  /*31830*/  FMUL.FTZ R91, R140.reuse, R91 ;  /* 0x0000005b8c5b7220 */ /* 0x040fe20000410000 */
[----:B------:R-:W-:Y:S02]  /*31840*/  HADD2.F32 R199, -RZ, R69.H0_H0 ;  /* 0x20000045ffc77230 */ /* 0x000fe40000004100 */
[----:B------:R-:W-:Y:S01]  /*31850*/  FMUL.FTZ R148, R140, R95 ;  /* 0x0000005f8c947220 */ /* 0x000fe20000410000 */
[----:B------:R-:W-:-:S02]  /*31860*/  HADD2.F32 R201, -RZ, R73.H0_H0 ;  /* 0x20000049ffc97230 */ /* 0x000fc40000004100 */
[----:B------:R-:W-:Y:S01]  /*31870*/  FFMA.FTZ R0, R89, R0, R90 ;  /* 0x0000000059007223 */ /* 0x000fe2000001005a */
[C---:B------:R-:W-:Y:S01]  /*31880*/  FMUL.FTZ R154, R140.reuse, R203 ;  /* 0x000000cb8c9a7220 */ /* 0x040fe20000410000 */
[----:B------:R-:W-:Y:S01]  /*31890*/  FMUL.FTZ R156, R140, R205 ;  /* 0x000000cd8c9c7220 */ /* 0x000fe20000410000 */
[----:B------:R-:W-:Y:S02]  /*318a0*/  HADD2.F32 R92, -RZ, R68.H1_H1 ;  /* 0x30000044ff5c7230 */ /* 0x000fe40000004100 */
[----:B------:R-:W-:Y:S01]  /*318b0*/  FFMA.FTZ R89, R144, R199, R201 ;  /* 0x000000c790597223 */ /* 0x000fe200000100c9 */
[----:B------:R-:W-:Y:S01]  /*318c0*/  HADD2.F32 R94, -RZ, R72.H1_H1 ;  /* 0x30000048ff5e7230 */ /* 0x000fe20000004100 */
[----:B------:R-:W0:Y:S01]  /*318d0*/  LDC.64 R198, c[0x0][0x428] ;  /* 0x00010a00ffc67b82 */ /* 0x000e220000000a00 */
[----:B------:R-:W-:Y:S02]  /*318e0*/  HADD2.F32 R140, -RZ, R64.H1_H1 ;  /* 0x30000040ff8c7230 */ /* 0x000fe40000004100 */
[----:B------:R-:W-:-:S02]  /*318f0*/  HADD2.F32 R95, -RZ, R76.H1_H1 ;  /* 0x3000004cff5f7230 */ /* 0x000fc40000004100 */
[C---:B------:R-:W-:Y:S01]  /*31900*/  FFMA.FTZ R93, R91.reuse, R92, R94 ;  /* 0x0000005c5b5d7223 */ /* 0x040fe2000001005e */
[----:B------:R-:W-:Y:S02]  /*31910*/  HADD2.F32 R205, -RZ, R65.H0_H0 ;  /* 0x20000041ffcd7230 */ /* 0x000fe40000004100 */
[----:B------:R-:W-:Y:S01]  /*31920*/  HADD2.F32 R146, -RZ, R77.H0_H0 ;  /* 0x2000004dff927230 */ /* 0x000fe20000004100 */
[----:B------:R-:W1:Y:S01]  /*31930*/  LDC.64 R200, c[0x0][0x430] ;  /* 0x00010c00ffc87b82 */ /* 0x000e620000000a00 */
[----:B------:R-:W-:Y:S01]  /*31940*/  FFMA.FTZ R203, R91, R140, R95 ;  /* 0x0000008c5bcb7223 */ /* 0x000fe2000001005f */
[----:B------:R-:W-:Y:S01]  /*31950*/  HADD2.F32 R91, -RZ, R69.H1_H1 ;  /* 0x30000045ff5b7230 */ /* 0x000fe20000004100 */
[----:B------:R-:W-:Y:S01]  /*31960*/  F2FP.F16.F32.PACK_AB R88, R93, R88 ;  /* 0x000000585d58723e */ /* 0x000fe200000000ff */
[----:B------:R-:W-:Y:S01]  /*31970*/  FFMA.FTZ R146, R144, R205, R146 ;  /* 0x000000cd90927223 */ /* 0x000fe20000010092 */
[----:B------:R-:W-:Y:S02]  /*31980*/  HADD2.F32 R95, -RZ, R73.H1_H1 ;  /* 0x30000049ff5f7230 */ /* 0x000fe40000004100 */
[----:B------:R-:W-:-:S02]  /*31990*/  HADD2.F32 R205, -RZ, R65.H1_H1 ;  /* 0x30000041ffcd7230 */ /* 0x000fc40000004100 */
[----:B------:R-:W-:Y:S02]  /*319a0*/  HADD2.F32 R90, -RZ, R77.H1_H1 ;  /* 0x3000004dff5a7230 */ /* 0x000fe40000004100 */
[C---:B------:R-:W-:Y:S01]  /*319b0*/  FFMA.FTZ R92, R148.reuse, R91, R95 ;  /* 0x0000005b945c7223 */ /* 0x040fe2000001005f */
[----:B------:R-:W-:Y:S02]  /*319c0*/  HADD2.F32 R213, -RZ, R70.H1_H1 ;  /* 0x30000046ffd57230 */ /* 0x000fe40000004100 */
[----:B------:R-:W-:Y:S02]  /*319d0*/  HADD2.F32 R215, -RZ, R74.H1_H1 ;  /* 0x3000004affd77230 */ /* 0x000fe40000004100 */
[----:B------:R-:W-:Y:S01]  /*319e0*/  FFMA.FTZ R205, R148, R205, R90 ;  /* 0x000000cd94cd7223 */ /* 0x000fe2000001005a */
[----:B------:R-:W-:Y:S01]  /*319f0*/  HADD2.F32 R207, -RZ, R70.H0_H0 ;  /* 0x20000046ffcf7230 */ /* 0x000fe20000004100 */
[----:B------:R-:W-:Y:S01]  /*31a00*/  F2FP.F16.F32.PACK_AB R89, R92, R89 ;  /* 0x000000595c59723e */ /* 0x000fe200000000ff */
[----:B------:R-:W-:-:S02]  /*31a10*/  HADD2.F32 R209, -RZ, R74.H0_H0 ;  /* 0x2000004affd17230 */ /* 0x000fc40000004100 */
[----:B------:R-:W-:Y:S01]  /*31a20*/  FFMA.FTZ R213, R152, R213, R215 ;  /* 0x000000d598d57223 */ /* 0x000fe200000100d7 */
[----:B------:R-:W-:Y:S01]  /*31a30*/  HADD2.F32 R211, -RZ, R66.H0_H0 ;  /* 0x20000042ffd37230 */ /* 0x000fe20000004100 */
[----:B------:R-:W-:Y:S01]  /*31a40*/  F2FP.F16.F32.PACK_AB R93, R205, R146 ;  /* 0x00000092cd5d723e */ /* 0x000fe200000000ff */
[----:B------:R-:W-:Y:S02]  /*31a50*/  HADD2.F32 R94, -RZ, R78.H0_H0 ;  /* 0x2000004eff5e7230 */ /* 0x000fe40000004100 */
[C---:B------:R-:W-:Y:S01]  /*31a60*/  FFMA.FTZ R90, R150.reuse, R207, R209 ;  /* 0x000000cf965a7223 */ /* 0x040fe200000100d1 */
[----:B------:R-:W-:Y:S01]  /*31a70*/  HADD2.F32 R91, -RZ, R66.H1_H1 ;  /* 0x30000042ff5b7230 */ /* 0x000fe20000004100 */
[----:B------:R-:W-:Y:S01]  /*31a80*/  F2FP.F16.F32.PACK_AB R92, R203, R0 ;  /* 0x00000000cb5c723e */ /* 0x000fe200000000ff */
[----:B------:R-:W-:Y:S02]  /*31a90*/  HADD2.F32 R95, -RZ, R78.H1_H1 ;  /* 0x3000004eff5f7230 */ /* 0x000fe40000004100 */
[----:B------:R-:W-:Y:S01]  /*31aa0*/  FFMA.FTZ R94, R150, R211, R94 ;  /* 0x000000d3965e7223 */ /* 0x000fe2000001005e */
[----:B------:R-:W-:Y:S01]  /*31ab0*/  HADD2.F32 R215, -RZ, R67.H0_H0 ;  /* 0x20000043ffd77230 */ /* 0x000fe20000004100 */
[----:B------:R-:W-:Y:S01]  /*31ac0*/  F2FP.F16.F32.PACK_AB R90, R213, R90 ;  /* 0x0000005ad55a723e */ /* 0x000fe200000000ff */
[----:B------:R-:W-:-:S02]  /*31ad0*/  HADD2.F32 R140, -RZ, R79.H0_H0 ;  /* 0x2000004fff8c7230 */ /* 0x000fc40000004100 */
[----:B------:R-:W-:Y:S01]  /*31ae0*/  FFMA.FTZ R207, R152, R91, R95 ;  /* 0x0000005b98cf7223 */ /* 0x000fe2000001005f */
[----:B------:R-:W-:Y:S02]  /*31af0*/  HADD2.F32 R209, -RZ, R71.H0_H0 ;  /* 0x20000047ffd17230 */ /* 0x000fe40000004100 */
[----:B------:R-:W-:Y:S02]  /*31b00*/  HADD2.F32 R211, -RZ, R75.H0_H0 ;  /* 0x2000004bffd37230 */ /* 0x000fe40000004100 */
[C---:B------:R-:W-:Y:S01]  /*31b10*/  FFMA.FTZ R95, R154.reuse, R215, R140 ;  /* 0x000000d79a5f7223 */ /* 0x040fe2000001008c */
[----:B------:R-:W-:Y:S01]  /*31b20*/  HADD2.F32 R217, -RZ, R71.H1_H1 ;  /* 0x30000047ffd97230 */ /* 0x000fe20000004100 */
[----:B------:R-:W-:Y:S01]  /*31b30*/  F2FP.F16.F32.PACK_AB R94, R207, R94 ;  /* 0x0000005ecf5e723e */ /* 0x000fe200000000ff */
[----:B------:R-:W-:Y:S02]  /*31b40*/  HADD2.F32 R219, -RZ, R75.H1_H1 ;  /* 0x3000004bffdb7230 */ /* 0x000fe40000004100 */
[----:B------:R-:W-:Y:S01]  /*31b50*/  FFMA.FTZ R91, R154, R209, R211 ;  /* 0x000000d19a5b7223 */ /* 0x000fe200000100d3 */
[----:B------:R-:W-:-:S02]  /*31b60*/  HADD2.F32 R221, -RZ, R67.H1_H1 ;  /* 0x30000043ffdd7230 */ /* 0x000fc40000004100 */
[----:B------:R-:W-:Y:S02]  /*31b70*/  HADD2.F32 R144, -RZ, R79.H1_H1 ;  /* 0x3000004fff907230 */ /* 0x000fe40000004100 */
[----:B------:R-:W-:Y:S01]  /*31b80*/  FFMA.FTZ R140, R156, R217, R219 ;  /* 0x000000d99c8c7223 */ /* 0x000fe200000100db */
[----:B0-----:R-:W-:-:S04]  /*31b90*/  IMAD.WIDE.U32 R198, R122, 0x10, R198 ;  /* 0x000000107ac67825 */ /* 0x001fc800078e00c6 */
[----:B------:R-:W-:Y:S01]  /*31ba0*/  FFMA.FTZ R144, R156, R221, R144 ;  /* 0x000000dd9c907223 */ /* 0x000fe20000010090 */
[----:B------:R-:W-:Y:S01]  /*31bb0*/  F2FP.F16.F32.PACK_AB R91, R140, R91 ;  /* 0x0000005b8c5b723e */ /* 0x000fe200000000ff */
[----:B-1----:R-:W-:-:S03]  /*31bc0*/  IMAD.WIDE.U32 R200, R122, 0x10, R200 ;  /* 0x000000107ac87825 */ /* 0x002fc600078e00c8 */
[----:B------:R-:W-:Y:S01]  /*31bd0*/  F2FP.F16.F32.PACK_AB R95, R144, R95 ;  /* 0x0000005f905f723e */ /* 0x000fe200000000ff */
[----:B------:R0:W-:Y:S04]  /*31be0*/  STG.E.128 desc[UR6][R198.64], R88 ;  /* 0x00000058c6007986 */ /* 0x0001e8000c101d06 */
[----:B------:R0:W-:Y:S02]  /*31bf0*/  STG.E.128 desc[UR6][R200.64], R92 ;  /* 0x0000005cc8007986 */ /* 0x0001e4000c101d06 */
.L_x_2984:
[----:B------:R-:W-:Y:S05]  /*31c00*/  BSYNC.RECONVERGENT B0 ;  /* 0x0000000000007941 */ /* 0x000fea0003800200 */
.L_x_2983:
[----:B01234-:R-:W0:Y:S01]  /*31c10*/  LDC.64 R88, c[0x0][0x380] ;  /* 0x0000e000ff587b82 */ /* 0x01fe220000000a00 */
[----:B------:R-:W-:Y:S01]  /*31c20*/  UPLOP3.LUT UP1, UPT, UPT, UPT, UP1, 0x40, 0x4 ;  /* 0x000000000004789c */ /* 0x000fe20003f2e810 */
[----:B0-----:R-:W-:-:S04]  /*31c30*/  IADD3 R96, PT, PT, R96, R88, RZ ;  /* 0x0000005860607210 */ /* 0x001fc80007ffe0ff */
[----:B------:R-:W-:-:S13]  /*31c40*/  ISETP.GE.AND P0, PT, R96, R89, PT ;  /* 0x000000596000720c */ /* 0x000fda0003f06270 */
[----:B------:R-:W-:Y:S05]  /*31c50*/  @!P0 BRA `(.L_x_2985) ;  /* 0xfffffcfc00fc8947 */ /* 0x000fea000383ffff */
[----:B------:R-:W-:Y:S05]  /*31c60*/  EXIT ;  /* 0x000000000000794d */ /* 0x000fea0003800000 */
.L_x_2986:
        /* <DEDUP_REMOVED lines=9> */
.L_x_22312:


//--------------------- .text._ZN10layer_norm31ln_parallel_residual_fwd_kernelINS_13Kernel_traitsI6__halfS2_S2_S2_fjLj5120ELj1ELj1ELj4ELj16ENS_18Kernel_traits_baseILj5120ES2_S2_S2_S2_fjLj128EEEEELb1ELb0ELb1EEEvNS_9FwdParamsE --------------------------
	.section	.text._ZN10layer_norm31ln_parallel_residual_fwd_kernelINS_13Kernel_traitsI6__halfS2_S2_S2_fjLj5120ELj1ELj1ELj4ELj16ENS_18Kernel_traits_baseILj5120ES2_S2_S2_S2_fjLj128EEEEELb1ELb0ELb1EEEvNS_9FwdParamsE,"ax",@progbits
	.align	128
        .global         _ZN10layer_norm31ln_parallel_residual_fwd_kernelINS_13Kernel_traitsI6__halfS2_S2_S2_fjLj5120ELj1ELj1ELj4ELj16ENS_18Kernel_traits_baseILj5120ES2_S2_S2_S2_fjLj128EEEEELb1ELb0ELb1EEEvNS_9FwdParamsE
        .type           _ZN10layer_norm31ln_parallel_residual_fwd_kernelINS_13Kernel_traitsI6__halfS2_S2_S2_fjLj5120ELj1ELj1ELj4ELj16ENS_18Kernel_traits_baseILj5120ES2_S2_S2_S2_fjLj128EEEEELb1ELb0ELb1EEEvNS_9FwdParamsE,@function
        .size           _ZN10layer_norm31ln_parallel_residual_fwd_kernelINS_13Kernel_traitsI6__halfS2_S2_S2_fjLj5120ELj1ELj1ELj4ELj16ENS_18Kernel_traits_baseILj5120ES2_S2_S2_S2_fjLj128EEEEELb1ELb0ELb1EEEvNS_9FwdParamsE,(.L_x_22313 - _ZN10layer_norm31ln_parallel_residual_fwd_kernelINS_13Kernel_traitsI6__halfS2_S2_S2_fjLj5120ELj1ELj1ELj4ELj16ENS_18Kernel_traits_baseILj5120ES2_S2_S2_S2_fjLj128EEEEELb1ELb0ELb1EEEvNS_9FwdParamsE)
        .other          _ZN10layer_norm31ln_parallel_residual_fwd_kernelINS_13Kernel_traitsI6__halfS2_S2_S2_fjLj5120ELj1ELj1ELj4ELj16ENS_18Kernel_traits_baseILj5120ES2_S2_S2_S2_fjLj128EEEEELb1ELb0ELb1EEEvNS_9FwdParamsE,@"STO_CUDA_ENTRY STV_DEFAULT"
_ZN10layer_norm31ln_parallel_residual_fwd_kernelINS_13Kernel_traitsI6__halfS2_S2_S2_fjLj5120ELj1ELj1ELj4ELj16ENS_18Kernel_traits_baseILj5120ES2_S2_S2_S2_fjLj128EEEEELb1ELb0ELb1EEEvNS_9FwdParamsE:
.text._ZN10layer_norm31ln_parallel_residual_fwd_kernelINS_13Kernel_traitsI6__halfS2_S2_S2_fjLj5120ELj1ELj1ELj4ELj16ENS_18Kernel_traits_baseILj5120ES2_S2_S2_S2_fjLj128EEEEELb1ELb0ELb1EEEvNS_9FwdParamsE:
        /* <DEDUP_REMOVED lines=10> */
[----:B-1----:R-:W-:Y:S01]  /*00a0*/  @P0 MOV R4, R0 ;  /* 0x0000000000040202 */ /* 0x002fe20000000f00 */
[----:B---3--:R-:W2:Y:S01]  /*00b0*/  @P0 LDG.E.64 R2, desc[UR8][R2.64] ;  /* 0x0000000802020981 */ /* 0x008ea2000c1e1b00 */
[----:B----4-:R-:W-:Y:S01]  /*00c0*/  @P0 IMAD.MOV.U32 R5, RZ, RZ, R7 ;  /* 0x000000ffff050224 */ /* 0x010fe200078e0007 */
        /* <DEDUP_REMOVED lines=72> */
.L_x_2988:
        /* <DEDUP_REMOVED lines=32> */
.L_x_2987:
        /* <DEDUP_REMOVED lines=33> */
.L_x_2990:
        /* <DEDUP_REMOVED lines=31> */
.L_x_2989:
[----:B------:R-:W1:Y:S02]  /*0b50*/  LDCU UR4, c[0x0][0x384] ;  /* 0x00007080ff0477ac */ /* 0x000e640008000800 */
[----:B-1----:R-:W-:-:S06]  /*0b60*/  UISETP.GE.AND UP0, UPT, UR18, UR4, UPT ;  /* 0x000000041200728c */ /* 0x002fcc000bf06270 */
[----:B------:R-:W-:-:S13]  /*0b70*/  PLOP3.LUT P0, PT, PT, PT, UP0, 0x80, 0x8 ;  /* 0x000000000008781c */ /* 0x000fda0003f0f008 */
[----:B------:R-:W-:Y:S05]  /*0b80*/  @P0 EXIT ;  /* 0x000000000000094d */ /* 0x000fea0003800000 */
[----:B0-----:R-:W-:Y:S01]  /*0b90*/  IMAD.HI.U32 R3, R124, -0x326172a9, RZ ;  /* 0xcd9e8d577c037827 */ /* 0x001fe200078e00ff */
[----:B------:R-:W0:Y:S03]  /*0ba0*/  LDCU.64 UR4, c[0x0][0x398] ;  /* 0x00007300ff0477ac */ /* 0x000e260008000a00 */
[----:B------:R-:W-:Y:S01]  /*0bb0*/  HFMA2 R11, -RZ, RZ, 0, 0 ;  /* 0x00000000ff0b7431 */ /* 0x000fe200000001ff */
[----:B------:R-:W-:Y:S01]  /*0bc0*/  LOP3.LUT R125, R0, 0x3, RZ, 0xc0, !PT ;  /* 0x00000003007d7812 */ /* 0x000fe200078ec0ff */
[C---:B------:R-:W-:Y:S01]  /*0bd0*/  IMAD.HI.U32 R2, R15.reuse, -0x2daee0ad, RZ ;  /* 0xd2511f530f027827 */ /* 0x040fe200078e00ff */
[----:B------:R-:W-:Y:S01]  /*0be0*/  LOP3.LUT R3, R14, UR10, R3, 0x96, !PT ;  /* 0x0000000a0e037c12 */ /* 0x000fe2000f8e9603 */
[----:B------:R-:W1:Y:S02]  /*0bf0*/  LDCU UR19, c[0x0][0x388] ;  /* 0x00007100ff1377ac */ /* 0x000e640008000800 */
[----:B------:R-:W-:Y:S01]  /*0c00*/  IMAD R7, R15, -0x2daee0ad, RZ ;  /* 0xd2511f530f077824 */ /* 0x000fe200078e02ff */
[----:B------:R-:W-:Y:S01]  /*0c10*/  LOP3.LUT R2, R2, UR11, RZ, 0x3c, !PT ;  /* 0x0000000b02027c12 */ /* 0x000fe2000f8e3cff */
[----:B------:R-:W-:Y:S01]  /*0c20*/  IMAD.HI.U32 R6, R3, -0x2daee0ad, RZ ;  /* 0xd2511f5303067827 */ /* 0x000fe200078e00ff */
[----:B------:R-:W2:Y:S03]  /*0c30*/  LDCU.U8 UR20, c[0x0][0x410] ;  /* 0x00008200ff1477ac */ /* 0x000ea60008000000 */
[----:B------:R-:W-:Y:S01]  /*0c40*/  IMAD R5, R124, -0x326172a9, RZ ;  /* 0xcd9e8d577c057824 */ /* 0x000fe200078e02ff */
[----:B------:R-:W-:Y:S01]  /*0c50*/  LOP3.LUT R6, R7, UR22, R6, 0x96, !PT ;  /* 0x0000001607067c12 */ /* 0x000fe2000f8e9606 */
[C---:B------:R-:W-:Y:S01]  /*0c60*/  IMAD.HI.U32 R4, R2.reuse, -0x326172a9, RZ ;  /* 0xcd9e8d5702047827 */ /* 0x040fe200078e00ff */
[----:B------:R-:W3:Y:S03]  /*0c70*/  LDCU UR21, c[0x0][0x400] ;  /* 0x00008000ff1577ac */ /* 0x000ee60008000800 */
[----:B------:R-:W-:Y:S01]  /*0c80*/  IMAD R8, R3, -0x2daee0ad, RZ ;  /* 0xd2511f5303087824 */ /* 0x000fe200078e02ff */
[----:B------:R-:W-:Y:S01]  /*0c90*/  LOP3.LUT R4, R5, UR6, R4, 0x96, !PT ;  /* 0x0000000605047c12 */ /* 0x000fe2000f8e9604 */
[----:B------:R-:W-:Y:S01]  /*0ca0*/  IMAD R5, R2, -0x326172a9, RZ ;  /* 0xcd9e8d5702057824 */ /* 0x000fe200078e02ff */
[----:B0-----:R-:W-:Y:S01]  /*0cb0*/  UISETP.NE.U32.AND UP0, UPT, UR4, URZ, UPT ;  /* 0x000000ff0400728c */ /* 0x001fe2000bf05070 */
[----:B------:R-:W-:Y:S01]  /*0cc0*/  IMAD.HI.U32 R2, R6, -0x326172a9, RZ ;  /* 0xcd9e8d5706027827 */ /* 0x000fe200078e00ff */
[----:B------:R-:W0:Y:S03]  /*0cd0*/  LDCU UR6, c[0x0][0x404] ;  /* 0x00008080ff0677ac */ /* 0x000e260008000800 */
[----:B------:R-:W-:Y:S01]  /*0ce0*/  IMAD.HI.U32 R3, R4, -0x2daee0ad, RZ ;  /* 0xd2511f5304037827 */ /* 0x000fe200078e00ff */
[----:B------:R-:W-:Y:S01]  /*0cf0*/  LOP3.LUT R2, R5, UR7, R2, 0x96, !PT ;  /* 0x0000000705027c12 */ /* 0x000fe2000f8e9602 */
[----:B------:R-:W-:-:S02]  /*0d00*/  UISETP.NE.AND.EX UP0, UPT, UR5, URZ, UPT, UP0 ;  /* 0x000000ff0500728c */ /* 0x000fc4000bf05300 */
[----:B------:R-:W-:Y:S01]  /*0d10*/  IMAD R5, R6, -0x326172a9, RZ ;  /* 0xcd9e8d5706057824 */ /* 0x000fe200078e02ff */
[----:B------:R-:W-:Y:S01]  /*0d20*/  LOP3.LUT R3, R8, UR23, R3, 0x96, !PT ;  /* 0x0000001708037c12 */ /* 0x000fe2000f8e9603 */
[----:B------:R-:W-:Y:S01]  /*0d30*/  IMAD R8, R4, -0x2daee0ad, RZ ;  /* 0xd2511f5304087824 */ /* 0x000fe200078e02ff */
[----:B------:R-:W4:Y:S01]  /*0d40*/  LDCU UR7, c[0x0][0x408] ;  /* 0x00008100ff0777ac */ /* 0x000f220008000800 */
[----:B------:R-:W-:Y:S01]  /*0d50*/  IMAD.HI.U32 R7, R2, -0x2daee0ad, RZ ;  /* 0xd2511f5302077827 */ /* 0x000fe200078e00ff */
[----:B------:R-:W-:Y:S01]  /*0d60*/  PLOP3.LUT P0, PT, PT, PT, UP0, 0x80, 0x8 ;  /* 0x000000000008781c */ /* 0x000fe20003f0f008 */
[----:B------:R-:W-:Y:S02]  /*0d70*/  UPLOP3.LUT UP1, UPT, UPT, UPT, UPT, 0x40, 0x4 ;  /* 0x000000000004789c */ /* 0x000fe40003f2e870 */
[----:B------:R-:W-:Y:S01]  /*0d80*/  IMAD.HI.U32 R4, R3, -0x326172a9, RZ ;  /* 0xcd9e8d5703047827 */ /* 0x000fe200078e00ff */
[----:B------:R-:W-:-:S03]  /*0d90*/  LOP3.LUT R7, R8, UR25, R7, 0x96, !PT ;  /* 0x0000001908077c12 */ /* 0x000fc6000f8e9607 */
[----:B------:R-:W-:Y:S01]  /*0da0*/  IMAD R6, R3, -0x326172a9, RZ ;  /* 0xcd9e8d5703067824 */ /* 0x000fe200078e02ff */
[----:B------:R-:W-:Y:S01]  /*0db0*/  LOP3.LUT R4, R5, UR24, R4, 0x96, !PT ;  /* 0x0000001805047c12 */ /* 0x000fe2000f8e9604 */
[----:B------:R-:W-:-:S04]  /*0dc0*/  IMAD.HI.U32 R3, R7, -0x326172a9, RZ ;  /* 0xcd9e8d5707037827 */ /* 0x000fc800078e00ff */
        /* <DEDUP_REMOVED lines=11> */
[----:B------:R-:W-:Y:S02]  /*0e80*/  IMAD R7, R2, -0x326172a9, RZ ;  /* 0xcd9e8d5702077824 */ /* 0x000fe400078e02ff */
[----:B------:R-:W-:-:S04]  /*0e90*/  IMAD.HI.U32 R2, R5, -0x326172a9, RZ ;  /* 0xcd9e8d5705027827 */ /* 0x000fc800078e00ff */
[C---:B------:R-:W-:Y:S01]  /*0ea0*/  IMAD.HI.U32 R3, R4.reuse, -0x2daee0ad, RZ ;  /* 0xd2511f5304037827 */ /* 0x040fe200078e00ff */
[----:B------:R-:W-:Y:S01]  /*0eb0*/  LOP3.LUT R2, R7, UR13, R2, 0x96, !PT ;  /* 0x0000000d07027c12 */ /* 0x000fe2000f8e9602 */
[----:B------:R-:W0:Y:S02]  /*0ec0*/  LDCU.64 UR12, c[0x0][0x3a0] ;  /* 0x00007400ff0c77ac */ /* 0x000e240008000a00 */
        /* <DEDUP_REMOVED lines=14> */
[----:B------:R-:W-:Y:S01]  /*0fb0*/  IMAD.HI.U32 R13, R3, -0x2daee0ad, RZ ;  /* 0xd2511f53030d7827 */ /* 0x000fe200078e00ff */
[----:B------:R-:W0:Y:S03]  /*0fc0*/  LDCU.64 UR14, c[0x0][0x398] ;  /* 0x00007300ff0e77ac */ /* 0x000e260008000a00 */
[----:B------:R-:W-:Y:S01]  /*0fd0*/  IMAD R5, R6, -0x326172a9, RZ ;  /* 0xcd9e8d5706057824 */ /* 0x000fe200078e02ff */
[----:B------:R-:W-:Y:S01]  /*0fe0*/  LOP3.LUT R13, R4, UR32, R13, 0x96, !PT ;  /* 0x00000020040d7c12 */ /* 0x000fe2000f8e960d */
[----:B------:R-:W-:-:S04]  /*0ff0*/  IMAD.HI.U32 R12, R2, -0x326172a9, RZ ;  /* 0xcd9e8d57020c7827 */ /* 0x000fc800078e00ff */
[----:B------:R-:W-:Y:S01]  /*1000*/  IMAD R126, R3, -0x2daee0ad, RZ ;  /* 0xd2511f53037e7824 */ /* 0x000fe200078e02ff */
[----:B------:R-:W-:Y:S01]  /*1010*/  LOP3.LUT R12, R5, UR16, R12, 0x96, !PT ;  /* 0x00000010050c7c12 */ /* 0x000fe2000f8e960c */
[----:B------:R-:W-:Y:S01]  /*1020*/  IMAD R10, R2, -0x326172a9, RZ ;  /* 0xcd9e8d57020a7824 */ /* 0x000fe200078e02ff */
[----:B-1234-:R-:W0:Y:S06]  /*1030*/  LDCU.64 UR16, c[0x0][0x380] ;  /* 0x00007000ff1077ac */ /* 0x01ee2c0008000a00 */
.L_x_3370:
[----:B0-----:R-:W-:Y:S01]  /*1040*/  ISETP.NE.U32.AND P1, PT, RZ, UR12, PT ;  /* 0x0000000cff007c0c */ /* 0x001fe2000bf25070 */
[----:B------:R-:W-:Y:S01]  /*1050*/  UIMAD UR4, UR18, UR19, URZ ;  /* 0x00000013120472a4 */ /* 0x000fe2000f8e02ff */
[----:B-1----:R-:W0:Y:S02]  /*1060*/  LDC.64 R170, c[0x0][0x390] ;  /* 0x0000e400ffaa7b82 */ /* 0x002e240000000a00 */
[----:B------:R-:W-:Y:S01]  /*1070*/  ISETP.NE.AND.EX P1, PT, RZ, UR13, PT, P1 ;  /* 0x0000000dff007c0c */ /* 0x000fe2000bf25310 */
[----:B------:R-:W-:-:S04]  /*1080*/  USHF.R.S32.HI UR5, URZ, 0x1f, UR4 ;  /* 0x0000001fff057899 */ /* 0x000fc80008011404 */
[----:B------:R-:W-:Y:S01]  /*1090*/  ULEA.HI UR5, UR5, UR4, URZ, 0x3 ;  /* 0x0000000405057291 */ /* 0x000fe2000f8f18ff */
[----:B------:R-:W1:Y:S05]  /*10a0*/  @P0 LDC.64 R108, c[0x0][0x398] ;  /* 0x0000e600ff6c0b82 */ /* 0x000e6a0000000a00 */
[----:B------:R-:W-:-:S03]  /*10b0*/  IMAD.U32 R114, RZ, RZ, UR5 ;  /* 0x00000005ff727e24 */ /* 0x000fc6000f8e00ff */
[----:B------:R-:W2:Y:S02]  /*10c0*/  @P1 LDC.64 R110, c[0x0][0x3a0] ;  /* 0x0000e800ff6e1b82 */ /* 0x000ea40000000a00 */
[----:B------:R-:W-:-:S05]  /*10d0*/  LEA.HI.SX32 R114, R114, R127, 0x1d ;  /* 0x0000007f72727211 */ /* 0x000fca00078feaff */
[----:B0-----:R-:W-:-:S06]  /*10e0*/  IMAD.WIDE.U32 R104, R114, 0x10, R170 ;  /* 0x0000001072687825 */ /* 0x001fcc00078e00aa */
[----:B-----5:R-:W5:Y:S01]  /*10f0*/  LDG.E.128 R104, desc[UR8][R104.64] ;  /* 0x0000000868687981 */ /* 0x020f62000c1e1d00 */
[----:B------:R-:W-:Y:S01]  /*1100*/  UISETP.NE.U32.AND UP0, UPT, UR14, URZ, UPT ;  /* 0x000000ff0e00728c */ /* 0x000fe2000bf05070 */
[----:B-1----:R-:W-:-:S04]  /*1110*/  @P0 IMAD.WIDE.U32 R108, R114, 0x10, R108 ;  /* 0x00000010726c0825 */ /* 0x002fc800078e006c */
[----:B--2---:R-:W-:Y:S01]  /*1120*/  @P1 IMAD.WIDE.U32 R110, R114, 0x10, R110 ;  /* 0x00000010726e1825 */ /* 0x004fe200078e006e */
[----:B------:R-:W-:Y:S01]  /*1130*/  UISETP.NE.AND.EX UP0, UPT, UR15, URZ, UPT, UP0 ;  /* 0x000000ff0f00728c */ /* 0x000fe2000bf05300 */
[----:B------:R0:W5:Y:S04]  /*1140*/  @P0 LDG.E.128 R96, desc[UR8][R108.64] ;  /* 0x000000086c600981 */ /* 0x000168000c1e1d00 */
[----:B------:R1:W5:Y:S01]  /*1150*/  @P1 LDG.E.128 R100, desc[UR8][R110.64] ;  /* 0x000000086e641981 */ /* 0x000362000c1e1d00 */
[----:B------:R-:W-:Y:S02]  /*1160*/  UIADD3 UR33, UPT, UPT, UR11, -0x56f99767, URZ ;  /* 0xa90668990b217890 */ /* 0x000fe4000fffe0ff */
[----:B------:R-:W-:Y:S01]  /*1170*/  UIADD3 UR34, UPT, UPT, UR10, -0x61c88647, URZ ;  /* 0x9e3779b90a227890 */ /* 0x000fe2000fffe0ff */
[----:B0-----:R-:W-:Y:S01]  /*1180*/  IMAD.MOV.U32 R108, RZ, RZ, 0x2f800000 ;  /* 0x2f800000ff6c7424 */ /* 0x001fe200078e00ff */
[----:B------:R-:W-:-:S02]  /*1190*/  UIADD3 UR35, UPT, UPT, UR10, -0x4ab325aa, URZ ;  /* 0xb54cda560a237890 */ /* 0x000fc4000fffe0ff */
[----:B------:R-:W-:Y:S02]  /*11a0*/  UIADD3 UR36, UPT, UPT, UR10, -0x700cb87f, URZ ;  /* 0x8ff347810a247890 */ /* 0x000fe4000fffe0ff */
[----:B------:R-:W-:Y:S02]  /*11b0*/  UIADD3 UR37, UPT, UPT, UR10, 0x5384540f, URZ ;  /* 0x5384540f0a257890 */ /* 0x000fe4000fffe0ff */
[----:B------:R-:W-:Y:S02]  /*11c0*/  UIADD3 UR38, UPT, UPT, UR11, -0x24c28bd8, URZ ;  /* 0xdb3d74280b267890 */ /* 0x000fe4000fffe0ff */
[----:B------:R-:W-:Y:S01]  /*11d0*/  UIADD3 UR39, UPT, UPT, UR10, 0x3c6ef372, URZ ;  /* 0x3c6ef3720a277890 */ /* 0x000fe2000fffe0ff */
[----:B-1----:R-:W-:Y:S11]  /*11e0*/  BRA.U UP0, `(.L_x_2991) ;  /* 0x0000002500dc7547 */ /* 0x002ff6000b800000 */
        /* <DEDUP_REMOVED lines=15> */
.L_x_2993:
        /* <DEDUP_REMOVED lines=12> */
.L_x_2994:
        /* <DEDUP_REMOVED lines=41> */
[----:B------:R-:W-:-:S07]  /*1630*/  HFMA2 R113, -RZ, RZ, 0, 0 ;  /* 0x00000000ff717431 */ /* 0x000fce00000001ff */
.L_x_2992:
[----:B------:R-:W-:Y:S01]  /*1640*/  I2FP.F32.U32 R109, R109 ;  /* 0x0000006d006d7245 */ /* 0x000fe20000201000 */
[----:B-----5:R-:W-:Y:S01]  /*1650*/  HADD2.F32 R110, -RZ, R104.H0_H0 ;  /* 0x20000068ff6e7230 */ /* 0x020fe20000004100 */
[----:B------:R-:W-:Y:S01]  /*1660*/  UMOV UR5, UR7 ;  /* 0x0000000700057c82 */ /* 0x000fe20008000000 */
[----:B------:R-:W-:Y:S01]  /*1670*/  UMOV UR4, UR6 ;  /* 0x0000000600047c82 */ /* 0x000fe20008000000 */
[----:B------:R-:W-:Y:S01]  /*1680*/  ISETP.NE.AND P2, PT, R113, 0x1, PT ;  /* 0x000000017100780c */ /* 0x000fe20003f45270 */
[----:B------:R-:W-:Y:S01]  /*1690*/  FFMA.FTZ R109, R109, R108, 1.1641532182693481445e-10 ;  /* 0x2f0000006d6d7423 */ /* 0x000fe2000001006c */
[----:B------:R-:W-:Y:S01]  /*16a0*/  FMUL.FTZ R110, R110, UR5 ;  /* 0x000000056e6e7c20 */ /* 0x000fe20008410000 */
[----:B------:R-:W-:Y:S01]  /*16b0*/  @P1 HADD2.F32 R116, -RZ, R100.H0_H0 ;  /* 0x20000064ff741230 */ /* 0x000fe20000004100 */
[----:B------:R-:W-:Y:S01]  /*16c0*/  LOP3.LUT R9, R9, 0xfffffff7, RZ, 0xc0, !PT ;  /* 0xfffffff709097812 */ /* 0x000fe200078ec0ff */
[----:B------:R-:W-:Y:S01]  /*16d0*/  IMAD.MOV.U32 R115, RZ, RZ, 0x2 ;  /* 0x00000002ff737424 */ /* 0x000fe200078e00ff */
[----:B------:R-:W-:Y:S01]  /*16e0*/  FSETP.GTU.FTZ.AND P0, PT, R109, UR4, PT ;  /* 0x000000046d007c0b */ /* 0x000fe2000bf1c000 */
[----:B------:R-:W-:-:S03]  /*16f0*/  IMAD.MOV.U32 R111, RZ, RZ, R10 ;  /* 0x000000ffff6f7224 */ /* 0x000fc600078e000a */
        /* <DEDUP_REMOVED lines=14> */
.L_x_2996:
        /* <DEDUP_REMOVED lines=12> */
.L_x_2997:
        /* <DEDUP_REMOVED lines=43> */
.L_x_2995:
[----:B------:R-:W-:Y:S01]  /*1b50*/  I2FP.F32.U32 R111, R111 ;  /* 0x0000006f006f7245 */ /* 0x000fe20000201000 */
[----:B------:R-:W-:Y:S01]  /*1b60*/  HADD2.F32 R104, -RZ, R104.H1_H1 ;  /* 0x30000068ff687230 */ /* 0x000fe20000004100 */
[----:B------:R-:W-:Y:S01]  /*1b70*/  ISETP.NE.AND P2, PT, R115, 0x1, PT ;  /* 0x000000017300780c */ /* 0x000fe20003f45270 */
[----:B------:R-:W-:Y:S01]  /*1b80*/  @P1 HADD2.F32 R116, -RZ, R100.H1_H1 ;  /* 0x30000064ff741230 */ /* 0x000fe20000004100 */
[----:B------:R-:W-:Y:S01]  /*1b90*/  LOP3.LUT R9, R9, 0xfffffffb, RZ, 0xc0, !PT ;  /* 0xfffffffb09097812 */ /* 0x000fe200078ec0ff */
[----:B------:R-:W-:Y:S01]  /*1ba0*/  FFMA.FTZ R111, R111, R108, 1.1641532182693481445e-10 ;  /* 0x2f0000006f6f7423 */ /* 0x000fe2000001006c */
[----:B------:R-:W-:Y:S01]  /*1bb0*/  FMUL.FTZ R104, R104, UR5 ;  /* 0x0000000568687c20 */ /* 0x000fe20008410000 */
[----:B------:R-:W-:-:S03]  /*1bc0*/  HFMA2 R117, -RZ, RZ, 0, 1.1920928955078125e-07 ;  /* 0x00000002ff757431 */ /* 0x000fc600000001ff */
        /* <DEDUP_REMOVED lines=16> */
.L_x_2999:
        /* <DEDUP_REMOVED lines=12> */
.L_x_3000:
        /* <DEDUP_REMOVED lines=43> */
.L_x_2998:
[----:B------:R-:W-:Y:S01]  /*2040*/  I2FP.F32.U32 R111, R111 ;  /* 0x0000006f006f7245 */ /* 0x000fe20000201000 */
[----:B------:R-:W-:Y:S01]  /*2050*/  HADD2.F32 R113, -RZ, R105.H0_H0 ;  /* 0x20000069ff717230 */ /* 0x000fe20000004100 */
[----:B------:R-:W-:Y:S01]  /*2060*/  ISETP.NE.AND P2, PT, R117, 0x1, PT ;  /* 0x000000017500780c */ /* 0x000fe20003f45270 */
[----:B------:R-:W-:Y:S01]  /*2070*/  @P1 HADD2.F32 R116, -RZ, R101.H0_H0 ;  /* 0x20000065ff741230 */ /* 0x000fe20000004100 */
[----:B------:R-:W-:Y:S01]  /*2080*/  LOP3.LUT R9, R9, 0xfffffffd, RZ, 0xc0, !PT ;  /* 0xfffffffd09097812 */ /* 0x000fe200078ec0ff */
[----:B------:R-:W-:Y:S01]  /*2090*/  FFMA.FTZ R111, R111, R108, 1.1641532182693481445e-10 ;  /* 0x2f0000006f6f7423 */ /* 0x000fe2000001006c */
[----:B------:R-:W-:Y:S01]  /*20a0*/  FMUL.FTZ R113, R113, UR5 ;  /* 0x0000000571717c20 */ /* 0x000fe20008410000 */
[----:B------:R-:W-:Y:S01]  /*20b0*/  IMAD.MOV.U32 R118, RZ, RZ, 0x2 ;  /* 0x00000002ff767424 */ /* 0x000fe200078e00ff */
[----:B------:R-:W-:Y:S02]  /*20c0*/  MOV R115, R10 ;  /* 0x0000000a00737202 */ /* 0x000fe40000000f00 */
[----:B------:R-:W-:-:S04]  /*20d0*/  FSETP.GTU.FTZ.AND P0, PT, R111, UR4, PT ;  /* 0x000000046f007c0b */ /* 0x000fc8000bf1c000 */
        /* <DEDUP_REMOVED lines=14> */
.L_x_3002:
        /* <DEDUP_REMOVED lines=12> */
.L_x_3003:
        /* <DEDUP_REMOVED lines=43> */
.L_x_3001:
[----:B------:R-:W-:Y:S01]  /*2530*/  I2FP.F32.U32 R115, R115 ;  /* 0x0000007300737245 */ /* 0x000fe20000201000 */
[----:B------:R-:W-:Y:S01]  /*2540*/  HADD2.F32 R105, -RZ, R105.H1_H1 ;  /* 0x30000069ff697230 */ /* 0x000fe20000004100 */
[----:B------:R-:W-:Y:S01]  /*2550*/  ISETP.NE.AND P0, PT, R118, 0x1, PT ;  /* 0x000000017600780c */ /* 0x000fe20003f05270 */
[----:B------:R-:W-:Y:S02]  /*2560*/  @P1 HADD2.F32 R116, -RZ, R101.H1_H1 ;  /* 0x30000065ff741230 */ /* 0x000fe40000004100 */
[----:B------:R-:W-:Y:S01]  /*2570*/  FFMA.FTZ R115, R115, R108, 1.1641532182693481445e-10 ;  /* 0x2f00000073737423 */ /* 0x000fe2000001006c */
[----:B------:R-:W-:Y:S01]  /*2580*/  FMUL.FTZ R105, R105, UR5 ;  /* 0x0000000569697c20 */ /* 0x000fe20008410000 */
[----:B------:R-:W-:-:S03]  /*2590*/  IMAD.MOV.U32 R117, RZ, RZ, 0x2 ;  /* 0x00000002ff757424 */ /* 0x000fc600078e00ff */
[----:B------:R-:W-:Y:S01]  /*25a0*/  FSETP.GTU.FTZ.AND P2, PT, R115, UR4, PT ;  /* 0x0000000473007c0b */ /* 0x000fe2000bf5c000 */
        /* <DEDUP_REMOVED lines=14> */
.L_x_3005:
        /* <DEDUP_REMOVED lines=12> */
.L_x_3006:
        /* <DEDUP_REMOVED lines=43> */
.L_x_3004:
[----:B------:R-:W-:Y:S01]  /*2a00*/  I2FP.F32.U32 R115, R115 ;  /* 0x0000007300737245 */ /* 0x000fe20000201000 */
[----:B------:R-:W-:Y:S01]  /*2a10*/  HADD2.F32 R116, -RZ, R106.H0_H0 ;  /* 0x2000006aff747230 */ /* 0x000fe20000004100 */
[----:B------:R-:W-:Y:S01]  /*2a20*/  ISETP.NE.AND P0, PT, R117, 0x1, PT ;  /* 0x000000017500780c */ /* 0x000fe20003f05270 */
[----:B------:R-:W-:Y:S02]  /*2a30*/  @P1 HADD2.F32 R118, -RZ, R102.H0_H0 ;  /* 0x20000066ff761230 */ /* 0x000fe40000004100 */
[----:B------:R-:W-:Y:S01]  /*2a40*/  FFMA.FTZ R115, R115, R108, 1.1641532182693481445e-10 ;  /* 0x2f00000073737423 */ /* 0x000fe2000001006c */
[----:B------:R-:W-:-:S04]  /*2a50*/  FMUL.FTZ R116, R116, UR5 ;  /* 0x0000000574747c20 */ /* 0x000fc80008410000 */
[----:B------:R-:W-:-:S04]  /*2a60*/  FSETP.GTU.FTZ.AND P3, PT, R115, UR4, PT ;  /* 0x0000000473007c0b */ /* 0x000fc8000bf7c000 */
[----:B------:R-:W-:Y:S01]  /*2a70*/  FSEL R137, R116, RZ, !P3 ;  /* 0x000000ff74897208 */ /* 0x000fe20005800000 */
[----:B------:R-:W-:Y:S01]  /*2a80*/  IMAD.MOV.U32 R116, RZ, RZ, R10 ;  /* 0x000000ffff747224 */ /* 0x000fe200078e000a */
[----:B------:R-:W-:-:S03]  /*2a90*/  PLOP3.LUT P3, PT, P3, PT, PT, 0x8, 0x80 ;  /* 0x000000000080781c */ /* 0x000fc60001f6e170 */
[----:B------:R-:W-:Y:S01]  /*2aa0*/  @P1 FADD.FTZ R137, R137, R118 ;  /* 0x0000007689891221 */ /* 0x000fe20000010000 */
[----:B------:R-:W-:-:S04]  /*2ab0*/  HFMA2 R118, -RZ, RZ, 0, 1.1920928955078125e-07 ;  /* 0x00000002ff767431 */ /* 0x000fc800000001ff */
        /* <DEDUP_REMOVED lines=10> */
.L_x_3008:
        /* <DEDUP_REMOVED lines=12> */
.L_x_3009:
        /* <DEDUP_REMOVED lines=43> */
.L_x_3007:
[----:B------:R-:W-:Y:S01]  /*2ed0*/  I2FP.F32.U32 R117, R116 ;  /* 0x0000007400757245 */ /* 0x000fe20000201000 */
[----:B------:R-:W-:Y:S01]  /*2ee0*/  HADD2.F32 R106, -RZ, R106.H1_H1 ;  /* 0x3000006aff6a7230 */ /* 0x000fe20000004100 */
[----:B------:R-:W-:Y:S01]  /*2ef0*/  ISETP.NE.AND P4, PT, R118, 0x1, PT ;  /* 0x000000017600780c */ /* 0x000fe20003f85270 */
[----:B------:R-:W-:Y:S02]  /*2f00*/  @P1 HADD2.F32 R116, -RZ, R102.H1_H1 ;  /* 0x30000066ff741230 */ /* 0x000fe40000004100 */
[----:B------:R-:W-:Y:S01]  /*2f10*/  FFMA.FTZ R117, R117, R108, 1.1641532182693481445e-10 ;  /* 0x2f00000075757423 */ /* 0x000fe2000001006c */
[----:B------:R-:W-:Y:S01]  /*2f20*/  FMUL.FTZ R106, R106, UR5 ;  /* 0x000000056a6a7c20 */ /* 0x000fe20008410000 */
[----:B------:R-:W-:-:S03]  /*2f30*/  IMAD.MOV.U32 R119, RZ, RZ, 0x2 ;  /* 0x00000002ff777424 */ /* 0x000fc600078e00ff */
[----:B------:R-:W-:-:S04]  /*2f40*/  FSETP.GTU.FTZ.AND P0, PT, R117, UR4, PT ;  /* 0x0000000475007c0b */ /* 0x000fc8000bf1c000 */
        /* <DEDUP_REMOVED lines=14> */
.L_x_3011:
        /* <DEDUP_REMOVED lines=12> */
.L_x_3012:
        /* <DEDUP_REMOVED lines=38> */
[----:B------:R-:W-:Y:S02]  /*3350*/  LOP3.LUT R12, R118, UR36, R127, 0x96, !PT ;  /* 0x00000024760c7c12 */ /* 0x000fe4000f8e967f */
[----:B------:R-:W-:Y:S02]  /*3360*/  MOV R10, R126 ;  /* 0x0000007e000a7202 */ /* 0x000fe40000000f00 */
[----:B------:R-:W-:Y:S01]  /*3370*/  LOP3.LUT R13, R116, UR32, R121, 0x96, !PT ;  /* 0x00000020740d7c12 */ /* 0x000fe2000f8e9679 */
[----:B------:R-:W-:Y:S02]  /*3380*/  IMAD.MOV.U32 R116, RZ, RZ, R112 ;  /* 0x000000ffff747224 */ /* 0x000fe400078e0070 */
[----:B------:R-:W-:-:S07]  /*3390*/  IMAD.MOV.U32 R112, RZ, RZ, R120 ;  /* 0x000000ffff707224 */ /* 0x000fce00078e0078 */
.L_x_3010:
[----:B------:R-:W-:Y:S01]  /*33a0*/  I2FP.F32.U32 R117, R116 ;  /* 0x0000007400757245 */ /* 0x000fe20000201000 */
[----:B------:R-:W-:Y:S01]  /*33b0*/  HADD2.F32 R116, -RZ, R107.H0_H0 ;  /* 0x2000006bff747230 */ /* 0x000fe20000004100 */
[----:B------:R-:W-:Y:S01]  /*33c0*/  ISETP.NE.AND P5, PT, R119, 0x1, PT ;  /* 0x000000017700780c */ /* 0x000fe20003fa5270 */
[----:B------:R-:W-:Y:S02]  /*33d0*/  @P1 HADD2.F32 R118, -RZ, R103.H0_H0 ;  /* 0x20000067ff761230 */ /* 0x000fe40000004100 */
[----:B------:R-:W-:Y:S01]  /*33e0*/  FFMA.FTZ R117, R117, R108, 1.1641532182693481445e-10 ;  /* 0x2f00000075757423 */ /* 0x000fe2000001006c */
[----:B------:R-:W-:Y:S01]  /*33f0*/  FMUL.FTZ R116, R116, UR5 ;  /* 0x0000000574747c20 */ /* 0x000fe20008410000 */
[----:B------:R-:W-:-:S03]  /*3400*/  IMAD.MOV.U32 R122, RZ, RZ, 0x2 ;  /* 0x00000002ff7a7424 */ /* 0x000fc600078e00ff */
[----:B------:R-:W-:-:S04]  /*3410*/  FSETP.GTU.FTZ.AND P4, PT, R117, UR4, PT ;  /* 0x0000000475007c0b */ /* 0x000fc8000bf9c000 */
[----:B------:R-:W-:Y:S01]  /*3420*/  FSEL R149, R116, RZ, !P4 ;  /* 0x000000ff74957208 */ /* 0x000fe20006000000 */
[----:B------:R-:W-:Y:S01]  /*3430*/  IMAD.MOV.U32 R116, RZ, RZ, R10 ;  /* 0x000000ffff747224 */ /* 0x000fe200078e000a */
        /* <DEDUP_REMOVED lines=12> */
.L_x_3014:
        /* <DEDUP_REMOVED lines=12> */
.L_x_3015:
        /* <DEDUP_REMOVED lines=43> */
.L_x_3013:
[----:B------:R-:W-:Y:S01]  /*3870*/  I2FP.F32.U32 R117, R116 ;  /* 0x0000007400757245 */ /* 0x000fe20000201000 */
[----:B------:R-:W-:Y:S01]  /*3880*/  HADD2.F32 R107, -RZ, R107.H1_H1 ;  /* 0x3000006bff6b7230 */ /* 0x000fe20000004100 */
[----:B------:R-:W-:Y:S01]  /*3890*/  PRMT R106, R115, 0x5410, R106 ;  /* 0x00005410736a7816 */ /* 0x000fe2000000006a */
[----:B------:R-:W-:Y:S01]  /*38a0*/  @P1 HADD2.F32 R116, -RZ, R103.H1_H1 ;  /* 0x30000067ff741230 */ /* 0x000fe20000004100 */
[----:B------:R-:W-:Y:S01]  /*38b0*/  PRMT R105, R113, 0x5410, R105 ;  /* 0x0000541071697816 */ /* 0x000fe20000000069 */
[----:B------:R-:W-:Y:S01]  /*38c0*/  FFMA.FTZ R117, R117, R108, 1.1641532182693481445e-10 ;  /* 0x2f00000075757423 */ /* 0x000fe2000001006c */
[----:B------:R-:W-:Y:S01]  /*38d0*/  FMUL.FTZ R107, R107, UR5 ;  /* 0x000000056b6b7c20 */ /* 0x000fe20008410000 */
[----:B------:R-:W-:-:S03]  /*38e0*/  PRMT R104, R110, 0x5410, R104 ;  /* 0x000054106e687816 */ /* 0x000fc60000000068 */
[----:B------:R-:W-:-:S04]  /*38f0*/  FSETP.GTU.FTZ.AND P5, PT, R117, UR4, PT ;  /* 0x0000000475007c0b */ /* 0x000fc8000bfbc000 */
[----:B------:R-:W-:Y:S02]  /*3900*/  FSEL R159, R107, RZ, !P5 ;  /* 0x000000ff6b9f7208 */ /* 0x000fe40006800000 */
[----:B------:R-:W-:-:S03]  /*3910*/  PLOP3.LUT P5, PT, P5, PT, PT, 0x8, 0x80 ;  /* 0x000000000080781c */ /* 0x000fc60002fae170 */
[----:B------:R-:W-:-:S05]  /*3920*/  @P1 FADD.FTZ R159, R159, R116 ;  /* 0x000000749f9f1221 */ /* 0x000fca0000010000 */
[----:B------:R-:W-:-:S04]  /*3930*/  F2FP.F16.F32.PACK_AB R107, RZ, R159 ;  /* 0x0000009fff6b723e */ /* 0x000fc800000000ff */
[----:B------:R-:W-:Y:S01]  /*3940*/  PRMT R107, R118, 0x5410, R107 ;  /* 0x00005410766b7816 */ /* 0x000fe2000000006b */
[----:B------:R-:W-:Y:S06]  /*3950*/  BRA `(.L_x_3016) ;  /* 0x0000004c00647947 */ /* 0x000fec0003800000 */
.L_x_2991:
        /* <DEDUP_REMOVED lines=15> */
.L_x_3018:
        /* <DEDUP_REMOVED lines=12> */
.L_x_3019:
        /* <DEDUP_REMOVED lines=41> */
[----:B------:R-:W-:-:S07]  /*3da0*/  LOP3.LUT R13, R2, UR32, R113, 0x96, !PT ;  /* 0x00000020020d7c12 */ /* 0x000fce000f8e9671 */
.L_x_3017:
[----:B------:R-:W-:Y:S01]  /*3db0*/  I2FP.F32.U32 R3, R0 ;  /* 0x0000000000037245 */ /* 0x000fe20000201000 */
[----:B------:R-:W-:Y:S01]  /*3dc0*/  UMOV UR4, UR6 ;  /* 0x0000000600047c82 */ /* 0x000fe20008000000 */
[----:B------:R-:W-:Y:S01]  /*3dd0*/  ISETP.NE.AND P2, PT, R4, 0x1, PT ;  /* 0x000000010400780c */ /* 0x000fe20003f45270 */
[----:B-----5:R-:W-:Y:S01]  /*3de0*/  HADD2.F32 R0, -RZ, R104.H0_H0 ;  /* 0x20000068ff007230 */ /* 0x020fe20000004100 */
[----:B------:R-:W-:Y:S01]  /*3df0*/  UMOV UR5, UR7 ;  /* 0x0000000700057c82 */ /* 0x000fe20008000000 */
[----:B------:R-:W-:Y:S01]  /*3e00*/  FFMA.FTZ R3, R3, R108, 1.1641532182693481445e-10 ;  /* 0x2f00000003037423 */ /* 0x000fe2000001006c */
[----:B------:R-:W-:Y:S01]  /*3e10*/  LOP3.LUT R9, R9, 0xfffffff7, RZ, 0xc0, !PT ;  /* 0xfffffff709097812 */ /* 0x000fe200078ec0ff */
[----:B------:R-:W-:Y:S02]  /*3e20*/  IMAD.MOV.U32 R5, RZ, RZ, 0x2 ;  /* 0x00000002ff057424 */ /* 0x000fe400078e00ff */
[----:B------:R-:W-:Y:S01]  /*3e30*/  FMUL.FTZ R0, R0, UR5 ;  /* 0x0000000500007c20 */ /* 0x000fe20008410000 */
[----:B------:R-:W-:Y:S01]  /*3e40*/  IMAD.MOV.U32 R2, RZ, RZ, R10 ;  /* 0x000000ffff027224 */ /* 0x000fe200078e000a */
[----:B------:R-:W-:-:S04]  /*3e50*/  FSETP.GTU.FTZ.AND P0, PT, R3, UR4, PT ;  /* 0x0000000403007c0b */ /* 0x000fc8000bf1c000 */
        /* <DEDUP_REMOVED lines=12> */
.L_x_3021:
        /* <DEDUP_REMOVED lines=12> */
.L_x_3022:
        /* <DEDUP_REMOVED lines=43> */
.L_x_3020:
        /* <DEDUP_REMOVED lines=8> */
[----:B------:R-:W-:Y:S02]  /*4310*/  FSEL R3, R2, RZ, !P0 ;  /* 0x000000ff02037208 */ /* 0x000fe40004000000 */
[----:B------:R-:W-:-:S03]  /*4320*/  SEL R8, RZ, 0x1, P0 ;  /* 0x00000001ff087807 */ /* 0x000fc60000000000 */
[----:B------:R-:W-:-:S04]  /*4330*/  FADD.FTZ R0, R0, R3 ;  /* 0x0000000300007221 */ /* 0x000fc80000010000 */
        /* <DEDUP_REMOVED lines=13> */
.L_x_3024:
        /* <DEDUP_REMOVED lines=12> */
.L_x_3025:
        /* <DEDUP_REMOVED lines=43> */
.L_x_3023:
[----:B------:R-:W-:Y:S01]  /*4780*/  I2FP.F32.U32 R3, R0 ;  /* 0x0000000000037245 */ /* 0x000fe20000201000 */
[----:B------:R-:W-:Y:S01]  /*4790*/  HADD2.F32 R104, -RZ, R104.H1_H1 ;  /* 0x30000068ff687230 */ /* 0x000fe20000004100 */
[----:B------:R-:W-:Y:S01]  /*47a0*/  ISETP.NE.AND P2, PT, R4, 0x1, PT ;  /* 0x000000010400780c */ /* 0x000fe20003f45270 */
[----:B------:R-:W-:Y:S01]  /*47b0*/  HFMA2 R5, -RZ, RZ, 0, 1.1920928955078125e-07 ;  /* 0x00000002ff057431 */ /* 0x000fe200000001ff */
[----:B------:R-:W-:Y:S01]  /*47c0*/  LOP3.LUT R9, R9, 0xfffffffb, RZ, 0xc0, !PT ;  /* 0xfffffffb09097812 */ /* 0x000fe200078ec0ff */
[----:B------:R-:W-:Y:S01]  /*47d0*/  FFMA.FTZ R3, R3, R108, 1.1641532182693481445e-10 ;  /* 0x2f00000003037423 */ /* 0x000fe2000001006c */
[----:B------:R-:W-:Y:S01]  /*47e0*/  FMUL.FTZ R0, R104, UR5 ;  /* 0x0000000568007c20 */ /* 0x000fe20008410000 */
[----:B------:R-:W-:-:S03]  /*47f0*/  IMAD.MOV.U32 R2, RZ, RZ, R10 ;  /* 0x000000ffff027224 */ /* 0x000fc600078e000a */
        /* <DEDUP_REMOVED lines=13> */
.L_x_3027:
        /* <DEDUP_REMOVED lines=12> */
.L_x_3028:
        /* <DEDUP_REMOVED lines=43> */
.L_x_3026:
[----:B------:R-:W-:Y:S01]  /*4c40*/  I2FP.F32.U32 R3, R2 ;  /* 0x0000000200037245 */ /* 0x000fe20000201000 */
[----:B------:R-:W-:Y:S01]  /*4c50*/  HADD2.F32 R2, -RZ, R96.H1_H1 ;  /* 0x30000060ff027230 */ /* 0x000fe20000004100 */
[----:B------:R-:W-:Y:S01]  /*4c60*/  ISETP.NE.AND P2, PT, R5, 0x1, PT ;  /* 0x000000010500780c */ /* 0x000fe20003f45270 */
[----:B------:R-:W-:Y:S01]  /*4c70*/  @P1 HADD2.F32 R123, -RZ, R100.H1_H1 ;  /* 0x30000064ff7b1230 */ /* 0x000fe20000004100 */
[----:B------:R-:W-:Y:S01]  /*4c80*/  MOV R4, 0x2 ;  /* 0x0000000200047802 */ /* 0x000fe20000000f00 */
[----:B------:R-:W-:Y:S01]  /*4c90*/  FFMA.FTZ R3, R3, R108, 1.1641532182693481445e-10 ;  /* 0x2f00000003037423 */ /* 0x000fe2000001006c */
[----:B------:R-:W-:-:S04]  /*4ca0*/  FMUL.FTZ R2, R2, UR5 ;  /* 0x0000000502027c20 */ /* 0x000fc80008410000 */
[----:B------:R-:W-:-:S04]  /*4cb0*/  FSETP.GTU.FTZ.AND P0, PT, R3, UR4, PT ;  /* 0x0000000403007c0b */ /* 0x000fc8000bf1c000 */
[----:B------:R-:W-:Y:S02]  /*4cc0*/  FSEL R3, R2, RZ, !P0 ;  /* 0x000000ff02037208 */ /* 0x000fe40004000000 */
[----:B------:R-:W-:-:S03]  /*4cd0*/  SEL R7, RZ, 0x1, P0 ;  /* 0x00000001ff077807 */ /* 0x000fc60000000000 */
[----:B------:R-:W-:-:S04]  /*4ce0*/  FADD.FTZ R0, R0, R3 ;  /* 0x0000000300007221 */ /* 0x000fc80000010000 */
[--C-:B------:R-:W-:Y:S01]  /*4cf0*/  @P1 FADD.FTZ R123, R123, R0.reuse ;  /* 0x000000007b7b1221 */ /* 0x100fe20000010000 */
[----:B------:R-:W-:Y:S02]  /*4d00*/  @!P1 IMAD.MOV.U32 R123, RZ, RZ, R0 ;  /* 0x000000ffff7b9224 */ /* 0x000fe400078e0000 */
[----:B------:R-:W-:-:S03]  /*4d10*/  IMAD.MOV.U32 R0, RZ, RZ, R10 ;  /* 0x000000ffff007224 */ /* 0x000fc600078e000a */
        /* <DEDUP_REMOVED lines=10> */
.L_x_3030:
        /* <DEDUP_REMOVED lines=12> */
.L_x_3031:
        /* <DEDUP_REMOVED lines=43> */
.L_x_3029:
[----:B------:R-:W-:Y:S01]  /*5130*/  I2FP.F32.U32 R3, R0 ;  /* 0x0000000000037245 */ /* 0x000fe20000201000 */
[----:B------:R-:W-:Y:S01]  /*5140*/  HADD2.F32 R0, -RZ, R105.H0_H0 ;  /* 0x20000069ff007230 */ /* 0x000fe20000004100 */
[----:B------:R-:W-:Y:S01]  /*5150*/  ISETP.NE.AND P2, PT, R4, 0x1, PT ;  /* 0x000000010400780c */ /* 0x000fe20003f45270 */
[----:B------:R-:W-:Y:S01]  /*5160*/  IMAD.MOV.U32 R5, RZ, RZ, 0x2 ;  /* 0x00000002ff057424 */ /* 0x000fe200078e00ff */
[----:B------:R-:W-:Y:S01]  /*5170*/  LOP3.LUT R9, R9, 0xfffffffd, RZ, 0xc0, !PT ;  /* 0xfffffffd09097812 */ /* 0x000fe200078ec0ff */
[----:B------:R-:W-:Y:S01]  /*5180*/  FFMA.FTZ R3, R3, R108, 1.1641532182693481445e-10 ;  /* 0x2f00000003037423 */ /* 0x000fe2000001006c */
[----:B------:R-:W-:Y:S01]  /*5190*/  FMUL.FTZ R0, R0, UR5 ;  /* 0x0000000500007c20 */ /* 0x000fe20008410000 */
[----:B------:R-:W-:-:S03]  /*51a0*/  MOV R2, R10 ;  /* 0x0000000a00027202 */ /* 0x000fc60000000f00 */
        /* <DEDUP_REMOVED lines=13> */
.L_x_3033:
        /* <DEDUP_REMOVED lines=12> */
.L_x_3034:
        /* <DEDUP_REMOVED lines=43> */
.L_x_3032:
        /* <DEDUP_REMOVED lines=11> */
[--C-:B------:R-:W-:Y:S01]  /*56a0*/  @P1 FADD.FTZ R111, R111, R0.reuse ;  /* 0x000000006f6f1221 */ /* 0x100fe20000010000 */
[----:B------:R-:W-:Y:S01]  /*56b0*/  @!P1 IMAD.MOV.U32 R111, RZ, RZ, R0 ;  /* 0x000000ffff6f9224 */ /* 0x000fe200078e0000 */
        /* <DEDUP_REMOVED lines=11> */
.L_x_3036:
        /* <DEDUP_REMOVED lines=12> */
.L_x_3037:
        /* <DEDUP_REMOVED lines=42> */
[----:B------:R-:W-:-:S07]  /*5ad0*/  LOP3.LUT R13, R2, UR32, R117, 0x96, !PT ;  /* 0x00000020020d7c12 */ /* 0x000fce000f8e9675 */
.L_x_3035:
[----:B------:R-:W-:Y:S01]  /*5ae0*/  ISETP.NE.AND P3, PT, R4, 0x1, PT ;  /* 0x000000010400780c */ /* 0x000fe20003f65270 */
[----:B------:R-:W-:Y:S01]  /*5af0*/  HADD2.F32 R105, -RZ, R105.H1_H1 ;  /* 0x30000069ff697230 */ /* 0x000fe20000004100 */
[----:B------:R-:W-:Y:S01]  /*5b00*/  I2FP.F32.U32 R3, R0 ;  /* 0x0000000000037245 */ /* 0x000fe20000201000 */
[----:B------:R-:W-:Y:S02]  /*5b10*/  IMAD.MOV.U32 R115, RZ, RZ, 0x2 ;  /* 0x00000002ff737424 */ /* 0x000fe400078e00ff */
[----:B------:R-:W-:Y:S02]  /*5b20*/  IMAD.MOV.U32 R2, RZ, RZ, R10 ;  /* 0x000000ffff027224 */ /* 0x000fe400078e000a */
[----:B------:R-:W-:Y:S01]  /*5b30*/  FMUL.FTZ R0, R105, UR5 ;  /* 0x0000000569007c20 */ /* 0x000fe20008410000 */
        /* <DEDUP_REMOVED lines=13> */
.L_x_3039:
        /* <DEDUP_REMOVED lines=12> */
.L_x_3040:
        /* <DEDUP_REMOVED lines=43> */
.L_x_3038:
        /* <DEDUP_REMOVED lines=24> */
.L_x_3042:
        /* <DEDUP_REMOVED lines=12> */
.L_x_3043:
        /* <DEDUP_REMOVED lines=43> */
.L_x_3041:
[----:B------:R-:W-:Y:S01]  /*6470*/  I2FP.F32.U32 R3, R0 ;  /* 0x0000000000037245 */ /* 0x000fe20000201000 */
[----:B------:R-:W-:Y:S01]  /*6480*/  HADD2.F32 R0, -RZ, R106.H0_H0 ;  /* 0x2000006aff007230 */ /* 0x000fe20000004100 */
        /* <DEDUP_REMOVED lines=17> */
.L_x_3045:
        /* <DEDUP_REMOVED lines=12> */
.L_x_3046:
        /* <DEDUP_REMOVED lines=43> */
.L_x_3044:
[----:B------:R-:W-:Y:S01]  /*6910*/  I2FP.F32.U32 R3, R2 ;  /* 0x0000000200037245 */ /* 0x000fe20000201000 */
[----:B------:R-:W-:Y:S01]  /*6920*/  HADD2.F32 R2, -RZ, R98.H0_H0 ;  /* 0x20000062ff027230 */ /* 0x000fe20000004100 */
[----:B------:R-:W-:Y:S01]  /*6930*/  MOV R117, 0x2 ;  /* 0x0000000200757802 */ /* 0x000fe20000000f00 */
[----:B------:R-:W-:Y:S02]  /*6940*/  @P1 HADD2.F32 R137, -RZ, R102.H0_H0 ;  /* 0x20000066ff891230 */ /* 0x000fe40000004100 */
[----:B------:R-:W-:Y:S01]  /*6950*/  FFMA.FTZ R3, R3, R108, 1.1641532182693481445e-10 ;  /* 0x2f00000003037423 */ /* 0x000fe2000001006c */
[----:B------:R-:W-:-:S04]  /*6960*/  FMUL.FTZ R2, R2, UR5 ;  /* 0x0000000502027c20 */ /* 0x000fc80008410000 */
[----:B------:R-:W-:-:S04]  /*6970*/  FSETP.GTU.FTZ.AND P0, PT, R3, UR4, PT ;  /* 0x0000000403007c0b */ /* 0x000fc8000bf1c000 */
        /* <DEDUP_REMOVED lines=17> */
.L_x_3048:
        /* <DEDUP_REMOVED lines=12> */
.L_x_3049:
        /* <DEDUP_REMOVED lines=43> */
.L_x_3047:
[----:B------:R-:W-:Y:S01]  /*6e00*/  I2FP.F32.U32 R3, R0 ;  /* 0x0000000000037245 */ /* 0x000fe20000201000 */
[----:B------:R-:W-:Y:S01]  /*6e10*/  HADD2.F32 R106, -RZ, R106.H1_H1 ;  /* 0x3000006aff6a7230 */ /* 0x000fe20000004100 */
        /* <DEDUP_REMOVED lines=17> */
.L_x_3051:
        /* <DEDUP_REMOVED lines=12> */
.L_x_3052:
        /* <DEDUP_REMOVED lines=43> */
.L_x_3050:
[----:B------:R-:W-:Y:S01]  /*72a0*/  I2FP.F32.U32 R3, R2 ;  /* 0x0000000200037245 */ /* 0x000fe20000201000 */
[----:B------:R-:W-:Y:S02]  /*72b0*/  HADD2.F32 R2, -RZ, R98.H1_H1 ;  /* 0x30000062ff027230 */ /* 0x000fe40000004100 */
[----:B------:R-:W-:Y:S02]  /*72c0*/  @P1 HADD2.F32 R151, -RZ, R102.H1_H1 ;  /* 0x30000066ff971230 */ /* 0x000fe40000004100 */
        /* <DEDUP_REMOVED lines=21> */
.L_x_3054:
        /* <DEDUP_REMOVED lines=12> */
.L_x_3055:
        /* <DEDUP_REMOVED lines=43> */
.L_x_3053:
[----:B------:R-:W-:Y:S01]  /*7790*/  I2FP.F32.U32 R117, R0 ;  /* 0x0000000000757245 */ /* 0x000fe20000201000 */
[----:B------:R-:W-:Y:S01]  /*77a0*/  HADD2.F32 R0, -RZ, R107.H0_H0 ;  /* 0x2000006bff007230 */ /* 0x000fe20000004100 */
[----:B------:R-:W-:Y:S01]  /*77b0*/  ISETP.NE.AND P5, PT, R118, 0x1, PT ;  /* 0x000000017600780c */ /* 0x000fe20003fa5270 */
[----:B------:R-:W-:Y:S02]  /*77c0*/  IMAD.MOV.U32 R119, RZ, RZ, 0x2 ;  /* 0x00000002ff777424 */ /* 0x000fe400078e00ff */
        /* <DEDUP_REMOVED lines=15> */
.L_x_3057:
        /* <DEDUP_REMOVED lines=12> */
.L_x_3058:
        /* <DEDUP_REMOVED lines=43> */
.L_x_3056:
[----:B------:R-:W-:Y:S01]  /*7c30*/  I2FP.F32.U32 R117, R2 ;  /* 0x0000000200757245 */ /* 0x000fe20000201000 */
[----:B------:R-:W-:Y:S02]  /*7c40*/  HADD2.F32 R2, -RZ, R99.H0_H0 ;  /* 0x20000063ff027230 */ /* 0x000fe40000004100 */
[----:B------:R-:W-:Y:S02]  /*7c50*/  @P1 HADD2.F32 R149, -RZ, R103.H0_H0 ;  /* 0x20000067ff951230 */ /* 0x000fe40000004100 */
        /* <DEDUP_REMOVED lines=21> */
.L_x_3060:
        /* <DEDUP_REMOVED lines=12> */
.L_x_3061:
        /* <DEDUP_REMOVED lines=43> */
.L_x_3059:
[----:B------:R-:W-:Y:S01]  /*8120*/  I2FP.F32.U32 R117, R0 ;  /* 0x0000000000757245 */ /* 0x000fe20000201000 */
[----:B------:R-:W-:Y:S01]  /*8130*/  HADD2.F32 R0, -RZ, R107.H1_H1 ;  /* 0x3000006bff007230 */ /* 0x000fe20000004100 */
        /* <DEDUP_REMOVED lines=17> */
.L_x_3063:
        /* <DEDUP_REMOVED lines=14> */
.L_x_3064:
        /* <DEDUP_REMOVED lines=43> */
.L_x_3062:
        /* <DEDUP_REMOVED lines=10> */
[----:B------:R-:W-:-:S03]  /*8680*/  SEL R107, RZ, 0x1, P6 ;  /* 0x00000001ff6b7807 */ /* 0x000fc60003000000 */
[----:B------:R-:W-:-:S04]  /*8690*/  FADD.FTZ R0, R0, R117 ;  /* 0x0000007500007221 */ /* 0x000fc80000010000 */
[--C-:B------:R-:W-:Y:S01]  /*86a0*/  @P1 FADD.FTZ R159, R159, R0.reuse ;  /* 0x000000009f9f1221 */ /* 0x100fe20000010000 */
[--C-:B------:R-:W-:Y:S01]  /*86b0*/  @!P1 IMAD.MOV.U32 R159, RZ, RZ, R0.reuse ;  /* 0x000000ffff9f9224 */ /* 0x100fe200078e0000 */
[----:B------:R-:W-:-:S04]  /*86c0*/  PRMT R0, R107, 0x7610, R0 ;  /* 0x000076106b007816 */ /* 0x000fc80000000000 */
[----:B------:R-:W-:-:S04]  /*86d0*/  F2FP.F16.F32.PACK_AB R107, RZ, R159 ;  /* 0x0000009fff6b723e */ /* 0x000fc800000000ff */
[----:B------:R-:W-:-:S07]  /*86e0*/  PRMT R107, R116, 0x5410, R107 ;  /* 0x00005410746b7816 */ /* 0x000fce000000006b */
.L_x_3016:
[----:B------:R-:W0:Y:S01]  /*86f0*/  LDC.64 R168, c[0x0][0x3a8] ;  /* 0x0000ea00ffa87b82 */ /* 0x000e220000000a00 */
[----:B------:R-:W-:Y:S02]  /*8700*/  SEL R117, RZ, 0x100, !P0 ;  /* 0x00000100ff757807 */ /* 0x000fe40004000000 */
[----:B------:R-:W-:Y:S02]  /*8710*/  ISETP.NE.U32.AND P0, PT, RZ, UR14, PT ;  /* 0x0000000eff007c0c */ /* 0x000fe4000bf05070 */
[----:B------:R-:W-:Y:S02]  /*8720*/  SEL R120, RZ, 0x1000000, !P5 ;  /* 0x01000000ff787807 */ /* 0x000fe40006800000 */
[----:B------:R-:W-:Y:S01]  /*8730*/  SEL R116, RZ, 0x10000, !P4 ;  /* 0x00010000ff747807 */ /* 0x000fe20006000000 */
[----:B------:R-:W1:Y:S01]  /*8740*/  LDC.64 R166, c[0x0][0x3b0] ;  /* 0x0000ec00ffa67b82 */ /* 0x000e620000000a00 */
[C---:B------:R-:W-:Y:S02]  /*8750*/  LOP3.LUT P5, RZ, R9.reuse, 0x4, RZ, 0xc0, !PT ;  /* 0x0000000409ff7812 */ /* 0x040fe400078ac0ff */
[----:B------:R-:W-:-:S02]  /*8760*/  LOP3.LUT P4, RZ, R9, 0x2, RZ, 0xc0, !PT ;  /* 0x0000000209ff7812 */ /* 0x000fc4000788c0ff */
[----:B------:R-:W-:Y:S02]  /*8770*/  ISETP.NE.AND.EX P0, PT, RZ, UR15, PT, P0 ;  /* 0x0000000fff007c0c */ /* 0x000fe4000bf05300 */
[----:B------:R-:W-:Y:S01]  /*8780*/  SEL R115, RZ, 0x1000000, !P2 ;  /* 0x01000000ff737807 */ /* 0x000fe20005000000 */
[----:B------:R-:W2:Y:S01]  /*8790*/  @P1 LDC.64 R126, c[0x0][0x3a0] ;  /* 0x0000e800ff7e1b82 */ /* 0x000ea20000000a00 */
[----:B------:R-:W-:Y:S02]  /*87a0*/  SEL R113, RZ, 0x10000, !P4 ;  /* 0x00010000ff717807 */ /* 0x000fe40006000000 */
[----:B------:R-:W-:Y:S02]  /*87b0*/  SEL R110, RZ, 0x100, !P5 ;  /* 0x00000100ff6e7807 */ /* 0x000fe40006800000 */
[----:B------:R-:W-:Y:S02]  /*87c0*/  LOP3.LUT P6, RZ, R9, 0x8, RZ, 0xc0, !PT ;  /* 0x0000000809ff7812 */ /* 0x000fe400078cc0ff */
[----:B------:R-:W-:Y:S01]  /*87d0*/  LOP3.LUT R117, R117, R120, R116, 0xfe, !PT ;  /* 0x0000007875757212 */ /* 0x000fe200078efe74 */
[----:B0-----:R-:W-:Y:S01]  /*87e0*/  IMAD.WIDE.U32 R130, R114, 0x10, R168 ;  /* 0x0000001072827825 */ /* 0x001fe200078e00a8 */
[----:B------:R-:W-:Y:S01]  /*87f0*/  LOP3.LUT R110, R110, R115, R113, 0xfe, !PT ;  /* 0x000000736e6e7212 */ /* 0x000fe200078efe71 */
[----:B------:R-:W0:Y:S01]  /*8800*/  @P0 LDC.64 R118, c[0x0][0x398] ;  /* 0x0000e600ff760b82 */ /* 0x000e220000000a00 */
[----:B------:R-:W-:-:S02]  /*8810*/  SEL R116, RZ, 0x1, !P3 ;  /* 0x00000001ff747807 */ /* 0x000fc40005800000 */
[----:B------:R-:W-:Y:S01]  /*8820*/  SEL R115, RZ, 0x1, !P6 ;  /* 0x00000001ff737807 */ /* 0x000fe20007000000 */
[----:B------:R3:W-:Y:S01]  /*8830*/  STG.E.128 desc[UR8][R130.64], R104 ;  /* 0x0000006882007986 */ /* 0x0007e2000c101d08 */
[----:B------:R-:W-:Y:S01]  /*8840*/  LOP3.LUT R117, R117, R116, RZ, 0xfc, !PT ;  /* 0x0000007475757212 */ /* 0x000fe200078efcff */
[----:B-1----:R-:W-:Y:S01]  /*8850*/  IMAD.WIDE.U32 R128, R114, 0x8, R166 ;  /* 0x0000000872807825 */ /* 0x002fe200078e00a6 */
[----:B------:R-:W-:Y:S02]  /*8860*/  LOP3.LUT R116, R110, R115, RZ, 0xfc, !PT ;  /* 0x000000736e747212 */ /* 0x000fe400078efcff */
[----:B------:R-:W-:-:S03]  /*8870*/  IADD3 R113, PT, PT, R114, 0x80, RZ ;  /* 0x0000008072717810 */ /* 0x000fc60007ffe0ff */
[----:B------:R3:W-:Y:S02]  /*8880*/  STG.E.64 desc[UR8][R128.64], R116 ;  /* 0x0000007480007986 */ /* 0x0007e4000c101b08 */
[----:B------:R-:W-:-:S04]  /*8890*/  IMAD.WIDE.U32 R120, R113, 0x10, R170 ;  /* 0x0000001071787825 */ /* 0x000fc800078e00aa */
[----:B--2---:R-:W-:-:S04]  /*88a0*/  @P1 IMAD.WIDE.U32 R126, R113, 0x10, R126 ;  /* 0x00000010717e1825 */ /* 0x004fc800078e007e */
[----:B0-----:R-:W-:Y:S01]  /*88b0*/  @P0 IMAD.WIDE.U32 R118, R113, 0x10, R118 ;  /* 0x0000001071760825 */ /* 0x001fe200078e0076 */
[----:B---3--:R-:W-:Y:S06]  /*88c0*/  @!P0 BRA `(.L_x_3065) ;  /* 0x0000000000508947 */ /* 0x008fec0003800000 */
[----:B------:R-:W-:Y:S01]  /*88d0*/  IMAD.U32 R107, R2, 0x10000, RZ ;  /* 0x00010000026b7824 */ /* 0x000fe200078e00ff */
        /* <DEDUP_REMOVED lines=19> */
.L_x_3065:
[----:B------:R1:W5:Y:S04]  /*8a10*/  @P0 LDG.E.128 R96, desc[UR8][R118.64] ;  /* 0x0000000876600981 */ /* 0x000368000c1e1d00 */
[----:B------:R1:W5:Y:S04]  /*8a20*/  @P1 LDG.E.128 R100, desc[UR8][R126.64] ;  /* 0x000000087e641981 */ /* 0x000368000c1e1d00 */
[----:B0-----:R1:W5:Y:S01]  /*8a30*/  LDG.E.128 R104, desc[UR8][R120.64] ;  /* 0x0000000878687981 */ /* 0x001362000c1e1d00 */
[----:B------:R-:W-:Y:S05]  /*8a40*/  @!P0 BRA `(.L_x_3066) ;  /* 0x0000004c00748947 */ /* 0x000fea0003800000 */
        /* <DEDUP_REMOVED lines=15> */
.L_x_3068:
        /* <DEDUP_REMOVED lines=12> */
.L_x_3069:
        /* <DEDUP_REMOVED lines=43> */
.L_x_3067:
[----:B------:R-:W-:Y:S01]  /*8eb0*/  I2FP.F32.U32 R3, R0 ;  /* 0x0000000000037245 */ /* 0x000fe20000201000 */
[----:B-----5:R-:W-:Y:S01]  /*8ec0*/  HADD2.F32 R0, -RZ, R104.H0_H0 ;  /* 0x20000068ff007230 */ /* 0x020fe20000004100 */
[----:B------:R-:W-:Y:S01]  /*8ed0*/  ISETP.NE.AND P3, PT, R4, 0x1, PT ;  /* 0x000000010400780c */ /* 0x000fe20003f65270 */
[----:B------:R-:W-:Y:S01]  /*8ee0*/  IMAD.MOV.U32 R5, RZ, RZ, 0x2 ;  /* 0x00000002ff057424 */ /* 0x000fe200078e00ff */
        /* <DEDUP_REMOVED lines=17> */
.L_x_3071:
        /* <DEDUP_REMOVED lines=12> */
.L_x_3072:
        /* <DEDUP_REMOVED lines=43> */
.L_x_3070:
        /* <DEDUP_REMOVED lines=24> */
.L_x_3074:
        /* <DEDUP_REMOVED lines=12> */
.L_x_3075:
        /* <DEDUP_REMOVED lines=43> */
.L_x_3073:
        /* <DEDUP_REMOVED lines=21> */
.L_x_3077:
        /* <DEDUP_REMOVED lines=12> */
.L_x_3078:
        /* <DEDUP_REMOVED lines=43> */
.L_x_3076:
[----:B------:R-:W-:Y:S01]  /*9d20*/  I2FP.F32.U32 R3, R2 ;  /* 0x0000000200037245 */ /* 0x000fe20000201000 */
[----:B------:R-:W-:Y:S01]  /*9d30*/  HADD2.F32 R2, -RZ, R96.H1_H1 ;  /* 0x30000060ff027230 */ /* 0x000fe20000004100 */
[----:B------:R-:W-:Y:S01]  /*9d40*/  ISETP.NE.AND P3, PT, R5, 0x1, PT ;  /* 0x000000010500780c */ /* 0x000fe20003f65270 */
[----:B-1----:R-:W-:Y:S01]  /*9d50*/  @P1 HADD2.F32 R121, -RZ, R100.H1_H1 ;  /* 0x30000064ff791230 */ /* 0x002fe20000004100 */
        /* <DEDUP_REMOVED lines=20> */
.L_x_3080:
        /* <DEDUP_REMOVED lines=12> */
.L_x_3081:
        /* <DEDUP_REMOVED lines=43> */
.L_x_3079:
        /* <DEDUP_REMOVED lines=21> */
.L_x_3083:
        /* <DEDUP_REMOVED lines=12> */
.L_x_3084:
        /* <DEDUP_REMOVED lines=43> */
.L_x_3082:
        /* <DEDUP_REMOVED lines=9> */
[----:B------:R-:W-:Y:S02]  /*a760*/  SEL R6, RZ, 0x1, P2 ;  /* 0x00000001ff067807 */ /* 0x000fe40001000000 */
[----:B------:R-:W-:Y:S01]  /*a770*/  MOV R2, R10 ;  /* 0x0000000a00027202 */ /* 0x000fe20000000f00 */
[----:B------:R-:W-:-:S04]  /*a780*/  FADD.FTZ R0, R0, R3 ;  /* 0x0000000300007221 */ /* 0x000fc80000010000 */
        /* <DEDUP_REMOVED lines=12> */
.L_x_3086:
        /* <DEDUP_REMOVED lines=12> */
.L_x_3087:
        /* <DEDUP_REMOVED lines=43> */
.L_x_3085:
[----:B------:R-:W-:Y:S01]  /*abc0*/  I2FP.F32.U32 R3, R2 ;  /* 0x0000000200037245 */ /* 0x000fe20000201000 */
[----:B------:R-:W-:Y:S01]  /*abd0*/  HADD2.F32 R105, -RZ, R105.H1_H1 ;  /* 0x30000069ff697230 */ /* 0x000fe20000004100 */
[----:B------:R-:W-:Y:S01]  /*abe0*/  ISETP.NE.AND P2, PT, R104, 0x1, PT ;  /* 0x000000016800780c */ /* 0x000fe20003f45270 */
[----:B------:R-:W-:Y:S01]  /*abf0*/  IMAD.MOV.U32 R2, RZ, RZ, R10 ;  /* 0x000000ffff027224 */ /* 0x000fe200078e000a */
[----:B------:R-:W-:Y:S01]  /*ac00*/  LOP3.LUT R9, R9, 0xfffffffd, RZ, 0xc0, !PT ;  /* 0xfffffffd09097812 */ /* 0x000fe200078ec0ff */
[----:B------:R-:W-:Y:S01]  /*ac10*/  FFMA.FTZ R3, R3, R108, 1.1641532182693481445e-10 ;  /* 0x2f00000003037423 */ /* 0x000fe2000001006c */
[----:B------:R-:W-:Y:S01]  /*ac20*/  FMUL.FTZ R4, R105, UR5 ;  /* 0x0000000569047c20 */ /* 0x000fe20008410000 */
[----:B------:R-:W-:-:S03]  /*ac30*/  IMAD.MOV.U32 R105, RZ, RZ, 0x2 ;  /* 0x00000002ff697424 */ /* 0x000fc600078e00ff */
[----:B------:R-:W-:-:S04]  /*ac40*/  FSETP.GTU.FTZ.AND P3, PT, R3, UR4, PT ;  /* 0x0000000403007c0b */ /* 0x000fc8000bf7c000 */
        /* <DEDUP_REMOVED lines=12> */
.L_x_3089:
        /* <DEDUP_REMOVED lines=12> */
.L_x_3090:
        /* <DEDUP_REMOVED lines=43> */
.L_x_3088:
[----:B------:R-:W-:Y:S01]  /*b080*/  I2FP.F32.U32 R3, R2 ;  /* 0x0000000200037245 */ /* 0x000fe20000201000 */
[----:B------:R-:W-:Y:S02]  /*b090*/  HADD2.F32 R2, -RZ, R97.H1_H1 ;  /* 0x30000061ff027230 */ /* 0x000fe40000004100 */
[----:B------:R-:W-:Y:S02]  /*b0a0*/  @P1 HADD2.F32 R135, -RZ, R101.H1_H1 ;  /* 0x30000065ff871230 */ /* 0x000fe40000004100 */
[----:B------:R-:W-:Y:S01]  /*b0b0*/  FFMA.FTZ R3, R3, R108, 1.1641532182693481445e-10 ;  /* 0x2f00000003037423 */ /* 0x000fe2000001006c */
[----:B------:R-:W-:Y:S01]  /*b0c0*/  FMUL.FTZ R2, R2, UR5 ;  /* 0x0000000502027c20 */ /* 0x000fe20008410000 */
[----:B------:R-:W-:-:S03]  /*b0d0*/  IMAD.MOV.U32 R104, RZ, RZ, 0x2 ;  /* 0x00000002ff687424 */ /* 0x000fc600078e00ff */
[----:B------:R-:W-:-:S04]  /*b0e0*/  FSETP.GTU.FTZ.AND P2, PT, R3, UR4, PT ;  /* 0x0000000403007c0b */ /* 0x000fc8000bf5c000 */
[----:B------:R-:W-:Y:S01]  /*b0f0*/  FSEL R3, R2, RZ, !P2 ;  /* 0x000000ff02037208 */ /* 0x000fe20005000000 */
[----:B------:R-:W-:Y:S01]  /*b100*/  IMAD.MOV.U32 R2, RZ, RZ, R10 ;  /* 0x000000ffff027224 */ /* 0x000fe200078e000a */
        /* <DEDUP_REMOVED lines=15> */
.L_x_3092:
        /* <DEDUP_REMOVED lines=12> */
.L_x_3093:
        /* <DEDUP_REMOVED lines=43> */
.L_x_3091:
[----:B------:R-:W-:Y:S01]  /*b570*/  I2FP.F32.U32 R3, R2 ;  /* 0x0000000200037245 */ /* 0x000fe20000201000 */
[----:B------:R-:W-:Y:S01]  /*b580*/  HADD2.F32 R2, -RZ, R106.H0_H0 ;  /* 0x2000006aff027230 */ /* 0x000fe20000004100 */
        /* <DEDUP_REMOVED lines=17> */
.L_x_3095:
        /* <DEDUP_REMOVED lines=12> */
.L_x_3096:
        /* <DEDUP_REMOVED lines=43> */
.L_x_3094:
        /* <DEDUP_REMOVED lines=25> */
.L_x_3098:
        /* <DEDUP_REMOVED lines=12> */
.L_x_3099:
        /* <DEDUP_REMOVED lines=43> */
.L_x_3097:
        /* <DEDUP_REMOVED lines=19> */
.L_x_3101:
        /* <DEDUP_REMOVED lines=12> */
.L_x_3102:
        /* <DEDUP_REMOVED lines=43> */
.L_x_3100:
        /* <DEDUP_REMOVED lines=24> */
.L_x_3104:
        /* <DEDUP_REMOVED lines=12> */
.L_x_3105:
        /* <DEDUP_REMOVED lines=43> */
.L_x_3103:
        /* <DEDUP_REMOVED lines=19> */
.L_x_3107:
        /* <DEDUP_REMOVED lines=12> */
.L_x_3108:
        /* <DEDUP_REMOVED lines=43> */
.L_x_3106:
        /* <DEDUP_REMOVED lines=25> */
.L_x_3110:
        /* <DEDUP_REMOVED lines=12> */
.L_x_3111:
        /* <DEDUP_REMOVED lines=43> */
.L_x_3109:
        /* <DEDUP_REMOVED lines=19> */
.L_x_3113:
        /* <DEDUP_REMOVED lines=14> */
.L_x_3114:
        /* <DEDUP_REMOVED lines=43> */
.L_x_3112:
[----:B------:R-:W-:Y:S01]  /*d700*/  I2FP.F32.U32 R105, R106 ;  /* 0x0000006a00697245 */ /* 0x000fe20000201000 */
[----:B------:R-:W-:Y:S01]  /*d710*/  HADD2.F32 R104, -RZ, R99.H1_H1 ;  /* 0x30000063ff687230 */ /* 0x000fe20000004100 */
[----:B------:R-:W-:Y:S01]  /*d720*/  PRMT R106, R126, 0x5410, R127 ;  /* 0x000054107e6a7816 */ /* 0x000fe2000000007f */
[----:B------:R-:W-:Y:S02]  /*d730*/  @P1 HADD2.F32 R157, -RZ, R103.H1_H1 ;  /* 0x30000067ff9d1230 */ /* 0x000fe40000004100 */
[----:B------:R-:W-:Y:S01]  /*d740*/  FFMA.FTZ R105, R105, R108, 1.1641532182693481445e-10 ;  /* 0x2f00000069697423 */ /* 0x000fe2000001006c */
[----:B------:R-:W-:-:S04]  /*d750*/  FMUL.FTZ R104, R104, UR5 ;  /* 0x0000000568687c20 */ /* 0x000fc80008410000 */
[----:B------:R-:W-:-:S04]  /*d760*/  FSETP.GTU.FTZ.AND P6, PT, R105, UR4, PT ;  /* 0x0000000469007c0b */ /* 0x000fc8000bfdc000 */
[----:B------:R-:W-:Y:S02]  /*d770*/  FSEL R105, R104, RZ, !P6 ;  /* 0x000000ff68697208 */ /* 0x000fe40007000000 */
[----:B------:R-:W-:-:S03]  /*d780*/  SEL R104, RZ, 0x1, P6 ;  /* 0x00000001ff687807 */ /* 0x000fc60003000000 */
[----:B------:R-:W-:Y:S01]  /*d790*/  FADD.FTZ R128, R128, R105 ;  /* 0x0000006980807221 */ /* 0x000fe20000010000 */
[----:B------:R-:W-:Y:S02]  /*d7a0*/  PRMT R105, R0, 0x5410, R125 ;  /* 0x0000541000697816 */ /* 0x000fe4000000007d */
[----:B------:R-:W-:Y:S01]  /*d7b0*/  PRMT R0, R104, 0x7610, R0 ;  /* 0x0000761068007816 */ /* 0x000fe20000000000 */
[--C-:B------:R-:W-:Y:S01]  /*d7c0*/  @P1 FADD.FTZ R157, R157, R128.reuse ;  /* 0x000000809d9d1221 */ /* 0x100fe20000010000 */
[----:B------:R-:W-:Y:S01]  /*d7d0*/  @!P1 IMAD.MOV.U32 R157, RZ, RZ, R128 ;  /* 0x000000ffff9d9224 */ /* 0x000fe200078e0080 */
[----:B------:R-:W-:-:S04]  /*d7e0*/  PRMT R104, R112, 0x5410, R118 ;  /* 0x0000541070687816 */ /* 0x000fc80000000076 */
[----:B------:R-:W-:-:S04]  /*d7f0*/  F2FP.F16.F32.PACK_AB R107, RZ, R157 ;  /* 0x0000009dff6b723e */ /* 0x000fc800000000ff */
[----:B------:R-:W-:Y:S01]  /*d800*/  PRMT R107, R122, 0x5410, R107 ;  /* 0x000054107a6b7816 */ /* 0x000fe2000000006b */
[----:B------:R-:W-:Y:S06]  /*d810*/  BRA `(.L_x_3115) ;  /* 0x0000002400dc7947 */ /* 0x000fec0003800000 */
.L_x_3066:
        /* <DEDUP_REMOVED lines=15> */
.L_x_3117:
        /* <DEDUP_REMOVED lines=12> */
.L_x_3118:
[----:B-1----:R-:W-:Y:S01]  /*d9d0*/  IMAD.WIDE.U32 R118, R124, -0x326172a9, RZ ;  /* 0xcd9e8d577c767825 */ /* 0x002fe200078e00ff */
        /* <DEDUP_REMOVED lines=42> */
.L_x_3116:
[----:B------:R-:W-:Y:S01]  /*dc80*/  I2FP.F32.U32 R115, R115 ;  /* 0x0000007300737245 */ /* 0x000fe20000201000 */
[----:B-----5:R-:W-:Y:S01]  /*dc90*/  HADD2.F32 R112, -RZ, R104.H0_H0 ;  /* 0x20000068ff707230 */ /* 0x020fe20000004100 */
[----:B------:R-:W-:Y:S01]  /*dca0*/  ISETP.NE.AND P3, PT, R117, 0x1, PT ;  /* 0x000000017500780c */ /* 0x000fe20003f65270 */
[----:B------:R-:W-:Y:S01]  /*dcb0*/  @P1 HADD2.F32 R116, -RZ, R100.H0_H0 ;  /* 0x20000064ff741230 */ /* 0x000fe20000004100 */
[----:B------:R-:W-:Y:S01]  /*dcc0*/  LOP3.LUT R9, R9, 0xffffffef, RZ, 0xc0, !PT ;  /* 0xffffffef09097812 */ /* 0x000fe200078ec0ff */
[----:B------:R-:W-:Y:S01]  /*dcd0*/  FFMA.FTZ R115, R115, R108, 1.1641532182693481445e-10 ;  /* 0x2f00000073737423 */ /* 0x000fe2000001006c */
[----:B------:R-:W-:Y:S01]  /*dce0*/  FMUL.FTZ R112, R112, UR5 ;  /* 0x0000000570707c20 */ /* 0x000fe20008410000 */
[----:B-1----:R-:W-:-:S03]  /*dcf0*/  IMAD.MOV.U32 R119, RZ, RZ, 0x2 ;  /* 0x00000002ff777424 */ /* 0x002fc600078e00ff */
[----:B------:R-:W-:-:S04]  /*dd00*/  FSETP.GTU.FTZ.AND P2, PT, R115, UR4, PT ;  /* 0x0000000473007c0b */ /* 0x000fc8000bf5c000 */
        /* <DEDUP_REMOVED lines=15> */
.L_x_3120:
        /* <DEDUP_REMOVED lines=12> */
.L_x_3121:
        /* <DEDUP_REMOVED lines=40> */
[----:B------:R-:W-:Y:S02]  /*e140*/  HFMA2 R119, -RZ, RZ, 0, 0 ;  /* 0x00000000ff777431 */ /* 0x000fe400000001ff */
[----:B------:R-:W-:Y:S02]  /*e150*/  IMAD.MOV.U32 R116, RZ, RZ, R110 ;  /* 0x000000ffff747224 */ /* 0x000fe400078e006e */
[----:B------:R-:W-:-:S07]  /*e160*/  IMAD.MOV.U32 R110, RZ, RZ, R118 ;  /* 0x000000ffff6e7224 */ /* 0x000fce00078e0076 */
.L_x_3119:
[----:B------:R-:W-:Y:S01]  /*e170*/  I2FP.F32.U32 R117, R116 ;  /* 0x0000007400757245 */ /* 0x000fe20000201000 */
[----:B------:R-:W-:Y:S01]  /*e180*/  HADD2.F32 R104, -RZ, R104.H1_H1 ;  /* 0x30000068ff687230 */ /* 0x000fe20000004100 */
[----:B------:R-:W-:Y:S01]  /*e190*/  ISETP.NE.AND P3, PT, R119, 0x1, PT ;  /* 0x000000017700780c */ /* 0x000fe20003f65270 */
[----:B------:R-:W-:Y:S01]  /*e1a0*/  @P1 HADD2.F32 R116, -RZ, R100.H1_H1 ;  /* 0x30000064ff741230 */ /* 0x000fe20000004100 */
[----:B------:R-:W-:Y:S01]  /*e1b0*/  LOP3.LUT R9, R9, 0xfffffff7, RZ, 0xc0, !PT ;  /* 0xfffffff709097812 */ /* 0x000fe200078ec0ff */
        /* <DEDUP_REMOVED lines=19> */
.L_x_3123:
        /* <DEDUP_REMOVED lines=12> */
.L_x_3124:
        /* <DEDUP_REMOVED lines=43> */
.L_x_3122:
[----:B------:R-:W-:Y:S01]  /*e660*/  I2FP.F32.U32 R117, R104 ;  /* 0x0000006800757245 */ /* 0x000fe20000201000 */
[----:B------:R-:W-:Y:S01]  /*e670*/  HADD2.F32 R104, -RZ, R105.H0_H0 ;  /* 0x20000069ff687230 */ /* 0x000fe20000004100 */
[----:B------:R-:W-:Y:S01]  /*e680*/  ISETP.NE.AND P3, PT, R120, 0x1, PT ;  /* 0x000000017800780c */ /* 0x000fe20003f65270 */
[----:B------:R-:W-:Y:S01]  /*e690*/  @P1 HADD2.F32 R116, -RZ, R101.H0_H0 ;  /* 0x20000065ff741230 */ /* 0x000fe20000004100 */
[----:B------:R-:W-:Y:S01]  /*e6a0*/  LOP3.LUT R9, R9, 0xfffffffb, RZ, 0xc0, !PT ;  /* 0xfffffffb09097812 */ /* 0x000fe200078ec0ff */
        /* <DEDUP_REMOVED lines=19> */
.L_x_3126:
        /* <DEDUP_REMOVED lines=12> */
.L_x_3127:
        /* <DEDUP_REMOVED lines=43> */
.L_x_3125:
[----:B------:R-:W-:Y:S01]  /*eb50*/  I2FP.F32.U32 R117, R104 ;  /* 0x0000006800757245 */ /* 0x000fe20000201000 */
[----:B------:R-:W-:Y:S01]  /*eb60*/  HADD2.F32 R105, -RZ, R105.H1_H1 ;  /* 0x30000069ff697230 */ /* 0x000fe20000004100 */
[----:B------:R-:W-:Y:S01]  /*eb70*/  ISETP.NE.AND P2, PT, R116, 0x1, PT ;  /* 0x000000017400780c */ /* 0x000fe20003f45270 */
[----:B------:R-:W-:Y:S01]  /*eb80*/  @P1 HADD2.F32 R104, -RZ, R101.H1_H1 ;  /* 0x30000065ff681230 */ /* 0x000fe20000004100 */
[----:B------:R-:W-:Y:S01]  /*eb90*/  LOP3.LUT R9, R9, 0xfffffffd, RZ, 0xc0, !PT ;  /* 0xfffffffd09097812 */ /* 0x000fe200078ec0ff */
[----:B------:R-:W-:Y:S01]  /*eba0*/  FFMA.FTZ R117, R117, R108, 1.1641532182693481445e-10 ;  /* 0x2f00000075757423 */ /* 0x000fe2000001006c */
[----:B------:R-:W-:-:S04]  /*ebb0*/  FMUL.FTZ R105, R105, UR5 ;  /* 0x0000000569697c20 */ /* 0x000fc80008410000 */
[----:B------:R-:W-:Y:S01]  /*ebc0*/  FSETP.GTU.FTZ.AND P3, PT, R117, UR4, PT ;  /* 0x0000000475007c0b */ /* 0x000fe2000bf7c000 */
[----:B------:R-:W-:-:S03]  /*ebd0*/  IMAD.MOV.U32 R117, RZ, RZ, 0x2 ;  /* 0x00000002ff757424 */ /* 0x000fc600078e00ff */
[----:B------:R-:W-:Y:S02]  /*ebe0*/  FSEL R135, R105, RZ, !P3 ;  /* 0x000000ff69877208 */ /* 0x000fe40005800000 */
[----:B------:R-:W-:Y:S02]  /*ebf0*/  PLOP3.LUT P3, PT, P3, PT, PT, 0x8, 0x80 ;  /* 0x000000000080781c */ /* 0x000fe40001f6e170 */
[----:B------:R-:W-:Y:S01]  /*ec00*/  MOV R105, R10 ;  /* 0x0000000a00697202 */ /* 0x000fe20000000f00 */
        /* <DEDUP_REMOVED lines=12> */
.L_x_3129:
        /* <DEDUP_REMOVED lines=12> */
.L_x_3130:
        /* <DEDUP_REMOVED lines=43> */
.L_x_3128:
[----:B------:R-:W-:Y:S01]  /*f040*/  I2FP.F32.U32 R105, R105 ;  /* 0x0000006900697245 */ /* 0x000fe20000201000 */
[----:B------:R-:W-:Y:S01]  /*f050*/  HADD2.F32 R104, -RZ, R106.H0_H0 ;  /* 0x2000006aff687230 */ /* 0x000fe20000004100 */
[----:B------:R-:W-:Y:S01]  /*f060*/  ISETP.NE.AND P3, PT, R117, 0x1, PT ;  /* 0x000000017500780c */ /* 0x000fe20003f65270 */
[----:B------:R-:W-:Y:S02]  /*f070*/  @P1 HADD2.F32 R116, -RZ, R102.H0_H0 ;  /* 0x20000066ff741230 */ /* 0x000fe40000004100 */
[----:B------:R-:W-:Y:S01]  /*f080*/  FFMA.FTZ R105, R105, R108, 1.1641532182693481445e-10 ;  /* 0x2f00000069697423 */ /* 0x000fe2000001006c */
[----:B------:R-:W-:-:S04]  /*f090*/  FMUL.FTZ R104, R104, UR5 ;  /* 0x0000000568687c20 */ /* 0x000fc80008410000 */
[----:B------:R-:W-:Y:S01]  /*f0a0*/  FSETP.GTU.FTZ.AND P2, PT, R105, UR4, PT ;  /* 0x0000000469007c0b */ /* 0x000fe2000bf5c000 */
        /* <DEDUP_REMOVED lines=15> */
.L_x_3132:
        /* <DEDUP_REMOVED lines=12> */
.L_x_3133:
        /* <DEDUP_REMOVED lines=43> */
.L_x_3131:
[----:B------:R-:W-:Y:S01]  /*f510*/  I2FP.F32.U32 R105, R105 ;  /* 0x0000006900697245 */ /* 0x000fe20000201000 */
[----:B------:R-:W-:Y:S01]  /*f520*/  HADD2.F32 R106, -RZ, R106.H1_H1 ;  /* 0x3000006aff6a7230 */ /* 0x000fe20000004100 */
[----:B------:R-:W-:Y:S01]  /*f530*/  ISETP.NE.AND P4, PT, R116, 0x1, PT ;  /* 0x000000017400780c */ /* 0x000fe20003f85270 */
[----:B------:R-:W-:Y:S02]  /*f540*/  @P1 HADD2.F32 R104, -RZ, R102.H1_H1 ;  /* 0x30000066ff681230 */ /* 0x000fe40000004100 */
[----:B------:R-:W-:Y:S02]  /*f550*/  HFMA2 R117, -RZ, RZ, 0, 1.1920928955078125e-07 ;  /* 0x00000002ff757431 */ /* 0x000fe400000001ff */
[----:B------:R-:W-:Y:S01]  /*f560*/  FFMA.FTZ R105, R105, R108, 1.1641532182693481445e-10 ;  /* 0x2f00000069697423 */ /* 0x000fe2000001006c */
[----:B------:R-:W-:-:S04]  /*f570*/  FMUL.FTZ R106, R106, UR5 ;  /* 0x000000056a6a7c20 */ /* 0x000fc80008410000 */
        /* <DEDUP_REMOVED lines=15> */
.L_x_3135:
        /* <DEDUP_REMOVED lines=12> */
.L_x_3136:
        /* <DEDUP_REMOVED lines=43> */
.L_x_3134:
[----:B------:R-:W-:Y:S01]  /*f9e0*/  I2FP.F32.U32 R105, R105 ;  /* 0x0000006900697245 */ /* 0x000fe20000201000 */
[----:B------:R-:W-:Y:S01]  /*f9f0*/  HADD2.F32 R104, -RZ, R107.H0_H0 ;  /* 0x2000006bff687230 */ /* 0x000fe20000004100 */
[----:B------:R-:W-:Y:S01]  /*fa00*/  ISETP.NE.AND P5, PT, R117, 0x1, PT ;  /* 0x000000017500780c */ /* 0x000fe20003fa5270 */
[----:B------:R-:W-:Y:S02]  /*fa10*/  @P1 HADD2.F32 R116, -RZ, R103.H0_H0 ;  /* 0x20000067ff741230 */ /* 0x000fe40000004100 */
[----:B------:R-:W-:Y:S01]  /*fa20*/  FFMA.FTZ R105, R105, R108, 1.1641532182693481445e-10 ;  /* 0x2f00000069697423 */ /* 0x000fe2000001006c */
[----:B------:R-:W-:Y:S01]  /*fa30*/  FMUL.FTZ R104, R104, UR5 ;  /* 0x0000000568687c20 */ /* 0x000fe20008410000 */
[----:B------:R-:W-:-:S03]  /*fa40*/  IMAD.MOV.U32 R120, RZ, RZ, 0x2 ;  /* 0x00000002ff787424 */ /* 0x000fc600078e00ff */
[----:B------:R-:W-:Y:S02]  /*fa50*/  FSETP.GTU.FTZ.AND P4, PT, R105, UR4, PT ;  /* 0x0000000469007c0b */ /* 0x000fe4000bf9c000 */
        /* <DEDUP_REMOVED lines=14> */
.L_x_3138:
        /* <DEDUP_REMOVED lines=12> */
.L_x_3139:
        /* <DEDUP_REMOVED lines=43> */
.L_x_3137:
[----:B------:R-:W-:Y:S01]  /*feb0*/  I2FP.F32.U32 R105, R105 ;  /* 0x0000006900697245 */ /* 0x000fe20000201000 */
[----:B------:R-:W-:Y:S01]  /*fec0*/  HADD2.F32 R107, -RZ, R107.H1_H1 ;  /* 0x3000006bff6b7230 */ /* 0x000fe20000004100 */
[----:B------:R-:W-:Y:S01]  /*fed0*/  PRMT R106, R129, 0x5410, R106 ;  /* 0x00005410816a7816 */ /* 0x000fe2000000006a */
[----:B------:R-:W-:Y:S02]  /*fee0*/  @P1 HADD2.F32 R104, -RZ, R103.H1_H1 ;  /* 0x30000067ff681230 */ /* 0x000fe40000004100 */
[----:B------:R-:W-:Y:S01]  /*fef0*/  FFMA.FTZ R105, R105, R108, 1.1641532182693481445e-10 ;  /* 0x2f00000069697423 */ /* 0x000fe2000001006c */
[----:B------:R-:W-:-:S04]  /*ff00*/  FMUL.FTZ R107, R107, UR5 ;  /* 0x000000056b6b7c20 */ /* 0x000fc80008410000 */
[----:B------:R-:W-:Y:S02]  /*ff10*/  FSETP.GTU.FTZ.AND P5, PT, R105, UR4, PT ;  /* 0x0000000469007c0b */ /* 0x000fe4000bfbc000 */
[----:B------:R-:W-:Y:S02]  /*ff20*/  PRMT R105, R122, 0x5410, R128 ;  /* 0x000054107a697816 */ /* 0x000fe40000000080 */
[----:B------:R-:W-:Y:S02]  /*ff30*/  FSEL R157, R107, RZ, !P5 ;  /* 0x000000ff6b9d7208 */ /* 0x000fe40006800000 */
[----:B------:R-:W-:-:S03]  /*ff40*/  PLOP3.LUT P5, PT, P5, PT, PT, 0x8, 0x80 ;  /* 0x000000000080781c */ /* 0x000fc60002fae170 */
[----:B------:R-:W-:Y:S01]  /*ff50*/  @P1 FADD.FTZ R157, R104, R157 ;  /* 0x0000009d689d1221 */ /* 0x000fe20000010000 */
[----:B------:R-:W-:-:S04]  /*ff60*/  PRMT R104, R112, 0x5410, R118 ;  /* 0x0000541070687816 */ /* 0x000fc80000000076 */
[----:B------:R-:W-:-:S04]  /*ff70*/  F2FP.F16.F32.PACK_AB R107, RZ, R157 ;  /* 0x0000009dff6b723e */ /* 0x000fc800000000ff */
[----:B------:R-:W-:-:S07]  /*ff80*/  PRMT R107, R125, 0x5410, R107 ;  /* 0x000054107d6b7816 */ /* 0x000fce000000006b */
.L_x_3115:
[----:B------:R-:W-:Y:S01]  /*ff90*/  SEL R122, RZ, 0x1000000, !P5 ;  /* 0x01000000ff7a7807 */ /* 0x000fe20006800000 */
[C---:B------:R-:W-:Y:S01]  /*ffa0*/  IMAD.WIDE.U32 R142, R113.reuse, 0x10, R168 ;  /* 0x00000010718e7825 */ /* 0x040fe200078e00a8 */
[----:B------:R-:W-:Y:S01]  /*ffb0*/  SEL R125, RZ, 0x10000, !P4 ;  /* 0x00010000ff7d7807 */ /* 0x000fe20006000000 */
[----:B------:R-:W0:Y:S01]  /*ffc0*/  @P0 LDC.64 R130, c[0x0][0x398] ;  /* 0x0000e600ff820b82 */ /* 0x000e220000000a00 */
[----:B------:R-:W-:Y:S01]  /*ffd0*/  SEL R118, RZ, 0x100, !P3 ;  /* 0x00000100ff767807 */ /* 0x000fe20005800000 */
[----:B------:R-:W-:Y:S01]  /*ffe0*/  IMAD.WIDE.U32 R126, R113, 0x8, R166 ;  /* 0x00000008717e7825 */ /* 0x000fe200078e00a6 */
[C---:B------:R-:W-:Y:S01]  /*fff0*/  LOP3.LUT P5, RZ, R9.reuse, 0x8, RZ, 0xc0, !PT ;  /* 0x0000000809ff7812 */ /* 0x040fe200078ac0ff */
[----:B------:R1:W-:Y:S01]  /*10000*/  STG.E.128 desc[UR8][R142.64], R104 ;  /* 0x000000688e007986 */ /* 0x0003e2000c101d08 */
[C---:B------:R-:W-:Y:S02]  /*10010*/  LOP3.LUT P4, RZ, R9.reuse, 0x4, RZ, 0xc0, !PT ;  /* 0x0000000409ff7812 */ /* 0x040fe4000788c0ff */
[----:B------:R-:W-:Y:S01]  /*10020*/  LOP3.LUT P3, RZ, R9, 0x2, RZ, 0xc0, !PT ;  /* 0x0000000209ff7812 */ /* 0x000fe2000786c0ff */
[----:B------:R-:W2:Y:S01]  /*10030*/  @P1 LDC.64 R128, c[0x0][0x3a0] ;  /* 0x0000e800ff801b82 */ /* 0x000ea20000000a00 */
[----:B------:R-:W-:-:S02]  /*10040*/  SEL R117, RZ, 0x10000, !P4 ;  /* 0x00010000ff757807 */ /* 0x000fc40006000000 */
[----:B------:R-:W-:Y:S02]  /*10050*/  SEL R112, RZ, 0x1000000, !P3 ;  /* 0x01000000ff707807 */ /* 0x000fe40005800000 */
[----:B------:R-:W-:Y:S02]  /*10060*/  SEL R116, RZ, 0x100, !P5 ;  /* 0x00000100ff747807 */ /* 0x000fe40006800000 */
[----:B------:R-:W-:Y:S02]  /*10070*/  LOP3.LUT P6, RZ, R9, 0x10, RZ, 0xc0, !PT ;  /* 0x0000001009ff7812 */ /* 0x000fe400078cc0ff */
[----:B------:R-:W-:Y:S02]  /*10080*/  LOP3.LUT R118, R118, R122, R125, 0xfe, !PT ;  /* 0x0000007a76767212 */ /* 0x000fe400078efe7d */
[----:B------:R-:W-:Y:S01]  /*10090*/  LOP3.LUT R116, R116, R112, R117, 0xfe, !PT ;  /* 0x0000007074747212 */ /* 0x000fe200078efe75 */
[----:B------:R-:W-:Y:S01]  /*100a0*/  VIADD R112, R114, 0x100 ;  /* 0x0000010072707836 */ /* 0x000fe20000000000 */
[----:B------:R-:W-:-:S02]  /*100b0*/  SEL R117, RZ, 0x1, !P2 ;  /* 0x00000001ff757807 */ /* 0x000fc40005000000 */
[----:B------:R-:W-:Y:S01]  /*100c0*/  SEL R125, RZ, 0x1, !P6 ;  /* 0x00000001ff7d7807 */ /* 0x000fe20007000000 */
[----:B------:R-:W-:Y:S01]  /*100d0*/  IMAD.WIDE.U32 R140, R112, 0x10, R170 ;  /* 0x00000010708c7825 */ /* 0x000fe200078e00aa */
[----:B------:R-:W-:Y:S02]  /*100e0*/  LOP3.LUT R117, R118, R117, RZ, 0xfc, !PT ;  /* 0x0000007576757212 */ /* 0x000fe400078efcff */
[----:B------:R-:W-:Y:S01]  /*100f0*/  LOP3.LUT R116, R116, R125, RZ, 0xfc, !PT ;  /* 0x0000007d74747212 */ /* 0x000fe200078efcff */
[----:B0-----:R-:W-:-:S04]  /*10100*/  @P0 IMAD.WIDE.U32 R130, R112, 0x10, R130 ;  /* 0x0000001070820825 */ /* 0x001fc800078e0082 */
[----:B------:R1:W-:Y:S01]  /*10110*/  STG.E.64 desc[UR8][R126.64], R116 ;  /* 0x000000747e007986 */ /* 0x0003e2000c101b08 */
[----:B--2---:R-:W-:Y:S01]  /*10120*/  @P1 IMAD.WIDE.U32 R128, R112, 0x10, R128 ;  /* 0x0000001070801825 */ /* 0x004fe200078e0080 */
[----:B------:R-:W-:Y:S06]  /*10130*/  @!P0 BRA `(.L_x_3140) ;  /* 0x0000000000508947 */ /* 0x000fec0003800000 */
[----:B-1----:R-:W-:Y:S01]  /*10140*/  IMAD.U32 R107, R2, 0x10000, RZ ;  /* 0x00010000026b7824 */ /* 0x002fe200078e00ff */
        /* <DEDUP_REMOVED lines=19> */
.L_x_3140:
[----:B------:R2:W5:Y:S04]  /*10280*/  @P0 LDG.E.128 R96, desc[UR8][R130.64] ;  /* 0x0000000882600981 */ /* 0x000568000c1e1d00 */
[----:B------:R2:W5:Y:S04]  /*10290*/  @P1 LDG.E.128 R100, desc[UR8][R128.64] ;  /* 0x0000000880641981 */ /* 0x000568000c1e1d00 */
[----:B01----:R2:W5:Y:S01]  /*102a0*/  LDG.E.128 R104, desc[UR8][R140.64] ;  /* 0x000000088c687981 */ /* 0x003562000c1e1d00 */
[----:B------:R-:W-:Y:S05]  /*102b0*/  @!P0 BRA `(.L_x_3141) ;  /* 0x0000004c00748947 */ /* 0x000fea0003800000 */
        /* <DEDUP_REMOVED lines=15> */
.L_x_3143:
        /* <DEDUP_REMOVED lines=12> */
.L_x_3144:
        /* <DEDUP_REMOVED lines=43> */
.L_x_3142:
[----:B------:R-:W-:Y:S01]  /*10720*/  I2FP.F32.U32 R3, R0 ;  /* 0x0000000000037245 */ /* 0x000fe20000201000 */
[----:B-----5:R-:W-:Y:S01]  /*10730*/  HADD2.F32 R0, -RZ, R104.H0_H0 ;  /* 0x20000068ff007230 */ /* 0x020fe20000004100 */
        /* <DEDUP_REMOVED lines=19> */
.L_x_3146:
        /* <DEDUP_REMOVED lines=12> */
.L_x_3147:
        /* <DEDUP_REMOVED lines=43> */
.L_x_3145:
        /* <DEDUP_REMOVED lines=8> */
[----:B------:R-:W-:Y:S01]  /*10c60*/  IMAD.MOV.U32 R2, RZ, RZ, 0x2 ;  /* 0x00000002ff027424 */ /* 0x000fe200078e00ff */
        /* <DEDUP_REMOVED lines=15> */
.L_x_3149:
        /* <DEDUP_REMOVED lines=12> */
.L_x_3150:
        /* <DEDUP_REMOVED lines=43> */
.L_x_3148:
[----:B------:R-:W-:Y:S01]  /*110d0*/  I2FP.F32.U32 R3, R0 ;  /* 0x0000000000037245 */ /* 0x000fe20000201000 */
[----:B------:R-:W-:Y:S01]  /*110e0*/  HADD2.F32 R104, -RZ, R104.H1_H1 ;  /* 0x30000068ff687230 */ /* 0x000fe20000004100 */
[----:B------:R-:W-:Y:S01]  /*110f0*/  ISETP.NE.AND P3, PT, R2, 0x1, PT ;  /* 0x000000010200780c */ /* 0x000fe20003f65270 */
[----:B------:R-:W-:Y:S01]  /*11100*/  IMAD.MOV.U32 R4, RZ, RZ, 0x2 ;  /* 0x00000002ff047424 */ /* 0x000fe200078e00ff */
[----:B------:R-:W-:Y:S01]  /*11110*/  LOP3.LUT R9, R9, 0xfffffff7, RZ, 0xc0, !PT ;  /* 0xfffffff709097812 */ /* 0x000fe200078ec0ff */
[----:B------:R-:W-:Y:S01]  /*11120*/  FFMA.FTZ R3, R3, R108, 1.1641532182693481445e-10 ;  /* 0x2f00000003037423 */ /* 0x000fe2000001006c */
[----:B------:R-:W-:-:S04]  /*11130*/  FMUL.FTZ R0, R104, UR5 ;  /* 0x0000000568007c20 */ /* 0x000fc80008410000 */
        /* <DEDUP_REMOVED lines=14> */
.L_x_3152:
        /* <DEDUP_REMOVED lines=12> */
.L_x_3153:
        /* <DEDUP_REMOVED lines=43> */
.L_x_3151:
[----:B------:R-:W-:Y:S01]  /*11590*/  I2FP.F32.U32 R3, R3 ;  /* 0x0000000300037245 */ /* 0x000fe20000201000 */
[----:B------:R-:W-:Y:S01]  /*115a0*/  HADD2.F32 R2, -RZ, R96.H1_H1 ;  /* 0x30000060ff027230 */ /* 0x000fe20000004100 */
[----:B------:R-:W-:Y:S01]  /*115b0*/  ISETP.NE.AND P3, PT, R4, 0x1, PT ;  /* 0x000000010400780c */ /* 0x000fe20003f65270 */
[----:B------:R-:W-:Y:S02]  /*115c0*/  @P1 HADD2.F32 R163, -RZ, R100.H1_H1 ;  /* 0x30000064ffa31230 */ /* 0x000fe40000004100 */
[----:B------:R-:W-:Y:S01]  /*115d0*/  FFMA.FTZ R3, R3, R108, 1.1641532182693481445e-10 ;  /* 0x2f00000003037423 */ /* 0x000fe2000001006c */
[----:B------:R-:W-:-:S04]  /*115e0*/  FMUL.FTZ R2, R2, UR5 ;  /* 0x0000000502027c20 */ /* 0x000fc80008410000 */
[----:B------:R-:W-:-:S04]  /*115f0*/  FSETP.GTU.FTZ.AND P2, PT, R3, UR4, PT ;  /* 0x0000000403007c0b */ /* 0x000fc8000bf5c000 */
[----:B------:R-:W-:Y:S01]  /*11600*/  FSEL R3, R2, RZ, !P2 ;  /* 0x000000ff02037208 */ /* 0x000fe20005000000 */
[----:B------:R-:W-:Y:S01]  /*11610*/  IMAD.MOV.U32 R2, RZ, RZ, 0x2 ;  /* 0x00000002ff027424 */ /* 0x000fe200078e00ff */
        /* <DEDUP_REMOVED lines=15> */
.L_x_3155:
        /* <DEDUP_REMOVED lines=12> */
.L_x_3156:
        /* <DEDUP_REMOVED lines=43> */
.L_x_3154:
[----:B------:R-:W-:Y:S01]  /*11a80*/  I2FP.F32.U32 R3, R0 ;  /* 0x0000000000037245 */ /* 0x000fe20000201000 */
[----:B------:R-:W-:Y:S01]  /*11a90*/  HADD2.F32 R0, -RZ, R105.H0_H0 ;  /* 0x20000069ff007230 */ /* 0x000fe20000004100 */
[----:B------:R-:W-:Y:S01]  /*11aa0*/  ISETP.NE.AND P3, PT, R2, 0x1, PT ;  /* 0x000000010200780c */ /* 0x000fe20003f65270 */
[----:B------:R-:W-:Y:S01]  /*11ab0*/  HFMA2 R4, -RZ, RZ, 0, 1.1920928955078125e-07 ;  /* 0x00000002ff047431 */ /* 0x000fe200000001ff */
        /* <DEDUP_REMOVED lines=17> */
.L_x_3158:
        /* <DEDUP_REMOVED lines=12> */
.L_x_3159:
        /* <DEDUP_REMOVED lines=43> */
.L_x_3157:
[----:B------:R-:W-:Y:S01]  /*11f40*/  I2FP.F32.U32 R3, R3 ;  /* 0x0000000300037245 */ /* 0x000fe20000201000 */
[----:B------:R-:W-:Y:S01]  /*11f50*/  HADD2.F32 R2, -RZ, R97.H0_H0 ;  /* 0x20000061ff027230 */ /* 0x000fe20000004100 */
[----:B------:R-:W-:Y:S01]  /*11f60*/  ISETP.NE.AND P3, PT, R4, 0x1, PT ;  /* 0x000000010400780c */ /* 0x000fe20003f65270 */
[----:B------:R-:W-:Y:S02]  /*11f70*/  @P1 HADD2.F32 R117, -RZ, R101.H0_H0 ;  /* 0x20000065ff751230 */ /* 0x000fe40000004100 */
[----:B------:R-:W-:Y:S01]  /*11f80*/  FFMA.FTZ R3, R3, R108, 1.1641532182693481445e-10 ;  /* 0x2f00000003037423 */ /* 0x000fe2000001006c */
[----:B------:R-:W-:-:S04]  /*11f90*/  FMUL.FTZ R2, R2, UR5 ;  /* 0x0000000502027c20 */ /* 0x000fc80008410000 */
[----:B------:R-:W-:-:S04]  /*11fa0*/  FSETP.GTU.FTZ.AND P2, PT, R3, UR4, PT ;  /* 0x0000000403007c0b */ /* 0x000fc8000bf5c000 */
[----:B------:R-:W-:Y:S02]  /*11fb0*/  FSEL R3, R2, RZ, !P2 ;  /* 0x000000ff02037208 */ /* 0x000fe40005000000 */
[----:B------:R-:W-:Y:S02]  /*11fc0*/  SEL R6, RZ, 0x1, P2 ;  /* 0x00000001ff067807 */ /* 0x000fe40001000000 */
[----:B------:R-:W-:Y:S01]  /*11fd0*/  MOV R2, 0x2 ;  /* 0x0000000200027802 */ /* 0x000fe20000000f00 */
        /* <DEDUP_REMOVED lines=14> */
.L_x_3161:
        /* <DEDUP_REMOVED lines=12> */
.L_x_3162:
        /* <DEDUP_REMOVED lines=43> */
.L_x_3160:
[----:B------:R-:W-:Y:S01]  /*12430*/  I2FP.F32.U32 R3, R3 ;  /* 0x0000000300037245 */ /* 0x000fe20000201000 */
[----:B------:R-:W-:Y:S01]  /*12440*/  HADD2.F32 R105, -RZ, R105.H1_H1 ;  /* 0x30000069ff697230 */ /* 0x000fe20000004100 */
[----:B------:R-:W-:Y:S01]  /*12450*/  ISETP.NE.AND P2, PT, R2, 0x1, PT ;  /* 0x000000010200780c */ /* 0x000fe20003f45270 */
[----:B------:R-:W-:Y:S01]  /*12460*/  IMAD.MOV.U32 R4, RZ, RZ, 0x2 ;  /* 0x00000002ff047424 */ /* 0x000fe200078e00ff */
[----:B------:R-:W-:Y:S01]  /*12470*/  LOP3.LUT R9, R9, 0xfffffffd, RZ, 0xc0, !PT ;  /* 0xfffffffd09097812 */ /* 0x000fe200078ec0ff */
[----:B------:R-:W-:Y:S01]  /*12480*/  FFMA.FTZ R3, R3, R108, 1.1641532182693481445e-10 ;  /* 0x2f00000003037423 */ /* 0x000fe2000001006c */
[----:B------:R-:W-:-:S04]  /*12490*/  FMUL.FTZ R105, R105, UR5 ;  /* 0x0000000569697c20 */ /* 0x000fc80008410000 */
[----:B------:R-:W-:Y:S02]  /*124a0*/  FSETP.GTU.FTZ.AND P3, PT, R3, UR4, PT ;  /* 0x0000000403007c0b */ /* 0x000fe4000bf7c000 */
        /* <DEDUP_REMOVED lines=13> */
.L_x_3164:
        /* <DEDUP_REMOVED lines=12> */
.L_x_3165:
        /* <DEDUP_REMOVED lines=43> */
.L_x_3163:
[----:B------:R-:W-:Y:S01]  /*128f0*/  I2FP.F32.U32 R3, R3 ;  /* 0x0000000300037245 */ /* 0x000fe20000201000 */
[----:B------:R-:W-:Y:S02]  /*12900*/  HADD2.F32 R2, -RZ, R97.H1_H1 ;  /* 0x30000061ff027230 */ /* 0x000fe40000004100 */
[----:B--2---:R-:W-:Y:S02]  /*12910*/  @P1 HADD2.F32 R131, -RZ, R101.H1_H1 ;  /* 0x30000065ff831230 */ /* 0x004fe40000004100 */
        /* <DEDUP_REMOVED lines=21> */
.L_x_3167:
        /* <DEDUP_REMOVED lines=12> */
.L_x_3168:
        /* <DEDUP_REMOVED lines=43> */
.L_x_3166:
[----:B------:R-:W-:Y:S01]  /*12de0*/  I2FP.F32.U32 R3, R3 ;  /* 0x0000000300037245 */ /* 0x000fe20000201000 */
[----:B------:R-:W-:Y:S01]  /*12df0*/  HADD2.F32 R2, -RZ, R106.H0_H0 ;  /* 0x2000006aff027230 */ /* 0x000fe20000004100 */
        /* <DEDUP_REMOVED lines=17> */
.L_x_3170:
        /* <DEDUP_REMOVED lines=12> */
.L_x_3171:
        /* <DEDUP_REMOVED lines=43> */
.L_x_3169:
        /* <DEDUP_REMOVED lines=25> */
.L_x_3173:
        /* <DEDUP_REMOVED lines=12> */
.L_x_3174:
        /* <DEDUP_REMOVED lines=43> */
.L_x_3172:
        /* <DEDUP_REMOVED lines=19> */
.L_x_3176:
        /* <DEDUP_REMOVED lines=12> */
.L_x_3177:
        /* <DEDUP_REMOVED lines=43> */
.L_x_3175:
[----:B------:R-:W-:Y:S01]  /*13c20*/  I2FP.F32.U32 R3, R104 ;  /* 0x0000006800037245 */ /* 0x000fe20000201000 */
[----:B------:R-:W-:Y:S01]  /*13c30*/  HADD2.F32 R2, -RZ, R98.H1_H1 ;  /* 0x30000062ff027230 */ /* 0x000fe20000004100 */
[----:B------:R-:W-:Y:S01]  /*13c40*/  MOV R104, 0x2 ;  /* 0x0000000200687802 */ /* 0x000fe20000000f00 */
[----:B------:R-:W-:Y:S02]  /*13c50*/  @P1 HADD2.F32 R143, -RZ, R102.H1_H1 ;  /* 0x30000066ff8f1230 */ /* 0x000fe40000004100 */
[----:B------:R-:W-:Y:S01]  /*13c60*/  FFMA.FTZ R3, R3, R108, 1.1641532182693481445e-10 ;  /* 0x2f00000003037423 */ /* 0x000fe2000001006c */
[----:B------:R-:W-:-:S04]  /*13c70*/  FMUL.FTZ R2, R2, UR5 ;  /* 0x0000000502027c20 */ /* 0x000fc80008410000 */
[----:B------:R-:W-:-:S04]  /*13c80*/  FSETP.GTU.FTZ.AND P4, PT, R3, UR4, PT ;  /* 0x0000000403007c0b */ /* 0x000fc8000bf9c000 */
[----:B------:R-:W-:Y:S01]  /*13c90*/  FSEL R105, R2, RZ, !P4 ;  /* 0x000000ff02697208 */ /* 0x000fe20006000000 */
[----:B------:R-:W-:Y:S01]  /*13ca0*/  IMAD.MOV.U32 R2, RZ, RZ, R10 ;  /* 0x000000ffff027224 */ /* 0x000fe200078e000a */
[----:B------:R-:W-:Y:S02]  /*13cb0*/  SEL R3, RZ, 0x1, P4 ;  /* 0x00000001ff037807 */ /* 0x000fe40002000000 */
[----:B------:R-:W-:Y:S01]  /*13cc0*/  ISETP.NE.AND P4, PT, R122, 0x1, PT ;  /* 0x000000017a00780c */ /* 0x000fe20003f85270 */
[----:B------:R-:W-:-:S04]  /*13cd0*/  FADD.FTZ R106, R106, R105 ;  /* 0x000000696a6a7221 */ /* 0x000fc80000010000 */
        /* <DEDUP_REMOVED lines=12> */
.L_x_3179:
        /* <DEDUP_REMOVED lines=12> */
.L_x_3180:
        /* <DEDUP_REMOVED lines=43> */
.L_x_3178:
[----:B------:R-:W-:Y:S01]  /*14110*/  I2FP.F32.U32 R105, R2 ;  /* 0x0000000200697245 */ /* 0x000fe20000201000 */
[----:B------:R-:W-:Y:S01]  /*14120*/  HADD2.F32 R2, -RZ, R107.H0_H0 ;  /* 0x2000006bff027230 */ /* 0x000fe20000004100 */
        /* <DEDUP_REMOVED lines=17> */
.L_x_3182:
        /* <DEDUP_REMOVED lines=12> */
.L_x_3183:
        /* <DEDUP_REMOVED lines=43> */
.L_x_3181:
        /* <DEDUP_REMOVED lines=25> */
.L_x_3185:
        /* <DEDUP_REMOVED lines=12> */
.L_x_3186:
        /* <DEDUP_REMOVED lines=43> */
.L_x_3184:
[----:B------:R-:W-:Y:S01]  /*14ab0*/  I2FP.F32.U32 R105, R105 ;  /* 0x0000006900697245 */ /* 0x000fe20000201000 */
[----:B------:R-:W-:Y:S01]  /*14ac0*/  HADD2.F32 R107, -RZ, R107.H1_H1 ;  /* 0x3000006bff6b7230 */ /* 0x000fe20000004100 */
        /* <DEDUP_REMOVED lines=17> */
.L_x_3188:
        /* <DEDUP_REMOVED lines=14> */
.L_x_3189:
        /* <DEDUP_REMOVED lines=43> */
.L_x_3187:
        /* <DEDUP_REMOVED lines=12> */
[----:B------:R-:W-:Y:S01]  /*15030*/  @P1 FADD.FTZ R153, R153, R132 ;  /* 0x0000008499991221 */ /* 0x000fe20000010000 */
[----:B------:R-:W-:Y:S02]  /*15040*/  @!P1 MOV R153, R132 ;  /* 0x0000008400999202 */ /* 0x000fe40000000f00 */
[----:B------:R-:W-:Y:S02]  /*15050*/  PRMT R104, R110, 0x5410, R116 ;  /* 0x000054106e687816 */ /* 0x000fe40000000074 */
[----:B------:R-:W-:-:S04]  /*15060*/  F2FP.F16.F32.PACK_AB R107, RZ, R153 ;  /* 0x00000099ff6b723e */ /* 0x000fc800000000ff */
[----:B------:R-:W-:Y:S01]  /*15070*/  PRMT R107, R122, 0x5410, R107 ;  /* 0x000054107a6b7816 */ /* 0x000fe2000000006b */
[----:B------:R-:W-:Y:S06]  /*15080*/  BRA `(.L_x_3190) ;  /* 0x0000002400dc7947 */ /* 0x000fec0003800000 */
.L_x_3141:
        /* <DEDUP_REMOVED lines=15> */
.L_x_3192:
        /* <DEDUP_REMOVED lines=12> */
.L_x_3193:
[----:B------:R-:W-:Y:S01]  /*15240*/  IMAD.WIDE.U32 R12, R124, -0x326172a9, RZ ;  /* 0xcd9e8d577c0c7825 */ /* 0x000fe200078e00ff */
[----:B------:R-:W-:-:S03]  /*15250*/  LOP3.LUT R116, R11, UR11, R127, 0x96, !PT ;  /* 0x0000000b0b747c12 */ /* 0x000fc6000f8e967f */
[----:B------:R-:W-:Y:S01]  /*15260*/  IMAD.MOV.U32 R122, RZ, RZ, RZ ;  /* 0x000000ffff7a7224 */ /* 0x000fe200078e00ff */
[----:B--2---:R-:W-:Y:S01]  /*15270*/  LOP3.LUT R128, R14, UR10, R13, 0x96, !PT ;  /* 0x0000000a0e807c12 */ /* 0x004fe2000f8e960d */
        /* <DEDUP_REMOVED lines=39> */
.L_x_3191:
[----:B------:R-:W-:Y:S01]  /*154f0*/  I2FP.F32.U32 R117, R116 ;  /* 0x0000007400757245 */ /* 0x000fe20000201000 */
[----:B-----5:R-:W-:Y:S01]  /*15500*/  HADD2.F32 R110, -RZ, R104.H0_H0 ;  /* 0x20000068ff6e7230 */ /* 0x020fe20000004100 */
[----:B------:R-:W-:Y:S01]  /*15510*/  ISETP.NE.AND P3, PT, R122, 0x1, PT ;  /* 0x000000017a00780c */ /* 0x000fe20003f65270 */
[----:B------:R-:W-:Y:S01]  /*15520*/  @P1 HADD2.F32 R116, -RZ, R100.H0_H0 ;  /* 0x20000064ff741230 */ /* 0x000fe20000004100 */
        /* <DEDUP_REMOVED lines=20> */
.L_x_3195:
        /* <DEDUP_REMOVED lines=12> */
.L_x_3196:
        /* <DEDUP_REMOVED lines=43> */
.L_x_3194:
        /* <DEDUP_REMOVED lines=24> */
.L_x_3198:
        /* <DEDUP_REMOVED lines=12> */
.L_x_3199:
        /* <DEDUP_REMOVED lines=43> */
.L_x_3197:
        /* <DEDUP_REMOVED lines=12> */
[----:B------:R-:W-:-:S04]  /*15f90*/  IMAD.MOV.U32 R120, RZ, RZ, 0x2 ;  /* 0x00000002ff787424 */ /* 0x000fc800078e00ff */
        /* <DEDUP_REMOVED lines=11> */
.L_x_3201:
[----:B------:R-:W-:-:S04]  /*16050*/  VIADD R15, R15, 0x1 ;  /* 0x000000010f0f7836 */ /* 0x000fc80000000000 */
[C---:B--2---:R-:W-:Y:S01]  /*16060*/  IMAD.WIDE.U32 R128, R15.reuse, -0x2daee0ad, RZ ;  /* 0xd2511f530f807825 */ /* 0x044fe200078e00ff */
        /* <DEDUP_REMOVED lines=10> */
.L_x_3202:
        /* <DEDUP_REMOVED lines=43> */
.L_x_3200:
        /* <DEDUP_REMOVED lines=8> */
[----:B------:R-:W-:-:S03]  /*16440*/  HFMA2 R125, -RZ, RZ, 0, 1.1920928955078125e-07 ;  /* 0x00000002ff7d7431 */ /* 0x000fc600000001ff */
[----:B--2---:R-:W-:Y:S01]  /*16450*/  FSEL R131, R105, RZ, !P3 ;  /* 0x000000ff69837208 */ /* 0x004fe20005800000 */
        /* <DEDUP_REMOVED lines=14> */
.L_x_3204:
        /* <DEDUP_REMOVED lines=12> */
.L_x_3205:
        /* <DEDUP_REMOVED lines=43> */
.L_x_3203:
[----:B------:R-:W-:Y:S01]  /*168b0*/  I2FP.F32.U32 R105, R105 ;  /* 0x0000006900697245 */ /* 0x000fe20000201000 */
[----:B------:R-:W-:Y:S01]  /*168c0*/  HADD2.F32 R104, -RZ, R106.H0_H0 ;  /* 0x2000006aff687230 */ /* 0x000fe20000004100 */
[----:B------:R-:W-:Y:S01]  /*168d0*/  ISETP.NE.AND P3, PT, R125, 0x1, PT ;  /* 0x000000017d00780c */ /* 0x000fe20003f65270 */
[----:B------:R-:W-:Y:S02]  /*168e0*/  @P1 HADD2.F32 R120, -RZ, R102.H0_H0 ;  /* 0x20000066ff781230 */ /* 0x000fe40000004100 */
[----:B------:R-:W-:Y:S01]  /*168f0*/  FFMA.FTZ R105, R105, R108, 1.1641532182693481445e-10 ;  /* 0x2f00000069697423 */ /* 0x000fe2000001006c */
[----:B------:R-:W-:-:S04]  /*16900*/  FMUL.FTZ R104, R104, UR5 ;  /* 0x0000000568687c20 */ /* 0x000fc80008410000 */
[----:B------:R-:W-:Y:S02]  /*16910*/  FSETP.GTU.FTZ.AND P2, PT, R105, UR4, PT ;  /* 0x0000000469007c0b */ /* 0x000fe4000bf5c000 */
[----:B------:R-:W-:Y:S02]  /*16920*/  MOV R105, R10 ;  /* 0x0000000a00697202 */ /* 0x000fe40000000f00 */
        /* <DEDUP_REMOVED lines=14> */
.L_x_3207:
        /* <DEDUP_REMOVED lines=12> */
.L_x_3208:
        /* <DEDUP_REMOVED lines=43> */
.L_x_3206:
        /* <DEDUP_REMOVED lines=22> */
.L_x_3210:
        /* <DEDUP_REMOVED lines=12> */
.L_x_3211:
        /* <DEDUP_REMOVED lines=43> */
.L_x_3209:
        /* <DEDUP_REMOVED lines=22> */
.L_x_3213:
        /* <DEDUP_REMOVED lines=12> */
.L_x_3214:
        /* <DEDUP_REMOVED lines=43> */
.L_x_3212:
        /* <DEDUP_REMOVED lines=14> */
.L_x_3190:
[----:B------:R-:W-:Y:S01]  /*17800*/  SEL R126, RZ, 0x1000000, !P5 ;  /* 0x01000000ff7e7807 */ /* 0x000fe20006800000 */
[----:B------:R-:W-:Y:S01]  /*17810*/  IMAD.WIDE.U32 R160, R112, 0x10, R168 ;  /* 0x0000001070a07825 */ /* 0x000fe200078e00a8 */
[----:B------:R-:W-:Y:S01]  /*17820*/  SEL R122, RZ, 0x10000, !P4 ;  /* 0x00010000ff7a7807 */ /* 0x000fe20006000000 */
[----:B------:R-:W0:Y:S01]  /*17830*/  @P0 LDC.64 R172, c[0x0][0x398] ;  /* 0x0000e600ffac0b82 */ /* 0x000e220000000a00 */
[----:B------:R-:W-:Y:S02]  /*17840*/  SEL R127, RZ, 0x100, !P3 ;  /* 0x00000100ff7f7807 */ /* 0x000fe40005800000 */
        /* <DEDUP_REMOVED lines=12> */
[----:B------:R-:W-:Y:S01]  /*17910*/  SEL R126, RZ, 0x1, !P2 ;  /* 0x00000001ff7e7807 */ /* 0x000fe20005000000 */
[----:B-1----:R-:W-:Y:S01]  /*17920*/  IMAD.WIDE.U32 R104, R112, 0x8, R166 ;  /* 0x0000000870687825 */ /* 0x002fe200078e00a6 */
[----:B------:R-:W-:-:S02]  /*17930*/  SEL R125, RZ, 0x1, !P6 ;  /* 0x00000001ff7d7807 */ /* 0x000fc40007000000 */
[----:B------:R-:W-:Y:S01]  /*17940*/  LOP3.LUT R127, R127, R126, RZ, 0xfc, !PT ;  /* 0x0000007e7f7f7212 */ /* 0x000fe200078efcff */
[----:B------:R-:W-:Y:S01]  /*17950*/  IMAD.WIDE.U32 R174, R116, 0x10, R170 ;  /* 0x0000001074ae7825 */ /* 0x000fe200078e00aa */
[----:B------:R-:W-:-:S03]  /*17960*/  LOP3.LUT R126, R110, R125, RZ, 0xfc, !PT ;  /* 0x0000007d6e7e7212 */ /* 0x000fc600078efcff */
[C---:B0-----:R-:W-:Y:S02]  /*17970*/  @P0 IMAD.WIDE.U32 R172, R116.reuse, 0x10, R172 ;  /* 0x0000001074ac0825 */ /* 0x041fe400078e00ac */
[----:B------:R0:W-:Y:S02]  /*17980*/  STG.E.64 desc[UR8][R104.64], R126 ;  /* 0x0000007e68007986 */ /* 0x0001e4000c101b08 */
[----:B--2---:R-:W-:Y:S01]  /*17990*/  @P1 IMAD.WIDE.U32 R164, R116, 0x10, R164 ;  /* 0x0000001074a41825 */ /* 0x004fe200078e00a4 */
[----:B------:R-:W-:Y:S06]  /*179a0*/  @!P0 BRA `(.L_x_3215) ;  /* 0x0000000000508947 */ /* 0x000fec0003800000 */
[----:B0-----:R-:W-:Y:S02]  /*179b0*/  SHF.L.U32 R104, R2, 0x10, RZ ;  /* 0x0000001002687819 */ /* 0x001fe400000006ff */
[----:B------:R-:W-:Y:S02]  /*179c0*/  LOP3.LUT R106, R0, 0xffff, RZ, 0xc0, !PT ;  /* 0x0000ffff006a7812 */ /* 0x000fe400078ec0ff */
[----:B------:R-:W-:Y:S02]  /*179d0*/  LOP3.LUT R107, R104, 0xff0000, RZ, 0xc0, !PT ;  /* 0x00ff0000686b7812 */ /* 0x000fe400078ec0ff */
[----:B------:R-:W0:Y:S01]  /*179e0*/  LDC.64 R104, c[0x0][0x3b8] ;  /* 0x0000ee00ff687b82 */ /* 0x000e220000000a00 */
[----:B------:R-:W-:Y:S02]  /*179f0*/  LOP3.LUT R160, R5, 0xff, RZ, 0xc0, !PT ;  /* 0x000000ff05a07812 */ /* 0x000fe400078ec0ff */
[----:B------:R-:W-:Y:S02]  /*17a00*/  PRMT R106, R107, 0x4210, R106 ;  /* 0x000042106b6a7816 */ /* 0x000fe4000000006a */
[----:B------:R-:W-:Y:S01]  /*17a10*/  PRMT R107, R3, 0x7104, RZ ;  /* 0x00007104036b7816 */ /* 0x000fe200000000ff */
[----:B------:R-:W-:Y:S01]  /*17a20*/  IMAD.WIDE.U32 R160, R160, 0x1000000, RZ ;  /* 0x01000000a0a07825 */ /* 0x000fe200078e00ff */
[----:B------:R-:W-:-:S02]  /*17a30*/  LOP3.LUT R126, R6, 0xff, RZ, 0xc0, !PT ;  /* 0x000000ff067e7812 */ /* 0x000fc400078ec0ff */
[----:B------:R-:W-:Y:S02]  /*17a40*/  LOP3.LUT R107, R106, 0xff00, R107, 0xf8, !PT ;  /* 0x0000ff006a6b7812 */ /* 0x000fe400078ef86b */
[----:B------:R-:W-:Y:S01]  /*17a50*/  LOP3.LUT R106, R7, 0xff, RZ, 0xc0, !PT ;  /* 0x000000ff076a7812 */ /* 0x000fe200078ec0ff */
[----:B------:R-:W-:Y:S01]  /*17a60*/  IMAD.WIDE.U32 R126, R126, 0x10000, RZ ;  /* 0x000100007e7e7825 */ /* 0x000fe200078e00ff */
[----:B------:R-:W-:-:S03]  /*17a70*/  LOP3.LUT R125, R107, 0xff, R4, 0xf8, !PT ;  /* 0x000000ff6b7d7812 */ /* 0x000fc600078ef804 */
[----:B------:R-:W-:Y:S01]  /*17a80*/  IMAD.WIDE.U32 R106, R106, 0x100, RZ ;  /* 0x000001006a6a7825 */ /* 0x000fe200078e00ff */
[----:B------:R-:W-:Y:S02]  /*17a90*/  LOP3.LUT R125, R127, R125, R161, 0xfe, !PT ;  /* 0x0000007d7f7d7212 */ /* 0x000fe400078efea1 */
[----:B------:R-:W-:Y:S02]  /*17aa0*/  LOP3.LUT R127, R106, R160, R126, 0xfe, !PT ;  /* 0x000000a06a7f7212 */ /* 0x000fe400078efe7e */
[----:B------:R-:W-:Y:S01]  /*17ab0*/  LOP3.LUT R107, R125, R107, RZ, 0xfc, !PT ;  /* 0x0000006b7d6b7212 */ /* 0x000fe200078efcff */
[----:B0-----:R-:W-:Y:S01]  /*17ac0*/  IMAD.WIDE.U32 R104, R112, 0x8, R104 ;  /* 0x0000000870687825 */ /* 0x001fe200078e0068 */
[----:B------:R-:W-:-:S05]  /*17ad0*/  LOP3.LUT R106, R127, 0xff, R8, 0xf8, !PT ;  /* 0x000000ff7f6a7812 */ /* 0x000fca00078ef808 */
[----:B------:R1:W-:Y:S02]  /*17ae0*/  STG.E.64 desc[UR8][R104.64], R106 ;  /* 0x0000006a68007986 */ /* 0x0003e4000c101b08 */
.L_x_3215:
[----:B------:R2:W5:Y:S04]  /*17af0*/  @P0 LDG.E.128 R96, desc[UR8][R172.64] ;  /* 0x00000008ac600981 */ /* 0x000568000c1e1d00 */
[----:B------:R2:W5:Y:S04]  /*17b00*/  @P1 LDG.E.128 R100, desc[UR8][R164.64] ;  /* 0x00000008a4641981 */ /* 0x000568000c1e1d00 */
[----:B01----:R2:W5:Y:S01]  /*17b10*/  LDG.E.128 R104, desc[UR8][R174.64] ;  /* 0x00000008ae687981 */ /* 0x003562000c1e1d00 */
        /* <DEDUP_REMOVED lines=16> */
.L_x_3218:
        /* <DEDUP_REMOVED lines=12> */
.L_x_3219:
        /* <DEDUP_REMOVED lines=43> */
.L_x_3217:
[----:B------:R-:W-:Y:S01]  /*17f90*/  I2FP.F32.U32 R3, R0 ;  /* 0x0000000000037245 */ /* 0x000fe20000201000 */
[----:B-----5:R-:W-:Y:S01]  /*17fa0*/  HADD2.F32 R0, -RZ, R104.H0_H0 ;  /* 0x20000068ff007230 */ /* 0x020fe20000004100 */
        /* <DEDUP_REMOVED lines=19> */
.L_x_3221:
        /* <DEDUP_REMOVED lines=12> */
.L_x_3222:
        /* <DEDUP_REMOVED lines=43> */
.L_x_3220:
        /* <DEDUP_REMOVED lines=24> */
.L_x_3224:
        /* <DEDUP_REMOVED lines=12> */
.L_x_3225:
        /* <DEDUP_REMOVED lines=43> */
.L_x_3223:
        /* <DEDUP_REMOVED lines=21> */
.L_x_3227:
        /* <DEDUP_REMOVED lines=12> */
.L_x_3228:
        /* <DEDUP_REMOVED lines=43> */
.L_x_3226:
        /* <DEDUP_REMOVED lines=24> */
.L_x_3230:
        /* <DEDUP_REMOVED lines=12> */
.L_x_3231:
        /* <DEDUP_REMOVED lines=43> */
.L_x_3229:
[----:B------:R-:W-:Y:S01]  /*192f0*/  I2FP.F32.U32 R3, R0 ;  /* 0x0000000000037245 */ /* 0x000fe20000201000 */
[----:B------:R-:W-:Y:S01]  /*19300*/  HADD2.F32 R0, -RZ, R105.H0_H0 ;  /* 0x20000069ff007230 */ /* 0x000fe20000004100 */
        /* <DEDUP_REMOVED lines=19> */
.L_x_3233:
        /* <DEDUP_REMOVED lines=12> */
.L_x_3234:
        /* <DEDUP_REMOVED lines=43> */
.L_x_3232:
        /* <DEDUP_REMOVED lines=24> */
.L_x_3236:
        /* <DEDUP_REMOVED lines=12> */
.L_x_3237:
        /* <DEDUP_REMOVED lines=43> */
.L_x_3235:
[----:B------:R-:W-:Y:S01]  /*19ca0*/  I2FP.F32.U32 R3, R3 ;  /* 0x0000000300037245 */ /* 0x000fe20000201000 */
[----:B------:R-:W-:Y:S01]  /*19cb0*/  HADD2.F32 R105, -RZ, R105.H1_H1 ;  /* 0x30000069ff697230 */ /* 0x000fe20000004100 */
[----:B------:R-:W-:Y:S01]  /*19cc0*/  ISETP.NE.AND P2, PT, R2, 0x1, PT ;  /* 0x000000010200780c */ /* 0x000fe20003f45270 */
[----:B------:R-:W-:Y:S01]  /*19cd0*/  HFMA2 R4, -RZ, RZ, 0, 1.1920928955078125e-07 ;  /* 0x00000002ff047431 */ /* 0x000fe200000001ff */
[----:B------:R-:W-:Y:S01]  /*19ce0*/  LOP3.LUT R9, R9, 0xfffffffd, RZ, 0xc0, !PT ;  /* 0xfffffffd09097812 */ /* 0x000fe200078ec0ff */
[----:B------:R-:W-:Y:S01]  /*19cf0*/  FFMA.FTZ R3, R3, R108, 1.1641532182693481445e-10 ;  /* 0x2f00000003037423 */ /* 0x000fe2000001006c */
[----:B------:R-:W-:-:S04]  /*19d00*/  FMUL.FTZ R105, R105, UR5 ;  /* 0x0000000569697c20 */ /* 0x000fc80008410000 */
[----:B------:R-:W-:Y:S01]  /*19d10*/  FSETP.GTU.FTZ.AND P3, PT, R3, UR4, PT ;  /* 0x0000000403007c0b */ /* 0x000fe2000bf7c000 */
[----:B------:R-:W-:-:S03]  /*19d20*/  IMAD.MOV.U32 R3, RZ, RZ, R10 ;  /* 0x000000ffff037224 */ /* 0x000fc600078e000a */
        /* <DEDUP_REMOVED lines=12> */
.L_x_3239:
        /* <DEDUP_REMOVED lines=12> */
.L_x_3240:
        /* <DEDUP_REMOVED lines=43> */
.L_x_3238:
[----:B------:R-:W-:Y:S01]  /*1a160*/  I2FP.F32.U32 R3, R3 ;  /* 0x0000000300037245 */ /* 0x000fe20000201000 */
[----:B------:R-:W-:Y:S01]  /*1a170*/  HADD2.F32 R2, -RZ, R97.H1_H1 ;  /* 0x30000061ff027230 */ /* 0x000fe20000004100 */
[----:B------:R-:W-:Y:S01]  /*1a180*/  MOV R104, 0x2 ;  /* 0x0000000200687802 */ /* 0x000fe20000000f00 */
[----:B------:R-:W-:Y:S02]  /*1a190*/  @P1 HADD2.F32 R5, -RZ, R101.H1_H1 ;  /* 0x30000065ff051230 */ /* 0x000fe40000004100 */
[----:B------:R-:W-:Y:S01]  /*1a1a0*/  FFMA.FTZ R3, R3, R108, 1.1641532182693481445e-10 ;  /* 0x2f00000003037423 */ /* 0x000fe2000001006c */
[----:B------:R-:W-:-:S04]  /*1a1b0*/  FMUL.FTZ R2, R2, UR5 ;  /* 0x0000000502027c20 */ /* 0x000fc80008410000 */
[----:B------:R-:W-:-:S04]  /*1a1c0*/  FSETP.GTU.FTZ.AND P2, PT, R3, UR4, PT ;  /* 0x0000000403007c0b */ /* 0x000fc8000bf5c000 */
[----:B------:R-:W-:-:S05]  /*1a1d0*/  FSEL R3, R2, RZ, !P2 ;  /* 0x000000ff02037208 */ /* 0x000fca0005000000 */
[----:B------:R-:W-:Y:S01]  /*1a1e0*/  FADD.FTZ R2, R118, R3 ;  /* 0x0000000376027221 */ /* 0x000fe20000010000 */
[----:B------:R-:W-:-:S03]  /*1a1f0*/  IMAD.MOV.U32 R3, RZ, RZ, R10 ;  /* 0x000000ffff037224 */ /* 0x000fc600078e000a */
        /* <DEDUP_REMOVED lines=14> */
.L_x_3242:
        /* <DEDUP_REMOVED lines=12> */
.L_x_3243:
        /* <DEDUP_REMOVED lines=43> */
.L_x_3241:
[----:B------:R-:W-:Y:S01]  /*1a650*/  I2FP.F32.U32 R3, R3 ;  /* 0x0000000300037245 */ /* 0x000fe20000201000 */
[----:B------:R-:W-:Y:S01]  /*1a660*/  HADD2.F32 R2, -RZ, R106.H0_H0 ;  /* 0x2000006aff027230 */ /* 0x000fe20000004100 */
        /* <DEDUP_REMOVED lines=17> */
.L_x_3245:
        /* <DEDUP_REMOVED lines=12> */
.L_x_3246:
        /* <DEDUP_REMOVED lines=43> */
.L_x_3244:
[----:B------:R-:W-:Y:S01]  /*1aaf0*/  I2FP.F32.U32 R3, R3 ;  /* 0x0000000300037245 */ /* 0x000fe20000201000 */
[----:B------:R-:W-:Y:S02]  /*1ab00*/  HADD2.F32 R2, -RZ, R98.H0_H0 ;  /* 0x20000062ff027230 */ /* 0x000fe40000004100 */
[----:B--2---:R-:W-:Y:S02]  /*1ab10*/  @P1 HADD2.F32 R165, -RZ, R102.H0_H0 ;  /* 0x20000066ffa51230 */ /* 0x004fe40000004100 */
        /* <DEDUP_REMOVED lines=22> */
.L_x_3248:
        /* <DEDUP_REMOVED lines=12> */
.L_x_3249:
        /* <DEDUP_REMOVED lines=43> */
.L_x_3247:
        /* <DEDUP_REMOVED lines=19> */
.L_x_3251:
        /* <DEDUP_REMOVED lines=12> */
.L_x_3252:
        /* <DEDUP_REMOVED lines=43> */
.L_x_3250:
[----:B------:R-:W-:Y:S01]  /*1b490*/  I2FP.F32.U32 R3, R104 ;  /* 0x0000006800037245 */ /* 0x000fe20000201000 */
[----:B------:R-:W-:Y:S02]  /*1b4a0*/  HADD2.F32 R2, -RZ, R98.H1_H1 ;  /* 0x30000062ff027230 */ /* 0x000fe40000004100 */
[----:B------:R-:W-:Y:S02]  /*1b4b0*/  IMAD.MOV.U32 R104, RZ, RZ, 0x2 ;  /* 0x00000002ff687424 */ /* 0x000fe400078e00ff */
[----:B------:R-:W-:Y:S01]  /*1b4c0*/  FFMA.FTZ R3, R3, R108, 1.1641532182693481445e-10 ;  /* 0x2f00000003037423 */ /* 0x000fe2000001006c */
[----:B------:R-:W-:-:S04]  /*1b4d0*/  FMUL.FTZ R2, R2, UR5 ;  /* 0x0000000502027c20 */ /* 0x000fc80008410000 */
[----:B------:R-:W-:-:S04]  /*1b4e0*/  FSETP.GTU.FTZ.AND P4, PT, R3, UR4, PT ;  /* 0x0000000403007c0b */ /* 0x000fc8000bf9c000 */
[----:B------:R-:W-:Y:S01]  /*1b4f0*/  FSEL R105, R2, RZ, !P4 ;  /* 0x000000ff02697208 */ /* 0x000fe20006000000 */
[----:B------:R-:W-:Y:S01]  /*1b500*/  IMAD.MOV.U32 R2, RZ, RZ, R10 ;  /* 0x000000ffff027224 */ /* 0x000fe200078e000a */
[----:B------:R-:W-:Y:S02]  /*1b510*/  SEL R3, RZ, 0x1, P4 ;  /* 0x00000001ff037807 */ /* 0x000fe40002000000 */
[----:B------:R-:W-:Y:S01]  /*1b520*/  ISETP.NE.AND P4, PT, R120, 0x1, PT ;  /* 0x000000017800780c */ /* 0x000fe20003f85270 */
[----:B------:R-:W-:Y:S01]  /*1b530*/  FADD.FTZ R106, R106, R105 ;  /* 0x000000696a6a7221 */ /* 0x000fe20000010000 */
[----:B------:R-:W-:-:S05]  /*1b540*/  @P1 HADD2.F32 R105, -RZ, R102.H1_H1 ;  /* 0x30000066ff691230 */ /* 0x000fca0000004100 */
        /* <DEDUP_REMOVED lines=12> */
.L_x_3254:
        /* <DEDUP_REMOVED lines=12> */
.L_x_3255:
[----:B------:R-:W-:Y:S01]  /*1b6d0*/  LOP3.LUT R104, R11, UR11, R127, 0x96, !PT ;  /* 0x0000000b0b687c12 */ /* 0x000fe2000f8e967f */
[----:B------:R-:W-:Y:S01]  /*1b6e0*/  IMAD.WIDE.U32 R12, R124, -0x326172a9, RZ ;  /* 0xcd9e8d577c0c7825 */ /* 0x000fe200078e00ff */
[----:B------:R-:W-:-:S03]  /*1b6f0*/  MOV R2, R110 ;  /* 0x0000006e00027202 */ /* 0x000fc60000000f00 */
[----:B------:R-:W-:Y:S01]  /*1b700*/  IMAD.WIDE.U32 R104, R104, -0x326172a9, RZ ;  /* 0xcd9e8d5768687825 */ /* 0x000fe200078e00ff */
[----:B------:R-:W-:-:S04]  /*1b710*/  LOP3.LUT R13, R14, UR10, R13, 0x96, !PT ;  /* 0x0000000a0e0d7c12 */ /* 0x000fc8000f8e960d */
[----:B------:R-:W-:Y:S01]  /*1b720*/  LOP3.LUT R127, R12, UR34, R105, 0x96, !PT ;  /* 0x000000220c7f7c12 */ /* 0x000fe2000f8e9669 */
[----:B------:R-:W-:-:S05]  /*1b730*/  IMAD.WIDE.U32 R12, R13, -0x2daee0ad, RZ ;  /* 0xd2511f530d0c7825 */ /* 0x000fca00078e00ff */
        /* <DEDUP_REMOVED lines=27> */
[----:B------:R-:W-:-:S04]  /*1b8f0*/  IMAD.WIDE.U32 R12, R13, -0x326172a9, RZ ;  /* 0xcd9e8d570d0c7825 */ /* 0x000fc800078e00ff */
[----:B------:R-:W-:Y:S01]  /*1b900*/  IMAD.WIDE.U32 R172, R172, -0x326172a9, RZ ;  /* 0xcd9e8d57acac7825 */ /* 0x000fe200078e00ff */
[----:B------:R-:W-:-:S03]  /*1b910*/  LOP3.LUT R104, R104, UR31, R13, 0x96, !PT ;  /* 0x0000001f68687c12 */ /* 0x000fc6000f8e960d */
[----:B------:R-:W-:Y:S01]  /*1b920*/  IMAD.MOV.U32 R10, RZ, RZ, R172 ;  /* 0x000000ffff0a7224 */ /* 0x000fe200078e00ac */
[----:B------:R-:W-:Y:S01]  /*1b930*/  LOP3.LUT R12, R12, UR36, R173, 0x96, !PT ;  /* 0x000000240c0c7c12 */ /* 0x000fe2000f8e96ad */
[----:B------:R-:W-:-:S04]  /*1b940*/  IMAD.WIDE.U32 R104, R104, -0x2daee0ad, RZ ;  /* 0xd2511f5368687825 */ /* 0x000fc800078e00ff */
[----:B------:R-:W-:Y:S01]  /*1b950*/  IMAD.MOV.U32 R110, RZ, RZ, R104 ;  /* 0x000000ffff6e7224 */ /* 0x000fe200078e0068 */
[----:B------:R-:W-:Y:S01]  /*1b960*/  LOP3.LUT R13, R126, UR32, R105, 0x96, !PT ;  /* 0x000000207e0d7c12 */ /* 0x000fe2000f8e9669 */
[----:B------:R-:W-:-:S07]  /*1b970*/  IMAD.MOV.U32 R104, RZ, RZ, RZ ;  /* 0x000000ffff687224 */ /* 0x000fce00078e00ff */
.L_x_3253:
        /* <DEDUP_REMOVED lines=19> */
.L_x_3257:
        /* <DEDUP_REMOVED lines=12> */
.L_x_3258:
[----:B------:R-:W-:Y:S01]  /*1bb70*/  LOP3.LUT R104, R11, UR11, R127, 0x96, !PT ;  /* 0x0000000b0b687c12 */ /* 0x000fe2000f8e967f */
[----:B------:R-:W-:-:S04]  /*1bb80*/  IMAD.WIDE.U32 R12, R124, -0x326172a9, RZ ;  /* 0xcd9e8d577c0c7825 */ /* 0x000fc800078e00ff */
[----:B------:R-:W-:Y:S01]  /*1bb90*/  IMAD.WIDE.U32 R104, R104, -0x326172a9, RZ ;  /* 0xcd9e8d5768687825 */ /* 0x000fe200078e00ff */
[----:B------:R-:W-:-:S03]  /*1bba0*/  LOP3.LUT R13, R14, UR10, R13, 0x96, !PT ;  /* 0x0000000a0e0d7c12 */ /* 0x000fc6000f8e960d */
[----:B------:R-:W-:Y:S01]  /*1bbb0*/  IMAD.MOV.U32 R106, RZ, RZ, RZ ;  /* 0x000000ffff6a7224 */ /* 0x000fe200078e00ff */
        /* <DEDUP_REMOVED lines=32> */
[----:B------:R-:W-:Y:S01]  /*1bdc0*/  IMAD.MOV.U32 R10, RZ, RZ, R104 ;  /* 0x000000ffff0a7224 */ /* 0x000fe200078e0068 */
[----:B------:R-:W-:Y:S01]  /*1bdd0*/  LOP3.LUT R12, R12, UR36, R105, 0x96, !PT ;  /* 0x000000240c0c7c12 */ /* 0x000fe2000f8e9669 */
[----:B------:R-:W-:-:S05]  /*1bde0*/  IMAD.WIDE.U32 R104, R13, -0x2daee0ad, RZ ;  /* 0xd2511f530d687825 */ /* 0x000fca00078e00ff */
[----:B------:R-:W-:Y:S01]  /*1bdf0*/  LOP3.LUT R13, R126, UR32, R105, 0x96, !PT ;  /* 0x000000207e0d7c12 */ /* 0x000fe2000f8e9669 */
[----:B------:R-:W-:Y:S01]  /*1be00*/  IMAD.MOV.U32 R105, RZ, RZ, R110 ;  /* 0x000000ffff697224 */ /* 0x000fe200078e006e */
[----:B------:R-:W-:-:S07]  /*1be10*/  MOV R110, R104 ;  /* 0x00000068006e7202 */ /* 0x000fce0000000f00 */
.L_x_3256:
[----:B------:R-:W-:Y:S01]  /*1be20*/  I2FP.F32.U32 R105, R105 ;  /* 0x0000006900697245 */ /* 0x000fe20000201000 */
[----:B------:R-:W-:-:S04]  /*1be30*/  HADD2.F32 R104, -RZ, R99.H0_H0 ;  /* 0x20000063ff687230 */ /* 0x000fc80000004100 */
[----:B------:R-:W-:Y:S01]  /*1be40*/  FFMA.FTZ R105, R105, R108, 1.1641532182693481445e-10 ;  /* 0x2f00000069697423 */ /* 0x000fe2000001006c */
[----:B------:R-:W-:-:S04]  /*1be50*/  FMUL.FTZ R104, R104, UR5 ;  /* 0x0000000568687c20 */ /* 0x000fc80008410000 */
[----:B------:R-:W-:-:S04]  /*1be60*/  FSETP.GTU.FTZ.AND P5, PT, R105, UR4, PT ;  /* 0x0000000469007c0b */ /* 0x000fc8000bfbc000 */
[----:B------:R-:W-:Y:S02]  /*1be70*/  FSEL R105, R104, RZ, !P5 ;  /* 0x000000ff68697208 */ /* 0x000fe40006800000 */
[----:B------:R-:W-:Y:S02]  /*1be80*/  SEL R104, RZ, 0x1, P5 ;  /* 0x00000001ff687807 */ /* 0x000fe40002800000 */
[----:B------:R-:W-:Y:S01]  /*1be90*/  ISETP.NE.AND P5, PT, R106, 0x1, PT ;  /* 0x000000016a00780c */ /* 0x000fe20003fa5270 */
[----:B------:R-:W-:Y:S01]  /*1bea0*/  FADD.FTZ R2, R2, R105 ;  /* 0x0000006902027221 */ /* 0x000fe20000010000 */
[----:B------:R-:W-:-:S05]  /*1beb0*/  @P1 HADD2.F32 R105, -RZ, R103.H0_H0 ;  /* 0x20000067ff691230 */ /* 0x000fca0000004100 */
[--C-:B------:R-:W-:Y:S01]  /*1bec0*/  @P1 FADD.FTZ R120, R105, R2.reuse ;  /* 0x0000000269781221 */ /* 0x100fe20000010000 */
[--C-:B------:R-:W-:Y:S01]  /*1bed0*/  @!P1 IMAD.MOV.U32 R120, RZ, RZ, R2.reuse ;  /* 0x000000ffff789224 */ /* 0x100fe200078e0002 */
[----:B------:R-:W-:Y:S01]  /*1bee0*/  PRMT R2, R104, 0x7610, R2 ;  /* 0x0000761068027816 */ /* 0x000fe20000000002 */
[----:B------:R-:W-:Y:S01]  /*1bef0*/  IMAD.MOV.U32 R105, RZ, RZ, R10 ;  /* 0x000000ffff697224 */ /* 0x000fe200078e000a */
[----:B------:R-:W-:Y:S02]  /*1bf00*/  MOV R104, 0x2 ;  /* 0x0000000200687802 */ /* 0x000fe40000000f00 */
        /* <DEDUP_REMOVED lines=10> */
.L_x_3260:
        /* <DEDUP_REMOVED lines=12> */
.L_x_3261:
[----:B------:R-:W-:Y:S01]  /*1c070*/  LOP3.LUT R104, R11, UR11, R127, 0x96, !PT ;  /* 0x0000000b0b687c12 */ /* 0x000fe2000f8e967f */
[----:B------:R-:W-:-:S04]  /*1c080*/  IMAD.WIDE.U32 R12, R124, -0x326172a9, RZ ;  /* 0xcd9e8d577c0c7825 */ /* 0x000fc800078e00ff */
        /* <DEDUP_REMOVED lines=39> */
[----:B------:R-:W-:Y:S01]  /*1c300*/  MOV R110, R104 ;  /* 0x00000068006e7202 */ /* 0x000fe20000000f00 */
[----:B------:R-:W-:-:S07]  /*1c310*/  IMAD.MOV.U32 R104, RZ, RZ, RZ ;  /* 0x000000ffff687224 */ /* 0x000fce00078e00ff */
.L_x_3259:
[----:B------:R-:W-:Y:S01]  /*1c320*/  I2FP.F32.U32 R105, R105 ;  /* 0x0000006900697245 */ /* 0x000fe20000201000 */
[----:B------:R-:W-:Y:S01]  /*1c330*/  HADD2.F32 R107, -RZ, R107.H1_H1 ;  /* 0x3000006bff6b7230 */ /* 0x000fe20000004100 */
        /* <DEDUP_REMOVED lines=17> */
.L_x_3263:
[----:B------:R-:W-:-:S04]  /*1c450*/  VIADD R15, R15, 0x1 ;  /* 0x000000010f0f7836 */ /* 0x000fc80000000000 */
[C---:B------:R-:W-:Y:S01]  /*1c460*/  IMAD.WIDE.U32 R106, R15.reuse, -0x2daee0ad, RZ ;  /* 0xd2511f530f6a7825 */ /* 0x040fe200078e00ff */
[----:B------:R-:W-:-:S13]  /*1c470*/  ISETP.NE.AND P6, PT, R15, RZ, PT ;  /* 0x000000ff0f00720c */ /* 0x000fda0003fc5270 */
[----:B------:R-:W-:Y:S05]  /*1c480*/  @P6 BRA `(.L_x_3264) ;  /* 0x0000000000286947 */ /* 0x000fea0003800000 */
[----:B------:R-:W-:Y:S02]  /*1c490*/  IADD3 R14, PT, PT, R14, 0x1, RZ ;  /* 0x000000010e0e7810 */ /* 0x000fe40007ffe0ff */
[----:B------:R-:W-:Y:S02]  /*1c4a0*/  P2R R10, PR, RZ, 0x1 ;  /* 0x00000001ff0a7803 */ /* 0x000fe40000000000 */
        /* <DEDUP_REMOVED lines=8> */
.L_x_3264:
[----:B------:R-:W-:Y:S01]  /*1c530*/  LOP3.LUT R104, R11, UR11, R107, 0x96, !PT ;  /* 0x0000000b0b687c12 */ /* 0x000fe2000f8e966b */
[----:B------:R-:W-:-:S04]  /*1c540*/  IMAD.WIDE.U32 R12, R124, -0x326172a9, RZ ;  /* 0xcd9e8d577c0c7825 */ /* 0x000fc800078e00ff */
[----:B------:R-:W-:Y:S02]  /*1c550*/  HFMA2 R127, -RZ, RZ, 0, 0 ;  /* 0x00000000ff7f7431 */ /* 0x000fe400000001ff */
        /* <DEDUP_REMOVED lines=34> */
[----:B------:R-:W-:Y:S02]  /*1c780*/  LOP3.LUT R12, R12, UR36, R105, 0x96, !PT ;  /* 0x000000240c0c7c12 */ /* 0x000fe4000f8e9669 */
[----:B------:R-:W-:Y:S01]  /*1c790*/  MOV R10, R104 ;  /* 0x00000068000a7202 */ /* 0x000fe20000000f00 */
[----:B------:R-:W-:-:S05]  /*1c7a0*/  IMAD.WIDE.U32 R104, R13, -0x2daee0ad, RZ ;  /* 0xd2511f530d687825 */ /* 0x000fca00078e00ff */
[----:B------:R-:W-:Y:S01]  /*1c7b0*/  LOP3.LUT R13, R106, UR32, R105, 0x96, !PT ;  /* 0x000000206a0d7c12 */ /* 0x000fe2000f8e9669 */
[----:B------:R-:W-:Y:S02]  /*1c7c0*/  IMAD.MOV.U32 R105, RZ, RZ, R110 ;  /* 0x000000ffff697224 */ /* 0x000fe400078e006e */
[----:B------:R-:W-:-:S07]  /*1c7d0*/  IMAD.MOV.U32 R110, RZ, RZ, R104 ;  /* 0x000000ffff6e7224 */ /* 0x000fce00078e0068 */
.L_x_3262:
[----:B------:R-:W-:Y:S01]  /*1c7e0*/  I2FP.F32.U32 R105, R105 ;  /* 0x0000006900697245 */ /* 0x000fe20000201000 */
[----:B------:R-:W-:Y:S01]  /*1c7f0*/  HADD2.F32 R104, -RZ, R99.H1_H1 ;  /* 0x30000063ff687230 */ /* 0x000fe20000004100 */
[----:B------:R-:W-:-:S03]  /*1c800*/  PRMT R106, R140, 0x5410, R142 ;  /* 0x000054108c6a7816 */ /* 0x000fc6000000008e */
[----:B------:R-:W-:Y:S01]  /*1c810*/  FFMA.FTZ R105, R105, R108, 1.1641532182693481445e-10 ;  /* 0x2f00000069697423 */ /* 0x000fe2000001006c */
[----:B------:R-:W-:-:S04]  /*1c820*/  FMUL.FTZ R104, R104, UR5 ;  /* 0x0000000568687c20 */ /* 0x000fc80008410000 */
[----:B------:R-:W-:-:S04]  /*1c830*/  FSETP.GTU.FTZ.AND P6, PT, R105, UR4, PT ;  /* 0x0000000469007c0b */ /* 0x000fc8000bfdc000 */
[----:B------:R-:W-:Y:S02]  /*1c840*/  FSEL R105, R104, RZ, !P6 ;  /* 0x000000ff68697208 */ /* 0x000fe40007000000 */
[----:B------:R-:W-:-:S03]  /*1c850*/  SEL R104, RZ, 0x1, P6 ;  /* 0x00000001ff687807 */ /* 0x000fc60003000000 */
[----:B------:R-:W-:Y:S01]  /*1c860*/  FADD.FTZ R126, R126, R105 ;  /* 0x000000697e7e7221 */ /* 0x000fe20000010000 */
[----:B------:R-:W-:-:S05]  /*1c870*/  @P1 HADD2.F32 R105, -RZ, R103.H1_H1 ;  /* 0x30000067ff691230 */ /* 0x000fca0000004100 */
[--C-:B------:R-:W-:Y:S01]  /*1c880*/  @P1 FADD.FTZ R128, R105, R126.reuse ;  /* 0x0000007e69801221 */ /* 0x100fe20000010000 */
[----:B------:R-:W-:Y:S01]  /*1c890*/  @!P1 IMAD.MOV.U32 R128, RZ, RZ, R126 ;  /* 0x000000ffff809224 */ /* 0x000fe200078e007e */
[----:B------:R-:W-:Y:S02]  /*1c8a0*/  PRMT R105, R0, 0x5410, R138 ;  /* 0x0000541000697816 */ /* 0x000fe4000000008a */
[----:B------:R-:W-:Y:S02]  /*1c8b0*/  PRMT R0, R104, 0x7610, R0 ;  /* 0x0000761068007816 */ /* 0x000fe40000000000 */
[----:B------:R-:W-:Y:S02]  /*1c8c0*/  F2FP.F16.F32.PACK_AB R107, RZ, R128 ;  /* 0x00000080ff6b723e */ /* 0x000fe400000000ff */
[----:B------:R-:W-:Y:S02]  /*1c8d0*/  PRMT R104, R125, 0x5410, R134 ;  /* 0x000054107d687816 */ /* 0x000fe40000000086 */
[----:B------:R-:W-:Y:S01]  /*1c8e0*/  PRMT R107, R136, 0x5410, R107 ;  /* 0x00005410886b7816 */ /* 0x000fe2000000006b */
[----:B------:R-:W-:Y:S06]  /*1c8f0*/  BRA `(.L_x_3265) ;  /* 0x0000002400dc7947 */ /* 0x000fec0003800000 */
.L_x_3216:
        /* <DEDUP_REMOVED lines=15> */
.L_x_3267:
        /* <DEDUP_REMOVED lines=12> */
.L_x_3268:
[----:B------:R-:W-:Y:S01]  /*1cab0*/  IMAD.WIDE.U32 R12, R124, -0x326172a9, RZ ;  /* 0xcd9e8d577c0c7825 */ /* 0x000fe200078e00ff */
[----:B------:R-:W-:-:S03]  /*1cac0*/  LOP3.LUT R126, R11, UR11, R161, 0x96, !PT ;  /* 0x0000000b0b7e7c12 */ /* 0x000fc6000f8e96a1 */
[----:B------:R-:W-:Y:S01]  /*1cad0*/  IMAD.MOV.U32 R122, RZ, RZ, R118 ;  /* 0x000000ffff7a7224 */ /* 0x000fe200078e0076 */
        /* <DEDUP_REMOVED lines=40> */
.L_x_3266:
[----:B------:R-:W-:Y:S01]  /*1cd60*/  I2FP.F32.U32 R125, R122 ;  /* 0x0000007a007d7245 */ /* 0x000fe20000201000 */
[----:B-----5:R-:W-:Y:S01]  /*1cd70*/  HADD2.F32 R118, -RZ, R104.H0_H0 ;  /* 0x20000068ff767230 */ /* 0x020fe20000004100 */
[----:B------:R-:W-:Y:S01]  /*1cd80*/  ISETP.NE.AND P3, PT, R126, 0x1, PT ;  /* 0x000000017e00780c */ /* 0x000fe20003f65270 */
[----:B------:R-:W-:Y:S01]  /*1cd90*/  IMAD.MOV.U32 R120, RZ, RZ, 0x2 ;  /* 0x00000002ff787424 */ /* 0x000fe200078e00ff */
[----:B------:R-:W-:Y:S01]  /*1cda0*/  LOP3.LUT R9, R9, 0xffffffef, RZ, 0xc0, !PT ;  /* 0xffffffef09097812 */ /* 0x000fe200078ec0ff */
[----:B------:R-:W-:Y:S01]  /*1cdb0*/  FFMA.FTZ R125, R125, R108, 1.1641532182693481445e-10 ;  /* 0x2f0000007d7d7423 */ /* 0x000fe2000001006c */
[----:B------:R-:W-:-:S04]  /*1cdc0*/  FMUL.FTZ R118, R118, UR5 ;  /* 0x0000000576767c20 */ /* 0x000fc80008410000 */
[----:B------:R-:W-:Y:S01]  /*1cdd0*/  FSETP.GTU.FTZ.AND P2, PT, R125, UR4, PT ;  /* 0x000000047d007c0b */ /* 0x000fe2000bf5c000 */
[----:B------:R-:W-:-:S03]  /*1cde0*/  @P1 HADD2.F32 R125, -RZ, R100.H0_H0 ;  /* 0x20000064ff7d1230 */ /* 0x000fc60000004100 */
        /* <DEDUP_REMOVED lines=15> */
.L_x_3270:
        /* <DEDUP_REMOVED lines=12> */
.L_x_3271:
[----:B------:R-:W-:Y:S01]  /*1cfa0*/  IMAD.WIDE.U32 R12, R124, -0x326172a9, RZ ;  /* 0xcd9e8d577c0c7825 */ /* 0x000fe200078e00ff */
[----:B------:R-:W-:Y:S02]  /*1cfb0*/  LOP3.LUT R126, R11, UR11, R161, 0x96, !PT ;  /* 0x0000000b0b7e7c12 */ /* 0x000fe4000f8e96a1 */
[----:B------:R-:W-:Y:S01]  /*1cfc0*/  MOV R118, R110 ;  /* 0x0000006e00767202 */ /* 0x000fe20000000f00 */
        /* <DEDUP_REMOVED lines=40> */
.L_x_3269:
        /* <DEDUP_REMOVED lines=8> */
[----:B------:R-:W-:-:S03]  /*1d2d0*/  @P1 HADD2.F32 R127, -RZ, R100.H1_H1 ;  /* 0x30000064ff7f1230 */ /* 0x000fc60000004100 */
        /* <DEDUP_REMOVED lines=15> */
.L_x_3273:
        /* <DEDUP_REMOVED lines=12> */
.L_x_3274:
[----:B------:R-:W-:Y:S01]  /*1d490*/  IMAD.WIDE.U32 R12, R124, -0x326172a9, RZ ;  /* 0xcd9e8d577c0c7825 */ /* 0x000fe200078e00ff */
[----:B------:R-:W-:-:S03]  /*1d4a0*/  LOP3.LUT R126, R11, UR11, R161, 0x96, !PT ;  /* 0x0000000b0b7e7c12 */ /* 0x000fc6000f8e96a1 */
[----:B------:R-:W-:Y:S01]  /*1d4b0*/  IMAD.MOV.U32 R104, RZ, RZ, R110 ;  /* 0x000000ffff687224 */ /* 0x000fe200078e006e */
[----:B--2---:R-:W-:Y:S01]  /*1d4c0*/  LOP3.LUT R164, R14, UR10, R13, 0x96, !PT ;  /* 0x0000000a0ea47c12 */ /* 0x004fe2000f8e960d */
        /* <DEDUP_REMOVED lines=39> */
.L_x_3272:
[----:B------:R-:W-:Y:S01]  /*1d740*/  I2FP.F32.U32 R127, R104 ;  /* 0x00000068007f7245 */ /* 0x000fe20000201000 */
[----:B------:R-:W-:Y:S01]  /*1d750*/  HADD2.F32 R104, -RZ, R105.H0_H0 ;  /* 0x20000069ff687230 */ /* 0x000fe20000004100 */
[----:B------:R-:W-:Y:S01]  /*1d760*/  ISETP.NE.AND P3, PT, R122, 0x1, PT ;  /* 0x000000017a00780c */ /* 0x000fe20003f65270 */
[----:B------:R-:W-:Y:S01]  /*1d770*/  @P1 HADD2.F32 R118, -RZ, R101.H0_H0 ;  /* 0x20000065ff761230 */ /* 0x000fe20000004100 */
        /* <DEDUP_REMOVED lines=20> */
.L_x_3276:
        /* <DEDUP_REMOVED lines=12> */
.L_x_3277:
[----:B------:R-:W-:Y:S01]  /*1d980*/  LOP3.LUT R126, R11, UR11, R165, 0x96, !PT ;  /* 0x0000000b0b7e7c12 */ /* 0x000fe2000f8e96a5 */
[----:B------:R-:W-:-:S04]  /*1d990*/  IMAD.WIDE.U32 R12, R124, -0x326172a9, RZ ;  /* 0xcd9e8d577c0c7825 */ /* 0x000fc800078e00ff */
[----:B------:R-:W-:Y:S02]  /*1d9a0*/  HFMA2 R120, -RZ, RZ, 0, 0 ;  /* 0x00000000ff787431 */ /* 0x000fe400000001ff */
[----:B------:R-:W-:Y:S01]  /*1d9b0*/  IMAD.WIDE.U32 R126, R126, -0x326172a9, RZ ;  /* 0xcd9e8d577e7e7825 */ /* 0x000fe200078e00ff */
[----:B------:R-:W-:-:S03]  /*1d9c0*/  LOP3.LUT R13, R14, UR10, R13, 0x96, !PT ;  /* 0x0000000a0e0d7c12 */ /* 0x000fc6000f8e960d */
[----:B------:R-:W-:Y:S01]  /*1d9d0*/  IMAD.MOV.U32 R104, RZ, RZ, R110 ;  /* 0x000000ffff687224 */ /* 0x000fe200078e006e */
        /* <DEDUP_REMOVED lines=31> */
[----:B------:R-:W-:-:S04]  /*1dbd0*/  LOP3.LUT R126, R126, UR31, R13, 0x96, !PT ;  /* 0x0000001f7e7e7c12 */ /* 0x000fc8000f8e960d */
[----:B------:R-:W-:Y:S01]  /*1dbe0*/  LOP3.LUT R12, R12, UR36, R173, 0x96, !PT ;  /* 0x000000240c0c7c12 */ /* 0x000fe2000f8e96ad */
[----:B------:R-:W-:Y:S01]  /*1dbf0*/  IMAD.WIDE.U32 R126, R126, -0x2daee0ad, RZ ;  /* 0xd2511f537e7e7825 */ /* 0x000fe200078e00ff */
[----:B------:R-:W-:-:S03]  /*1dc00*/  MOV R10, R172 ;  /* 0x000000ac000a7202 */ /* 0x000fc60000000f00 */
[----:B------:R-:W-:Y:S01]  /*1dc10*/  IMAD.MOV.U32 R110, RZ, RZ, R126 ;  /* 0x000000ffff6e7224 */ /* 0x000fe200078e007e */
[----:B------:R-:W-:-:S07]  /*1dc20*/  LOP3.LUT R13, R164, UR32, R127, 0x96, !PT ;  /* 0x00000020a40d7c12 */ /* 0x000fce000f8e967f */
.L_x_3275:
        /* <DEDUP_REMOVED lines=24> */
.L_x_3279:
        /* <DEDUP_REMOVED lines=12> */
.L_x_3280:
        /* <DEDUP_REMOVED lines=33> */
[----:B--2---:R-:W-:Y:S01]  /*1e080*/  LOP3.LUT R164, R12, UR38, R127, 0x96, !PT ;  /* 0x000000260ca47c12 */ /* 0x004fe2000f8e967f */
[----:B------:R-:W-:-:S04]  /*1e090*/  IMAD.WIDE.U32 R12, R13, -0x326172a9, RZ ;  /* 0xcd9e8d570d0c7825 */ /* 0x000fc800078e00ff */
[----:B------:R-:W-:Y:S01]  /*1e0a0*/  IMAD.WIDE.U32 R164, R164, -0x326172a9, RZ ;  /* 0xcd9e8d57a4a47825 */ /* 0x000fe200078e00ff */
[----:B------:R-:W-:-:S04]  /*1e0b0*/  LOP3.LUT R104, R104, UR31, R13, 0x96, !PT ;  /* 0x0000001f68687c12 */ /* 0x000fc8000f8e960d */
[----:B------:R-:W-:Y:S01]  /*1e0c0*/  LOP3.LUT R12, R12, UR36, R165, 0x96, !PT ;  /* 0x000000240c0c7c12 */ /* 0x000fe2000f8e96a5 */
[----:B------:R-:W-:Y:S01]  /*1e0d0*/  IMAD.WIDE.U32 R104, R104, -0x2daee0ad, RZ ;  /* 0xd2511f5368687825 */ /* 0x000fe200078e00ff */
[----:B------:R-:W-:-:S04]  /*1e0e0*/  MOV R10, R164 ;  /* 0x000000a4000a7202 */ /* 0x000fc80000000f00 */
[----:B------:R-:W-:Y:S01]  /*1e0f0*/  LOP3.LUT R13, R126, UR32, R105, 0x96, !PT ;  /* 0x000000207e0d7c12 */ /* 0x000fe2000f8e9669 */
[----:B------:R-:W-:Y:S01]  /*1e100*/  IMAD.MOV.U32 R105, RZ, RZ, R110 ;  /* 0x000000ffff697224 */ /* 0x000fe200078e006e */
[----:B------:R-:W-:-:S07]  /*1e110*/  MOV R110, R104 ;  /* 0x00000068006e7202 */ /* 0x000fce0000000f00 */
.L_x_3278:
[----:B------:R-:W-:Y:S01]  /*1e120*/  I2FP.F32.U32 R105, R105 ;  /* 0x0000006900697245 */ /* 0x000fe20000201000 */
[----:B------:R-:W-:Y:S01]  /*1e130*/  HADD2.F32 R104, -RZ, R106.H0_H0 ;  /* 0x2000006aff687230 */ /* 0x000fe20000004100 */
[----:B------:R-:W-:-:S03]  /*1e140*/  ISETP.NE.AND P3, PT, R122, 0x1, PT ;  /* 0x000000017a00780c */ /* 0x000fc60003f65270 */
[----:B------:R-:W-:Y:S01]  /*1e150*/  FFMA.FTZ R105, R105, R108, 1.1641532182693481445e-10 ;  /* 0x2f00000069697423 */ /* 0x000fe2000001006c */
[----:B------:R-:W-:-:S04]  /*1e160*/  FMUL.FTZ R104, R104, UR5 ;  /* 0x0000000568687c20 */ /* 0x000fc80008410000 */
[----:B------:R-:W-:Y:S01]  /*1e170*/  FSETP.GTU.FTZ.AND P2, PT, R105, UR4, PT ;  /* 0x0000000469007c0b */ /* 0x000fe2000bf5c000 */
[----:B------:R-:W-:-:S03]  /*1e180*/  IMAD.MOV.U32 R105, RZ, RZ, R10 ;  /* 0x000000ffff697224 */ /* 0x000fc600078e000a */
[----:B--2---:R-:W-:Y:S01]  /*1e190*/  FSEL R165, R104, RZ, !P2 ;  /* 0x000000ff68a57208 */ /* 0x004fe20005000000 */
[----:B------:R-:W-:Y:S01]  /*1e1a0*/  @P1 HADD2.F32 R104, -RZ, R102.H0_H0 ;  /* 0x20000066ff681230 */ /* 0x000fe20000004100 */
[----:B------:R-:W-:-:S04]  /*1e1b0*/  PLOP3.LUT P2, PT, P2, PT, PT, 0x8, 0x80 ;  /* 0x000000000080781c */ /* 0x000fc8000174e170 */
[----:B------:R-:W-:Y:S01]  /*1e1c0*/  @P1 FADD.FTZ R165, R104, R165 ;  /* 0x000000a568a51221 */ /* 0x000fe20000010000 */
[----:B------:R-:W-:-:S04]  /*1e1d0*/  HFMA2 R104, -RZ, RZ, 0, 1.1920928955078125e-07 ;  /* 0x00000002ff687431 */ /* 0x000fc800000001ff */
[----:B------:R-:W-:Y:S01]  /*1e1e0*/  F2FP.F16.F32.PACK_AB R142, RZ, R165 ;  /* 0x000000a5ff8e723e */ /* 0x000fe200000000ff */
[----:B------:R-:W-:Y:S06]  /*1e1f0*/  @!P3 BRA `(.L_x_3281) ;  /* 0x0000000000fcb947 */ /* 0x000fec0003800000 */
[----:B------:R-:W-:-:S13]  /*1e200*/  ISETP.NE.AND P3, PT, R122, 0x3, PT ;  /* 0x000000037a00780c */ /* 0x000fda0003f65270 */
[----:B------:R-:W-:Y:S05]  /*1e210*/  @!P3 BRA `(.L_x_3282) ;  /* 0x000000000018b947 */ /* 0x000fea0003800000 */
[----:B------:R-:W-:-:S13]  /*1e220*/  ISETP.NE.AND P3, PT, R122, 0x2, PT ;  /* 0x000000027a00780c */ /* 0x000fda0003f65270 */
[----:B------:R-:W-:Y:S01]  /*1e230*/  @!P3 MOV R104, 0x3 ;  /* 0x000000030068b802 */ /* 0x000fe20000000f00 */
[----:B------:R-:W-:Y:S01]  /*1e240*/  @P3 VIADD R104, R122, 0x1 ;  /* 0x000000017a683836 */ /* 0x000fe20000000000 */
[----:B------:R-:W-:Y:S01]  /*1e250*/  @!P3 MOV R105, R13 ;  /* 0x0000000d0069b202 */ /* 0x000fe20000000f00 */
[----:B------:R-:W-:Y:S01]  /*1e260*/  @P3 IMAD.MOV.U32 R105, RZ, RZ, R12 ;  /* 0x000000ffff693224 */ /* 0x000fe200078e000c */
[----:B------:R-:W-:Y:S06]  /*1e270*/  BRA `(.L_x_3281) ;  /* 0x0000000000dc7947 */ /* 0x000fec0003800000 */
.L_x_3282:
[----:B------:R-:W-:-:S04]  /*1e280*/  IADD3 R15, PT, PT, R15, 0x1, RZ ;  /* 0x000000010f0f7810 */ /* 0x000fc80007ffe0ff */
        /* <DEDUP_REMOVED lines=11> */
.L_x_3283:
        /* <DEDUP_REMOVED lines=39> */
[----:B------:R-:W-:Y:S02]  /*1e5b0*/  LOP3.LUT R13, R126, UR32, R105, 0x96, !PT ;  /* 0x000000207e0d7c12 */ /* 0x000fe4000f8e9669 */
[----:B------:R-:W-:Y:S01]  /*1e5c0*/  MOV R105, R110 ;  /* 0x0000006e00697202 */ /* 0x000fe20000000f00 */
[----:B------:R-:W-:Y:S02]  /*1e5d0*/  IMAD.MOV.U32 R110, RZ, RZ, R104 ;  /* 0x000000ffff6e7224 */ /* 0x000fe400078e0068 */
[----:B------:R-:W-:-:S07]  /*1e5e0*/  HFMA2 R104, -RZ, RZ, 0, 0 ;  /* 0x00000000ff687431 */ /* 0x000fce00000001ff */
.L_x_3281:
[----:B------:R-:W-:Y:S01]  /*1e5f0*/  I2FP.F32.U32 R105, R105 ;  /* 0x0000006900697245 */ /* 0x000fe20000201000 */
[----:B------:R-:W-:Y:S01]  /*1e600*/  HADD2.F32 R106, -RZ, R106.H1_H1 ;  /* 0x3000006aff6a7230 */ /* 0x000fe20000004100 */
[----:B------:R-:W-:Y:S01]  /*1e610*/  ISETP.NE.AND P4, PT, R104, 0x1, PT ;  /* 0x000000016800780c */ /* 0x000fe20003f85270 */
[----:B------:R-:W-:Y:S02]  /*1e620*/  IMAD.MOV.U32 R126, RZ, RZ, 0x2 ;  /* 0x00000002ff7e7424 */ /* 0x000fe400078e00ff */
[----:B------:R-:W-:Y:S01]  /*1e630*/  FFMA.FTZ R105, R105, R108, 1.1641532182693481445e-10 ;  /* 0x2f00000069697423 */ /* 0x000fe2000001006c */
[----:B------:R-:W-:-:S04]  /*1e640*/  FMUL.FTZ R106, R106, UR5 ;  /* 0x000000056a6a7c20 */ /* 0x000fc80008410000 */
[----:B------:R-:W-:Y:S01]  /*1e650*/  FSETP.GTU.FTZ.AND P3, PT, R105, UR4, PT ;  /* 0x0000000469007c0b */ /* 0x000fe2000bf7c000 */
[----:B------:R-:W-:-:S03]  /*1e660*/  @P1 HADD2.F32 R105, -RZ, R102.H1_H1 ;  /* 0x30000066ff691230 */ /* 0x000fc60000004100 */
        /* <DEDUP_REMOVED lines=11> */
[----:B------:R-:W-:Y:S01]  /*1e720*/  @!P4 IMAD.MOV.U32 R105, RZ, RZ, R13 ;  /* 0x000000ffff69c224 */ /* 0x000fe200078e000d */
[----:B------:R-:W-:Y:S01]  /*1e730*/  @P4 MOV R105, R12 ;  /* 0x0000000c00694202 */ /* 0x000fe20000000f00 */
[----:B------:R-:W-:Y:S06]  /*1e740*/  BRA `(.L_x_3284) ;  /* 0x0000000000dc7947 */ /* 0x000fec0003800000 */
.L_x_3285:
[----:B------:R-:W-:-:S04]  /*1e750*/  VIADD R15, R15, 0x1 ;  /* 0x000000010f0f7836 */ /* 0x000fc80000000000 */
        /* <DEDUP_REMOVED lines=11> */
.L_x_3286:
        /* <DEDUP_REMOVED lines=40> */
[----:B------:R-:W-:Y:S01]  /*1ea90*/  IMAD.MOV.U32 R105, RZ, RZ, R110 ;  /* 0x000000ffff697224 */ /* 0x000fe200078e006e */
[----:B------:R-:W-:Y:S01]  /*1eaa0*/  MOV R110, R104 ;  /* 0x00000068006e7202 */ /* 0x000fe20000000f00 */
[----:B------:R-:W-:-:S07]  /*1eab0*/  IMAD.MOV.U32 R126, RZ, RZ, RZ ;  /* 0x000000ffff7e7224 */ /* 0x000fce00078e00ff */
.L_x_3284:
[----:B------:R-:W-:Y:S01]  /*1eac0*/  I2FP.F32.U32 R105, R105 ;  /* 0x0000006900697245 */ /* 0x000fe20000201000 */
[----:B------:R-:W-:Y:S01]  /*1ead0*/  HADD2.F32 R104, -RZ, R107.H0_H0 ;  /* 0x2000006bff687230 */ /* 0x000fe20000004100 */
[----:B------:R-:W-:Y:S01]  /*1eae0*/  ISETP.NE.AND P5, PT, R126, 0x1, PT ;  /* 0x000000017e00780c */ /* 0x000fe20003fa5270 */
[----:B------:R-:W-:Y:S02]  /*1eaf0*/  HFMA2 R127, -RZ, RZ, 0, 1.1920928955078125e-07 ;  /* 0x00000002ff7f7431 */ /* 0x000fe400000001ff */
[----:B------:R-:W-:Y:S01]  /*1eb00*/  FFMA.FTZ R105, R105, R108, 1.1641532182693481445e-10 ;  /* 0x2f00000069697423 */ /* 0x000fe2000001006c */
[----:B------:R-:W-:-:S04]  /*1eb10*/  FMUL.FTZ R104, R104, UR5 ;  /* 0x0000000568687c20 */ /* 0x000fc80008410000 */
[----:B------:R-:W-:Y:S01]  /*1eb20*/  FSETP.GTU.FTZ.AND P4, PT, R105, UR4, PT ;  /* 0x0000000469007c0b */ /* 0x000fe2000bf9c000 */
[----:B------:R-:W-:-:S03]  /*1eb30*/  @P1 HADD2.F32 R105, -RZ, R103.H0_H0 ;  /* 0x20000067ff691230 */ /* 0x000fc60000004100 */
        /* <DEDUP_REMOVED lines=14> */
.L_x_3288:
[----:B------:R-:W-:-:S04]  /*1ec20*/  IADD3 R15, PT, PT, R15, 0x1, RZ ;  /* 0x000000010f0f7810 */ /* 0x000fc80007ffe0ff */
        /* <DEDUP_REMOVED lines=11> */
.L_x_3289:
        /* <DEDUP_REMOVED lines=34> */
[----:B------:R-:W-:Y:S01]  /*1ef00*/  HFMA2 R127, -RZ, RZ, 0, 0 ;  /* 0x00000000ff7f7431 */ /* 0x000fe200000001ff */
[----:B------:R-:W-:Y:S01]  /*1ef10*/  LOP3.LUT R13, R104, UR31, R13, 0x96, !PT ;  /* 0x0000001f680d7c12 */ /* 0x000fe2000f8e960d */
[----:B------:R-:W-:-:S04]  /*1ef20*/  IMAD.WIDE.U32 R104, R105, -0x326172a9, RZ ;  /* 0xcd9e8d5769687825 */ /* 0x000fc800078e00ff */
[----:B------:R-:W-:Y:S01]  /*1ef30*/  IMAD.MOV.U32 R10, RZ, RZ, R104 ;  /* 0x000000ffff0a7224 */ /* 0x000fe200078e0068 */
[----:B------:R-:W-:Y:S01]  /*1ef40*/  LOP3.LUT R12, R12, UR36, R105, 0x96, !PT ;  /* 0x000000240c0c7c12 */ /* 0x000fe2000f8e9669 */
[----:B------:R-:W-:-:S05]  /*1ef50*/  IMAD.WIDE.U32 R104, R13, -0x2daee0ad, RZ ;  /* 0xd2511f530d687825 */ /* 0x000fca00078e00ff */
[----:B------:R-:W-:Y:S02]  /*1ef60*/  LOP3.LUT R13, R126, UR32, R105, 0x96, !PT ;  /* 0x000000207e0d7c12 */ /* 0x000fe4000f8e9669 */
[----:B------:R-:W-:Y:S01]  /*1ef70*/  MOV R105, R110 ;  /* 0x0000006e00697202 */ /* 0x000fe20000000f00 */
[----:B------:R-:W-:-:S07]  /*1ef80*/  IMAD.MOV.U32 R110, RZ, RZ, R104 ;  /* 0x000000ffff6e7224 */ /* 0x000fce00078e0068 */
.L_x_3287:
[----:B------:R-:W-:Y:S01]  /*1ef90*/  I2FP.F32.U32 R105, R105 ;  /* 0x0000006900697245 */ /* 0x000fe20000201000 */
[----:B------:R-:W-:Y:S01]  /*1efa0*/  HADD2.F32 R107, -RZ, R107.H1_H1 ;  /* 0x3000006bff6b7230 */ /* 0x000fe20000004100 */
[----:B------:R-:W-:Y:S02]  /*1efb0*/  PRMT R106, R142, 0x5410, R106 ;  /* 0x000054108e6a7816 */ /* 0x000fe4000000006a */
[----:B------:R-:W-:Y:S01]  /*1efc0*/  PRMT R104, R125, 0x5410, R134 ;  /* 0x000054107d687816 */ /* 0x000fe20000000086 */
[----:B------:R-:W-:Y:S01]  /*1efd0*/  FFMA.FTZ R105, R105, R108, 1.1641532182693481445e-10 ;  /* 0x2f00000069697423 */ /* 0x000fe2000001006c */
[----:B------:R-:W-:-:S04]  /*1efe0*/  FMUL.FTZ R107, R107, UR5 ;  /* 0x000000056b6b7c20 */ /* 0x000fc80008410000 */
[----:B------:R-:W-:Y:S01]  /*1eff0*/  FSETP.GTU.FTZ.AND P5, PT, R105, UR4, PT ;  /* 0x0000000469007c0b */ /* 0x000fe2000bfbc000 */
[----:B------:R-:W-:-:S03]  /*1f000*/  @P1 HADD2.F32 R105, -RZ, R103.H1_H1 ;  /* 0x30000067ff691230 */ /* 0x000fc60000004100 */
[----:B------:R-:W-:Y:S02]  /*1f010*/  FSEL R128, R107, RZ, !P5 ;  /* 0x000000ff6b807208 */ /* 0x000fe40006800000 */
[----:B------:R-:W-:-:S03]  /*1f020*/  PLOP3.LUT P5, PT, P5, PT, PT, 0x8, 0x80 ;  /* 0x000000000080781c */ /* 0x000fc60002fae170 */
[----:B------:R-:W-:Y:S01]  /*1f030*/  @P1 FADD.FTZ R128, R105, R128 ;  /* 0x0000008069801221 */ /* 0x000fe20000010000 */
[----:B------:R-:W-:-:S04]  /*1f040*/  PRMT R105, R136, 0x5410, R140 ;  /* 0x0000541088697816 */ /* 0x000fc8000000008c */
[----:B------:R-:W-:-:S04]  /*1f050*/  F2FP.F16.F32.PACK_AB R107, RZ, R128 ;  /* 0x00000080ff6b723e */ /* 0x000fc800000000ff */
[----:B------:R-:W-:-:S07]  /*1f060*/  PRMT R107, R138, 0x5410, R107 ;  /* 0x000054108a6b7816 */ /* 0x000fce000000006b */
.L_x_3265:
        /* <DEDUP_REMOVED lines=8> */
[----:B------:R-:W-:-:S02]  /*1f0f0*/  LOP3.LUT P3, RZ, R9, 0x2, RZ, 0xc0, !PT ;  /* 0x0000000209ff7812 */ /* 0x000fc4000786c0ff */
[----:B------:R-:W-:Y:S02]  /*1f100*/  LOP3.LUT R175, R175, R125, R126, 0xfe, !PT ;  /* 0x0000007dafaf7212 */ /* 0x000fe400078efe7e */
[----:B------:R-:W-:Y:S02]  /*1f110*/  SEL R134, RZ, 0x1000000, !P3 ;  /* 0x01000000ff867807 */ /* 0x000fe40005800000 */
[----:B------:R-:W-:Y:S02]  /*1f120*/  SEL R126, RZ, 0x10000, !P4 ;  /* 0x00010000ff7e7807 */ /* 0x000fe40006000000 */
[----:B------:R-:W-:Y:S02]  /*1f130*/  SEL R125, RZ, 0x100, !P5 ;  /* 0x00000100ff7d7807 */ /* 0x000fe40006800000 */
[----:B------:R-:W-:Y:S02]  /*1f140*/  LOP3.LUT P6, RZ, R9, 0x10, RZ, 0xc0, !PT ;  /* 0x0000001009ff7812 */ /* 0x000fe400078cc0ff */
[----:B------:R-:W-:-:S02]  /*1f150*/  LOP3.LUT R125, R125, R134, R126, 0xfe, !PT ;  /* 0x000000867d7d7212 */ /* 0x000fc400078efe7e */
[----:B------:R-:W-:Y:S01]  /*1f160*/  SEL R174, RZ, 0x1, !P2 ;  /* 0x00000001ffae7807 */ /* 0x000fe20005000000 */
[----:B-1----:R-:W-:Y:S01]  /*1f170*/  IMAD.WIDE.U32 R104, R116, 0x8, R166 ;  /* 0x0000000874687825 */ /* 0x002fe200078e00a6 */
[----:B------:R-:W-:Y:S02]  /*1f180*/  SEL R126, RZ, 0x1, !P6 ;  /* 0x00000001ff7e7807 */ /* 0x000fe40007000000 */
[----:B------:R-:W-:Y:S02]  /*1f190*/  LOP3.LUT R175, R175, R174, RZ, 0xfc, !PT ;  /* 0x000000aeafaf7212 */ /* 0x000fe400078efcff */
[----:B------:R-:W-:-:S05]  /*1f1a0*/  LOP3.LUT R174, R125, R126, RZ, 0xfc, !PT ;  /* 0x0000007e7dae7212 */ /* 0x000fca00078efcff */
[----:B------:R1:W-:Y:S01]  /*1f1b0*/  STG.E.64 desc[UR8][R104.64], R174 ;  /* 0x000000ae68007986 */ /* 0x0003e2000c101b08 */
[----:B------:R-:W-:Y:S05]  /*1f1c0*/  @!P0 BRA `(.L_x_3290) ;  /* 0x0000000000508947 */ /* 0x000fea0003800000 */
[----:B-1----:R-:W-:Y:S01]  /*1f1d0*/  IMAD.U32 R104, R2, 0x10000, RZ ;  /* 0x0001000002687824 */ /* 0x002fe200078e00ff */
[----:B------:R-:W-:Y:S02]  /*1f1e0*/  PRMT R107, R3, 0x7104, RZ ;  /* 0x00007104036b7816 */ /* 0x000fe400000000ff */
[----:B------:R-:W-:Y:S02]  /*1f1f0*/  LOP3.LUT R176, R5, 0xff, RZ, 0xc0, !PT ;  /* 0x000000ff05b07812 */ /* 0x000fe400078ec0ff */
[----:B------:R-:W-:Y:S02]  /*1f200*/  LOP3.LUT R105, R104, 0xff0000, RZ, 0xc0, !PT ;  /* 0x00ff000068697812 */ /* 0x000fe400078ec0ff */
[----:B------:R-:W-:Y:S01]  /*1f210*/  LOP3.LUT R104, R0, 0xffff, RZ, 0xc0, !PT ;  /* 0x0000ffff00687812 */ /* 0x000fe200078ec0ff */
[----:B------:R-:W-:Y:S01]  /*1f220*/  IMAD.WIDE.U32 R176, R176, 0x1000000, RZ ;  /* 0x01000000b0b07825 */ /* 0x000fe200078e00ff */
[----:B------:R-:W-:Y:S02]  /*1f230*/  LOP3.LUT R174, R6, 0xff, RZ, 0xc0, !PT ;  /* 0x000000ff06ae7812 */ /* 0x000fe400078ec0ff */
[----:B------:R-:W-:-:S02]  /*1f240*/  PRMT R106, R105, 0x4210, R104 ;  /* 0x00004210696a7816 */ /* 0x000fc40000000068 */
[----:B------:R-:W1:Y:S01]  /*1f250*/  LDC.64 R104, c[0x0][0x3b8] ;  /* 0x0000ee00ff687b82 */ /* 0x000e620000000a00 */
[----:B------:R-:W-:Y:S01]  /*1f260*/  IMAD.WIDE.U32 R174, R174, 0x10000, RZ ;  /* 0x00010000aeae7825 */ /* 0x000fe200078e00ff */
[----:B------:R-:W-:Y:S02]  /*1f270*/  LOP3.LUT R107, R106, 0xff00, R107, 0xf8, !PT ;  /* 0x0000ff006a6b7812 */ /* 0x000fe400078ef86b */
[----:B------:R-:W-:Y:S02]  /*1f280*/  LOP3.LUT R106, R7, 0xff, RZ, 0xc0, !PT ;  /* 0x000000ff076a7812 */ /* 0x000fe400078ec0ff */
[----:B------:R-:W-:-:S03]  /*1f290*/  LOP3.LUT R125, R107, 0xff, R4, 0xf8, !PT ;  /* 0x000000ff6b7d7812 */ /* 0x000fc600078ef804 */
[----:B------:R-:W-:Y:S01]  /*1f2a0*/  IMAD.WIDE.U32 R106, R106, 0x100, RZ ;  /* 0x000001006a6a7825 */ /* 0x000fe200078e00ff */
[----:B------:R-:W-:Y:S02]  /*1f2b0*/  LOP3.LUT R125, R175, R125, R177, 0xfe, !PT ;  /* 0x0000007daf7d7212 */ /* 0x000fe400078efeb1 */
[----:B------:R-:W-:Y:S02]  /*1f2c0*/  LOP3.LUT R175, R106, R176, R174, 0xfe, !PT ;  /* 0x000000b06aaf7212 */ /* 0x000fe400078efeae */
[----:B------:R-:W-:Y:S02]  /*1f2d0*/  LOP3.LUT R107, R125, R107, RZ, 0xfc, !PT ;  /* 0x0000006b7d6b7212 */ /* 0x000fe400078efcff */
[----:B------:R-:W-:Y:S01]  /*1f2e0*/  LOP3.LUT R106, R175, 0xff, R8, 0xf8, !PT ;  /* 0x000000ffaf6a7812 */ /* 0x000fe200078ef808 */
[----:B-1----:R-:W-:-:S05]  /*1f2f0*/  IMAD.WIDE.U32 R104, R116, 0x8, R104 ;  /* 0x0000000874687825 */ /* 0x002fca00078e0068 */
[----:B------:R2:W-:Y:S02]  /*1f300*/  STG.E.64 desc[UR8][R104.64], R106 ;  /* 0x0000006a68007986 */ /* 0x0005e4000c101b08 */
.L_x_3290:
[----:B-12---:R-:W1:Y:S01]  /*1f310*/  @P1 LDC.64 R104, c[0x0][0x3a0] ;  /* 0x0000e800ff681b82 */ /* 0x006e620000000a00 */
[----:B------:R-:W-:-:S05]  /*1f320*/  IADD3 R134, PT, PT, R114, 0x200, RZ ;  /* 0x0000020072867810 */ /* 0x000fca0007ffe0ff */
[----:B0-----:R-:W-:-:S05]  /*1f330*/  @P0 IMAD.WIDE.U32 R172, R134, 0x10, R172 ;  /* 0x0000001086ac0825 */ /* 0x001fca00078e00ac */
[----:B------:R0:W5:Y:S01]  /*1f340*/  @P0 LDG.E.128 R96, desc[UR8][R172.64] ;  /* 0x00000008ac600981 */ /* 0x000162000c1e1d00 */
[----:B-1----:R-:W-:-:S04]  /*1f350*/  @P1 IMAD.WIDE.U32 R174, R134, 0x10, R104 ;  /* 0x0000001086ae1825 */ /* 0x002fc800078e0068 */
[----:B------:R-:W-:Y:S01]  /*1f360*/  IMAD.WIDE.U32 R104, R134, 0x10, R170 ;  /* 0x0000001086687825 */ /* 0x000fe200078e00aa */
[----:B------:R0:W5:Y:S05]  /*1f370*/  @P1 LDG.E.128 R100, desc[UR8][R174.64] ;  /* 0x00000008ae641981 */ /* 0x00016a000c1e1d00 */
[----:B------:R-:W5:Y:S01]  /*1f380*/  LDG.E.128 R104, desc[UR8][R104.64] ;  /* 0x0000000868687981 */ /* 0x000f62000c1e1d00 */
        /* <DEDUP_REMOVED lines=16> */
.L_x_3293:
        /* <DEDUP_REMOVED lines=12> */
.L_x_3294:
        /* <DEDUP_REMOVED lines=42> */
.L_x_3292:
        /* <DEDUP_REMOVED lines=21> */
.L_x_3296:
        /* <DEDUP_REMOVED lines=12> */
.L_x_3297:
        /* <DEDUP_REMOVED lines=40> */
[----:B------:R-:W-:Y:S01]  /*1fc80*/  HFMA2 R4, -RZ, RZ, 0, 0 ;  /* 0x00000000ff047431 */ /* 0x000fe200000001ff */
[----:B------:R-:W-:Y:S01]  /*1fc90*/  MOV R3, R126 ;  /* 0x0000007e00037202 */ /* 0x000fe20000000f00 */
[----:B------:R-:W-:-:S07]  /*1fca0*/  IMAD.MOV.U32 R126, RZ, RZ, R2 ;  /* 0x000000ffff7e7224 */ /* 0x000fce00078e0002 */
.L_x_3295:
        /* <DEDUP_REMOVED lines=24> */
.L_x_3299:
        /* <DEDUP_REMOVED lines=12> */
.L_x_3300:
        /* <DEDUP_REMOVED lines=43> */
.L_x_3298:
        /* <DEDUP_REMOVED lines=21> */
.L_x_3302:
        /* <DEDUP_REMOVED lines=12> */
.L_x_3303:
        /* <DEDUP_REMOVED lines=40> */
[----:B------:R-:W-:Y:S01]  /*20630*/  IMAD.MOV.U32 R3, RZ, RZ, R126 ;  /* 0x000000ffff037224 */ /* 0x000fe200078e007e */
[----:B------:R-:W-:Y:S01]  /*20640*/  MOV R126, R2 ;  /* 0x00000002007e7202 */ /* 0x000fe20000000f00 */
[----:B------:R-:W-:-:S07]  /*20650*/  IMAD.MOV.U32 R4, RZ, RZ, RZ ;  /* 0x000000ffff047224 */ /* 0x000fce00078e00ff */
.L_x_3301:
        /* <DEDUP_REMOVED lines=12> */
[----:B------:R-:W-:Y:S02]  /*20720*/  @!P1 MOV R140, R0 ;  /* 0x00000000008c9202 */ /* 0x000fe40000000f00 */
[----:B------:R-:W-:Y:S02]  /*20730*/  MOV R0, R10 ;  /* 0x0000000a00007202 */ /* 0x000fe40000000f00 */
        /* <DEDUP_REMOVED lines=10> */
.L_x_3305:
        /* <DEDUP_REMOVED lines=12> */
.L_x_3306:
        /* <DEDUP_REMOVED lines=40> */
[----:B------:R-:W-:Y:S01]  /*20b20*/  MOV R126, R2 ;  /* 0x00000002007e7202 */ /* 0x000fe20000000f00 */
[----:B------:R-:W-:Y:S01]  /*20b30*/  IMAD.MOV.U32 R2, RZ, RZ, RZ ;  /* 0x000000ffff027224 */ /* 0x000fe200078e00ff */
[----:B------:R-:W-:-:S07]  /*20b40*/  LOP3.LUT R13, R4, UR32, R3, 0x96, !PT ;  /* 0x00000020040d7c12 */ /* 0x000fce000f8e9603 */
.L_x_3304:
        /* <DEDUP_REMOVED lines=21> */
.L_x_3308:
        /* <DEDUP_REMOVED lines=12> */
.L_x_3309:
        /* <DEDUP_REMOVED lines=38> */
[----:B------:R-:W-:-:S05]  /*20fc0*/  IMAD.WIDE.U32 R2, R2, -0x2daee0ad, RZ ;  /* 0xd2511f5302027825 */ /* 0x000fca00078e00ff */
[----:B------:R-:W-:Y:S01]  /*20fd0*/  LOP3.LUT R13, R4, UR32, R3, 0x96, !PT ;  /* 0x00000020040d7c12 */ /* 0x000fe2000f8e9603 */
[----:B------:R-:W-:Y:S01]  /*20fe0*/  HFMA2 R4, -RZ, RZ, 0, 0 ;  /* 0x00000000ff047431 */ /* 0x000fe200000001ff */
[----:B------:R-:W-:Y:S01]  /*20ff0*/  MOV R3, R126 ;  /* 0x0000007e00037202 */ /* 0x000fe20000000f00 */
[----:B------:R-:W-:-:S07]  /*21000*/  IMAD.MOV.U32 R126, RZ, RZ, R2 ;  /* 0x000000ffff7e7224 */ /* 0x000fce00078e0002 */
.L_x_3307:
        /* <DEDUP_REMOVED lines=9> */
[----:B------:R-:W-:Y:S01]  /*210a0*/  @P1 HADD2.F32 R3, -RZ, R101.H0_H0 ;  /* 0x20000065ff031230 */ /* 0x000fe20000004100 */
[----:B------:R-:W-:-:S04]  /*210b0*/  MOV R2, 0x2 ;  /* 0x0000000200027802 */ /* 0x000fc80000000f00 */
        /* <DEDUP_REMOVED lines=13> */
.L_x_3311:
        /* <DEDUP_REMOVED lines=12> */
.L_x_3312:
        /* <DEDUP_REMOVED lines=43> */
.L_x_3310:
        /* <DEDUP_REMOVED lines=21> */
.L_x_3314:
[----:B------:R-:W-:-:S04]  /*21650*/  VIADD R15, R15, 0x1 ;  /* 0x000000010f0f7836 */ /* 0x000fc80000000000 */
        /* <DEDUP_REMOVED lines=11> */
.L_x_3315:
        /* <DEDUP_REMOVED lines=43> */
.L_x_3313:
[----:B------:R-:W-:Y:S01]  /*219c0*/  I2FP.F32.U32 R3, R3 ;  /* 0x0000000300037245 */ /* 0x000fe20000201000 */
[----:B------:R-:W-:Y:S02]  /*219d0*/  HADD2.F32 R2, -RZ, R97.H1_H1 ;  /* 0x30000061ff027230 */ /* 0x000fe40000004100 */
[----:B------:R-:W-:Y:S02]  /*219e0*/  @P1 HADD2.F32 R144, -RZ, R101.H1_H1 ;  /* 0x30000065ff901230 */ /* 0x000fe40000004100 */
[----:B------:R-:W-:Y:S01]  /*219f0*/  FFMA.FTZ R3, R3, R108, 1.1641532182693481445e-10 ;  /* 0x2f00000003037423 */ /* 0x000fe2000001006c */
[----:B------:R-:W-:Y:S01]  /*21a00*/  FMUL.FTZ R2, R2, UR5 ;  /* 0x0000000502027c20 */ /* 0x000fe20008410000 */
[----:B------:R-:W-:-:S03]  /*21a10*/  IMAD.MOV.U32 R125, RZ, RZ, 0x2 ;  /* 0x00000002ff7d7424 */ /* 0x000fc600078e00ff */
[----:B------:R-:W-:Y:S02]  /*21a20*/  FSETP.GTU.FTZ.AND P2, PT, R3, UR4, PT ;  /* 0x0000000403007c0b */ /* 0x000fe4000bf5c000 */
[----:B------:R-:W-:Y:S02]  /*21a30*/  MOV R3, R10 ;  /* 0x0000000a00037202 */ /* 0x000fe40000000f00 */
        /* <DEDUP_REMOVED lines=16> */
.L_x_3317:
        /* <DEDUP_REMOVED lines=12> */
.L_x_3318:
        /* <DEDUP_REMOVED lines=42> */
[----:B------:R-:W-:-:S07]  /*21ea0*/  MOV R126, R2 ;  /* 0x00000002007e7202 */ /* 0x000fce0000000f00 */
.L_x_3316:
        /* <DEDUP_REMOVED lines=19> */
.L_x_3320:
        /* <DEDUP_REMOVED lines=12> */
.L_x_3321:
        /* <DEDUP_REMOVED lines=43> */
.L_x_3319:
[----:B------:R-:W-:Y:S01]  /*22350*/  I2FP.F32.U32 R3, R3 ;  /* 0x0000000300037245 */ /* 0x000fe20000201000 */
[----:B------:R-:W-:Y:S01]  /*22360*/  HADD2.F32 R2, -RZ, R98.H0_H0 ;  /* 0x20000062ff027230 */ /* 0x000fe20000004100 */
[----:B------:R-:W-:-:S03]  /*22370*/  MOV R125, 0x2 ;  /* 0x00000002007d7802 */ /* 0x000fc60000000f00 */
        /* <DEDUP_REMOVED lines=22> */
.L_x_3323:
        /* <DEDUP_REMOVED lines=12> */
.L_x_3324:
        /* <DEDUP_REMOVED lines=43> */
.L_x_3322:
        /* <DEDUP_REMOVED lines=19> */
.L_x_3326:
        /* <DEDUP_REMOVED lines=12> */
.L_x_3327:
        /* <DEDUP_REMOVED lines=43> */
.L_x_3325:
[----:B------:R-:W-:Y:S01]  /*22cf0*/  I2FP.F32.U32 R3, R3 ;  /* 0x0000000300037245 */ /* 0x000fe20000201000 */
[----:B------:R-:W-:Y:S02]  /*22d00*/  HADD2.F32 R125, -RZ, R98.H1_H1 ;  /* 0x30000062ff7d7230 */ /* 0x000fe40000004100 */
[----:B------:R-:W-:Y:S02]  /*22d10*/  IMAD.MOV.U32 R127, RZ, RZ, 0x2 ;  /* 0x00000002ff7f7424 */ /* 0x000fe400078e00ff */
[----:B------:R-:W-:Y:S01]  /*22d20*/  FFMA.FTZ R3, R3, R108, 1.1641532182693481445e-10 ;  /* 0x2f00000003037423 */ /* 0x000fe2000001006c */
[----:B------:R-:W-:-:S04]  /*22d30*/  FMUL.FTZ R125, R125, UR5 ;  /* 0x000000057d7d7c20 */ /* 0x000fc80008410000 */
[----:B------:R-:W-:-:S04]  /*22d40*/  FSETP.GTU.FTZ.AND P4, PT, R3, UR4, PT ;  /* 0x0000000403007c0b */ /* 0x000fc8000bf9c000 */
[----:B------:R-:W-:Y:S02]  /*22d50*/  FSEL R125, R125, RZ, !P4 ;  /* 0x000000ff7d7d7208 */ /* 0x000fe40006000000 */
[----:B------:R-:W-:Y:S02]  /*22d60*/  SEL R3, RZ, 0x1, P4 ;  /* 0x00000001ff037807 */ /* 0x000fe40002000000 */
[----:B------:R-:W-:Y:S01]  /*22d70*/  ISETP.NE.AND P4, PT, R2, 0x1, PT ;  /* 0x000000010200780c */ /* 0x000fe20003f85270 */
[----:B------:R-:W-:Y:S01]  /*22d80*/  FADD.FTZ R106, R106, R125 ;  /* 0x0000007d6a6a7221 */ /* 0x000fe20000010000 */
[----:B------:R-:W-:-:S05]  /*22d90*/  @P1 HADD2.F32 R125, -RZ, R102.H1_H1 ;  /* 0x30000066ff7d1230 */ /* 0x000fca0000004100 */
        /* <DEDUP_REMOVED lines=13> */
.L_x_3329:
[----:B------:R-:W-:-:S04]  /*22e70*/  VIADD R15, R15, 0x1 ;  /* 0x000000010f0f7836 */ /* 0x000fc80000000000 */
[C---:B0-----:R-:W-:Y:S01]  /*22e80*/  IMAD.WIDE.U32 R172, R15.reuse, -0x2daee0ad, RZ ;  /* 0xd2511f530fac7825 */ /* 0x041fe200078e00ff */
        /* <DEDUP_REMOVED lines=10> */
.L_x_3330:
[----:B------:R-:W-:Y:S01]  /*22f30*/  LOP3.LUT R170, R11, UR11, R173, 0x96, !PT ;  /* 0x0000000b0baa7c12 */ /* 0x000fe2000f8e96ad */
[----:B------:R-:W-:-:S04]  /*22f40*/  IMAD.WIDE.U32 R12, R124, -0x326172a9, RZ ;  /* 0xcd9e8d577c0c7825 */ /* 0x000fc800078e00ff */
[----:B------:R-:W-:Y:S01]  /*22f50*/  IMAD.WIDE.U32 R170, R170, -0x326172a9, RZ ;  /* 0xcd9e8d57aaaa7825 */ /* 0x000fe200078e00ff */
[----:B------:R-:W-:-:S03]  /*22f60*/  LOP3.LUT R13, R14, UR10, R13, 0x96, !PT ;  /* 0x0000000a0e0d7c12 */ /* 0x000fc6000f8e960d */
[----:B------:R-:W-:Y:S01]  /*22f70*/  IMAD.MOV.U32 R125, RZ, RZ, R126 ;  /* 0x000000ffff7d7224 */ /* 0x000fe200078e007e */
[----:B------:R-:W-:Y:S01]  /*22f80*/  LOP3.LUT R173, R12, UR34, R171, 0x96, !PT ;  /* 0x000000220cad7c12 */ /* 0x000fe2000f8e96ab */
[----:B------:R-:W-:-:S04]  /*22f90*/  IMAD.WIDE.U32 R12, R13, -0x2daee0ad, RZ ;  /* 0xd2511f530d0c7825 */ /* 0x000fc800078e00ff */
        /* <DEDUP_REMOVED lines=34> */
[----:B------:R-:W-:Y:S02]  /*231c0*/  LOP3.LUT R13, R172, UR32, R171, 0x96, !PT ;  /* 0x00000020ac0d7c12 */ /* 0x000fe4000f8e96ab */
[----:B------:R-:W-:-:S07]  /*231d0*/  MOV R126, R170 ;  /* 0x000000aa007e7202 */ /* 0x000fce0000000f00 */
.L_x_3328:
        /* <DEDUP_REMOVED lines=19> */
.L_x_3332:
[----:B------:R-:W-:-:S04]  /*23310*/  IADD3 R15, PT, PT, R15, 0x1, RZ ;  /* 0x000000010f0f7810 */ /* 0x000fc80007ffe0ff */
[C---:B------:R-:W-:Y:S01]  /*23320*/  ISETP.NE.AND P5, PT, R15.reuse, RZ, PT ;  /* 0x000000ff0f00720c */ /* 0x040fe20003fa5270 */
[----:B0-----:R-:W-:-:S12]  /*23330*/  IMAD.WIDE.U32 R172, R15, -0x2daee0ad, RZ ;  /* 0xd2511f530fac7825 */ /* 0x001fd800078e00ff */
        /* <DEDUP_REMOVED lines=9> */
.L_x_3333:
[----:B------:R-:W-:Y:S01]  /*233d0*/  LOP3.LUT R170, R11, UR11, R173, 0x96, !PT ;  /* 0x0000000b0baa7c12 */ /* 0x000fe2000f8e96ad */
[----:B------:R-:W-:-:S04]  /*233e0*/  IMAD.WIDE.U32 R12, R124, -0x326172a9, RZ ;  /* 0xcd9e8d577c0c7825 */ /* 0x000fc800078e00ff */
[----:B------:R-:W-:Y:S01]  /*233f0*/  HFMA2 R150, -RZ, RZ, 0, 0 ;  /* 0x00000000ff967431 */ /* 0x000fe200000001ff */
[----:B------:R-:W-:Y:S01]  /*23400*/  MOV R125, R126 ;  /* 0x0000007e007d7202 */ /* 0x000fe20000000f00 */
        /* <DEDUP_REMOVED lines=36> */
[----:B------:R-:W-:-:S04]  /*23650*/  IMAD.WIDE.U32 R170, R13, -0x2daee0ad, RZ ;  /* 0xd2511f530daa7825 */ /* 0x000fc800078e00ff */
[----:B------:R-:W-:Y:S01]  /*23660*/  IMAD.MOV.U32 R126, RZ, RZ, R170 ;  /* 0x000000ffff7e7224 */ /* 0x000fe200078e00aa */
[----:B------:R-:W-:-:S07]  /*23670*/  LOP3.LUT R13, R172, UR32, R171, 0x96, !PT ;  /* 0x00000020ac0d7c12 */ /* 0x000fce000f8e96ab */
.L_x_3331:
        /* <DEDUP_REMOVED lines=25> */
.L_x_3335:
        /* <DEDUP_REMOVED lines=12> */
.L_x_3336:
        /* <DEDUP_REMOVED lines=36> */
[----:B------:R-:W-:-:S05]  /*23b10*/  LOP3.LUT R170, R170, UR31, R13, 0x96, !PT ;  /* 0x0000001faaaa7c12 */ /* 0x000fca000f8e960d */
[----:B------:R-:W-:-:S05]  /*23b20*/  IMAD.WIDE.U32 R170, R170, -0x2daee0ad, RZ ;  /* 0xd2511f53aaaa7825 */ /* 0x000fca00078e00ff */
[----:B------:R-:W-:Y:S02]  /*23b30*/  LOP3.LUT R13, R172, UR32, R171, 0x96, !PT ;  /* 0x00000020ac0d7c12 */ /* 0x000fe4000f8e96ab */
[----:B------:R-:W-:Y:S01]  /*23b40*/  MOV R126, R170 ;  /* 0x000000aa007e7202 */ /* 0x000fe20000000f00 */
[----:B------:R-:W-:-:S04]  /*23b50*/  IMAD.WIDE.U32 R170, R10, -0x326172a9, RZ ;  /* 0xcd9e8d570aaa7825 */ /* 0x000fc800078e00ff */
[----:B------:R-:W-:Y:S01]  /*23b60*/  IMAD.MOV.U32 R10, RZ, RZ, R170 ;  /* 0x000000ffff0a7224 */ /* 0x000fe200078e00aa */
[----:B------:R-:W-:-:S07]  /*23b70*/  LOP3.LUT R12, R12, UR36, R171, 0x96, !PT ;  /* 0x000000240c0c7c12 */ /* 0x000fce000f8e96ab */
.L_x_3334:
[----:B------:R-:W-:Y:S01]  /*23b80*/  I2FP.F32.U32 R125, R125 ;  /* 0x0000007d007d7245 */ /* 0x000fe20000201000 */
[----:B------:R-:W-:Y:S01]  /*23b90*/  HADD2.F32 R107, -RZ, R107.H1_H1 ;  /* 0x3000006bff6b7230 */ /* 0x000fe20000004100 */
[----:B------:R-:W-:-:S03]  /*23ba0*/  ISETP.NE.AND P6, PT, R154, 0x1, PT ;  /* 0x000000019a00780c */ /* 0x000fc60003fc5270 */
[----:B------:R-:W-:Y:S01]  /*23bb0*/  FFMA.FTZ R125, R125, R108, 1.1641532182693481445e-10 ;  /* 0x2f0000007d7d7423 */ /* 0x000fe2000001006c */
[----:B------:R-:W-:-:S04]  /*23bc0*/  FMUL.FTZ R107, R107, UR5 ;  /* 0x000000056b6b7c20 */ /* 0x000fc80008410000 */
[----:B------:R-:W-:Y:S01]  /*23bd0*/  FSETP.GTU.FTZ.AND P5, PT, R125, UR4, PT ;  /* 0x000000047d007c0b */ /* 0x000fe2000bfbc000 */
[----:B------:R-:W-:-:S03]  /*23be0*/  IMAD.MOV.U32 R125, RZ, RZ, 0x2 ;  /* 0x00000002ff7d7424 */ /* 0x000fc600078e00ff */
[----:B------:R-:W-:Y:S02]  /*23bf0*/  FSEL R150, R107, RZ, !P5 ;  /* 0x000000ff6b967208 */ /* 0x000fe40006800000 */
[----:B------:R-:W-:Y:S02]  /*23c00*/  PLOP3.LUT P5, PT, P5, PT, PT, 0x8, 0x80 ;  /* 0x000000000080781c */ /* 0x000fe40002fae170 */
[----:B------:R-:W-:Y:S01]  /*23c10*/  MOV R107, R10 ;  /* 0x0000000a006b7202 */ /* 0x000fe20000000f00 */
[----:B------:R-:W-:Y:S10]  /*23c20*/  @!P6 BRA `(.L_x_3337) ;  /* 0x000000040004e947 */ /* 0x000ff40003800000 */
        /* <DEDUP_REMOVED lines=8> */
.L_x_3338:
[----:B------:R-:W-:-:S04]  /*23cb0*/  VIADD R15, R15, 0x1 ;  /* 0x000000010f0f7836 */ /* 0x000fc80000000000 */
[C---:B0-----:R-:W-:Y:S01]  /*23cc0*/  IMAD.WIDE.U32 R172, R15.reuse, -0x2daee0ad, RZ ;  /* 0xd2511f530fac7825 */ /* 0x041fe200078e00ff */
[----:B------:R-:W-:-:S13]  /*23cd0*/  ISETP.NE.AND P6, PT, R15, RZ, PT ;  /* 0x000000ff0f00720c */ /* 0x000fda0003fc5270 */
[----:B------:R-:W-:Y:S05]  /*23ce0*/  @P6 BRA `(.L_x_3339) ;  /* 0x0000000000286947 */ /* 0x000fea0003800000 */
[----:B------:R-:W-:Y:S02]  /*23cf0*/  IADD3 R14, PT, PT, R14, 0x1, RZ ;  /* 0x000000010e0e7810 */ /* 0x000fe40007ffe0ff */
[----:B------:R-:W-:Y:S02]  /*23d00*/  P2R R10, PR, RZ, 0x1 ;  /* 0x00000001ff0a7803 */ /* 0x000fe40000000000 */
        /* <DEDUP_REMOVED lines=8> */
.L_x_3339:
        /* <DEDUP_REMOVED lines=37> */
[----:B------:R-:W-:-:S04]  /*23fe0*/  IMAD.WIDE.U32 R170, R170, -0x2daee0ad, RZ ;  /* 0xd2511f53aaaa7825 */ /* 0x000fc800078e00ff */
[----:B------:R-:W-:Y:S01]  /*23ff0*/  IMAD.MOV.U32 R126, RZ, RZ, R170 ;  /* 0x000000ffff7e7224 */ /* 0x000fe200078e00aa */
[----:B------:R-:W-:Y:S01]  /*24000*/  LOP3.LUT R13, R172, UR32, R171, 0x96, !PT ;  /* 0x00000020ac0d7c12 */ /* 0x000fe2000f8e96ab */
[----:B------:R-:W-:-:S05]  /*24010*/  IMAD.WIDE.U32 R170, R10, -0x326172a9, RZ ;  /* 0xcd9e8d570aaa7825 */ /* 0x000fca00078e00ff */
[----:B------:R-:W-:Y:S02]  /*24020*/  LOP3.LUT R12, R12, UR36, R171, 0x96, !PT ;  /* 0x000000240c0c7c12 */ /* 0x000fe4000f8e96ab */
[----:B------:R-:W-:-:S07]  /*24030*/  MOV R10, R170 ;  /* 0x000000aa000a7202 */ /* 0x000fce0000000f00 */
.L_x_3337:
[----:B------:R-:W-:Y:S02]  /*24040*/  I2FP.F32.U32 R107, R107 ;  /* 0x0000006b006b7245 */ /* 0x000fe40000201000 */
[----:B------:R-:W-:Y:S02]  /*24050*/  PRMT R105, R0, 0x5410, R105 ;  /* 0x0000541000697816 */ /* 0x000fe40000000069 */
[----:B------:R-:W-:Y:S01]  /*24060*/  PRMT R106, R152, 0x5410, R106 ;  /* 0x00005410986a7816 */ /* 0x000fe2000000006a */
[----:B------:R-:W-:Y:S01]  /*24070*/  FFMA.FTZ R107, R107, R108, 1.1641532182693481445e-10 ;  /* 0x2f0000006b6b7423 */ /* 0x000fe2000001006c */
[----:B------:R-:W-:Y:S01]  /*24080*/  HADD2.F32 R108, -RZ, R99.H1_H1 ;  /* 0x30000063ff6c7230 */ /* 0x000fe20000004100 */
[----:B------:R-:W-:-:S03]  /*24090*/  PRMT R104, R110, 0x5410, R104 ;  /* 0x000054106e687816 */ /* 0x000fc60000000068 */
[----:B------:R-:W-:Y:S01]  /*240a0*/  FSETP.GTU.FTZ.AND P6, PT, R107, UR4, PT ;  /* 0x000000046b007c0b */ /* 0x000fe2000bfdc000 */
[----:B------:R-:W-:-:S05]  /*240b0*/  FMUL.FTZ R108, R108, UR5 ;  /* 0x000000056c6c7c20 */ /* 0x000fca0008410000 */
[----:B------:R-:W-:Y:S02]  /*240c0*/  FSEL R107, R108, RZ, !P6 ;  /* 0x000000ff6c6b7208 */ /* 0x000fe40007000000 */
[----:B------:R-:W-:-:S03]  /*240d0*/  SEL R108, RZ, 0x1, P6 ;  /* 0x00000001ff6c7807 */ /* 0x000fc60003000000 */
[----:B------:R-:W-:Y:S01]  /*240e0*/  FADD.FTZ R107, R150, R107 ;  /* 0x0000006b966b7221 */ /* 0x000fe20000010000 */
[----:B------:R-:W-:Y:S01]  /*240f0*/  @P1 HADD2.F32 R150, -RZ, R103.H1_H1 ;  /* 0x30000067ff961230 */ /* 0x000fe20000004100 */
[----:B------:R-:W-:-:S04]  /*24100*/  PRMT R0, R108, 0x7610, R0 ;  /* 0x000076106c007816 */ /* 0x000fc80000000000 */
[----:B------:R-:W-:Y:S01]  /*24110*/  @P1 FADD.FTZ R150, R150, R107 ;  /* 0x0000006b96961221 */ /* 0x000fe20000010000 */
[----:B------:R-:W-:-:S04]  /*24120*/  @!P1 MOV R150, R107 ;  /* 0x0000006b00969202 */ /* 0x000fc80000000f00 */
[----:B------:R-:W-:-:S04]  /*24130*/  F2FP.F16.F32.PACK_AB R107, RZ, R150 ;  /* 0x00000096ff6b723e */ /* 0x000fc800000000ff */
[----:B------:R-:W-:Y:S01]  /*24140*/  PRMT R107, R127, 0x5410, R107 ;  /* 0x000054107f6b7816 */ /* 0x000fe2000000006b */
[----:B------:R-:W-:Y:S06]  /*24150*/  BRA `(.L_x_3340) ;  /* 0x0000002400d87947 */ /* 0x000fec0003800000 */
.L_x_3291:
        /* <DEDUP_REMOVED lines=9> */
[----:B------:R-:W-:Y:S01]  /*241f0*/  @P2 VIADD R138, R127, 0x1 ;  /* 0x000000017f8a2836 */ /* 0x000fe20000000000 */
[----:B------:R-:W-:Y:S01]  /*24200*/  @!P2 MOV R126, R110 ;  /* 0x0000006e007ea202 */ /* 0x000fe20000000f00 */
[----:B------:R-:W-:Y:S01]  /*24210*/  @P2 IMAD.MOV.U32 R126, RZ, RZ, R110 ;  /* 0x000000ffff7e2224 */ /* 0x000fe200078e006e */
[----:B------:R-:W-:Y:S01]  /*24220*/  @!P2 MOV R125, R13 ;  /* 0x0000000d007da202 */ /* 0x000fe20000000f00 */
[----:B------:R-:W-:Y:S01]  /*24230*/  @P2 IMAD.MOV.U32 R125, RZ, RZ, R12 ;  /* 0x000000ffff7d2224 */ /* 0x000fe200078e000c */
[----:B------:R-:W-:Y:S06]  /*24240*/  BRA `(.L_x_3341) ;  /* 0x0000000000d87947 */ /* 0x000fec0003800000 */
.L_x_3342:
        /* <DEDUP_REMOVED lines=12> */
.L_x_3343:
[----:B------:R-:W-:Y:S01]  /*24310*/  LOP3.LUT R126, R11, UR11, R171, 0x96, !PT ;  /* 0x0000000b0b7e7c12 */ /* 0x000fe2000f8e96ab */
[----:B------:R-:W-:Y:S01]  /*24320*/  IMAD.WIDE.U32 R12, R124, -0x326172a9, RZ ;  /* 0xcd9e8d577c0c7825 */ /* 0x000fe200078e00ff */
[----:B------:R-:W-:-:S03]  /*24330*/  MOV R125, R110 ;  /* 0x0000006e007d7202 */ /* 0x000fc60000000f00 */
        /* <DEDUP_REMOVED lines=38> */
[----:B------:R-:W-:-:S07]  /*245a0*/  LOP3.LUT R13, R170, UR32, R127, 0x96, !PT ;  /* 0x00000020aa0d7c12 */ /* 0x000fce000f8e967f */
.L_x_3341:
        /* <DEDUP_REMOVED lines=24> */
.L_x_3345:
        /* <DEDUP_REMOVED lines=12> */
.L_x_3346:
        /* <DEDUP_REMOVED lines=43> */
.L_x_3344:
        /* <DEDUP_REMOVED lines=24> */
.L_x_3348:
        /* <DEDUP_REMOVED lines=12> */
.L_x_3349:
        /* <DEDUP_REMOVED lines=43> */
.L_x_3347:
[----:B------:R-:W-:Y:S01]  /*24f90*/  I2FP.F32.U32 R125, R125 ;  /* 0x0000007d007d7245 */ /* 0x000fe20000201000 */
[----:B------:R-:W-:Y:S01]  /*24fa0*/  HFMA2 R142, -RZ, RZ, 0, 1.1920928955078125e-07 ;  /* 0x00000002ff8e7431 */ /* 0x000fe200000001ff */
[----:B------:R-:W-:Y:S02]  /*24fb0*/  ISETP.NE.AND P3, PT, R144, 0x1, PT ;  /* 0x000000019000780c */ /* 0x000fe40003f65270 */
[----:B------:R-:W-:Y:S01]  /*24fc0*/  LOP3.LUT R9, R9, 0xfffffffb, RZ, 0xc0, !PT ;  /* 0xfffffffb09097812 */ /* 0x000fe200078ec0ff */
[----:B------:R-:W-:-:S05]  /*24fd0*/  FFMA.FTZ R125, R125, R108, 1.1641532182693481445e-10 ;  /* 0x2f0000007d7d7423 */ /* 0x000fca000001006c */
[----:B------:R-:W-:Y:S01]  /*24fe0*/  FSETP.GTU.FTZ.AND P2, PT, R125, UR4, PT ;  /* 0x000000047d007c0b */ /* 0x000fe2000bf5c000 */
[----:B------:R-:W-:-:S05]  /*24ff0*/  HADD2.F32 R125, -RZ, R105.H0_H0 ;  /* 0x20000069ff7d7230 */ /* 0x000fca0000004100 */
[----:B------:R-:W-:-:S05]  /*25000*/  FMUL.FTZ R125, R125, UR5 ;  /* 0x000000057d7d7c20 */ /* 0x000fca0008410000 */
[----:B------:R-:W-:Y:S01]  /*25010*/  FSEL R138, R125, RZ, !P2 ;  /* 0x000000ff7d8a7208 */ /* 0x000fe20005000000 */
[----:B------:R-:W-:Y:S01]  /*25020*/  @P1 HADD2.F32 R125, -RZ, R101.H0_H0 ;  /* 0x20000065ff7d1230 */ /* 0x000fe20000004100 */
[----:B------:R-:W-:-:S04]  /*25030*/  PLOP3.LUT P2, PT, P2, PT, PT, 0x8, 0x80 ;  /* 0x000000000080781c */ /* 0x000fc8000174e170 */
[----:B------:R-:W-:Y:S01]  /*25040*/  @P1 FADD.FTZ R138, R125, R138 ;  /* 0x0000008a7d8a1221 */ /* 0x000fe20000010000 */
[----:B------:R-:W-:-:S04]  /*25050*/  IMAD.MOV.U32 R125, RZ, RZ, R10 ;  /* 0x000000ffff7d7224 */ /* 0x000fc800078e000a */
[----:B------:R-:W-:-:S04]  /*25060*/  F2FP.F16.F32.PACK_AB R127, RZ, R138 ;  /* 0x0000008aff7f723e */ /* 0x000fc800000000ff */
        /* <DEDUP_REMOVED lines=10> */
.L_x_3351:
        /* <DEDUP_REMOVED lines=12> */
.L_x_3352:
        /* <DEDUP_REMOVED lines=43> */
.L_x_3350:
        /* <DEDUP_REMOVED lines=9> */
[----:B------:R-:W-:Y:S01]  /*25510*/  FSEL R144, R105, RZ, !P3 ;  /* 0x000000ff69907208 */ /* 0x000fe20005800000 */
[----:B------:R-:W-:Y:S01]  /*25520*/  @P1 HADD2.F32 R105, -RZ, R101.H1_H1 ;  /* 0x30000065ff691230 */ /* 0x000fe20000004100 */
[----:B------:R-:W-:-:S04]  /*25530*/  PLOP3.LUT P3, PT, P3, PT, PT, 0x8, 0x80 ;  /* 0x000000000080781c */ /* 0x000fc80001f6e170 */
[----:B------:R-:W-:-:S05]  /*25540*/  @P1 FADD.FTZ R144, R105, R144 ;  /* 0x0000009069901221 */ /* 0x000fca0000010000 */
[----:B------:R-:W-:-:S04]  /*25550*/  F2FP.F16.F32.PACK_AB R105, RZ, R144 ;  /* 0x00000090ff69723e */ /* 0x000fc800000000ff */
        /* <DEDUP_REMOVED lines=10> */
.L_x_3354:
        /* <DEDUP_REMOVED lines=12> */
.L_x_3355:
        /* <DEDUP_REMOVED lines=43> */
.L_x_3353:
[----:B------:R-:W-:Y:S01]  /*25970*/  I2FP.F32.U32 R125, R125 ;  /* 0x0000007d007d7245 */ /* 0x000fe20000201000 */
[----:B------:R-:W-:Y:S01]  /*25980*/  HFMA2 R146, -RZ, RZ, 0, 1.1920928955078125e-07 ;  /* 0x00000002ff927431 */ /* 0x000fe200000001ff */
[----:B------:R-:W-:-:S03]  /*25990*/  ISETP.NE.AND P3, PT, R148, 0x1, PT ;  /* 0x000000019400780c */ /* 0x000fc60003f65270 */
        /* <DEDUP_REMOVED lines=19> */
.L_x_3357:
        /* <DEDUP_REMOVED lines=12> */
.L_x_3358:
        /* <DEDUP_REMOVED lines=12> */
[----:B------:R-:W-:-:S05]  /*25c50*/  LOP3.LUT R170, R170, UR39, R13, 0x96, !PT ;  /* 0x00000027aaaa7c12 */ /* 0x000fca000f8e960d */
        /* <DEDUP_REMOVED lines=24> */
[----:B------:R-:W-:-:S04]  /*25de0*/  IMAD.WIDE.U32 R170, R170, -0x2daee0ad, RZ ;  /* 0xd2511f53aaaa7825 */ /* 0x000fc800078e00ff */
[----:B------:R-:W-:Y:S01]  /*25df0*/  IMAD.MOV.U32 R126, RZ, RZ, R170 ;  /* 0x000000ffff7e7224 */ /* 0x000fe200078e00aa */
[----:B------:R-:W-:Y:S01]  /*25e00*/  LOP3.LUT R13, R172, UR32, R171, 0x96, !PT ;  /* 0x00000020ac0d7c12 */ /* 0x000fe2000f8e96ab */
[----:B------:R-:W-:-:S04]  /*25e10*/  IMAD.WIDE.U32 R172, R173, -0x326172a9, RZ ;  /* 0xcd9e8d57adac7825 */ /* 0x000fc800078e00ff */
[----:B------:R-:W-:Y:S01]  /*25e20*/  IMAD.MOV.U32 R10, RZ, RZ, R172 ;  /* 0x000000ffff0a7224 */ /* 0x000fe200078e00ac */
[----:B------:R-:W-:-:S07]  /*25e30*/  LOP3.LUT R12, R12, UR36, R173, 0x96, !PT ;  /* 0x000000240c0c7c12 */ /* 0x000fce000f8e96ad */
.L_x_3356:
        /* <DEDUP_REMOVED lines=22> */
.L_x_3360:
        /* <DEDUP_REMOVED lines=12> */
.L_x_3361:
        /* <DEDUP_REMOVED lines=39> */
[----:B------:R-:W-:Y:S01]  /*262d0*/  IMAD.WIDE.U32 R172, R173, -0x326172a9, RZ ;  /* 0xcd9e8d57adac7825 */ /* 0x000fe200078e00ff */
[----:B------:R-:W-:-:S04]  /*262e0*/  MOV R126, R170 ;  /* 0x000000aa007e7202 */ /* 0x000fc80000000f00 */
[----:B------:R-:W-:Y:S02]  /*262f0*/  LOP3.LUT R12, R12, UR36, R173, 0x96, !PT ;  /* 0x000000240c0c7c12 */ /* 0x000fe4000f8e96ad */
[----:B------:R-:W-:-:S07]  /*26300*/  MOV R10, R172 ;  /* 0x000000ac000a7202 */ /* 0x000fce0000000f00 */
.L_x_3359:
[----:B------:R-:W-:Y:S01]  /*26310*/  I2FP.F32.U32 R125, R125 ;  /* 0x0000007d007d7245 */ /* 0x000fe20000201000 */
[----:B------:R-:W-:Y:S01]  /*26320*/  HADD2.F32 R146, -RZ, R107.H0_H0 ;  /* 0x2000006bff927230 */ /* 0x000fe20000004100 */
[----:B------:R-:W-:Y:S01]  /*26330*/  ISETP.NE.AND P5, PT, R156, 0x1, PT ;  /* 0x000000019c00780c */ /* 0x000fe20003fa5270 */
[----:B------:R-:W-:Y:S02]  /*26340*/  IMAD.MOV.U32 R150, RZ, RZ, R10 ;  /* 0x000000ffff967224 */ /* 0x000fe400078e000a */
[----:B------:R-:W-:Y:S01]  /*26350*/  FFMA.FTZ R125, R125, R108, 1.1641532182693481445e-10 ;  /* 0x2f0000007d7d7423 */ /* 0x000fe2000001006c */
[----:B------:R-:W-:-:S04]  /*26360*/  FMUL.FTZ R146, R146, UR5 ;  /* 0x0000000592927c20 */ /* 0x000fc80008410000 */
[----:B------:R-:W-:Y:S01]  /*26370*/  FSETP.GTU.FTZ.AND P4, PT, R125, UR4, PT ;  /* 0x000000047d007c0b */ /* 0x000fe2000bf9c000 */
[----:B------:R-:W-:-:S03]  /*26380*/  @P1 HADD2.F32 R125, -RZ, R103.H0_H0 ;  /* 0x20000067ff7d1230 */ /* 0x000fc60000004100 */
        /* <DEDUP_REMOVED lines=14> */
.L_x_3363:
        /* <DEDUP_REMOVED lines=12> */
.L_x_3364:
        /* <DEDUP_REMOVED lines=43> */
.L_x_3362:
[----:B------:R-:W-:Y:S01]  /*267e0*/  I2FP.F32.U32 R171, R150 ;  /* 0x0000009600ab7245 */ /* 0x000fe20000201000 */
[----:B------:R-:W-:Y:S01]  /*267f0*/  HADD2.F32 R107, -RZ, R107.H1_H1 ;  /* 0x3000006bff6b7230 */ /* 0x000fe20000004100 */
[----:B------:R-:W-:Y:S02]  /*26800*/  PRMT R106, R154, 0x5410, R106 ;  /* 0x000054109a6a7816 */ /* 0x000fe4000000006a */
[----:B------:R-:W-:Y:S01]  /*26810*/  PRMT R105, R127, 0x5410, R105 ;  /* 0x000054107f697816 */ /* 0x000fe20000000069 */
[----:B------:R-:W-:Y:S01]  /*26820*/  FFMA.FTZ R171, R171, R108, 1.1641532182693481445e-10 ;  /* 0x2f000000abab7423 */ /* 0x000fe2000001006c */
[----:B------:R-:W-:Y:S01]  /*26830*/  FMUL.FTZ R107, R107, UR5 ;  /* 0x000000056b6b7c20 */ /* 0x000fe20008410000 */
[----:B------:R-:W-:-:S03]  /*26840*/  PRMT R104, R110, 0x5410, R104 ;  /* 0x000054106e687816 */ /* 0x000fc60000000068 */
[----:B------:R-:W-:-:S04]  /*26850*/  FSETP.GTU.FTZ.AND P5, PT, R171, UR4, PT ;  /* 0x00000004ab007c0b */ /* 0x000fc8000bfbc000 */
[----:B------:R-:W-:Y:S01]  /*26860*/  FSEL R150, R107, RZ, !P5 ;  /* 0x000000ff6b967208 */ /* 0x000fe20006800000 */
[----:B------:R-:W-:Y:S01]  /*26870*/  @P1 HADD2.F32 R107, -RZ, R103.H1_H1 ;  /* 0x30000067ff6b1230 */ /* 0x000fe20000004100 */
[----:B------:R-:W-:-:S04]  /*26880*/  PLOP3.LUT P5, PT, P5, PT, PT, 0x8, 0x80 ;  /* 0x000000000080781c */ /* 0x000fc80002fae170 */
[----:B------:R-:W-:-:S05]  /*26890*/  @P1 FADD.FTZ R150, R107, R150 ;  /* 0x000000966b961221 */ /* 0x000fca0000010000 */
[----:B------:R-:W-:-:S04]  /*268a0*/  F2FP.F16.F32.PACK_AB R107, RZ, R150 ;  /* 0x00000096ff6b723e */ /* 0x000fc800000000ff */
[----:B------:R-:W-:-:S07]  /*268b0*/  PRMT R107, R152, 0x5410, R107 ;  /* 0x00005410986b7816 */ /* 0x000fce000000006b */
.L_x_3340:
[C---:B------:R-:W-:Y:S01]  /*268c0*/  IMAD.WIDE.U32 R168, R134.reuse, 0x10, R168 ;  /* 0x0000001086a87825 */ /* 0x040fe200078e00a8 */
[----:B------:R-:W-:Y:S02]  /*268d0*/  SEL R110, RZ, 0x1000000, !P5 ;  /* 0x01000000ff6e7807 */ /* 0x000fe40006800000 */
[----:B------:R-:W-:Y:S01]  /*268e0*/  SEL R108, RZ, 0x10000, !P4 ;  /* 0x00010000ff6c7807 */ /* 0x000fe20006000000 */
[----:B------:R-:W-:Y:S01]  /*268f0*/  IMAD.WIDE.U32 R166, R134, 0x8, R166 ;  /* 0x0000000886a67825 */ /* 0x000fe200078e00a6 */
[----:B------:R1:W-:Y:S01]  /*26900*/  STG.E.128 desc[UR8][R168.64], R104 ;  /* 0x00000068a8007986 */ /* 0x0003e2000c101d08 */
[----:B------:R-:W-:Y:S02]  /*26910*/  SEL R171, RZ, 0x100, !P3 ;  /* 0x00000100ffab7807 */ /* 0x000fe40005800000 */
[C---:B------:R-:W-:Y:S02]  /*26920*/  LOP3.LUT P6, RZ, R9.reuse, 0x8, RZ, 0xc0, !PT ;  /* 0x0000000809ff7812 */ /* 0x040fe400078cc0ff */
[----:B------:R-:W-:-:S02]  /*26930*/  LOP3.LUT P5, RZ, R9, 0x4, RZ, 0xc0, !PT ;  /* 0x0000000409ff7812 */ /* 0x000fc400078ac0ff */
[----:B------:R-:W-:Y:S02]  /*26940*/  LOP3.LUT P4, RZ, R9, 0x2, RZ, 0xc0, !PT ;  /* 0x0000000209ff7812 */ /* 0x000fe4000788c0ff */
[----:B------:R-:W-:Y:S02]  /*26950*/  LOP3.LUT R171, R171, R110, R108, 0xfe, !PT ;  /* 0x0000006eabab7212 */ /* 0x000fe400078efe6c */
[----:B------:R-:W-:Y:S02]  /*26960*/  SEL R110, RZ, 0x1000000, !P4 ;  /* 0x01000000ff6e7807 */ /* 0x000fe40006000000 */
[----:B------:R-:W-:Y:S02]  /*26970*/  SEL R127, RZ, 0x10000, !P5 ;  /* 0x00010000ff7f7807 */ /* 0x000fe40006800000 */
[----:B------:R-:W-:Y:S02]  /*26980*/  SEL R108, RZ, 0x100, !P6 ;  /* 0x00000100ff6c7807 */ /* 0x000fe40007000000 */
[----:B------:R-:W-:Y:S01]  /*26990*/  LOP3.LUT P1, RZ, R9, 0x10, RZ, 0xc0, !PT ;  /* 0x0000001009ff7812 */ /* 0x000fe2000782c0ff */
[----:B-1----:R-:W-:Y:S01]  /*269a0*/  FADD.FTZ R104, RZ, R109 ;  /* 0x0000006dff687221 */ /* 0x002fe20000010000 */
[----:B------:R-:W-:-:S02]  /*269b0*/  LOP3.LUT R108, R108, R110, R127, 0xfe, !PT ;  /* 0x0000006e6c6c7212 */ /* 0x000fc400078efe7f */
[----:B------:R-:W-:Y:S01]  /*269c0*/  SEL R170, RZ, 0x1, !P2 ;  /* 0x00000001ffaa7807 */ /* 0x000fe20005000000 */
[----:B------:R-:W-:Y:S01]  /*269d0*/  FADD.FTZ R104, R104, R123 ;  /* 0x0000007b68687221 */ /* 0x000fe20000010000 */
[----:B------:R-:W-:Y:S02]  /*269e0*/  SEL R127, RZ, 0x1, !P1 ;  /* 0x00000001ff7f7807 */ /* 0x000fe40004800000 */
[----:B------:R-:W-:Y:S01]  /*269f0*/  LOP3.LUT R171, R171, R170, RZ, 0xfc, !PT ;  /* 0x000000aaabab7212 */ /* 0x000fe200078efcff */
[----:B------:R-:W-:Y:S01]  /*26a00*/  FADD.FTZ R104, R104, R111 ;  /* 0x0000006f68687221 */ /* 0x000fe20000010000 */
[----:B------:R-:W-:-:S03]  /*26a10*/  LOP3.LUT R170, R108, R127, RZ, 0xfc, !PT ;  /* 0x0000007f6caa7212 */ /* 0x000fc600078efcff */
[----:B------:R-:W-:Y:S02]  /*26a20*/  FADD.FTZ R104, R104, R139 ;  /* 0x0000008b68687221 */ /* 0x000fe40000010000 */
[----:B------:R1:W-:Y:S02]  /*26a30*/  STG.E.64 desc[UR8][R166.64], R170 ;  /* 0x000000aaa6007986 */ /* 0x0003e4000c101b08 */
        /* <DEDUP_REMOVED lines=36> */
[----:B-1----:R-:W-:Y:S06]  /*26c80*/  @!P0 BRA `(.L_x_3365) ;  /* 0x0000000000508947 */ /* 0x002fec0003800000 */
[----:B------:R-:W-:Y:S01]  /*26c90*/  IMAD.U32 R104, R2, 0x10000, RZ ;  /* 0x0001000002687824 */ /* 0x000fe200078e00ff */
        /* <DEDUP_REMOVED lines=19> */
.L_x_3365:
[----:B-1----:R-:W1:Y:S01]  /*26dd0*/  SHFL.BFLY PT, R105, R108, 0x1, 0x1f ;  /* 0x0c201f006c697f89 */ /* 0x002e6200000e0000 */
[----:B------:R-:W-:Y:S01]  /*26de0*/  BSSY.RECONVERGENT B0, `(.L_x_3366) ;  /* 0x000006f000007945 */ /* 0x000fe20003800200 */
        /* <DEDUP_REMOVED lines=11> */
[----:B------:R-:W-:-:S03]  /*26ea0*/  FADD.FTZ R106, -R104, R123 ;  /* 0x0000007b686a7221 */ /* 0x000fc60000010100 */
[----:B------:R-:W-:-:S04]  /*26eb0*/  FFMA.FTZ R105, R105, R105, RZ ;  /* 0x0000006969697223 */ /* 0x000fc800000100ff */
[----:B------:R-:W-:Y:S01]  /*26ec0*/  FFMA.FTZ R105, R106, R106, R105 ;  /* 0x0000006a6a697223 */ /* 0x000fe20000010069 */
[----:B------:R-:W-:-:S04]  /*26ed0*/  FADD.FTZ R106, -R104, R111 ;  /* 0x0000006f686a7221 */ /* 0x000fc80000010100 */
        /* <DEDUP_REMOVED lines=74> */
[----:B------:R-:W-:-:S05]  /*27380*/  FFMA.FTZ R105, R106, R106, R105 ;  /* 0x0000006a6a697223 */ /* 0x000fca0000010069 */
[----:B------:R-:W1:Y:S02]  /*27390*/  SHFL.BFLY PT, R106, R105, 0x1, 0x1f ;  /* 0x0c201f00696a7f89 */ /* 0x000e6400000e0000 */
[----:B-1----:R-:W-:-:S05]  /*273a0*/  FADD.FTZ R107, R105, R106 ;  /* 0x0000006a696b7221 */ /* 0x002fca0000010000 */
[----:B------:R-:W1:Y:S02]  /*273b0*/  SHFL.BFLY PT, R106, R107, 0x2, 0x1f ;  /* 0x0c401f006b6a7f89 */ /* 0x000e6400000e0000 */
[----:B-1----:R-:W-:-:S05]  /*273c0*/  FADD.FTZ R108, R107, R106 ;  /* 0x0000006a6b6c7221 */ /* 0x002fca0000010000 */
[----:B------:R-:W1:Y:S02]  /*273d0*/  SHFL.BFLY PT, R127, R108, 0x4, 0x1f ;  /* 0x0c801f006c7f7f89 */ /* 0x000e6400000e0000 */
[----:B-1----:R-:W-:Y:S02]  /*273e0*/  FADD.FTZ R110, R108, R127 ;  /* 0x0000007f6c6e7221 */ /* 0x002fe40000010000 */
[----:B------:R-:W1:Y:S03]  /*273f0*/  S2R R127, SR_TID.X ;  /* 0x00000000007f7919 */ /* 0x000e660000002100 */
[----:B------:R-:W2:Y:S02]  /*27400*/  SHFL.BFLY PT, R167, R110, 0x8, 0x1f ;  /* 0x0d001f006ea77f89 */ /* 0x000ea400000e0000 */
[----:B--2---:R-:W-:Y:S01]  /*27410*/  FADD.FTZ R167, R110, R167 ;  /* 0x000000a76ea77221 */ /* 0x004fe20000010000 */
[----:B-1----:R-:W-:-:S04]  /*27420*/  LOP3.LUT P1, R106, R127, 0x1f, RZ, 0xc0, !PT ;  /* 0x0000001f7f6a7812 */ /* 0x002fc8000782c0ff */
[----:B------:R-:W1:Y:S02]  /*27430*/  SHFL.BFLY PT, R152, R167, 0x10, 0x1f ;  /* 0x0e001f00a7987f89 */ /* 0x000e6400000e0000 */
[----:B-1----:R-:W-:-:S07]  /*27440*/  FADD.FTZ R105, R167, R152 ;  /* 0x00000098a7697221 */ /* 0x002fce0000010000 */
[----:B------:R-:W-:Y:S05]  /*27450*/  @P1 BRA `(.L_x_3367) ;  /* 0x00000000001c1947 */ /* 0x000fea0003800000 */
[----:B------:R-:W1:Y:S01]  /*27460*/  S2UR UR5, SR_CgaCtaId ;  /* 0x00000000000579c3 */ /* 0x000e620000008800 */
[----:B------:R-:W-:Y:S01]  /*27470*/  UMOV UR4, 0x400 ;  /* 0x0000040000047882 */ /* 0x000fe20000000000 */
[----:B------:R-:W-:-:S04]  /*27480*/  SHF.R.U32.HI R107, RZ, 0x2, R127 ;  /* 0x00000002ff6b7819 */ /* 0x000fc8000001167f */
[----:B------:R-:W-:Y:S01]  /*27490*/  LOP3.LUT R107, R107, 0x18, RZ, 0xc0, !PT ;  /* 0x000000186b6b7812 */ /* 0x000fe200078ec0ff */
[----:B-1----:R-:W-:-:S04]  /*274a0*/  ULEA UR4, UR5, UR4, 0x18 ;  /* 0x0000000405047291 */ /* 0x002fc8000f8ec0ff */
[----:B------:R-:W-:-:S09]  /*274b0*/  @UP1 UIADD3 UR4, UPT, UPT, UR4, 0x20, URZ ;  /* 0x0000002004041890 */ /* 0x000fd2000fffe0ff */
[----:B------:R1:W-:Y:S03]  /*274c0*/  STS.64 [R107+UR4], R104 ;  /* 0x000000686b007988 */ /* 0x0003e60008000a04 */
.L_x_3367:
[----:B------:R-:W-:Y:S05]  /*274d0*/  BSYNC.RECONVERGENT B0 ;  /* 0x0000000000007941 */ /* 0x000fea0003800200 */
.L_x_3366:
[----:B------:R-:W-:Y:S01]  /*274e0*/  BAR.SYNC.DEFER_BLOCKING 0x0 ;  /* 0x0000000000007b1d */ /* 0x000fe20000010000 */
[----:B------:R-:W-:Y:S02]  /*274f0*/  ISETP.GT.U32.AND P1, PT, R106, 0x3, PT ;  /* 0x000000036a00780c */ /* 0x000fe40003f24070 */
[----:B-1----:R-:W-:Y:S02]  /*27500*/  CS2R R104, SRZ ;  /* 0x0000000000687805 */ /* 0x002fe4000001ff00 */
[----:B------:R-:W-:Y:S01]  /*27510*/  MOV R154, RZ ;  /* 0x000000ff009a7202 */ /* 0x000fe20000000f00 */
[----:B------:R-:W-:Y:S08]  /*27520*/  BSSY.RECONVERGENT B0, `(.L_x_3368) ;  /* 0x000000a000007945 */ /* 0x000ff00003800200 */
[----:B------:R-:W-:Y:S05]  /*27530*/  @P1 BRA `(.L_x_3369) ;  /* 0x0000000000201947 */ /* 0x000fea0003800000 */
[----:B------:R-:W1:Y:S01]  /*27540*/  S2UR UR5, SR_CgaCtaId ;  /* 0x00000000000579c3 */ /* 0x000e620000008800 */
[----:B------:R-:W-:Y:S01]  /*27550*/  UMOV UR4, 0x400 ;  /* 0x0000040000047882 */ /* 0x000fe20000000000 */
[----:B------:R-:W-:Y:S02]  /*27560*/  IMAD.SHL.U32 R104, R127, 0x8, RZ ;  /* 0x000000087f687824 */ /* 0x000fe400078e00ff */
[----:B------:R-:W-:-:S03]  /*27570*/  HFMA2 R154, -RZ, RZ, 0, 7.62939453125e-05 ;  /* 0x00000500ff9a7431 */ /* 0x000fc600000001ff */
[----:B------:R-:W-:Y:S01]  /*27580*/  LOP3.LUT R104, R104, 0xf8, RZ, 0xc0, !PT ;  /* 0x000000f868687812 */ /* 0x000fe200078ec0ff */
[----:B-1----:R-:W-:-:S04]  /*27590*/  ULEA UR4, UR5, UR4, 0x18 ;  /* 0x0000000405047291 */ /* 0x002fc8000f8ec0ff */
[----:B------:R-:W-:-:S09]  /*275a0*/  @UP1 UIADD3 UR4, UPT, UPT, UR4, 0x20, URZ ;  /* 0x0000002004041890 */ /* 0x000fd2000fffe0ff */
[----:B------:R-:W1:Y:S03]  /*275b0*/  LDS.64 R104, [R104+UR4] ;  /* 0x0000000468687984 */ /* 0x000e660008000a00 */
.L_x_3369:
[----:B------:R-:W-:Y:S05]  /*275c0*/  BSYNC.RECONVERGENT B0 ;  /* 0x0000000000007941 */ /* 0x000fea0003800200 */
.L_x_3368:
[----:B------:R-:W2:Y:S01]  /*275d0*/  SHFL.DOWN PT, R107, R154, 0x2, 0x1f ;  /* 0x08401f009a6b7f89 */ /* 0x000ea200000e0000 */
[----:B------:R-:W-:Y:S01]  /*275e0*/  I2FP.F32.U32 R156, R154 ;  /* 0x0000009a009c7245 */ /* 0x000fe20000201000 */
[----:B------:R-:W-:Y:S01]  /*275f0*/  HADD2.F32 R158, -RZ, R17.H1_H1 ;  /* 0x30000011ff9e7230 */ /* 0x000fe20000004100 */
[----:B------:R-:W-:Y:S01]  /*27600*/  ISETP.NE.AND P2, PT, R127, RZ, PT ;  /* 0x000000ff7f00720c */ /* 0x000fe20003f45270 */
[----:B-1----:R-:W1:Y:S01]  /*27610*/  SHFL.DOWN PT, R167, R104, 0x2, 0x1f ;  /* 0x08401f0068a77f89 */ /* 0x002e6200000e0000 */
[----:B------:R-:W-:Y:S01]  /*27620*/  ISETP.NE.AND P1, PT, RZ, UR20, PT ;  /* 0x00000014ff007c0c */ /* 0x000fe2000bf25270 */
[----:B------:R-:W-:Y:S01]  /*27630*/  HADD2.F32 R160, -RZ, R18.H1_H1 ;  /* 0x30000012ffa07230 */ /* 0x000fe20000004100 */
[----:B------:R-:W-:Y:S01]  /*27640*/  UPLOP3.LUT UP1, UPT, UPT, UPT, UP1, 0x40, 0x4 ;  /* 0x000000000004789c */ /* 0x000fe20003f2e810 */
[----:B------:R-:W3:Y:S01]  /*27650*/  SHFL.DOWN PT, R152, R105, 0x2, 0x1f ;  /* 0x08401f0069987f89 */ /* 0x000ee200000e0000 */
[----:B------:R-:W-:Y:S02]  /*27660*/  HADD2.F32 R162, -RZ, R74.H1_H1 ;  /* 0x3000004affa27230 */ /* 0x000fe40000004100 */
[----:B------:R-:W-:-:S02]  /*27670*/  HADD2.F32 R164, -RZ, R95.H1_H1 ;  /* 0x3000005fffa47230 */ /* 0x000fc40000004100 */
[----:B0-----:R-:W-:Y:S02]  /*27680*/  HADD2.F32 R172, -RZ, R46.H0_H0 ;  /* 0x2000002effac7230 */ /* 0x001fe40000004100 */
[----:B------:R-:W-:Y:S01]  /*27690*/  HADD2.F32 R174, -RZ, R50.H0_H0 ;  /* 0x20000032ffae7230 */ /* 0x000fe20000004100 */
[----:B--2---:R-:W-:Y:S01]  /*276a0*/  I2FP.F32.S32 R108, R107 ;  /* 0x0000006b006c7245 */ /* 0x004fe20000201400 */
[----:B------:R-:W-:-:S04]  /*276b0*/  IMAD.IADD R106, R107, 0x1, R154 ;  /* 0x000000016b6a7824 */ /* 0x000fc800078e029a */
[C---:B-1----:R-:W-:Y:S01]  /*276c0*/  FMUL.FTZ R107, R167.reuse, R108 ;  /* 0x0000006ca76b7220 */ /* 0x042fe20000410000 */
[----:B------:R-:W-:-:S03]  /*276d0*/  FADD.FTZ R167, -R167, R104 ;  /* 0x00000068a7a77221 */ /* 0x000fc60000010100 */
[----:B------:R-:W-:Y:S01]  /*276e0*/  FFMA.FTZ R171, R156, R104, R107 ;  /* 0x000000689cab7223 */ /* 0x000fe2000001006b */
[----:B------:R-:W-:Y:S01]  /*276f0*/  I2FP.F32.S32 R107, R106 ;  /* 0x0000006a006b7245 */ /* 0x000fe20000201400 */
[----:B------:R-:W-:-:S03]  /*27700*/  FMUL.FTZ R167, R167, R167 ;  /* 0x000000a7a7a77220 */ /* 0x000fc60000410000 */
[----:B------:R-:W0:Y:S01]  /*27710*/  MUFU.RCP R110, R107 ;  /* 0x0000006b006e7308 */ /* 0x000e220000001000 */
[----:B------:R-:W-:Y:S01]  /*27720*/  FMUL.FTZ R169, R167, R156 ;  /* 0x0000009ca7a97220 */ /* 0x000fe20000410000 */
[----:B------:R-:W-:Y:S01]  /*27730*/  HADD2.F32 R156, -RZ, R36.H1_H1 ;  /* 0x30000024ff9c7230 */ /* 0x000fe20000004100 */
[----:B------:R-:W1:Y:S02]  /*27740*/  SHFL.DOWN PT, R167, R106, 0x1, 0x1f ;  /* 0x08201f006aa77f89 */ /* 0x000e6400000e0000 */
[----:B------:R-:W-:Y:S01]  /*27750*/  FMUL.FTZ R108, R169, R108 ;  /* 0x0000006ca96c7220 */ /* 0x000fe20000410000 */
[----:B0-----:R-:W-:Y:S01]  /*27760*/  FMUL.FTZ R104, R110, R171 ;  /* 0x000000ab6e687220 */ /* 0x001fe20000410000 */
[----:B---3--:R-:W-:-:S04]  /*27770*/  FADD.FTZ R171, R152, R105 ;  /* 0x0000006998ab7221 */ /* 0x008fc80000010000 */
[----:B------:R-:W0:Y:S01]  /*27780*/  SHFL.DOWN PT, R169, R104, 0x1, 0x1f ;  /* 0x08201f0068a97f89 */ /* 0x000e2200000e0000 */
[----:B------:R-:W-:Y:S01]  /*27790*/  FFMA.FTZ R110, R110, R108, R171 ;  /* 0x0000006c6e6e7223 */ /* 0x000fe200000100ab */
[----:B-1----:R-:W-:-:S04]  /*277a0*/  IADD3 R108, PT, PT, R106, R167, RZ ;  /* 0x000000a76a6c7210 */ /* 0x002fc80007ffe0ff */
[----:B------:R-:W1:Y:S01]  /*277b0*/  SHFL.DOWN PT, R171, R110, 0x1, 0x1f ;  /* 0x08201f006eab7f89 */ /* 0x000e6200000e0000 */
[----:B------:R-:W-:Y:S02]  /*277c0*/  I2FP.F32.S32 R167, R167 ;  /* 0x000000a700a77245 */ /* 0x000fe40000201400 */
[----:B------:R-:W-:-:S06]  /*277d0*/  I2FP.F32.S32 R105, R108 ;  /* 0x0000006c00697245 */ /* 0x000fcc0000201400 */
[----:B------:R-:W2:Y:S01]  /*277e0*/  MUFU.RCP R105, R105 ;  /* 0x0000006900697308 */ /* 0x000ea20000001000 */
[----:B0-----:R-:W-:Y:S01]  /*277f0*/  FADD.FTZ R106, R104, -R169 ;  /* 0x800000a9686a7221 */ /* 0x001fe20000010000 */
[----:B------:R-:W-:-:S03]  /*27800*/  FMUL.FTZ R108, R169, R167 ;  /* 0x000000a7a96c7220 */ /* 0x000fc60000410000 */
[----:B------:R-:W-:Y:S01]  /*27810*/  FMUL.FTZ R106, R106, R106 ;  /* 0x0000006a6a6a7220 */ /* 0x000fe20000410000 */
[C---:B------:R-:W-:Y:S01]  /*27820*/  FFMA.FTZ R108, R107.reuse, R104, R108 ;  /* 0x000000686b6c7223 */ /* 0x040fe2000001006c */
[----:B-1----:R-:W-:Y:S01]  /*27830*/  FADD.FTZ R104, R110, R171 ;  /* 0x000000ab6e687221 */ /* 0x002fe20000010000 */
[----:B------:R-:W-:Y:S01]  /*27840*/  MOV R171, UR18 ;  /* 0x0000001200ab7c02 */ /* 0x000fe20008000f00 */
[----:B------:R-:W-:Y:S01]  /*27850*/  FMUL.FTZ R106, R107, R106 ;  /* 0x0000006a6b6a7220 */ /* 0x000fe20000410000 */
[----:B--2---:R-:W-:Y:S01]  /*27860*/  FMUL.FTZ R169, R105, R108 ;  /* 0x0000006c69a97220 */ /* 0x004fe20000410000 */
[----:B------:R-:W0:Y:S02]  /*27870*/  LDC R110, c[0x0][0x448] ;  /* 0x00011200ff6e7b82 */ /* 0x000e240000000800 */
[----:B------:R-:W-:-:S03]  /*27880*/  FMUL.FTZ R106, R106, R167 ;  /* 0x000000a76a6a7220 */ /* 0x000fc60000410000 */
[----:B------:R-:W1:Y:S01]  /*27890*/  SHFL.IDX PT, R169, R169, RZ, 0x1f ;  /* 0x00001fffa9a97589 */ /* 0x000e6200000e0000 */
[----:B------:R-:W-:Y:S02]  /*278a0*/  FFMA.FTZ R108, R105, R106, R104 ;  /* 0x0000006a696c7223 */ /* 0x000fe40000010068 */
[----:B------:R-:W2:Y:S03]  /*278b0*/  @!P2 LDC.64 R106, c[0x0][0x3c0] ;  /* 0x0000f000ff6aab82 */ /* 0x000ea60000000a00 */
[----:B------:R3:W0:Y:S02]  /*278c0*/  SHFL.IDX PT, R105, R108, RZ, 0x1f ;  /* 0x00001fff6c697589 */ /* 0x00062400000e0000 */
[----:B---3--:R-:W-:Y:S02]  /*278d0*/  HADD2.F32 R108, -RZ, R72.H0_H0 ;  /* 0x20000048ff6c7230 */ /* 0x008fe40000004100 */
[C---:B-1----:R-:W-:Y:S01]  /*278e0*/  FMUL.FTZ R104, R169.reuse, R169 ;  /* 0x000000a9a9687220 */ /* 0x042fe20000410000 */
[----:B------:R-:W-:-:S04]  /*278f0*/  FSEL R154, R169, RZ, !P1 ;  /* 0x000000ffa99a7208 */ /* 0x000fc80004800000 */
[----:B------:R-:W-:Y:S01]  /*27900*/  FSEL R167, R104, RZ, P1 ;  /* 0x000000ff68a77208 */ /* 0x000fe20000800000 */
[----:B0-----:R-:W-:Y:S01]  /*27910*/  FFMA.FTZ R110, R105, UR21, R110 ;  /* 0x00000015696e7c23 */ /* 0x001fe2000801006e */
[C---:B------:R-:W-:Y:S01]  /*27920*/  FADD.FTZ R109, -R154.reuse, R109 ;  /* 0x0000006d9a6d7221 */ /* 0x040fe20000010100 */
[----:B------:R-:W0:Y:S01]  /*27930*/  @!P2 LDC.64 R104, c[0x0][0x3c8] ;  /* 0x0000f200ff68ab82 */ /* 0x000e220000000a00 */
[----:B------:R-:W-:Y:S01]  /*27940*/  FADD.FTZ R123, -R154, R123 ;  /* 0x0000007b9a7b7221 */ /* 0x000fe20000010100 */
[----:B------:R-:W-:Y:S01]  /*27950*/  FADD.FTZ R110, R110, R167 ;  /* 0x000000a76e6e7221 */ /* 0x000fe20000010000 */
[----:B------:R-:W-:Y:S02]  /*27960*/  IMAD.U32 R167, RZ, RZ, UR18 ;  /* 0x00000012ffa77e24 */ /* 0x000fe4000f8e00ff */
[C---:B------:R-:W-:Y:S01]  /*27970*/  FADD.FTZ R111, -R154.reuse, R111 ;  /* 0x0000006f9a6f7221 */ /* 0x040fe20000010100 */
[----:B------:R-:W-:Y:S01]  /*27980*/  FADD.FTZ R139, -R154, R139 ;  /* 0x0000008b9a8b7221 */ /* 0x000fe20000010100 */
[----:B------:R1:W3:Y:S01]  /*27990*/  MUFU.RSQ R152, R110 ;  /* 0x0000006e00987308 */ /* 0x0002e20000001400 */
[----:B--2---:R-:W-:-:S04]  /*279a0*/  @!P2 IMAD.WIDE R106, R167, 0x4, R106 ;  /* 0x00000004a76aa825 */ /* 0x004fc800078e026a */
[C---:B------:R-:W-:Y:S01]  /*279b0*/  FADD.FTZ R137, -R154.reuse, R137 ;  /* 0x000000899a897221 */ /* 0x040fe20000010100 */
[C---:B------:R-:W-:Y:S01]  /*279c0*/  FADD.FTZ R151, -R154.reuse, R151 ;  /* 0x000000979a977221 */ /* 0x040fe20000010100 */
[C---:B------:R-:W-:Y:S01]  /*279d0*/  FADD.FTZ R149, -R154.reuse, R149 ;  /* 0x000000959a957221 */ /* 0x040fe20000010100 */
[C---:B------:R-:W-:Y:S01]  /*279e0*/  FADD.FTZ R159, -R154.reuse, R159 ;  /* 0x0000009f9a9f7221 */ /* 0x040fe20000010100 */
[----:B------:R2:W-:Y:S01]  /*279f0*/  @!P2 STG.E desc[UR8][R106.64], R169 ;  /* 0x000000a96a00a986 */ /* 0x0005e2000c101908 */
[C---:B------:R-:W-:Y:S01]  /*27a00*/  FADD.FTZ R115, -R154.reuse, R115 ;  /* 0x000000739a737221 */ /* 0x040fe20000010100 */
[C---:B------:R-:W-:Y:S01]  /*27a10*/  FADD.FTZ R121, -R154.reuse, R121 ;  /* 0x000000799a797221 */ /* 0x040fe20000010100 */
[----:B-1----:R-:W-:Y:S02]  /*27a20*/  HADD2.F32 R110, -RZ, R36.H0_H0 ;  /* 0x20000024ff6e7230 */ /* 0x002fe40000004100 */
[C---:B------:R-:W-:Y:S01]  /*27a30*/  FADD.FTZ R119, -R154.reuse, R119 ;  /* 0x000000779a777221 */ /* 0x040fe20000010100 */
[C---:B------:R-:W-:Y:S01]  /*27a40*/  FADD.FTZ R135, -R154.reuse, R135 ;  /* 0x000000879a877221 */ /* 0x040fe20000010100 */
[C---:B------:R-:W-:Y:S01]  /*27a50*/  FADD.FTZ R133, -R154.reuse, R133 ;  /* 0x000000859a857221 */ /* 0x040fe20000010100 */
[C---:B------:R-:W-:Y:S01]  /*27a60*/  FADD.FTZ R147, -R154.reuse, R147 ;  /* 0x000000939a937221 */ /* 0x040fe20000010100 */
[C---:B------:R-:W-:Y:S01]  /*27a70*/  FADD.FTZ R145, -R154.reuse, R145 ;  /* 0x000000919a917221 */ /* 0x040fe20000010100 */
[C---:B------:R-:W-:Y:S01]  /*27a80*/  FADD.FTZ R155, -R154.reuse, R155 ;  /* 0x0000009b9a9b7221 */ /* 0x040fe20000010100 */
[----:B------:R-:W-:Y:S01]  /*27a90*/  FADD.FTZ R163, -R154, R163 ;  /* 0x000000a39aa37221 */ /* 0x000fe20000010100 */
[----:B---3--:R-:W-:Y:S01]  /*27aa0*/  FMUL.FTZ R109, R152, R109 ;  /* 0x0000006d986d7220 */ /* 0x008fe20000410000 */
[----:B0-----:R-:W-:-:S04]  /*27ab0*/  @!P2 IMAD.WIDE R166, R171, 0x4, R104 ;  /* 0x00000004aba6a825 */ /* 0x001fc800078e0268 */
[C---:B------:R-:W-:Y:S01]  /*27ac0*/  FMUL.FTZ R123, R152.reuse, R123 ;  /* 0x0000007b987b7220 */ /* 0x040fe20000410000 */
[C---:B------:R-:W-:Y:S01]  /*27ad0*/  FMUL.FTZ R111, R152.reuse, R111 ;  /* 0x0000006f986f7220 */ /* 0x040fe20000410000 */
[C---:B------:R-:W-:Y:S01]  /*27ae0*/  FMUL.FTZ R139, R152.reuse, R139 ;  /* 0x0000008b988b7220 */ /* 0x040fe20000410000 */
[----:B------:R-:W-:Y:S01]  /*27af0*/  HADD2.F32 R104, -RZ, R16.H0_H0 ;  /* 0x20000010ff687230 */ /* 0x000fe20000004100 */
[----:B------:R0:W-:Y:S01]  /*27b00*/  @!P2 STG.E desc[UR8][R166.64], R152 ;  /* 0x00000098a600a986 */ /* 0x0001e2000c101908 */
[----:B------:R-:W-:Y:S02]  /*27b10*/  HADD2.F32 R105, -RZ, R92.H0_H0 ;  /* 0x2000005cff697230 */ /* 0x000fe40000004100 */
[----:B------:R-:W-:Y:S01]  /*27b20*/  FMUL.FTZ R137, R152, R137 ;  /* 0x0000008998897220 */ /* 0x000fe20000410000 */
[----:B--2---:R-:W-:Y:S02]  /*27b30*/  HADD2.F32 R106, -RZ, R16.H1_H1 ;  /* 0x30000010ff6a7230 */ /* 0x004fe40000004100 */
[----:B------:R-:W-:Y:S01]  /*27b40*/  FFMA.FTZ R104, R109, R104, R108 ;  /* 0x000000686d687223 */ /* 0x000fe2000001006c */
[----:B------:R-:W-:-:S02]  /*27b50*/  HADD2.F32 R107, -RZ, R93.H1_H1 ;  /* 0x3000005dff6b7230 */ /* 0x000fc40000004100 */
[----:B------:R-:W-:Y:S01]  /*27b60*/  FFMA.FTZ R108, R109, R110, R105 ;  /* 0x0000006e6d6c7223 */ /* 0x000fe20000010069 */
[----:B------:R-:W-:Y:S02]  /*27b70*/  HADD2.F32 R110, -RZ, R72.H1_H1 ;  /* 0x30000048ff6e7230 */ /* 0x000fe40000004100 */
[C---:B------:R-:W-:Y:S01]  /*27b80*/  FMUL.FTZ R151, R152.reuse, R151 ;  /* 0x0000009798977220 */ /* 0x040fe20000410000 */
[----:B------:R-:W-:Y:S02]  /*27b90*/  HADD2.F32 R105, -RZ, R92.H1_H1 ;  /* 0x3000005cff697230 */ /* 0x000fe40000004100 */
[----:B------:R-:W-:Y:S01]  /*27ba0*/  FMUL.FTZ R149, R152, R149 ;  /* 0x0000009598957220 */ /* 0x000fe20000410000 */
[----:B------:R-:W-:Y:S02]  /*27bb0*/  HADD2.F32 R109, -RZ, R93.H0_H0 ;  /* 0x2000005dff6d7230 */ /* 0x000fe40000004100 */
[----:B0-----:R-:W-:Y:S01]  /*27bc0*/  FFMA.FTZ R167, R123, R106, R110 ;  /* 0x0000006a7ba77223 */ /* 0x001fe2000001006e */
[----:B------:R-:W-:-:S02]  /*27bd0*/  HADD2.F32 R106, -RZ, R17.H0_H0 ;  /* 0x20000011ff6a7230 */ /* 0x000fc40000004100 */
[----:B------:R-:W-:Y:S01]  /*27be0*/  FFMA.FTZ R123, R123, R156, R105 ;  /* 0x0000009c7b7b7223 */ /* 0x000fe20000010069 */
[----:B------:R-:W-:Y:S02]  /*27bf0*/  HADD2.F32 R110, -RZ, R73.H0_H0 ;  /* 0x20000049ff6e7230 */ /* 0x000fe40000004100 */
[C---:B------:R-:W-:Y:S01]  /*27c00*/  FMUL.FTZ R115, R152.reuse, R115 ;  /* 0x0000007398737220 */ /* 0x040fe20000410000 */
[----:B------:R-:W-:Y:S01]  /*27c10*/  HADD2.F32 R156, -RZ, R37.H0_H0 ;  /* 0x20000025ff9c7230 */ /* 0x000fe20000004100 */
[----:B------:R-:W-:Y:S01]  /*27c20*/  F2FP.F16.F32.PACK_AB R104, R167, R104 ;  /* 0x00000068a768723e */ /* 0x000fe200000000ff */
[----:B------:R-:W-:Y:S01]  /*27c30*/  FMUL.FTZ R121, R152, R121 ;  /* 0x0000007998797220 */ /* 0x000fe20000410000 */
[C---:B------:R-:W-:Y:S01]  /*27c40*/  FFMA.FTZ R105, R111.reuse, R106, R110 ;  /* 0x0000006a6f697223 */ /* 0x040fe2000001006e */
[----:B------:R-:W-:Y:S02]  /*27c50*/  HADD2.F32 R106, -RZ, R73.H1_H1 ;  /* 0x30000049ff6a7230 */ /* 0x000fe40000004100 */
[----:B------:R-:W-:Y:S01]  /*27c60*/  FFMA.FTZ R109, R111, R156, R109 ;  /* 0x0000009c6f6d7223 */ /* 0x000fe2000001006d */
[----:B------:R-:W-:Y:S01]  /*27c70*/  HADD2.F32 R156, -RZ, R37.H1_H1 ;  /* 0x30000025ff9c7230 */ /* 0x000fe20000004100 */
[----:B------:R-:W0:Y:S01]  /*27c80*/  LDC.64 R166, c[0x0][0x430] ;  /* 0x00010c00ffa67b82 */ /* 0x000e220000000a00 */
[----:B------:R-:W-:-:S02]  /*27c90*/  HADD2.F32 R110, -RZ, R74.H0_H0 ;  /* 0x2000004aff6e7230 */ /* 0x000fc40000004100 */
[C---:B------:R-:W-:Y:S01]  /*27ca0*/  FFMA.FTZ R158, R139.reuse, R158, R106 ;  /* 0x0000009e8b9e7223 */ /* 0x040fe2000001006a */
[----:B------:R-:W-:Y:S02]  /*27cb0*/  HADD2.F32 R106, -RZ, R18.H0_H0 ;  /* 0x20000012ff6a7230 */ /* 0x000fe40000004100 */
[----:B------:R-:W-:Y:S01]  /*27cc0*/  FFMA.FTZ R156, R139, R156, R107 ;  /* 0x0000009c8b9c7223 */ /* 0x000fe2000001006b */
[----:B------:R-:W-:Y:S02]  /*27cd0*/  HADD2.F32 R107, -RZ, R94.H0_H0 ;  /* 0x2000005eff6b7230 */ /* 0x000fe40000004100 */
[----:B------:R-:W-:Y:S01]  /*27ce0*/  FFMA.FTZ R139, R151, R160, R162 ;  /* 0x000000a0978b7223 */ /* 0x000fe200000100a2 */
[--C-:B------:R-:W-:Y:S02]  /*27cf0*/  HADD2.F32 R160, -RZ, R38.reuse.H1_H1 ;  /* 0x30000026ffa07230 */ /* 0x100fe40000004100 */
[----:B------:R-:W-:Y:S01]  /*27d00*/  FFMA.FTZ R106, R137, R106, R110 ;  /* 0x0000006a896a7223 */ /* 0x000fe2000001006e */
[----:B------:R-:W-:Y:S01]  /*27d10*/  HADD2.F32 R110, -RZ, R38.H0_H0 ;  /* 0x20000026ff6e7230 */ /* 0x000fe20000004100 */
[----:B------:R-:W-:Y:S01]  /*27d20*/  F2FP.F16.F32.PACK_AB R105, R158, R105 ;  /* 0x000000699e69723e */ /* 0x000fe200000000ff */
[----:B------:R-:W-:Y:S01]  /*27d30*/  HADD2.F32 R162, -RZ, R75.H0_H0 ;  /* 0x2000004bffa27230 */ /* 0x000fe20000004100 */
[----:B------:R-:W-:Y:S01]  /*27d40*/  F2FP.F16.F32.PACK_AB R109, R156, R109 ;  /* 0x0000006d9c6d723e */ /* 0x000fe200000000ff */
[----:B------:R-:W-:-:S02]  /*27d50*/  HADD2.F32 R111, -RZ, R95.H0_H0 ;  /* 0x2000005fff6f7230 */ /* 0x000fc40000004100 */
[----:B------:R-:W-:Y:S01]  /*27d60*/  FFMA.FTZ R110, R137, R110, R107 ;  /* 0x0000006e896e7223 */ /* 0x000fe2000001006b */
[----:B------:R-:W-:Y:S01]  /*27d70*/  HADD2.F32 R137, -RZ, R94.H1_H1 ;  /* 0x3000005eff897230 */ /* 0x000fe20000004100 */
[----:B------:R-:W-:Y:S01]  /*27d80*/  F2FP.F16.F32.PACK_AB R106, R139, R106 ;  /* 0x0000006a8b6a723e */ /* 0x000fe200000000ff */
[C---:B------:R-:W-:Y:S01]  /*27d90*/  FMUL.FTZ R119, R152.reuse, R119 ;  /* 0x0000007798777220 */ /* 0x040fe20000410000 */
[----:B------:R-:W-:Y:S01]  /*27da0*/  F2FP.F16.F32.PACK_AB R108, R123, R108 ;  /* 0x0000006c7b6c723e */ /* 0x000fe200000000ff */
[C---:B------:R-:W-:Y:S01]  /*27db0*/  FMUL.FTZ R135, R152.reuse, R135 ;  /* 0x0000008798877220 */ /* 0x040fe20000410000 */
[----:B------:R-:W-:Y:S01]  /*27dc0*/  FFMA.FTZ R137, R151, R160, R137 ;  /* 0x000000a097897223 */ /* 0x000fe20000010089 */
[----:B------:R-:W-:Y:S02]  /*27dd0*/  HADD2.F32 R160, -RZ, R19.H0_H0 ;  /* 0x20000013ffa07230 */ /* 0x000fe40000004100 */
[----:B------:R-:W-:Y:S01]  /*27de0*/  FMUL.FTZ R133, R152, R133 ;  /* 0x0000008598857220 */ /* 0x000fe20000410000 */
[----:B------:R-:W-:-:S02]  /*27df0*/  HADD2.F32 R151, -RZ, R75.H1_H1 ;  /* 0x3000004bff977230 */ /* 0x000fc40000004100 */
[----:B------:R-:W-:Y:S01]  /*27e00*/  FMUL.FTZ R147, R152, R147 ;  /* 0x0000009398937220 */ /* 0x000fe20000410000 */
[----:B0-----:R-:W-:-:S04]  /*27e10*/  IMAD.WIDE.U32 R170, R114, 0x10, R166 ;  /* 0x0000001072aa7825 */ /* 0x001fc800078e00a6 */
[----:B------:R-:W-:Y:S01]  /*27e20*/  FFMA.FTZ R107, R149, R160, R162 ;  /* 0x000000a0956b7223 */ /* 0x000fe200000100a2 */
[----:B------:R-:W-:Y:S01]  /*27e30*/  F2FP.F16.F32.PACK_AB R110, R137, R110 ;  /* 0x0000006e896e723e */ /* 0x000fe200000000ff */
[C---:B------:R-:W-:Y:S01]  /*27e40*/  FMUL.FTZ R145, R152.reuse, R145 ;  /* 0x0000009198917220 */ /* 0x040fe20000410000 */
[----:B------:R-:W-:Y:S02]  /*27e50*/  HADD2.F32 R160, -RZ, R39.H0_H0 ;  /* 0x20000027ffa07230 */ /* 0x000fe40000004100 */
[C---:B------:R-:W-:Y:S01]  /*27e60*/  FMUL.FTZ R155, R152.reuse, R155 ;  /* 0x0000009b989b7220 */ /* 0x040fe20000410000 */
[----:B------:R-:W-:Y:S02]  /*27e70*/  HADD2.F32 R156, -RZ, R70.H0_H0 ;  /* 0x20000046ff9c7230 */ /* 0x000fe40000004100 */
[C---:B------:R-:W-:Y:S01]  /*27e80*/  FMUL.FTZ R163, R152.reuse, R163 ;  /* 0x000000a398a37220 */ /* 0x040fe20000410000 */
[----:B------:R-:W-:Y:S02]  /*27e90*/  HADD2.F32 R123, -RZ, R91.H0_H0 ;  /* 0x2000005bff7b7230 */ /* 0x000fe40000004100 */
[----:B------:R-:W-:Y:S01]  /*27ea0*/  FFMA.FTZ R111, R149, R160, R111 ;  /* 0x000000a0956f7223 */ /* 0x000fe2000001006f */
[----:B------:R-:W-:Y:S01]  /*27eb0*/  FMUL.FTZ R160, R152, R159 ;  /* 0x0000009f98a07220 */ /* 0x000fe20000410000 */
[----:B------:R-:W-:Y:S01]  /*27ec0*/  HADD2.F32 R149, -RZ, R19.H1_H1 ;  /* 0x30000013ff957230 */ /* 0x000fe20000004100 */
[----:B------:R-:W0:Y:S01]  /*27ed0*/  LDC.64 R158, c[0x0][0x428] ;  /* 0x00010a00ff9e7b82 */ /* 0x000e220000000a00 */
[C---:B------:R-:W-:Y:S01]  /*27ee0*/  FADD.FTZ R117, -R154.reuse, R117 ;  /* 0x000000759a757221 */ /* 0x040fe20000010100 */
[C---:B------:R-:W-:Y:S01]  /*27ef0*/  FADD.FTZ R131, -R154.reuse, R131 ;  /* 0x000000839a837221 */ /* 0x040fe20000010100 */
[----:B------:R-:W-:Y:S01]  /*27f00*/  FADD.FTZ R129, -R154, R129 ;  /* 0x000000819a817221 */ /* 0x000fe20000010100 */
[----:B------:R-:W-:Y:S01]  /*27f10*/  FFMA.FTZ R162, R160, R149, R151 ;  /* 0x00000095a0a27223 */ /* 0x000fe20000010097 */
[----:B------:R-:W-:-:S02]  /*27f20*/  HADD2.F32 R149, -RZ, R39.H1_H1 ;  /* 0x30000027ff957230 */ /* 0x000fc40000004100 */
[C---:B------:R-:W-:Y:S01]  /*27f30*/  FMUL.FTZ R117, R152.reuse, R117 ;  /* 0x0000007598757220 */ /* 0x040fe20000410000 */
[C---:B------:R-:W-:Y:S01]  /*27f40*/  FMUL.FTZ R131, R152.reuse, R131 ;  /* 0x0000008398837220 */ /* 0x040fe20000410000 */
[----:B------:R-:W-:Y:S01]  /*27f50*/  FMUL.FTZ R129, R152, R129 ;  /* 0x0000008198817220 */ /* 0x000fe20000410000 */
[----:B------:R-:W-:Y:S01]  /*27f60*/  F2FP.F16.F32.PACK_AB R107, R162, R107 ;  /* 0x0000006ba26b723e */ /* 0x000fe200000000ff */
[----:B------:R-:W-:Y:S01]  /*27f70*/  FFMA.FTZ R160, R160, R149, R164 ;  /* 0x00000095a0a07223 */ /* 0x000fe200000100a4 */
[----:B------:R-:W-:Y:S02]  /*27f80*/  HADD2.F32 R162, -RZ, R42.H1_H1 ;  /* 0x3000002affa27230 */ /* 0x000fe40000004100 */
[C---:B------:R-:W-:Y:S01]  /*27f90*/  FADD.FTZ R143, -R154.reuse, R143 ;  /* 0x0000008f9a8f7221 */ /* 0x040fe20000010100 */
[----:B------:R-:W-:Y:S02]  /*27fa0*/  HADD2.F32 R164, -RZ, R64.H0_H0 ;  /* 0x20000040ffa47230 */ /* 0x000fe40000004100 */
[----:B------:R-:W-:Y:S01]  /*27fb0*/  FADD.FTZ R141, -R154, R141 ;  /* 0x0000008d9a8d7221 */ /* 0x000fe20000010100 */
[----:B------:R-:W-:Y:S01]  /*27fc0*/  F2FP.F16.F32.PACK_AB R111, R160, R111 ;  /* 0x0000006fa06f723e */ /* 0x000fe200000000ff */
[----:B------:R-:W-:-:S02]  /*27fd0*/  HADD2.F32 R160, -RZ, R42.H0_H0 ;  /* 0x2000002affa07230 */ /* 0x000fc40000004100 */
[C---:B------:R-:W-:Y:S01]  /*27fe0*/  FMUL.FTZ R143, R152.reuse, R143 ;  /* 0x0000008f988f7220 */ /* 0x040fe20000410000 */
[----:B------:R-:W-:Y:S01]  /*27ff0*/  FMUL.FTZ R141, R152, R141 ;  /* 0x0000008d988d7220 */ /* 0x000fe20000410000 */
[C---:B------:R-:W-:Y:S01]  /*28000*/  FADD.FTZ R153, -R154.reuse, R153 ;  /* 0x000000999a997221 */ /* 0x040fe20000010100 */
[C---:B------:R-:W-:Y:S01]  /*28010*/  FADD.FTZ R161, -R154.reuse, R161 ;  /* 0x000000a19aa17221 */ /* 0x040fe20000010100 */
[----:B------:R-:W-:Y:S01]  /*28020*/  FADD.FTZ R165, -R154, R165 ;  /* 0x000000a59aa57221 */ /* 0x000fe20000010100 */
[----:B------:R-:W-:Y:S02]  /*28030*/  HADD2.F32 R139, -RZ, R82.H1_H1 ;  /* 0x30000052ff8b7230 */ /* 0x000fe40000004100 */
[----:B------:R-:W-:Y:S01]  /*28040*/  FMUL.FTZ R153, R152, R153 ;  /* 0x0000009998997220 */ /* 0x000fe20000410000 */
[----:B0-----:R-:W-:-:S04]  /*28050*/  IMAD.WIDE.U32 R168, R114, 0x10, R158 ;  /* 0x0000001072a87825 */ /* 0x001fc800078e009e */
[C---:B------:R-:W-:Y:S01]  /*28060*/  FMUL.FTZ R161, R152.reuse, R161 ;  /* 0x000000a198a17220 */ /* 0x040fe20000410000 */
[----:B------:R-:W-:Y:S01]  /*28070*/  FMUL.FTZ R165, R152, R165 ;  /* 0x000000a598a57220 */ /* 0x000fe20000410000 */
[----:B------:R-:W-:Y:S01]  /*28080*/  FADD.FTZ R149, -R154, R150 ;  /* 0x000000969a957221 */ /* 0x000fe20000010100 */
[----:B------:R-:W-:Y:S01]  /*28090*/  HADD2.F32 R114, -RZ, R20.H0_H0 ;  /* 0x20000014ff727230 */ /* 0x000fe20000004100 */
[----:B------:R0:W-:Y:S01]  /*280a0*/  STG.E.128 desc[UR8][R168.64], R104 ;  /* 0x00000068a8007986 */ /* 0x0001e2000c101d08 */
[----:B------:R-:W-:Y:S01]  /*280b0*/  UIADD3 UR18, UPT, UPT, UR18, UR16, URZ ;  /* 0x0000001012127290 */ /* 0x000fe2000fffe0ff */
[----:B------:R-:W-:Y:S02]  /*280c0*/  FMUL.FTZ R149, R152, R149 ;  /* 0x0000009598957220 */ /* 0x000fe40000410000 */
[----:B------:R1:W-:Y:S01]  /*280d0*/  STG.E.128 desc[UR8][R170.64], R108 ;  /* 0x0000006caa007986 */ /* 0x0003e2000c101d08 */
[----:B------:R-:W-:Y:S01]  /*280e0*/  UISETP.GE.AND UP0, UPT, UR18, UR17, UPT ;  /* 0x000000111200728c */ /* 0x000fe2000bf06270 */
[----:B0-----:R-:W-:-:S02]  /*280f0*/  HADD2.F32 R104, -RZ, R68.H0_H0 ;  /* 0x20000044ff687230 */ /* 0x001fc40000004100 */
[----:B------:R-:W-:Y:S02]  /*28100*/  HADD2.F32 R106, -RZ, R40.H0_H0 ;  /* 0x20000028ff6a7230 */ /* 0x000fe40000004100 */
[----:B------:R-:W-:Y:S02]  /*28110*/  HADD2.F32 R105, -RZ, R88.H0_H0 ;  /* 0x20000058ff697230 */ /* 0x000fe40000004100 */
[C---:B------:R-:W-:Y:S01]  /*28120*/  FFMA.FTZ R104, R115.reuse, R114, R104 ;  /* 0x0000007273687223 */ /* 0x040fe20000010068 */
[----:B-1----:R-:W-:Y:S02]  /*28130*/  HADD2.F32 R108, -RZ, R68.H1_H1 ;  /* 0x30000044ff6c7230 */ /* 0x002fe40000004100 */
[----:B------:R-:W-:Y:S02]  /*28140*/  HADD2.F32 R110, -RZ, R40.H1_H1 ;  /* 0x30000028ff6e7230 */ /* 0x000fe40000004100 */
[----:B------:R-:W-:Y:S01]  /*28150*/  FFMA.FTZ R115, R115, R106, R105 ;  /* 0x0000006a73737223 */ /* 0x000fe20000010069 */
[----:B------:R-:W-:-:S02]  /*28160*/  HADD2.F32 R106, -RZ, R20.H1_H1 ;  /* 0x30000014ff6a7230 */ /* 0x000fc40000004100 */
[----:B------:R-:W-:Y:S02]  /*28170*/  HADD2.F32 R105, -RZ, R88.H1_H1 ;  /* 0x30000058ff697230 */ /* 0x000fe40000004100 */
[----:B------:R-:W-:Y:S02]  /*28180*/  HADD2.F32 R114, -RZ, R41.H0_H0 ;  /* 0x20000029ff727230 */ /* 0x000fe40000004100 */
[C---:B------:R-:W-:Y:S01]  /*28190*/  FFMA.FTZ R109, R121.reuse, R106, R108 ;  /* 0x0000006a796d7223 */ /* 0x040fe2000001006c */
[----:B------:R-:W-:Y:S02]  /*281a0*/  HADD2.F32 R106, -RZ, R21.H0_H0 ;  /* 0x20000015ff6a7230 */ /* 0x000fe40000004100 */
[----:B------:R-:W-:Y:S01]  /*281b0*/  FFMA.FTZ R110, R121, R110, R105 ;  /* 0x0000006e796e7223 */ /* 0x000fe20000010069 */
[----:B------:R-:W-:Y:S02]  /*281c0*/  HADD2.F32 R108, -RZ, R69.H0_H0 ;  /* 0x20000045ff6c7230 */ /* 0x000fe40000004100 */
[--C-:B------:R-:W-:Y:S01]  /*281d0*/  HADD2.F32 R111, -RZ, R89.reuse.H0_H0 ;  /* 0x20000059ff6f7230 */ /* 0x100fe20000004100 */
[----:B------:R-:W-:Y:S01]  /*281e0*/  F2FP.F16.F32.PACK_AB R104, R109, R104 ;  /* 0x000000686d68723e */ /* 0x000fe200000000ff */
[----:B------:R-:W-:-:S02]  /*281f0*/  HADD2.F32 R107, -RZ, R89.H1_H1 ;  /* 0x30000059ff6b7230 */ /* 0x000fc40000004100 */
[C---:B------:R-:W-:Y:S01]  /*28200*/  FFMA.FTZ R105, R119.reuse, R106, R108 ;  /* 0x0000006a77697223 */ /* 0x040fe2000001006c */
[----:B------:R-:W-:Y:S02]  /*28210*/  HADD2.F32 R108, -RZ, R21.H1_H1 ;  /* 0x30000015ff6c7230 */ /* 0x000fe40000004100 */
[----:B------:R-:W-:Y:S01]  /*28220*/  FFMA.FTZ R111, R119, R114, R111 ;  /* 0x00000072776f7223 */ /* 0x000fe2000001006f */
[----:B------:R-:W-:Y:S02]  /*28230*/  HADD2.F32 R106, -RZ, R69.H1_H1 ;  /* 0x30000045ff6a7230 */ /* 0x000fe40000004100 */
[----:B------:R-:W-:Y:S02]  /*28240*/  HADD2.F32 R119, -RZ, R90.H0_H0 ;  /* 0x2000005aff777230 */ /* 0x000fe40000004100 */
[----:B------:R-:W-:Y:S02]  /*28250*/  HADD2.F32 R114, -RZ, R41.H1_H1 ;  /* 0x30000029ff727230 */ /* 0x000fe40000004100 */
[----:B------:R-:W-:Y:S01]  /*28260*/  FFMA.FTZ R108, R135, R108, R106 ;  /* 0x0000006c876c7223 */ /* 0x000fe2000001006a */
[----:B------:R-:W-:-:S02]  /*28270*/  HADD2.F32 R106, -RZ, R22.H0_H0 ;  /* 0x20000016ff6a7230 */ /* 0x000fc40000004100 */
[----:B------:R-:W-:Y:S01]  /*28280*/  FFMA.FTZ R119, R133, R160, R119 ;  /* 0x000000a085777223 */ /* 0x000fe20000010077 */
[----:B------:R-:W-:Y:S02]  /*28290*/  HADD2.F32 R160, -RZ, R70.H1_H1 ;  /* 0x30000046ffa07230 */ /* 0x000fe40000004100 */
[----:B------:R-:W-:Y:S01]  /*282a0*/  FFMA.FTZ R114, R135, R114, R107 ;  /* 0x0000007287727223 */ /* 0x000fe2000001006b */
[----:B------:R-:W-:Y:S02]  /*282b0*/  HADD2.F32 R107, -RZ, R90.H1_H1 ;  /* 0x3000005aff6b7230 */ /* 0x000fe40000004100 */
[----:B------:R-:W-:Y:S01]  /*282c0*/  FFMA.FTZ R106, R133, R106, R156 ;  /* 0x0000006a856a7223 */ /* 0x000fe2000001009c */
[----:B------:R-:W-:Y:S02]  /*282d0*/  HADD2.F32 R156, -RZ, R22.H1_H1 ;  /* 0x30000016ff9c7230 */ /* 0x000fe40000004100 */
[----:B------:R-:W-:Y:S01]  /*282e0*/  FADD.FTZ R133, -R154, R157 ;  /* 0x0000009d9a857221 */ /* 0x000fe20000010100 */
[----:B------:R-:W-:Y:S01]  /*282f0*/  F2FP.F16.F32.PACK_AB R105, R108, R105 ;  /* 0x000000696c69723e */ /* 0x000fe200000000ff */
[----:B------:R-:W-:-:S04]  /*28300*/  IMAD.WIDE.U32 R108, R113, 0x10, R158 ;  /* 0x00000010716c7825 */ /* 0x000fc800078e009e */
[C---:B------:R-:W-:Y:S01]  /*28310*/  FFMA.FTZ R121, R147.reuse, R156, R160 ;  /* 0x0000009c93797223 */ /* 0x040fe200000100a0 */
[----:B------:R-:W-:Y:S01]  /*28320*/  FFMA.FTZ R156, R147, R162, R107 ;  /* 0x000000a2939c7223 */ /* 0x000fe2000001006b */
[----:B------:R-:W-:Y:S02]  /*28330*/  HADD2.F32 R160, -RZ, R23.H0_H0 ;  /* 0x20000017ffa07230 */ /* 0x000fe40000004100 */
[----:B------:R-:W-:Y:S01]  /*28340*/  FMUL.FTZ R133, R152, R133 ;  /* 0x0000008598857220 */ /* 0x000fe20000410000 */
[----:B------:R-:W-:Y:S01]  /*28350*/  HADD2.F32 R162, -RZ, R71.H0_H0 ;  /* 0x20000047ffa27230 */ /* 0x000fe20000004100 */
[----:B------:R-:W-:Y:S01]  /*28360*/  F2FP.F16.F32.PACK_AB R106, R121, R106 ;  /* 0x0000006a796a723e */ /* 0x000fe200000000ff */
[----:B------:R-:W-:Y:S02]  /*28370*/  HADD2.F32 R168, -RZ, R44.H0_H0 ;  /* 0x2000002cffa87230 */ /* 0x000fe40000004100 */
[----:B------:R-:W-:Y:S02]  /*28380*/  HADD2.F32 R170, -RZ, R66.H0_H0 ;  /* 0x20000042ffaa7230 */ /* 0x000fe40000004100 */
[----:B------:R-:W-:Y:S01]  /*28390*/  FFMA.FTZ R107, R145, R160, R162 ;  /* 0x000000a0916b7223 */ /* 0x000fe200000100a2 */
[----:B------:R-:W-:-:S02]  /*283a0*/  HADD2.F32 R160, -RZ, R43.H0_H0 ;  /* 0x2000002bffa07230 */ /* 0x000fc40000004100 */
[----:B------:R-:W-:Y:S02]  /*283b0*/  HADD2.F32 R162, -RZ, R71.H1_H1 ;  /* 0x30000047ffa27230 */ /* 0x000fe40000004100 */
[----:B------:R-:W-:Y:S02]  /*283c0*/  HADD2.F32 R135, -RZ, R78.H0_H0 ;  /* 0x2000004eff877230 */ /* 0x000fe40000004100 */
[----:B------:R-:W-:Y:S01]  /*283d0*/  FFMA.FTZ R123, R145, R160, R123 ;  /* 0x000000a0917b7223 */ /* 0x000fe2000001007b */
[----:B------:R-:W-:-:S05]  /*283e0*/  HADD2.F32 R160, -RZ, R23.H1_H1 ;  /* 0x30000017ffa07230 */ /* 0x000fca0000004100 */
[----:B------:R-:W-:Y:S01]  /*283f0*/  FFMA.FTZ R160, R133, R160, R162 ;  /* 0x000000a085a07223 */ /* 0x000fe200000100a2 */
[----:B------:R-:W-:-:S04]  /*28400*/  HADD2.F32 R162, -RZ, R91.H1_H1 ;  /* 0x3000005bffa27230 */ /* 0x000fc80000004100 */
[----:B------:R-:W-:Y:S01]  /*28410*/  F2FP.F16.F32.PACK_AB R107, R160, R107 ;  /* 0x0000006ba06b723e */ /* 0x000fe200000000ff */
[----:B------:R-:W-:-:S04]  /*28420*/  HADD2.F32 R160, -RZ, R43.H1_H1 ;  /* 0x3000002bffa07230 */ /* 0x000fc80000004100 */
[----:B------:R0:W-:Y:S01]  /*28430*/  STG.E.128 desc[UR8][R108.64], R104 ;  /* 0x000000686c007986 */ /* 0x0001e2000c101d08 */
[----:B------:R-:W-:Y:S01]  /*28440*/  FFMA.FTZ R160, R133, R160, R162 ;  /* 0x000000a085a07223 */ /* 0x000fe200000100a2 */
[----:B------:R-:W-:Y:S02]  /*28450*/  HADD2.F32 R162, -RZ, R24.H0_H0 ;  /* 0x20000018ffa27230 */ /* 0x000fe40000004100 */
[----:B------:R-:W-:-:S03]  /*28460*/  HADD2.F32 R133, -RZ, R84.H0_H0 ;  /* 0x20000054ff857230 */ /* 0x000fc60000004100 */
[----:B------:R-:W-:Y:S01]  /*28470*/  FFMA.FTZ R121, R155, R162, R164 ;  /* 0x000000a29b797223 */ /* 0x000fe200000100a4 */
[----:B------:R-:W-:Y:S02]  /*28480*/  HADD2.F32 R162, -RZ, R24.H1_H1 ;  /* 0x30000018ffa27230 */ /* 0x000fe40000004100 */
[----:B------:R-:W-:Y:S02]  /*28490*/  HADD2.F32 R164, -RZ, R45.H1_H1 ;  /* 0x3000002dffa47230 */ /* 0x000fe40000004100 */
[----:B0-----:R-:W-:Y:S01]  /*284a0*/  HADD2.F32 R104, -RZ, R64.H1_H1 ;  /* 0x30000040ff687230 */ /* 0x001fe20000004100 */
[----:B------:R-:W-:Y:S01]  /*284b0*/  F2FP.F16.F32.PACK_AB R106, R156, R119 ;  /* 0x000000779c6a723e */ /* 0x000fe200000000ff */
[----:B------:R-:W-:Y:S01]  /*284c0*/  HADD2.F32 R108, -RZ, R44.H1_H1 ;  /* 0x3000002cff6c7230 */ /* 0x000fe20000004100 */
[----:B------:R-:W-:Y:S01]  /*284d0*/  F2FP.F16.F32.PACK_AB R107, R160, R123 ;  /* 0x0000007ba06b723e */ /* 0x000fe200000000ff */
[----:B------:R-:W-:Y:S02]  /*284e0*/  HADD2.F32 R105, -RZ, R84.H1_H1 ;  /* 0x30000054ff697230 */ /* 0x000fe40000004100 */
[----:B------:R-:W-:Y:S01]  /*284f0*/  FFMA.FTZ R162, R163, R162, R104 ;  /* 0x000000a2a3a27223 */ /* 0x000fe20000010068 */
[----:B------:R-:W-:Y:S01]  /*28500*/  F2FP.F16.F32.PACK_AB R104, R110, R115 ;  /* 0x000000736e68723e */ /* 0x000fe200000000ff */
[----:B------:R-:W-:-:S02]  /*28510*/  HADD2.F32 R110, -RZ, R25.H0_H0 ;  /* 0x20000019ff6e7230 */ /* 0x000fc40000004100 */
[----:B------:R-:W-:Y:S01]  /*28520*/  FFMA.FTZ R109, R155, R168, R133 ;  /* 0x000000a89b6d7223 */ /* 0x000fe20000010085 */
[----:B------:R-:W-:Y:S01]  /*28530*/  FFMA.FTZ R108, R163, R108, R105 ;  /* 0x0000006ca36c7223 */ /* 0x000fe20000010069 */
[----:B------:R-:W-:Y:S01]  /*28540*/  F2FP.F16.F32.PACK_AB R105, R114, R111 ;  /* 0x0000006f7269723e */ /* 0x000fe200000000ff */
[----:B------:R-:W-:Y:S02]  /*28550*/  HADD2.F32 R156, -RZ, R65.H0_H0 ;  /* 0x20000041ff9c7230 */ /* 0x000fe40000004100 */
[----:B------:R-:W-:Y:S01]  /*28560*/  FADD.FTZ R123, -R154, R132 ;  /* 0x000000849a7b7221 */ /* 0x000fe20000010100 */
[----:B------:R-:W-:Y:S02]  /*28570*/  HADD2.F32 R160, -RZ, R45.H0_H0 ;  /* 0x2000002dffa07230 */ /* 0x000fe40000004100 */
[----:B------:R-:W-:Y:S02]  /*28580*/  HADD2.F32 R111, -RZ, R85.H0_H0 ;  /* 0x20000055ff6f7230 */ /* 0x000fe40000004100 */
[----:B------:R-:W-:Y:S01]  /*28590*/  FMUL.FTZ R123, R152, R123 ;  /* 0x0000007b987b7220 */ /* 0x000fe20000410000 */
[----:B------:R-:W-:-:S04]  /*285a0*/  IMAD.WIDE.U32 R114, R113, 0x10, R166 ;  /* 0x0000001071727825 */ /* 0x000fc800078e00a6 */
[C---:B------:R-:W-:Y:S01]  /*285b0*/  FFMA.FTZ R113, R117.reuse, R110, R156 ;  /* 0x0000006e75717223 */ /* 0x040fe2000001009c */
[----:B------:R-:W-:Y:S01]  /*285c0*/  FFMA.FTZ R110, R117, R160, R111 ;  /* 0x000000a0756e7223 */ /* 0x000fe2000001006f */
[----:B------:R-:W-:Y:S01]  /*285d0*/  HADD2.F32 R156, -RZ, R25.H1_H1 ;  /* 0x30000019ff9c7230 */ /* 0x000fe20000004100 */
[----:B------:R0:W-:Y:S01]  /*285e0*/  STG.E.128 desc[UR8][R114.64], R104 ;  /* 0x0000006872007986 */ /* 0x0001e2000c101d08 */
[----:B------:R-:W-:Y:S02]  /*285f0*/  HADD2.F32 R160, -RZ, R65.H1_H1 ;  /* 0x30000041ffa07230 */ /* 0x000fe40000004100 */
[----:B------:R-:W-:Y:S02]  /*28600*/  HADD2.F32 R111, -RZ, R85.H1_H1 ;  /* 0x30000055ff6f7230 */ /* 0x000fe40000004100 */
[----:B------:R-:W-:Y:S02]  /*28610*/  HADD2.F32 R168, -RZ, R26.H0_H0 ;  /* 0x2000001affa87230 */ /* 0x000fe40000004100 */
[----:B------:R-:W-:-:S02]  /*28620*/  HADD2.F32 R132, -RZ, R60.H1_H1 ;  /* 0x3000003cff847230 */ /* 0x000fc40000004100 */
[----:B------:R-:W-:Y:S01]  /*28630*/  FFMA.FTZ R111, R131, R164, R111 ;  /* 0x000000a4836f7223 */ /* 0x000fe2000001006f */
[----:B------:R-:W-:Y:S02]  /*28640*/  HADD2.F32 R164, -RZ, R27.H0_H0 ;  /* 0x2000001bffa47230 */ /* 0x000fe40000004100 */
[----:B------:R-:W-:-:S05]  /*28650*/  HADD2.F32 R119, -RZ, R86.H0_H0 ;  /* 0x20000056ff777230 */ /* 0x000fca0000004100 */
[----:B------:R-:W-:Y:S01]  /*28660*/  FFMA.FTZ R119, R129, R172, R119 ;  /* 0x000000ac81777223 */ /* 0x000fe20000010077 */
[----:B------:R-:W-:Y:S02]  /*28670*/  HADD2.F32 R172, -RZ, R62.H0_H0 ;  /* 0x2000003effac7230 */ /* 0x000fe40000004100 */
[----:B0-----:R-:W-:Y:S01]  /*28680*/  FFMA.FTZ R104, R131, R156, R160 ;  /* 0x0000009c83687223 */ /* 0x001fe200000100a0 */
[----:B------:R-:W-:Y:S02]  /*28690*/  HADD2.F32 R114, -RZ, R26.H1_H1 ;  /* 0x3000001aff727230 */ /* 0x000fe40000004100 */
[----:B------:R-:W-:Y:S01]  /*286a0*/  FFMA.FTZ R106, R129, R168, R170 ;  /* 0x000000a8816a7223 */ /* 0x000fe200000100aa */
[----:B------:R-:W-:Y:S02]  /*286b0*/  HADD2.F32 R156, -RZ, R66.H1_H1 ;  /* 0x30000042ff9c7230 */ /* 0x000fe40000004100 */
[----:B------:R-:W-:Y:S01]  /*286c0*/  FADD.FTZ R115, -R154, R130 ;  /* 0x000000829a737221 */ /* 0x000fe20000010100 */
[----:B------:R-:W-:-:S02]  /*286d0*/  HADD2.F32 R160, -RZ, R46.H1_H1 ;  /* 0x3000002effa07230 */ /* 0x000fc40000004100 */
[----:B------:R-:W-:Y:S02]  /*286e0*/  HADD2.F32 R107, -RZ, R86.H1_H1 ;  /* 0x30000056ff6b7230 */ /* 0x000fe40000004100 */
[C---:B------:R-:W-:Y:S01]  /*286f0*/  FFMA.FTZ R105, R143.reuse, R114, R156 ;  /* 0x000000728f697223 */ /* 0x040fe2000001009c */
[----:B------:R-:W-:Y:S02]  /*28700*/  HADD2.F32 R168, -RZ, R67.H0_H0 ;  /* 0x20000043ffa87230 */ /* 0x000fe40000004100 */
[----:B------:R-:W-:Y:S01]  /*28710*/  FMUL.FTZ R115, R152, R115 ;  /* 0x0000007398737220 */ /* 0x000fe20000410000 */
[----:B------:R-:W-:Y:S02]  /*28720*/  HADD2.F32 R114, -RZ, R47.H0_H0 ;  /* 0x2000002fff727230 */ /* 0x000fe40000004100 */
[----:B------:R-:W-:Y:S01]  /*28730*/  FFMA.FTZ R156, R143, R160, R107 ;  /* 0x000000a08f9c7223 */ /* 0x000fe2000001006b */
[----:B------:R-:W-:Y:S02]  /*28740*/  HADD2.F32 R160, -RZ, R87.H0_H0 ;  /* 0x20000057ffa07230 */ /* 0x000fe40000004100 */
[----:B------:R-:W-:Y:S01]  /*28750*/  FFMA.FTZ R107, R141, R164, R168 ;  /* 0x000000a48d6b7223 */ /* 0x000fe200000100a8 */
[----:B------:R-:W-:Y:S01]  /*28760*/  HADD2.F32 R164, -RZ, R27.H1_H1 ;  /* 0x3000001bffa47230 */ /* 0x000fe20000004100 */
[----:B------:R-:W-:Y:S01]  /*28770*/  F2FP.F16.F32.PACK_AB R106, R105, R106 ;  /* 0x0000006a696a723e */ /* 0x000fe200000000ff */
[----:B------:R-:W-:-:S02]  /*28780*/  HADD2.F32 R168, -RZ, R67.H1_H1 ;  /* 0x30000043ffa87230 */ /* 0x000fc40000004100 */
[----:B------:R-:W-:Y:S01]  /*28790*/  FFMA.FTZ R131, R141, R114, R160 ;  /* 0x000000728d837223 */ /* 0x000fe200000100a0 */
[----:B------:R-:W-:Y:S01]  /*287a0*/  HADD2.F32 R160, -RZ, R47.H1_H1 ;  /* 0x3000002fffa07230 */ /* 0x000fe20000004100 */
[----:B------:R-:W-:Y:S01]  /*287b0*/  F2FP.F16.F32.PACK_AB R105, R104, R113 ;  /* 0x000000716869723e */ /* 0x000fe200000000ff */
[----:B------:R-:W-:Y:S02]  /*287c0*/  HADD2.F32 R114, -RZ, R87.H1_H1 ;  /* 0x30000057ff727230 */ /* 0x000fe40000004100 */
[C---:B------:R-:W-:Y:S01]  /*287d0*/  FFMA.FTZ R164, R153.reuse, R164, R168 ;  /* 0x000000a499a47223 */ /* 0x040fe200000100a8 */
[----:B------:R-:W-:Y:S01]  /*287e0*/  HADD2.F32 R130, -RZ, R28.H0_H0 ;  /* 0x2000001cff827230 */ /* 0x000fe20000004100 */
[----:B------:R-:W-:Y:S01]  /*287f0*/  F2FP.F16.F32.PACK_AB R104, R162, R121 ;  /* 0x00000079a268723e */ /* 0x000fe200000000ff */
[----:B------:R-:W-:Y:S02]  /*28800*/  HADD2.F32 R168, -RZ, R60.H0_H0 ;  /* 0x2000003cffa87230 */ /* 0x000fe40000004100 */
[----:B------:R-:W-:Y:S01]  /*28810*/  FFMA.FTZ R160, R153, R160, R114 ;  /* 0x000000a099a07223 */ /* 0x000fe20000010072 */
[----:B------:R-:W-:Y:S01]  /*28820*/  F2FP.F16.F32.PACK_AB R107, R164, R107 ;  /* 0x0000006ba46b723e */ /* 0x000fe200000000ff */
[----:B------:R-:W-:-:S02]  /*28830*/  HADD2.F32 R129, -RZ, R80.H1_H1 ;  /* 0x30000050ff817230 */ /* 0x000fc40000004100 */
[----:B------:R-:W-:Y:S01]  /*28840*/  FADD.FTZ R121, -R154, R118 ;  /* 0x000000769a797221 */ /* 0x000fe20000010100 */
[C---:B------:R-:W-:Y:S01]  /*28850*/  FFMA.FTZ R114, R115.reuse, R130, R168 ;  /* 0x0000008273727223 */ /* 0x040fe200000100a8 */
[----:B------:R-:W-:Y:S02]  /*28860*/  HADD2.F32 R130, -RZ, R48.H0_H0 ;  /* 0x20000030ff827230 */ /* 0x000fe40000004100 */
[----:B------:R-:W-:Y:S02]  /*28870*/  HADD2.F32 R168, -RZ, R80.H0_H0 ;  /* 0x20000050ffa87230 */ /* 0x000fe40000004100 */
[----:B------:R-:W-:Y:S01]  /*28880*/  FMUL.FTZ R121, R152, R121 ;  /* 0x0000007998797220 */ /* 0x000fe20000410000 */
[----:B------:R-:W-:Y:S02]  /*28890*/  HADD2.F32 R162, -RZ, R29.H0_H0 ;  /* 0x2000001dffa27230 */ /* 0x000fe40000004100 */
[----:B------:R-:W-:Y:S02]  /*288a0*/  HADD2.F32 R164, -RZ, R61.H0_H0 ;  /* 0x2000003dffa47230 */ /* 0x000fe40000004100 */
[----:B------:R-:W-:Y:S01]  /*288b0*/  FFMA.FTZ R117, R115, R130, R168 ;  /* 0x0000008273757223 */ /* 0x000fe200000100a8 */
[----:B------:R-:W-:-:S02]  /*288c0*/  HADD2.F32 R130, -RZ, R28.H1_H1 ;  /* 0x3000001cff827230 */ /* 0x000fc40000004100 */
[----:B------:R-:W-:Y:S02]  /*288d0*/  HADD2.F32 R168, -RZ, R48.H1_H1 ;  /* 0x30000030ffa87230 */ /* 0x000fe40000004100 */
[----:B------:R-:W-:Y:S02]  /*288e0*/  HADD2.F32 R113, -RZ, R81.H0_H0 ;  /* 0x20000051ff717230 */ /* 0x000fe40000004100 */
[----:B------:R-:W-:Y:S01]  /*288f0*/  FFMA.FTZ R115, R123, R130, R132 ;  /* 0x000000827b737223 */ /* 0x000fe20000010084 */
[----:B------:R-:W-:-:S04]  /*28900*/  IMAD.WIDE.U32 R132, R112, 0x10, R158 ;  /* 0x0000001070847825 */ /* 0x000fc800078e009e */
[----:B------:R-:W-:Y:S01]  /*28910*/  FFMA.FTZ R130, R123, R168, R129 ;  /* 0x000000a87b827223 */ /* 0x000fe20000010081 */
[----:B------:R-:W-:Y:S01]  /*28920*/  FFMA.FTZ R123, R161, R162, R164 ;  /* 0x000000a2a17b7223 */ /* 0x000fe200000100a4 */
[----:B------:R-:W-:Y:S01]  /*28930*/  HADD2.F32 R162, -RZ, R29.H1_H1 ;  /* 0x3000001dffa27230 */ /* 0x000fe20000004100 */
[----:B------:R0:W-:Y:S01]  /*28940*/  STG.E.128 desc[UR8][R132.64], R104 ;  /* 0x0000006884007986 */ /* 0x0001e2000c101d08 */
[----:B------:R-:W-:Y:S02]  /*28950*/  HADD2.F32 R164, -RZ, R61.H1_H1 ;  /* 0x3000003dffa47230 */ /* 0x000fe40000004100 */
[----:B------:R-:W-:Y:S02]  /*28960*/  HADD2.F32 R168, -RZ, R49.H0_H0 ;  /* 0x20000031ffa87230 */ /* 0x000fe40000004100 */
[----:B------:R-:W-:Y:S02]  /*28970*/  HADD2.F32 R129, -RZ, R81.H1_H1 ;  /* 0x30000051ff817230 */ /* 0x000fe40000004100 */
[----:B------:R-:W-:Y:S01]  /*28980*/  FFMA.FTZ R162, R121, R162, R164 ;  /* 0x000000a279a27223 */ /* 0x000fe200000100a4 */
[----:B------:R-:W-:-:S02]  /*28990*/  HADD2.F32 R164, -RZ, R50.H1_H1 ;  /* 0x30000032ffa47230 */ /* 0x000fc40000004100 */
[----:B------:R-:W-:Y:S01]  /*289a0*/  FFMA.FTZ R113, R161, R168, R113 ;  /* 0x000000a8a1717223 */ /* 0x000fe20000010071 */
[----:B------:R-:W-:Y:S02]  /*289b0*/  HADD2.F32 R168, -RZ, R49.H1_H1 ;  /* 0x30000031ffa87230 */ /* 0x000fe40000004100 */
[----:B------:R-:W-:-:S03]  /*289c0*/  HADD2.F32 R170, -RZ, R30.H0_H0 ;  /* 0x2000001effaa7230 */ /* 0x000fc60000004100 */
[----:B------:R-:W-:Y:S01]  /*289d0*/  FFMA.FTZ R118, R121, R168, R129 ;  /* 0x000000a879767223 */ /* 0x000fe20000010081 */
[----:B------:R-:W-:Y:S02]  /*289e0*/  HADD2.F32 R129, -RZ, R76.H1_H1 ;  /* 0x3000004cff817230 */ /* 0x000fe40000004100 */
[----:B------:R-:W-:Y:S01]  /*289f0*/  FFMA.FTZ R143, R165, R170, R172 ;  /* 0x000000aaa58f7223 */ /* 0x000fe200000100ac */
[----:B------:R-:W-:Y:S02]  /*28a00*/  HADD2.F32 R121, -RZ, R77.H0_H0 ;  /* 0x2000004dff797230 */ /* 0x000fe40000004100 */
[----:B0-----:R-:W-:Y:S01]  /*28a10*/  FADD.FTZ R107, -R154, R120 ;  /* 0x000000789a6b7221 */ /* 0x001fe20000010100 */
[----:B------:R-:W-:Y:S01]  /*28a20*/  HADD2.F32 R105, -RZ, R82.H0_H0 ;  /* 0x20000052ff697230 */ /* 0x000fe20000004100 */
[----:B------:R-:W-:Y:S01]  /*28a30*/  F2FP.F16.F32.PACK_AB R113, R118, R113 ;  /* 0x000000717671723e */ /* 0x000fe200000000ff */
[----:B------:R-:W-:Y:S02]  /*28a40*/  HADD2.F32 R104, -RZ, R30.H1_H1 ;  /* 0x3000001eff687230 */ /* 0x000fe40000004100 */
[----:B------:R-:W-:Y:S01]  /*28a50*/  FMUL.FTZ R107, R152, R107 ;  /* 0x0000006b986b7220 */ /* 0x000fe20000410000 */
[----:B------:R-:W-:-:S02]  /*28a60*/  HADD2.F32 R106, -RZ, R62.H1_H1 ;  /* 0x3000003eff6a7230 */ /* 0x000fc40000004100 */
[----:B------:R-:W-:Y:S01]  /*28a70*/  FFMA.FTZ R132, R165, R174, R105 ;  /* 0x000000aea5847223 */ /* 0x000fe20000010069 */
[----:B------:R-:W-:Y:S01]  /*28a80*/  FADD.FTZ R105, -R154, R122 ;  /* 0x0000007a9a697221 */ /* 0x000fe20000010100 */
[----:B------:R-:W-:Y:S02]  /*28a90*/  HADD2.F32 R120, -RZ, R31.H0_H0 ;  /* 0x2000001fff787230 */ /* 0x000fe40000004100 */
[----:B------:R-:W-:Y:S02]  /*28aa0*/  HADD2.F32 R122, -RZ, R63.H0_H0 ;  /* 0x2000003fff7a7230 */ /* 0x000fe40000004100 */
[----:B------:R-:W-:Y:S01]  /*28ab0*/  FMUL.FTZ R105, R152, R105 ;  /* 0x0000006998697220 */ /* 0x000fe20000410000 */
[----:B------:R-:W-:Y:S01]  /*28ac0*/  IMAD.WIDE.U32 R170, R112, 0x10, R166 ;  /* 0x0000001070aa7825 */ /* 0x000fe200078e00a6 */
[----:B------:R-:W-:-:S03]  /*28ad0*/  F2FP.F16.F32.PACK_AB R112, R130, R117 ;  /* 0x000000758270723e */ /* 0x000fc600000000ff */
[C---:B------:R-:W-:Y:S01]  /*28ae0*/  FFMA.FTZ R147, R105.reuse, R104, R106 ;  /* 0x0000006869937223 */ /* 0x040fe2000001006a */
[----:B------:R-:W-:Y:S02]  /*28af0*/  HADD2.F32 R104, -RZ, R51.H0_H0 ;  /* 0x20000033ff687230 */ /* 0x000fe40000004100 */
[----:B------:R-:W-:Y:S01]  /*28b00*/  FFMA.FTZ R139, R105, R164, R139 ;  /* 0x000000a4698b7223 */ /* 0x000fe2000001008b */
[----:B------:R-:W-:Y:S02]  /*28b10*/  HADD2.F32 R106, -RZ, R83.H0_H0 ;  /* 0x20000053ff6a7230 */ /* 0x000fe40000004100 */
[----:B------:R-:W-:Y:S01]  /*28b20*/  FADD.FTZ R105, -R154, R128 ;  /* 0x000000809a697221 */ /* 0x000fe20000010100 */
[C---:B------:R-:W-:Y:S01]  /*28b30*/  FFMA.FTZ R151, R107.reuse, R120, R122 ;  /* 0x000000786b977223 */ /* 0x040fe2000001007a */
[----:B------:R-:W-:Y:S02]  /*28b40*/  HADD2.F32 R120, -RZ, R31.H1_H1 ;  /* 0x3000001fff787230 */ /* 0x000fe40000004100 */
[----:B------:R-:W-:Y:S01]  /*28b50*/  FFMA.FTZ R141, R107, R104, R106 ;  /* 0x000000686b8d7223 */ /* 0x000fe2000001006a */
[----:B------:R-:W-:-:S02]  /*28b60*/  HADD2.F32 R122, -RZ, R63.H1_H1 ;  /* 0x3000003fff7a7230 */ /* 0x000fc40000004100 */
[----:B------:R-:W-:Y:S01]  /*28b70*/  FMUL.FTZ R105, R152, R105 ;  /* 0x0000006998697220 */ /* 0x000fe20000410000 */
[----:B------:R-:W-:Y:S02]  /*28b80*/  HADD2.F32 R164, -RZ, R51.H1_H1 ;  /* 0x30000033ffa47230 */ /* 0x000fe40000004100 */
[----:B------:R-:W-:Y:S01]  /*28b90*/  FADD.FTZ R107, -R154, R136 ;  /* 0x000000889a6b7221 */ /* 0x000fe20000010100 */
[----:B------:R-:W-:Y:S02]  /*28ba0*/  HADD2.F32 R104, -RZ, R83.H1_H1 ;  /* 0x30000053ff687230 */ /* 0x000fe40000004100 */
[----:B------:R-:W-:Y:S01]  /*28bb0*/  FFMA.FTZ R153, R105, R120, R122 ;  /* 0x0000007869997223 */ /* 0x000fe2000001007a */
[----:B------:R-:W-:Y:S02]  /*28bc0*/  HADD2.F32 R122, -RZ, R32.H0_H0 ;  /* 0x20000020ff7a7230 */ /* 0x000fe40000004100 */
[----:B------:R-:W-:Y:S01]  /*28bd0*/  FMUL.FTZ R107, R152, R107 ;  /* 0x0000006b986b7220 */ /* 0x000fe20000410000 */
[----:B------:R-:W-:-:S02]  /*28be0*/  HADD2.F32 R106, -RZ, R56.H0_H0 ;  /* 0x20000038ff6a7230 */ /* 0x000fc40000004100 */
[----:B------:R-:W-:Y:S01]  /*28bf0*/  FFMA.FTZ R164, R105, R164, R104 ;  /* 0x000000a469a47223 */ /* 0x000fe20000010068 */
[----:B------:R-:W-:Y:S02]  /*28c00*/  HADD2.F32 R120, -RZ, R52.H0_H0 ;  /* 0x20000034ff787230 */ /* 0x000fe40000004100 */
[----:B------:R-:W-:Y:S01]  /*28c10*/  FADD.FTZ R105, -R154, R140 ;  /* 0x0000008c9a697221 */ /* 0x000fe20000010100 */
[----:B------:R-:W-:Y:S02]  /*28c20*/  HADD2.F32 R104, -RZ, R76.H0_H0 ;  /* 0x2000004cff687230 */ /* 0x000fe40000004100 */
[----:B------:R-:W-:Y:S01]  /*28c30*/  FFMA.FTZ R122, R107, R122, R106 ;  /* 0x0000007a6b7a7223 */ /* 0x000fe2000001006a */
[----:B------:R-:W-:Y:S02]  /*28c40*/  HADD2.F32 R106, -RZ, R56.H1_H1 ;  /* 0x30000038ff6a7230 */ /* 0x000fe40000004100 */
[----:B------:R-:W-:Y:S01]  /*28c50*/  FMUL.FTZ R105, R152, R105 ;  /* 0x0000006998697220 */ /* 0x000fe20000410000 */
[----:B------:R-:W-:-:S02]  /*28c60*/  HADD2.F32 R128, -RZ, R52.H1_H1 ;  /* 0x30000034ff807230 */ /* 0x000fc40000004100 */
[----:B------:R-:W-:Y:S01]  /*28c70*/  FFMA.FTZ R120, R107, R120, R104 ;  /* 0x000000786b787223 */ /* 0x000fe20000010068 */
[----:B------:R-:W-:Y:S02]  /*28c80*/  HADD2.F32 R104, -RZ, R32.H1_H1 ;  /* 0x30000020ff687230 */ /* 0x000fe40000004100 */
[----:B------:R-:W-:Y:S01]  /*28c90*/  FADD.FTZ R107, -R154, R138 ;  /* 0x0000008a9a6b7221 */ /* 0x000fe20000010100 */
[----:B------:R-:W-:Y:S02]  /*28ca0*/  HADD2.F32 R136, -RZ, R33.H0_H0 ;  /* 0x20000021ff887230 */ /* 0x000fe40000004100 */
[C---:B------:R-:W-:Y:S01]  /*28cb0*/  FFMA.FTZ R129, R105.reuse, R128, R129 ;  /* 0x0000008069817223 */ /* 0x040fe20000010081 */
[----:B------:R-:W-:Y:S02]  /*28cc0*/  HADD2.F32 R128, -RZ, R53.H1_H1 ;  /* 0x30000035ff807230 */ /* 0x000fe40000004100 */
[----:B------:R-:W-:Y:S01]  /*28cd0*/  FFMA.FTZ R133, R105, R104, R106 ;  /* 0x0000006869857223 */ /* 0x000fe2000001006a */
[----:B------:R-:W-:-:S02]  /*28ce0*/  HADD2.F32 R104, -RZ, R57.H0_H0 ;  /* 0x20000039ff687230 */ /* 0x000fc40000004100 */
[----:B------:R-:W-:Y:S01]  /*28cf0*/  FMUL.FTZ R107, R152, R107 ;  /* 0x0000006b986b7220 */ /* 0x000fe20000410000 */
[----:B------:R-:W-:Y:S02]  /*28d00*/  HADD2.F32 R106, -RZ, R53.H0_H0 ;  /* 0x20000035ff6a7230 */ /* 0x000fe40000004100 */
[----:B------:R-:W-:Y:S01]  /*28d10*/  FADD.FTZ R105, -R154, R144 ;  /* 0x000000909a697221 */ /* 0x000fe20000010100 */
[----:B------:R-:W-:Y:S02]  /*28d20*/  HADD2.F32 R140, -RZ, R34.H0_H0 ;  /* 0x20000022ff8c7230 */ /* 0x000fe40000004100 */
[C---:B------:R-:W-:Y:S01]  /*28d30*/  FFMA.FTZ R136, R107.reuse, R136, R104 ;  /* 0x000000886b887223 */ /* 0x040fe20000010068 */
[----:B------:R-:W-:Y:S02]  /*28d40*/  HADD2.F32 R104, -RZ, R33.H1_H1 ;  /* 0x30000021ff687230 */ /* 0x000fe40000004100 */
[----:B------:R-:W-:Y:S01]  /*28d50*/  FFMA.FTZ R121, R107, R106, R121 ;  /* 0x0000006a6b797223 */ /* 0x000fe20000010079 */
[----:B------:R-:W-:-:S02]  /*28d60*/  HADD2.F32 R106, -RZ, R57.H1_H1 ;  /* 0x30000039ff6a7230 */ /* 0x000fc40000004100 */
[----:B------:R-:W-:Y:S01]  /*28d70*/  FMUL.FTZ R105, R152, R105 ;  /* 0x0000006998697220 */ /* 0x000fe20000410000 */
[----:B------:R-:W-:Y:S01]  /*28d80*/  HADD2.F32 R107, -RZ, R77.H1_H1 ;  /* 0x3000004dff6b7230 */ /* 0x000fe20000004100 */
[----:B------:R-:W-:Y:S01]  /*28d90*/  F2FP.F16.F32.PACK_AB R120, R129, R120 ;  /* 0x000000788178723e */ /* 0x000fe200000000ff */
        /* <DEDUP_REMOVED lines=9> */
[----:B------:R-:W-:Y:S01]  /*28e30*/  HADD2.F32 R144, -RZ, R35.H0_H0 ;  /* 0x20000023ff907230 */ /* 0x000fe20000004100 */
[----:B------:R-:W-:Y:S01]  /*28e40*/  F2FP.F16.F32.PACK_AB R121, R128, R121 ;  /* 0x000000798079723e */ /* 0x000fe200000000ff */
[----:B------:R-:W-:Y:S02]  /*28e50*/  HADD2.F32 R142, -RZ, R55.H0_H0 ;  /* 0x20000037ff8e7230 */ /* 0x000fe40000004100 */
[C---:B------:R-:W-:Y:S01]  /*28e60*/  FFMA.FTZ R140, R105.reuse, R140, R104 ;  /* 0x0000008c698c7223 */ /* 0x040fe20000010068 */
[----:B------:R-:W-:Y:S01]  /*28e70*/  FFMA.FTZ R135, R105, R106, R135 ;  /* 0x0000006a69877223 */ /* 0x000fe20000010087 */
[----:B------:R-:W-:Y:S01]  /*28e80*/  FADD.FTZ R105, -R154, R148 ;  /* 0x000000949a697221 */ /* 0x000fe20000010100 */
[----:B------:R-:W-:Y:S02]  /*28e90*/  HADD2.F32 R104, -RZ, R34.H1_H1 ;  /* 0x30000022ff687230 */ /* 0x000fe40000004100 */
[----:B------:R-:W-:-:S02]  /*28ea0*/  HADD2.F32 R106, -RZ, R58.H1_H1 ;  /* 0x3000003aff6a7230 */ /* 0x000fc40000004100 */
[----:B------:R-:W-:Y:S01]  /*28eb0*/  FMUL.FTZ R105, R152, R105 ;  /* 0x0000006998697220 */ /* 0x000fe20000410000 */
[----:B------:R-:W-:-:S04]  /*28ec0*/  IMAD.WIDE.U32 R168, R116, 0x10, R158 ;  /* 0x0000001074a87825 */ /* 0x000fc800078e009e */
[C---:B------:R-:W-:Y:S01]  /*28ed0*/  FFMA.FTZ R145, R105.reuse, R104, R106 ;  /* 0x0000006869917223 */ /* 0x040fe2000001006a */
[----:B------:R-:W-:Y:S01]  /*28ee0*/  FFMA.FTZ R138, R105, R138, R107 ;  /* 0x0000008a698a7223 */ /* 0x000fe2000001006b */
[----:B------:R-:W-:Y:S01]  /*28ef0*/  FADD.FTZ R105, -R154, R146 ;  /* 0x000000929a697221 */ /* 0x000fe20000010100 */
[----:B------:R-:W-:Y:S02]  /*28f00*/  HADD2.F32 R104, -RZ, R59.H0_H0 ;  /* 0x2000003bff687230 */ /* 0x000fe40000004100 */
[----:B------:R-:W-:Y:S02]  /*28f10*/  HADD2.F32 R107, -RZ, R79.H0_H0 ;  /* 0x2000004fff6b7230 */ /* 0x000fe40000004100 */
[----:B------:R-:W-:Y:S01]  /*28f20*/  FMUL.FTZ R105, R152, R105 ;  /* 0x0000006998697220 */ /* 0x000fe20000410000 */
[----:B------:R-:W-:Y:S01]  /*28f30*/  HADD2.F32 R106, -RZ, R59.H1_H1 ;  /* 0x3000003bff6a7230 */ /* 0x000fe20000004100 */
[----:B------:R-:W-:Y:S01]  /*28f40*/  F2FP.F16.F32.PACK_AB R118, R145, R140 ;  /* 0x0000008c9176723e */ /* 0x000fe200000000ff */
[----:B------:R-:W-:-:S02]  /*28f50*/  HADD2.F32 R146, -RZ, R55.H1_H1 ;  /* 0x30000037ff927230 */ /* 0x000fc40000004100 */
[C---:B------:R-:W-:Y:S01]  /*28f60*/  FFMA.FTZ R144, R105.reuse, R144, R104 ;  /* 0x0000009069907223 */ /* 0x040fe20000010068 */
[----:B------:R-:W-:Y:S01]  /*28f70*/  FFMA.FTZ R142, R105, R142, R107 ;  /* 0x0000008e698e7223 */ /* 0x000fe2000001006b */
[----:B------:R-:W-:Y:S01]  /*28f80*/  HADD2.F32 R104, -RZ, R35.H1_H1 ;  /* 0x30000023ff687230 */ /* 0x000fe20000004100 */
[----:B------:R-:W-:Y:S01]  /*28f90*/  F2FP.F16.F32.PACK_AB R107, R160, R131 ;  /* 0x00000083a06b723e */ /* 0x000fe200000000ff */
[----:B------:R-:W-:Y:S02]  /*28fa0*/  HADD2.F32 R105, -RZ, R79.H1_H1 ;  /* 0x3000004fff697230 */ /* 0x000fe40000004100 */
[----:B------:R-:W-:-:S04]  /*28fb0*/  IMAD.WIDE.U32 R172, R116, 0x10, R166 ;  /* 0x0000001074ac7825 */ /* 0x000fc800078e00a6 */
[C---:B------:R-:W-:Y:S01]  /*28fc0*/  FFMA.FTZ R155, R149.reuse, R104, R106 ;  /* 0x00000068959b7223 */ /* 0x040fe2000001006a */
[----:B------:R-:W-:Y:S01]  /*28fd0*/  F2FP.F16.F32.PACK_AB R106, R156, R119 ;  /* 0x000000779c6a723e */ /* 0x000fe200000000ff */
[----:B------:R-:W-:Y:S01]  /*28fe0*/  FFMA.FTZ R149, R149, R146, R105 ;  /* 0x0000009295957223 */ /* 0x000fe20000010069 */
[----:B------:R-:W-:Y:S01]  /*28ff0*/  F2FP.F16.F32.PACK_AB R105, R111, R110 ;  /* 0x0000006e6f69723e */ /* 0x000fe200000000ff */
[----:B------:R-:W-:Y:S01]  /*29000*/  IMAD.WIDE.U32 R158, R134, 0x10, R158 ;  /* 0x00000010869e7825 */ /* 0x000fe200078e009e */
[----:B------:R-:W-:Y:S02]  /*29010*/  F2FP.F16.F32.PACK_AB R104, R108, R109 ;  /* 0x0000006d6c68723e */ /* 0x000fe400000000ff */
[----:B------:R-:W-:Y:S01]  /*29020*/  F2FP.F16.F32.PACK_AB R111, R153, R151 ;  /* 0x00000097996f723e */ /* 0x000fe200000000ff */
[----:B------:R-:W-:Y:S01]  /*29030*/  IMAD.WIDE.U32 R166, R134, 0x10, R166 ;  /* 0x0000001086a67825 */ /* 0x000fe200078e00a6 */
        /* <DEDUP_REMOVED lines=8> */
[----:B------:R-:W-:Y:S01]  /*290c0*/  F2FP.F16.F32.PACK_AB R116, R133, R122 ;  /* 0x0000007a8574723e */ /* 0x000fe200000000ff */
[----:B------:R1:W-:Y:S01]  /*290d0*/  STG.E.128 desc[UR8][R172.64], R112 ;  /* 0x00000070ac007986 */ /* 0x0003e2000c101d08 */
[----:B------:R-:W-:-:S02]  /*290e0*/  F2FP.F16.F32.PACK_AB R123, R149, R142 ;  /* 0x0000008e957b723e */ /* 0x000fc400000000ff */
[----:B------:R-:W-:Y:S01]  /*290f0*/  F2FP.F16.F32.PACK_AB R122, R138, R135 ;  /* 0x000000878a7a723e */ /* 0x000fe200000000ff */
[----:B------:R1:W-:Y:S04]  /*29100*/  STG.E.128 desc[UR8][R158.64], R116 ;  /* 0x000000749e007986 */ /* 0x0003e8000c101d08 */
[----:B------:R1:W-:Y:S01]  /*29110*/  STG.E.128 desc[UR8][R166.64], R120 ;  /* 0x00000078a6007986 */ /* 0x0003e2000c101d08 */
[----:B------:R-:W-:Y:S05]  /*29120*/  BRA.U !UP0, `(.L_x_3370) ;  /* 0xfffffd7d08c47547 */ /* 0x000fea000b83ffff */
[----:B------:R-:W-:Y:S05]  /*29130*/  EXIT ;  /* 0x000000000000794d */ /* 0x000fea0003800000 */
.L_x_3371:
        /* <DEDUP_REMOVED lines=12> */
.L_x_22313:


//--------------------- .text._ZN10layer_norm31ln_parallel_residual_fwd_kernelINS_13Kernel_traitsI6__halfS2_S2_S2_fjLj5120ELj1ELj1ELj4ELj16ENS_18Kernel_traits_baseILj5120ES2_S2_S2_S2_fjLj128EEEEELb1ELb1ELb0EEEvNS_9FwdParamsE --------------------------
	.section	.text._ZN10layer_norm31ln_parallel_residual_fwd_kernelINS_13Kernel_traitsI6__halfS2_S2_S2_fjLj5120ELj1ELj1ELj4ELj16ENS_18Kernel_traits_baseILj5120ES2_S2_S2_S2_fjLj128EEEEELb1ELb1ELb0EEEvNS_9FwdParamsE,"ax",@progbits
	.align	128
        .global         _ZN10layer_norm31ln_parallel_residual_fwd_kernelINS_13Kernel_traitsI6__halfS2_S2_S2_fjLj5120ELj1ELj1ELj4ELj16ENS_18Kernel_traits_baseILj5120ES2_S2_S2_S2_fjLj128EEEEELb1ELb1ELb0EEEvNS_9FwdParamsE
        .type           _ZN10layer_norm31ln_parallel_residual_fwd_kernelINS_13Kernel_traitsI6__halfS2_S2_S2_fjLj5120ELj1ELj1ELj4ELj16ENS_18Kernel_traits_baseILj5120ES2_S2_S2_S2_fjLj128EEEEELb1ELb1ELb0EEEvNS_9FwdParamsE,@function
        .size           _ZN10layer_norm31ln_parallel_residual_fwd_kernelINS_13Kernel_traitsI6__halfS2_S2_S2_fjLj5120ELj1ELj1ELj4ELj16ENS_18Kernel_traits_baseILj5120ES2_S2_S2_S2_fjLj128EEEEELb1ELb1ELb0EEEvNS_9FwdParamsE,(.L_x_22314 - _ZN10layer_norm31ln_parallel_residual_fwd_kernelINS_13Kernel_traitsI6__halfS2_S2_S2_fjLj5120ELj1ELj1ELj4ELj16ENS_18Kernel_traits_baseILj5120ES2_S2_S2_S2_fjLj128EEEEELb1ELb1ELb0EEEvNS_9FwdParamsE)
        .other          _ZN10layer_norm31ln_parallel_residual_fwd_kernelINS_13Kernel_traitsI6__halfS2_S2_S2_fjLj5120ELj1ELj1ELj4ELj16ENS_18Kernel_traits_baseILj5120ES2_S2_S2_S2_fjLj128EEEEELb1ELb1ELb0EEEvNS_9FwdParamsE,@"STO_CUDA_ENTRY STV_DEFAULT"
_ZN10layer_norm31ln_parallel_residual_fwd_kernelINS_13Kernel_traitsI6__halfS2_S2_S2_fjLj5120ELj1ELj1ELj4ELj16ENS_18Kernel_traits_baseILj5120ES2_S2_S2_S2_fjLj128EEEEELb1ELb1ELb0EEEvNS_9FwdParamsE:
.text._ZN10layer_norm31ln_parallel_residual_fwd_kernelINS_13Kernel_traitsI6__halfS2_S2_S2_fjLj5120ELj1ELj1ELj4ELj16ENS_18Kernel_traits_baseILj5120ES2_S2_S2_S2_fjLj128EEEEELb1ELb1ELb0EEEvNS_9FwdParamsE:
[----:B------:R-:W-:Y:S01]  /*0000*/  LDC R1, c[0x0][0x37c] ;  /* 0x0000df00ff017b82 */ /* 0x000fe20000000800 */
[----:B------:R-:W0:Y:S07]  /*0010*/  LDCU.U8 UR4, c[0x0][0x464] ;  /* 0x00008c80ff0477ac */ /* 0x000e2e0008000000 */
[----:B------:R-:W1:Y:S01]  /*0020*/  LDC R75, c[0x0][0x45c] ;  /* 0x00011700ff4b7b82 */ /* 0x000e620000000800 */
[----:B------:R-:W2:Y:S07]  /*0030*/  LDCU.64 UR8, c[0x0][0x358] ;  /* 0x00006b00ff0877ac */ /* 0x000eae0008000a00 */
[----:B------:R-:W2:Y:S01]  /*0040*/  LDC R2, c[0x0][0x458] ;  /* 0x00011600ff027b82 */ /* 0x000ea20000000800 */
[----:B------:R-:W3:Y:S07]  /*0050*/  S2R R115, SR_TID.X ;  /* 0x0000000000737919 */ /* 0x000eee0000002100 */
[----:B------:R-:W4:Y:S01]  /*0060*/  LDC R4, c[0x0][0x388] ;  /* 0x0000e200ff047b82 */ /* 0x000f220000000800 */
[----:B0-----:R-:W-:Y:S01]  /*0070*/  ISETP.NE.AND P0, PT, RZ, UR4, PT ;  /* 0x00000004ff007c0c */ /* 0x001fe2000bf05270 */
[----:B------:R-:W0:-:S12]  /*0080*/  LDCU.64 UR4, c[0x0][0x450] ;  /* 0x00008a00ff0477ac */ /* 0x000e180008000a00 */
[----:B-1----:R-:W-:Y:S01]  /*0090*/  @P0 IMAD.MOV.U32 R3, RZ, RZ, R75 ;  /* 0x000000ffff030224 */ /* 0x002fe200078e004b */
[----:B------:R-:W1:Y:S04]  /*00a0*/  @P0 LDC R5, c[0x0][0x460] ;  /* 0x00011800ff050b82 */ /* 0x000e680000000800 */
[----:B--2---:R4:W1:Y:S01]  /*00b0*/  @P0 LDG.E.64 R6, desc[UR8][R2.64] ;  /* 0x0000000802060981 */ /* 0x004862000c1e1b00 */
[----:B0-----:R-:W-:Y:S01]  /*00c0*/  IMAD.U32 R118, RZ, RZ, UR4 ;  /* 0x00000004ff767e24 */ /* 0x001fe2000f8e00ff */
[----:B------:R-:W-:Y:S01]  /*00d0*/  MOV R119, UR5 ;  /* 0x0000000500777c02 */ /* 0x000fe20008000f00 */
[----:B------:R-:W0:Y:S05]  /*00e0*/  LDCU.64 UR4, c[0x0][0x438] ;  /* 0x00008700ff0477ac */ /* 0x000e2a0008000a00 */
[----:B------:R-:W2:Y:S01]  /*00f0*/  @P0 LDG.E.64 R118, desc[UR8][R118.64] ;  /* 0x0000000876760981 */ /* 0x000ea2000c1e1b00 */
[----:B------:R-:W5:Y:S01]  /*0100*/  S2UR UR6, SR_CTAID.X ;  /* 0x00000000000679c3 */ /* 0x000f620000002500 */
[----:B---3--:R-:W-:Y:S01]  /*0110*/  LOP3.LUT R0, R115, 0x1f, RZ, 0xc0, !PT ;  /* 0x0000001f73007812 */ /* 0x008fe200078ec0ff */
[----:B------:R-:W-:Y:S01]  /*0120*/  BSSY.RECONVERGENT B0, `(.L_x_3372) ;  /* 0x0000076000007945 */ /* 0x000fe20003800200 */
[----:B----4-:R-:W-:-:S04]  /*0130*/  SHF.R.S32.HI R3, RZ, 0x1f, R4 ;  /* 0x0000001fff037819 */ /* 0x010fc80000011404 */
[----:B------:R-:W-:Y:S01]  /*0140*/  LEA.HI R3, R3, R4, RZ, 0x3 ;  /* 0x0000000403037211 */ /* 0x000fe200078f18ff */
[----:B------:R-:W5:Y:S03]  /*0150*/  LDC R8, c[0x0][0x360] ;  /* 0x0000d800ff087b82 */ /* 0x000f660000000800 */
[----:B------:R-:W-:Y:S01]  /*0160*/  SHF.R.S32.HI R21, RZ, 0x3, R3 ;  /* 0x00000003ff157819 */ /* 0x000fe20000011403 */
[----:B0-----:R-:W-:-:S04]  /*0170*/  UISETP.NE.U32.AND UP0, UPT, UR4, URZ, UPT ;  /* 0x000000ff0400728c */ /* 0x001fc8000bf05070 */
[----:B------:R-:W-:Y:S01]  /*0180*/  UISETP.NE.AND.EX UP0, UPT, UR5, URZ, UPT, UP0 ;  /* 0x000000ff0500728c */ /* 0x000fe2000bf05300 */
[----:B-----5:R-:W-:Y:S01]  /*0190*/  IMAD R77, R8, UR6, R115 ;  /* 0x00000006084d7c24 */ /* 0x020fe2000f8e0273 */
[----:B-1----:R-:W-:Y:S02]  /*01a0*/  @P0 IADD3 R2, P1, PT, R6, R5, RZ ;  /* 0x0000000506020210 */ /* 0x002fe40007f3e0ff */
[----:B------:R-:W-:-:S03]  /*01b0*/  LOP3.LUT R5, R115, 0x60, RZ, 0xc0, !PT ;  /* 0x0000006073057812 */ /* 0x000fc600078ec0ff */
[----:B------:R-:W-:Y:S01]  /*01c0*/  @P0 IMAD.X R75, RZ, RZ, R7, P1 ;  /* 0x000000ffff4b0224 */ /* 0x000fe200008e0607 */
[----:B------:R-:W-:Y:S01]  /*01d0*/  LOP3.LUT R23, R5, R0, RZ, 0xfc, !PT ;  /* 0x0000000005177212 */ /* 0x000fe200078efcff */
[C---:B--2---:R-:W-:Y:S01]  /*01e0*/  VIADD R4, R118.reuse, 0x9e3779b9 ;  /* 0x9e3779b976047836 */ /* 0x044fe20000000000 */
[----:B------:R-:W-:Y:S01]  /*01f0*/  IADD3 R6, PT, PT, R119, -0x4498517b, RZ ;  /* 0xbb67ae8577067810 */ /* 0x000fe20007ffe0ff */
[----:B------:R-:W-:Y:S01]  /*0200*/  VIADD R7, R118, 0x3c6ef372 ;  /* 0x3c6ef37276077836 */ /* 0x000fe20000000000 */
[----:B------:R-:W-:Y:S01]  /*0210*/  LOP3.LUT R24, R23, 0x7f, RZ, 0x3c, !PT ;  /* 0x0000007f17187812 */ /* 0x000fe200078e3cff */
[C---:B------:R-:W-:Y:S01]  /*0220*/  VIADD R8, R119.reuse, 0x76cf5d0a ;  /* 0x76cf5d0a77087836 */ /* 0x040fe20000000000 */
[--C-:B------:R-:W-:Y:S01]  /*0230*/  SHF.R.U64 R76, R2, 0x2, R75.reuse ;  /* 0x00000002024c7819 */ /* 0x100fe2000000124b */
[C---:B------:R-:W-:Y:S01]  /*0240*/  VIADD R10, R119.reuse, 0x32370b8f ;  /* 0x32370b8f770a7836 */ /* 0x040fe20000000000 */
[C---:B------:R-:W-:Y:S01]  /*0250*/  IADD3 R9, PT, PT, R118.reuse, -0x255992d5, RZ ;  /* 0xdaa66d2b76097810 */ /* 0x040fe20007ffe0ff */
[C---:B------:R-:W-:Y:S01]  /*0260*/  VIADD R11, R118.reuse, 0x78dde6e4 ;  /* 0x78dde6e4760b7836 */ /* 0x040fe20000000000 */
[C---:B------:R-:W-:Y:S01]  /*0270*/  IADD3 R12, PT, PT, R119.reuse, -0x126145ec, RZ ;  /* 0xed9eba14770c7810 */ /* 0x040fe20007ffe0ff */
[C---:B------:R-:W-:Y:S01]  /*0280*/  VIADD R13, R118.reuse, 0x1715609d ;  /* 0x1715609d760d7836 */ /* 0x040fe20000000000 */
[C---:B------:R-:W-:Y:S01]  /*0290*/  IADD3 R15, PT, PT, R118.reuse, -0x4ab325aa, RZ ;  /* 0xb54cda56760f7810 */ /* 0x040fe20007ffe0ff */
[C---:B------:R-:W-:Y:S01]  /*02a0*/  VIADD R14, R119.reuse, 0xa9066899 ;  /* 0xa9066899770e7836 */ /* 0x040fe20000000000 */
[C---:B------:R-:W-:Y:S01]  /*02b0*/  IADD3 R18, PT, PT, R119.reuse, 0x1fd5c5a3, RZ ;  /* 0x1fd5c5a377127810 */ /* 0x040fe20007ffe0ff */
[----:B------:R-:W-:Y:S01]  /*02c0*/  VIADD R16, R119, 0x646e171e ;  /* 0x646e171e77107836 */ /* 0x000fe20000000000 */
[C---:B------:R-:W-:Y:S01]  /*02d0*/  IADD3 R19, PT, PT, R118.reuse, -0x700cb87f, RZ ;  /* 0x8ff3478176137810 */ /* 0x040fe20007ffe0ff */
[C---:B------:R-:W-:Y:S01]  /*02e0*/  VIADD R17, R118.reuse, 0x5384540f ;  /* 0x5384540f76117836 */ /* 0x040fe20000000000 */
[----:B------:R-:W-:Y:S01]  /*02f0*/  SHF.R.U32.HI R75, RZ, 0x2, R75 ;  /* 0x00000002ff4b7819 */ /* 0x000fe2000001164b */
[----:B------:R-:W-:-:S02]  /*0300*/  VIADD R20, R118, 0xf1bbcdc8 ;  /* 0xf1bbcdc876147836 */ /* 0x000fc40000000000 */
[C---:B------:R-:W-:Y:S02]  /*0310*/  VIADD R22, R119.reuse, 0xdb3d7428 ;  /* 0xdb3d742877167836 */ /* 0x040fe40000000000 */
[----:B------:R-:W-:Y:S02]  /*0320*/  VIADD R72, R119, 0x96a522ad ;  /* 0x96a522ad77487836 */ /* 0x000fe40000000000 */
[----:B------:R-:W-:Y:S01]  /*0330*/  IMAD.IADD R3, R21, 0x1, R24 ;  /* 0x0000000115037824 */ /* 0x000fe200078e0218 */
        /* <DEDUP_REMOVED lines=44> */
.L_x_3373:
        /* <DEDUP_REMOVED lines=14> */
[----:B------:R-:W5:Y:S02]  /*06e0*/  @P4 LDG.E.128 R64, desc[UR8][R26.64] ;  /* 0x000000081a404981 */ /* 0x000f64000c1e1d00 */
[----:B------:R-:W0:Y:S01]  /*06f0*/  @P3 LDC.64 R70, c[0x0][0x3d0] ;  /* 0x0000f400ff463b82 */ /* 0x000e220000000a00 */
[C---:B-1----:R-:W-:Y:S01]  /*0700*/  @P0 IMAD.WIDE.U32 R52, R23.reuse, 0x10, R36 ;  /* 0x0000001017340825 */ /* 0x042fe200078e0024 */
[----:B------:R-:W-:Y:S02]  /*0710*/  @P0 IADD3 R23, PT, PT, R23, 0x80, RZ ;  /* 0x0000008017170810 */ /* 0x000fe40007ffe0ff */
[----:B------:R-:W-:Y:S02]  /*0720*/  CS2R R36, SRZ ;  /* 0x0000000000247805 */ /* 0x000fe4000001ff00 */
[----:B------:R-:W-:Y:S01]  /*0730*/  MOV R62, RZ ;  /* 0x000000ff003e7202 */ /* 0x000fe20000000f00 */
[----:B------:R-:W-:Y:S01]  /*0740*/  IMAD.MOV.U32 R46, RZ, RZ, RZ ;  /* 0x000000ffff2e7224 */ /* 0x000fe200078e00ff */
[----:B------:R1:W5:Y:S01]  /*0750*/  @P0 LDG.E.128 R56, desc[UR8][R52.64] ;  /* 0x0000000834380981 */ /* 0x000362000c1e1d00 */
[----:B--2---:R-:W-:-:S04]  /*0760*/  @P1 IMAD.WIDE.U32 R60, R23, 0x10, R44 ;  /* 0x00000010173c1825 */ /* 0x004fc800078e002c */
[----:B------:R-:W-:Y:S01]  /*0770*/  @P1 VIADD R23, R23, 0x80 ;  /* 0x0000008017171836 */ /* 0x000fe20000000000 */
[----:B------:R2:W5:Y:S03]  /*0780*/  @P1 LDG.E.128 R48, desc[UR8][R60.64] ;  /* 0x000000083c301981 */ /* 0x000566000c1e1d00 */
[----:B---3--:R-:W-:-:S04]  /*0790*/  @P2 IMAD.WIDE.U32 R68, R23, 0x10, R68 ;  /* 0x0000001017442825 */ /* 0x008fc800078e0044 */
[----:B------:R-:W-:Y:S01]  /*07a0*/  @P2 VIADD R23, R23, 0x80 ;  /* 0x0000008017172836 */ /* 0x000fe20000000000 */
[----:B------:R3:W5:Y:S03]  /*07b0*/  @P2 LDG.E.128 R40, desc[UR8][R68.64] ;  /* 0x0000000844282981 */ /* 0x000766000c1e1d00 */
[----:B0-----:R-:W-:-:S05]  /*07c0*/  @P3 IMAD.WIDE.U32 R24, R23, 0x10, R70 ;  /* 0x0000001017183825 */ /* 0x001fca00078e0046 */
[----:B------:R3:W5:Y:S01]  /*07d0*/  @P3 LDG.E.128 R32, desc[UR8][R24.64] ;  /* 0x0000000818203981 */ /* 0x000762000c1e1d00 */
[----:B------:R-:W-:Y:S01]  /*07e0*/  CS2R R44, SRZ ;  /* 0x00000000002c7805 */ /* 0x000fe2000001ff00 */
[----:B------:R-:W-:Y:S01]  /*07f0*/  IMAD.MOV.U32 R54, RZ, RZ, RZ ;  /* 0x000000ffff367224 */ /* 0x000fe200078e00ff */
[----:B-1----:R-:W-:Y:S02]  /*0800*/  CS2R R52, SRZ ;  /* 0x0000000000347805 */ /* 0x002fe4000001ff00 */
[----:B--2---:R-:W-:Y:S01]  /*0810*/  CS2R R60, SRZ ;  /* 0x00000000003c7805 */ /* 0x004fe2000001ff00 */
[----:B------:R-:W-:Y:S01]  /*0820*/  @P4 IMAD.MOV.U32 R63, RZ, RZ, RZ ;  /* 0x000000ffff3f4224 */ /* 0x000fe200078e00ff */
[----:B------:R-:W-:Y:S02]  /*0830*/  @P3 CS2R R30, SRZ ;  /* 0x00000000001e3805 */ /* 0x000fe4000001ff00 */
[----:B------:R-:W-:Y:S01]  /*0840*/  @P3 CS2R R28, SRZ ;  /* 0x00000000001c3805 */ /* 0x000fe2000001ff00 */
[----:B------:R-:W-:Y:S01]  /*0850*/  @P0 IMAD.MOV.U32 R55, RZ, RZ, RZ ;  /* 0x000000ffff370224 */ /* 0x000fe200078e00ff */
[----:B------:R-:W-:Y:S01]  /*0860*/  @P1 MOV R47, RZ ;  /* 0x000000ff002f1202 */ /* 0x000fe20000000f00 */
[----:B---3--:R-:W-:-:S07]  /*0870*/  @P2 IMAD.MOV.U32 R39, RZ, RZ, RZ ;  /* 0x000000ffff272224 */ /* 0x008fce00078e00ff */
.L_x_3374:
[----:B------:R-:W-:Y:S05]  /*0880*/  BSYNC.RECONVERGENT B0 ;  /* 0x0000000000007941 */ /* 0x000fea0003800200 */
.L_x_3372:
[----:B------:R-:W0:Y:S02]  /*0890*/  LDCU UR4, c[0x0][0x384] ;  /* 0x00007080ff0477ac */ /* 0x000e240008000800 */
[----:B0-----:R-:W-:-:S06]  /*08a0*/  UISETP.GE.AND UP0, UPT, UR6, UR4, UPT ;  /* 0x000000040600728c */ /* 0x001fcc000bf06270 */
[----:B------:R-:W-:-:S13]  /*08b0*/  PLOP3.LUT P0, PT, PT, PT, UP0, 0x80, 0x8 ;  /* 0x000000000008781c */ /* 0x000fda0003f0f008 */
        /* <DEDUP_REMOVED lines=9> */
[----:B------:R-:W-:Y:S01]  /*0950*/  IMAD R24, R77, -0x326172a9, RZ ;  /* 0xcd9e8d574d187824 */ /* 0x000fe200078e02ff */
[----:B------:R-:W2:Y:S01]  /*0960*/  LDCU UR14, c[0x0][0x400] ;  /* 0x00008000ff0e77ac */ /* 0x000ea20008000800 */
[----:B------:R-:W-:Y:S01]  /*0970*/  IMAD.HI.U32 R69, R23, -0x2daee0ad, RZ ;  /* 0xd2511f5317457827 */ /* 0x000fe200078e00ff */
[----:B------:R-:W3:Y:S03]  /*0980*/  LDCU.64 UR10, c[0x0][0x398] ;  /* 0x00007300ff0a77ac */ /* 0x000ee60008000a00 */
[----:B------:R-:W-:Y:S01]  /*0990*/  IMAD.HI.U32 R27, R25, -0x326172a9, RZ ;  /* 0xcd9e8d57191b7827 */ /* 0x000fe200078e00ff */
[----:B------:R-:W-:Y:S01]  /*09a0*/  LOP3.LUT R6, R6, R26, R69, 0x96, !PT ;  /* 0x0000001a06067212 */ /* 0x000fe200078e9645 */
[----:B------:R-:W4:Y:S02]  /*09b0*/  LDCU.64 UR12, c[0x0][0x3a0] ;  /* 0x00007400ff0c77ac */ /* 0x000f240008000a00 */
[----:B------:R-:W-:Y:S01]  /*09c0*/  IMAD R26, R23, -0x2daee0ad, RZ ;  /* 0xd2511f53171a7824 */ /* 0x000fe200078e02ff */
[----:B------:R-:W-:Y:S01]  /*09d0*/  LOP3.LUT R4, R4, R24, R27, 0x96, !PT ;  /* 0x0000001804047212 */ /* 0x000fe200078e961b */
[----:B------:R-:W-:Y:S01]  /*09e0*/  IMAD R25, R25, -0x326172a9, RZ ;  /* 0xcd9e8d5719197824 */ /* 0x000fe200078e02ff */
[----:B------:R-:W0:Y:S01]  /*09f0*/  LDCU.64 UR16, c[0x0][0x380] ;  /* 0x00007000ff1077ac */ /* 0x000e220008000a00 */
[----:B------:R-:W-:Y:S01]  /*0a00*/  IMAD.HI.U32 R24, R6, -0x326172a9, RZ ;  /* 0xcd9e8d5706187827 */ /* 0x000fe200078e00ff */
[----:B------:R-:W-:-:S03]  /*0a10*/  UPLOP3.LUT UP1, UPT, UPT, UPT, UPT, 0x40, 0x4 ;  /* 0x000000000004789c */ /* 0x000fc60003f2e870 */
[----:B------:R-:W-:Y:S01]  /*0a20*/  IMAD.HI.U32 R23, R4, -0x2daee0ad, RZ ;  /* 0xd2511f5304177827 */ /* 0x000fe200078e00ff */
[----:B------:R-:W-:-:S03]  /*0a30*/  LOP3.LUT R7, R7, R25, R24, 0x96, !PT ;  /* 0x0000001907077212 */ /* 0x000fc600078e9618 */
[----:B------:R-:W-:Y:S01]  /*0a40*/  IMAD R24, R4, -0x2daee0ad, RZ ;  /* 0xd2511f5304187824 */ /* 0x000fe200078e02ff */
[----:B------:R-:W-:Y:S01]  /*0a50*/  LOP3.LUT R8, R8, R26, R23, 0x96, !PT ;  /* 0x0000001a08087212 */ /* 0x000fe200078e9617 */
[----:B------:R-:W-:Y:S02]  /*0a60*/  IMAD R6, R6, -0x326172a9, RZ ;  /* 0xcd9e8d5706067824 */ /* 0x000fe400078e02ff */
[----:B------:R-:W-:-:S04]  /*0a70*/  IMAD.HI.U32 R23, R7, -0x2daee0ad, RZ ;  /* 0xd2511f5307177827 */ /* 0x000fc800078e00ff */
[----:B------:R-:W-:Y:S01]  /*0a80*/  IMAD.HI.U32 R4, R8, -0x326172a9, RZ ;  /* 0xcd9e8d5708047827 */ /* 0x000fe200078e00ff */
[----:B------:R-:W-:-:S03]  /*0a90*/  LOP3.LUT R10, R10, R24, R23, 0x96, !PT ;  /* 0x000000180a0a7212 */ /* 0x000fc600078e9617 */
[----:B------:R-:W-:Y:S01]  /*0aa0*/  IMAD R8, R8, -0x326172a9, RZ ;  /* 0xcd9e8d5708087824 */ /* 0x000fe200078e02ff */
[----:B------:R-:W-:Y:S01]  /*0ab0*/  LOP3.LUT R4, R9, R6, R4, 0x96, !PT ;  /* 0x0000000609047212 */ /* 0x000fe200078e9604 */
[----:B------:R-:W-:Y:S02]  /*0ac0*/  IMAD R9, R7, -0x2daee0ad, RZ ;  /* 0xd2511f5307097824 */ /* 0x000fe400078e02ff */
[----:B------:R-:W-:-:S04]  /*0ad0*/  IMAD.HI.U32 R6, R10, -0x326172a9, RZ ;  /* 0xcd9e8d570a067827 */ /* 0x000fc800078e00ff */
[C---:B------:R-:W-:Y:S01]  /*0ae0*/  IMAD.HI.U32 R7, R4.reuse, -0x2daee0ad, RZ ;  /* 0xd2511f5304077827 */ /* 0x040fe200078e00ff */
[----:B------:R-:W-:Y:S02]  /*0af0*/  LOP3.LUT R6, R11, R8, R6, 0x96, !PT ;  /* 0x000000080b067212 */ /* 0x000fe400078e9606 */
[----:B------:R-:W-:Y:S01]  /*0b00*/  LOP3.LUT R11, R21, 0x7f, RZ, 0xc0, !PT ;  /* 0x0000007f150b7812 */ /* 0x000fe200078ec0ff */
        /* <DEDUP_REMOVED lines=12> */
[----:B------:R-:W-:Y:S01]  /*0bd0*/  IMAD.SHL.U32 R21, R21, 0x2, RZ ;  /* 0x0000000215157824 */ /* 0x000fe200078e00ff */
[----:B------:R-:W-:Y:S01]  /*0be0*/  LOP3.LUT R9, R16, R10, R9, 0x96, !PT ;  /* 0x0000000a10097212 */ /* 0x000fe200078e9609 */
[----:B------:R-:W-:Y:S01]  /*0bf0*/  IMAD R7, R4, -0x2daee0ad, RZ ;  /* 0xd2511f5304077824 */ /* 0x000fe200078e02ff */
[----:B------:R-:W-:Y:S01]  /*0c00*/  VIADDMNMX R10, R11, -R5, RZ, !PT ;  /* 0x800000050b0a7246 */ /* 0x000fe200078001ff */
[----:B------:R-:W-:Y:S01]  /*0c10*/  IMAD R8, R8, -0x326172a9, RZ ;  /* 0xcd9e8d5708087824 */ /* 0x000fe200078e02ff */
[----:B------:R-:W-:Y:S01]  /*0c20*/  LOP3.LUT R21, R21, 0xffffff00, RZ, 0xc0, !PT ;  /* 0xffffff0015157812 */ /* 0x000fe200078ec0ff */
[----:B------:R-:W-:Y:S01]  /*0c30*/  IMAD.HI.U32 R4, R9, -0x326172a9, RZ ;  /* 0xcd9e8d5709047827 */ /* 0x000fe200078e00ff */
[----:B------:R-:W-:-:S03]  /*0c40*/  VIMNMX R10, PT, PT, R10, 0x20, PT ;  /* 0x000000200a0a7848 */ /* 0x000fc60003fe0100 */
[----:B------:R-:W-:Y:S01]  /*0c50*/  IMAD.HI.U32 R5, R6, -0x2daee0ad, RZ ;  /* 0xd2511f5306057827 */ /* 0x000fe200078e00ff */
[----:B------:R-:W-:Y:S02]  /*0c60*/  LOP3.LUT R4, R17, R8, R4, 0x96, !PT ;  /* 0x0000000811047212 */ /* 0x000fe400078e9604 */
[----:B------:R-:W-:Y:S01]  /*0c70*/  LEA R10, R10, R21, 0x3 ;  /* 0x000000150a0a7211 */ /* 0x000fe200078e18ff */
[----:B------:R-:W-:Y:S01]  /*0c80*/  IMAD R0, R0, -0x20, R11 ;  /* 0xffffffe000007824 */ /* 0x000fe200078e020b */
[----:B------:R-:W-:Y:S01]  /*0c90*/  LOP3.LUT R5, R18, R7, R5, 0x96, !PT ;  /* 0x0000000712057212 */ /* 0x000fe200078e9605 */
[----:B------:R-:W-:Y:S01]  /*0ca0*/  IMAD R9, R9, -0x326172a9, RZ ;  /* 0xcd9e8d5709097824 */ /* 0x000fe200078e02ff */
[----:B------:R-:W-:Y:S01]  /*0cb0*/  I2FP.F32.U32 R10, R10 ;  /* 0x0000000a000a7245 */ /* 0x000fe20000201000 */
[----:B------:R-:W-:Y:S01]  /*0cc0*/  IMAD R6, R6, -0x2daee0ad, RZ ;  /* 0xd2511f5306067824 */ /* 0x000fe200078e02ff */
[----:B------:R-:W-:Y:S01]  /*0cd0*/  VIMNMX R0, PT, PT, RZ, R0, !PT ;  /* 0x00000000ff007248 */ /* 0x000fe20007fe0100 */
[----:B------:R-:W-:Y:S01]  /*0ce0*/  IMAD.HI.U32 R7, R5, -0x326172a9, RZ ;  /* 0xcd9e8d5705077827 */ /* 0x000fe200078e00ff */
[----:B------:R0:W0:Y:S02]  /*0cf0*/  MUFU.RCP R74, R10 ;  /* 0x0000000a004a7308 */ /* 0x0000240000001000 */
[----:B------:R-:W-:Y:S01]  /*0d00*/  VIMNMX R0, PT, PT, R0, 0x20, PT ;  /* 0x0000002000007848 */ /* 0x000fe20003fe0100 */
        /* <DEDUP_REMOVED lines=10> */
[----:B------:R-:W-:Y:S02]  /*0db0*/  IMAD.MOV.U32 R0, RZ, RZ, RZ ;  /* 0x000000ffff007224 */ /* 0x000fe400078e00ff */
[----:B------:R-:W-:Y:S02]  /*0dc0*/  IMAD R18, R6, -0x326172a9, RZ ;  /* 0xcd9e8d5706127824 */ /* 0x000fe400078e02ff */
[----:B01234-:R-:W-:-:S07]  /*0dd0*/  IMAD R114, R7, -0x2daee0ad, RZ ;  /* 0xd2511f5307727824 */ /* 0x01ffce00078e02ff */
.L_x_4013:
[----:B------:R-:W-:Y:S01]  /*0de0*/  UIMAD UR4, UR6, UR15, URZ ;  /* 0x0000000f060472a4 */ /* 0x000fe2000f8e02ff */
[----:B------:R-:W-:Y:S01]  /*0df0*/  LOP3.LUT P0, RZ, R78, 0x200, RZ, 0xc0, !PT ;  /* 0x000002004eff7812 */ /* 0x000fe2000780c0ff */
[----:B------:R-:W-:Y:S02]  /*0e00*/  BSSY.RECONVERGENT B0, `(.L_x_3375) ;  /* 0x0000966000007945 */ /* 0x000fe40003800200 */
[----:B------:R-:W-:-:S04]  /*0e10*/  USHF.R.S32.HI UR5, URZ, 0x1f, UR4 ;  /* 0x0000001fff057899 */ /* 0x000fc80008011404 */
[----:B------:R-:W-:-:S06]  /*0e20*/  ULEA.HI UR5, UR5, UR4, URZ, 0x3 ;  /* 0x0000000405057291 */ /* 0x000fcc000f8f18ff */
[----:B------:R-:W-:-:S04]  /*0e30*/  MOV R4, UR5 ;  /* 0x0000000500047c02 */ /* 0x000fc80008000f00 */
[----:B------:R-:W-:-:S05]  /*0e40*/  LEA.HI.SX32 R4, R4, R115, 0x1d ;  /* 0x0000007304047211 */ /* 0x000fca00078feaff */
[----:B------:R-:W-:Y:S01]  /*0e50*/  IMAD.MOV.U32 R115, RZ, RZ, R4 ;  /* 0x000000ffff737224 */ /* 0x000fe200078e0004 */
[----:B01234-:R-:W-:Y:S06]  /*0e60*/  @!P0 BRA `(.L_x_3376) ;  /* 0x00000094007c8947 */ /* 0x01ffec0003800000 */
        /* <DEDUP_REMOVED lines=32> */
.L_x_3380:
        /* <DEDUP_REMOVED lines=13> */
.L_x_3382:
[----:B------:R-:W-:Y:S05]  /*1140*/  BSYNC.RECONVERGENT B2 ;  /* 0x0000000000027941 */ /* 0x000fea0003800200 */
.L_x_3381:
        /* <DEDUP_REMOVED lines=20> */
[C---:B------:R-:W-:Y:S02]  /*1290*/  VIADD R5, R119.reuse, 0x32370b8f ;  /* 0x32370b8f77057836 */ /* 0x040fe40000000000 */
[----:B------:R-:W-:-:S03]  /*12a0*/  VIADD R79, R119, 0x1fd5c5a3 ;  /* 0x1fd5c5a3774f7836 */ /* 0x000fc60000000000 */
        /* <DEDUP_REMOVED lines=38> */
.L_x_3379:
[----:B------:R-:W-:Y:S05]  /*1510*/  BSYNC.RECONVERGENT B1 ;  /* 0x0000000000017941 */ /* 0x000fea0003800200 */
.L_x_3378:
[----:B------:R-:W0:Y:S01]  /*1520*/  LDC R123, c[0x0][0x408] ;  /* 0x00010200ff7b7b82 */ /* 0x000e220000000800 */
[----:B------:R-:W-:Y:S01]  /*1530*/  HFMA2 R109, -RZ, RZ, 0.1171875, 0 ;  /* 0x2f800000ff6d7431 */ /* 0x000fe200000001ff */
[----:B------:R-:W-:Y:S01]  /*1540*/  I2FP.F32.U32 R2, R5 ;  /* 0x0000000500027245 */ /* 0x000fe20000201000 */
[----:B-----5:R-:W-:Y:S01]  /*1550*/  HADD2.F32 R80, -RZ, R68.H0_H0 ;  /* 0x20000044ff507230 */ /* 0x020fe20000004100 */
[----:B------:R-:W-:Y:S01]  /*1560*/  ISETP.NE.AND P3, PT, R79, 0x1, PT ;  /* 0x000000014f00780c */ /* 0x000fe20003f65270 */
[----:B------:R-:W-:Y:S01]  /*1570*/  BSSY.RECONVERGENT B1, `(.L_x_3383) ;  /* 0x0000061000017945 */ /* 0x000fe20003800200 */
[----:B------:R-:W-:Y:S02]  /*1580*/  LOP3.LUT R78, R78, 0xffffffef, RZ, 0xc0, !PT ;  /* 0xffffffef4e4e7812 */ /* 0x000fe400078ec0ff */
[----:B------:R-:W1:Y:S01]  /*1590*/  LDC R122, c[0x0][0x404] ;  /* 0x00010100ff7a7b82 */ /* 0x000e620000000800 */
[----:B------:R-:W-:Y:S01]  /*15a0*/  FFMA.FTZ R5, R2, R109, 1.1641532182693481445e-10 ;  /* 0x2f00000002057423 */ /* 0x000fe2000001006d */
[----:B------:R-:W-:-:S02]  /*15b0*/  @P1 HADD2.F32 R2, -RZ, R20.H0_H0 ;  /* 0x20000014ff021230 */ /* 0x000fc40000004100 */
[----:B0-----:R-:W-:Y:S02]  /*15c0*/  FMUL.FTZ R80, R80, R123 ;  /* 0x0000007b50507220 */ /* 0x001fe40000410000 */
[----:B-1----:R-:W-:-:S04]  /*15d0*/  FSETP.GTU.FTZ.AND P2, PT, R5, R122, PT ;  /* 0x0000007a0500720b */ /* 0x002fc80003f5c000 */
[----:B------:R-:W-:Y:S01]  /*15e0*/  FSEL R5, R80, RZ, !P2 ;  /* 0x000000ff50057208 */ /* 0x000fe20005000000 */
[----:B------:R-:W-:Y:S01]  /*15f0*/  IMAD.MOV.U32 R80, RZ, RZ, 0x2 ;  /* 0x00000002ff507424 */ /* 0x000fe200078e00ff */
        /* <DEDUP_REMOVED lines=14> */
.L_x_3385:
        /* <DEDUP_REMOVED lines=13> */
.L_x_3387:
[----:B------:R-:W-:Y:S05]  /*17b0*/  BSYNC.RECONVERGENT B2 ;  /* 0x0000000000027941 */ /* 0x000fea0003800200 */
.L_x_3386:
[----:B------:R-:W-:Y:S01]  /*17c0*/  LOP3.LUT R18, R0, R121, R119, 0x96, !PT ;  /* 0x0000007900127212 */ /* 0x000fe200078e9677 */
[----:B------:R-:W-:-:S04]  /*17d0*/  IMAD.WIDE.U32 R116, R77, -0x326172a9, RZ ;  /* 0xcd9e8d574d747825 */ /* 0x000fc800078e00ff */
[----:B------:R-:W-:Y:S01]  /*17e0*/  VIADD R79, R118, 0x9e3779b9 ;  /* 0x9e3779b9764f7836 */ /* 0x000fe20000000000 */
[----:B------:R-:W-:Y:S01]  /*17f0*/  LOP3.LUT R117, R75, R117, R118, 0x96, !PT ;  /* 0x000000754b757212 */ /* 0x000fe200078e9676 */
[----:B------:R-:W-:-:S04]  /*1800*/  IMAD.WIDE.U32 R18, R18, -0x326172a9, RZ ;  /* 0xcd9e8d5712127825 */ /* 0x000fc800078e00ff */
[----:B------:R-:W-:Y:S01]  /*1810*/  IMAD.MOV.U32 R2, RZ, RZ, R115 ;  /* 0x000000ffff027224 */ /* 0x000fe200078e0073 */
[----:B------:R-:W-:Y:S01]  /*1820*/  LOP3.LUT R79, R79, R116, R19, 0x96, !PT ;  /* 0x000000744f4f7212 */ /* 0x000fe200078e9613 */
[----:B------:R-:W-:Y:S01]  /*1830*/  IMAD.WIDE.U32 R116, R117, -0x2daee0ad, RZ ;  /* 0xd2511f5375747825 */ /* 0x000fe200078e00ff */
[----:B------:R-:W-:-:S03]  /*1840*/  IADD3 R19, PT, PT, R119, -0x4498517b, RZ ;  /* 0xbb67ae8577137810 */ /* 0x000fc60007ffe0ff */
[----:B------:R-:W-:Y:S01]  /*1850*/  IMAD.MOV.U32 R80, RZ, RZ, RZ ;  /* 0x000000ffff507224 */ /* 0x000fe200078e00ff */
[----:B------:R-:W-:Y:S01]  /*1860*/  LOP3.LUT R19, R19, R120, R117, 0x96, !PT ;  /* 0x0000007813137212 */ /* 0x000fe200078e9675 */
[----:B------:R-:W-:-:S04]  /*1870*/  IMAD.WIDE.U32 R120, R79, -0x2daee0ad, RZ ;  /* 0xd2511f534f787825 */ /* 0x000fc800078e00ff */
[----:B------:R-:W-:-:S05]  /*1880*/  VIADD R79, R119, 0x76cf5d0a ;  /* 0x76cf5d0a774f7836 */ /* 0x000fca0000000000 */
[----:B------:R-:W-:Y:S01]  /*1890*/  LOP3.LUT R79, R79, R116, R121, 0x96, !PT ;  /* 0x000000744f4f7212 */ /* 0x000fe200078e9679 */
[----:B------:R-:W-:-:S04]  /*18a0*/  IMAD.WIDE.U32 R116, R19, -0x326172a9, RZ ;  /* 0xcd9e8d5713747825 */ /* 0x000fc800078e00ff */
[----:B------:R-:W-:-:S05]  /*18b0*/  VIADD R19, R118, 0x3c6ef372 ;  /* 0x3c6ef37276137836 */ /* 0x000fca0000000000 */
[----:B------:R-:W-:Y:S01]  /*18c0*/  LOP3.LUT R117, R19, R18, R117, 0x96, !PT ;  /* 0x0000001213757212 */ /* 0x000fe200078e9675 */
[----:B------:R-:W-:Y:S01]  /*18d0*/  IMAD.WIDE.U32 R18, R79, -0x326172a9, RZ ;  /* 0xcd9e8d574f127825 */ /* 0x000fe200078e00ff */
[----:B------:R-:W-:-:S04]  /*18e0*/  IADD3 R79, PT, PT, R118, -0x255992d5, RZ ;  /* 0xdaa66d2b764f7810 */ /* 0x000fc80007ffe0ff */
        /* <DEDUP_REMOVED lines=8> */
[----:B------:R-:W-:-:S04]  /*1970*/  IADD3 R19, PT, PT, R118, 0x78dde6e4, RZ ;  /* 0x78dde6e476137810 */ /* 0x000fc80007ffe0ff */
        /* <DEDUP_REMOVED lines=29> */
[----:B------:R-:W-:Y:S01]  /*1b50*/  VIADD R79, R119, 0x96a522ad ;  /* 0x96a522ad774f7836 */ /* 0x000fe20000000000 */
[----:B------:R-:W-:-:S04]  /*1b60*/  MOV R115, R116 ;  /* 0x0000007400737202 */ /* 0x000fc80000000f00 */
[----:B------:R-:W-:-:S07]  /*1b70*/  LOP3.LUT R72, R79, R120, R117, 0x96, !PT ;  /* 0x000000784f487212 */ /* 0x000fce00078e9675 */
.L_x_3384:
[----:B------:R-:W-:Y:S05]  /*1b80*/  BSYNC.RECONVERGENT B1 ;  /* 0x0000000000017941 */ /* 0x000fea0003800200 */
.L_x_3383:
[----:B------:R-:W-:Y:S01]  /*1b90*/  I2FP.F32.U32 R2, R2 ;  /* 0x0000000200027245 */ /* 0x000fe20000201000 */
[----:B------:R-:W-:Y:S01]  /*1ba0*/  HADD2.F32 R68, -RZ, R68.H1_H1 ;  /* 0x30000044ff447230 */ /* 0x000fe20000004100 */
[----:B------:R-:W-:Y:S01]  /*1bb0*/  ISETP.NE.AND P3, PT, R80, 0x1, PT ;  /* 0x000000015000780c */ /* 0x000fe20003f65270 */
[----:B------:R-:W-:Y:S01]  /*1bc0*/  BSSY.RECONVERGENT B1, `(.L_x_3388) ;  /* 0x0000060000017945 */ /* 0x000fe20003800200 */
[----:B------:R-:W-:Y:S01]  /*1bd0*/  LOP3.LUT R78, R78, 0xfffffff7, RZ, 0xc0, !PT ;  /* 0xfffffff74e4e7812 */ /* 0x000fe200078ec0ff */
[----:B------:R-:W-:Y:S01]  /*1be0*/  FFMA.FTZ R79, R2, R109, 1.1641532182693481445e-10 ;  /* 0x2f000000024f7423 */ /* 0x000fe2000001006d */
[----:B------:R-:W-:Y:S01]  /*1bf0*/  FMUL.FTZ R68, R68, R123 ;  /* 0x0000007b44447220 */ /* 0x000fe20000410000 */
[----:B------:R-:W-:Y:S02]  /*1c00*/  @P1 HADD2.F32 R2, -RZ, R20.H1_H1 ;  /* 0x30000014ff021230 */ /* 0x000fe40000004100 */
[----:B------:R-:W-:Y:S01]  /*1c10*/  IMAD.MOV.U32 R90, RZ, RZ, 0x2 ;  /* 0x00000002ff5a7424 */ /* 0x000fe200078e00ff */
[----:B------:R-:W-:-:S04]  /*1c20*/  FSETP.GTU.FTZ.AND P2, PT, R79, R122, PT ;  /* 0x0000007a4f00720b */ /* 0x000fc80003f5c000 */
        /* <DEDUP_REMOVED lines=15> */
.L_x_3390:
        /* <DEDUP_REMOVED lines=13> */
.L_x_3392:
[----:B------:R-:W-:Y:S05]  /*1df0*/  BSYNC.RECONVERGENT B2 ;  /* 0x0000000000027941 */ /* 0x000fea0003800200 */
.L_x_3391:
[----:B------:R-:W-:Y:S01]  /*1e00*/  LOP3.LUT R18, R0, R125, R119, 0x96, !PT ;  /* 0x0000007d00127212 */ /* 0x000fe200078e9677 */
[----:B------:R-:W-:Y:S01]  /*1e10*/  IMAD.WIDE.U32 R120, R77, -0x326172a9, RZ ;  /* 0xcd9e8d574d787825 */ /* 0x000fe200078e00ff */
[----:B------:R-:W-:Y:S02]  /*1e20*/  IADD3 R89, PT, PT, R118, -0x61c88647, RZ ;  /* 0x9e3779b976597810 */ /* 0x000fe40007ffe0ff */
[----:B------:R-:W-:Y:S01]  /*1e30*/  MOV R2, R115 ;  /* 0x0000007300027202 */ /* 0x000fe20000000f00 */
[----:B------:R-:W-:Y:S01]  /*1e40*/  IMAD.WIDE.U32 R18, R18, -0x326172a9, RZ ;  /* 0xcd9e8d5712127825 */ /* 0x000fe200078e00ff */
[----:B------:R-:W-:-:S03]  /*1e50*/  LOP3.LUT R121, R75, R121, R118, 0x96, !PT ;  /* 0x000000794b797212 */ /* 0x000fc600078e9676 */
        /* <DEDUP_REMOVED lines=51> */
[----:B------:R-:W-:Y:S02]  /*2190*/  VIADD R89, R119, 0x96a522ad ;  /* 0x96a522ad77597836 */ /* 0x000fe40000000000 */
[----:B------:R-:W-:-:S03]  /*21a0*/  IMAD.MOV.U32 R115, RZ, RZ, R120 ;  /* 0x000000ffff737224 */ /* 0x000fc600078e0078 */
[----:B------:R-:W-:-:S07]  /*21b0*/  LOP3.LUT R72, R89, R124, R121, 0x96, !PT ;  /* 0x0000007c59487212 */ /* 0x000fce00078e9679 */
.L_x_3389:
[----:B------:R-:W-:Y:S05]  /*21c0*/  BSYNC.RECONVERGENT B1 ;  /* 0x0000000000017941 */ /* 0x000fea0003800200 */
.L_x_3388:
[----:B------:R-:W-:Y:S01]  /*21d0*/  I2FP.F32.U32 R2, R2 ;  /* 0x0000000200027245 */ /* 0x000fe20000201000 */
[----:B------:R-:W-:Y:S01]  /*21e0*/  BSSY.RECONVERGENT B1, `(.L_x_3393) ;  /* 0x0000062000017945 */ /* 0x000fe20003800200 */
[----:B------:R-:W-:Y:S01]  /*21f0*/  ISETP.NE.AND P2, PT, R90, 0x1, PT ;  /* 0x000000015a00780c */ /* 0x000fe20003f45270 */
[----:B------:R-:W-:Y:S01]  /*2200*/  HFMA2 R68, -RZ, RZ, 0, 1.1920928955078125e-07 ;  /* 0x00000002ff447431 */ /* 0x000fe200000001ff */
[----:B------:R-:W-:Y:S01]  /*2210*/  LOP3.LUT R78, R78, 0xfffffffb, RZ, 0xc0, !PT ;  /* 0xfffffffb4e4e7812 */ /* 0x000fe200078ec0ff */
[----:B------:R-:W-:Y:S01]  /*2220*/  FFMA.FTZ R89, R2, R109, 1.1641532182693481445e-10 ;  /* 0x2f00000002597423 */ /* 0x000fe2000001006d */
[----:B------:R-:W-:-:S04]  /*2230*/  HADD2.F32 R2, -RZ, R69.H0_H0 ;  /* 0x20000045ff027230 */ /* 0x000fc80000004100 */
[----:B------:R-:W-:Y:S01]  /*2240*/  FSETP.GTU.FTZ.AND P3, PT, R89, R122, PT ;  /* 0x0000007a5900720b */ /* 0x000fe20003f7c000 */
[----:B------:R-:W-:Y:S01]  /*2250*/  FMUL.FTZ R2, R2, R123 ;  /* 0x0000007b02027220 */ /* 0x000fe20000410000 */
[----:B------:R-:W-:-:S04]  /*2260*/  @P1 HADD2.F32 R89, -RZ, R21.H0_H0 ;  /* 0x20000015ff591230 */ /* 0x000fc80000004100 */
        /* <DEDUP_REMOVED lines=15> */
.L_x_3395:
        /* <DEDUP_REMOVED lines=13> */
.L_x_3397:
[----:B------:R-:W-:Y:S05]  /*2430*/  BSYNC.RECONVERGENT B2 ;  /* 0x0000000000027941 */ /* 0x000fea0003800200 */
.L_x_3396:
[----:B------:R-:W-:Y:S01]  /*2440*/  LOP3.LUT R18, R0, R125, R119, 0x96, !PT ;  /* 0x0000007d00127212 */ /* 0x000fe200078e9677 */
[----:B------:R-:W-:-:S04]  /*2450*/  IMAD.WIDE.U32 R120, R77, -0x326172a9, RZ ;  /* 0xcd9e8d574d787825 */ /* 0x000fc800078e00ff */
[----:B------:R-:W-:Y:S02]  /*2460*/  HFMA2 R68, -RZ, RZ, 0, 0 ;  /* 0x00000000ff447431 */ /* 0x000fe400000001ff */
[----:B------:R-:W-:Y:S01]  /*2470*/  VIADD R89, R118, 0x9e3779b9 ;  /* 0x9e3779b976597836 */ /* 0x000fe20000000000 */
[----:B------:R-:W-:Y:S01]  /*2480*/  LOP3.LUT R121, R75, R121, R118, 0x96, !PT ;  /* 0x000000794b797212 */ /* 0x000fe200078e9676 */
[----:B------:R-:W-:-:S04]  /*2490*/  IMAD.WIDE.U32 R18, R18, -0x326172a9, RZ ;  /* 0xcd9e8d5712127825 */ /* 0x000fc800078e00ff */
[----:B------:R-:W-:Y:S01]  /*24a0*/  IMAD.MOV.U32 R2, RZ, RZ, R115 ;  /* 0x000000ffff027224 */ /* 0x000fe200078e0073 */
        /* <DEDUP_REMOVED lines=50> */
[----:B------:R-:W-:-:S03]  /*27d0*/  IADD3 R89, PT, PT, R119, -0x695add53, RZ ;  /* 0x96a522ad77597810 */ /* 0x000fc60007ffe0ff */
[----:B------:R-:W-:Y:S01]  /*27e0*/  IMAD.MOV.U32 R115, RZ, RZ, R120 ;  /* 0x000000ffff737224 */ /* 0x000fe200078e0078 */
[----:B------:R-:W-:-:S07]  /*27f0*/  LOP3.LUT R72, R89, R124, R121, 0x96, !PT ;  /* 0x0000007c59487212 */ /* 0x000fce00078e9679 */
.L_x_3394:
[----:B------:R-:W-:Y:S05]  /*2800*/  BSYNC.RECONVERGENT B1 ;  /* 0x0000000000017941 */ /* 0x000fea0003800200 */
.L_x_3393:
[----:B------:R-:W-:Y:S01]  /*2810*/  I2FP.F32.U32 R2, R2 ;  /* 0x0000000200027245 */ /* 0x000fe20000201000 */
[----:B------:R-:W-:Y:S01]  /*2820*/  BSSY.RECONVERGENT B1, `(.L_x_3398) ;  /* 0x0000062000017945 */ /* 0x000fe20003800200 */
[----:B------:R-:W-:Y:S01]  /*2830*/  LOP3.LUT R78, R78, 0xfffffffd, RZ, 0xc0, !PT ;  /* 0xfffffffd4e4e7812 */ /* 0x000fe200078ec0ff */
[----:B------:R-:W-:Y:S02]  /*2840*/  IMAD.MOV.U32 R99, RZ, RZ, 0x2 ;  /* 0x00000002ff637424 */ /* 0x000fe400078e00ff */
[----:B------:R-:W-:Y:S01]  /*2850*/  FFMA.FTZ R89, R2, R109, 1.1641532182693481445e-10 ;  /* 0x2f00000002597423 */ /* 0x000fe2000001006d */
[----:B------:R-:W-:-:S04]  /*2860*/  HADD2.F32 R2, -RZ, R69.H1_H1 ;  /* 0x30000045ff027230 */ /* 0x000fc80000004100 */
[----:B------:R-:W-:Y:S01]  /*2870*/  FSETP.GTU.FTZ.AND P2, PT, R89, R122, PT ;  /* 0x0000007a5900720b */ /* 0x000fe20003f5c000 */
[----:B------:R-:W-:-:S05]  /*2880*/  FMUL.FTZ R2, R2, R123 ;  /* 0x0000007b02027220 */ /* 0x000fca0000410000 */
[----:B------:R-:W-:Y:S01]  /*2890*/  FSEL R89, R2, RZ, !P2 ;  /* 0x000000ff02597208 */ /* 0x000fe20005000000 */
[----:B------:R-:W-:Y:S01]  /*28a0*/  @P1 HADD2.F32 R2, -RZ, R21.H1_H1 ;  /* 0x30000015ff021230 */ /* 0x000fe20000004100 */
[----:B------:R-:W-:-:S04]  /*28b0*/  PLOP3.LUT P2, PT, P2, PT, PT, 0x8, 0x80 ;  /* 0x000000000080781c */ /* 0x000fc8000174e170 */
[----:B------:R-:W-:Y:S01]  /*28c0*/  @P1 FADD.FTZ R89, R2, R89 ;  /* 0x0000005902591221 */ /* 0x000fe20000010000 */
[----:B------:R-:W-:-:S04]  /*28d0*/  IMAD.MOV.U32 R2, RZ, RZ, R18 ;  /* 0x000000ffff027224 */ /* 0x000fc800078e0012 */
[----:B------:R-:W-:-:S04]  /*28e0*/  F2FP.F16.F32.PACK_AB R121, RZ, R89 ;  /* 0x00000059ff79723e */ /* 0x000fc800000000ff */
[----:B------:R-:W-:Y:S02]  /*28f0*/  @P2 LOP3.LUT R78, R78, 0x2, RZ, 0xfc, !PT ;  /* 0x000000024e4e2812 */ /* 0x000fe400078efcff */
[----:B------:R-:W-:-:S13]  /*2900*/  ISETP.NE.AND P2, PT, R68, 0x1, PT ;  /* 0x000000014400780c */ /* 0x000fda0003f45270 */
        /* <DEDUP_REMOVED lines=9> */
.L_x_3400:
        /* <DEDUP_REMOVED lines=13> */
.L_x_3402:
[----:B------:R-:W-:Y:S05]  /*2a70*/  BSYNC.RECONVERGENT B2 ;  /* 0x0000000000027941 */ /* 0x000fea0003800200 */
.L_x_3401:
[----:B------:R-:W-:Y:S01]  /*2a80*/  LOP3.LUT R18, R0, R125, R119, 0x96, !PT ;  /* 0x0000007d00127212 */ /* 0x000fe200078e9677 */
[----:B------:R-:W-:-:S04]  /*2a90*/  IMAD.WIDE.U32 R68, R77, -0x326172a9, RZ ;  /* 0xcd9e8d574d447825 */ /* 0x000fc800078e00ff */
[----:B------:R-:W-:Y:S01]  /*2aa0*/  VIADD R99, R118, 0x9e3779b9 ;  /* 0x9e3779b976637836 */ /* 0x000fe20000000000 */
[----:B------:R-:W-:Y:S01]  /*2ab0*/  LOP3.LUT R69, R75, R69, R118, 0x96, !PT ;  /* 0x000000454b457212 */ /* 0x000fe200078e9676 */
[----:B------:R-:W-:-:S05]  /*2ac0*/  IMAD.WIDE.U32 R18, R18, -0x326172a9, RZ ;  /* 0xcd9e8d5712127825 */ /* 0x000fca00078e00ff */
[----:B------:R-:W-:Y:S01]  /*2ad0*/  LOP3.LUT R99, R99, R68, R19, 0x96, !PT ;  /* 0x0000004463637212 */ /* 0x000fe200078e9613 */
[----:B------:R-:W-:Y:S01]  /*2ae0*/  IMAD.WIDE.U32 R68, R69, -0x2daee0ad, RZ ;  /* 0xd2511f5345447825 */ /* 0x000fe200078e00ff */
[----:B------:R-:W-:-:S04]  /*2af0*/  IADD3 R19, PT, PT, R119, -0x4498517b, RZ ;  /* 0xbb67ae8577137810 */ /* 0x000fc80007ffe0ff */
[----:B------:R-:W-:Y:S01]  /*2b00*/  LOP3.LUT R19, R19, R124, R69, 0x96, !PT ;  /* 0x0000007c13137212 */ /* 0x000fe200078e9645 */
[----:B------:R-:W-:Y:S01]  /*2b10*/  IMAD.WIDE.U32 R124, R99, -0x2daee0ad, RZ ;  /* 0xd2511f53637c7825 */ /* 0x000fe200078e00ff */
[----:B------:R-:W-:-:S03]  /*2b20*/  IADD3 R99, PT, PT, R118, -0x255992d5, RZ ;  /* 0xdaa66d2b76637810 */ /* 0x000fc60007ffe0ff */
[----:B------:R-:W-:-:S05]  /*2b30*/  VIADD R69, R119, 0x76cf5d0a ;  /* 0x76cf5d0a77457836 */ /* 0x000fca0000000000 */
[----:B------:R-:W-:Y:S01]  /*2b40*/  LOP3.LUT R2, R69, R68, R125, 0x96, !PT ;  /* 0x0000004445027212 */ /* 0x000fe200078e967d */
[----:B------:R-:W-:-:S04]  /*2b50*/  IMAD.WIDE.U32 R68, R19, -0x326172a9, RZ ;  /* 0xcd9e8d5713447825 */ /* 0x000fc800078e00ff */
[----:B------:R-:W-:-:S05]  /*2b60*/  VIADD R19, R118, 0x3c6ef372 ;  /* 0x3c6ef37276137836 */ /* 0x000fca0000000000 */
[----:B------:R-:W-:Y:S01]  /*2b70*/  LOP3.LUT R69, R19, R18, R69, 0x96, !PT ;  /* 0x0000001213457212 */ /* 0x000fe200078e9645 */
[----:B------:R-:W-:-:S05]  /*2b80*/  IMAD.WIDE.U32 R18, R2, -0x326172a9, RZ ;  /* 0xcd9e8d5702127825 */ /* 0x000fca00078e00ff */
[----:B------:R-:W-:Y:S01]  /*2b90*/  LOP3.LUT R99, R99, R68, R19, 0x96, !PT ;  /* 0x0000004463637212 */ /* 0x000fe200078e9613 */
[----:B------:R-:W-:-:S04]  /*2ba0*/  IMAD.WIDE.U32 R68, R69, -0x2daee0ad, RZ ;  /* 0xd2511f5345447825 */ /* 0x000fc800078e00ff */
[----:B------:R-:W-:-:S05]  /*2bb0*/  VIADD R19, R119, 0x32370b8f ;  /* 0x32370b8f77137836 */ /* 0x000fca0000000000 */
[----:B------:R-:W-:Y:S01]  /*2bc0*/  LOP3.LUT R19, R19, R124, R69, 0x96, !PT ;  /* 0x0000007c13137212 */ /* 0x000fe200078e9645 */
[----:B------:R-:W-:-:S04]  /*2bd0*/  IMAD.WIDE.U32 R124, R99, -0x2daee0ad, RZ ;  /* 0xd2511f53637c7825 */ /* 0x000fc800078e00ff */
[----:B------:R-:W-:Y:S02]  /*2be0*/  VIADD R69, R119, 0xed9eba14 ;  /* 0xed9eba1477457836 */ /* 0x000fe40000000000 */
[----:B------:R-:W-:-:S03]  /*2bf0*/  VIADD R99, R118, 0x1715609d ;  /* 0x1715609d76637836 */ /* 0x000fc60000000000 */
[----:B------:R-:W-:Y:S01]  /*2c00*/  LOP3.LUT R2, R69, R68, R125, 0x96, !PT ;  /* 0x0000004445027212 */ /* 0x000fe200078e967d */
[----:B------:R-:W-:Y:S01]  /*2c10*/  IMAD.WIDE.U32 R68, R19, -0x326172a9, RZ ;  /* 0xcd9e8d5713447825 */ /* 0x000fe200078e00ff */
[----:B------:R-:W-:-:S04]  /*2c20*/  IADD3 R19, PT, PT, R118, 0x78dde6e4, RZ ;  /* 0x78dde6e476137810 */ /* 0x000fc80007ffe0ff */
[----:B------:R-:W-:Y:S01]  /*2c30*/  LOP3.LUT R69, R19, R18, R69, 0x96, !PT ;  /* 0x0000001213457212 */ /* 0x000fe200078e9645 */
[----:B------:R-:W-:-:S05]  /*2c40*/  IMAD.WIDE.U32 R18, R2, -0x326172a9, RZ ;  /* 0xcd9e8d5702127825 */ /* 0x000fca00078e00ff */
[----:B------:R-:W-:Y:S01]  /*2c50*/  LOP3.LUT R99, R99, R68, R19, 0x96, !PT ;  /* 0x0000004463637212 */ /* 0x000fe200078e9613 */
[----:B------:R-:W-:-:S04]  /*2c60*/  IMAD.WIDE.U32 R68, R69, -0x2daee0ad, RZ ;  /* 0xd2511f5345447825 */ /* 0x000fc800078e00ff */
[----:B------:R-:W-:-:S05]  /*2c70*/  VIADD R19, R119, 0xa9066899 ;  /* 0xa906689977137836 */ /* 0x000fca0000000000 */
[----:B------:R-:W-:Y:S01]  /*2c80*/  LOP3.LUT R19, R19, R124, R69, 0x96, !PT ;  /* 0x0000007c13137212 */ /* 0x000fe200078e9645 */
[----:B------:R-:W-:Y:S01]  /*2c90*/  IMAD.WIDE.U32 R124, R99, -0x2daee0ad, RZ ;  /* 0xd2511f53637c7825 */ /* 0x000fe200078e00ff */
[----:B------:R-:W-:-:S03]  /*2ca0*/  IADD3 R69, PT, PT, R119, 0x646e171e, RZ ;  /* 0x646e171e77457810 */ /* 0x000fc60007ffe0ff */
[----:B------:R-:W-:Y:S01]  /*2cb0*/  VIADD R99, R118, 0x5384540f ;  /* 0x5384540f76637836 */ /* 0x000fe20000000000 */
[----:B------:R-:W-:Y:S01]  /*2cc0*/  LOP3.LUT R2, R69, R68, R125, 0x96, !PT ;  /* 0x0000004445027212 */ /* 0x000fe200078e967d */
[----:B------:R-:W-:-:S04]  /*2cd0*/  IMAD.WIDE.U32 R68, R19, -0x326172a9, RZ ;  /* 0xcd9e8d5713447825 */ /* 0x000fc800078e00ff */
[----:B------:R-:W-:-:S05]  /*2ce0*/  VIADD R19, R118, 0xb54cda56 ;  /* 0xb54cda5676137836 */ /* 0x000fca0000000000 */
[----:B------:R-:W-:Y:S01]  /*2cf0*/  LOP3.LUT R69, R19, R18, R69, 0x96, !PT ;  /* 0x0000001213457212 */ /* 0x000fe200078e9645 */
[----:B------:R-:W-:-:S05]  /*2d00*/  IMAD.WIDE.U32 R18, R2, -0x326172a9, RZ ;  /* 0xcd9e8d5702127825 */ /* 0x000fca00078e00ff */
[----:B------:R-:W-:Y:S01]  /*2d10*/  LOP3.LUT R99, R99, R68, R19, 0x96, !PT ;  /* 0x0000004463637212 */ /* 0x000fe200078e9613 */
[----:B------:R-:W-:Y:S01]  /*2d20*/  IMAD.WIDE.U32 R68, R69, -0x2daee0ad, RZ ;  /* 0xd2511f5345447825 */ /* 0x000fe200078e00ff */
[----:B------:R-:W-:-:S04]  /*2d30*/  IADD3 R19, PT, PT, R119, 0x1fd5c5a3, RZ ;  /* 0x1fd5c5a377137810 */ /* 0x000fc80007ffe0ff */
        /* <DEDUP_REMOVED lines=8> */
[----:B------:R-:W-:-:S04]  /*2dc0*/  IMAD.WIDE.U32 R18, R2, -0x326172a9, RZ ;  /* 0xcd9e8d5702127825 */ /* 0x000fc800078e00ff */
[----:B------:R-:W-:Y:S01]  /*2dd0*/  IMAD.MOV.U32 R2, RZ, RZ, R115 ;  /* 0x000000ffff027224 */ /* 0x000fe200078e0073 */
[----:B------:R-:W-:Y:S01]  /*2de0*/  LOP3.LUT R19, R99, R68, R19, 0x96, !PT ;  /* 0x0000004463137212 */ /* 0x000fe200078e9613 */
[----:B------:R-:W-:-:S04]  /*2df0*/  IMAD.WIDE.U32 R68, R69, -0x2daee0ad, RZ ;  /* 0xd2511f5345447825 */ /* 0x000fc800078e00ff */
[----:B------:R-:W-:Y:S01]  /*2e00*/  VIADD R99, R119, 0x96a522ad ;  /* 0x96a522ad77637836 */ /* 0x000fe20000000000 */
[----:B------:R-:W-:-:S04]  /*2e10*/  MOV R115, R68 ;  /* 0x0000004400737202 */ /* 0x000fc80000000f00 */
[----:B------:R-:W-:Y:S01]  /*2e20*/  LOP3.LUT R72, R99, R124, R69, 0x96, !PT ;  /* 0x0000007c63487212 */ /* 0x000fe200078e9645 */
[----:B------:R-:W-:-:S07]  /*2e30*/  IMAD.MOV.U32 R99, RZ, RZ, RZ ;  /* 0x000000ffff637224 */ /* 0x000fce00078e00ff */
.L_x_3399:
[----:B------:R-:W-:Y:S05]  /*2e40*/  BSYNC.RECONVERGENT B1 ;  /* 0x0000000000017941 */ /* 0x000fea0003800200 */
.L_x_3398:
[----:B------:R-:W-:Y:S01]  /*2e50*/  I2FP.F32.U32 R2, R2 ;  /* 0x0000000200027245 */ /* 0x000fe20000201000 */
[----:B------:R-:W-:Y:S01]  /*2e60*/  BSSY.RECONVERGENT B1, `(.L_x_3403) ;  /* 0x0000060000017945 */ /* 0x000fe20003800200 */
[----:B------:R-:W-:Y:S01]  /*2e70*/  ISETP.NE.AND P3, PT, R99, 0x1, PT ;  /* 0x000000016300780c */ /* 0x000fe20003f65270 */
[----:B------:R-:W-:Y:S02]  /*2e80*/  IMAD.MOV.U32 R68, RZ, RZ, 0x2 ;  /* 0x00000002ff447424 */ /* 0x000fe400078e00ff */
[----:B------:R-:W-:Y:S01]  /*2e90*/  FFMA.FTZ R69, R2, R109, 1.1641532182693481445e-10 ;  /* 0x2f00000002457423 */ /* 0x000fe2000001006d */
[----:B------:R-:W-:-:S04]  /*2ea0*/  HADD2.F32 R2, -RZ, R70.H0_H0 ;  /* 0x20000046ff027230 */ /* 0x000fc80000004100 */
[----:B------:R-:W-:Y:S01]  /*2eb0*/  FSETP.GTU.FTZ.AND P2, PT, R69, R122, PT ;  /* 0x0000007a4500720b */ /* 0x000fe20003f5c000 */
[----:B------:R-:W-:Y:S01]  /*2ec0*/  FMUL.FTZ R2, R2, R123 ;  /* 0x0000007b02027220 */ /* 0x000fe20000410000 */
[----:B------:R-:W-:-:S04]  /*2ed0*/  @P1 HADD2.F32 R69, -RZ, R22.H0_H0 ;  /* 0x20000016ff451230 */ /* 0x000fc80000004100 */
[----:B------:R-:W-:Y:S02]  /*2ee0*/  FSEL R90, R2, RZ, !P2 ;  /* 0x000000ff025a7208 */ /* 0x000fe40005000000 */
[----:B------:R-:W-:Y:S02]  /*2ef0*/  PLOP3.LUT P2, PT, P2, PT, PT, 0x8, 0x80 ;  /* 0x000000000080781c */ /* 0x000fe4000174e170 */
[----:B------:R-:W-:Y:S01]  /*2f00*/  MOV R2, R18 ;  /* 0x0000001200027202 */ /* 0x000fe20000000f00 */
        /* <DEDUP_REMOVED lines=11> */
.L_x_3405:
        /* <DEDUP_REMOVED lines=13> */
.L_x_3407:
[----:B------:R-:W-:Y:S05]  /*3090*/  BSYNC.RECONVERGENT B2 ;  /* 0x0000000000027941 */ /* 0x000fea0003800200 */
.L_x_3406:
[----:B------:R-:W-:Y:S01]  /*30a0*/  LOP3.LUT R18, R0, R127, R119, 0x96, !PT ;  /* 0x0000007f00127212 */ /* 0x000fe200078e9677 */
[----:B------:R-:W-:Y:S01]  /*30b0*/  IMAD.WIDE.U32 R68, R77, -0x326172a9, RZ ;  /* 0xcd9e8d574d447825 */ /* 0x000fe200078e00ff */
[----:B------:R-:W-:-:S03]  /*30c0*/  IADD3 R99, PT, PT, R118, -0x61c88647, RZ ;  /* 0x9e3779b976637810 */ /* 0x000fc60007ffe0ff */
[----:B------:R-:W-:Y:S01]  /*30d0*/  IMAD.WIDE.U32 R18, R18, -0x326172a9, RZ ;  /* 0xcd9e8d5712127825 */ /* 0x000fe200078e00ff */
[----:B------:R-:W-:-:S04]  /*30e0*/  LOP3.LUT R69, R75, R69, R118, 0x96, !PT ;  /* 0x000000454b457212 */ /* 0x000fc800078e9676 */
        /* <DEDUP_REMOVED lines=11> */
[----:B------:R-:W-:Y:S01]  /*31a0*/  IMAD.WIDE.U32 R18, R2, -0x326172a9, RZ ;  /* 0xcd9e8d5702127825 */ /* 0x000fe200078e00ff */
[----:B------:R-:W-:-:S04]  /*31b0*/  MOV R2, R115 ;  /* 0x0000007300027202 */ /* 0x000fc80000000f00 */
[----:B------:R-:W-:Y:S01]  /*31c0*/  LOP3.LUT R19, R99, R68, R19, 0x96, !PT ;  /* 0x0000004463137212 */ /* 0x000fe200078e9613 */
[----:B------:R-:W-:-:S04]  /*31d0*/  IMAD.WIDE.U32 R68, R69, -0x2daee0ad, RZ ;  /* 0xd2511f5345447825 */ /* 0x000fc800078e00ff */
[----:B------:R-:W-:-:S05]  /*31e0*/  VIADD R99, R119, 0x32370b8f ;  /* 0x32370b8f77637836 */ /* 0x000fca0000000000 */
[----:B------:R-:W-:Y:S01]  /*31f0*/  LOP3.LUT R126, R99, R126, R69, 0x96, !PT ;  /* 0x0000007e637e7212 */ /* 0x000fe200078e9645 */
[C---:B------:R-:W-:Y:S01]  /*3200*/  VIADD R99, R118.reuse, 0xb54cda56 ;  /* 0xb54cda5676637836 */ /* 0x040fe20000000000 */
[----:B------:R-:W-:-:S03]  /*3210*/  IADD3 R69, PT, PT, R118, 0x78dde6e4, RZ ;  /* 0x78dde6e476457810 */ /* 0x000fc60007ffe0ff */
[----:B------:R-:W-:-:S05]  /*3220*/  IMAD.WIDE.U32 R126, R126, -0x326172a9, RZ ;  /* 0xcd9e8d577e7e7825 */ /* 0x000fca00078e00ff */
[----:B------:R-:W-:Y:S01]  /*3230*/  LOP3.LUT R127, R69, R18, R127, 0x96, !PT ;  /* 0x00000012457f7212 */ /* 0x000fe200078e967f */
[----:B------:R-:W-:-:S04]  /*3240*/  IMAD.WIDE.U32 R18, R19, -0x2daee0ad, RZ ;  /* 0xd2511f5313127825 */ /* 0x000fc800078e00ff */
[----:B------:R-:W-:-:S05]  /*3250*/  VIADD R69, R119, 0xed9eba14 ;  /* 0xed9eba1477457836 */ /* 0x000fca0000000000 */
[----:B------:R-:W-:Y:S01]  /*3260*/  LOP3.LUT R69, R69, R68, R19, 0x96, !PT ;  /* 0x0000004445457212 */ /* 0x000fe200078e9613 */
[----:B------:R-:W-:-:S04]  /*3270*/  VIADD R19, R118, 0x1715609d ;  /* 0x1715609d76137836 */ /* 0x000fc80000000000 */
[----:B------:R-:W-:-:S05]  /*3280*/  IMAD.WIDE.U32 R68, R69, -0x326172a9, RZ ;  /* 0xcd9e8d5745447825 */ /* 0x000fca00078e00ff */
[----:B------:R-:W-:Y:S01]  /*3290*/  LOP3.LUT R69, R19, R126, R69, 0x96, !PT ;  /* 0x0000007e13457212 */ /* 0x000fe200078e9645 */
[----:B------:R-:W-:Y:S01]  /*32a0*/  IMAD.WIDE.U32 R126, R127, -0x2daee0ad, RZ ;  /* 0xd2511f537f7e7825 */ /* 0x000fe200078e00ff */
[----:B------:R-:W-:-:S04]  /*32b0*/  IADD3 R19, PT, PT, R119, -0x56f99767, RZ ;  /* 0xa906689977137810 */ /* 0x000fc80007ffe0ff */
[----:B------:R-:W-:-:S05]  /*32c0*/  LOP3.LUT R19, R19, R18, R127, 0x96, !PT ;  /* 0x0000001213137212 */ /* 0x000fca00078e967f */
[----:B------:R-:W-:-:S05]  /*32d0*/  IMAD.WIDE.U32 R18, R19, -0x326172a9, RZ ;  /* 0xcd9e8d5713127825 */ /* 0x000fca00078e00ff */
        /* <DEDUP_REMOVED lines=20> */
[----:B------:R-:W-:Y:S02]  /*3420*/  VIADD R99, R119, 0x96a522ad ;  /* 0x96a522ad77637836 */ /* 0x000fe40000000000 */
[----:B------:R-:W-:Y:S02]  /*3430*/  IMAD.MOV.U32 R115, RZ, RZ, R68 ;  /* 0x000000ffff737224 */ /* 0x000fe400078e0044 */
[----:B------:R-:W-:Y:S01]  /*3440*/  IMAD.MOV.U32 R68, RZ, RZ, RZ ;  /* 0x000000ffff447224 */ /* 0x000fe200078e00ff */
[----:B------:R-:W-:-:S07]  /*3450*/  LOP3.LUT R72, R99, R126, R69, 0x96, !PT ;  /* 0x0000007e63487212 */ /* 0x000fce00078e9645 */
.L_x_3404:
[----:B------:R-:W-:Y:S05]  /*3460*/  BSYNC.RECONVERGENT B1 ;  /* 0x0000000000017941 */ /* 0x000fea0003800200 */
.L_x_3403:
[----:B------:R-:W-:Y:S01]  /*3470*/  I2FP.F32.U32 R2, R2 ;  /* 0x0000000200027245 */ /* 0x000fe20000201000 */
[----:B------:R-:W-:Y:S01]  /*3480*/  HADD2.F32 R70, -RZ, R70.H1_H1 ;  /* 0x30000046ff467230 */ /* 0x000fe20000004100 */
[----:B------:R-:W-:Y:S01]  /*3490*/  ISETP.NE.AND P4, PT, R68, 0x1, PT ;  /* 0x000000014400780c */ /* 0x000fe20003f85270 */
[----:B------:R-:W-:Y:S01]  /*34a0*/  BSSY.RECONVERGENT B1, `(.L_x_3408) ;  /* 0x000005e000017945 */ /* 0x000fe20003800200 */
[----:B------:R-:W-:Y:S02]  /*34b0*/  HFMA2 R125, -RZ, RZ, 0, 1.1920928955078125e-07 ;  /* 0x00000002ff7d7431 */ /* 0x000fe400000001ff */
[----:B------:R-:W-:Y:S01]  /*34c0*/  FFMA.FTZ R69, R2, R109, 1.1641532182693481445e-10 ;  /* 0x2f00000002457423 */ /* 0x000fe2000001006d */
[----:B------:R-:W-:Y:S01]  /*34d0*/  FMUL.FTZ R70, R70, R123 ;  /* 0x0000007b46467220 */ /* 0x000fe20000410000 */
[----:B------:R-:W-:-:S03]  /*34e0*/  @P1 HADD2.F32 R2, -RZ, R22.H1_H1 ;  /* 0x30000016ff021230 */ /* 0x000fc60000004100 */
        /* <DEDUP_REMOVED lines=15> */
.L_x_3410:
        /* <DEDUP_REMOVED lines=13> */
.L_x_3412:
[----:B------:R-:W-:Y:S05]  /*36b0*/  BSYNC.RECONVERGENT B2 ;  /* 0x0000000000027941 */ /* 0x000fea0003800200 */
.L_x_3411:
[----:B------:R-:W-:Y:S01]  /*36c0*/  LOP3.LUT R18, R0, R127, R119, 0x96, !PT ;  /* 0x0000007f00127212 */ /* 0x000fe200078e9677 */
[----:B------:R-:W-:-:S04]  /*36d0*/  IMAD.WIDE.U32 R68, R77, -0x326172a9, RZ ;  /* 0xcd9e8d574d447825 */ /* 0x000fc800078e00ff */
[----:B------:R-:W-:Y:S01]  /*36e0*/  VIADD R127, R118, 0x9e3779b9 ;  /* 0x9e3779b9767f7836 */ /* 0x000fe20000000000 */
[----:B------:R-:W-:Y:S01]  /*36f0*/  LOP3.LUT R69, R75, R69, R118, 0x96, !PT ;  /* 0x000000454b457212 */ /* 0x000fe200078e9676 */
[----:B------:R-:W-:-:S04]  /*3700*/  IMAD.WIDE.U32 R18, R18, -0x326172a9, RZ ;  /* 0xcd9e8d5712127825 */ /* 0x000fc800078e00ff */
[----:B------:R-:W-:Y:S01]  /*3710*/  VIADD R125, R118, 0x3c6ef372 ;  /* 0x3c6ef372767d7836 */ /* 0x000fe20000000000 */
[----:B------:R-:W-:Y:S01]  /*3720*/  LOP3.LUT R127, R127, R68, R19, 0x96, !PT ;  /* 0x000000447f7f7212 */ /* 0x000fe200078e9613 */
[----:B------:R-:W-:-:S04]  /*3730*/  IMAD.WIDE.U32 R68, R69, -0x2daee0ad, RZ ;  /* 0xd2511f5345447825 */ /* 0x000fc800078e00ff */
[----:B------:R-:W-:Y:S02]  /*3740*/  VIADD R19, R119, 0xbb67ae85 ;  /* 0xbb67ae8577137836 */ /* 0x000fe40000000000 */
[----:B------:R-:W-:-:S03]  /*3750*/  IMAD.MOV.U32 R2, RZ, RZ, R115 ;  /* 0x000000ffff027224 */ /* 0x000fc600078e0073 */
        /* <DEDUP_REMOVED lines=10> */
[----:B------:R-:W-:-:S04]  /*3800*/  IADD3 R125, PT, PT, R119, 0x32370b8f, RZ ;  /* 0x32370b8f777d7810 */ /* 0x000fc80007ffe0ff */
[----:B------:R-:W-:Y:S01]  /*3810*/  LOP3.LUT R126, R125, R126, R69, 0x96, !PT ;  /* 0x0000007e7d7e7212 */ /* 0x000fe200078e9645 */
[C---:B------:R-:W-:Y:S02]  /*3820*/  VIADD R69, R118.reuse, 0x78dde6e4 ;  /* 0x78dde6e476457836 */ /* 0x040fe40000000000 */
[----:B------:R-:W-:Y:S02]  /*3830*/  VIADD R125, R118, 0xb54cda56 ;  /* 0xb54cda56767d7836 */ /* 0x000fe40000000000 */
[----:B------:R-:W-:-:S05]  /*3840*/  IMAD.WIDE.U32 R126, R126, -0x326172a9, RZ ;  /* 0xcd9e8d577e7e7825 */ /* 0x000fca00078e00ff */
[----:B------:R-:W-:Y:S01]  /*3850*/  LOP3.LUT R127, R69, R18, R127, 0x96, !PT ;  /* 0x00000012457f7212 */ /* 0x000fe200078e967f */
[----:B------:R-:W-:-:S04]  /*3860*/  IMAD.WIDE.U32 R18, R19, -0x2daee0ad, RZ ;  /* 0xd2511f5313127825 */ /* 0x000fc800078e00ff */
[----:B------:R-:W-:-:S05]  /*3870*/  VIADD R69, R119, 0xed9eba14 ;  /* 0xed9eba1477457836 */ /* 0x000fca0000000000 */
[----:B------:R-:W-:Y:S02]  /*3880*/  LOP3.LUT R69, R69, R68, R19, 0x96, !PT ;  /* 0x0000004445457212 */ /* 0x000fe400078e9613 */
[----:B------:R-:W-:-:S03]  /*3890*/  IADD3 R19, PT, PT, R118, 0x1715609d, RZ ;  /* 0x1715609d76137810 */ /* 0x000fc60007ffe0ff */
[----:B------:R-:W-:-:S05]  /*38a0*/  IMAD.WIDE.U32 R68, R69, -0x326172a9, RZ ;  /* 0xcd9e8d5745447825 */ /* 0x000fca00078e00ff */
[----:B------:R-:W-:Y:S01]  /*38b0*/  LOP3.LUT R69, R19, R126, R69, 0x96, !PT ;  /* 0x0000007e13457212 */ /* 0x000fe200078e9645 */
[----:B------:R-:W-:-:S04]  /*38c0*/  IMAD.WIDE.U32 R126, R127, -0x2daee0ad, RZ ;  /* 0xd2511f537f7e7825 */ /* 0x000fc800078e00ff */
[----:B------:R-:W-:-:S05]  /*38d0*/  VIADD R19, R119, 0xa9066899 ;  /* 0xa906689977137836 */ /* 0x000fca0000000000 */
[----:B------:R-:W-:-:S05]  /*38e0*/  LOP3.LUT R19, R19, R18, R127, 0x96, !PT ;  /* 0x0000001213137212 */ /* 0x000fca00078e967f */
[----:B------:R-:W-:-:S05]  /*38f0*/  IMAD.WIDE.U32 R18, R19, -0x326172a9, RZ ;  /* 0xcd9e8d5713127825 */ /* 0x000fca00078e00ff */
        /* <DEDUP_REMOVED lines=11> */
[----:B------:R-:W-:-:S03]  /*39b0*/  IADD3 R19, PT, PT, R118, -0xe443238, RZ ;  /* 0xf1bbcdc876137810 */ /* 0x000fc60007ffe0ff */
        /* <DEDUP_REMOVED lines=8> */
[----:B------:R-:W-:-:S03]  /*3a40*/  IADD3 R125, PT, PT, R119, -0x695add53, RZ ;  /* 0x96a522ad777d7810 */ /* 0x000fc60007ffe0ff */
[----:B------:R-:W-:Y:S01]  /*3a50*/  IMAD.MOV.U32 R115, RZ, RZ, R68 ;  /* 0x000000ffff737224 */ /* 0x000fe200078e0044 */
[----:B------:R-:W-:Y:S01]  /*3a60*/  LOP3.LUT R72, R125, R126, R69, 0x96, !PT ;  /* 0x0000007e7d487212 */ /* 0x000fe200078e9645 */
[----:B------:R-:W-:-:S07]  /*3a70*/  HFMA2 R125, -RZ, RZ, 0, 0 ;  /* 0x00000000ff7d7431 */ /* 0x000fce00000001ff */
.L_x_3409:
[----:B------:R-:W-:Y:S05]  /*3a80*/  BSYNC.RECONVERGENT B1 ;  /* 0x0000000000017941 */ /* 0x000fea0003800200 */
.L_x_3408:
[----:B------:R-:W-:Y:S01]  /*3a90*/  I2FP.F32.U32 R2, R2 ;  /* 0x0000000200027245 */ /* 0x000fe20000201000 */
[----:B------:R-:W-:Y:S01]  /*3aa0*/  BSSY.RECONVERGENT B1, `(.L_x_3413) ;  /* 0x0000060000017945 */ /* 0x000fe20003800200 */
[----:B------:R-:W-:-:S03]  /*3ab0*/  ISETP.NE.AND P5, PT, R125, 0x1, PT ;  /* 0x000000017d00780c */ /* 0x000fc60003fa5270 */
[----:B------:R-:W-:Y:S01]  /*3ac0*/  FFMA.FTZ R69, R2, R109, 1.1641532182693481445e-10 ;  /* 0x2f00000002457423 */ /* 0x000fe2000001006d */
[----:B------:R-:W-:-:S04]  /*3ad0*/  HADD2.F32 R2, -RZ, R71.H0_H0 ;  /* 0x20000047ff027230 */ /* 0x000fc80000004100 */
[----:B------:R-:W-:Y:S01]  /*3ae0*/  FSETP.GTU.FTZ.AND P4, PT, R69, R122, PT ;  /* 0x0000007a4500720b */ /* 0x000fe20003f9c000 */
[----:B------:R-:W-:Y:S01]  /*3af0*/  FMUL.FTZ R2, R2, R123 ;  /* 0x0000007b02027220 */ /* 0x000fe20000410000 */
[----:B------:R-:W-:-:S04]  /*3b00*/  @P1 HADD2.F32 R69, -RZ, R23.H0_H0 ;  /* 0x20000017ff451230 */ /* 0x000fc80000004100 */
[----:B------:R-:W-:Y:S01]  /*3b10*/  FSEL R100, R2, RZ, !P4 ;  /* 0x000000ff02647208 */ /* 0x000fe20006000000 */
[----:B------:R-:W-:Y:S01]  /*3b20*/  IMAD.MOV.U32 R2, RZ, RZ, 0x2 ;  /* 0x00000002ff027424 */ /* 0x000fe200078e00ff */
        /* <DEDUP_REMOVED lines=13> */
.L_x_3415:
        /* <DEDUP_REMOVED lines=13> */
.L_x_3417:
[----:B------:R-:W-:Y:S05]  /*3cd0*/  BSYNC.RECONVERGENT B2 ;  /* 0x0000000000027941 */ /* 0x000fea0003800200 */
.L_x_3416:
[----:B------:R-:W-:Y:S01]  /*3ce0*/  LOP3.LUT R18, R0, R131, R119, 0x96, !PT ;  /* 0x0000008300127212 */ /* 0x000fe200078e9677 */
[----:B------:R-:W-:-:S04]  /*3cf0*/  IMAD.WIDE.U32 R128, R77, -0x326172a9, RZ ;  /* 0xcd9e8d574d807825 */ /* 0x000fc800078e00ff */
[----:B------:R-:W-:Y:S01]  /*3d00*/  VIADD R126, R118, 0x9e3779b9 ;  /* 0x9e3779b9767e7836 */ /* 0x000fe20000000000 */
[----:B------:R-:W-:Y:S01]  /*3d10*/  LOP3.LUT R68, R75, R129, R118, 0x96, !PT ;  /* 0x000000814b447212 */ /* 0x000fe200078e9676 */
[----:B------:R-:W-:-:S04]  /*3d20*/  IMAD.WIDE.U32 R18, R18, -0x326172a9, RZ ;  /* 0xcd9e8d5712127825 */ /* 0x000fc800078e00ff */
[----:B------:R-:W-:Y:S01]  /*3d30*/  IMAD.WIDE.U32 R68, R68, -0x2daee0ad, RZ ;  /* 0xd2511f5344447825 */ /* 0x000fe200078e00ff */
[----:B------:R-:W-:Y:S02]  /*3d40*/  LOP3.LUT R126, R126, R128, R19, 0x96, !PT ;  /* 0x000000807e7e7212 */ /* 0x000fe400078e9613 */
[C---:B------:R-:W-:Y:S01]  /*3d50*/  IADD3 R128, PT, PT, R119.reuse, -0x4498517b, RZ ;  /* 0xbb67ae8577807810 */ /* 0x040fe20007ffe0ff */
[----:B------:R-:W-:Y:S02]  /*3d60*/  VIADD R2, R119, 0x32370b8f ;  /* 0x32370b8f77027836 */ /* 0x000fe40000000000 */
[----:B------:R-:W-:Y:S01]  /*3d70*/  IMAD.WIDE.U32 R126, R126, -0x2daee0ad, RZ ;  /* 0xd2511f537e7e7825 */ /* 0x000fe200078e00ff */
[----:B------:R-:W-:-:S03]  /*3d80*/  LOP3.LUT R128, R128, R130, R69, 0x96, !PT ;  /* 0x0000008280807212 */ /* 0x000fc600078e9645 */
[----:B------:R-:W-:Y:S02]  /*3d90*/  VIADD R130, R119, 0x76cf5d0a ;  /* 0x76cf5d0a77827836 */ /* 0x000fe40000000000 */
[----:B------:R-:W-:-:S03]  /*3da0*/  IMAD.WIDE.U32 R128, R128, -0x326172a9, RZ ;  /* 0xcd9e8d5780807825 */ /* 0x000fc600078e00ff */
[----:B------:R-:W-:Y:S01]  /*3db0*/  LOP3.LUT R130, R130, R68, R127, 0x96, !PT ;  /* 0x0000004482827212 */ /* 0x000fe200078e967f */
[----:B------:R-:W-:Y:S02]  /*3dc0*/  VIADD R68, R118, 0x3c6ef372 ;  /* 0x3c6ef37276447836 */ /* 0x000fe40000000000 */
[----:B------:R-:W-:Y:S02]  /*3dd0*/  VIADD R72, R119, 0x96a522ad ;  /* 0x96a522ad77487836 */ /* 0x000fe40000000000 */
[----:B------:R-:W-:Y:S01]  /*3de0*/  IMAD.WIDE.U32 R130, R130, -0x326172a9, RZ ;  /* 0xcd9e8d5782827825 */ /* 0x000fe200078e00ff */
[----:B------:R-:W-:Y:S02]  /*3df0*/  LOP3.LUT R68, R68, R18, R129, 0x96, !PT ;  /* 0x0000001244447212 */ /* 0x000fe400078e9681 */
[----:B------:R-:W-:-:S03]  /*3e00*/  IADD3 R18, PT, PT, R118, -0x255992d5, RZ ;  /* 0xdaa66d2b76127810 */ /* 0x000fc60007ffe0ff */
[----:B------:R-:W-:Y:S01]  /*3e10*/  IMAD.WIDE.U32 R68, R68, -0x2daee0ad, RZ ;  /* 0xd2511f5344447825 */ /* 0x000fe200078e00ff */
[----:B------:R-:W-:-:S04]  /*3e20*/  LOP3.LUT R18, R18, R128, R131, 0x96, !PT ;  /* 0x0000008012127212 */ /* 0x000fc800078e9683 */
[----:B------:R-:W-:Y:S01]  /*3e30*/  LOP3.LUT R2, R2, R126, R69, 0x96, !PT ;  /* 0x0000007e02027212 */ /* 0x000fe200078e9645 */
[----:B------:R-:W-:-:S04]  /*3e40*/  IMAD.WIDE.U32 R18, R18, -0x2daee0ad, RZ ;  /* 0xd2511f5312127825 */ /* 0x000fc800078e00ff */
[----:B------:R-:W-:Y:S01]  /*3e50*/  IMAD.WIDE.U32 R128, R2, -0x326172a9, RZ ;  /* 0xcd9e8d5702807825 */ /* 0x000fe200078e00ff */
[----:B------:R-:W-:-:S03]  /*3e60*/  IADD3 R2, PT, PT, R119, -0x126145ec, RZ ;  /* 0xed9eba1477027810 */ /* 0x000fc60007ffe0ff */
[----:B------:R-:W-:Y:S01]  /*3e70*/  VIADD R126, R118, 0x78dde6e4 ;  /* 0x78dde6e4767e7836 */ /* 0x000fe20000000000 */
[----:B------:R-:W-:Y:S01]  /*3e80*/  LOP3.LUT R2, R2, R68, R19, 0x96, !PT ;  /* 0x0000004402027212 */ /* 0x000fe200078e9613 */
[----:B------:R-:W-:-:S03]  /*3e90*/  VIADD R68, R118, 0x1715609d ;  /* 0x1715609d76447836 */ /* 0x000fc60000000000 */
        /* <DEDUP_REMOVED lines=8> */
[----:B------:R-:W-:-:S04]  /*3f20*/  IMAD.WIDE.U32 R128, R2, -0x326172a9, RZ ;  /* 0xcd9e8d5702807825 */ /* 0x000fc800078e00ff */
[----:B------:R-:W-:Y:S01]  /*3f30*/  VIADD R2, R119, 0x646e171e ;  /* 0x646e171e77027836 */ /* 0x000fe20000000000 */
[----:B------:R-:W-:-:S04]  /*3f40*/  LOP3.LUT R18, R18, R130, R129, 0x96, !PT ;  /* 0x0000008212127212 */ /* 0x000fc800078e9681 */
[----:B------:R-:W-:Y:S01]  /*3f50*/  LOP3.LUT R2, R2, R126, R69, 0x96, !PT ;  /* 0x0000007e02027212 */ /* 0x000fe200078e9645 */
[----:B------:R-:W-:-:S04]  /*3f60*/  IMAD.WIDE.U32 R18, R18, -0x2daee0ad, RZ ;  /* 0xd2511f5312127825 */ /* 0x000fc800078e00ff */
[----:B------:R-:W-:Y:S01]  /*3f70*/  IMAD.WIDE.U32 R130, R2, -0x326172a9, RZ ;  /* 0xcd9e8d5702827825 */ /* 0x000fe200078e00ff */
[----:B------:R-:W-:-:S03]  /*3f80*/  IADD3 R2, PT, PT, R119, 0x1fd5c5a3, RZ ;  /* 0x1fd5c5a377027810 */ /* 0x000fc60007ffe0ff */
        /* <DEDUP_REMOVED lines=10> */
[----:B------:R-:W-:Y:S02]  /*4030*/  IADD3 R2, PT, PT, R118, -0x700cb87f, RZ ;  /* 0x8ff3478176027810 */ /* 0x000fe40007ffe0ff */
[----:B------:R-:W-:Y:S01]  /*4040*/  LOP3.LUT R72, R72, R126, R69, 0x96, !PT ;  /* 0x0000007e48487212 */ /* 0x000fe200078e9645 */
[----:B------:R-:W-:-:S04]  /*4050*/  IMAD.WIDE.U32 R18, R18, -0x326172a9, RZ ;  /* 0xcd9e8d5712127825 */ /* 0x000fc800078e00ff */
[----:B------:R-:W-:Y:S01]  /*4060*/  IMAD.MOV.U32 R69, RZ, RZ, R115 ;  /* 0x000000ffff457224 */ /* 0x000fe200078e0073 */
[----:B------:R-:W-:Y:S01]  /*4070*/  LOP3.LUT R19, R2, R128, R19, 0x96, !PT ;  /* 0x0000008002137212 */ /* 0x000fe200078e9613 */
[----:B------:R-:W-:Y:S01]  /*4080*/  IMAD.MOV.U32 R2, RZ, RZ, RZ ;  /* 0x000000ffff027224 */ /* 0x000fe200078e00ff */
[----:B------:R-:W-:-:S07]  /*4090*/  MOV R115, R68 ;  /* 0x0000004400737202 */ /* 0x000fce0000000f00 */
.L_x_3414:
[----:B------:R-:W-:Y:S05]  /*40a0*/  BSYNC.RECONVERGENT B1 ;  /* 0x0000000000017941 */ /* 0x000fea0003800200 */
.L_x_3413:
[----:B------:R-:W-:Y:S02]  /*40b0*/  I2FP.F32.U32 R68, R69 ;  /* 0x0000004500447245 */ /* 0x000fe40000201000 */
[----:B------:R-:W-:Y:S02]  /*40c0*/  PRMT R70, R124, 0x5410, R70 ;  /* 0x000054107c467816 */ /* 0x000fe40000000046 */
[----:B------:R-:W-:Y:S01]  /*40d0*/  PRMT R69, R117, 0x5410, R121 ;  /* 0x0000541075457816 */ /* 0x000fe20000000079 */
        /* <DEDUP_REMOVED lines=8> */
[----:B------:R-:W-:-:S04]  /*4160*/  PRMT R68, R114, 0x5410, R116 ;  /* 0x0000541072447816 */ /* 0x000fc80000000074 */
[----:B------:R-:W-:-:S04]  /*4170*/  F2FP.F16.F32.PACK_AB R71, RZ, R109 ;  /* 0x0000006dff47723e */ /* 0x000fc800000000ff */
[----:B------:R-:W-:Y:S01]  /*4180*/  PRMT R71, R120, 0x5410, R71 ;  /* 0x0000541078477816 */ /* 0x000fe20000000047 */
[----:B------:R-:W-:Y:S06]  /*4190*/  BRA `(.L_x_3418) ;  /* 0x0000005c00fc7947 */ /* 0x000fec0003800000 */
.L_x_3377:
        /* <DEDUP_REMOVED lines=19> */
.L_x_3421:
        /* <DEDUP_REMOVED lines=13> */
.L_x_3423:
[----:B------:R-:W-:Y:S05]  /*43a0*/  BSYNC.RECONVERGENT B2 ;  /* 0x0000000000027941 */ /* 0x000fea0003800200 */
.L_x_3422:
        /* <DEDUP_REMOVED lines=24> */
[----:B------:R-:W-:Y:S01]  /*4530*/  LOP3.LUT R18, R7, R18, R11, 0x96, !PT ;  /* 0x0000001207127212 */ /* 0x000fe200078e960b */
[C---:B------:R-:W-:Y:S01]  /*4540*/  VIADD R11, R118.reuse, 0x1715609d ;  /* 0x1715609d760b7836 */ /* 0x040fe20000000000 */
[----:B------:R-:W-:Y:S02]  /*4550*/  LOP3.LUT R6, R5, R6, R9, 0x96, !PT ;  /* 0x0000000605067212 */ /* 0x000fe400078e9609 */
[----:B------:R-:W-:Y:S01]  /*4560*/  IADD3 R5, PT, PT, R118, -0x4ab325aa, RZ ;  /* 0xb54cda5676057810 */ /* 0x000fe20007ffe0ff */
[----:B------:R-:W-:-:S04]  /*4570*/  IMAD.WIDE.U32 R18, R18, -0x326172a9, RZ ;  /* 0xcd9e8d5712127825 */ /* 0x000fc800078e00ff */
        /* <DEDUP_REMOVED lines=25> */
[----:B------:R-:W-:Y:S01]  /*4710*/  MOV R115, R6 ;  /* 0x0000000600737202 */ /* 0x000fe20000000f00 */
[----:B------:R-:W-:Y:S01]  /*4720*/  IMAD.MOV.U32 R6, RZ, RZ, RZ ;  /* 0x000000ffff067224 */ /* 0x000fe200078e00ff */
[----:B------:R-:W-:-:S07]  /*4730*/  LOP3.LUT R72, R9, R8, R7, 0x96, !PT ;  /* 0x0000000809487212 */ /* 0x000fce00078e9607 */
.L_x_3420:
[----:B------:R-:W-:Y:S05]  /*4740*/  BSYNC.RECONVERGENT B1 ;  /* 0x0000000000017941 */ /* 0x000fea0003800200 */
.L_x_3419:
[----:B------:R-:W0:Y:S01]  /*4750*/  LDC R123, c[0x0][0x404] ;  /* 0x00010100ff7b7b82 */ /* 0x000e220000000800 */
[----:B------:R-:W-:Y:S01]  /*4760*/  HFMA2 R124, -RZ, RZ, 0.1171875, 0 ;  /* 0x2f800000ff7c7431 */ /* 0x000fe200000001ff */
[----:B------:R-:W-:Y:S01]  /*4770*/  I2FP.F32.U32 R5, R5 ;  /* 0x0000000500057245 */ /* 0x000fe20000201000 */
[----:B------:R-:W-:Y:S01]  /*4780*/  BSSY.RECONVERGENT B1, `(.L_x_3424) ;  /* 0x000005d000017945 */ /* 0x000fe20003800200 */
[----:B------:R-:W-:Y:S01]  /*4790*/  ISETP.NE.AND P3, PT, R6, 0x1, PT ;  /* 0x000000010600780c */ /* 0x000fe20003f65270 */
[----:B------:R-:W-:Y:S01]  /*47a0*/  IMAD.MOV.U32 R8, RZ, RZ, 0x2 ;  /* 0x00000002ff087424 */ /* 0x000fe200078e00ff */
[----:B------:R-:W-:Y:S02]  /*47b0*/  LOP3.LUT R78, R78, 0xffffffef, RZ, 0xc0, !PT ;  /* 0xffffffef4e4e7812 */ /* 0x000fe400078ec0ff */
[----:B------:R-:W1:Y:S01]  /*47c0*/  LDC R122, c[0x0][0x408] ;  /* 0x00010200ff7a7b82 */ /* 0x000e620000000800 */
[----:B------:R-:W-:Y:S01]  /*47d0*/  FFMA.FTZ R2, R5, R124, 1.1641532182693481445e-10 ;  /* 0x2f00000005027423 */ /* 0x000fe2000001007c */
[----:B-----5:R-:W-:-:S04]  /*47e0*/  HADD2.F32 R5, -RZ, R68.H0_H0 ;  /* 0x20000044ff057230 */ /* 0x020fc80000004100 */
        /* <DEDUP_REMOVED lines=15> */
.L_x_3426:
        /* <DEDUP_REMOVED lines=13> */
.L_x_3428:
[----:B------:R-:W-:Y:S05]  /*49b0*/  BSYNC.RECONVERGENT B2 ;  /* 0x0000000000027941 */ /* 0x000fea0003800200 */
.L_x_3427:
        /* <DEDUP_REMOVED lines=50> */
[----:B------:R-:W-:-:S03]  /*4ce0*/  IADD3 R5, PT, PT, R118, -0x700cb87f, RZ ;  /* 0x8ff3478176057810 */ /* 0x000fc60007ffe0ff */
[----:B------:R-:W-:Y:S01]  /*4cf0*/  IMAD.WIDE.U32 R6, R6, -0x2daee0ad, RZ ;  /* 0xd2511f5306067825 */ /* 0x000fe200078e00ff */
[----:B------:R-:W-:-:S03]  /*4d00*/  LOP3.LUT R19, R5, R10, R19, 0x96, !PT ;  /* 0x0000000a05137212 */ /* 0x000fc600078e9613 */
[----:B------:R-:W-:Y:S01]  /*4d10*/  IMAD.MOV.U32 R5, RZ, RZ, R115 ;  /* 0x000000ffff057224 */ /* 0x000fe200078e0073 */
[----:B------:R-:W-:Y:S01]  /*4d20*/  LOP3.LUT R72, R9, R8, R7, 0x96, !PT ;  /* 0x0000000809487212 */ /* 0x000fe200078e9607 */
[----:B------:R-:W-:Y:S01]  /*4d30*/  IMAD.MOV.U32 R8, RZ, RZ, RZ ;  /* 0x000000ffff087224 */ /* 0x000fe200078e00ff */
[----:B------:R-:W-:-:S07]  /*4d40*/  MOV R115, R6 ;  /* 0x0000000600737202 */ /* 0x000fce0000000f00 */
.L_x_3425:
[----:B------:R-:W-:Y:S05]  /*4d50*/  BSYNC.RECONVERGENT B1 ;  /* 0x0000000000017941 */ /* 0x000fea0003800200 */
.L_x_3424:
[----:B------:R-:W-:Y:S01]  /*4d60*/  I2FP.F32.U32 R5, R5 ;  /* 0x0000000500057245 */ /* 0x000fe20000201000 */
[----:B------:R-:W-:Y:S01]  /*4d70*/  HADD2.F32 R7, -RZ, R24.H0_H0 ;  /* 0x20000018ff077230 */ /* 0x000fe20000004100 */
[----:B------:R-:W-:Y:S01]  /*4d80*/  ISETP.NE.AND P3, PT, R8, 0x1, PT ;  /* 0x000000010800780c */ /* 0x000fe20003f65270 */
[----:B------:R-:W-:Y:S01]  /*4d90*/  BSSY.RECONVERGENT B1, `(.L_x_3429) ;  /* 0x000005d000017945 */ /* 0x000fe20003800200 */
[----:B------:R-:W-:Y:S02]  /*4da0*/  HFMA2 R9, -RZ, RZ, 0, 1.1920928955078125e-07 ;  /* 0x00000002ff097431 */ /* 0x000fe400000001ff */
[----:B------:R-:W-:Y:S01]  /*4db0*/  FFMA.FTZ R6, R5, R124, 1.1641532182693481445e-10 ;  /* 0x2f00000005067423 */ /* 0x000fe2000001007c */
[----:B------:R-:W-:Y:S01]  /*4dc0*/  FMUL.FTZ R7, R7, R122 ;  /* 0x0000007a07077220 */ /* 0x000fe20000410000 */
[----:B------:R-:W-:-:S03]  /*4dd0*/  @P1 HADD2.F32 R5, -RZ, R20.H0_H0 ;  /* 0x20000014ff051230 */ /* 0x000fc60000004100 */
[----:B------:R-:W-:-:S04]  /*4de0*/  FSETP.GTU.FTZ.AND P2, PT, R6, R123, PT ;  /* 0x0000007b0600720b */ /* 0x000fc80003f5c000 */
        /* <DEDUP_REMOVED lines=16> */
.L_x_3431:
        /* <DEDUP_REMOVED lines=13> */
.L_x_3433:
[----:B------:R-:W-:Y:S05]  /*4fc0*/  BSYNC.RECONVERGENT B2 ;  /* 0x0000000000027941 */ /* 0x000fea0003800200 */
.L_x_3432:
        /* <DEDUP_REMOVED lines=56> */
[----:B------:R-:W-:-:S07]  /*5350*/  LOP3.LUT R19, R7, R116, R19, 0x96, !PT ;  /* 0x0000007407137212 */ /* 0x000fce00078e9613 */
.L_x_3430:
[----:B------:R-:W-:Y:S05]  /*5360*/  BSYNC.RECONVERGENT B1 ;  /* 0x0000000000017941 */ /* 0x000fea0003800200 */
.L_x_3429:
[----:B------:R-:W-:Y:S01]  /*5370*/  I2FP.F32.U32 R7, R2 ;  /* 0x0000000200077245 */ /* 0x000fe20000201000 */
[----:B------:R-:W-:Y:S01]  /*5380*/  BSSY.RECONVERGENT B1, `(.L_x_3434) ;  /* 0x000005c000017945 */ /* 0x000fe20003800200 */
[----:B------:R-:W-:Y:S01]  /*5390*/  ISETP.NE.AND P3, PT, R9, 0x1, PT ;  /* 0x000000010900780c */ /* 0x000fe20003f65270 */
[----:B------:R-:W-:Y:S01]  /*53a0*/  IMAD.MOV.U32 R10, RZ, RZ, 0x2 ;  /* 0x00000002ff0a7424 */ /* 0x000fe200078e00ff */
[----:B------:R-:W-:Y:S01]  /*53b0*/  LOP3.LUT R78, R78, 0xfffffff7, RZ, 0xc0, !PT ;  /* 0xfffffff74e4e7812 */ /* 0x000fe200078ec0ff */
[----:B------:R-:W-:Y:S01]  /*53c0*/  FFMA.FTZ R2, R7, R124, 1.1641532182693481445e-10 ;  /* 0x2f00000007027423 */ /* 0x000fe2000001007c */
[----:B------:R-:W-:-:S04]  /*53d0*/  HADD2.F32 R7, -RZ, R68.H1_H1 ;  /* 0x30000044ff077230 */ /* 0x000fc80000004100 */
[----:B------:R-:W-:Y:S01]  /*53e0*/  FSETP.GTU.FTZ.AND P2, PT, R2, R123, PT ;  /* 0x0000007b0200720b */ /* 0x000fe20003f5c000 */
[----:B------:R-:W-:Y:S01]  /*53f0*/  FMUL.FTZ R2, R7, R122 ;  /* 0x0000007a07027220 */ /* 0x000fe20000410000 */
[----:B------:R-:W-:Y:S02]  /*5400*/  IMAD.MOV.U32 R7, RZ, RZ, R18 ;  /* 0x000000ffff077224 */ /* 0x000fe400078e0012 */
        /* <DEDUP_REMOVED lines=12> */
.L_x_3436:
        /* <DEDUP_REMOVED lines=13> */
.L_x_3438:
[----:B------:R-:W-:Y:S05]  /*55a0*/  BSYNC.RECONVERGENT B2 ;  /* 0x0000000000027941 */ /* 0x000fea0003800200 */
.L_x_3437:
        /* <DEDUP_REMOVED lines=57> */
.L_x_3435:
[----:B------:R-:W-:Y:S05]  /*5940*/  BSYNC.RECONVERGENT B1 ;  /* 0x0000000000017941 */ /* 0x000fea0003800200 */
.L_x_3434:
[----:B------:R-:W-:Y:S01]  /*5950*/  I2FP.F32.U32 R7, R7 ;  /* 0x0000000700077245 */ /* 0x000fe20000201000 */
[----:B------:R-:W-:Y:S01]  /*5960*/  HADD2.F32 R9, -RZ, R24.H1_H1 ;  /* 0x30000018ff097230 */ /* 0x000fe20000004100 */
[----:B------:R-:W-:Y:S01]  /*5970*/  ISETP.NE.AND P3, PT, R10, 0x1, PT ;  /* 0x000000010a00780c */ /* 0x000fe20003f65270 */
[----:B------:R-:W-:Y:S01]  /*5980*/  @P1 HADD2.F32 R79, -RZ, R20.H1_H1 ;  /* 0x30000014ff4f1230 */ /* 0x000fe20000004100 */
[----:B------:R-:W-:Y:S01]  /*5990*/  BSSY.RECONVERGENT B1, `(.L_x_3439) ;  /* 0x000005c000017945 */ /* 0x000fe20003800200 */
[----:B------:R-:W-:Y:S01]  /*59a0*/  FFMA.FTZ R8, R7, R124, 1.1641532182693481445e-10 ;  /* 0x2f00000007087423 */ /* 0x000fe2000001007c */
[----:B------:R-:W-:-:S04]  /*59b0*/  FMUL.FTZ R9, R9, R122 ;  /* 0x0000007a09097220 */ /* 0x000fc80000410000 */
[----:B------:R-:W-:Y:S01]  /*59c0*/  FSETP.GTU.FTZ.AND P2, PT, R8, R123, PT ;  /* 0x0000007b0800720b */ /* 0x000fe20003f5c000 */
[----:B------:R-:W-:-:S03]  /*59d0*/  HFMA2 R8, -RZ, RZ, 0, 1.1920928955078125e-07 ;  /* 0x00000002ff087431 */ /* 0x000fc600000001ff */
        /* <DEDUP_REMOVED lines=16> */
.L_x_3441:
        /* <DEDUP_REMOVED lines=13> */
.L_x_3443:
[----:B------:R-:W-:Y:S05]  /*5bb0*/  BSYNC.RECONVERGENT B2 ;  /* 0x0000000000027941 */ /* 0x000fea0003800200 */
.L_x_3442:
        /* <DEDUP_REMOVED lines=11> */
[----:B------:R-:W-:-:S03]  /*5c70*/  IADD3 R9, PT, PT, R119, 0x76cf5d0a, RZ ;  /* 0x76cf5d0a77097810 */ /* 0x000fc60007ffe0ff */
[----:B------:R-:W-:Y:S01]  /*5c80*/  IMAD.WIDE.U32 R10, R10, -0x326172a9, RZ ;  /* 0xcd9e8d570a0a7825 */ /* 0x000fe200078e00ff */
[----:B------:R-:W-:-:S03]  /*5c90*/  LOP3.LUT R9, R9, R8, R19, 0x96, !PT ;  /* 0x0000000809097212 */ /* 0x000fc600078e9613 */
        /* <DEDUP_REMOVED lines=8> */
[----:B------:R-:W-:-:S03]  /*5d20*/  IADD3 R9, PT, PT, R119, -0x126145ec, RZ ;  /* 0xed9eba1477097810 */ /* 0x000fc60007ffe0ff */
        /* <DEDUP_REMOVED lines=9> */
[----:B------:R-:W-:Y:S01]  /*5dc0*/  IADD3 R9, PT, PT, R119, 0x646e171e, RZ ;  /* 0x646e171e77097810 */ /* 0x000fe20007ffe0ff */
[----:B------:R-:W-:-:S05]  /*5dd0*/  IMAD.WIDE.U32 R116, R19, -0x2daee0ad, RZ ;  /* 0xd2511f5313747825 */ /* 0x000fca00078e00ff */
[----:B------:R-:W-:Y:S01]  /*5de0*/  LOP3.LUT R18, R9, R10, R117, 0x96, !PT ;  /* 0x0000000a09127212 */ /* 0x000fe200078e9675 */
[----:B------:R-:W-:-:S04]  /*5df0*/  IMAD.WIDE.U32 R10, R11, -0x326172a9, RZ ;  /* 0xcd9e8d570b0a7825 */ /* 0x000fc800078e00ff */
[----:B------:R-:W-:Y:S02]  /*5e00*/  VIADD R9, R118, 0xb54cda56 ;  /* 0xb54cda5676097836 */ /* 0x000fe40000000000 */
[----:B------:R-:W-:-:S03]  /*5e10*/  IMAD.WIDE.U32 R18, R18, -0x326172a9, RZ ;  /* 0xcd9e8d5712127825 */ /* 0x000fc600078e00ff */
[----:B------:R-:W-:Y:S01]  /*5e20*/  LOP3.LUT R9, R9, R8, R11, 0x96, !PT ;  /* 0x0000000809097212 */ /* 0x000fe200078e960b */
[----:B------:R-:W-:-:S04]  /*5e30*/  VIADD R11, R118, 0x5384540f ;  /* 0x5384540f760b7836 */ /* 0x000fc80000000000 */
[----:B------:R-:W-:Y:S01]  /*5e40*/  IMAD.WIDE.U32 R8, R9, -0x2daee0ad, RZ ;  /* 0xd2511f5309087825 */ /* 0x000fe200078e00ff */
[----:B------:R-:W-:Y:S02]  /*5e50*/  LOP3.LUT R11, R11, R10, R19, 0x96, !PT ;  /* 0x0000000a0b0b7212 */ /* 0x000fe400078e9613 */
[----:B------:R-:W-:Y:S02]  /*5e60*/  IADD3 R19, PT, PT, R119, -0x24c28bd8, RZ ;  /* 0xdb3d742877137810 */ /* 0x000fe40007ffe0ff */
[----:B------:R-:W-:Y:S01]  /*5e70*/  LOP3.LUT R9, R120, R116, R9, 0x96, !PT ;  /* 0x0000007478097212 */ /* 0x000fe200078e9609 */
[----:B------:R-:W-:-:S05]  /*5e80*/  IMAD.WIDE.U32 R10, R11, -0x2daee0ad, RZ ;  /* 0xd2511f530b0a7825 */ /* 0x000fca00078e00ff */
        /* <DEDUP_REMOVED lines=9> */
[----:B------:R-:W-:Y:S02]  /*5f20*/  IMAD.MOV.U32 R115, RZ, RZ, R8 ;  /* 0x000000ffff737224 */ /* 0x000fe400078e0008 */
[----:B------:R-:W-:Y:S01]  /*5f30*/  HFMA2 R8, -RZ, RZ, 0, 0 ;  /* 0x00000000ff087431 */ /* 0x000fe200000001ff */
[----:B------:R-:W-:-:S07]  /*5f40*/  LOP3.LUT R72, R11, R10, R9, 0x96, !PT ;  /* 0x0000000a0b487212 */ /* 0x000fce00078e9609 */
.L_x_3440:
[----:B------:R-:W-:Y:S05]  /*5f50*/  BSYNC.RECONVERGENT B1 ;  /* 0x0000000000017941 */ /* 0x000fea0003800200 */
.L_x_3439:
[----:B------:R-:W-:Y:S01]  /*5f60*/  I2FP.F32.U32 R9, R2 ;  /* 0x0000000200097245 */ /* 0x000fe20000201000 */
[----:B------:R-:W-:Y:S01]  /*5f70*/  HADD2.F32 R11, -RZ, R69.H0_H0 ;  /* 0x20000045ff0b7230 */ /* 0x000fe20000004100 */
[----:B------:R-:W-:Y:S01]  /*5f80*/  ISETP.NE.AND P2, PT, R8, 0x1, PT ;  /* 0x000000010800780c */ /* 0x000fe20003f45270 */
[----:B------:R-:W-:Y:S01]  /*5f90*/  BSSY.RECONVERGENT B1, `(.L_x_3444) ;  /* 0x000005a000017945 */ /* 0x000fe20003800200 */
[----:B------:R-:W-:Y:S01]  /*5fa0*/  LOP3.LUT R78, R78, 0xfffffffb, RZ, 0xc0, !PT ;  /* 0xfffffffb4e4e7812 */ /* 0x000fe200078ec0ff */
[----:B------:R-:W-:Y:S01]  /*5fb0*/  FFMA.FTZ R2, R9, R124, 1.1641532182693481445e-10 ;  /* 0x2f00000009027423 */ /* 0x000fe2000001007c */
[----:B------:R-:W-:Y:S01]  /*5fc0*/  FMUL.FTZ R11, R11, R122 ;  /* 0x0000007a0b0b7220 */ /* 0x000fe20000410000 */
[----:B------:R-:W-:Y:S02]  /*5fd0*/  IMAD.MOV.U32 R10, RZ, RZ, 0x2 ;  /* 0x00000002ff0a7424 */ /* 0x000fe400078e00ff */
[----:B------:R-:W-:Y:S01]  /*5fe0*/  IMAD.MOV.U32 R9, RZ, RZ, R18 ;  /* 0x000000ffff097224 */ /* 0x000fe200078e0012 */
        /* <DEDUP_REMOVED lines=13> */
.L_x_3446:
        /* <DEDUP_REMOVED lines=13> */
.L_x_3448:
[----:B------:R-:W-:Y:S05]  /*6190*/  BSYNC.RECONVERGENT B2 ;  /* 0x0000000000027941 */ /* 0x000fea0003800200 */
.L_x_3447:
        /* <DEDUP_REMOVED lines=30> */
[----:B------:R-:W-:Y:S01]  /*6380*/  VIADD R19, R119, 0x646e171e ;  /* 0x646e171e77137836 */ /* 0x000fe20000000000 */
        /* <DEDUP_REMOVED lines=23> */
[----:B------:R-:W-:Y:S01]  /*6500*/  IMAD.MOV.U32 R9, RZ, RZ, R115 ;  /* 0x000000ffff097224 */ /* 0x000fe200078e0073 */
[----:B------:R-:W-:Y:S01]  /*6510*/  MOV R115, R8 ;  /* 0x0000000800737202 */ /* 0x000fe20000000f00 */
[----:B------:R-:W-:-:S07]  /*6520*/  IMAD.MOV.U32 R10, RZ, RZ, RZ ;  /* 0x000000ffff0a7224 */ /* 0x000fce00078e00ff */
.L_x_3445:
[----:B------:R-:W-:Y:S05]  /*6530*/  BSYNC.RECONVERGENT B1 ;  /* 0x0000000000017941 */ /* 0x000fea0003800200 */
.L_x_3444:
[----:B------:R-:W-:Y:S01]  /*6540*/  I2FP.F32.U32 R9, R9 ;  /* 0x0000000900097245 */ /* 0x000fe20000201000 */
[----:B------:R-:W-:Y:S01]  /*6550*/  HADD2.F32 R11, -RZ, R25.H0_H0 ;  /* 0x20000019ff0b7230 */ /* 0x000fe20000004100 */
[----:B------:R-:W-:Y:S03]  /*6560*/  BSSY.RECONVERGENT B1, `(.L_x_3449) ;  /* 0x000005e000017945 */ /* 0x000fe60003800200 */
[----:B------:R-:W-:Y:S01]  /*6570*/  FFMA.FTZ R8, R9, R124, 1.1641532182693481445e-10 ;  /* 0x2f00000009087423 */ /* 0x000fe2000001007c */
[----:B------:R-:W-:Y:S01]  /*6580*/  FMUL.FTZ R11, R11, R122 ;  /* 0x0000007a0b0b7220 */ /* 0x000fe20000410000 */
[----:B------:R-:W-:-:S03]  /*6590*/  @P1 HADD2.F32 R9, -RZ, R21.H0_H0 ;  /* 0x20000015ff091230 */ /* 0x000fc60000004100 */
[----:B------:R-:W-:-:S04]  /*65a0*/  FSETP.GTU.FTZ.AND P2, PT, R8, R123, PT ;  /* 0x0000007b0800720b */ /* 0x000fc80003f5c000 */
[----:B------:R-:W-:Y:S02]  /*65b0*/  FSEL R11, R11, RZ, !P2 ;  /* 0x000000ff0b0b7208 */ /* 0x000fe40005000000 */
[----:B------:R-:W-:Y:S02]  /*65c0*/  SEL R8, RZ, 0x1, P2 ;  /* 0x00000001ff087807 */ /* 0x000fe40001000000 */
[----:B------:R-:W-:Y:S01]  /*65d0*/  ISETP.NE.AND P2, PT, R10, 0x1, PT ;  /* 0x000000010a00780c */ /* 0x000fe20003f45270 */
[----:B------:R-:W-:Y:S01]  /*65e0*/  FADD.FTZ R2, R2, R11 ;  /* 0x0000000b02027221 */ /* 0x000fe20000010000 */
[----:B------:R-:W-:-:S03]  /*65f0*/  HFMA2 R11, -RZ, RZ, 0, 1.1920928955078125e-07 ;  /* 0x00000002ff0b7431 */ /* 0x000fc600000001ff */
        /* <DEDUP_REMOVED lines=13> */
.L_x_3451:
        /* <DEDUP_REMOVED lines=13> */
.L_x_3453:
[----:B------:R-:W-:Y:S05]  /*67a0*/  BSYNC.RECONVERGENT B2 ;  /* 0x0000000000027941 */ /* 0x000fea0003800200 */
.L_x_3452:
[----:B------:R-:W-:Y:S01]  /*67b0*/  LOP3.LUT R18, R0, R127, R119, 0x96, !PT ;  /* 0x0000007f00127212 */ /* 0x000fe200078e9677 */
[----:B------:R-:W-:-:S04]  /*67c0*/  IMAD.WIDE.U32 R10, R77, -0x326172a9, RZ ;  /* 0xcd9e8d574d0a7825 */ /* 0x000fc800078e00ff */
        /* <DEDUP_REMOVED lines=53> */
[----:B------:R-:W-:Y:S01]  /*6b20*/  LOP3.LUT R72, R9, R126, R11, 0x96, !PT ;  /* 0x0000007e09487212 */ /* 0x000fe200078e960b */
[----:B------:R-:W-:-:S07]  /*6b30*/  HFMA2 R11, -RZ, RZ, 0, 0 ;  /* 0x00000000ff0b7431 */ /* 0x000fce00000001ff */
.L_x_3450:
[----:B------:R-:W-:Y:S05]  /*6b40*/  BSYNC.RECONVERGENT B1 ;  /* 0x0000000000017941 */ /* 0x000fea0003800200 */
.L_x_3449:
        /* <DEDUP_REMOVED lines=22> */
.L_x_3456:
        /* <DEDUP_REMOVED lines=13> */
.L_x_3458:
[----:B------:R-:W-:Y:S05]  /*6d80*/  BSYNC.RECONVERGENT B2 ;  /* 0x0000000000027941 */ /* 0x000fea0003800200 */
.L_x_3457:
[----:B------:R-:W-:Y:S01]  /*6d90*/  LOP3.LUT R18, R0, R127, R119, 0x96, !PT ;  /* 0x0000007f00127212 */ /* 0x000fe200078e9677 */
[----:B------:R-:W-:-:S04]  /*6da0*/  IMAD.WIDE.U32 R10, R77, -0x326172a9, RZ ;  /* 0xcd9e8d574d0a7825 */ /* 0x000fc800078e00ff */
[----:B------:R-:W-:Y:S01]  /*6db0*/  VIADD R9, R118, 0x9e3779b9 ;  /* 0x9e3779b976097836 */ /* 0x000fe20000000000 */
[----:B------:R-:W-:Y:S01]  /*6dc0*/  LOP3.LUT R11, R75, R11, R118, 0x96, !PT ;  /* 0x0000000b4b0b7212 */ /* 0x000fe200078e9676 */
[----:B------:R-:W-:-:S04]  /*6dd0*/  IMAD.WIDE.U32 R18, R18, -0x326172a9, RZ ;  /* 0xcd9e8d5712127825 */ /* 0x000fc800078e00ff */
[----:B------:R-:W-:Y:S01]  /*6de0*/  IMAD.MOV.U32 R12, RZ, RZ, RZ ;  /* 0x000000ffff0c7224 */ /* 0x000fe200078e00ff */
        /* <DEDUP_REMOVED lines=50> */
[----:B------:R-:W-:-:S07]  /*7110*/  MOV R115, R10 ;  /* 0x0000000a00737202 */ /* 0x000fce0000000f00 */
.L_x_3455:
[----:B------:R-:W-:Y:S05]  /*7120*/  BSYNC.RECONVERGENT B1 ;  /* 0x0000000000017941 */ /* 0x000fea0003800200 */
.L_x_3454:
[----:B------:R-:W-:Y:S01]  /*7130*/  I2FP.F32.U32 R9, R9 ;  /* 0x0000000900097245 */ /* 0x000fe20000201000 */
[----:B------:R-:W-:Y:S01]  /*7140*/  HADD2.F32 R11, -RZ, R25.H1_H1 ;  /* 0x30000019ff0b7230 */ /* 0x000fe20000004100 */
[----:B------:R-:W-:Y:S01]  /*7150*/  BSSY.RECONVERGENT B1, `(.L_x_3459) ;  /* 0x000005e000017945 */ /* 0x000fe20003800200 */
[----:B------:R-:W-:Y:S02]  /*7160*/  @P1 HADD2.F32 R89, -RZ, R21.H1_H1 ;  /* 0x30000015ff591230 */ /* 0x000fe40000004100 */
[----:B------:R-:W-:Y:S01]  /*7170*/  FFMA.FTZ R10, R9, R124, 1.1641532182693481445e-10 ;  /* 0x2f000000090a7423 */ /* 0x000fe2000001007c */
[----:B------:R-:W-:-:S04]  /*7180*/  FMUL.FTZ R11, R11, R122 ;  /* 0x0000007a0b0b7220 */ /* 0x000fc80000410000 */
[----:B------:R-:W-:Y:S01]  /*7190*/  FSETP.GTU.FTZ.AND P2, PT, R10, R123, PT ;  /* 0x0000007b0a00720b */ /* 0x000fe20003f5c000 */
[----:B------:R-:W-:-:S03]  /*71a0*/  HFMA2 R10, -RZ, RZ, 0, 1.1920928955078125e-07 ;  /* 0x00000002ff0a7431 */ /* 0x000fc600000001ff */
        /* <DEDUP_REMOVED lines=17> */
.L_x_3461:
        /* <DEDUP_REMOVED lines=13> */
.L_x_3463:
[----:B------:R-:W-:Y:S05]  /*7390*/  BSYNC.RECONVERGENT B2 ;  /* 0x0000000000027941 */ /* 0x000fea0003800200 */
.L_x_3462:
        /* <DEDUP_REMOVED lines=41> */
[----:B------:R-:W-:-:S04]  /*7630*/  IADD3 R19, PT, PT, R119, -0x24c28bd8, RZ ;  /* 0xdb3d742877137810 */ /* 0x000fc80007ffe0ff */
[----:B------:R-:W-:Y:S01]  /*7640*/  LOP3.LUT R11, R120, R126, R11, 0x96, !PT ;  /* 0x0000007e780b7212 */ /* 0x000fe200078e960b */
[----:B------:R-:W-:-:S04]  /*7650*/  IMAD.WIDE.U32 R126, R99, -0x2daee0ad, RZ ;  /* 0xd2511f53637e7825 */ /* 0x000fc800078e00ff */
[----:B------:R-:W-:Y:S01]  /*7660*/  VIADD R99, R118, 0x8ff34781 ;  /* 0x8ff3478176637836 */ /* 0x000fe20000000000 */
[----:B------:R-:W-:Y:S01]  /*7670*/  LOP3.LUT R2, R19, R10, R127, 0x96, !PT ;  /* 0x0000000a13027212 */ /* 0x000fe200078e967f */
[----:B------:R-:W-:-:S04]  /*7680*/  IMAD.WIDE.U32 R10, R11, -0x326172a9, RZ ;  /* 0xcd9e8d570b0a7825 */ /* 0x000fc800078e00ff */
[----:B------:R-:W-:-:S05]  /*7690*/  VIADD R19, R118, 0xf1bbcdc8 ;  /* 0xf1bbcdc876137836 */ /* 0x000fca0000000000 */
[----:B------:R-:W-:Y:S01]  /*76a0*/  LOP3.LUT R11, R19, R18, R11, 0x96, !PT ;  /* 0x00000012130b7212 */ /* 0x000fe200078e960b */
[----:B------:R-:W-:-:S04]  /*76b0*/  IMAD.WIDE.U32 R18, R2, -0x326172a9, RZ ;  /* 0xcd9e8d5702127825 */ /* 0x000fc800078e00ff */
[----:B------:R-:W-:Y:S01]  /*76c0*/  IMAD.MOV.U32 R2, RZ, RZ, R115 ;  /* 0x000000ffff027224 */ /* 0x000fe200078e0073 */
[----:B------:R-:W-:Y:S01]  /*76d0*/  LOP3.LUT R19, R99, R10, R19, 0x96, !PT ;  /* 0x0000000a63137212 */ /* 0x000fe200078e9613 */
[----:B------:R-:W-:Y:S01]  /*76e0*/  IMAD.WIDE.U32 R10, R11, -0x2daee0ad, RZ ;  /* 0xd2511f530b0a7825 */ /* 0x000fe200078e00ff */
[----:B------:R-:W-:-:S03]  /*76f0*/  IADD3 R99, PT, PT, R119, -0x695add53, RZ ;  /* 0x96a522ad77637810 */ /* 0x000fc60007ffe0ff */
[----:B------:R-:W-:Y:S02]  /*7700*/  IMAD.MOV.U32 R115, RZ, RZ, R10 ;  /* 0x000000ffff737224 */ /* 0x000fe400078e000a */
[----:B------:R-:W-:Y:S01]  /*7710*/  HFMA2 R10, -RZ, RZ, 0, 0 ;  /* 0x00000000ff0a7431 */ /* 0x000fe200000001ff */
[----:B------:R-:W-:-:S07]  /*7720*/  LOP3.LUT R72, R99, R126, R11, 0x96, !PT ;  /* 0x0000007e63487212 */ /* 0x000fce00078e960b */
.L_x_3460:
[----:B------:R-:W-:Y:S05]  /*7730*/  BSYNC.RECONVERGENT B1 ;  /* 0x0000000000017941 */ /* 0x000fea0003800200 */
.L_x_3459:
[----:B------:R-:W-:Y:S01]  /*7740*/  I2FP.F32.U32 R11, R2 ;  /* 0x00000002000b7245 */ /* 0x000fe20000201000 */
[----:B------:R-:W-:Y:S01]  /*7750*/  BSSY.RECONVERGENT B1, `(.L_x_3464) ;  /* 0x000005a000017945 */ /* 0x000fe20003800200 */
[----:B------:R-:W-:Y:S01]  /*7760*/  ISETP.NE.AND P3, PT, R10, 0x1, PT ;  /* 0x000000010a00780c */ /* 0x000fe20003f65270 */
[----:B------:R-:W-:Y:S02]  /*7770*/  IMAD.MOV.U32 R12, RZ, RZ, 0x2 ;  /* 0x00000002ff0c7424 */ /* 0x000fe400078e00ff */
[----:B------:R-:W-:Y:S01]  /*7780*/  FFMA.FTZ R2, R11, R124, 1.1641532182693481445e-10 ;  /* 0x2f0000000b027423 */ /* 0x000fe2000001007c */
[----:B------:R-:W-:-:S04]  /*7790*/  HADD2.F32 R11, -RZ, R70.H0_H0 ;  /* 0x20000046ff0b7230 */ /* 0x000fc80000004100 */
[----:B------:R-:W-:Y:S01]  /*77a0*/  FSETP.GTU.FTZ.AND P2, PT, R2, R123, PT ;  /* 0x0000007b0200720b */ /* 0x000fe20003f5c000 */
[----:B------:R-:W-:-:S05]  /*77b0*/  FMUL.FTZ R11, R11, R122 ;  /* 0x0000007a0b0b7220 */ /* 0x000fca0000410000 */
[----:B------:R-:W-:Y:S01]  /*77c0*/  FSEL R2, R11, RZ, !P2 ;  /* 0x000000ff0b027208 */ /* 0x000fe20005000000 */
[----:B------:R-:W-:Y:S01]  /*77d0*/  IMAD.MOV.U32 R11, RZ, RZ, R18 ;  /* 0x000000ffff0b7224 */ /* 0x000fe200078e0012 */
        /* <DEDUP_REMOVED lines=10> */
.L_x_3466:
        /* <DEDUP_REMOVED lines=13> */
.L_x_3468:
[----:B------:R-:W-:Y:S05]  /*7950*/  BSYNC.RECONVERGENT B2 ;  /* 0x0000000000027941 */ /* 0x000fea0003800200 */
.L_x_3467:
        /* <DEDUP_REMOVED lines=10> */
[----:B------:R-:W-:-:S03]  /*7a00*/  IADD3 R99, PT, PT, R118, 0x1715609d, RZ ;  /* 0x1715609d76637810 */ /* 0x000fc60007ffe0ff */
        /* <DEDUP_REMOVED lines=19> */
[----:B------:R-:W-:Y:S01]  /*7b40*/  VIADD R19, R119, 0x646e171e ;  /* 0x646e171e77137836 */ /* 0x000fe20000000000 */
        /* <DEDUP_REMOVED lines=19> */
[----:B------:R-:W-:Y:S01]  /*7c80*/  IMAD.MOV.U32 R12, RZ, RZ, RZ ;  /* 0x000000ffff0c7224 */ /* 0x000fe200078e00ff */
[----:B------:R-:W-:Y:S01]  /*7c90*/  LOP3.LUT R19, R99, R10, R19, 0x96, !PT ;  /* 0x0000000a63137212 */ /* 0x000fe200078e9613 */
[----:B------:R-:W-:-:S04]  /*7ca0*/  IMAD.WIDE.U32 R10, R11, -0x2daee0ad, RZ ;  /* 0xd2511f530b0a7825 */ /* 0x000fc800078e00ff */
[----:B------:R-:W-:-:S05]  /*7cb0*/  VIADD R99, R119, 0x96a522ad ;  /* 0x96a522ad77637836 */ /* 0x000fca0000000000 */
[----:B------:R-:W-:Y:S01]  /*7cc0*/  LOP3.LUT R72, R99, R126, R11, 0x96, !PT ;  /* 0x0000007e63487212 */ /* 0x000fe200078e960b */
[----:B------:R-:W-:Y:S01]  /*7cd0*/  IMAD.MOV.U32 R11, RZ, RZ, R115 ;  /* 0x000000ffff0b7224 */ /* 0x000fe200078e0073 */
[----:B------:R-:W-:-:S07]  /*7ce0*/  MOV R115, R10 ;  /* 0x0000000a00737202 */ /* 0x000fce0000000f00 */
.L_x_3465:
[----:B------:R-:W-:Y:S05]  /*7cf0*/  BSYNC.RECONVERGENT B1 ;  /* 0x0000000000017941 */ /* 0x000fea0003800200 */
.L_x_3464:
[----:B------:R-:W-:Y:S01]  /*7d00*/  I2FP.F32.U32 R11, R11 ;  /* 0x0000000b000b7245 */ /* 0x000fe20000201000 */
[----:B------:R-:W-:Y:S01]  /*7d10*/  BSSY.RECONVERGENT B1, `(.L_x_3469) ;  /* 0x000005f000017945 */ /* 0x000fe20003800200 */
[----:B------:R-:W-:-:S03]  /*7d20*/  HFMA2 R99, -RZ, RZ, 0, 1.1920928955078125e-07 ;  /* 0x00000002ff637431 */ /* 0x000fc600000001ff */
[----:B------:R-:W-:Y:S01]  /*7d30*/  FFMA.FTZ R10, R11, R124, 1.1641532182693481445e-10 ;  /* 0x2f0000000b0a7423 */ /* 0x000fe2000001007c */
[----:B------:R-:W-:-:S04]  /*7d40*/  HADD2.F32 R11, -RZ, R26.H0_H0 ;  /* 0x2000001aff0b7230 */ /* 0x000fc80000004100 */
[----:B------:R-:W-:Y:S01]  /*7d50*/  FSETP.GTU.FTZ.AND P3, PT, R10, R123, PT ;  /* 0x0000007b0a00720b */ /* 0x000fe20003f7c000 */
[----:B------:R-:W-:-:S03]  /*7d60*/  FMUL.FTZ R11, R11, R122 ;  /* 0x0000007a0b0b7220 */ /* 0x000fc60000410000 */
[----:B------:R-:W-:Y:S02]  /*7d70*/  SEL R10, RZ, 0x1, P3 ;  /* 0x00000001ff0a7807 */ /* 0x000fe40001800000 */
[----:B------:R-:W-:Y:S02]  /*7d80*/  FSEL R11, R11, RZ, !P3 ;  /* 0x000000ff0b0b7208 */ /* 0x000fe40005800000 */
[----:B------:R-:W-:-:S03]  /*7d90*/  ISETP.NE.AND P3, PT, R12, 0x1, PT ;  /* 0x000000010c00780c */ /* 0x000fc60003f65270 */
[----:B------:R-:W-:Y:S01]  /*7da0*/  FADD.FTZ R2, R2, R11 ;  /* 0x0000000b02027221 */ /* 0x000fe20000010000 */
[----:B------:R-:W-:-:S05]  /*7db0*/  @P1 HADD2.F32 R11, -RZ, R22.H0_H0 ;  /* 0x20000016ff0b1230 */ /* 0x000fca0000004100 */
        /* <DEDUP_REMOVED lines=13> */
.L_x_3471:
        /* <DEDUP_REMOVED lines=13> */
.L_x_3473:
[----:B------:R-:W-:Y:S05]  /*7f60*/  BSYNC.RECONVERGENT B2 ;  /* 0x0000000000027941 */ /* 0x000fea0003800200 */
.L_x_3472:
        /* <DEDUP_REMOVED lines=17> */
[----:B------:R-:W-:-:S04]  /*8080*/  VIADD R11, R119, 0x32370b8f ;  /* 0x32370b8f770b7836 */ /* 0x000fc80000000000 */
        /* <DEDUP_REMOVED lines=8> */
[----:B------:R-:W-:-:S05]  /*8110*/  IMAD.WIDE.U32 R128, R129, -0x2daee0ad, RZ ;  /* 0xd2511f5381807825 */ /* 0x000fca00078e00ff */
[----:B------:R-:W-:Y:S01]  /*8120*/  LOP3.LUT R129, R19, R18, R129, 0x96, !PT ;  /* 0x0000001213817212 */ /* 0x000fe200078e9681 */
[----:B------:R-:W-:-:S04]  /*8130*/  IMAD.WIDE.U32 R18, R11, -0x2daee0ad, RZ ;  /* 0xd2511f530b127825 */ /* 0x000fc800078e00ff */
[C---:B------:R-:W-:Y:S01]  /*8140*/  VIADD R11, R118.reuse, 0x1715609d ;  /* 0x1715609d760b7836 */ /* 0x040fe20000000000 */
        /* <DEDUP_REMOVED lines=9> */
[----:B------:R-:W-:-:S05]  /*81e0*/  IMAD.WIDE.U32 R18, R19, -0x2daee0ad, RZ ;  /* 0xd2511f5313127825 */ /* 0x000fca00078e00ff */
[----:B------:R-:W-:Y:S01]  /*81f0*/  LOP3.LUT R127, R120, R128, R19, 0x96, !PT ;  /* 0x00000080787f7212 */ /* 0x000fe200078e9613 */
[----:B------:R-:W-:Y:S01]  /*8200*/  IMAD.WIDE.U32 R128, R11, -0x326172a9, RZ ;  /* 0xcd9e8d570b807825 */ /* 0x000fe200078e00ff */
[----:B------:R-:W-:-:S03]  /*8210*/  IADD3 R19, PT, PT, R118, -0xe443238, RZ ;  /* 0xf1bbcdc876137810 */ /* 0x000fc60007ffe0ff */
[----:B------:R-:W-:-:S05]  /*8220*/  VIADD R11, R118, 0x5384540f ;  /* 0x5384540f760b7836 */ /* 0x000fca0000000000 */
[----:B------:R-:W-:Y:S01]  /*8230*/  LOP3.LUT R11, R11, R126, R129, 0x96, !PT ;  /* 0x0000007e0b0b7212 */ /* 0x000fe200078e9681 */
        /* <DEDUP_REMOVED lines=9> */
[----:B------:R-:W-:-:S03]  /*82d0*/  IADD3 R11, PT, PT, R119, -0x695add53, RZ ;  /* 0x96a522ad770b7810 */ /* 0x000fc60007ffe0ff */
[----:B------:R-:W-:Y:S01]  /*82e0*/  IMAD.MOV.U32 R115, RZ, RZ, R126 ;  /* 0x000000ffff737224 */ /* 0x000fe200078e007e */
[----:B------:R-:W-:-:S07]  /*82f0*/  LOP3.LUT R72, R11, R128, R127, 0x96, !PT ;  /* 0x000000800b487212 */ /* 0x000fce00078e967f */
.L_x_3470:
[----:B------:R-:W-:Y:S05]  /*8300*/  BSYNC.RECONVERGENT B1 ;  /* 0x0000000000017941 */ /* 0x000fea0003800200 */
.L_x_3469:
        /* <DEDUP_REMOVED lines=20> */
.L_x_3476:
        /* <DEDUP_REMOVED lines=13> */
.L_x_3478:
[----:B------:R-:W-:Y:S05]  /*8520*/  BSYNC.RECONVERGENT B2 ;  /* 0x0000000000027941 */ /* 0x000fea0003800200 */
.L_x_3477:
        /* <DEDUP_REMOVED lines=41> */
[----:B------:R-:W-:-:S03]  /*87c0*/  IADD3 R11, PT, PT, R118, 0x5384540f, RZ ;  /* 0x5384540f760b7810 */ /* 0x000fc60007ffe0ff */
[----:B------:R-:W-:Y:S01]  /*87d0*/  VIADD R19, R118, 0xf1bbcdc8 ;  /* 0xf1bbcdc876137836 */ /* 0x000fe20000000000 */
[----:B------:R-:W-:Y:S01]  /*87e0*/  LOP3.LUT R11, R11, R126, R129, 0x96, !PT ;  /* 0x0000007e0b0b7212 */ /* 0x000fe200078e9681 */
        /* <DEDUP_REMOVED lines=10> */
[----:B------:R-:W-:Y:S01]  /*8890*/  LOP3.LUT R72, R11, R128, R127, 0x96, !PT ;  /* 0x000000800b487212 */ /* 0x000fe200078e967f */
[----:B------:R-:W-:Y:S01]  /*88a0*/  IMAD.MOV.U32 R11, RZ, RZ, R115 ;  /* 0x000000ffff0b7224 */ /* 0x000fe200078e0073 */
[----:B------:R-:W-:-:S07]  /*88b0*/  MOV R115, R126 ;  /* 0x0000007e00737202 */ /* 0x000fce0000000f00 */
.L_x_3475:
[----:B------:R-:W-:Y:S05]  /*88c0*/  BSYNC.RECONVERGENT B1 ;  /* 0x0000000000017941 */ /* 0x000fea0003800200 */
.L_x_3474:
[----:B------:R-:W-:Y:S01]  /*88d0*/  I2FP.F32.U32 R11, R11 ;  /* 0x0000000b000b7245 */ /* 0x000fe20000201000 */
[----:B------:R-:W-:Y:S01]  /*88e0*/  BSSY.RECONVERGENT B1, `(.L_x_3479) ;  /* 0x000005f000017945 */ /* 0x000fe20003800200 */
[----:B------:R-:W-:-:S03]  /*88f0*/  HFMA2 R100, -RZ, RZ, 0, 1.1920928955078125e-07 ;  /* 0x00000002ff647431 */ /* 0x000fc600000001ff */
[----:B------:R-:W-:Y:S01]  /*8900*/  FFMA.FTZ R70, R11, R124, 1.1641532182693481445e-10 ;  /* 0x2f0000000b467423 */ /* 0x000fe2000001007c */
[----:B------:R-:W-:-:S04]  /*8910*/  HADD2.F32 R11, -RZ, R26.H1_H1 ;  /* 0x3000001aff0b7230 */ /* 0x000fc80000004100 */
[----:B------:R-:W-:Y:S01]  /*8920*/  FSETP.GTU.FTZ.AND P4, PT, R70, R123, PT ;  /* 0x0000007b4600720b */ /* 0x000fe20003f9c000 */
[----:B------:R-:W-:-:S05]  /*8930*/  FMUL.FTZ R11, R11, R122 ;  /* 0x0000007a0b0b7220 */ /* 0x000fca0000410000 */
[----:B------:R-:W-:Y:S02]  /*8940*/  FSEL R99, R11, RZ, !P4 ;  /* 0x000000ff0b637208 */ /* 0x000fe40006000000 */
[----:B------:R-:W-:Y:S02]  /*8950*/  SEL R11, RZ, 0x1, P4 ;  /* 0x00000001ff0b7807 */ /* 0x000fe40002000000 */
[----:B------:R-:W-:Y:S01]  /*8960*/  ISETP.NE.AND P4, PT, R12, 0x1, PT ;  /* 0x000000010c00780c */ /* 0x000fe20003f85270 */
[----:B------:R-:W-:Y:S01]  /*8970*/  FADD.FTZ R2, R2, R99 ;  /* 0x0000006302027221 */ /* 0x000fe20000010000 */
[----:B------:R-:W-:-:S05]  /*8980*/  @P1 HADD2.F32 R99, -RZ, R22.H1_H1 ;  /* 0x30000016ff631230 */ /* 0x000fca0000004100 */
        /* <DEDUP_REMOVED lines=13> */
.L_x_3481:
        /* <DEDUP_REMOVED lines=13> */
.L_x_3483:
[----:B------:R-:W-:Y:S05]  /*8b30*/  BSYNC.RECONVERGENT B2 ;  /* 0x0000000000027941 */ /* 0x000fea0003800200 */
.L_x_3482:
[----:B------:R-:W-:Y:S01]  /*8b40*/  LOP3.LUT R126, R0, R19, R119, 0x96, !PT ;  /* 0x00000013007e7212 */ /* 0x000fe200078e9677 */
[----:B------:R-:W-:-:S04]  /*8b50*/  IMAD.WIDE.U32 R128, R77, -0x326172a9, RZ ;  /* 0xcd9e8d574d807825 */ /* 0x000fc800078e00ff */
[----:B------:R-:W-:Y:S02]  /*8b60*/  HFMA2 R100, -RZ, RZ, 0, 0 ;  /* 0x00000000ff647431 */ /* 0x000fe400000001ff */
        /* <DEDUP_REMOVED lines=9> */
[----:B------:R-:W-:-:S04]  /*8c00*/  IADD3 R117, PT, PT, R119, 0x76cf5d0a, RZ ;  /* 0x76cf5d0a77757810 */ /* 0x000fc80007ffe0ff */
[----:B------:R-:W-:Y:S01]  /*8c10*/  LOP3.LUT R19, R117, R128, R19, 0x96, !PT ;  /* 0x0000008075137212 */ /* 0x000fe200078e9613 */
[----:B------:R-:W-:-:S04]  /*8c20*/  IMAD.WIDE.U32 R128, R129, -0x326172a9, RZ ;  /* 0xcd9e8d5781807825 */ /* 0x000fc800078e00ff */
[----:B------:R-:W-:-:S05]  /*8c30*/  VIADD R117, R118, 0x3c6ef372 ;  /* 0x3c6ef37276757836 */ /* 0x000fca0000000000 */
[----:B------:R-:W-:Y:S01]  /*8c40*/  LOP3.LUT R126, R117, R126, R129, 0x96, !PT ;  /* 0x0000007e757e7212 */ /* 0x000fe200078e9681 */
[----:B------:R-:W-:Y:S01]  /*8c50*/  VIADD R129, R119, 0x32370b8f ;  /* 0x32370b8f77817836 */ /* 0x000fe20000000000 */
[----:B------:R-:W-:-:S03]  /*8c60*/  IADD3 R117, PT, PT, R118, 0x78dde6e4, RZ ;  /* 0x78dde6e476757810 */ /* 0x000fc60007ffe0ff */
[----:B------:R-:W-:-:S05]  /*8c70*/  IMAD.WIDE.U32 R126, R126, -0x2daee0ad, RZ ;  /* 0xd2511f537e7e7825 */ /* 0x000fca00078e00ff */
[----:B------:R-:W-:Y:S01]  /*8c80*/  LOP3.LUT R129, R129, R18, R127, 0x96, !PT ;  /* 0x0000001281817212 */ /* 0x000fe200078e967f */
[----:B------:R-:W-:-:S05]  /*8c90*/  IMAD.WIDE.U32 R18, R19, -0x326172a9, RZ ;  /* 0xcd9e8d5713127825 */ /* 0x000fca00078e00ff */
[----:B------:R-:W-:Y:S01]  /*8ca0*/  LOP3.LUT R19, R13, R128, R19, 0x96, !PT ;  /* 0x000000800d137212 */ /* 0x000fe200078e9613 */
[----:B------:R-:W-:-:S05]  /*8cb0*/  IMAD.WIDE.U32 R128, R129, -0x326172a9, RZ ;  /* 0xcd9e8d5781807825 */ /* 0x000fca00078e00ff */
[----:B------:R-:W-:Y:S01]  /*8cc0*/  LOP3.LUT R129, R117, R18, R129, 0x96, !PT ;  /* 0x0000001275817212 */ /* 0x000fe200078e9681 */
[----:B------:R-:W-:-:S04]  /*8cd0*/  IMAD.WIDE.U32 R18, R19, -0x2daee0ad, RZ ;  /* 0xd2511f5313127825 */ /* 0x000fc800078e00ff */
[----:B------:R-:W-:-:S05]  /*8ce0*/  VIADD R117, R119, 0xed9eba14 ;  /* 0xed9eba1477757836 */ /* 0x000fca0000000000 */
[----:B------:R-:W-:Y:S01]  /*8cf0*/  LOP3.LUT R126, R117, R126, R19, 0x96, !PT ;  /* 0x0000007e757e7212 */ /* 0x000fe200078e9613 */
[C---:B------:R-:W-:Y:S01]  /*8d00*/  VIADD R19, R118.reuse, 0x1715609d ;  /* 0x1715609d76137836 */ /* 0x040fe20000000000 */
[----:B------:R-:W-:-:S03]  /*8d10*/  IADD3 R117, PT, PT, R118, -0x4ab325aa, RZ ;  /* 0xb54cda5676757810 */ /* 0x000fc60007ffe0ff */
[----:B------:R-:W-:-:S05]  /*8d20*/  IMAD.WIDE.U32 R126, R126, -0x326172a9, RZ ;  /* 0xcd9e8d577e7e7825 */ /* 0x000fca00078e00ff */
[----:B------:R-:W-:Y:S01]  /*8d30*/  LOP3.LUT R127, R19, R128, R127, 0x96, !PT ;  /* 0x00000080137f7212 */ /* 0x000fe200078e967f */
[----:B------:R-:W-:-:S05]  /*8d40*/  IMAD.WIDE.U32 R128, R129, -0x2daee0ad, RZ ;  /* 0xd2511f5381807825 */ /* 0x000fca00078e00ff */
[----:B------:R-:W-:-:S05]  /*8d50*/  LOP3.LUT R18, R109, R18, R129, 0x96, !PT ;  /* 0x000000126d127212 */ /* 0x000fca00078e9681 */
        /* <DEDUP_REMOVED lines=22> */
[----:B------:R-:W-:-:S07]  /*8ec0*/  LOP3.LUT R72, R117, R128, R127, 0x96, !PT ;  /* 0x0000008075487212 */ /* 0x000fce00078e967f */
.L_x_3480:
[----:B------:R-:W-:Y:S05]  /*8ed0*/  BSYNC.RECONVERGENT B1 ;  /* 0x0000000000017941 */ /* 0x000fea0003800200 */
.L_x_3479:
[----:B------:R-:W-:Y:S01]  /*8ee0*/  I2FP.F32.U32 R117, R2 ;  /* 0x0000000200757245 */ /* 0x000fe20000201000 */
[----:B------:R-:W-:Y:S01]  /*8ef0*/  BSSY.RECONVERGENT B1, `(.L_x_3484) ;  /* 0x000005a000017945 */ /* 0x000fe20003800200 */
[----:B------:R-:W-:Y:S01]  /*8f00*/  ISETP.NE.AND P5, PT, R100, 0x1, PT ;  /* 0x000000016400780c */ /* 0x000fe20003fa5270 */
[----:B------:R-:W-:Y:S02]  /*8f10*/  IMAD.MOV.U32 R126, RZ, RZ, 0x2 ;  /* 0x00000002ff7e7424 */ /* 0x000fe400078e00ff */
[----:B------:R-:W-:Y:S01]  /*8f20*/  FFMA.FTZ R2, R117, R124, 1.1641532182693481445e-10 ;  /* 0x2f00000075027423 */ /* 0x000fe2000001007c */
[----:B------:R-:W-:Y:S02]  /*8f30*/  HADD2.F32 R117, -RZ, R71.H0_H0 ;  /* 0x20000047ff757230 */ /* 0x000fe40000004100 */
[----:B------:R-:W-:Y:S02]  /*8f40*/  IMAD.MOV.U32 R12, RZ, RZ, R18 ;  /* 0x000000ffff0c7224 */ /* 0x000fe400078e0012 */
[----:B------:R-:W-:Y:S01]  /*8f50*/  FSETP.GTU.FTZ.AND P4, PT, R2, R123, PT ;  /* 0x0000007b0200720b */ /* 0x000fe20003f9c000 */
[----:B------:R-:W-:-:S05]  /*8f60*/  FMUL.FTZ R117, R117, R122 ;  /* 0x0000007a75757220 */ /* 0x000fca0000410000 */
        /* <DEDUP_REMOVED lines=11> */
.L_x_3486:
        /* <DEDUP_REMOVED lines=13> */
.L_x_3488:
[----:B------:R-:W-:Y:S05]  /*90f0*/  BSYNC.RECONVERGENT B2 ;  /* 0x0000000000027941 */ /* 0x000fea0003800200 */
.L_x_3487:
[----:B------:R-:W-:Y:S01]  /*9100*/  LOP3.LUT R126, R0, R133, R119, 0x96, !PT ;  /* 0x00000085007e7212 */ /* 0x000fe200078e9677 */
[----:B------:R-:W-:-:S04]  /*9110*/  IMAD.WIDE.U32 R18, R77, -0x326172a9, RZ ;  /* 0xcd9e8d574d127825 */ /* 0x000fc800078e00ff */
[----:B------:R-:W-:Y:S01]  /*9120*/  VIADD R128, R118, 0x9e3779b9 ;  /* 0x9e3779b976807836 */ /* 0x000fe20000000000 */
[----:B------:R-:W-:Y:S01]  /*9130*/  LOP3.LUT R130, R75, R19, R118, 0x96, !PT ;  /* 0x000000134b827212 */ /* 0x000fe200078e9676 */
[----:B------:R-:W-:-:S04]  /*9140*/  IMAD.WIDE.U32 R126, R126, -0x326172a9, RZ ;  /* 0xcd9e8d577e7e7825 */ /* 0x000fc800078e00ff */
[----:B------:R-:W-:Y:S01]  /*9150*/  IMAD.WIDE.U32 R130, R130, -0x2daee0ad, RZ ;  /* 0xd2511f5382827825 */ /* 0x000fe200078e00ff */
[----:B------:R-:W-:Y:S02]  /*9160*/  LOP3.LUT R128, R128, R18, R127, 0x96, !PT ;  /* 0x0000001280807212 */ /* 0x000fe400078e967f */
[----:B------:R-:W-:Y:S01]  /*9170*/  IADD3 R18, PT, PT, R119, -0x4498517b, RZ ;  /* 0xbb67ae8577127810 */ /* 0x000fe20007ffe0ff */
[----:B------:R-:W-:Y:S02]  /*9180*/  VIADD R12, R118, 0x3c6ef372 ;  /* 0x3c6ef372760c7836 */ /* 0x000fe40000000000 */
[----:B------:R-:W-:Y:S01]  /*9190*/  IMAD.WIDE.U32 R128, R128, -0x2daee0ad, RZ ;  /* 0xd2511f5380807825 */ /* 0x000fe200078e00ff */
[----:B------:R-:W-:-:S03]  /*91a0*/  LOP3.LUT R18, R18, R132, R131, 0x96, !PT ;  /* 0x0000008412127212 */ /* 0x000fc600078e9683 */
[----:B------:R-:W-:Y:S02]  /*91b0*/  VIADD R132, R119, 0x76cf5d0a ;  /* 0x76cf5d0a77847836 */ /* 0x000fe40000000000 */
[----:B------:R-:W-:-:S03]  /*91c0*/  IMAD.WIDE.U32 R18, R18, -0x326172a9, RZ ;  /* 0xcd9e8d5712127825 */ /* 0x000fc600078e00ff */
[----:B------:R-:W-:Y:S01]  /*91d0*/  LOP3.LUT R132, R132, R130, R129, 0x96, !PT ;  /* 0x0000008284847212 */ /* 0x000fe200078e9681 */
[C---:B------:R-:W-:Y:S01]  /*91e0*/  VIADD R72, R119.reuse, 0x96a522ad ;  /* 0x96a522ad77487836 */ /* 0x040fe20000000000 */
[----:B------:R-:W-:Y:S01]  /*91f0*/  LOP3.LUT R126, R12, R126, R19, 0x96, !PT ;  /* 0x0000007e0c7e7212 */ /* 0x000fe200078e9613 */
[C---:B------:R-:W-:Y:S01]  /*9200*/  VIADD R12, R119.reuse, 0xed9eba14 ;  /* 0xed9eba14770c7836 */ /* 0x040fe20000000000 */
[----:B------:R-:W-:Y:S01]  /*9210*/  IADD3 R130, PT, PT, R119, 0x32370b8f, RZ ;  /* 0x32370b8f77827810 */ /* 0x000fe20007ffe0ff */
[----:B------:R-:W-:-:S04]  /*9220*/  IMAD.WIDE.U32 R132, R132, -0x326172a9, RZ ;  /* 0xcd9e8d5784847825 */ /* 0x000fc800078e00ff */
        /* <DEDUP_REMOVED lines=29> */
[----:B------:R-:W-:Y:S02]  /*9400*/  VIADD R126, R118, 0xf1bbcdc8 ;  /* 0xf1bbcdc8767e7836 */ /* 0x000fe40000000000 */
[----:B------:R-:W-:-:S03]  /*9410*/  IMAD.WIDE.U32 R18, R18, -0x326172a9, RZ ;  /* 0xcd9e8d5712127825 */ /* 0x000fc600078e00ff */
[----:B------:R-:W-:Y:S02]  /*9420*/  LOP3.LUT R126, R126, R132, R131, 0x96, !PT ;  /* 0x000000847e7e7212 */ /* 0x000fe400078e9683 */
[----:B------:R-:W-:Y:S01]  /*9430*/  LOP3.LUT R19, R12, R130, R19, 0x96, !PT ;  /* 0x000000820c137212 */ /* 0x000fe200078e9613 */
[----:B------:R-:W-:Y:S02]  /*9440*/  IMAD.MOV.U32 R12, RZ, RZ, R115 ;  /* 0x000000ffff0c7224 */ /* 0x000fe400078e0073 */
[----:B------:R-:W-:-:S03]  /*9450*/  IMAD.WIDE.U32 R126, R126, -0x2daee0ad, RZ ;  /* 0xd2511f537e7e7825 */ /* 0x000fc600078e00ff */
[----:B------:R-:W-:Y:S01]  /*9460*/  MOV R115, R126 ;  /* 0x0000007e00737202 */ /* 0x000fe20000000f00 */
[----:B------:R-:W-:Y:S01]  /*9470*/  IMAD.MOV.U32 R126, RZ, RZ, RZ ;  /* 0x000000ffff7e7224 */ /* 0x000fe200078e00ff */
[----:B------:R-:W-:-:S07]  /*9480*/  LOP3.LUT R72, R72, R128, R127, 0x96, !PT ;  /* 0x0000008048487212 */ /* 0x000fce00078e967f */
.L_x_3485:
[----:B------:R-:W-:Y:S05]  /*9490*/  BSYNC.RECONVERGENT B1 ;  /* 0x0000000000017941 */ /* 0x000fea0003800200 */
.L_x_3484:
        /* <DEDUP_REMOVED lines=25> */
.L_x_3491:
        /* <DEDUP_REMOVED lines=13> */
.L_x_3493:
[----:B------:R-:W-:Y:S05]  /*9700*/  BSYNC.RECONVERGENT B2 ;  /* 0x0000000000027941 */ /* 0x000fea0003800200 */
.L_x_3492:
[----:B------:R-:W-:Y:S01]  /*9710*/  LOP3.LUT R18, R0, R133, R119, 0x96, !PT ;  /* 0x0000008500127212 */ /* 0x000fe200078e9677 */
[----:B------:R-:W-:Y:S01]  /*9720*/  IMAD.WIDE.U32 R126, R77, -0x326172a9, RZ ;  /* 0xcd9e8d574d7e7825 */ /* 0x000fe200078e00ff */
[----:B------:R-:W-:-:S03]  /*9730*/  IADD3 R72, PT, PT, R119, -0x695add53, RZ ;  /* 0x96a522ad77487810 */ /* 0x000fc60007ffe0ff */
[----:B------:R-:W-:Y:S02]  /*9740*/  HFMA2 R125, -RZ, RZ, 0, 0 ;  /* 0x00000000ff7d7431 */ /* 0x000fe400000001ff */
        /* <DEDUP_REMOVED lines=52> */
[----:B------:R-:W-:-:S07]  /*9a90*/  IMAD.MOV.U32 R115, RZ, RZ, R126 ;  /* 0x000000ffff737224 */ /* 0x000fce00078e007e */
.L_x_3490:
[----:B------:R-:W-:Y:S05]  /*9aa0*/  BSYNC.RECONVERGENT B1 ;  /* 0x0000000000017941 */ /* 0x000fea0003800200 */
.L_x_3489:
[----:B------:R-:W-:Y:S01]  /*9ab0*/  I2FP.F32.U32 R127, R2 ;  /* 0x00000002007f7245 */ /* 0x000fe20000201000 */
[----:B------:R-:W-:Y:S01]  /*9ac0*/  HADD2.F32 R71, -RZ, R71.H1_H1 ;  /* 0x30000047ff477230 */ /* 0x000fe20000004100 */
[----:B------:R-:W-:Y:S01]  /*9ad0*/  ISETP.NE.AND P6, PT, R125, 0x1, PT ;  /* 0x000000017d00780c */ /* 0x000fe20003fc5270 */
[----:B------:R-:W-:Y:S01]  /*9ae0*/  BSSY.RECONVERGENT B1, `(.L_x_3494) ;  /* 0x000005a000017945 */ /* 0x000fe20003800200 */
[----:B------:R-:W-:Y:S02]  /*9af0*/  IMAD.MOV.U32 R126, RZ, RZ, R18 ;  /* 0x000000ffff7e7224 */ /* 0x000fe400078e0012 */
[----:B------:R-:W-:Y:S01]  /*9b00*/  FFMA.FTZ R2, R127, R124, 1.1641532182693481445e-10 ;  /* 0x2f0000007f027423 */ /* 0x000fe2000001007c */
[----:B------:R-:W-:-:S04]  /*9b10*/  FMUL.FTZ R71, R71, R122 ;  /* 0x0000007a47477220 */ /* 0x000fc80000410000 */
[----:B------:R-:W-:Y:S01]  /*9b20*/  FSETP.GTU.FTZ.AND P5, PT, R2, R123, PT ;  /* 0x0000007b0200720b */ /* 0x000fe20003fbc000 */
[----:B------:R-:W-:-:S03]  /*9b30*/  IMAD.MOV.U32 R2, RZ, RZ, 0x2 ;  /* 0x00000002ff027424 */ /* 0x000fc600078e00ff */
        /* <DEDUP_REMOVED lines=11> */
.L_x_3496:
        /* <DEDUP_REMOVED lines=15> */
.L_x_3498:
[----:B------:R-:W-:Y:S05]  /*9ce0*/  BSYNC.RECONVERGENT B2 ;  /* 0x0000000000027941 */ /* 0x000fea0003800200 */
.L_x_3497:
[----:B------:R-:W-:Y:S01]  /*9cf0*/  LOP3.LUT R126, R0, R131, R119, 0x96, !PT ;  /* 0x00000083007e7212 */ /* 0x000fe200078e9677 */
[----:B------:R-:W-:Y:S01]  /*9d00*/  IMAD.WIDE.U32 R132, R77, -0x326172a9, RZ ;  /* 0xcd9e8d574d847825 */ /* 0x000fe200078e00ff */
[----:B------:R-:W-:-:S03]  /*9d10*/  IADD3 R2, PT, PT, R119, -0x4498517b, RZ ;  /* 0xbb67ae8577027810 */ /* 0x000fc60007ffe0ff */
[----:B------:R-:W-:Y:S01]  /*9d20*/  VIADD R18, R118, 0x9e3779b9 ;  /* 0x9e3779b976127836 */ /* 0x000fe20000000000 */
[----:B------:R-:W-:Y:S01]  /*9d30*/  LOP3.LUT R128, R75, R133, R118, 0x96, !PT ;  /* 0x000000854b807212 */ /* 0x000fe200078e9676 */
[----:B------:R-:W-:-:S04]  /*9d40*/  IMAD.WIDE.U32 R126, R126, -0x326172a9, RZ ;  /* 0xcd9e8d577e7e7825 */ /* 0x000fc800078e00ff */
[----:B------:R-:W-:Y:S01]  /*9d50*/  IMAD.WIDE.U32 R128, R128, -0x2daee0ad, RZ ;  /* 0xd2511f5380807825 */ /* 0x000fe200078e00ff */
[----:B------:R-:W-:-:S03]  /*9d60*/  LOP3.LUT R18, R18, R132, R127, 0x96, !PT ;  /* 0x0000008412127212 */ /* 0x000fc600078e967f */
        /* <DEDUP_REMOVED lines=12> */
[----:B------:R-:W-:-:S04]  /*9e30*/  VIADD R2, R118, 0x78dde6e4 ;  /* 0x78dde6e476027836 */ /* 0x000fc80000000000 */
        /* <DEDUP_REMOVED lines=10> */
[----:B------:R-:W-:-:S05]  /*9ee0*/  LOP3.LUT R126, R109, R126, R19, 0x96, !PT ;  /* 0x0000007e6d7e7212 */ /* 0x000fca00078e9613 */
        /* <DEDUP_REMOVED lines=9> */
[----:B------:R-:W-:Y:S01]  /*9f80*/  IMAD.WIDE.U32 R132, R13, -0x2daee0ad, RZ ;  /* 0xd2511f530d847825 */ /* 0x000fe200078e00ff */
[----:B------:R-:W-:-:S03]  /*9f90*/  LOP3.LUT R130, R120, R128, R127, 0x96, !PT ;  /* 0x0000008078827212 */ /* 0x000fc600078e967f */
[----:B------:R-:W-:Y:S02]  /*9fa0*/  VIADD R13, R119, 0xdb3d7428 ;  /* 0xdb3d7428770d7836 */ /* 0x000fe40000000000 */
[----:B------:R-:W-:-:S03]  /*9fb0*/  IMAD.WIDE.U32 R130, R130, -0x326172a9, RZ ;  /* 0xcd9e8d5782827825 */ /* 0x000fc600078e00ff */
[----:B------:R-:W-:Y:S01]  /*9fc0*/  LOP3.LUT R13, R13, R126, R133, 0x96, !PT ;  /* 0x0000007e0d0d7212 */ /* 0x000fe200078e9685 */
[C---:B------:R-:W-:Y:S02]  /*9fd0*/  VIADD R19, R118.reuse, 0xf1bbcdc8 ;  /* 0xf1bbcdc876137836 */ /* 0x040fe40000000000 */
[----:B------:R-:W-:Y:S02]  /*9fe0*/  IMAD.MOV.U32 R126, RZ, RZ, R115 ;  /* 0x000000ffff7e7224 */ /* 0x000fe400078e0073 */
[----:B------:R-:W-:Y:S01]  /*9ff0*/  IMAD.MOV.U32 R2, RZ, RZ, RZ ;  /* 0x000000ffff027224 */ /* 0x000fe200078e00ff */
[----:B------:R-:W-:Y:S01]  /*a000*/  LOP3.LUT R128, R19, R18, R131, 0x96, !PT ;  /* 0x0000001213807212 */ /* 0x000fe200078e9683 */
[----:B------:R-:W-:Y:S01]  /*a010*/  IMAD.WIDE.U32 R18, R13, -0x326172a9, RZ ;  /* 0xcd9e8d570d127825 */ /* 0x000fe200078e00ff */
[----:B------:R-:W-:-:S03]  /*a020*/  IADD3 R13, PT, PT, R118, -0x700cb87f, RZ ;  /* 0x8ff34781760d7810 */ /* 0x000fc60007ffe0ff */
[----:B------:R-:W-:Y:S01]  /*a030*/  IMAD.WIDE.U32 R128, R128, -0x2daee0ad, RZ ;  /* 0xd2511f5380807825 */ /* 0x000fe200078e00ff */
[----:B------:R-:W-:-:S03]  /*a040*/  LOP3.LUT R19, R13, R130, R19, 0x96, !PT ;  /* 0x000000820d137212 */ /* 0x000fc600078e9613 */
[----:B------:R-:W-:Y:S01]  /*a050*/  VIADD R13, R119, 0x96a522ad ;  /* 0x96a522ad770d7836 */ /* 0x000fe20000000000 */
[----:B------:R-:W-:-:S04]  /*a060*/  MOV R115, R128 ;  /* 0x0000008000737202 */ /* 0x000fc80000000f00 */
[----:B------:R-:W-:-:S07]  /*a070*/  LOP3.LUT R72, R13, R132, R129, 0x96, !PT ;  /* 0x000000840d487212 */ /* 0x000fce00078e9681 */
.L_x_3495:
[----:B------:R-:W-:Y:S05]  /*a080*/  BSYNC.RECONVERGENT B1 ;  /* 0x0000000000017941 */ /* 0x000fea0003800200 */
.L_x_3494:
[----:B------:R-:W-:Y:S02]  /*a090*/  I2FP.F32.U32 R13, R126 ;  /* 0x0000007e000d7245 */ /* 0x000fe40000201000 */
[----:B------:R-:W-:Y:S02]  /*a0a0*/  PRMT R70, R121, 0x5410, R70 ;  /* 0x0000541079467816 */ /* 0x000fe40000000046 */
[----:B------:R-:W-:Y:S01]  /*a0b0*/  PRMT R69, R116, 0x5410, R69 ;  /* 0x0000541074457816 */ /* 0x000fe20000000045 */
[----:B------:R-:W-:Y:S01]  /*a0c0*/  FFMA.FTZ R124, R13, R124, 1.1641532182693481445e-10 ;  /* 0x2f0000000d7c7423 */ /* 0x000fe2000001007c */
[----:B------:R-:W-:Y:S01]  /*a0d0*/  HADD2.F32 R13, -RZ, R27.H1_H1 ;  /* 0x3000001bff0d7230 */ /* 0x000fe20000004100 */
[----:B------:R-:W-:-:S03]  /*a0e0*/  PRMT R68, R114, 0x5410, R68 ;  /* 0x0000541072447816 */ /* 0x000fc60000000044 */
[----:B------:R-:W-:Y:S01]  /*a0f0*/  FSETP.GTU.FTZ.AND P6, PT, R124, R123, PT ;  /* 0x0000007b7c00720b */ /* 0x000fe20003fdc000 */
[----:B------:R-:W-:-:S05]  /*a100*/  FMUL.FTZ R13, R13, R122 ;  /* 0x0000007a0d0d7220 */ /* 0x000fca0000410000 */
[----:B------:R-:W-:Y:S02]  /*a110*/  FSEL R120, R13, RZ, !P6 ;  /* 0x000000ff0d787208 */ /* 0x000fe40007000000 */
[----:B------:R-:W-:-:S03]  /*a120*/  SEL R13, RZ, 0x1, P6 ;  /* 0x00000001ff0d7807 */ /* 0x000fc60003000000 */
[----:B------:R-:W-:Y:S01]  /*a130*/  FADD.FTZ R71, R71, R120 ;  /* 0x0000007847477221 */ /* 0x000fe20000010000 */
[----:B------:R-:W-:-:S05]  /*a140*/  @P1 HADD2.F32 R120, -RZ, R23.H1_H1 ;  /* 0x30000017ff781230 */ /* 0x000fca0000004100 */
[--C-:B------:R-:W-:Y:S01]  /*a150*/  @P1 FADD.FTZ R109, R120, R71.reuse ;  /* 0x00000047786d1221 */ /* 0x100fe20000010000 */
[----:B------:R-:W-:-:S05]  /*a160*/  @!P1 IMAD.MOV.U32 R109, RZ, RZ, R71 ;  /* 0x000000ffff6d9224 */ /* 0x000fca00078e0047 */
[----:B------:R-:W-:-:S04]  /*a170*/  F2FP.F16.F32.PACK_AB R71, RZ, R109 ;  /* 0x0000006dff47723e */ /* 0x000fc800000000ff */
[----:B------:R-:W-:-:S07]  /*a180*/  PRMT R71, R117, 0x5410, R71 ;  /* 0x0000541075477816 */ /* 0x000fce0000000047 */
.L_x_3418:
[----:B------:R-:W0:Y:S01]  /*a190*/  LDC.64 R116, c[0x0][0x3a8] ;  /* 0x0000ea00ff747b82 */ /* 0x000e220000000a00 */
[----:B------:R-:W-:Y:S02]  /*a1a0*/  SEL R120, RZ, 0x1000000, !P5 ;  /* 0x01000000ff787807 */ /* 0x000fe40006800000 */
[----:B------:R-:W-:Y:S02]  /*a1b0*/  SEL R114, RZ, 0x10000, !P4 ;  /* 0x00010000ff727807 */ /* 0x000fe40006000000 */
[----:B------:R-:W-:Y:S02]  /*a1c0*/  SEL R123, RZ, 0x100, !P3 ;  /* 0x00000100ff7b7807 */ /* 0x000fe40005800000 */
[C---:B------:R-:W-:Y:S02]  /*a1d0*/  LOP3.LUT P6, RZ, R78.reuse, 0x8, RZ, 0xc0, !PT ;  /* 0x000000084eff7812 */ /* 0x040fe400078cc0ff */
[C---:B------:R-:W-:Y:S02]  /*a1e0*/  LOP3.LUT P5, RZ, R78.reuse, 0x4, RZ, 0xc0, !PT ;  /* 0x000000044eff7812 */ /* 0x040fe400078ac0ff */
[----:B------:R-:W-:-:S02]  /*a1f0*/  LOP3.LUT P4, RZ, R78, 0x2, RZ, 0xc0, !PT ;  /* 0x000000024eff7812 */ /* 0x000fc4000788c0ff */
[----:B------:R-:W-:Y:S02]  /*a200*/  LOP3.LUT R123, R123, R120, R114, 0xfe, !PT ;  /* 0x000000787b7b7212 */ /* 0x000fe400078efe72 */
[----:B------:R-:W-:Y:S02]  /*a210*/  SEL R120, RZ, 0x1000000, !P4 ;  /* 0x01000000ff787807 */ /* 0x000fe40006000000 */
[----:B------:R-:W-:Y:S02]  /*a220*/  SEL R121, RZ, 0x10000, !P5 ;  /* 0x00010000ff797807 */ /* 0x000fe40006800000 */
[----:B------:R-:W-:Y:S02]  /*a230*/  SEL R114, RZ, 0x100, !P6 ;  /* 0x00000100ff727807 */ /* 0x000fe40007000000 */
[----:B------:R-:W-:Y:S02]  /*a240*/  LOP3.LUT P1, RZ, R78, 0x10, RZ, 0xc0, !PT ;  /* 0x000000104eff7812 */ /* 0x000fe4000782c0ff */
[----:B------:R-:W-:Y:S01]  /*a250*/  LOP3.LUT R114, R114, R120, R121, 0xfe, !PT ;  /* 0x0000007872727212 */ /* 0x000fe200078efe79 */
[----:B0-----:R-:W-:Y:S01]  /*a260*/  IMAD.WIDE.U32 R116, R4, 0x10, R116 ;  /* 0x0000001004747825 */ /* 0x001fe200078e0074 */
[----:B------:R-:W-:-:S02]  /*a270*/  SEL R120, RZ, 0x1, !P2 ;  /* 0x00000001ff787807 */ /* 0x000fc40005000000 */
[----:B------:R-:W-:Y:S02]  /*a280*/  SEL R121, RZ, 0x1, !P1 ;  /* 0x00000001ff797807 */ /* 0x000fe40004800000 */
[----:B------:R0:W-:Y:S02]  /*a290*/  STG.E.128 desc[UR8][R116.64], R68 ;  /* 0x0000004474007986 */ /* 0x0001e4000c101d08 */
[----:B0-----:R-:W0:Y:S01]  /*a2a0*/  LDC.64 R68, c[0x0][0x3b0] ;  /* 0x0000ec00ff447b82 */ /* 0x001e220000000a00 */
[----:B------:R-:W-:Y:S02]  /*a2b0*/  LOP3.LUT R71, R123, R120, RZ, 0xfc, !PT ;  /* 0x000000787b477212 */ /* 0x000fe400078efcff */
[----:B------:R-:W-:Y:S01]  /*a2c0*/  LOP3.LUT R70, R114, R121, RZ, 0xfc, !PT ;  /* 0x0000007972467212 */ /* 0x000fe200078efcff */
[----:B0-----:R-:W-:-:S05]  /*a2d0*/  IMAD.WIDE.U32 R68, R4, 0x8, R68 ;  /* 0x0000000804447825 */ /* 0x001fca00078e0044 */
[----:B------:R0:W-:Y:S01]  /*a2e0*/  STG.E.64 desc[UR8][R68.64], R70 ;  /* 0x0000004644007986 */ /* 0x0001e2000c101b08 */
[----:B------:R-:W-:Y:S05]  /*a2f0*/  @!P0 BRA `(.L_x_3499) ;  /* 0x0000000000508947 */ /* 0x000fea0003800000 */
[----:B0-----:R-:W-:Y:S02]  /*a300*/  SHF.L.U32 R69, R12, 0x10, RZ ;  /* 0x000000100c457819 */ /* 0x001fe400000006ff */
[----:B------:R-:W-:Y:S02]  /*a310*/  LOP3.LUT R68, R13, 0xffff, RZ, 0xc0, !PT ;  /* 0x0000ffff0d447812 */ /* 0x000fe400078ec0ff */
[----:B------:R-:W-:Y:S02]  /*a320*/  LOP3.LUT R69, R69, 0xff0000, RZ, 0xc0, !PT ;  /* 0x00ff000045457812 */ /* 0x000fe400078ec0ff */
[----:B------:R-:W-:Y:S02]  /*a330*/  PRMT R70, R11, 0x7104, RZ ;  /* 0x000071040b467816 */ /* 0x000fe400000000ff */
[----:B------:R-:W-:Y:S02]  /*a340*/  PRMT R123, R69, 0x4210, R68 ;  /* 0x00004210457b7816 */ /* 0x000fe40000000044 */
[----:B------:R-:W0:Y:S01]  /*a350*/  LDC.64 R68, c[0x0][0x3b8] ;  /* 0x0000ee00ff447b82 */ /* 0x000e220000000a00 */
[----:B------:R-:W-:-:S02]  /*a360*/  LOP3.LUT R120, R9, 0xff, RZ, 0xc0, !PT ;  /* 0x000000ff09787812 */ /* 0x000fc400078ec0ff */
[----:B------:R-:W-:Y:S02]  /*a370*/  LOP3.LUT R123, R123, 0xff00, R70, 0xf8, !PT ;  /* 0x0000ff007b7b7812 */ /* 0x000fe400078ef846 */
[----:B------:R-:W-:Y:S01]  /*a380*/  LOP3.LUT R116, R8, 0xff, RZ, 0xc0, !PT ;  /* 0x000000ff08747812 */ /* 0x000fe200078ec0ff */
[----:B------:R-:W-:Y:S01]  /*a390*/  IMAD.WIDE.U32 R120, R120, 0x1000000, RZ ;  /* 0x0100000078787825 */ /* 0x000fe200078e00ff */
[----:B------:R-:W-:Y:S02]  /*a3a0*/  LOP3.LUT R70, R7, 0xff, RZ, 0xc0, !PT ;  /* 0x000000ff07467812 */ /* 0x000fe400078ec0ff */
[----:B------:R-:W-:Y:S01]  /*a3b0*/  LOP3.LUT R123, R123, 0xff, R10, 0xf8, !PT ;  /* 0x000000ff7b7b7812 */ /* 0x000fe200078ef80a */
[----:B------:R-:W-:-:S04]  /*a3c0*/  IMAD.WIDE.U32 R116, R116, 0x10000, RZ ;  /* 0x0001000074747825 */ /* 0x000fc800078e00ff */
[----:B------:R-:W-:Y:S01]  /*a3d0*/  IMAD.WIDE.U32 R70, R70, 0x100, RZ ;  /* 0x0000010046467825 */ /* 0x000fe200078e00ff */
[----:B------:R-:W-:Y:S02]  /*a3e0*/  LOP3.LUT R121, R117, R123, R121, 0xfe, !PT ;  /* 0x0000007b75797212 */ /* 0x000fe400078efe79 */
[----:B------:R-:W-:Y:S02]  /*a3f0*/  LOP3.LUT R117, R70, R120, R116, 0xfe, !PT ;  /* 0x0000007846757212 */ /* 0x000fe400078efe74 */
[----:B------:R-:W-:Y:S02]  /*a400*/  LOP3.LUT R71, R121, R71, RZ, 0xfc, !PT ;  /* 0x0000004779477212 */ /* 0x000fe400078efcff */
[----:B------:R-:W-:Y:S01]  /*a410*/  LOP3.LUT R70, R117, 0xff, R6, 0xf8, !PT ;  /* 0x000000ff75467812 */ /* 0x000fe200078ef806 */
[----:B0-----:R-:W-:-:S05]  /*a420*/  IMAD.WIDE.U32 R68, R4, 0x8, R68 ;  /* 0x0000000804447825 */ /* 0x001fca00078e0044 */
[----:B------:R1:W-:Y:S02]  /*a430*/  STG.E.64 desc[UR8][R68.64], R70 ;  /* 0x0000004644007986 */ /* 0x0003e4000c101b08 */
.L_x_3499:
[----:B------:R-:W-:Y:S02]  /*a440*/  IMAD.MOV.U32 R114, RZ, RZ, R115 ;  /* 0x000000ffff727224 */ /* 0x000fe400078e0073 */
[----:B------:R-:W-:-:S07]  /*a450*/  VIADD R115, R4, 0x80 ;  /* 0x0000008004737836 */ /* 0x000fce0000000000 */
.L_x_3376:
[----:B------:R-:W-:Y:S05]  /*a460*/  BSYNC.RECONVERGENT B0 ;  /* 0x0000000000007941 */ /* 0x000fea0003800200 */
.L_x_3375:
        /* <DEDUP_REMOVED lines=25> */
[----:B0-----:R-:W-:-:S06]  /*a600*/  IMAD.MOV.U32 R116, RZ, RZ, R114 ;  /* 0x000000ffff747224 */ /* 0x001fcc00078e0072 */
        /* <DEDUP_REMOVED lines=11> */
.L_x_3505:
        /* <DEDUP_REMOVED lines=13> */
.L_x_3507:
[----:B------:R-:W-:Y:S05]  /*a790*/  BSYNC.RECONVERGENT B2 ;  /* 0x0000000000027941 */ /* 0x000fea0003800200 */
.L_x_3506:
        /* <DEDUP_REMOVED lines=54> */
[----:B------:R-:W-:Y:S01]  /*ab00*/  IMAD.MOV.U32 R8, RZ, RZ, RZ ;  /* 0x000000ffff087224 */ /* 0x000fe200078e00ff */
[----:B------:R-:W-:Y:S01]  /*ab10*/  LOP3.LUT R72, R9, R6, R117, 0x96, !PT ;  /* 0x0000000609487212 */ /* 0x000fe200078e9675 */
[----:B------:R-:W-:-:S07]  /*ab20*/  IMAD.MOV.U32 R6, RZ, RZ, R114 ;  /* 0x000000ffff067224 */ /* 0x000fce00078e0072 */
.L_x_3504:
[----:B------:R-:W-:Y:S05]  /*ab30*/  BSYNC.RECONVERGENT B1 ;  /* 0x0000000000017941 */ /* 0x000fea0003800200 */
.L_x_3503:
        /* <DEDUP_REMOVED lines=25> */
.L_x_3510:
        /* <DEDUP_REMOVED lines=13> */
.L_x_3512:
[----:B------:R-:W-:Y:S05]  /*ada0*/  BSYNC.RECONVERGENT B2 ;  /* 0x0000000000027941 */ /* 0x000fea0003800200 */
.L_x_3511:
        /* <DEDUP_REMOVED lines=57> */
[----:B------:R-:W-:-:S07]  /*b140*/  IMAD.MOV.U32 R10, RZ, RZ, RZ ;  /* 0x000000ffff0a7224 */ /* 0x000fce00078e00ff */
.L_x_3509:
[----:B------:R-:W-:Y:S05]  /*b150*/  BSYNC.RECONVERGENT B1 ;  /* 0x0000000000017941 */ /* 0x000fea0003800200 */
.L_x_3508:
        /* <DEDUP_REMOVED lines=25> */
.L_x_3515:
        /* <DEDUP_REMOVED lines=13> */
.L_x_3517:
[----:B------:R-:W-:Y:S05]  /*b3c0*/  BSYNC.RECONVERGENT B2 ;  /* 0x0000000000027941 */ /* 0x000fea0003800200 */
.L_x_3516:
        /* <DEDUP_REMOVED lines=40> */
[C---:B------:R-:W-:Y:S02]  /*b650*/  VIADD R11, R118.reuse, 0x5384540f ;  /* 0x5384540f760b7836 */ /* 0x040fe40000000000 */
        /* <DEDUP_REMOVED lines=16> */
[----:B------:R-:W-:-:S07]  /*b760*/  IMAD.MOV.U32 R8, RZ, RZ, RZ ;  /* 0x000000ffff087224 */ /* 0x000fce00078e00ff */
.L_x_3514:
[----:B------:R-:W-:Y:S05]  /*b770*/  BSYNC.RECONVERGENT B1 ;  /* 0x0000000000017941 */ /* 0x000fea0003800200 */
.L_x_3513:
[----:B------:R-:W-:Y:S01]  /*b780*/  I2FP.F32.U32 R2, R2 ;  /* 0x0000000200027245 */ /* 0x000fe20000201000 */
[----:B------:R-:W-:Y:S01]  /*b790*/  HADD2.F32 R7, -RZ, R68.H1_H1 ;  /* 0x30000044ff077230 */ /* 0x000fe20000004100 */
[----:B------:R-:W-:Y:S01]  /*b7a0*/  ISETP.NE.AND P2, PT, R8, 0x1, PT ;  /* 0x000000010800780c */ /* 0x000fe20003f45270 */
[----:B------:R-:W-:Y:S01]  /*b7b0*/  BSSY.RECONVERGENT B1, `(.L_x_3518) ;  /* 0x000005b000017945 */ /* 0x000fe20003800200 */
[----:B------:R-:W-:Y:S01]  /*b7c0*/  LOP3.LUT R78, R78, 0xfffffff7, RZ, 0xc0, !PT ;  /* 0xfffffff74e4e7812 */ /* 0x000fe200078ec0ff */
[----:B------:R-:W-:Y:S01]  /*b7d0*/  FFMA.FTZ R2, R2, R121, 1.1641532182693481445e-10 ;  /* 0x2f00000002027423 */ /* 0x000fe20000010079 */
[----:B------:R-:W-:Y:S01]  /*b7e0*/  FMUL.FTZ R7, R7, R122 ;  /* 0x0000007a07077220 */ /* 0x000fe20000410000 */
[----:B------:R-:W-:-:S03]  /*b7f0*/  HFMA2 R9, -RZ, RZ, 0, 1.1920928955078125e-07 ;  /* 0x00000002ff097431 */ /* 0x000fc600000001ff */
        /* <DEDUP_REMOVED lines=14> */
.L_x_3520:
        /* <DEDUP_REMOVED lines=13> */
.L_x_3522:
[----:B------:R-:W-:Y:S05]  /*b9b0*/  BSYNC.RECONVERGENT B2 ;  /* 0x0000000000027941 */ /* 0x000fea0003800200 */
.L_x_3521:
        /* <DEDUP_REMOVED lines=58> */
.L_x_3519:
[----:B------:R-:W-:Y:S05]  /*bd60*/  BSYNC.RECONVERGENT B1 ;  /* 0x0000000000017941 */ /* 0x000fea0003800200 */
.L_x_3518:
        /* <DEDUP_REMOVED lines=8> */
[----:B------:R-:W-:-:S05]  /*bdf0*/  FSEL R7, R7, RZ, !P2 ;  /* 0x000000ff07077208 */ /* 0x000fca0005000000 */
[----:B------:R-:W-:Y:S01]  /*be00*/  FADD.FTZ R2, R2, R7 ;  /* 0x0000000702027221 */ /* 0x000fe20000010000 */
[----:B------:R-:W-:Y:S02]  /*be10*/  SEL R7, RZ, 0x1, P2 ;  /* 0x00000001ff077807 */ /* 0x000fe40001000000 */
[----:B------:R-:W-:Y:S01]  /*be20*/  ISETP.NE.AND P2, PT, R9, 0x1, PT ;  /* 0x000000010900780c */ /* 0x000fe20003f45270 */
[--C-:B------:R-:W-:Y:S01]  /*be30*/  @P1 FADD.FTZ R81, R81, R2.reuse ;  /* 0x0000000251511221 */ /* 0x100fe20000010000 */
[----:B------:R-:W-:Y:S02]  /*be40*/  @!P1 IMAD.MOV.U32 R81, RZ, RZ, R2 ;  /* 0x000000ffff519224 */ /* 0x000fe400078e0002 */
[----:B------:R-:W-:-:S03]  /*be50*/  IMAD.MOV.U32 R2, RZ, RZ, R18 ;  /* 0x000000ffff027224 */ /* 0x000fc600078e0012 */
[----:B------:R-:W-:-:S06]  /*be60*/  F2FP.F16.F32.PACK_AB R68, RZ, R81 ;  /* 0x00000051ff44723e */ /* 0x000fcc00000000ff */
        /* <DEDUP_REMOVED lines=9> */
.L_x_3525:
        /* <DEDUP_REMOVED lines=13> */
.L_x_3527:
[----:B------:R-:W-:Y:S05]  /*bfd0*/  BSYNC.RECONVERGENT B2 ;  /* 0x0000000000027941 */ /* 0x000fea0003800200 */
.L_x_3526:
        /* <DEDUP_REMOVED lines=13> */
[C---:B------:R-:W-:Y:S02]  /*c0b0*/  VIADD R9, R118.reuse, 0x3c6ef372 ;  /* 0x3c6ef37276097836 */ /* 0x040fe40000000000 */
[----:B------:R-:W-:-:S03]  /*c0c0*/  VIADD R19, R118, 0xdaa66d2b ;  /* 0xdaa66d2b76137836 */ /* 0x000fc60000000000 */
        /* <DEDUP_REMOVED lines=10> */
[----:B------:R-:W-:Y:S01]  /*c170*/  LOP3.LUT R11, R9, R10, R125, 0x96, !PT ;  /* 0x0000000a090b7212 */ /* 0x000fe200078e967d */
        /* <DEDUP_REMOVED lines=8> */
[----:B------:R-:W-:-:S05]  /*c200*/  IMAD.WIDE.U32 R124, R19, -0x2daee0ad, RZ ;  /* 0xd2511f53137c7825 */ /* 0x000fca00078e00ff */
[----:B------:R-:W-:Y:S01]  /*c210*/  LOP3.LUT R18, R9, R10, R125, 0x96, !PT ;  /* 0x0000000a09127212 */ /* 0x000fe200078e967d */
[----:B------:R-:W-:-:S04]  /*c220*/  IMAD.WIDE.U32 R10, R11, -0x326172a9, RZ ;  /* 0xcd9e8d570b0a7825 */ /* 0x000fc800078e00ff */
[----:B------:R-:W-:Y:S02]  /*c230*/  VIADD R9, R118, 0xb54cda56 ;  /* 0xb54cda5676097836 */ /* 0x000fe40000000000 */
[----:B------:R-:W-:-:S03]  /*c240*/  IMAD.WIDE.U32 R18, R18, -0x326172a9, RZ ;  /* 0xcd9e8d5712127825 */ /* 0x000fc600078e00ff */
[----:B------:R-:W-:Y:S02]  /*c250*/  LOP3.LUT R9, R9, R8, R11, 0x96, !PT ;  /* 0x0000000809097212 */ /* 0x000fe400078e960b */
        /* <DEDUP_REMOVED lines=15> */
[----:B------:R-:W-:Y:S01]  /*c350*/  MOV R116, R8 ;  /* 0x0000000800747202 */ /* 0x000fe20000000f00 */
[----:B------:R-:W-:-:S03]  /*c360*/  IMAD.MOV.U32 R8, RZ, RZ, RZ ;  /* 0x000000ffff087224 */ /* 0x000fc600078e00ff */
[----:B------:R-:W-:-:S07]  /*c370*/  LOP3.LUT R72, R11, R10, R9, 0x96, !PT ;  /* 0x0000000a0b487212 */ /* 0x000fce00078e9609 */
.L_x_3524:
[----:B------:R-:W-:Y:S05]  /*c380*/  BSYNC.RECONVERGENT B1 ;  /* 0x0000000000017941 */ /* 0x000fea0003800200 */
.L_x_3523:
        /* <DEDUP_REMOVED lines=22> */
.L_x_3530:
        /* <DEDUP_REMOVED lines=13> */
.L_x_3532:
[----:B------:R-:W-:Y:S05]  /*c5c0*/  BSYNC.RECONVERGENT B2 ;  /* 0x0000000000027941 */ /* 0x000fea0003800200 */
.L_x_3531:
        /* <DEDUP_REMOVED lines=55> */
[----:B------:R-:W-:Y:S02]  /*c940*/  HFMA2 R11, -RZ, RZ, 0, 0 ;  /* 0x00000000ff0b7431 */ /* 0x000fe400000001ff */
[----:B------:R-:W-:Y:S02]  /*c950*/  IMAD.MOV.U32 R10, RZ, RZ, R116 ;  /* 0x000000ffff0a7224 */ /* 0x000fe400078e0074 */
[----:B------:R-:W-:-:S07]  /*c960*/  IMAD.MOV.U32 R116, RZ, RZ, R8 ;  /* 0x000000ffff747224 */ /* 0x000fce00078e0008 */
.L_x_3529:
[----:B------:R-:W-:Y:S05]  /*c970*/  BSYNC.RECONVERGENT B1 ;  /* 0x0000000000017941 */ /* 0x000fea0003800200 */
.L_x_3528:
        /* <DEDUP_REMOVED lines=25> */
.L_x_3535:
        /* <DEDUP_REMOVED lines=13> */
.L_x_3537:
[----:B------:R-:W-:Y:S05]  /*cbe0*/  BSYNC.RECONVERGENT B2 ;  /* 0x0000000000027941 */ /* 0x000fea0003800200 */
.L_x_3536:
[----:B------:R-:W-:Y:S01]  /*cbf0*/  LOP3.LUT R18, R0, R125, R119, 0x96, !PT ;  /* 0x0000007d00127212 */ /* 0x000fe200078e9677 */
[----:B------:R-:W-:Y:S01]  /*cc00*/  IMAD.WIDE.U32 R10, R77, -0x326172a9, RZ ;  /* 0xcd9e8d574d0a7825 */ /* 0x000fe200078e00ff */
[----:B------:R-:W-:-:S03]  /*cc10*/  IADD3 R9, PT, PT, R118, -0x61c88647, RZ ;  /* 0x9e3779b976097810 */ /* 0x000fc60007ffe0ff */
[----:B------:R-:W-:Y:S01]  /*cc20*/  IMAD.WIDE.U32 R18, R18, -0x326172a9, RZ ;  /* 0xcd9e8d5712127825 */ /* 0x000fe200078e00ff */
[----:B------:R-:W-:-:S03]  /*cc30*/  LOP3.LUT R11, R75, R11, R118, 0x96, !PT ;  /* 0x0000000b4b0b7212 */ /* 0x000fc600078e9676 */
[----:B------:R-:W-:Y:S01]  /*cc40*/  IMAD.MOV.U32 R2, RZ, RZ, R116 ;  /* 0x000000ffff027224 */ /* 0x000fe200078e0074 */
        /* <DEDUP_REMOVED lines=52> */
.L_x_3534:
[----:B------:R-:W-:Y:S05]  /*cf90*/  BSYNC.RECONVERGENT B1 ;  /* 0x0000000000017941 */ /* 0x000fea0003800200 */
.L_x_3533:
        /* <DEDUP_REMOVED lines=22> */
.L_x_3540:
        /* <DEDUP_REMOVED lines=13> */
.L_x_3542:
[----:B------:R-:W-:Y:S05]  /*d1d0*/  BSYNC.RECONVERGENT B2 ;  /* 0x0000000000027941 */ /* 0x000fea0003800200 */
.L_x_3541:
        /* <DEDUP_REMOVED lines=55> */
[----:B------:R-:W-:Y:S01]  /*d550*/  IMAD.MOV.U32 R11, RZ, RZ, RZ ;  /* 0x000000ffff0b7224 */ /* 0x000fe200078e00ff */
[----:B------:R-:W-:Y:S01]  /*d560*/  MOV R9, R116 ;  /* 0x0000007400097202 */ /* 0x000fe20000000f00 */
[----:B------:R-:W-:-:S07]  /*d570*/  IMAD.MOV.U32 R116, RZ, RZ, R10 ;  /* 0x000000ffff747224 */ /* 0x000fce00078e000a */
.L_x_3539:
[----:B------:R-:W-:Y:S05]  /*d580*/  BSYNC.RECONVERGENT B1 ;  /* 0x0000000000017941 */ /* 0x000fea0003800200 */
.L_x_3538:
[----:B------:R-:W-:Y:S01]  /*d590*/  I2FP.F32.U32 R10, R9 ;  /* 0x00000009000a7245 */ /* 0x000fe20000201000 */
[----:B------:R-:W-:Y:S01]  /*d5a0*/  HADD2.F32 R9, -RZ, R25.H1_H1 ;  /* 0x30000019ff097230 */ /* 0x000fe20000004100 */
[----:B------:R-:W-:Y:S01]  /*d5b0*/  BSSY.RECONVERGENT B1, `(.L_x_3543) ;  /* 0x000005f000017945 */ /* 0x000fe20003800200 */
[----:B------:R-:W-:Y:S02]  /*d5c0*/  @P1 HADD2.F32 R91, -RZ, R21.H1_H1 ;  /* 0x30000015ff5b1230 */ /* 0x000fe40000004100 */
[----:B------:R-:W-:Y:S01]  /*d5d0*/  FFMA.FTZ R10, R10, R121, 1.1641532182693481445e-10 ;  /* 0x2f0000000a0a7423 */ /* 0x000fe20000010079 */
[----:B------:R-:W-:-:S04]  /*d5e0*/  FMUL.FTZ R9, R9, R122 ;  /* 0x0000007a09097220 */ /* 0x000fc80000410000 */
[----:B------:R-:W-:Y:S01]  /*d5f0*/  FSETP.GTU.FTZ.AND P2, PT, R10, R123, PT ;  /* 0x0000007b0a00720b */ /* 0x000fe20003f5c000 */
[----:B------:R-:W-:-:S03]  /*d600*/  IMAD.MOV.U32 R10, RZ, RZ, 0x2 ;  /* 0x00000002ff0a7424 */ /* 0x000fc600078e00ff */
        /* <DEDUP_REMOVED lines=17> */
.L_x_3545:
        /* <DEDUP_REMOVED lines=13> */
.L_x_3547:
[----:B------:R-:W-:Y:S05]  /*d7f0*/  BSYNC.RECONVERGENT B2 ;  /* 0x0000000000027941 */ /* 0x000fea0003800200 */
.L_x_3546:
        /* <DEDUP_REMOVED lines=31> */
[----:B------:R-:W-:Y:S01]  /*d9f0*/  VIADD R19, R119, 0x646e171e ;  /* 0x646e171e77137836 */ /* 0x000fe20000000000 */
        /* <DEDUP_REMOVED lines=18> */
[----:B------:R-:W-:Y:S01]  /*db20*/  IMAD.WIDE.U32 R18, R2, -0x326172a9, RZ ;  /* 0xcd9e8d5702127825 */ /* 0x000fe200078e00ff */
[----:B------:R-:W-:-:S04]  /*db30*/  MOV R2, R116 ;  /* 0x0000007400027202 */ /* 0x000fc80000000f00 */
[----:B------:R-:W-:Y:S01]  /*db40*/  LOP3.LUT R19, R101, R10, R19, 0x96, !PT ;  /* 0x0000000a65137212 */ /* 0x000fe200078e9613 */
[----:B------:R-:W-:-:S04]  /*db50*/  IMAD.WIDE.U32 R10, R11, -0x2daee0ad, RZ ;  /* 0xd2511f530b0a7825 */ /* 0x000fc800078e00ff */
[----:B------:R-:W-:Y:S02]  /*db60*/  VIADD R101, R119, 0x96a522ad ;  /* 0x96a522ad77657836 */ /* 0x000fe40000000000 */
[----:B------:R-:W-:Y:S02]  /*db70*/  IMAD.MOV.U32 R116, RZ, RZ, R10 ;  /* 0x000000ffff747224 */ /* 0x000fe400078e000a */
[----:B------:R-:W-:Y:S01]  /*db80*/  IMAD.MOV.U32 R10, RZ, RZ, RZ ;  /* 0x000000ffff0a7224 */ /* 0x000fe200078e00ff */
[----:B------:R-:W-:-:S07]  /*db90*/  LOP3.LUT R72, R101, R124, R11, 0x96, !PT ;  /* 0x0000007c65487212 */ /* 0x000fce00078e960b */
.L_x_3544:
[----:B------:R-:W-:Y:S05]  /*dba0*/  BSYNC.RECONVERGENT B1 ;  /* 0x0000000000017941 */ /* 0x000fea0003800200 */
.L_x_3543:
[----:B------:R-:W-:Y:S01]  /*dbb0*/  I2FP.F32.U32 R2, R2 ;  /* 0x0000000200027245 */ /* 0x000fe20000201000 */
[----:B------:R-:W-:Y:S01]  /*dbc0*/  HADD2.F32 R11, -RZ, R70.H0_H0 ;  /* 0x20000046ff0b7230 */ /* 0x000fe20000004100 */
[----:B------:R-:W-:Y:S01]  /*dbd0*/  ISETP.NE.AND P3, PT, R10, 0x1, PT ;  /* 0x000000010a00780c */ /* 0x000fe20003f65270 */
[----:B------:R-:W-:Y:S01]  /*dbe0*/  BSSY.RECONVERGENT B1, `(.L_x_3548) ;  /* 0x0000059000017945 */ /* 0x000fe20003800200 */
[----:B------:R-:W-:Y:S02]  /*dbf0*/  HFMA2 R12, -RZ, RZ, 0, 1.1920928955078125e-07 ;  /* 0x00000002ff0c7431 */ /* 0x000fe400000001ff */
[----:B------:R-:W-:Y:S01]  /*dc00*/  FFMA.FTZ R2, R2, R121, 1.1641532182693481445e-10 ;  /* 0x2f00000002027423 */ /* 0x000fe20000010079 */
[----:B------:R-:W-:-:S04]  /*dc10*/  FMUL.FTZ R11, R11, R122 ;  /* 0x0000007a0b0b7220 */ /* 0x000fc80000410000 */
[----:B------:R-:W-:-:S04]  /*dc20*/  FSETP.GTU.FTZ.AND P2, PT, R2, R123, PT ;  /* 0x0000007b0200720b */ /* 0x000fc80003f5c000 */
[----:B------:R-:W-:Y:S01]  /*dc30*/  FSEL R2, R11, RZ, !P2 ;  /* 0x000000ff0b027208 */ /* 0x000fe20005000000 */
[----:B------:R-:W-:Y:S01]  /*dc40*/  IMAD.MOV.U32 R11, RZ, RZ, R18 ;  /* 0x000000ffff0b7224 */ /* 0x000fe200078e0012 */
        /* <DEDUP_REMOVED lines=10> */
.L_x_3550:
        /* <DEDUP_REMOVED lines=13> */
.L_x_3552:
[----:B------:R-:W-:Y:S05]  /*ddc0*/  BSYNC.RECONVERGENT B2 ;  /* 0x0000000000027941 */ /* 0x000fea0003800200 */
.L_x_3551:
        /* <DEDUP_REMOVED lines=58> */
.L_x_3549:
[----:B------:R-:W-:Y:S05]  /*e170*/  BSYNC.RECONVERGENT B1 ;  /* 0x0000000000017941 */ /* 0x000fea0003800200 */
.L_x_3548:
[----:B------:R-:W-:Y:S01]  /*e180*/  I2FP.F32.U32 R10, R11 ;  /* 0x0000000b000a7245 */ /* 0x000fe20000201000 */
[----:B------:R-:W-:Y:S01]  /*e190*/  HADD2.F32 R11, -RZ, R26.H0_H0 ;  /* 0x2000001aff0b7230 */ /* 0x000fe20000004100 */
        /* <DEDUP_REMOVED lines=23> */
.L_x_3555:
        /* <DEDUP_REMOVED lines=13> */
.L_x_3557:
[----:B------:R-:W-:Y:S05]  /*e3e0*/  BSYNC.RECONVERGENT B2 ;  /* 0x0000000000027941 */ /* 0x000fea0003800200 */
.L_x_3556:
        /* <DEDUP_REMOVED lines=23> */
[----:B------:R-:W-:Y:S02]  /*e560*/  VIADD R11, R118, 0x78dde6e4 ;  /* 0x78dde6e4760b7836 */ /* 0x000fe40000000000 */
[----:B------:R-:W-:Y:S02]  /*e570*/  VIADD R19, R119, 0xed9eba14 ;  /* 0xed9eba1477137836 */ /* 0x000fe40000000000 */
[----:B------:R-:W-:-:S05]  /*e580*/  IMAD.WIDE.U32 R126, R126, -0x326172a9, RZ ;  /* 0xcd9e8d577e7e7825 */ /* 0x000fca00078e00ff */
        /* <DEDUP_REMOVED lines=29> */
[----:B------:R-:W-:Y:S01]  /*e760*/  VIADD R11, R119, 0x96a522ad ;  /* 0x96a522ad770b7836 */ /* 0x000fe20000000000 */
[----:B------:R-:W-:-:S04]  /*e770*/  MOV R116, R126 ;  /* 0x0000007e00747202 */ /* 0x000fc80000000f00 */
[----:B------:R-:W-:-:S07]  /*e780*/  LOP3.LUT R72, R11, R128, R127, 0x96, !PT ;  /* 0x000000800b487212 */ /* 0x000fce00078e967f */
.L_x_3554:
[----:B------:R-:W-:Y:S05]  /*e790*/  BSYNC.RECONVERGENT B1 ;  /* 0x0000000000017941 */ /* 0x000fea0003800200 */
.L_x_3553:
[----:B------:R-:W-:Y:S01]  /*e7a0*/  I2FP.F32.U32 R2, R2 ;  /* 0x0000000200027245 */ /* 0x000fe20000201000 */
[----:B------:R-:W-:Y:S01]  /*e7b0*/  HADD2.F32 R11, -RZ, R70.H1_H1 ;  /* 0x30000046ff0b7230 */ /* 0x000fe20000004100 */
[----:B------:R-:W-:Y:S01]  /*e7c0*/  ISETP.NE.AND P4, PT, R101, 0x1, PT ;  /* 0x000000016500780c */ /* 0x000fe20003f85270 */
[----:B------:R-:W-:Y:S01]  /*e7d0*/  BSSY.RECONVERGENT B1, `(.L_x_3558) ;  /* 0x0000059000017945 */ /* 0x000fe20003800200 */
[----:B------:R-:W-:Y:S02]  /*e7e0*/  IMAD.MOV.U32 R102, RZ, RZ, 0x2 ;  /* 0x00000002ff667424 */ /* 0x000fe400078e00ff */
[----:B------:R-:W-:Y:S01]  /*e7f0*/  FFMA.FTZ R2, R2, R121, 1.1641532182693481445e-10 ;  /* 0x2f00000002027423 */ /* 0x000fe20000010079 */
[----:B------:R-:W-:-:S04]  /*e800*/  FMUL.FTZ R11, R11, R122 ;  /* 0x0000007a0b0b7220 */ /* 0x000fc80000410000 */
[----:B------:R-:W-:-:S04]  /*e810*/  FSETP.GTU.FTZ.AND P3, PT, R2, R123, PT ;  /* 0x0000007b0200720b */ /* 0x000fc80003f7c000 */
        /* <DEDUP_REMOVED lines=12> */
.L_x_3560:
        /* <DEDUP_REMOVED lines=13> */
.L_x_3562:
[----:B------:R-:W-:Y:S05]  /*e9b0*/  BSYNC.RECONVERGENT B2 ;  /* 0x0000000000027941 */ /* 0x000fea0003800200 */
.L_x_3561:
[----:B------:R-:W-:Y:S01]  /*e9c0*/  LOP3.LUT R128, R0, R127, R119, 0x96, !PT ;  /* 0x0000007f00807212 */ /* 0x000fe200078e9677 */
[----:B------:R-:W-:Y:S01]  /*e9d0*/  IMAD.WIDE.U32 R18, R77, -0x326172a9, RZ ;  /* 0xcd9e8d574d127825 */ /* 0x000fe200078e00ff */
[----:B------:R-:W-:-:S03]  /*e9e0*/  IADD3 R11, PT, PT, R118, -0x61c88647, RZ ;  /* 0x9e3779b9760b7810 */ /* 0x000fc60007ffe0ff */
[----:B------:R-:W-:Y:S02]  /*e9f0*/  HFMA2 R102, -RZ, RZ, 0, 0 ;  /* 0x00000000ff667431 */ /* 0x000fe400000001ff */
        /* <DEDUP_REMOVED lines=51> */
[----:B------:R-:W-:Y:S01]  /*ed30*/  LOP3.LUT R72, R11, R128, R127, 0x96, !PT ;  /* 0x000000800b487212 */ /* 0x000fe200078e967f */
[----:B------:R-:W-:Y:S02]  /*ed40*/  IMAD.MOV.U32 R11, RZ, RZ, R116 ;  /* 0x000000ffff0b7224 */ /* 0x000fe400078e0074 */
[----:B------:R-:W-:-:S07]  /*ed50*/  IMAD.MOV.U32 R116, RZ, RZ, R126 ;  /* 0x000000ffff747224 */ /* 0x000fce00078e007e */
.L_x_3559:
[----:B------:R-:W-:Y:S05]  /*ed60*/  BSYNC.RECONVERGENT B1 ;  /* 0x0000000000017941 */ /* 0x000fea0003800200 */
.L_x_3558:
[----:B------:R-:W-:Y:S01]  /*ed70*/  I2FP.F32.U32 R12, R11 ;  /* 0x0000000b000c7245 */ /* 0x000fe20000201000 */
[----:B------:R-:W-:Y:S01]  /*ed80*/  HADD2.F32 R11, -RZ, R26.H1_H1 ;  /* 0x3000001aff0b7230 */ /* 0x000fe20000004100 */
        /* <DEDUP_REMOVED lines=9> */
[----:B------:R-:W-:-:S05]  /*ee20*/  @P1 HADD2.F32 R101, -RZ, R22.H1_H1 ;  /* 0x30000016ff651230 */ /* 0x000fca0000004100 */
        /* <DEDUP_REMOVED lines=13> */
.L_x_3565:
        /* <DEDUP_REMOVED lines=13> */
.L_x_3567:
[----:B------:R-:W-:Y:S05]  /*efd0*/  BSYNC.RECONVERGENT B2 ;  /* 0x0000000000027941 */ /* 0x000fea0003800200 */
.L_x_3566:
[----:B------:R-:W-:Y:S01]  /*efe0*/  LOP3.LUT R18, R0, R129, R119, 0x96, !PT ;  /* 0x0000008100127212 */ /* 0x000fe200078e9677 */
[----:B------:R-:W-:Y:S01]  /*eff0*/  IMAD.WIDE.U32 R126, R77, -0x326172a9, RZ ;  /* 0xcd9e8d574d7e7825 */ /* 0x000fe200078e00ff */
[C---:B------:R-:W-:Y:S02]  /*f000*/  IADD3 R129, PT, PT, R118.reuse, -0x61c88647, RZ ;  /* 0x9e3779b976817810 */ /* 0x040fe40007ffe0ff */
[----:B------:R-:W-:Y:S01]  /*f010*/  IADD3 R117, PT, PT, R118, 0x3c6ef372, RZ ;  /* 0x3c6ef37276757810 */ /* 0x000fe20007ffe0ff */
        /* <DEDUP_REMOVED lines=54> */
.L_x_3564:
[----:B------:R-:W-:Y:S05]  /*f380*/  BSYNC.RECONVERGENT B1 ;  /* 0x0000000000017941 */ /* 0x000fea0003800200 */
.L_x_3563:
        /* <DEDUP_REMOVED lines=20> */
.L_x_3570:
        /* <DEDUP_REMOVED lines=13> */
.L_x_3572:
[----:B------:R-:W-:Y:S05]  /*f5a0*/  BSYNC.RECONVERGENT B2 ;  /* 0x0000000000027941 */ /* 0x000fea0003800200 */
.L_x_3571:
        /* <DEDUP_REMOVED lines=51> */
[----:B------:R-:W-:-:S04]  /*f8e0*/  VIADD R12, R118, 0x8ff34781 ;  /* 0x8ff34781760c7836 */ /* 0x000fc80000000000 */
[----:B------:R-:W-:Y:S01]  /*f8f0*/  IMAD.WIDE.U32 R126, R126, -0x2daee0ad, RZ ;  /* 0xd2511f537e7e7825 */ /* 0x000fe200078e00ff */
[----:B------:R-:W-:Y:S02]  /*f900*/  LOP3.LUT R19, R12, R130, R19, 0x96, !PT ;  /* 0x000000820c137212 */ /* 0x000fe400078e9613 */
[----:B------:R-:W-:Y:S01]  /*f910*/  MOV R12, R116 ;  /* 0x00000074000c7202 */ /* 0x000fe20000000f00 */
[----:B------:R-:W-:Y:S01]  /*f920*/  IMAD.MOV.U32 R116, RZ, RZ, R126 ;  /* 0x000000ffff747224 */ /* 0x000fe200078e007e */
[----:B------:R-:W-:Y:S01]  /*f930*/  LOP3.LUT R72, R72, R128, R127, 0x96, !PT ;  /* 0x0000008048487212 */ /* 0x000fe200078e967f */
[----:B------:R-:W-:-:S07]  /*f940*/  IMAD.MOV.U32 R126, RZ, RZ, RZ ;  /* 0x000000ffff7e7224 */ /* 0x000fce00078e00ff */
.L_x_3569:
[----:B------:R-:W-:Y:S05]  /*f950*/  BSYNC.RECONVERGENT B1 ;  /* 0x0000000000017941 */ /* 0x000fea0003800200 */
.L_x_3568:
[----:B------:R-:W-:Y:S01]  /*f960*/  I2FP.F32.U32 R12, R12 ;  /* 0x0000000c000c7245 */ /* 0x000fe20000201000 */
[----:B------:R-:W-:Y:S01]  /*f970*/  HADD2.F32 R117, -RZ, R27.H0_H0 ;  /* 0x2000001bff757230 */ /* 0x000fe20000004100 */
        /* <DEDUP_REMOVED lines=23> */
.L_x_3575:
        /* <DEDUP_REMOVED lines=13> */
.L_x_3577:
[----:B------:R-:W-:Y:S05]  /*fbc0*/  BSYNC.RECONVERGENT B2 ;  /* 0x0000000000027941 */ /* 0x000fea0003800200 */
.L_x_3576:
        /* <DEDUP_REMOVED lines=18> */
[----:B------:R-:W-:Y:S01]  /*fcf0*/  IADD3 R126, PT, PT, R118, -0x255992d5, RZ ;  /* 0xdaa66d2b767e7810 */ /* 0x000fe20007ffe0ff */
[----:B------:R-:W-:Y:S02]  /*fd00*/  IMAD.MOV.U32 R125, RZ, RZ, RZ ;  /* 0x000000ffff7d7224 */ /* 0x000fe400078e00ff */
[----:B------:R-:W-:Y:S01]  /*fd10*/  IMAD.WIDE.U32 R130, R130, -0x2daee0ad, RZ ;  /* 0xd2511f5382827825 */ /* 0x000fe200078e00ff */
[----:B------:R-:W-:-:S03]  /*fd20*/  LOP3.LUT R126, R126, R128, R133, 0x96, !PT ;  /* 0x000000807e7e7212 */ /* 0x000fc600078e9685 */
[----:B------:R-:W-:Y:S01]  /*fd30*/  VIADD R128, R118, 0x78dde6e4 ;  /* 0x78dde6e476807836 */ /* 0x000fe20000000000 */
[----:B------:R-:W-:Y:S01]  /*fd40*/  LOP3.LUT R2, R2, R18, R131, 0x96, !PT ;  /* 0x0000001202027212 */ /* 0x000fe200078e9683 */
[----:B------:R-:W-:-:S04]  /*fd50*/  IMAD.WIDE.U32 R126, R126, -0x2daee0ad, RZ ;  /* 0xd2511f537e7e7825 */ /* 0x000fc800078e00ff */
[----:B------:R-:W-:Y:S01]  /*fd60*/  IMAD.WIDE.U32 R18, R2, -0x326172a9, RZ ;  /* 0xcd9e8d5702127825 */ /* 0x000fe200078e00ff */
[----:B------:R-:W-:-:S04]  /*fd70*/  IADD3 R2, PT, PT, R119, -0x126145ec, RZ ;  /* 0xed9eba1477027810 */ /* 0x000fc80007ffe0ff */
[----:B------:R-:W-:Y:S01]  /*fd80*/  LOP3.LUT R2, R2, R130, R127, 0x96, !PT ;  /* 0x0000008202027212 */ /* 0x000fe200078e967f */
[----:B------:R-:W-:Y:S01]  /*fd90*/  VIADD R130, R118, 0x1715609d ;  /* 0x1715609d76827836 */ /* 0x000fe20000000000 */
[----:B------:R-:W-:-:S03]  /*fda0*/  LOP3.LUT R128, R128, R132, R19, 0x96, !PT ;  /* 0x0000008480807212 */ /* 0x000fc600078e9613 */
        /* <DEDUP_REMOVED lines=25> */
[----:B------:R-:W-:Y:S01]  /*ff40*/  MOV R2, R116 ;  /* 0x0000007400027202 */ /* 0x000fe20000000f00 */
[----:B------:R-:W-:Y:S01]  /*ff50*/  IMAD.MOV.U32 R116, RZ, RZ, R126 ;  /* 0x000000ffff747224 */ /* 0x000fe200078e007e */
[----:B------:R-:W-:-:S07]  /*ff60*/  LOP3.LUT R72, R72, R128, R127, 0x96, !PT ;  /* 0x0000008048487212 */ /* 0x000fce00078e967f */
.L_x_3574:
[----:B------:R-:W-:Y:S05]  /*ff70*/  BSYNC.RECONVERGENT B1 ;  /* 0x0000000000017941 */ /* 0x000fea0003800200 */
.L_x_3573:
        /* <DEDUP_REMOVED lines=8> */
[----:B------:R-:W-:-:S03]  /*10000*/  HFMA2 R2, -RZ, RZ, 0, 1.1920928955078125e-07 ;  /* 0x00000002ff027431 */ /* 0x000fc600000001ff */
        /* <DEDUP_REMOVED lines=11> */
.L_x_3580:
        /* <DEDUP_REMOVED lines=15> */
.L_x_3582:
[----:B------:R-:W-:Y:S05]  /*101b0*/  BSYNC.RECONVERGENT B2 ;  /* 0x0000000000027941 */ /* 0x000fea0003800200 */
.L_x_3581:
[----:B------:R-:W-:Y:S01]  /*101c0*/  LOP3.LUT R126, R0, R131, R119, 0x96, !PT ;  /* 0x00000083007e7212 */ /* 0x000fe200078e9677 */
[----:B------:R-:W-:Y:S01]  /*101d0*/  IMAD.WIDE.U32 R132, R77, -0x326172a9, RZ ;  /* 0xcd9e8d574d847825 */ /* 0x000fe200078e00ff */
[----:B------:R-:W-:-:S03]  /*101e0*/  IADD3 R2, PT, PT, R119, 0x32370b8f, RZ ;  /* 0x32370b8f77027810 */ /* 0x000fc60007ffe0ff */
        /* <DEDUP_REMOVED lines=8> */
[C---:B------:R-:W-:Y:S01]  /*10270*/  VIADD R72, R119.reuse, 0x96a522ad ;  /* 0x96a522ad77487836 */ /* 0x040fe20000000000 */
[----:B------:R-:W-:-:S03]  /*10280*/  IADD3 R130, PT, PT, R119, 0x76cf5d0a, RZ ;  /* 0x76cf5d0a77827810 */ /* 0x000fc60007ffe0ff */
[----:B------:R-:W-:Y:S01]  /*10290*/  IMAD.WIDE.U32 R132, R132, -0x326172a9, RZ ;  /* 0xcd9e8d5784847825 */ /* 0x000fe200078e00ff */
[----:B------:R-:W-:-:S03]  /*102a0*/  LOP3.LUT R130, R130, R128, R19, 0x96, !PT ;  /* 0x0000008082827212 */ /* 0x000fc600078e9613 */
[----:B------:R-:W-:Y:S02]  /*102b0*/  VIADD R128, R118, 0x3c6ef372 ;  /* 0x3c6ef37276807836 */ /* 0x000fe40000000000 */
[----:B------:R-:W-:-:S03]  /*102c0*/  IMAD.WIDE.U32 R130, R130, -0x326172a9, RZ ;  /* 0xcd9e8d5782827825 */ /* 0x000fc600078e00ff */
[----:B------:R-:W-:Y:S01]  /*102d0*/  LOP3.LUT R128, R128, R126, R133, 0x96, !PT ;  /* 0x0000007e80807212 */ /* 0x000fe200078e9685 */
[----:B------:R-:W-:-:S04]  /*102e0*/  VIADD R126, R118, 0xdaa66d2b ;  /* 0xdaa66d2b767e7836 */ /* 0x000fc80000000000 */
[----:B------:R-:W-:Y:S01]  /*102f0*/  IMAD.WIDE.U32 R128, R128, -0x2daee0ad, RZ ;  /* 0xd2511f5380807825 */ /* 0x000fe200078e00ff */
[----:B------:R-:W-:-:S04]  /*10300*/  LOP3.LUT R126, R126, R132, R131, 0x96, !PT ;  /* 0x000000847e7e7212 */ /* 0x000fc800078e9683 */
[----:B------:R-:W-:Y:S01]  /*10310*/  LOP3.LUT R2, R2, R18, R129, 0x96, !PT ;  /* 0x0000001202027212 */ /* 0x000fe200078e9681 */
[----:B------:R-:W-:-:S04]  /*10320*/  IMAD.WIDE.U32 R126, R126, -0x2daee0ad, RZ ;  /* 0xd2511f537e7e7825 */ /* 0x000fc800078e00ff */
[----:B------:R-:W-:-:S04]  /*10330*/  IMAD.WIDE.U32 R18, R2, -0x326172a9, RZ ;  /* 0xcd9e8d5702127825 */ /* 0x000fc800078e00ff */
[----:B------:R-:W-:-:S05]  /*10340*/  VIADD R2, R118, 0x78dde6e4 ;  /* 0x78dde6e476027836 */ /* 0x000fca0000000000 */
[----:B------:R-:W-:Y:S01]  /*10350*/  LOP3.LUT R2, R2, R130, R19, 0x96, !PT ;  /* 0x0000008202027212 */ /* 0x000fe200078e9613 */
[----:B------:R-:W-:-:S04]  /*10360*/  VIADD R19, R119, 0xed9eba14 ;  /* 0xed9eba1477137836 */ /* 0x000fc80000000000 */
[----:B------:R-:W-:Y:S01]  /*10370*/  IMAD.WIDE.U32 R130, R2, -0x2daee0ad, RZ ;  /* 0xd2511f5302827825 */ /* 0x000fe200078e00ff */
[----:B------:R-:W-:-:S03]  /*10380*/  LOP3.LUT R19, R19, R128, R127, 0x96, !PT ;  /* 0x0000008013137212 */ /* 0x000fc600078e967f */
[C---:B------:R-:W-:Y:S01]  /*10390*/  VIADD R2, R118.reuse, 0xb54cda56 ;  /* 0xb54cda5676027836 */ /* 0x040fe20000000000 */
[----:B------:R-:W-:Y:S01]  /*103a0*/  LOP3.LUT R126, R13, R126, R131, 0x96, !PT ;  /* 0x0000007e0d7e7212 */ /* 0x000fe200078e9683 */
[----:B------:R-:W-:Y:S01]  /*103b0*/  IMAD.WIDE.U32 R128, R19, -0x326172a9, RZ ;  /* 0xcd9e8d5713807825 */ /* 0x000fe200078e00ff */
[----:B------:R-:W-:-:S03]  /*103c0*/  IADD3 R19, PT, PT, R118, 0x1715609d, RZ ;  /* 0x1715609d76137810 */ /* 0x000fc60007ffe0ff */
[----:B------:R-:W-:Y:S01]  /*103d0*/  VIADD R13, R119, 0x646e171e ;  /* 0x646e171e770d7836 */ /* 0x000fe20000000000 */
[----:B------:R-:W-:Y:S01]  /*103e0*/  LOP3.LUT R19, R19, R18, R129, 0x96, !PT ;  /* 0x0000001213137212 */ /* 0x000fe200078e9681 */
[----:B------:R-:W-:-:S04]  /*103f0*/  IMAD.WIDE.U32 R126, R126, -0x326172a9, RZ ;  /* 0xcd9e8d577e7e7825 */ /* 0x000fc800078e00ff */
[----:B------:R-:W-:Y:S01]  /*10400*/  IMAD.WIDE.U32 R18, R19, -0x2daee0ad, RZ ;  /* 0xd2511f5313127825 */ /* 0x000fe200078e00ff */
[----:B------:R-:W-:-:S04]  /*10410*/  LOP3.LUT R2, R2, R128, R127, 0x96, !PT ;  /* 0x0000008002027212 */ /* 0x000fc800078e967f */
[----:B------:R-:W-:-:S05]  /*10420*/  LOP3.LUT R13, R13, R130, R19, 0x96, !PT ;  /* 0x000000820d0d7212 */ /* 0x000fca00078e9613 */
[----:B------:R-:W-:Y:S01]  /*10430*/  IMAD.WIDE.U32 R128, R13, -0x326172a9, RZ ;  /* 0xcd9e8d570d807825 */ /* 0x000fe200078e00ff */
[----:B------:R-:W-:-:S04]  /*10440*/  IADD3 R13, PT, PT, R118, 0x5384540f, RZ ;  /* 0x5384540f760d7810 */ /* 0x000fc80007ffe0ff */
[----:B------:R-:W-:Y:S01]  /*10450*/  LOP3.LUT R13, R13, R126, R129, 0x96, !PT ;  /* 0x0000007e0d0d7212 */ /* 0x000fe200078e9681 */
[----:B------:R-:W-:-:S04]  /*10460*/  IMAD.WIDE.U32 R126, R2, -0x2daee0ad, RZ ;  /* 0xd2511f53027e7825 */ /* 0x000fc800078e00ff */
[----:B------:R-:W-:Y:S01]  /*10470*/  VIADD R2, R118, 0xf1bbcdc8 ;  /* 0xf1bbcdc876027836 */ /* 0x000fe20000000000 */
[----:B------:R-:W-:-:S05]  /*10480*/  LOP3.LUT R18, R110, R18, R127, 0x96, !PT ;  /* 0x000000126e127212 */ /* 0x000fca00078e967f */
[----:B------:R-:W-:-:S05]  /*10490*/  IMAD.WIDE.U32 R18, R18, -0x326172a9, RZ ;  /* 0xcd9e8d5712127825 */ /* 0x000fca00078e00ff */
[----:B------:R-:W-:Y:S01]  /*104a0*/  LOP3.LUT R2, R2, R128, R19, 0x96, !PT ;  /* 0x0000008002027212 */ /* 0x000fe200078e9613 */
[----:B------:R-:W-:Y:S01]  /*104b0*/  IMAD.WIDE.U32 R128, R13, -0x2daee0ad, RZ ;  /* 0xd2511f530d807825 */ /* 0x000fe200078e00ff */
[----:B------:R-:W-:-:S03]  /*104c0*/  IADD3 R19, PT, PT, R118, -0x700cb87f, RZ ;  /* 0x8ff3478176137810 */ /* 0x000fc60007ffe0ff */
[----:B------:R-:W-:Y:S02]  /*104d0*/  VIADD R13, R119, 0xdb3d7428 ;  /* 0xdb3d7428770d7836 */ /* 0x000fe40000000000 */
[----:B------:R-:W-:-:S03]  /*104e0*/  IMAD.WIDE.U32 R130, R2, -0x2daee0ad, RZ ;  /* 0xd2511f5302827825 */ /* 0x000fc600078e00ff */
[----:B------:R-:W-:Y:S01]  /*104f0*/  LOP3.LUT R126, R13, R126, R129, 0x96, !PT ;  /* 0x0000007e0d7e7212 */ /* 0x000fe200078e9681 */
[----:B------:R-:W-:Y:S01]  /*10500*/  IMAD.MOV.U32 R2, RZ, RZ, RZ ;  /* 0x000000ffff027224 */ /* 0x000fe200078e00ff */
[----:B------:R-:W-:-:S03]  /*10510*/  LOP3.LUT R72, R72, R128, R131, 0x96, !PT ;  /* 0x0000008048487212 */ /* 0x000fc600078e9683 */
[----:B------:R-:W-:-:S05]  /*10520*/  IMAD.WIDE.U32 R126, R126, -0x326172a9, RZ ;  /* 0xcd9e8d577e7e7825 */ /* 0x000fca00078e00ff */
[----:B------:R-:W-:Y:S01]  /*10530*/  LOP3.LUT R19, R19, R18, R127, 0x96, !PT ;  /* 0x0000001213137212 */ /* 0x000fe200078e967f */
[----:B------:R-:W-:Y:S01]  /*10540*/  IMAD.MOV.U32 R18, RZ, RZ, R126 ;  /* 0x000000ffff127224 */ /* 0x000fe200078e007e */
[----:B------:R-:W-:Y:S01]  /*10550*/  MOV R126, R116 ;  /* 0x00000074007e7202 */ /* 0x000fe20000000f00 */
[----:B------:R-:W-:-:S07]  /*10560*/  IMAD.MOV.U32 R116, RZ, RZ, R130 ;  /* 0x000000ffff747224 */ /* 0x000fce00078e0082 */
.L_x_3579:
[----:B------:R-:W-:Y:S05]  /*10570*/  BSYNC.RECONVERGENT B1 ;  /* 0x0000000000017941 */ /* 0x000fea0003800200 */
.L_x_3578:
[----:B------:R-:W-:Y:S01]  /*10580*/  I2FP.F32.U32 R110, R126 ;  /* 0x0000007e006e7245 */ /* 0x000fe20000201000 */
[----:B------:R-:W-:Y:S01]  /*10590*/  HADD2.F32 R13, -RZ, R27.H1_H1 ;  /* 0x3000001bff0d7230 */ /* 0x000fe20000004100 */
[----:B------:R-:W-:Y:S02]  /*105a0*/  PRMT R70, R124, 0x5410, R70 ;  /* 0x000054107c467816 */ /* 0x000fe40000000046 */
[----:B------:R-:W-:Y:S01]  /*105b0*/  PRMT R69, R120, 0x5410, R69 ;  /* 0x0000541078457816 */ /* 0x000fe20000000045 */
[----:B------:R-:W-:Y:S01]  /*105c0*/  FFMA.FTZ R110, R110, R121, 1.1641532182693481445e-10 ;  /* 0x2f0000006e6e7423 */ /* 0x000fe20000010079 */
[----:B------:R-:W-:Y:S01]  /*105d0*/  FMUL.FTZ R13, R13, R122 ;  /* 0x0000007a0d0d7220 */ /* 0x000fe20000410000 */
[----:B------:R-:W-:-:S03]  /*105e0*/  PRMT R68, R114, 0x5410, R68 ;  /* 0x0000541072447816 */ /* 0x000fc60000000044 */
[----:B------:R-:W-:-:S04]  /*105f0*/  FSETP.GTU.FTZ.AND P6, PT, R110, R123, PT ;  /* 0x0000007b6e00720b */ /* 0x000fc80003fdc000 */
[----:B------:R-:W-:Y:S02]  /*10600*/  FSEL R110, R13, RZ, !P6 ;  /* 0x000000ff0d6e7208 */ /* 0x000fe40007000000 */
[----:B------:R-:W-:-:S03]  /*10610*/  SEL R13, RZ, 0x1, P6 ;  /* 0x00000001ff0d7807 */ /* 0x000fc60003000000 */
[----:B------:R-:W-:Y:S01]  /*10620*/  FADD.FTZ R71, R71, R110 ;  /* 0x0000006e47477221 */ /* 0x000fe20000010000 */
[----:B------:R-:W-:-:S05]  /*10630*/  @P1 HADD2.F32 R110, -RZ, R23.H1_H1 ;  /* 0x30000017ff6e1230 */ /* 0x000fca0000004100 */
[----:B------:R-:W-:Y:S01]  /*10640*/  @P1 FADD.FTZ R110, R110, R71 ;  /* 0x000000476e6e1221 */ /* 0x000fe20000010000 */
[----:B------:R-:W-:-:S04]  /*10650*/  @!P1 MOV R110, R71 ;  /* 0x00000047006e9202 */ /* 0x000fc80000000f00 */
[----:B------:R-:W-:-:S04]  /*10660*/  F2FP.F16.F32.PACK_AB R71, RZ, R110 ;  /* 0x0000006eff47723e */ /* 0x000fc800000000ff */
[----:B------:R-:W-:Y:S01]  /*10670*/  PRMT R71, R117, 0x5410, R71 ;  /* 0x0000541075477816 */ /* 0x000fe20000000047 */
[----:B------:R-:W-:Y:S06]  /*10680*/  BRA `(.L_x_3583) ;  /* 0x0000003000847947 */ /* 0x000fec0003800000 */
.L_x_3502:
        /* <DEDUP_REMOVED lines=16> */
.L_x_3586:
        /* <DEDUP_REMOVED lines=13> */
.L_x_3588:
[----:B------:R-:W-:Y:S05]  /*10860*/  BSYNC.RECONVERGENT B2 ;  /* 0x0000000000027941 */ /* 0x000fea0003800200 */
.L_x_3587:
[----:B------:R-:W-:Y:S01]  /*10870*/  IMAD.WIDE.U32 R120, R77, -0x326172a9, RZ ;  /* 0xcd9e8d574d787825 */ /* 0x000fe200078e00ff */
[----:B------:R-:W-:-:S03]  /*10880*/  LOP3.LUT R18, R0, R123, R119, 0x96, !PT ;  /* 0x0000007b00127212 */ /* 0x000fc600078e9677 */
[----:B------:R-:W-:Y:S01]  /*10890*/  HFMA2 R82, -RZ, RZ, 0, 0 ;  /* 0x00000000ff527431 */ /* 0x000fe200000001ff */
        /* <DEDUP_REMOVED lines=13> */
[----:B------:R-:W-:Y:S01]  /*10970*/  LOP3.LUT R116, R19, R18, R121, 0x96, !PT ;  /* 0x0000001213747212 */ /* 0x000fe200078e9679 */
[----:B------:R-:W-:Y:S02]  /*10980*/  IMAD.MOV.U32 R14, RZ, RZ, R114 ;  /* 0x000000ffff0e7224 */ /* 0x000fe400078e0072 */
        /* <DEDUP_REMOVED lines=40> */
[----:B------:R-:W-:-:S07]  /*10c10*/  LOP3.LUT R72, R91, R120, R117, 0x96, !PT ;  /* 0x000000785b487212 */ /* 0x000fce00078e9675 */
.L_x_3585:
[----:B------:R-:W-:Y:S05]  /*10c20*/  BSYNC.RECONVERGENT B1 ;  /* 0x0000000000017941 */ /* 0x000fea0003800200 */
.L_x_3584:
        /* <DEDUP_REMOVED lines=10> */
[----:B0-----:R-:W-:Y:S01]  /*10cd0*/  FMUL.FTZ R91, R91, R122 ;  /* 0x0000007a5b5b7220 */ /* 0x001fe20000410000 */
[----:B-1----:R-:W-:-:S02]  /*10ce0*/  FSETP.GTU.FTZ.AND P2, PT, R2, R121, PT ;  /* 0x000000790200720b */ /* 0x002fc40003f5c000 */
[----:B------:R-:W-:Y:S02]  /*10cf0*/  MOV R2, R18 ;  /* 0x0000001200027202 */ /* 0x000fe40000000f00 */
[----:B------:R-:W-:Y:S01]  /*10d00*/  FSEL R14, R91, RZ, !P2 ;  /* 0x000000ff5b0e7208 */ /* 0x000fe20005000000 */
[----:B------:R-:W-:Y:S01]  /*10d10*/  IMAD.MOV.U32 R91, RZ, RZ, 0x2 ;  /* 0x00000002ff5b7424 */ /* 0x000fe200078e00ff */
        /* <DEDUP_REMOVED lines=13> */
.L_x_3591:
        /* <DEDUP_REMOVED lines=13> */
.L_x_3593:
[----:B------:R-:W-:Y:S05]  /*10ec0*/  BSYNC.RECONVERGENT B2 ;  /* 0x0000000000027941 */ /* 0x000fea0003800200 */
.L_x_3592:
        /* <DEDUP_REMOVED lines=60> */
.L_x_3590:
[----:B------:R-:W-:Y:S05]  /*11290*/  BSYNC.RECONVERGENT B1 ;  /* 0x0000000000017941 */ /* 0x000fea0003800200 */
.L_x_3589:
[----:B------:R-:W-:Y:S01]  /*112a0*/  I2FP.F32.U32 R81, R2 ;  /* 0x0000000200517245 */ /* 0x000fe20000201000 */
[----:B------:R-:W-:Y:S01]  /*112b0*/  BSSY.RECONVERGENT B1, `(.L_x_3594) ;  /* 0x0000062000017945 */ /* 0x000fe20003800200 */
[----:B------:R-:W-:Y:S01]  /*112c0*/  ISETP.NE.AND P2, PT, R91, 0x1, PT ;  /* 0x000000015b00780c */ /* 0x000fe20003f45270 */
[----:B------:R-:W-:Y:S01]  /*112d0*/  HFMA2 R101, -RZ, RZ, 0, 1.1920928955078125e-07 ;  /* 0x00000002ff657431 */ /* 0x000fe200000001ff */
[----:B------:R-:W-:Y:S01]  /*112e0*/  LOP3.LUT R78, R78, 0xfffffff7, RZ, 0xc0, !PT ;  /* 0xfffffff74e4e7812 */ /* 0x000fe200078ec0ff */
[----:B------:R-:W-:Y:S01]  /*112f0*/  FFMA.FTZ R2, R81, R110, 1.1641532182693481445e-10 ;  /* 0x2f00000051027423 */ /* 0x000fe2000001006e */
[----:B------:R-:W-:-:S04]  /*11300*/  HADD2.F32 R81, -RZ, R68.H1_H1 ;  /* 0x30000044ff517230 */ /* 0x000fc80000004100 */
[----:B------:R-:W-:Y:S01]  /*11310*/  FSETP.GTU.FTZ.AND P3, PT, R2, R121, PT ;  /* 0x000000790200720b */ /* 0x000fe20003f7c000 */
[----:B------:R-:W-:Y:S01]  /*11320*/  FMUL.FTZ R81, R81, R122 ;  /* 0x0000007a51517220 */ /* 0x000fe20000410000 */
[----:B------:R-:W-:-:S04]  /*11330*/  @P1 HADD2.F32 R2, -RZ, R20.H1_H1 ;  /* 0x30000014ff021230 */ /* 0x000fc80000004100 */
        /* <DEDUP_REMOVED lines=15> */
.L_x_3596:
        /* <DEDUP_REMOVED lines=13> */
.L_x_3598:
[----:B------:R-:W-:Y:S05]  /*11500*/  BSYNC.RECONVERGENT B2 ;  /* 0x0000000000027941 */ /* 0x000fea0003800200 */
.L_x_3597:
        /* <DEDUP_REMOVED lines=60> */
.L_x_3595:
[----:B------:R-:W-:Y:S05]  /*118d0*/  BSYNC.RECONVERGENT B1 ;  /* 0x0000000000017941 */ /* 0x000fea0003800200 */
.L_x_3594:
[----:B------:R-:W-:Y:S01]  /*118e0*/  I2FP.F32.U32 R91, R2 ;  /* 0x00000002005b7245 */ /* 0x000fe20000201000 */
[----:B------:R-:W-:Y:S01]  /*118f0*/  BSSY.RECONVERGENT B1, `(.L_x_3599) ;  /* 0x0000062000017945 */ /* 0x000fe20003800200 */
[----:B------:R-:W-:Y:S01]  /*11900*/  LOP3.LUT R78, R78, 0xfffffffb, RZ, 0xc0, !PT ;  /* 0xfffffffb4e4e7812 */ /* 0x000fe200078ec0ff */
[----:B------:R-:W-:Y:S02]  /*11910*/  IMAD.MOV.U32 R92, RZ, RZ, 0x2 ;  /* 0x00000002ff5c7424 */ /* 0x000fe400078e00ff */
[----:B------:R-:W-:Y:S01]  /*11920*/  FFMA.FTZ R2, R91, R110, 1.1641532182693481445e-10 ;  /* 0x2f0000005b027423 */ /* 0x000fe2000001006e */
[----:B------:R-:W-:-:S04]  /*11930*/  HADD2.F32 R91, -RZ, R69.H0_H0 ;  /* 0x20000045ff5b7230 */ /* 0x000fc80000004100 */
[----:B------:R-:W-:Y:S01]  /*11940*/  FSETP.GTU.FTZ.AND P2, PT, R2, R121, PT ;  /* 0x000000790200720b */ /* 0x000fe20003f5c000 */
[----:B------:R-:W-:Y:S01]  /*11950*/  FMUL.FTZ R91, R91, R122 ;  /* 0x0000007a5b5b7220 */ /* 0x000fe20000410000 */
[----:B------:R-:W-:-:S04]  /*11960*/  IMAD.MOV.U32 R2, RZ, RZ, R18 ;  /* 0x000000ffff027224 */ /* 0x000fc800078e0012 */
[----:B------:R-:W-:Y:S01]  /*11970*/  FSEL R82, R91, RZ, !P2 ;  /* 0x000000ff5b527208 */ /* 0x000fe20005000000 */
[----:B------:R-:W-:Y:S01]  /*11980*/  @P1 HADD2.F32 R91, -RZ, R21.H0_H0 ;  /* 0x20000015ff5b1230 */ /* 0x000fe20000004100 */
[----:B------:R-:W-:-:S04]  /*11990*/  PLOP3.LUT P2, PT, P2, PT, PT, 0x8, 0x80 ;  /* 0x000000000080781c */ /* 0x000fc8000174e170 */
[----:B------:R-:W-:-:S05]  /*119a0*/  @P1 FADD.FTZ R82, R91, R82 ;  /* 0x000000525b521221 */ /* 0x000fca0000010000 */
        /* <DEDUP_REMOVED lines=12> */
.L_x_3601:
        /* <DEDUP_REMOVED lines=13> */
.L_x_3603:
[----:B------:R-:W-:Y:S05]  /*11b40*/  BSYNC.RECONVERGENT B2 ;  /* 0x0000000000027941 */ /* 0x000fea0003800200 */
.L_x_3602:
        /* <DEDUP_REMOVED lines=60> */
.L_x_3600:
[----:B------:R-:W-:Y:S05]  /*11f10*/  BSYNC.RECONVERGENT B1 ;  /* 0x0000000000017941 */ /* 0x000fea0003800200 */
.L_x_3599:
[----:B------:R-:W-:Y:S01]  /*11f20*/  I2FP.F32.U32 R91, R2 ;  /* 0x00000002005b7245 */ /* 0x000fe20000201000 */
[----:B------:R-:W-:Y:S01]  /*11f30*/  HADD2.F32 R69, -RZ, R69.H1_H1 ;  /* 0x30000045ff457230 */ /* 0x000fe20000004100 */
[----:B------:R-:W-:Y:S01]  /*11f40*/  LOP3.LUT R78, R78, 0xfffffffd, RZ, 0xc0, !PT ;  /* 0xfffffffd4e4e7812 */ /* 0x000fe200078ec0ff */
[----:B------:R-:W-:Y:S01]  /*11f50*/  BSSY.RECONVERGENT B1, `(.L_x_3604) ;  /* 0x0000060000017945 */ /* 0x000fe20003800200 */
[----:B------:R-:W-:Y:S02]  /*11f60*/  IMAD.MOV.U32 R120, RZ, RZ, 0x2 ;  /* 0x00000002ff787424 */ /* 0x000fe400078e00ff */
[----:B------:R-:W-:Y:S01]  /*11f70*/  FFMA.FTZ R2, R91, R110, 1.1641532182693481445e-10 ;  /* 0x2f0000005b027423 */ /* 0x000fe2000001006e */
[----:B------:R-:W-:-:S04]  /*11f80*/  FMUL.FTZ R69, R69, R122 ;  /* 0x0000007a45457220 */ /* 0x000fc80000410000 */
[----:B------:R-:W-:Y:S01]  /*11f90*/  FSETP.GTU.FTZ.AND P2, PT, R2, R121, PT ;  /* 0x000000790200720b */ /* 0x000fe20003f5c000 */
[----:B------:R-:W-:-:S03]  /*11fa0*/  @P1 HADD2.F32 R2, -RZ, R21.H1_H1 ;  /* 0x30000015ff021230 */ /* 0x000fc60000004100 */
[----:B------:R-:W-:Y:S02]  /*11fb0*/  FSEL R91, R69, RZ, !P2 ;  /* 0x000000ff455b7208 */ /* 0x000fe40005000000 */
[----:B------:R-:W-:-:S03]  /*11fc0*/  PLOP3.LUT P2, PT, P2, PT, PT, 0x8, 0x80 ;  /* 0x000000000080781c */ /* 0x000fc6000174e170 */
[----:B------:R-:W-:Y:S01]  /*11fd0*/  @P1 FADD.FTZ R91, R2, R91 ;  /* 0x0000005b025b1221 */ /* 0x000fe20000010000 */
[----:B------:R-:W-:-:S04]  /*11fe0*/  MOV R2, R18 ;  /* 0x0000001200027202 */ /* 0x000fc80000000f00 */
[----:B------:R-:W-:-:S05]  /*11ff0*/  F2FP.F16.F32.PACK_AB R69, RZ, R91 ;  /* 0x0000005bff45723e */ /* 0x000fca00000000ff */
[----:B------:R-:W-:Y:S02]  /*12000*/  @P2 LOP3.LUT R78, R78, 0x2, RZ, 0xfc, !PT ;  /* 0x000000024e4e2812 */ /* 0x000fe400078efcff */
[----:B------:R-:W-:-:S13]  /*12010*/  ISETP.NE.AND P2, PT, R92, 0x1, PT ;  /* 0x000000015c00780c */ /* 0x000fda0003f45270 */
        /* <DEDUP_REMOVED lines=9> */
.L_x_3606:
        /* <DEDUP_REMOVED lines=13> */
.L_x_3608:
[----:B------:R-:W-:Y:S05]  /*12180*/  BSYNC.RECONVERGENT B2 ;  /* 0x0000000000027941 */ /* 0x000fea0003800200 */
.L_x_3607:
        /* <DEDUP_REMOVED lines=60> */
.L_x_3605:
[----:B------:R-:W-:Y:S05]  /*12550*/  BSYNC.RECONVERGENT B1 ;  /* 0x0000000000017941 */ /* 0x000fea0003800200 */
.L_x_3604:
[----:B------:R-:W-:Y:S01]  /*12560*/  I2FP.F32.U32 R101, R2 ;  /* 0x0000000200657245 */ /* 0x000fe20000201000 */
[----:B------:R-:W-:Y:S01]  /*12570*/  BSSY.RECONVERGENT B1, `(.L_x_3609) ;  /* 0x0000060000017945 */ /* 0x000fe20003800200 */
[----:B------:R-:W-:Y:S01]  /*12580*/  ISETP.NE.AND P3, PT, R120, 0x1, PT ;  /* 0x000000017800780c */ /* 0x000fe20003f65270 */
[----:B------:R-:W-:Y:S02]  /*12590*/  HFMA2 R102, -RZ, RZ, 0, 1.1920928955078125e-07 ;  /* 0x00000002ff667431 */ /* 0x000fe400000001ff */
        /* <DEDUP_REMOVED lines=19> */
.L_x_3611:
        /* <DEDUP_REMOVED lines=13> */
.L_x_3613:
[----:B------:R-:W-:Y:S05]  /*127a0*/  BSYNC.RECONVERGENT B2 ;  /* 0x0000000000027941 */ /* 0x000fea0003800200 */
.L_x_3612:
        /* <DEDUP_REMOVED lines=60> */
.L_x_3610:
[----:B------:R-:W-:Y:S05]  /*12b70*/  BSYNC.RECONVERGENT B1 ;  /* 0x0000000000017941 */ /* 0x000fea0003800200 */
.L_x_3609:
[----:B------:R-:W-:Y:S01]  /*12b80*/  I2FP.F32.U32 R101, R2 ;  /* 0x0000000200657245 */ /* 0x000fe20000201000 */
[----:B------:R-:W-:Y:S01]  /*12b90*/  HADD2.F32 R125, -RZ, R70.H1_H1 ;  /* 0x30000046ff7d7230 */ /* 0x000fe20000004100 */
[----:B------:R-:W-:Y:S01]  /*12ba0*/  ISETP.NE.AND P4, PT, R102, 0x1, PT ;  /* 0x000000016600780c */ /* 0x000fe20003f85270 */
[----:B------:R-:W-:Y:S02]  /*12bb0*/  BSSY.RECONVERGENT B1, `(.L_x_3614) ;  /* 0x000005e000017945 */ /* 0x000fe40003800200 */
[----:B------:R-:W-:Y:S01]  /*12bc0*/  FFMA.FTZ R2, R101, R110, 1.1641532182693481445e-10 ;  /* 0x2f00000065027423 */ /* 0x000fe2000001006e */
[----:B------:R-:W-:-:S04]  /*12bd0*/  FMUL.FTZ R125, R125, R122 ;  /* 0x0000007a7d7d7220 */ /* 0x000fc80000410000 */
[----:B------:R-:W-:Y:S01]  /*12be0*/  FSETP.GTU.FTZ.AND P3, PT, R2, R121, PT ;  /* 0x000000790200720b */ /* 0x000fe20003f7c000 */
[----:B------:R-:W-:-:S03]  /*12bf0*/  @P1 HADD2.F32 R2, -RZ, R22.H1_H1 ;  /* 0x30000016ff021230 */ /* 0x000fc60000004100 */
        /* <DEDUP_REMOVED lines=15> */
.L_x_3616:
        /* <DEDUP_REMOVED lines=13> */
.L_x_3618:
[----:B------:R-:W-:Y:S05]  /*12dc0*/  BSYNC.RECONVERGENT B2 ;  /* 0x0000000000027941 */ /* 0x000fea0003800200 */
.L_x_3617:
        /* <DEDUP_REMOVED lines=28> */
[----:B------:R-:W-:-:S04]  /*12f90*/  VIADD R19, R118, 0x1715609d ;  /* 0x1715609d76137836 */ /* 0x000fc80000000000 */
        /* <DEDUP_REMOVED lines=29> */
[----:B------:R-:W-:Y:S01]  /*13170*/  LOP3.LUT R72, R127, R126, R125, 0x96, !PT ;  /* 0x0000007e7f487212 */ /* 0x000fe200078e967d */
[----:B------:R-:W-:-:S07]  /*13180*/  IMAD.MOV.U32 R125, RZ, RZ, RZ ;  /* 0x000000ffff7d7224 */ /* 0x000fce00078e00ff */
.L_x_3615:
[----:B------:R-:W-:Y:S05]  /*13190*/  BSYNC.RECONVERGENT B1 ;  /* 0x0000000000017941 */ /* 0x000fea0003800200 */
.L_x_3614:
[----:B------:R-:W-:Y:S01]  /*131a0*/  I2FP.F32.U32 R127, R2 ;  /* 0x00000002007f7245 */ /* 0x000fe20000201000 */
[----:B------:R-:W-:Y:S01]  /*131b0*/  BSSY.RECONVERGENT B1, `(.L_x_3619) ;  /* 0x0000060000017945 */ /* 0x000fe20003800200 */
[----:B------:R-:W-:Y:S02]  /*131c0*/  ISETP.NE.AND P5, PT, R125, 0x1, PT ;  /* 0x000000017d00780c */ /* 0x000fe40003fa5270 */
[----:B------:R-:W-:Y:S01]  /*131d0*/  MOV R124, R18 ;  /* 0x00000012007c7202 */ /* 0x000fe20000000f00 */
[----:B------:R-:W-:Y:S01]  /*131e0*/  FFMA.FTZ R2, R127, R110, 1.1641532182693481445e-10 ;  /* 0x2f0000007f027423 */ /* 0x000fe2000001006e */
[----:B------:R-:W-:-:S04]  /*131f0*/  HADD2.F32 R127, -RZ, R71.H0_H0 ;  /* 0x20000047ff7f7230 */ /* 0x000fc80000004100 */
[----:B------:R-:W-:Y:S01]  /*13200*/  FSETP.GTU.FTZ.AND P4, PT, R2, R121, PT ;  /* 0x000000790200720b */ /* 0x000fe20003f9c000 */
[----:B------:R-:W-:Y:S01]  /*13210*/  FMUL.FTZ R127, R127, R122 ;  /* 0x0000007a7f7f7220 */ /* 0x000fe20000410000 */
[----:B------:R-:W-:-:S04]  /*13220*/  IMAD.MOV.U32 R2, RZ, RZ, 0x2 ;  /* 0x00000002ff027424 */ /* 0x000fc800078e00ff */
        /* <DEDUP_REMOVED lines=14> */
.L_x_3621:
        /* <DEDUP_REMOVED lines=13> */
.L_x_3623:
[----:B------:R-:W-:Y:S05]  /*133e0*/  BSYNC.RECONVERGENT B2 ;  /* 0x0000000000027941 */ /* 0x000fea0003800200 */
.L_x_3622:
        /* <DEDUP_REMOVED lines=15> */
[----:B------:R-:W-:-:S03]  /*134e0*/  IADD3 R126, PT, PT, R118, 0x3c6ef372, RZ ;  /* 0x3c6ef372767e7810 */ /* 0x000fc60007ffe0ff */
[----:B------:R-:W-:Y:S01]  /*134f0*/  IMAD.WIDE.U32 R130, R130, -0x326172a9, RZ ;  /* 0xcd9e8d5782827825 */ /* 0x000fe200078e00ff */
[----:B------:R-:W-:-:S03]  /*13500*/  LOP3.LUT R126, R126, R18, R129, 0x96, !PT ;  /* 0x000000127e7e7212 */ /* 0x000fc600078e9681 */
        /* <DEDUP_REMOVED lines=23> */
[----:B------:R-:W-:-:S03]  /*13680*/  IADD3 R124, PT, PT, R118, 0x5384540f, RZ ;  /* 0x5384540f767c7810 */ /* 0x000fc60007ffe0ff */
[----:B------:R-:W-:-:S04]  /*13690*/  IMAD.WIDE.U32 R130, R2, -0x326172a9, RZ ;  /* 0xcd9e8d5702827825 */ /* 0x000fc800078e00ff */
[----:B------:R-:W-:Y:S01]  /*136a0*/  VIADD R2, R119, 0x1fd5c5a3 ;  /* 0x1fd5c5a377027836 */ /* 0x000fe20000000000 */
[----:B------:R-:W-:-:S04]  /*136b0*/  LOP3.LUT R124, R124, R128, R131, 0x96, !PT ;  /* 0x000000807c7c7212 */ /* 0x000fc800078e9683 */
[----:B------:R-:W-:Y:S01]  /*136c0*/  LOP3.LUT R2, R2, R126, R19, 0x96, !PT ;  /* 0x0000007e02027212 */ /* 0x000fe200078e9613 */
[----:B------:R-:W-:Y:S02]  /*136d0*/  VIADD R126, R118, 0xf1bbcdc8 ;  /* 0xf1bbcdc8767e7836 */ /* 0x000fe40000000000 */
[----:B------:R-:W-:-:S04]  /*136e0*/  IMAD.WIDE.U32 R124, R124, -0x2daee0ad, RZ ;  /* 0xd2511f537c7c7825 */ /* 0x000fc800078e00ff */
[----:B------:R-:W-:Y:S01]  /*136f0*/  IMAD.WIDE.U32 R128, R2, -0x326172a9, RZ ;  /* 0xcd9e8d5702807825 */ /* 0x000fe200078e00ff */
[----:B------:R-:W-:-:S04]  /*13700*/  IADD3 R2, PT, PT, R119, -0x24c28bd8, RZ ;  /* 0xdb3d742877027810 */ /* 0x000fc80007ffe0ff */
[----:B------:R-:W-:Y:S02]  /*13710*/  LOP3.LUT R126, R126, R130, R129, 0x96, !PT ;  /* 0x000000827e7e7212 */ /* 0x000fe400078e9681 */
        /* <DEDUP_REMOVED lines=8> */
[----:B------:R-:W-:-:S07]  /*137a0*/  IMAD.MOV.U32 R2, RZ, RZ, RZ ;  /* 0x000000ffff027224 */ /* 0x000fce00078e00ff */
.L_x_3620:
[----:B------:R-:W-:Y:S05]  /*137b0*/  BSYNC.RECONVERGENT B1 ;  /* 0x0000000000017941 */ /* 0x000fea0003800200 */
.L_x_3619:
        /* <DEDUP_REMOVED lines=8> */
[----:B------:R-:W-:Y:S01]  /*13840*/  FSEL R110, R71, RZ, !P5 ;  /* 0x000000ff476e7208 */ /* 0x000fe20006800000 */
[----:B------:R-:W-:Y:S01]  /*13850*/  @P1 HADD2.F32 R71, -RZ, R23.H1_H1 ;  /* 0x30000017ff471230 */ /* 0x000fe20000004100 */
[----:B------:R-:W-:-:S04]  /*13860*/  PLOP3.LUT P5, PT, P5, PT, PT, 0x8, 0x80 ;  /* 0x000000000080781c */ /* 0x000fc80002fae170 */
[----:B------:R-:W-:-:S05]  /*13870*/  @P1 FADD.FTZ R110, R71, R110 ;  /* 0x0000006e476e1221 */ /* 0x000fca0000010000 */
[----:B------:R-:W-:-:S04]  /*13880*/  F2FP.F16.F32.PACK_AB R71, RZ, R110 ;  /* 0x0000006eff47723e */ /* 0x000fc800000000ff */
[----:B------:R-:W-:-:S07]  /*13890*/  PRMT R71, R120, 0x5410, R71 ;  /* 0x0000541078477816 */ /* 0x000fce0000000047 */
.L_x_3583:
        /* <DEDUP_REMOVED lines=14> */
[----:B------:R-:W-:-:S04]  /*13980*/  SEL R117, RZ, 0x1, !P2 ;  /* 0x00000001ff757807 */ /* 0x000fc80005000000 */
[----:B------:R0:W-:Y:S02]  /*13990*/  STG.E.128 desc[UR8][R120.64], R68 ;  /* 0x0000004478007986 */ /* 0x0001e4000c101d08 */
[----:B0-----:R-:W0:Y:S01]  /*139a0*/  LDC.64 R68, c[0x0][0x3b0] ;  /* 0x0000ec00ff447b82 */ /* 0x001e220000000a00 */
[----:B------:R-:W-:Y:S02]  /*139b0*/  LOP3.LUT R71, R124, R117, RZ, 0xfc, !PT ;  /* 0x000000757c477212 */ /* 0x000fe400078efcff */
[----:B------:R-:W-:-:S04]  /*139c0*/  SEL R117, RZ, 0x1, !P1 ;  /* 0x00000001ff757807 */ /* 0x000fc80004800000 */
[----:B------:R-:W-:Y:S01]  /*139d0*/  LOP3.LUT R70, R114, R117, RZ, 0xfc, !PT ;  /* 0x0000007572467212 */ /* 0x000fe200078efcff */
[----:B0-----:R-:W-:-:S05]  /*139e0*/  IMAD.WIDE.U32 R68, R115, 0x8, R68 ;  /* 0x0000000873447825 */ /* 0x001fca00078e0044 */
[----:B------:R0:W-:Y:S01]  /*139f0*/  STG.E.64 desc[UR8][R68.64], R70 ;  /* 0x0000004644007986 */ /* 0x0001e2000c101b08 */
[----:B------:R-:W-:Y:S05]  /*13a00*/  @!P0 BRA `(.L_x_3624) ;  /* 0x0000000000508947 */ /* 0x000fea0003800000 */
[----:B0-----:R-:W-:Y:S02]  /*13a10*/  SHF.L.U32 R68, R12, 0x10, RZ ;  /* 0x000000100c447819 */ /* 0x001fe400000006ff */
[----:B------:R-:W-:Y:S02]  /*13a20*/  PRMT R71, R11, 0x7104, RZ ;  /* 0x000071040b477816 */ /* 0x000fe400000000ff */
[----:B------:R-:W-:Y:S02]  /*13a30*/  LOP3.LUT R69, R68, 0xff0000, RZ, 0xc0, !PT ;  /* 0x00ff000044457812 */ /* 0x000fe400078ec0ff */
[----:B------:R-:W-:Y:S02]  /*13a40*/  LOP3.LUT R68, R13, 0xffff, RZ, 0xc0, !PT ;  /* 0x0000ffff0d447812 */ /* 0x000fe400078ec0ff */
[----:B------:R-:W-:Y:S02]  /*13a50*/  LOP3.LUT R122, R9, 0xff, RZ, 0xc0, !PT ;  /* 0x000000ff097a7812 */ /* 0x000fe400078ec0ff */
[----:B------:R-:W-:-:S02]  /*13a60*/  PRMT R70, R69, 0x4210, R68 ;  /* 0x0000421045467816 */ /* 0x000fc40000000044 */
[----:B------:R-:W0:Y:S01]  /*13a70*/  LDC.64 R68, c[0x0][0x3b8] ;  /* 0x0000ee00ff447b82 */ /* 0x000e220000000a00 */
[----:B------:R-:W-:Y:S01]  /*13a80*/  LOP3.LUT R120, R8, 0xff, RZ, 0xc0, !PT ;  /* 0x000000ff08787812 */ /* 0x000fe200078ec0ff */
[----:B------:R-:W-:Y:S01]  /*13a90*/  IMAD.WIDE.U32 R122, R122, 0x1000000, RZ ;  /* 0x010000007a7a7825 */ /* 0x000fe200078e00ff */
[----:B------:R-:W-:Y:S02]  /*13aa0*/  LOP3.LUT R71, R70, 0xff00, R71, 0xf8, !PT ;  /* 0x0000ff0046477812 */ /* 0x000fe400078ef847 */
[----:B------:R-:W-:Y:S01]  /*13ab0*/  LOP3.LUT R70, R7, 0xff, RZ, 0xc0, !PT ;  /* 0x000000ff07467812 */ /* 0x000fe200078ec0ff */
[----:B------:R-:W-:Y:S01]  /*13ac0*/  IMAD.WIDE.U32 R120, R120, 0x10000, RZ ;  /* 0x0001000078787825 */ /* 0x000fe200078e00ff */
[----:B------:R-:W-:-:S03]  /*13ad0*/  LOP3.LUT R117, R71, 0xff, R10, 0xf8, !PT ;  /* 0x000000ff47757812 */ /* 0x000fc600078ef80a */
[----:B------:R-:W-:Y:S01]  /*13ae0*/  IMAD.WIDE.U32 R70, R70, 0x100, RZ ;  /* 0x0000010046467825 */ /* 0x000fe200078e00ff */
[----:B------:R-:W-:Y:S02]  /*13af0*/  LOP3.LUT R117, R121, R117, R123, 0xfe, !PT ;  /* 0x0000007579757212 */ /* 0x000fe400078efe7b */
[----:B------:R-:W-:Y:S02]  /*13b00*/  LOP3.LUT R121, R70, R122, R120, 0xfe, !PT ;  /* 0x0000007a46797212 */ /* 0x000fe400078efe78 */
[----:B------:R-:W-:Y:S02]  /*13b10*/  LOP3.LUT R71, R117, R71, RZ, 0xfc, !PT ;  /* 0x0000004775477212 */ /* 0x000fe400078efcff */
[----:B------:R-:W-:Y:S01]  /*13b20*/  LOP3.LUT R70, R121, 0xff, R6, 0xf8, !PT ;  /* 0x000000ff79467812 */ /* 0x000fe200078ef806 */
[----:B0-----:R-:W-:-:S05]  /*13b30*/  IMAD.WIDE.U32 R68, R115, 0x8, R68 ;  /* 0x0000000873447825 */ /* 0x001fca00078e0044 */
[----:B------:R1:W-:Y:S02]  /*13b40*/  STG.E.64 desc[UR8][R68.64], R70 ;  /* 0x0000004644007986 */ /* 0x0003e4000c101b08 */
.L_x_3624:
[----:B------:R-:W-:Y:S02]  /*13b50*/  IMAD.MOV.U32 R114, RZ, RZ, R116 ;  /* 0x000000ffff727224 */ /* 0x000fe400078e0074 */
[----:B------:R-:W-:-:S07]  /*13b60*/  VIADD R115, R115, 0x80 ;  /* 0x0000008073737836 */ /* 0x000fce0000000000 */
.L_x_3501:
[----:B------:R-:W-:Y:S05]  /*13b70*/  BSYNC.RECONVERGENT B0 ;  /* 0x0000000000007941 */ /* 0x000fea0003800200 */
.L_x_3500:
        /* <DEDUP_REMOVED lines=37> */
.L_x_3630:
        /* <DEDUP_REMOVED lines=13> */
.L_x_3632:
[----:B------:R-:W-:Y:S05]  /*13ea0*/  BSYNC.RECONVERGENT B2 ;  /* 0x0000000000027941 */ /* 0x000fea0003800200 */
.L_x_3631:
        /* <DEDUP_REMOVED lines=57> */
.L_x_3629:
[----:B------:R-:W-:Y:S05]  /*14240*/  BSYNC.RECONVERGENT B1 ;  /* 0x0000000000017941 */ /* 0x000fea0003800200 */
.L_x_3628:
        /* <DEDUP_REMOVED lines=9> */
[----:B------:R-:W-:Y:S01]  /*142e0*/  FFMA.FTZ R7, R2, R121, 1.1641532182693481445e-10 ;  /* 0x2f00000002077423 */ /* 0x000fe20000010079 */
[----:B0-----:R-:W-:-:S04]  /*142f0*/  FMUL.FTZ R2, R6, R123 ;  /* 0x0000007b06027220 */ /* 0x001fc80000410000 */
[----:B-1----:R-:W-:Y:S01]  /*14300*/  FSETP.GTU.FTZ.AND P3, PT, R7, R122, PT ;  /* 0x0000007a0700720b */ /* 0x002fe20003f7c000 */
        /* <DEDUP_REMOVED lines=13> */
.L_x_3635:
        /* <DEDUP_REMOVED lines=13> */
.L_x_3637:
[----:B------:R-:W-:Y:S05]  /*144b0*/  BSYNC.RECONVERGENT B2 ;  /* 0x0000000000027941 */ /* 0x000fea0003800200 */
.L_x_3636:
        /* <DEDUP_REMOVED lines=58> */
.L_x_3634:
[----:B------:R-:W-:Y:S05]  /*14860*/  BSYNC.RECONVERGENT B1 ;  /* 0x0000000000017941 */ /* 0x000fea0003800200 */
.L_x_3633:
        /* <DEDUP_REMOVED lines=25> */
.L_x_3640:
        /* <DEDUP_REMOVED lines=13> */
.L_x_3642:
[----:B------:R-:W-:Y:S05]  /*14ad0*/  BSYNC.RECONVERGENT B2 ;  /* 0x0000000000027941 */ /* 0x000fea0003800200 */
.L_x_3641:
        /* <DEDUP_REMOVED lines=58> */
.L_x_3639:
[----:B------:R-:W-:Y:S05]  /*14e80*/  BSYNC.RECONVERGENT B1 ;  /* 0x0000000000017941 */ /* 0x000fea0003800200 */
.L_x_3638:
[----:B------:R-:W-:Y:S01]  /*14e90*/  I2FP.F32.U32 R2, R2 ;  /* 0x0000000200027245 */ /* 0x000fe20000201000 */
[----:B------:R-:W-:Y:S01]  /*14ea0*/  HADD2.F32 R68, -RZ, R68.H1_H1 ;  /* 0x30000044ff447230 */ /* 0x000fe20000004100 */
[----:B------:R-:W-:Y:S01]  /*14eb0*/  LOP3.LUT R78, R78, 0xfffffff7, RZ, 0xc0, !PT ;  /* 0xfffffff74e4e7812 */ /* 0x000fe200078ec0ff */
[----:B------:R-:W-:Y:S01]  /*14ec0*/  BSSY.RECONVERGENT B1, `(.L_x_3643) ;  /* 0x000005b000017945 */ /* 0x000fe20003800200 */
[----:B------:R-:W-:Y:S02]  /*14ed0*/  HFMA2 R11, -RZ, RZ, 0, 1.1920928955078125e-07 ;  /* 0x00000002ff0b7431 */ /* 0x000fe400000001ff */
        /* <DEDUP_REMOVED lines=17> */
.L_x_3645:
        /* <DEDUP_REMOVED lines=13> */
.L_x_3647:
[----:B------:R-:W-:Y:S05]  /*150c0*/  BSYNC.RECONVERGENT B2 ;  /* 0x0000000000027941 */ /* 0x000fea0003800200 */
.L_x_3646:
        /* <DEDUP_REMOVED lines=58> */
.L_x_3644:
[----:B------:R-:W-:Y:S05]  /*15470*/  BSYNC.RECONVERGENT B1 ;  /* 0x0000000000017941 */ /* 0x000fea0003800200 */
.L_x_3643:
        /* <DEDUP_REMOVED lines=25> */
.L_x_3650:
        /* <DEDUP_REMOVED lines=13> */
.L_x_3652:
[----:B------:R-:W-:Y:S05]  /*156e0*/  BSYNC.RECONVERGENT B2 ;  /* 0x0000000000027941 */ /* 0x000fea0003800200 */
.L_x_3651:
[----:B------:R-:W-:Y:S01]  /*156f0*/  LOP3.LUT R8, R0, R19, R119, 0x96, !PT ;  /* 0x0000001300087212 */ /* 0x000fe200078e9677 */
[----:B------:R-:W-:-:S04]  /*15700*/  IMAD.WIDE.U32 R10, R77, -0x326172a9, RZ ;  /* 0xcd9e8d574d0a7825 */ /* 0x000fc800078e00ff */
[----:B------:R-:W-:Y:S01]  /*15710*/  VIADD R19, R118, 0x9e3779b9 ;  /* 0x9e3779b976137836 */ /* 0x000fe20000000000 */
[----:B------:R-:W-:Y:S01]  /*15720*/  LOP3.LUT R11, R75, R11, R118, 0x96, !PT ;  /* 0x0000000b4b0b7212 */ /* 0x000fe200078e9676 */
[----:B------:R-:W-:-:S04]  /*15730*/  IMAD.WIDE.U32 R8, R8, -0x326172a9, RZ ;  /* 0xcd9e8d5708087825 */ /* 0x000fc800078e00ff */
[----:B------:R-:W-:Y:S01]  /*15740*/  IMAD.MOV.U32 R12, RZ, RZ, RZ ;  /* 0x000000ffff0c7224 */ /* 0x000fe200078e00ff */
        /* <DEDUP_REMOVED lines=52> */
.L_x_3649:
[----:B------:R-:W-:Y:S05]  /*15a90*/  BSYNC.RECONVERGENT B1 ;  /* 0x0000000000017941 */ /* 0x000fea0003800200 */
.L_x_3648:
        /* <DEDUP_REMOVED lines=22> */
.L_x_3655:
        /* <DEDUP_REMOVED lines=13> */
.L_x_3657:
[----:B------:R-:W-:Y:S05]  /*15cd0*/  BSYNC.RECONVERGENT B2 ;  /* 0x0000000000027941 */ /* 0x000fea0003800200 */
.L_x_3656:
        /* <DEDUP_REMOVED lines=58> */
.L_x_3654:
[----:B------:R-:W-:Y:S05]  /*16080*/  BSYNC.RECONVERGENT B1 ;  /* 0x0000000000017941 */ /* 0x000fea0003800200 */
.L_x_3653:
        /* <DEDUP_REMOVED lines=25> */
.L_x_3660:
        /* <DEDUP_REMOVED lines=13> */
.L_x_3662:
[----:B------:R-:W-:Y:S05]  /*162f0*/  BSYNC.RECONVERGENT B2 ;  /* 0x0000000000027941 */ /* 0x000fea0003800200 */
.L_x_3661:
[----:B------:R-:W-:Y:S01]  /*16300*/  LOP3.LUT R18, R0, R125, R119, 0x96, !PT ;  /* 0x0000007d00127212 */ /* 0x000fe200078e9677 */
[----:B------:R-:W-:Y:S01]  /*16310*/  IMAD.WIDE.U32 R10, R77, -0x326172a9, RZ ;  /* 0xcd9e8d574d0a7825 */ /* 0x000fe200078e00ff */
[----:B------:R-:W-:-:S03]  /*16320*/  IADD3 R9, PT, PT, R118, -0x61c88647, RZ ;  /* 0x9e3779b976097810 */ /* 0x000fc60007ffe0ff */
[----:B------:R-:W-:Y:S02]  /*16330*/  HFMA2 R12, -RZ, RZ, 0, 0 ;  /* 0x00000000ff0c7431 */ /* 0x000fe400000001ff */
        /* <DEDUP_REMOVED lines=54> */
.L_x_3659:
[----:B------:R-:W-:Y:S05]  /*166a0*/  BSYNC.RECONVERGENT B1 ;  /* 0x0000000000017941 */ /* 0x000fea0003800200 */
.L_x_3658:
        /* <DEDUP_REMOVED lines=22> */
.L_x_3665:
        /* <DEDUP_REMOVED lines=13> */
.L_x_3667:
[----:B------:R-:W-:Y:S05]  /*168e0*/  BSYNC.RECONVERGENT B2 ;  /* 0x0000000000027941 */ /* 0x000fea0003800200 */
.L_x_3666:
        /* <DEDUP_REMOVED lines=58> */
.L_x_3664:
[----:B------:R-:W-:Y:S05]  /*16c90*/  BSYNC.RECONVERGENT B1 ;  /* 0x0000000000017941 */ /* 0x000fea0003800200 */
.L_x_3663:
        /* <DEDUP_REMOVED lines=25> */
.L_x_3670:
        /* <DEDUP_REMOVED lines=13> */
.L_x_3672:
[----:B------:R-:W-:Y:S05]  /*16f00*/  BSYNC.RECONVERGENT B2 ;  /* 0x0000000000027941 */ /* 0x000fea0003800200 */
.L_x_3671:
        /* <DEDUP_REMOVED lines=58> */
.L_x_3669:
[----:B------:R-:W-:Y:S05]  /*172b0*/  BSYNC.RECONVERGENT B1 ;  /* 0x0000000000017941 */ /* 0x000fea0003800200 */
.L_x_3668:
        /* <DEDUP_REMOVED lines=20> */
.L_x_3675:
        /* <DEDUP_REMOVED lines=13> */
.L_x_3677:
[----:B------:R-:W-:Y:S05]  /*174d0*/  BSYNC.RECONVERGENT B2 ;  /* 0x0000000000027941 */ /* 0x000fea0003800200 */
.L_x_3676:
        /* <DEDUP_REMOVED lines=58> */
.L_x_3674:
[----:B------:R-:W-:Y:S05]  /*17880*/  BSYNC.RECONVERGENT B1 ;  /* 0x0000000000017941 */ /* 0x000fea0003800200 */
.L_x_3673:
[----:B------:R-:W-:Y:S01]  /*17890*/  I2FP.F32.U32 R10, R11 ;  /* 0x0000000b000a7245 */ /* 0x000fe20000201000 */
[----:B------:R-:W-:Y:S01]  /*178a0*/  BSSY.RECONVERGENT B1, `(.L_x_3678) ;  /* 0x0000060000017945 */ /* 0x000fe20003800200 */
[----:B------:R-:W-:-:S03]  /*178b0*/  HFMA2 R103, -RZ, RZ, 0, 1.1920928955078125e-07 ;  /* 0x00000002ff677431 */ /* 0x000fc600000001ff */
[----:B------:R-:W-:Y:S01]  /*178c0*/  FFMA.FTZ R11, R10, R121, 1.1641532182693481445e-10 ;  /* 0x2f0000000a0b7423 */ /* 0x000fe20000010079 */
[----:B------:R-:W-:-:S04]  /*178d0*/  HADD2.F32 R10, -RZ, R26.H0_H0 ;  /* 0x2000001aff0a7230 */ /* 0x000fc80000004100 */
[----:B------:R-:W-:Y:S01]  /*178e0*/  FSETP.GTU.FTZ.AND P3, PT, R11, R122, PT ;  /* 0x0000007a0b00720b */ /* 0x000fe20003f7c000 */
[----:B------:R-:W-:-:S05]  /*178f0*/  FMUL.FTZ R10, R10, R123 ;  /* 0x0000007b0a0a7220 */ /* 0x000fca0000410000 */
        /* <DEDUP_REMOVED lines=18> */
.L_x_3680:
        /* <DEDUP_REMOVED lines=13> */
.L_x_3682:
[----:B------:R-:W-:Y:S05]  /*17af0*/  BSYNC.RECONVERGENT B2 ;  /* 0x0000000000027941 */ /* 0x000fea0003800200 */
.L_x_3681:
        /* <DEDUP_REMOVED lines=58> */
.L_x_3679:
[----:B------:R-:W-:Y:S05]  /*17ea0*/  BSYNC.RECONVERGENT B1 ;  /* 0x0000000000017941 */ /* 0x000fea0003800200 */
.L_x_3678:
[----:B------:R-:W-:Y:S01]  /*17eb0*/  I2FP.F32.U32 R2, R2 ;  /* 0x0000000200027245 */ /* 0x000fe20000201000 */
[----:B------:R-:W-:Y:S01]  /*17ec0*/  HADD2.F32 R70, -RZ, R70.H1_H1 ;  /* 0x30000046ff467230 */ /* 0x000fe20000004100 */
[----:B------:R-:W-:Y:S01]  /*17ed0*/  ISETP.NE.AND P4, PT, R103, 0x1, PT ;  /* 0x000000016700780c */ /* 0x000fe20003f85270 */
[----:B------:R-:W-:Y:S01]  /*17ee0*/  BSSY.RECONVERGENT B1, `(.L_x_3683) ;  /* 0x0000059000017945 */ /* 0x000fe20003800200 */
[----:B------:R-:W-:Y:S02]  /*17ef0*/  IMAD.MOV.U32 R104, RZ, RZ, 0x2 ;  /* 0x00000002ff687424 */ /* 0x000fe400078e00ff */
[----:B------:R-:W-:Y:S01]  /*17f00*/  FFMA.FTZ R11, R2, R121, 1.1641532182693481445e-10 ;  /* 0x2f000000020b7423 */ /* 0x000fe20000010079 */
[----:B------:R-:W-:-:S04]  /*17f10*/  FMUL.FTZ R2, R70, R123 ;  /* 0x0000007b46027220 */ /* 0x000fc80000410000 */
[----:B------:R-:W-:Y:S02]  /*17f20*/  FSETP.GTU.FTZ.AND P3, PT, R11, R122, PT ;  /* 0x0000007a0b00720b */ /* 0x000fe40003f7c000 */
        /* <DEDUP_REMOVED lines=12> */
.L_x_3685:
        /* <DEDUP_REMOVED lines=13> */
.L_x_3687:
[----:B------:R-:W-:Y:S05]  /*180c0*/  BSYNC.RECONVERGENT B2 ;  /* 0x0000000000027941 */ /* 0x000fea0003800200 */
.L_x_3686:
        /* <DEDUP_REMOVED lines=58> */
.L_x_3684:
[----:B------:R-:W-:Y:S05]  /*18470*/  BSYNC.RECONVERGENT B1 ;  /* 0x0000000000017941 */ /* 0x000fea0003800200 */
.L_x_3683:
[----:B------:R-:W-:Y:S01]  /*18480*/  I2FP.F32.U32 R12, R11 ;  /* 0x0000000b000c7245 */ /* 0x000fe20000201000 */
[----:B------:R-:W-:Y:S01]  /*18490*/  BSSY.RECONVERGENT B1, `(.L_x_3688) ;  /* 0x0000060000017945 */ /* 0x000fe20003800200 */
[----:B------:R-:W-:-:S03]  /*184a0*/  MOV R117, 0x2 ;  /* 0x0000000200757802 */ /* 0x000fc60000000f00 */
[----:B------:R-:W-:Y:S01]  /*184b0*/  FFMA.FTZ R11, R12, R121, 1.1641532182693481445e-10 ;  /* 0x2f0000000c0b7423 */ /* 0x000fe20000010079 */
[----:B------:R-:W-:-:S04]  /*184c0*/  HADD2.F32 R12, -RZ, R26.H1_H1 ;  /* 0x3000001aff0c7230 */ /* 0x000fc80000004100 */
[----:B------:R-:W-:Y:S01]  /*184d0*/  FSETP.GTU.FTZ.AND P4, PT, R11, R122, PT ;  /* 0x0000007a0b00720b */ /* 0x000fe20003f9c000 */
[----:B------:R-:W-:-:S03]  /*184e0*/  FMUL.FTZ R12, R12, R123 ;  /* 0x0000007b0c0c7220 */ /* 0x000fc60000410000 */
[----:B------:R-:W-:Y:S02]  /*184f0*/  SEL R11, RZ, 0x1, P4 ;  /* 0x00000001ff0b7807 */ /* 0x000fe40002000000 */
[----:B------:R-:W-:Y:S02]  /*18500*/  FSEL R103, R12, RZ, !P4 ;  /* 0x000000ff0c677208 */ /* 0x000fe40006000000 */
[----:B------:R-:W-:-:S03]  /*18510*/  ISETP.NE.AND P4, PT, R104, 0x1, PT ;  /* 0x000000016800780c */ /* 0x000fc60003f85270 */
        /* <DEDUP_REMOVED lines=15> */
.L_x_3690:
        /* <DEDUP_REMOVED lines=13> */
.L_x_3692:
[----:B------:R-:W-:Y:S05]  /*186e0*/  BSYNC.RECONVERGENT B2 ;  /* 0x0000000000027941 */ /* 0x000fea0003800200 */
.L_x_3691:
[----:B------:R-:W-:Y:S01]  /*186f0*/  LOP3.LUT R18, R0, R129, R119, 0x96, !PT ;  /* 0x0000008100127212 */ /* 0x000fe200078e9677 */
[----:B------:R-:W-:Y:S01]  /*18700*/  IMAD.WIDE.U32 R126, R77, -0x326172a9, RZ ;  /* 0xcd9e8d574d7e7825 */ /* 0x000fe200078e00ff */
[----:B------:R-:W-:-:S03]  /*18710*/  IADD3 R117, PT, PT, R118, 0x3c6ef372, RZ ;  /* 0x3c6ef37276757810 */ /* 0x000fc60007ffe0ff */
        /* <DEDUP_REMOVED lines=22> */
[----:B------:R-:W-:Y:S01]  /*18880*/  IMAD.WIDE.U32 R18, R19, -0x2daee0ad, RZ ;  /* 0xd2511f5313127825 */ /* 0x000fe200078e00ff */
[----:B------:R-:W-:-:S04]  /*18890*/  IADD3 R117, PT, PT, R119, -0x126145ec, RZ ;  /* 0xed9eba1477757810 */ /* 0x000fc80007ffe0ff */
        /* <DEDUP_REMOVED lines=16> */
[C---:B------:R-:W-:Y:S01]  /*189a0*/  VIADD R117, R118.reuse, 0x8ff34781 ;  /* 0x8ff3478176757836 */ /* 0x040fe20000000000 */
        /* <DEDUP_REMOVED lines=9> */
[----:B------:R-:W-:Y:S01]  /*18a40*/  IMAD.WIDE.U32 R126, R127, -0x2daee0ad, RZ ;  /* 0xd2511f537f7e7825 */ /* 0x000fe200078e00ff */
[----:B------:R-:W-:-:S04]  /*18a50*/  IADD3 R117, PT, PT, R119, -0x695add53, RZ ;  /* 0x96a522ad77757810 */ /* 0x000fc80007ffe0ff */
[----:B------:R-:W-:Y:S01]  /*18a60*/  LOP3.LUT R72, R117, R128, R127, 0x96, !PT ;  /* 0x0000008075487212 */ /* 0x000fe200078e967f */
[----:B------:R-:W-:Y:S01]  /*18a70*/  IMAD.MOV.U32 R117, RZ, RZ, RZ ;  /* 0x000000ffff757224 */ /* 0x000fe200078e00ff */
[----:B------:R-:W-:-:S07]  /*18a80*/  MOV R116, R126 ;  /* 0x0000007e00747202 */ /* 0x000fce0000000f00 */
.L_x_3689:
[----:B------:R-:W-:Y:S05]  /*18a90*/  BSYNC.RECONVERGENT B1 ;  /* 0x0000000000017941 */ /* 0x000fea0003800200 */
.L_x_3688:
[----:B------:R-:W-:Y:S01]  /*18aa0*/  I2FP.F32.U32 R2, R2 ;  /* 0x0000000200027245 */ /* 0x000fe20000201000 */
[----:B------:R-:W-:Y:S01]  /*18ab0*/  BSSY.RECONVERGENT B1, `(.L_x_3693) ;  /* 0x000005b000017945 */ /* 0x000fe20003800200 */
[----:B------:R-:W-:Y:S01]  /*18ac0*/  ISETP.NE.AND P5, PT, R117, 0x1, PT ;  /* 0x000000017500780c */ /* 0x000fe20003fa5270 */
[----:B------:R-:W-:Y:S02]  /*18ad0*/  HFMA2 R126, -RZ, RZ, 0, 1.1920928955078125e-07 ;  /* 0x00000002ff7e7431 */ /* 0x000fe400000001ff */
[----:B------:R-:W-:Y:S02]  /*18ae0*/  IMAD.MOV.U32 R12, RZ, RZ, R18 ;  /* 0x000000ffff0c7224 */ /* 0x000fe400078e0012 */
[----:B------:R-:W-:Y:S01]  /*18af0*/  FFMA.FTZ R125, R2, R121, 1.1641532182693481445e-10 ;  /* 0x2f000000027d7423 */ /* 0x000fe20000010079 */
[----:B------:R-:W-:-:S04]  /*18b00*/  HADD2.F32 R2, -RZ, R71.H0_H0 ;  /* 0x20000047ff027230 */ /* 0x000fc80000004100 */
        /* <DEDUP_REMOVED lines=13> */
.L_x_3695:
        /* <DEDUP_REMOVED lines=13> */
.L_x_3697:
[----:B------:R-:W-:Y:S05]  /*18cb0*/  BSYNC.RECONVERGENT B2 ;  /* 0x0000000000027941 */ /* 0x000fea0003800200 */
.L_x_3696:
[----:B------:R-:W-:Y:S01]  /*18cc0*/  LOP3.LUT R18, R0, R133, R119, 0x96, !PT ;  /* 0x0000008500127212 */ /* 0x000fe200078e9677 */
[----:B------:R-:W-:Y:S01]  /*18cd0*/  IMAD.WIDE.U32 R130, R77, -0x326172a9, RZ ;  /* 0xcd9e8d574d827825 */ /* 0x000fe200078e00ff */
[C---:B------:R-:W-:Y:S02]  /*18ce0*/  IADD3 R12, PT, PT, R119.reuse, 0x32370b8f, RZ ;  /* 0x32370b8f770c7810 */ /* 0x040fe40007ffe0ff */
[----:B------:R-:W-:Y:S01]  /*18cf0*/  IADD3 R72, PT, PT, R119, -0x695add53, RZ ;  /* 0x96a522ad77487810 */ /* 0x000fe20007ffe0ff */
[----:B------:R-:W-:Y:S01]  /*18d00*/  VIADD R128, R118, 0x9e3779b9 ;  /* 0x9e3779b976807836 */ /* 0x000fe20000000000 */
[----:B------:R-:W-:Y:S01]  /*18d10*/  LOP3.LUT R126, R75, R131, R118, 0x96, !PT ;  /* 0x000000834b7e7212 */ /* 0x000fe200078e9676 */
[----:B------:R-:W-:-:S04]  /*18d20*/  IMAD.WIDE.U32 R18, R18, -0x326172a9, RZ ;  /* 0xcd9e8d5712127825 */ /* 0x000fc800078e00ff */
[----:B------:R-:W-:Y:S01]  /*18d30*/  IMAD.WIDE.U32 R126, R126, -0x2daee0ad, RZ ;  /* 0xd2511f537e7e7825 */ /* 0x000fe200078e00ff */
[----:B------:R-:W-:Y:S02]  /*18d40*/  LOP3.LUT R128, R128, R130, R19, 0x96, !PT ;  /* 0x0000008280807212 */ /* 0x000fe400078e9613 */
[----:B------:R-:W-:-:S03]  /*18d50*/  IADD3 R130, PT, PT, R119, -0x4498517b, RZ ;  /* 0xbb67ae8577827810 */ /* 0x000fc60007ffe0ff */
[----:B------:R-:W-:Y:S01]  /*18d60*/  IMAD.WIDE.U32 R128, R128, -0x2daee0ad, RZ ;  /* 0xd2511f5380807825 */ /* 0x000fe200078e00ff */
[----:B------:R-:W-:-:S03]  /*18d70*/  LOP3.LUT R130, R130, R132, R127, 0x96, !PT ;  /* 0x0000008482827212 */ /* 0x000fc600078e967f */
[----:B------:R-:W-:Y:S02]  /*18d80*/  VIADD R132, R119, 0x76cf5d0a ;  /* 0x76cf5d0a77847836 */ /* 0x000fe40000000000 */
[----:B------:R-:W-:-:S03]  /*18d90*/  IMAD.WIDE.U32 R130, R130, -0x326172a9, RZ ;  /* 0xcd9e8d5782827825 */ /* 0x000fc600078e00ff */
[----:B------:R-:W-:Y:S02]  /*18da0*/  LOP3.LUT R132, R132, R126, R129, 0x96, !PT ;  /* 0x0000007e84847212 */ /* 0x000fe400078e9681 */
        /* <DEDUP_REMOVED lines=10> */
[----:B------:R-:W-:-:S04]  /*18e50*/  IADD3 R12, PT, PT, R119, -0x126145ec, RZ ;  /* 0xed9eba14770c7810 */ /* 0x000fc80007ffe0ff */
        /* <DEDUP_REMOVED lines=27> */
[----:B------:R-:W-:-:S03]  /*19010*/  LOP3.LUT R19, R12, R130, R19, 0x96, !PT ;  /* 0x000000820c137212 */ /* 0x000fc600078e9613 */
[----:B------:R-:W-:Y:S01]  /*19020*/  IMAD.MOV.U32 R12, RZ, RZ, R116 ;  /* 0x000000ffff0c7224 */ /* 0x000fe200078e0074 */
[----:B------:R-:W-:Y:S01]  /*19030*/  MOV R116, R126 ;  /* 0x0000007e00747202 */ /* 0x000fe20000000f00 */
[----:B------:R-:W-:Y:S01]  /*19040*/  IMAD.MOV.U32 R126, RZ, RZ, RZ ;  /* 0x000000ffff7e7224 */ /* 0x000fe200078e00ff */
[----:B------:R-:W-:-:S07]  /*19050*/  LOP3.LUT R72, R72, R128, R127, 0x96, !PT ;  /* 0x0000008048487212 */ /* 0x000fce00078e967f */
.L_x_3694:
[----:B------:R-:W-:Y:S05]  /*19060*/  BSYNC.RECONVERGENT B1 ;  /* 0x0000000000017941 */ /* 0x000fea0003800200 */
.L_x_3693:
[----:B------:R-:W-:Y:S01]  /*19070*/  I2FP.F32.U32 R12, R12 ;  /* 0x0000000c000c7245 */ /* 0x000fe20000201000 */
[----:B------:R-:W-:Y:S01]  /*19080*/  BSSY.RECONVERGENT B1, `(.L_x_3698) ;  /* 0x0000060000017945 */ /* 0x000fe20003800200 */
[----:B------:R-:W-:-:S03]  /*19090*/  IMAD.MOV.U32 R125, RZ, RZ, 0x2 ;  /* 0x00000002ff7d7424 */ /* 0x000fc600078e00ff */
        /* <DEDUP_REMOVED lines=22> */
.L_x_3700:
        /* <DEDUP_REMOVED lines=13> */
.L_x_3702:
[----:B------:R-:W-:Y:S05]  /*192d0*/  BSYNC.RECONVERGENT B2 ;  /* 0x0000000000027941 */ /* 0x000fea0003800200 */
.L_x_3701:
        /* <DEDUP_REMOVED lines=18> */
[----:B------:R-:W-:Y:S02]  /*19400*/  LOP3.LUT R130, R130, R126, R129, 0x96, !PT ;  /* 0x0000007e82827212 */ /* 0x000fe400078e9681 */
[----:B------:R-:W-:-:S03]  /*19410*/  IADD3 R126, PT, PT, R118, -0x255992d5, RZ ;  /* 0xdaa66d2b767e7810 */ /* 0x000fc60007ffe0ff */
[----:B------:R-:W-:Y:S01]  /*19420*/  IMAD.WIDE.U32 R130, R130, -0x2daee0ad, RZ ;  /* 0xd2511f5382827825 */ /* 0x000fe200078e00ff */
[----:B------:R-:W-:Y:S02]  /*19430*/  LOP3.LUT R126, R126, R128, R133, 0x96, !PT ;  /* 0x000000807e7e7212 */ /* 0x000fe400078e9685 */
[----:B------:R-:W-:Y:S02]  /*19440*/  IADD3 R128, PT, PT, R118, 0x78dde6e4, RZ ;  /* 0x78dde6e476807810 */ /* 0x000fe40007ffe0ff */
[----:B------:R-:W-:Y:S01]  /*19450*/  LOP3.LUT R2, R2, R18, R131, 0x96, !PT ;  /* 0x0000001202027212 */ /* 0x000fe200078e9683 */
[----:B------:R-:W-:-:S04]  /*19460*/  IMAD.WIDE.U32 R126, R126, -0x2daee0ad, RZ ;  /* 0xd2511f537e7e7825 */ /* 0x000fc800078e00ff */
[----:B------:R-:W-:-:S04]  /*19470*/  IMAD.WIDE.U32 R18, R2, -0x326172a9, RZ ;  /* 0xcd9e8d5702127825 */ /* 0x000fc800078e00ff */
[----:B------:R-:W-:Y:S01]  /*19480*/  VIADD R2, R119, 0xed9eba14 ;  /* 0xed9eba1477027836 */ /* 0x000fe20000000000 */
        /* <DEDUP_REMOVED lines=28> */
[----:B------:R-:W-:Y:S01]  /*19650*/  MOV R2, R116 ;  /* 0x0000007400027202 */ /* 0x000fe20000000f00 */
[----:B------:R-:W-:Y:S01]  /*19660*/  IMAD.MOV.U32 R116, RZ, RZ, R126 ;  /* 0x000000ffff747224 */ /* 0x000fe200078e007e */
[----:B------:R-:W-:-:S07]  /*19670*/  LOP3.LUT R72, R72, R128, R127, 0x96, !PT ;  /* 0x0000008048487212 */ /* 0x000fce00078e967f */
.L_x_3699:
[----:B------:R-:W-:Y:S05]  /*19680*/  BSYNC.RECONVERGENT B1 ;  /* 0x0000000000017941 */ /* 0x000fea0003800200 */
.L_x_3698:
[----:B------:R-:W-:Y:S01]  /*19690*/  I2FP.F32.U32 R2, R2 ;  /* 0x0000000200027245 */ /* 0x000fe20000201000 */
[----:B------:R-:W-:Y:S01]  /*196a0*/  HADD2.F32 R126, -RZ, R71.H1_H1 ;  /* 0x30000047ff7e7230 */ /* 0x000fe20000004100 */
[----:B------:R-:W-:Y:S01]  /*196b0*/  ISETP.NE.AND P6, PT, R125, 0x1, PT ;  /* 0x000000017d00780c */ /* 0x000fe20003fc5270 */
[----:B------:R-:W-:Y:S02]  /*196c0*/  BSSY.RECONVERGENT B1, `(.L_x_3703) ;  /* 0x000005c000017945 */ /* 0x000fe40003800200 */
[----:B------:R-:W-:Y:S01]  /*196d0*/  FFMA.FTZ R71, R2, R121, 1.1641532182693481445e-10 ;  /* 0x2f00000002477423 */ /* 0x000fe20000010079 */
[----:B------:R-:W-:Y:S01]  /*196e0*/  FMUL.FTZ R126, R126, R123 ;  /* 0x0000007b7e7e7220 */ /* 0x000fe20000410000 */
[----:B------:R-:W-:-:S03]  /*196f0*/  IMAD.MOV.U32 R2, RZ, RZ, 0x2 ;  /* 0x00000002ff027424 */ /* 0x000fc600078e00ff */
        /* <DEDUP_REMOVED lines=13> */
.L_x_3705:
        /* <DEDUP_REMOVED lines=15> */
.L_x_3707:
[----:B------:R-:W-:Y:S05]  /*198c0*/  BSYNC.RECONVERGENT B2 ;  /* 0x0000000000027941 */ /* 0x000fea0003800200 */
.L_x_3706:
        /* <DEDUP_REMOVED lines=20> */
[----:B------:R-:W-:-:S04]  /*19a10*/  LOP3.LUT R126, R126, R132, R131, 0x96, !PT ;  /* 0x000000847e7e7212 */ /* 0x000fc800078e9683 */
[----:B------:R-:W-:Y:S01]  /*19a20*/  LOP3.LUT R2, R2, R18, R129, 0x96, !PT ;  /* 0x0000001202027212 */ /* 0x000fe200078e9681 */
[----:B------:R-:W-:-:S04]  /*19a30*/  IMAD.WIDE.U32 R126, R126, -0x2daee0ad, RZ ;  /* 0xd2511f537e7e7825 */ /* 0x000fc800078e00ff */
[----:B------:R-:W-:Y:S01]  /*19a40*/  IMAD.WIDE.U32 R18, R2, -0x326172a9, RZ ;  /* 0xcd9e8d5702127825 */ /* 0x000fe200078e00ff */
[----:B------:R-:W-:-:S04]  /*19a50*/  IADD3 R2, PT, PT, R118, 0x78dde6e4, RZ ;  /* 0x78dde6e476027810 */ /* 0x000fc80007ffe0ff */
[----:B------:R-:W-:Y:S01]  /*19a60*/  LOP3.LUT R2, R2, R130, R19, 0x96, !PT ;  /* 0x0000008202027212 */ /* 0x000fe200078e9613 */
[----:B------:R-:W-:-:S04]  /*19a70*/  VIADD R19, R119, 0xed9eba14 ;  /* 0xed9eba1477137836 */ /* 0x000fc80000000000 */
[----:B------:R-:W-:Y:S01]  /*19a80*/  IMAD.WIDE.U32 R130, R2, -0x2daee0ad, RZ ;  /* 0xd2511f5302827825 */ /* 0x000fe200078e00ff */
[----:B------:R-:W-:-:S03]  /*19a90*/  LOP3.LUT R19, R19, R128, R127, 0x96, !PT ;  /* 0x0000008013137212 */ /* 0x000fc600078e967f */
[C---:B------:R-:W-:Y:S01]  /*19aa0*/  VIADD R2, R118.reuse, 0xb54cda56 ;  /* 0xb54cda5676027836 */ /* 0x040fe20000000000 */
[----:B------:R-:W-:Y:S01]  /*19ab0*/  LOP3.LUT R126, R13, R126, R131, 0x96, !PT ;  /* 0x0000007e0d7e7212 */ /* 0x000fe200078e9683 */
[----:B------:R-:W-:Y:S01]  /*19ac0*/  IMAD.WIDE.U32 R128, R19, -0x326172a9, RZ ;  /* 0xcd9e8d5713807825 */ /* 0x000fe200078e00ff */
[----:B------:R-:W-:Y:S02]  /*19ad0*/  IADD3 R19, PT, PT, R118, 0x1715609d, RZ ;  /* 0x1715609d76137810 */ /* 0x000fe40007ffe0ff */
[----:B------:R-:W-:Y:S01]  /*19ae0*/  IADD3 R13, PT, PT, R119, 0x646e171e, RZ ;  /* 0x646e171e770d7810 */ /* 0x000fe20007ffe0ff */
[----:B------:R-:W-:Y:S01]  /*19af0*/  IMAD.WIDE.U32 R126, R126, -0x326172a9, RZ ;  /* 0xcd9e8d577e7e7825 */ /* 0x000fe200078e00ff */
[----:B------:R-:W-:-:S04]  /*19b00*/  LOP3.LUT R19, R19, R18, R129, 0x96, !PT ;  /* 0x0000001213137212 */ /* 0x000fc800078e9681 */
[----:B------:R-:W-:Y:S01]  /*19b10*/  LOP3.LUT R2, R2, R128, R127, 0x96, !PT ;  /* 0x0000008002027212 */ /* 0x000fe200078e967f */
[----:B------:R-:W-:-:S05]  /*19b20*/  IMAD.WIDE.U32 R18, R19, -0x2daee0ad, RZ ;  /* 0xd2511f5313127825 */ /* 0x000fca00078e00ff */
[----:B------:R-:W-:-:S05]  /*19b30*/  LOP3.LUT R13, R13, R130, R19, 0x96, !PT ;  /* 0x000000820d0d7212 */ /* 0x000fca00078e9613 */
[----:B------:R-:W-:-:S04]  /*19b40*/  IMAD.WIDE.U32 R128, R13, -0x326172a9, RZ ;  /* 0xcd9e8d570d807825 */ /* 0x000fc800078e00ff */
[----:B------:R-:W-:-:S05]  /*19b50*/  VIADD R13, R118, 0x5384540f ;  /* 0x5384540f760d7836 */ /* 0x000fca0000000000 */
[----:B------:R-:W-:Y:S01]  /*19b60*/  LOP3.LUT R13, R13, R126, R129, 0x96, !PT ;  /* 0x0000007e0d0d7212 */ /* 0x000fe200078e9681 */
[----:B------:R-:W-:Y:S01]  /*19b70*/  IMAD.WIDE.U32 R126, R2, -0x2daee0ad, RZ ;  /* 0xd2511f53027e7825 */ /* 0x000fe200078e00ff */
[----:B------:R-:W-:-:S04]  /*19b80*/  IADD3 R2, PT, PT, R118, -0xe443238, RZ ;  /* 0xf1bbcdc876027810 */ /* 0x000fc80007ffe0ff */
        /* <DEDUP_REMOVED lines=11> */
[----:B------:R-:W-:Y:S02]  /*19c40*/  LOP3.LUT R19, R19, R18, R127, 0x96, !PT ;  /* 0x0000001213137212 */ /* 0x000fe400078e967f */
[----:B------:R-:W-:Y:S01]  /*19c50*/  MOV R18, R126 ;  /* 0x0000007e00127202 */ /* 0x000fe20000000f00 */
[----:B------:R-:W-:Y:S01]  /*19c60*/  IMAD.MOV.U32 R126, RZ, RZ, R116 ;  /* 0x000000ffff7e7224 */ /* 0x000fe200078e0074 */
[----:B------:R-:W-:-:S07]  /*19c70*/  MOV R116, R130 ;  /* 0x0000008200747202 */ /* 0x000fce0000000f00 */
.L_x_3704:
[----:B------:R-:W-:Y:S05]  /*19c80*/  BSYNC.RECONVERGENT B1 ;  /* 0x0000000000017941 */ /* 0x000fea0003800200 */
.L_x_3703:
[----:B------:R-:W-:Y:S02]  /*19c90*/  I2FP.F32.U32 R126, R126 ;  /* 0x0000007e007e7245 */ /* 0x000fe40000201000 */
[----:B------:R-:W-:Y:S02]  /*19ca0*/  PRMT R70, R124, 0x5410, R70 ;  /* 0x000054107c467816 */ /* 0x000fe40000000046 */
[----:B------:R-:W-:Y:S01]  /*19cb0*/  PRMT R69, R120, 0x5410, R69 ;  /* 0x0000541078457816 */ /* 0x000fe20000000045 */
[----:B------:R-:W-:Y:S01]  /*19cc0*/  FFMA.FTZ R121, R126, R121, 1.1641532182693481445e-10 ;  /* 0x2f0000007e797423 */ /* 0x000fe20000010079 */
[----:B------:R-:W-:Y:S01]  /*19cd0*/  HADD2.F32 R126, -RZ, R27.H1_H1 ;  /* 0x3000001bff7e7230 */ /* 0x000fe20000004100 */
[----:B------:R-:W-:-:S03]  /*19ce0*/  PRMT R68, R114, 0x5410, R68 ;  /* 0x0000541072447816 */ /* 0x000fc60000000044 */
[----:B------:R-:W-:Y:S01]  /*19cf0*/  FSETP.GTU.FTZ.AND P6, PT, R121, R122, PT ;  /* 0x0000007a7900720b */ /* 0x000fe20003fdc000 */
[----:B------:R-:W-:-:S03]  /*19d00*/  FMUL.FTZ R126, R126, R123 ;  /* 0x0000007b7e7e7220 */ /* 0x000fc60000410000 */
[----:B------:R-:W-:Y:S02]  /*19d10*/  SEL R13, RZ, 0x1, P6 ;  /* 0x00000001ff0d7807 */ /* 0x000fe40003000000 */
[----:B------:R-:W-:-:S05]  /*19d20*/  FSEL R122, R126, RZ, !P6 ;  /* 0x000000ff7e7a7208 */ /* 0x000fca0007000000 */
[----:B------:R-:W-:Y:S01]  /*19d30*/  FADD.FTZ R71, R71, R122 ;  /* 0x0000007a47477221 */ /* 0x000fe20000010000 */
[----:B------:R-:W-:-:S05]  /*19d40*/  @P1 HADD2.F32 R122, -RZ, R23.H1_H1 ;  /* 0x30000017ff7a1230 */ /* 0x000fca0000004100 */
[----:B------:R-:W-:Y:S01]  /*19d50*/  @P1 FADD.FTZ R111, R122, R71 ;  /* 0x000000477a6f1221 */ /* 0x000fe20000010000 */
[----:B------:R-:W-:-:S04]  /*19d60*/  @!P1 MOV R111, R71 ;  /* 0x00000047006f9202 */ /* 0x000fc80000000f00 */
[----:B------:R-:W-:-:S04]  /*19d70*/  F2FP.F16.F32.PACK_AB R71, RZ, R111 ;  /* 0x0000006fff47723e */ /* 0x000fc800000000ff */
[----:B------:R-:W-:Y:S01]  /*19d80*/  PRMT R71, R117, 0x5410, R71 ;  /* 0x0000541075477816 */ /* 0x000fe20000000047 */
[----:B------:R-:W-:Y:S06]  /*19d90*/  BRA `(.L_x_3708) ;  /* 0x0000003000847947 */ /* 0x000fec0003800000 */
.L_x_3627:
[----:B------:R-:W-:Y:S01]  /*19da0*/  ISETP.NE.AND P2, PT, R2, 0x1, PT ;  /* 0x000000010200780c */ /* 0x000fe20003f45270 */
[----:B------:R-:W-:Y:S01]  /*19db0*/  BSSY.RECONVERGENT B1, `(.L_x_3709) ;  /* 0x0000058000017945 */ /* 0x000fe20003800200 */
[----:B------:R-:W-:Y:S01]  /*19dc0*/  IMAD.MOV.U32 R83, RZ, RZ, 0x2 ;  /* 0x00000002ff537424 */ /* 0x000fe200078e00ff */
[----:B------:R-:W-:Y:S01]  /*19dd0*/  MOV R15, R18 ;  /* 0x00000012000f7202 */ /* 0x000fe20000000f00 */
[----:B0-----:R-:W-:-:S09]  /*19de0*/  IMAD.MOV.U32 R116, RZ, RZ, R114 ;  /* 0x000000ffff747224 */ /* 0x001fd200078e0072 */
        /* <DEDUP_REMOVED lines=11> */
.L_x_3711:
        /* <DEDUP_REMOVED lines=13> */
.L_x_3713:
[----:B------:R-:W-:Y:S05]  /*19f70*/  BSYNC.RECONVERGENT B2 ;  /* 0x0000000000027941 */ /* 0x000fea0003800200 */
.L_x_3712:
        /* <DEDUP_REMOVED lines=37> */
[----:B------:R-:W-:Y:S01]  /*1a1d0*/  LOP3.LUT R19, R19, R116, R123, 0x96, !PT ;  /* 0x0000007413137212 */ /* 0x000fe200078e967b */
[----:B------:R-:W-:Y:S01]  /*1a1e0*/  VIADD R83, R118, 0x5384540f ;  /* 0x5384540f76537836 */ /* 0x000fe20000000000 */
[----:B------:R-:W-:-:S03]  /*1a1f0*/  LOP3.LUT R15, R15, R18, R121, 0x96, !PT ;  /* 0x000000120f0f7212 */ /* 0x000fc600078e9679 */
[----:B------:R-:W-:-:S04]  /*1a200*/  IMAD.WIDE.U32 R18, R19, -0x326172a9, RZ ;  /* 0xcd9e8d5713127825 */ /* 0x000fc800078e00ff */
[----:B------:R-:W-:Y:S01]  /*1a210*/  IMAD.WIDE.U32 R116, R15, -0x2daee0ad, RZ ;  /* 0xd2511f530f747825 */ /* 0x000fe200078e00ff */
[----:B------:R-:W-:Y:S02]  /*1a220*/  IADD3 R15, PT, PT, R119, 0x1fd5c5a3, RZ ;  /* 0x1fd5c5a3770f7810 */ /* 0x000fe40007ffe0ff */
[----:B------:R-:W-:Y:S01]  /*1a230*/  LOP3.LUT R120, R83, R120, R19, 0x96, !PT ;  /* 0x0000007853787212 */ /* 0x000fe200078e9613 */
[----:B------:R-:W-:Y:S01]  /*1a240*/  VIADD R19, R119, 0xdb3d7428 ;  /* 0xdb3d742877137836 */ /* 0x000fe20000000000 */
[----:B------:R-:W-:Y:S01]  /*1a250*/  LOP3.LUT R122, R15, R122, R117, 0x96, !PT ;  /* 0x0000007a0f7a7212 */ /* 0x000fe200078e9675 */
[C---:B------:R-:W-:Y:S01]  /*1a260*/  VIADD R83, R118.reuse, 0x8ff34781 ;  /* 0x8ff3478176537836 */ /* 0x040fe20000000000 */
[----:B------:R-:W-:Y:S01]  /*1a270*/  IADD3 R15, PT, PT, R118, -0xe443238, RZ ;  /* 0xf1bbcdc8760f7810 */ /* 0x000fe20007ffe0ff */
[----:B------:R-:W-:-:S04]  /*1a280*/  IMAD.WIDE.U32 R120, R120, -0x2daee0ad, RZ ;  /* 0xd2511f5378787825 */ /* 0x000fc800078e00ff */
[----:B------:R-:W-:Y:S01]  /*1a290*/  IMAD.WIDE.U32 R122, R122, -0x326172a9, RZ ;  /* 0xcd9e8d577a7a7825 */ /* 0x000fe200078e00ff */
[----:B------:R-:W-:-:S04]  /*1a2a0*/  LOP3.LUT R19, R19, R116, R121, 0x96, !PT ;  /* 0x0000007413137212 */ /* 0x000fc800078e9679 */
[----:B------:R-:W-:Y:S01]  /*1a2b0*/  LOP3.LUT R15, R15, R18, R123, 0x96, !PT ;  /* 0x000000120f0f7212 */ /* 0x000fe200078e967b */
[----:B------:R-:W-:-:S04]  /*1a2c0*/  IMAD.WIDE.U32 R18, R19, -0x326172a9, RZ ;  /* 0xcd9e8d5713127825 */ /* 0x000fc800078e00ff */
[----:B------:R-:W-:Y:S01]  /*1a2d0*/  IMAD.WIDE.U32 R116, R15, -0x2daee0ad, RZ ;  /* 0xd2511f530f747825 */ /* 0x000fe200078e00ff */
[----:B------:R-:W-:Y:S02]  /*1a2e0*/  IADD3 R15, PT, PT, R119, -0x695add53, RZ ;  /* 0x96a522ad770f7810 */ /* 0x000fe40007ffe0ff */
[----:B------:R-:W-:Y:S01]  /*1a2f0*/  LOP3.LUT R19, R83, R122, R19, 0x96, !PT ;  /* 0x0000007a53137212 */ /* 0x000fe200078e9613 */
[----:B------:R-:W-:Y:S01]  /*1a300*/  HFMA2 R83, -RZ, RZ, 0, 0 ;  /* 0x00000000ff537431 */ /* 0x000fe200000001ff */
[----:B------:R-:W-:Y:S01]  /*1a310*/  LOP3.LUT R72, R15, R120, R117, 0x96, !PT ;  /* 0x000000780f487212 */ /* 0x000fe200078e9675 */
[----:B------:R-:W-:-:S07]  /*1a320*/  IMAD.MOV.U32 R15, RZ, RZ, R114 ;  /* 0x000000ffff0f7224 */ /* 0x000fce00078e0072 */
.L_x_3710:
[----:B------:R-:W-:Y:S05]  /*1a330*/  BSYNC.RECONVERGENT B1 ;  /* 0x0000000000017941 */ /* 0x000fea0003800200 */
.L_x_3709:
        /* <DEDUP_REMOVED lines=9> */
[----:B------:R-:W-:Y:S02]  /*1a3d0*/  HFMA2 R84, -RZ, RZ, 0, 1.1920928955078125e-07 ;  /* 0x00000002ff547431 */ /* 0x000fe400000001ff */
[----:B0-----:R-:W-:Y:S01]  /*1a3e0*/  FMUL.FTZ R15, R15, R122 ;  /* 0x0000007a0f0f7220 */ /* 0x001fe20000410000 */
[----:B-1----:R-:W-:Y:S01]  /*1a3f0*/  FSETP.GTU.FTZ.AND P3, PT, R2, R121, PT ;  /* 0x000000790200720b */ /* 0x002fe20003f7c000 */
        /* <DEDUP_REMOVED lines=16> */
.L_x_3716:
        /* <DEDUP_REMOVED lines=13> */
.L_x_3718:
[----:B------:R-:W-:Y:S05]  /*1a5d0*/  BSYNC.RECONVERGENT B2 ;  /* 0x0000000000027941 */ /* 0x000fea0003800200 */
.L_x_3717:
        /* <DEDUP_REMOVED lines=58> */
[----:B------:R-:W-:Y:S02]  /*1a980*/  LOP3.LUT R72, R83, R126, R125, 0x96, !PT ;  /* 0x0000007e53487212 */ /* 0x000fe400078e967d */
[----:B------:R-:W-:-:S07]  /*1a990*/  MOV R116, R124 ;  /* 0x0000007c00747202 */ /* 0x000fce0000000f00 */
.L_x_3715:
[----:B------:R-:W-:Y:S05]  /*1a9a0*/  BSYNC.RECONVERGENT B1 ;  /* 0x0000000000017941 */ /* 0x000fea0003800200 */
.L_x_3714:
        /* <DEDUP_REMOVED lines=8> */
[----:B------:R-:W-:-:S03]  /*1aa30*/  @P1 HADD2.F32 R2, -RZ, R20.H1_H1 ;  /* 0x30000014ff021230 */ /* 0x000fc60000004100 */
[----:B------:R-:W-:Y:S02]  /*1aa40*/  FSEL R83, R83, RZ, !P2 ;  /* 0x000000ff53537208 */ /* 0x000fe40005000000 */
[----:B------:R-:W-:-:S03]  /*1aa50*/  PLOP3.LUT P2, PT, P2, PT, PT, 0x8, 0x80 ;  /* 0x000000000080781c */ /* 0x000fc6000174e170 */
[----:B------:R-:W-:Y:S01]  /*1aa60*/  @P1 FADD.FTZ R83, R2, R83 ;  /* 0x0000005302531221 */ /* 0x000fe20000010000 */
[----:B------:R-:W-:-:S04]  /*1aa70*/  IMAD.MOV.U32 R2, RZ, RZ, R18 ;  /* 0x000000ffff027224 */ /* 0x000fc800078e0012 */
[----:B------:R-:W-:-:S05]  /*1aa80*/  F2FP.F16.F32.PACK_AB R68, RZ, R83 ;  /* 0x00000053ff44723e */ /* 0x000fca00000000ff */
[----:B------:R-:W-:Y:S02]  /*1aa90*/  @P2 LOP3.LUT R78, R78, 0x8, RZ, 0xfc, !PT ;  /* 0x000000084e4e2812 */ /* 0x000fe400078efcff */
[----:B------:R-:W-:-:S13]  /*1aaa0*/  ISETP.NE.AND P2, PT, R84, 0x1, PT ;  /* 0x000000015400780c */ /* 0x000fda0003f45270 */
        /* <DEDUP_REMOVED lines=9> */
.L_x_3721:
        /* <DEDUP_REMOVED lines=13> */
.L_x_3723:
[----:B------:R-:W-:Y:S05]  /*1ac10*/  BSYNC.RECONVERGENT B2 ;  /* 0x0000000000027941 */ /* 0x000fea0003800200 */
.L_x_3722:
        /* <DEDUP_REMOVED lines=60> */
.L_x_3720:
[----:B------:R-:W-:Y:S05]  /*1afe0*/  BSYNC.RECONVERGENT B1 ;  /* 0x0000000000017941 */ /* 0x000fea0003800200 */
.L_x_3719:
[----:B------:R-:W-:Y:S01]  /*1aff0*/  I2FP.F32.U32 R2, R2 ;  /* 0x0000000200027245 */ /* 0x000fe20000201000 */
[----:B------:R-:W-:Y:S01]  /*1b000*/  HADD2.F32 R93, -RZ, R69.H0_H0 ;  /* 0x20000045ff5d7230 */ /* 0x000fe20000004100 */
[----:B------:R-:W-:Y:S01]  /*1b010*/  LOP3.LUT R78, R78, 0xfffffffb, RZ, 0xc0, !PT ;  /* 0xfffffffb4e4e7812 */ /* 0x000fe200078ec0ff */
[----:B------:R-:W-:Y:S01]  /*1b020*/  BSSY.RECONVERGENT B1, `(.L_x_3724) ;  /* 0x0000060000017945 */ /* 0x000fe20003800200 */
[----:B------:R-:W-:Y:S02]  /*1b030*/  HFMA2 R94, -RZ, RZ, 0, 1.1920928955078125e-07 ;  /* 0x00000002ff5e7431 */ /* 0x000fe400000001ff */
[----:B------:R-:W-:Y:S01]  /*1b040*/  FFMA.FTZ R2, R2, R111, 1.1641532182693481445e-10 ;  /* 0x2f00000002027423 */ /* 0x000fe2000001006f */
[----:B------:R-:W-:-:S04]  /*1b050*/  FMUL.FTZ R93, R93, R122 ;  /* 0x0000007a5d5d7220 */ /* 0x000fc80000410000 */
[----:B------:R-:W-:Y:S01]  /*1b060*/  FSETP.GTU.FTZ.AND P2, PT, R2, R121, PT ;  /* 0x000000790200720b */ /* 0x000fe20003f5c000 */
[----:B------:R-:W-:-:S03]  /*1b070*/  IMAD.MOV.U32 R2, RZ, RZ, R18 ;  /* 0x000000ffff027224 */ /* 0x000fc600078e0012 */
        /* <DEDUP_REMOVED lines=16> */
.L_x_3726:
        /* <DEDUP_REMOVED lines=13> */
.L_x_3728:
[----:B------:R-:W-:Y:S05]  /*1b250*/  BSYNC.RECONVERGENT B2 ;  /* 0x0000000000027941 */ /* 0x000fea0003800200 */
.L_x_3727:
        /* <DEDUP_REMOVED lines=60> */
.L_x_3725:
[----:B------:R-:W-:Y:S05]  /*1b620*/  BSYNC.RECONVERGENT B1 ;  /* 0x0000000000017941 */ /* 0x000fea0003800200 */
.L_x_3724:
        /* <DEDUP_REMOVED lines=25> */
.L_x_3731:
        /* <DEDUP_REMOVED lines=13> */
.L_x_3733:
[----:B------:R-:W-:Y:S05]  /*1b890*/  BSYNC.RECONVERGENT B2 ;  /* 0x0000000000027941 */ /* 0x000fea0003800200 */
.L_x_3732:
        /* <DEDUP_REMOVED lines=58> */
[----:B------:R-:W-:Y:S01]  /*1bc40*/  IMAD.MOV.U32 R103, RZ, RZ, RZ ;  /* 0x000000ffff677224 */ /* 0x000fe200078e00ff */
[----:B------:R-:W-:-:S07]  /*1bc50*/  MOV R116, R124 ;  /* 0x0000007c00747202 */ /* 0x000fce0000000f00 */
.L_x_3730:
[----:B------:R-:W-:Y:S05]  /*1bc60*/  BSYNC.RECONVERGENT B1 ;  /* 0x0000000000017941 */ /* 0x000fea0003800200 */
.L_x_3729:
[----:B------:R-:W-:Y:S01]  /*1bc70*/  I2FP.F32.U32 R2, R2 ;  /* 0x0000000200027245 */ /* 0x000fe20000201000 */
[----:B------:R-:W-:Y:S01]  /*1bc80*/  HADD2.F32 R123, -RZ, R70.H0_H0 ;  /* 0x20000046ff7b7230 */ /* 0x000fe20000004100 */
[----:B------:R-:W-:Y:S01]  /*1bc90*/  ISETP.NE.AND P3, PT, R103, 0x1, PT ;  /* 0x000000016700780c */ /* 0x000fe20003f65270 */
        /* <DEDUP_REMOVED lines=20> */
.L_x_3736:
        /* <DEDUP_REMOVED lines=13> */
.L_x_3738:
[----:B------:R-:W-:Y:S05]  /*1beb0*/  BSYNC.RECONVERGENT B2 ;  /* 0x0000000000027941 */ /* 0x000fea0003800200 */
.L_x_3737:
        /* <DEDUP_REMOVED lines=29> */
[C---:B------:R-:W-:Y:S02]  /*1c090*/  VIADD R19, R118.reuse, 0x1715609d ;  /* 0x1715609d76137836 */ /* 0x040fe40000000000 */
[----:B------:R-:W-:Y:S02]  /*1c0a0*/  VIADD R103, R118, 0xb54cda56 ;  /* 0xb54cda5676677836 */ /* 0x000fe40000000000 */
        /* <DEDUP_REMOVED lines=27> */
[----:B------:R-:W-:Y:S02]  /*1c260*/  LOP3.LUT R72, R103, R126, R125, 0x96, !PT ;  /* 0x0000007e67487212 */ /* 0x000fe400078e967d */
[----:B------:R-:W-:-:S07]  /*1c270*/  MOV R116, R124 ;  /* 0x0000007c00747202 */ /* 0x000fce0000000f00 */
.L_x_3735:
[----:B------:R-:W-:Y:S05]  /*1c280*/  BSYNC.RECONVERGENT B1 ;  /* 0x0000000000017941 */ /* 0x000fea0003800200 */
.L_x_3734:
[----:B------:R-:W-:Y:S01]  /*1c290*/  I2FP.F32.U32 R2, R2 ;  /* 0x0000000200027245 */ /* 0x000fe20000201000 */
[----:B------:R-:W-:Y:S01]  /*1c2a0*/  HADD2.F32 R103, -RZ, R70.H1_H1 ;  /* 0x30000046ff677230 */ /* 0x000fe20000004100 */
[----:B------:R-:W-:Y:S01]  /*1c2b0*/  ISETP.NE.AND P4, PT, R104, 0x1, PT ;  /* 0x000000016800780c */ /* 0x000fe20003f85270 */
        /* <DEDUP_REMOVED lines=20> */
.L_x_3741:
        /* <DEDUP_REMOVED lines=13> */
.L_x_3743:
[----:B------:R-:W-:Y:S05]  /*1c4d0*/  BSYNC.RECONVERGENT B2 ;  /* 0x0000000000027941 */ /* 0x000fea0003800200 */
.L_x_3742:
        /* <DEDUP_REMOVED lines=58> */
[----:B------:R-:W-:Y:S01]  /*1c880*/  IMAD.MOV.U32 R125, RZ, RZ, RZ ;  /* 0x000000ffff7d7224 */ /* 0x000fe200078e00ff */
[----:B------:R-:W-:-:S07]  /*1c890*/  MOV R116, R124 ;  /* 0x0000007c00747202 */ /* 0x000fce0000000f00 */
.L_x_3740:
[----:B------:R-:W-:Y:S05]  /*1c8a0*/  BSYNC.RECONVERGENT B1 ;  /* 0x0000000000017941 */ /* 0x000fea0003800200 */
.L_x_3739:
[----:B------:R-:W-:Y:S01]  /*1c8b0*/  I2FP.F32.U32 R2, R2 ;  /* 0x0000000200027245 */ /* 0x000fe20000201000 */
[----:B------:R-:W-:Y:S01]  /*1c8c0*/  HADD2.F32 R127, -RZ, R71.H0_H0 ;  /* 0x20000047ff7f7230 */ /* 0x000fe20000004100 */
[----:B------:R-:W-:Y:S01]  /*1c8d0*/  ISETP.NE.AND P5, PT, R125, 0x1, PT ;  /* 0x000000017d00780c */ /* 0x000fe20003fa5270 */
[----:B------:R-:W-:Y:S01]  /*1c8e0*/  BSSY.RECONVERGENT B1, `(.L_x_3744) ;  /* 0x000005e000017945 */ /* 0x000fe20003800200 */
[----:B------:R-:W-:Y:S02]  /*1c8f0*/  IMAD.MOV.U32 R124, RZ, RZ, R18 ;  /* 0x000000ffff7c7224 */ /* 0x000fe400078e0012 */
[----:B------:R-:W-:Y:S01]  /*1c900*/  FFMA.FTZ R2, R2, R111, 1.1641532182693481445e-10 ;  /* 0x2f00000002027423 */ /* 0x000fe2000001006f */
[----:B------:R-:W-:-:S04]  /*1c910*/  FMUL.FTZ R127, R127, R122 ;  /* 0x0000007a7f7f7220 */ /* 0x000fc80000410000 */
[----:B------:R-:W-:Y:S01]  /*1c920*/  FSETP.GTU.FTZ.AND P4, PT, R2, R121, PT ;  /* 0x000000790200720b */ /* 0x000fe20003f9c000 */
[----:B------:R-:W-:-:S03]  /*1c930*/  HFMA2 R2, -RZ, RZ, 0, 1.1920928955078125e-07 ;  /* 0x00000002ff027431 */ /* 0x000fc600000001ff */
        /* <DEDUP_REMOVED lines=14> */
.L_x_3746:
        /* <DEDUP_REMOVED lines=13> */
.L_x_3748:
[----:B------:R-:W-:Y:S05]  /*1caf0*/  BSYNC.RECONVERGENT B2 ;  /* 0x0000000000027941 */ /* 0x000fea0003800200 */
.L_x_3747:
        /* <DEDUP_REMOVED lines=37> */
[----:B------:R-:W-:-:S04]  /*1cd50*/  IADD3 R2, PT, PT, R119, 0x646e171e, RZ ;  /* 0x646e171e77027810 */ /* 0x000fc80007ffe0ff */
[----:B------:R-:W-:Y:S02]  /*1cd60*/  LOP3.LUT R18, R18, R130, R129, 0x96, !PT ;  /* 0x0000008212127212 */ /* 0x000fe400078e9681 */
[----:B------:R-:W-:Y:S01]  /*1cd70*/  LOP3.LUT R2, R2, R124, R127, 0x96, !PT ;  /* 0x0000007c02027212 */ /* 0x000fe200078e967f */
[----:B------:R-:W-:Y:S02]  /*1cd80*/  VIADD R124, R118, 0x5384540f ;  /* 0x5384540f767c7836 */ /* 0x000fe40000000000 */
[----:B------:R-:W-:-:S04]  /*1cd90*/  IMAD.WIDE.U32 R18, R18, -0x2daee0ad, RZ ;  /* 0xd2511f5312127825 */ /* 0x000fc800078e00ff */
[----:B------:R-:W-:Y:S01]  /*1cda0*/  IMAD.WIDE.U32 R130, R2, -0x326172a9, RZ ;  /* 0xcd9e8d5702827825 */ /* 0x000fe200078e00ff */
[----:B------:R-:W-:-:S04]  /*1cdb0*/  IADD3 R2, PT, PT, R119, 0x1fd5c5a3, RZ ;  /* 0x1fd5c5a377027810 */ /* 0x000fc80007ffe0ff */
        /* <DEDUP_REMOVED lines=12> */
[----:B------:R-:W-:Y:S01]  /*1ce80*/  IMAD.MOV.U32 R124, RZ, RZ, R116 ;  /* 0x000000ffff7c7224 */ /* 0x000fe200078e0074 */
[----:B------:R-:W-:Y:S02]  /*1ce90*/  MOV R116, R126 ;  /* 0x0000007e00747202 */ /* 0x000fe40000000f00 */
[----:B------:R-:W-:Y:S01]  /*1cea0*/  LOP3.LUT R19, R2, R128, R19, 0x96, !PT ;  /* 0x0000008002137212 */ /* 0x000fe200078e9613 */
[----:B------:R-:W-:-:S07]  /*1ceb0*/  IMAD.MOV.U32 R2, RZ, RZ, RZ ;  /* 0x000000ffff027224 */ /* 0x000fce00078e00ff */
.L_x_3745:
[----:B------:R-:W-:Y:S05]  /*1cec0*/  BSYNC.RECONVERGENT B1 ;  /* 0x0000000000017941 */ /* 0x000fea0003800200 */
.L_x_3744:
[----:B------:R-:W-:Y:S01]  /*1ced0*/  I2FP.F32.U32 R124, R124 ;  /* 0x0000007c007c7245 */ /* 0x000fe20000201000 */
[----:B------:R-:W-:Y:S01]  /*1cee0*/  HADD2.F32 R71, -RZ, R71.H1_H1 ;  /* 0x30000047ff477230 */ /* 0x000fe20000004100 */
[----:B------:R-:W-:Y:S02]  /*1cef0*/  PRMT R70, R123, 0x5410, R70 ;  /* 0x000054107b467816 */ /* 0x000fe40000000046 */
[----:B------:R-:W-:Y:S01]  /*1cf00*/  PRMT R69, R117, 0x5410, R69 ;  /* 0x0000541075457816 */ /* 0x000fe20000000045 */
[----:B------:R-:W-:Y:S01]  /*1cf10*/  FFMA.FTZ R124, R124, R111, 1.1641532182693481445e-10 ;  /* 0x2f0000007c7c7423 */ /* 0x000fe2000001006f */
[----:B------:R-:W-:Y:S01]  /*1cf20*/  FMUL.FTZ R71, R71, R122 ;  /* 0x0000007a47477220 */ /* 0x000fe20000410000 */
[----:B------:R-:W-:Y:S01]  /*1cf30*/  @P1 HADD2.F32 R122, -RZ, R23.H1_H1 ;  /* 0x30000017ff7a1230 */ /* 0x000fe20000004100 */
[----:B------:R-:W-:Y:S02]  /*1cf40*/  PRMT R68, R114, 0x5410, R68 ;  /* 0x0000541072447816 */ /* 0x000fe40000000044 */
[----:B------:R-:W-:-:S04]  /*1cf50*/  FSETP.GTU.FTZ.AND P5, PT, R124, R121, PT ;  /* 0x000000797c00720b */ /* 0x000fc80003fbc000 */
[----:B------:R-:W-:Y:S02]  /*1cf60*/  FSEL R111, R71, RZ, !P5 ;  /* 0x000000ff476f7208 */ /* 0x000fe40006800000 */
[----:B------:R-:W-:-:S03]  /*1cf70*/  PLOP3.LUT P5, PT, P5, PT, PT, 0x8, 0x80 ;  /* 0x000000000080781c */ /* 0x000fc60002fae170 */
[----:B------:R-:W-:-:S05]  /*1cf80*/  @P1 FADD.FTZ R111, R122, R111 ;  /* 0x0000006f7a6f1221 */ /* 0x000fca0000010000 */
[----:B------:R-:W-:-:S04]  /*1cf90*/  F2FP.F16.F32.PACK_AB R71, RZ, R111 ;  /* 0x0000006fff47723e */ /* 0x000fc800000000ff */
[----:B------:R-:W-:-:S07]  /*1cfa0*/  PRMT R71, R120, 0x5410, R71 ;  /* 0x0000541078477816 */ /* 0x000fce0000000047 */
.L_x_3708:
        /* <DEDUP_REMOVED lines=9> */
[----:B------:R-:W-:Y:S02]  /*1d040*/  LOP3.LUT P1, RZ, R78, 0x10, RZ, 0xc0, !PT ;  /* 0x000000104eff7812 */ /* 0x000fe4000782c0ff */
[----:B------:R-:W-:Y:S02]  /*1d050*/  SEL R124, RZ, 0x1000000, !P4 ;  /* 0x01000000ff7c7807 */ /* 0x000fe40006000000 */
[----:B------:R-:W-:Y:S02]  /*1d060*/  SEL R123, RZ, 0x10000, !P5 ;  /* 0x00010000ff7b7807 */ /* 0x000fe40006800000 */
[----:B------:R-:W-:Y:S01]  /*1d070*/  SEL R114, RZ, 0x100, !P6 ;  /* 0x00000100ff727807 */ /* 0x000fe20007000000 */
[----:B0-----:R-:W-:-:S03]  /*1d080*/  IMAD.WIDE.U32 R120, R115, 0x10, R120 ;  /* 0x0000001073787825 */ /* 0x001fc600078e0078 */
[----:B------:R-:W-:Y:S02]  /*1d090*/  LOP3.LUT R114, R114, R124, R123, 0xfe, !PT ;  /* 0x0000007c72727212 */ /* 0x000fe400078efe7b */
        /* <DEDUP_REMOVED lines=28> */
.L_x_3749:
[----:B------:R-:W-:Y:S01]  /*1d260*/  IMAD.MOV.U32 R114, RZ, RZ, R116 ;  /* 0x000000ffff727224 */ /* 0x000fe200078e0074 */
[----:B------:R-:W-:-:S07]  /*1d270*/  IADD3 R115, PT, PT, R115, 0x80, RZ ;  /* 0x0000008073737810 */ /* 0x000fce0007ffe0ff */
.L_x_3626:
[----:B------:R-:W-:Y:S05]  /*1d280*/  BSYNC.RECONVERGENT B0 ;  /* 0x0000000000007941 */ /* 0x000fea0003800200 */
.L_x_3625:
        /* <DEDUP_REMOVED lines=21> */
[C---:B------:R-:W-:Y:S01]  /*1d3e0*/  VIADD R112, R119.reuse, 0x1fd5c5a3 ;  /* 0x1fd5c5a377707836 */ /* 0x040fe20000000000 */
[----:B------:R-:W-:Y:S01]  /*1d3f0*/  IADD3 R13, PT, PT, R119, -0x56f99767, RZ ;  /* 0xa9066899770d7810 */ /* 0x000fe20007ffe0ff */
[----:B------:R-:W-:Y:S01]  /*1d400*/  IMAD.MOV.U32 R8, RZ, RZ, 0x2 ;  /* 0x00000002ff087424 */ /* 0x000fe200078e00ff */
[----:B------:R-:W-:Y:S01]  /*1d410*/  MOV R6, R18 ;  /* 0x0000001200067202 */ /* 0x000fe20000000f00 */
[----:B0-----:R-:W-:-:S07]  /*1d420*/  IMAD.MOV.U32 R116, RZ, RZ, R114 ;  /* 0x000000ffff747224 */ /* 0x001fce00078e0072 */
        /* <DEDUP_REMOVED lines=11> */
.L_x_3755:
        /* <DEDUP_REMOVED lines=13> */
.L_x_3757:
[----:B------:R-:W-:Y:S05]  /*1d5b0*/  BSYNC.RECONVERGENT B2 ;  /* 0x0000000000027941 */ /* 0x000fea0003800200 */
.L_x_3756:
        /* <DEDUP_REMOVED lines=55> */
[----:B------:R-:W-:Y:S01]  /*1d930*/  LOP3.LUT R72, R9, R6, R117, 0x96, !PT ;  /* 0x0000000609487212 */ /* 0x000fe200078e9675 */
[----:B------:R-:W-:-:S07]  /*1d940*/  IMAD.MOV.U32 R6, RZ, RZ, R114 ;  /* 0x000000ffff067224 */ /* 0x000fce00078e0072 */
.L_x_3754:
[----:B------:R-:W-:Y:S05]  /*1d950*/  BSYNC.RECONVERGENT B1 ;  /* 0x0000000000017941 */ /* 0x000fea0003800200 */
.L_x_3753:
        /* <DEDUP_REMOVED lines=9> */
[----:B0-----:R-:W-:Y:S02]  /*1d9f0*/  FMUL.FTZ R2, R6, R123 ;  /* 0x0000007b06027220 */ /* 0x001fe40000410000 */
[----:B-1----:R-:W-:Y:S01]  /*1da00*/  FSETP.GTU.FTZ.AND P2, PT, R7, R122, PT ;  /* 0x0000007a0700720b */ /* 0x002fe20003f5c000 */
        /* <DEDUP_REMOVED lines=14> */
.L_x_3760:
        /* <DEDUP_REMOVED lines=13> */
.L_x_3762:
[----:B------:R-:W-:Y:S05]  /*1dbc0*/  BSYNC.RECONVERGENT B2 ;  /* 0x0000000000027941 */ /* 0x000fea0003800200 */
.L_x_3761:
        /* <DEDUP_REMOVED lines=58> */
.L_x_3759:
[----:B------:R-:W-:Y:S05]  /*1df70*/  BSYNC.RECONVERGENT B1 ;  /* 0x0000000000017941 */ /* 0x000fea0003800200 */
.L_x_3758:
        /* <DEDUP_REMOVED lines=25> */
.L_x_3765:
        /* <DEDUP_REMOVED lines=13> */
.L_x_3767:
[----:B------:R-:W-:Y:S05]  /*1e1e0*/  BSYNC.RECONVERGENT B2 ;  /* 0x0000000000027941 */ /* 0x000fea0003800200 */
.L_x_3766:
        /* <DEDUP_REMOVED lines=55> */
[----:B------:R-:W-:Y:S02]  /*1e560*/  IMAD.MOV.U32 R116, RZ, RZ, R8 ;  /* 0x000000ffff747224 */ /* 0x000fe400078e0008 */
[----:B------:R-:W-:Y:S01]  /*1e570*/  HFMA2 R8, -RZ, RZ, 0, 0 ;  /* 0x00000000ff087431 */ /* 0x000fe200000001ff */
[----:B------:R-:W-:-:S07]  /*1e580*/  LOP3.LUT R72, R11, R10, R9, 0x96, !PT ;  /* 0x0000000a0b487212 */ /* 0x000fce00078e9609 */
.L_x_3764:
[----:B------:R-:W-:Y:S05]  /*1e590*/  BSYNC.RECONVERGENT B1 ;  /* 0x0000000000017941 */ /* 0x000fea0003800200 */
.L_x_3763:
        /* <DEDUP_REMOVED lines=22> */
.L_x_3770:
        /* <DEDUP_REMOVED lines=13> */
.L_x_3772:
[----:B------:R-:W-:Y:S05]  /*1e7d0*/  BSYNC.RECONVERGENT B2 ;  /* 0x0000000000027941 */ /* 0x000fea0003800200 */
.L_x_3771:
        /* <DEDUP_REMOVED lines=54> */
[----:B------:R-:W-:Y:S01]  /*1eb40*/  HFMA2 R11, -RZ, RZ, 0, 0 ;  /* 0x00000000ff0b7431 */ /* 0x000fe200000001ff */
[----:B------:R-:W-:Y:S01]  /*1eb50*/  MOV R9, R116 ;  /* 0x0000007400097202 */ /* 0x000fe20000000f00 */
[----:B------:R-:W-:Y:S01]  /*1eb60*/  IMAD.MOV.U32 R116, RZ, RZ, R8 ;  /* 0x000000ffff747224 */ /* 0x000fe200078e0008 */
[----:B------:R-:W-:-:S07]  /*1eb70*/  LOP3.LUT R19, R7, R124, R19, 0x96, !PT ;  /* 0x0000007c07137212 */ /* 0x000fce00078e9613 */
.L_x_3769:
[----:B------:R-:W-:Y:S05]  /*1eb80*/  BSYNC.RECONVERGENT B1 ;  /* 0x0000000000017941 */ /* 0x000fea0003800200 */
.L_x_3768:
        /* <DEDUP_REMOVED lines=25> */
.L_x_3775:
        /* <DEDUP_REMOVED lines=13> */
.L_x_3777:
[----:B------:R-:W-:Y:S05]  /*1edf0*/  BSYNC.RECONVERGENT B2 ;  /* 0x0000000000027941 */ /* 0x000fea0003800200 */
.L_x_3776:
        /* <DEDUP_REMOVED lines=27> */
[----:B------:R-:W-:-:S04]  /*1efb0*/  IADD3 R9, PT, PT, R118, 0x78dde6e4, RZ ;  /* 0x78dde6e476097810 */ /* 0x000fc80007ffe0ff */
        /* <DEDUP_REMOVED lines=30> */
.L_x_3774:
[----:B------:R-:W-:Y:S05]  /*1f1a0*/  BSYNC.RECONVERGENT B1 ;  /* 0x0000000000017941 */ /* 0x000fea0003800200 */
.L_x_3773:
        /* <DEDUP_REMOVED lines=22> */
.L_x_3780:
        /* <DEDUP_REMOVED lines=13> */
.L_x_3782:
[----:B------:R-:W-:Y:S05]  /*1f3e0*/  BSYNC.RECONVERGENT B2 ;  /* 0x0000000000027941 */ /* 0x000fea0003800200 */
.L_x_3781:
        /* <DEDUP_REMOVED lines=55> */
[----:B------:R-:W-:Y:S01]  /*1f760*/  IMAD.MOV.U32 R10, RZ, RZ, R116 ;  /* 0x000000ffff0a7224 */ /* 0x000fe200078e0074 */
[----:B------:R-:W-:Y:S01]  /*1f770*/  MOV R116, R8 ;  /* 0x0000000800747202 */ /* 0x000fe20000000f00 */
[----:B------:R-:W-:-:S07]  /*1f780*/  IMAD.MOV.U32 R11, RZ, RZ, RZ ;  /* 0x000000ffff0b7224 */ /* 0x000fce00078e00ff */
.L_x_3779:
[----:B------:R-:W-:Y:S05]  /*1f790*/  BSYNC.RECONVERGENT B1 ;  /* 0x0000000000017941 */ /* 0x000fea0003800200 */
.L_x_3778:
        /* <DEDUP_REMOVED lines=25> */
.L_x_3785:
        /* <DEDUP_REMOVED lines=13> */
.L_x_3787:
[----:B------:R-:W-:Y:S05]  /*1fa00*/  BSYNC.RECONVERGENT B2 ;  /* 0x0000000000027941 */ /* 0x000fea0003800200 */
.L_x_3786:
[----:B------:R-:W-:Y:S01]  /*1fa10*/  LOP3.LUT R18, R0, R125, R119, 0x96, !PT ;  /* 0x0000007d00127212 */ /* 0x000fe200078e9677 */
[----:B------:R-:W-:Y:S01]  /*1fa20*/  IMAD.WIDE.U32 R10, R77, -0x326172a9, RZ ;  /* 0xcd9e8d574d0a7825 */ /* 0x000fe200078e00ff */
[----:B------:R-:W-:-:S03]  /*1fa30*/  IADD3 R9, PT, PT, R118, -0x61c88647, RZ ;  /* 0x9e3779b976097810 */ /* 0x000fc60007ffe0ff */
[----:B------:R-:W-:Y:S01]  /*1fa40*/  HFMA2 R12, -RZ, RZ, 0, 0 ;  /* 0x00000000ff0c7431 */ /* 0x000fe200000001ff */
[----:B------:R-:W-:Y:S01]  /*1fa50*/  MOV R2, R116 ;  /* 0x0000007400027202 */ /* 0x000fe20000000f00 */
[----:B------:R-:W-:Y:S01]  /*1fa60*/  IMAD.WIDE.U32 R18, R18, -0x326172a9, RZ ;  /* 0xcd9e8d5712127825 */ /* 0x000fe200078e00ff */
[----:B------:R-:W-:-:S04]  /*1fa70*/  LOP3.LUT R11, R75, R11, R118, 0x96, !PT ;  /* 0x0000000b4b0b7212 */ /* 0x000fc800078e9676 */
        /* <DEDUP_REMOVED lines=48> */
[----:B------:R-:W-:Y:S02]  /*1fd80*/  VIADD R9, R119, 0x96a522ad ;  /* 0x96a522ad77097836 */ /* 0x000fe40000000000 */
[----:B------:R-:W-:-:S03]  /*1fd90*/  IMAD.MOV.U32 R116, RZ, RZ, R10 ;  /* 0x000000ffff747224 */ /* 0x000fc600078e000a */
[----:B------:R-:W-:-:S07]  /*1fda0*/  LOP3.LUT R72, R9, R124, R11, 0x96, !PT ;  /* 0x0000007c09487212 */ /* 0x000fce00078e960b */
.L_x_3784:
[----:B------:R-:W-:Y:S05]  /*1fdb0*/  BSYNC.RECONVERGENT B1 ;  /* 0x0000000000017941 */ /* 0x000fea0003800200 */
.L_x_3783:
[----:B------:R-:W-:Y:S01]  /*1fdc0*/  I2FP.F32.U32 R2, R2 ;  /* 0x0000000200027245 */ /* 0x000fe20000201000 */
[----:B------:R-:W-:Y:S01]  /*1fdd0*/  HADD2.F32 R10, -RZ, R69.H1_H1 ;  /* 0x30000045ff0a7230 */ /* 0x000fe20000004100 */
[----:B------:R-:W-:Y:S01]  /*1fde0*/  LOP3.LUT R78, R78, 0xfffffffd, RZ, 0xc0, !PT ;  /* 0xfffffffd4e4e7812 */ /* 0x000fe200078ec0ff */
[----:B------:R-:W-:Y:S01]  /*1fdf0*/  BSSY.RECONVERGENT B1, `(.L_x_3788) ;  /* 0x000005b000017945 */ /* 0x000fe20003800200 */
[----:B------:R-:W-:Y:S02]  /*1fe00*/  IMAD.MOV.U32 R11, RZ, RZ, 0x2 ;  /* 0x00000002ff0b7424 */ /* 0x000fe400078e00ff */
[----:B------:R-:W-:Y:S01]  /*1fe10*/  FFMA.FTZ R9, R2, R121, 1.1641532182693481445e-10 ;  /* 0x2f00000002097423 */ /* 0x000fe20000010079 */
[----:B------:R-:W-:-:S04]  /*1fe20*/  FMUL.FTZ R2, R10, R123 ;  /* 0x0000007b0a027220 */ /* 0x000fc80000410000 */
[----:B------:R-:W-:Y:S02]  /*1fe30*/  FSETP.GTU.FTZ.AND P2, PT, R9, R122, PT ;  /* 0x0000007a0900720b */ /* 0x000fe40003f5c000 */
[----:B------:R-:W-:Y:S02]  /*1fe40*/  MOV R9, R18 ;  /* 0x0000001200097202 */ /* 0x000fe40000000f00 */
        /* <DEDUP_REMOVED lines=13> */
.L_x_3790:
        /* <DEDUP_REMOVED lines=13> */
.L_x_3792:
[----:B------:R-:W-:Y:S05]  /*1fff0*/  BSYNC.RECONVERGENT B2 ;  /* 0x0000000000027941 */ /* 0x000fea0003800200 */
.L_x_3791:
        /* <DEDUP_REMOVED lines=55> */
[----:B------:R-:W-:Y:S01]  /*20370*/  HFMA2 R11, -RZ, RZ, 0, 0 ;  /* 0x00000000ff0b7431 */ /* 0x000fe200000001ff */
[----:B------:R-:W-:Y:S01]  /*20380*/  MOV R9, R116 ;  /* 0x0000007400097202 */ /* 0x000fe20000000f00 */
[----:B------:R-:W-:-:S07]  /*20390*/  IMAD.MOV.U32 R116, RZ, RZ, R10 ;  /* 0x000000ffff747224 */ /* 0x000fce00078e000a */
.L_x_3789:
[----:B------:R-:W-:Y:S05]  /*203a0*/  BSYNC.RECONVERGENT B1 ;  /* 0x0000000000017941 */ /* 0x000fea0003800200 */
.L_x_3788:
[----:B------:R-:W-:Y:S01]  /*203b0*/  I2FP.F32.U32 R10, R9 ;  /* 0x00000009000a7245 */ /* 0x000fe20000201000 */
[----:B------:R-:W-:Y:S01]  /*203c0*/  HADD2.F32 R12, -RZ, R25.H1_H1 ;  /* 0x30000019ff0c7230 */ /* 0x000fe20000004100 */
[----:B------:R-:W-:Y:S01]  /*203d0*/  BSSY.RECONVERGENT B1, `(.L_x_3793) ;  /* 0x000005f000017945 */ /* 0x000fe20003800200 */
[----:B------:R-:W-:Y:S02]  /*203e0*/  @P1 HADD2.F32 R95, -RZ, R21.H1_H1 ;  /* 0x30000015ff5f1230 */ /* 0x000fe40000004100 */
        /* <DEDUP_REMOVED lines=21> */
.L_x_3795:
        /* <DEDUP_REMOVED lines=13> */
.L_x_3797:
[----:B------:R-:W-:Y:S05]  /*20610*/  BSYNC.RECONVERGENT B2 ;  /* 0x0000000000027941 */ /* 0x000fea0003800200 */
.L_x_3796:
        /* <DEDUP_REMOVED lines=18> */
[----:B------:R-:W-:Y:S01]  /*20740*/  IMAD.WIDE.U32 R10, R11, -0x2daee0ad, RZ ;  /* 0xd2511f530b0a7825 */ /* 0x000fe200078e00ff */
[----:B------:R-:W-:-:S04]  /*20750*/  IADD3 R19, PT, PT, R119, 0x32370b8f, RZ ;  /* 0x32370b8f77137810 */ /* 0x000fc80007ffe0ff */
        /* <DEDUP_REMOVED lines=30> */
[----:B------:R-:W-:-:S04]  /*20940*/  IMAD.WIDE.U32 R18, R2, -0x326172a9, RZ ;  /* 0xcd9e8d5702127825 */ /* 0x000fc800078e00ff */
[----:B------:R-:W-:Y:S01]  /*20950*/  IMAD.MOV.U32 R2, RZ, RZ, R116 ;  /* 0x000000ffff027224 */ /* 0x000fe200078e0074 */
[----:B------:R-:W-:Y:S01]  /*20960*/  LOP3.LUT R19, R105, R10, R19, 0x96, !PT ;  /* 0x0000000a69137212 */ /* 0x000fe200078e9613 */
[----:B------:R-:W-:Y:S01]  /*20970*/  IMAD.WIDE.U32 R10, R11, -0x2daee0ad, RZ ;  /* 0xd2511f530b0a7825 */ /* 0x000fe200078e00ff */
[----:B------:R-:W-:Y:S02]  /*20980*/  IADD3 R105, PT, PT, R119, -0x695add53, RZ ;  /* 0x96a522ad77697810 */ /* 0x000fe40007ffe0ff */
[----:B------:R-:W-:Y:S01]  /*20990*/  MOV R116, R10 ;  /* 0x0000000a00747202 */ /* 0x000fe20000000f00 */
[----:B------:R-:W-:Y:S01]  /*209a0*/  IMAD.MOV.U32 R10, RZ, RZ, RZ ;  /* 0x000000ffff0a7224 */ /* 0x000fe200078e00ff */
[----:B------:R-:W-:-:S07]  /*209b0*/  LOP3.LUT R72, R105, R124, R11, 0x96, !PT ;  /* 0x0000007c69487212 */ /* 0x000fce00078e960b */
.L_x_3794:
[----:B------:R-:W-:Y:S05]  /*209c0*/  BSYNC.RECONVERGENT B1 ;  /* 0x0000000000017941 */ /* 0x000fea0003800200 */
.L_x_3793:
        /* <DEDUP_REMOVED lines=20> */
.L_x_3800:
        /* <DEDUP_REMOVED lines=13> */
.L_x_3802:
[----:B------:R-:W-:Y:S05]  /*20be0*/  BSYNC.RECONVERGENT B2 ;  /* 0x0000000000027941 */ /* 0x000fea0003800200 */
.L_x_3801:
        /* <DEDUP_REMOVED lines=51> */
[----:B------:R-:W-:Y:S01]  /*20f20*/  IMAD.MOV.U32 R12, RZ, RZ, RZ ;  /* 0x000000ffff0c7224 */ /* 0x000fe200078e00ff */
[----:B------:R-:W-:Y:S01]  /*20f30*/  LOP3.LUT R19, R105, R10, R19, 0x96, !PT ;  /* 0x0000000a69137212 */ /* 0x000fe200078e9613 */
[----:B------:R-:W-:Y:S01]  /*20f40*/  IMAD.WIDE.U32 R10, R11, -0x2daee0ad, RZ ;  /* 0xd2511f530b0a7825 */ /* 0x000fe200078e00ff */
[----:B------:R-:W-:-:S04]  /*20f50*/  IADD3 R105, PT, PT, R119, -0x695add53, RZ ;  /* 0x96a522ad77697810 */ /* 0x000fc80007ffe0ff */
[----:B------:R-:W-:Y:S01]  /*20f60*/  LOP3.LUT R72, R105, R124, R11, 0x96, !PT ;  /* 0x0000007c69487212 */ /* 0x000fe200078e960b */
[----:B------:R-:W-:Y:S01]  /*20f70*/  IMAD.MOV.U32 R11, RZ, RZ, R116 ;  /* 0x000000ffff0b7224 */ /* 0x000fe200078e0074 */
[----:B------:R-:W-:-:S07]  /*20f80*/  MOV R116, R10 ;  /* 0x0000000a00747202 */ /* 0x000fce0000000f00 */
.L_x_3799:
[----:B------:R-:W-:Y:S05]  /*20f90*/  BSYNC.RECONVERGENT B1 ;  /* 0x0000000000017941 */ /* 0x000fea0003800200 */
.L_x_3798:
        /* <DEDUP_REMOVED lines=25> */
.L_x_3805:
        /* <DEDUP_REMOVED lines=13> */
.L_x_3807:
[----:B------:R-:W-:Y:S05]  /*21200*/  BSYNC.RECONVERGENT B2 ;  /* 0x0000000000027941 */ /* 0x000fea0003800200 */
.L_x_3806:
[----:B------:R-:W-:Y:S01]  /*21210*/  LOP3.LUT R128, R0, R127, R119, 0x96, !PT ;  /* 0x0000007f00807212 */ /* 0x000fe200078e9677 */
[----:B------:R-:W-:Y:S01]  /*21220*/  IMAD.WIDE.U32 R18, R77, -0x326172a9, RZ ;  /* 0xcd9e8d574d127825 */ /* 0x000fe200078e00ff */
[----:B------:R-:W-:Y:S02]  /*21230*/  IADD3 R11, PT, PT, R118, -0x61c88647, RZ ;  /* 0x9e3779b9760b7810 */ /* 0x000fe40007ffe0ff */
[----:B------:R-:W-:Y:S01]  /*21240*/  MOV R2, R116 ;  /* 0x0000007400027202 */ /* 0x000fe20000000f00 */
[----:B------:R-:W-:Y:S01]  /*21250*/  IMAD.WIDE.U32 R128, R128, -0x326172a9, RZ ;  /* 0xcd9e8d5780807825 */ /* 0x000fe200078e00ff */
[----:B------:R-:W-:-:S03]  /*21260*/  LOP3.LUT R19, R75, R19, R118, 0x96, !PT ;  /* 0x000000134b137212 */ /* 0x000fc600078e9676 */
[----:B------:R-:W-:Y:S01]  /*21270*/  VIADD R105, R119, 0xbb67ae85 ;  /* 0xbb67ae8577697836 */ /* 0x000fe20000000000 */
[----:B------:R-:W-:Y:S01]  /*21280*/  LOP3.LUT R11, R11, R18, R129, 0x96, !PT ;  /* 0x000000120b0b7212 */ /* 0x000fe200078e9681 */
[----:B------:R-:W-:-:S05]  /*21290*/  IMAD.WIDE.U32 R18, R19, -0x2daee0ad, RZ ;  /* 0xd2511f5313127825 */ /* 0x000fca00078e00ff */
[----:B------:R-:W-:Y:S01]  /*212a0*/  LOP3.LUT R19, R105, R126, R19, 0x96, !PT ;  /* 0x0000007e69137212 */ /* 0x000fe200078e9613 */
[----:B------:R-:W-:Y:S01]  /*212b0*/  IMAD.WIDE.U32 R126, R11, -0x2daee0ad, RZ ;  /* 0xd2511f530b7e7825 */ /* 0x000fe200078e00ff */
[----:B------:R-:W-:-:S03]  /*212c0*/  IADD3 R11, PT, PT, R119, 0x76cf5d0a, RZ ;  /* 0x76cf5d0a770b7810 */ /* 0x000fc60007ffe0ff */
[----:B------:R-:W-:Y:S01]  /*212d0*/  HFMA2 R105, -RZ, RZ, 0, 0 ;  /* 0x00000000ff697431 */ /* 0x000fe200000001ff */
        /* <DEDUP_REMOVED lines=25> */
[----:B------:R-:W-:-:S04]  /*21470*/  IADD3 R11, PT, PT, R119, 0x646e171e, RZ ;  /* 0x646e171e770b7810 */ /* 0x000fc80007ffe0ff */
        /* <DEDUP_REMOVED lines=16> */
[----:B------:R-:W-:Y:S02]  /*21580*/  VIADD R11, R119, 0x96a522ad ;  /* 0x96a522ad770b7836 */ /* 0x000fe40000000000 */
[----:B------:R-:W-:-:S03]  /*21590*/  IMAD.MOV.U32 R116, RZ, RZ, R126 ;  /* 0x000000ffff747224 */ /* 0x000fc600078e007e */
[----:B------:R-:W-:-:S07]  /*215a0*/  LOP3.LUT R72, R11, R128, R127, 0x96, !PT ;  /* 0x000000800b487212 */ /* 0x000fce00078e967f */
.L_x_3804:
[----:B------:R-:W-:Y:S05]  /*215b0*/  BSYNC.RECONVERGENT B1 ;  /* 0x0000000000017941 */ /* 0x000fea0003800200 */
.L_x_3803:
        /* <DEDUP_REMOVED lines=20> */
.L_x_3810:
        /* <DEDUP_REMOVED lines=13> */
.L_x_3812:
[----:B------:R-:W-:Y:S05]  /*217d0*/  BSYNC.RECONVERGENT B2 ;  /* 0x0000000000027941 */ /* 0x000fea0003800200 */
.L_x_3811:
        /* <DEDUP_REMOVED lines=55> */
[----:B------:R-:W-:Y:S02]  /*21b50*/  LOP3.LUT R72, R11, R128, R127, 0x96, !PT ;  /* 0x000000800b487212 */ /* 0x000fe400078e967f */
[----:B------:R-:W-:Y:S01]  /*21b60*/  MOV R11, R116 ;  /* 0x00000074000b7202 */ /* 0x000fe20000000f00 */
[----:B------:R-:W-:-:S07]  /*21b70*/  IMAD.MOV.U32 R116, RZ, RZ, R126 ;  /* 0x000000ffff747224 */ /* 0x000fce00078e007e */
.L_x_3809:
[----:B------:R-:W-:Y:S05]  /*21b80*/  BSYNC.RECONVERGENT B1 ;  /* 0x0000000000017941 */ /* 0x000fea0003800200 */
.L_x_3808:
        /* <DEDUP_REMOVED lines=25> */
.L_x_3815:
        /* <DEDUP_REMOVED lines=13> */
.L_x_3817:
[----:B------:R-:W-:Y:S05]  /*21df0*/  BSYNC.RECONVERGENT B2 ;  /* 0x0000000000027941 */ /* 0x000fea0003800200 */
.L_x_3816:
        /* <DEDUP_REMOVED lines=58> */
.L_x_3814:
[----:B------:R-:W-:Y:S05]  /*221a0*/  BSYNC.RECONVERGENT B1 ;  /* 0x0000000000017941 */ /* 0x000fea0003800200 */
.L_x_3813:
        /* <DEDUP_REMOVED lines=20> */
.L_x_3820:
        /* <DEDUP_REMOVED lines=13> */
.L_x_3822:
[----:B------:R-:W-:Y:S05]  /*223c0*/  BSYNC.RECONVERGENT B2 ;  /* 0x0000000000027941 */ /* 0x000fea0003800200 */
.L_x_3821:
        /* <DEDUP_REMOVED lines=58> */
.L_x_3819:
[----:B------:R-:W-:Y:S05]  /*22770*/  BSYNC.RECONVERGENT B1 ;  /* 0x0000000000017941 */ /* 0x000fea0003800200 */
.L_x_3818:
        /* <DEDUP_REMOVED lines=25> */
.L_x_3825:
        /* <DEDUP_REMOVED lines=13> */
.L_x_3827:
[----:B------:R-:W-:Y:S05]  /*229e0*/  BSYNC.RECONVERGENT B2 ;  /* 0x0000000000027941 */ /* 0x000fea0003800200 */
.L_x_3826:
        /* <DEDUP_REMOVED lines=58> */
.L_x_3824:
[----:B------:R-:W-:Y:S05]  /*22d90*/  BSYNC.RECONVERGENT B1 ;  /* 0x0000000000017941 */ /* 0x000fea0003800200 */
.L_x_3823:
        /* <DEDUP_REMOVED lines=20> */
.L_x_3830:
        /* <DEDUP_REMOVED lines=15> */
.L_x_3832:
[----:B------:R-:W-:Y:S05]  /*22fd0*/  BSYNC.RECONVERGENT B2 ;  /* 0x0000000000027941 */ /* 0x000fea0003800200 */
.L_x_3831:
        /* <DEDUP_REMOVED lines=59> */
.L_x_3829:
[----:B------:R-:W-:Y:S05]  /*23390*/  BSYNC.RECONVERGENT B1 ;  /* 0x0000000000017941 */ /* 0x000fea0003800200 */
.L_x_3828:
        /* <DEDUP_REMOVED lines=17> */
.L_x_3752:
        /* <DEDUP_REMOVED lines=16> */
.L_x_3836:
        /* <DEDUP_REMOVED lines=13> */
.L_x_3838:
[----:B------:R-:W-:Y:S05]  /*23680*/  BSYNC.RECONVERGENT B2 ;  /* 0x0000000000027941 */ /* 0x000fea0003800200 */
.L_x_3837:
        /* <DEDUP_REMOVED lines=8> */
[----:B------:R-:W-:Y:S02]  /*23710*/  LOP3.LUT R85, R85, R120, R19, 0x96, !PT ;  /* 0x0000007855557212 */ /* 0x000fe400078e9613 */
[----:B------:R-:W-:Y:S01]  /*23720*/  IADD3 R19, PT, PT, R118, 0x3c6ef372, RZ ;  /* 0x3c6ef37276137810 */ /* 0x000fe20007ffe0ff */
        /* <DEDUP_REMOVED lines=16> */
[----:B------:R-:W-:Y:S01]  /*23830*/  IMAD.WIDE.U32 R120, R95, -0x326172a9, RZ ;  /* 0xcd9e8d575f787825 */ /* 0x000fe200078e00ff */
[----:B------:R-:W-:Y:S02]  /*23840*/  IADD3 R95, PT, PT, R119, -0x56f99767, RZ ;  /* 0xa9066899775f7810 */ /* 0x000fe40007ffe0ff */
        /* <DEDUP_REMOVED lines=17> */
[----:B------:R-:W-:Y:S01]  /*23960*/  LOP3.LUT R120, R85, R120, R19, 0x96, !PT ;  /* 0x0000007855787212 */ /* 0x000fe200078e9613 */
[----:B------:R-:W-:Y:S01]  /*23970*/  VIADD R85, R119, 0xdb3d7428 ;  /* 0xdb3d742877557836 */ /* 0x000fe20000000000 */
[----:B------:R-:W-:Y:S02]  /*23980*/  LOP3.LUT R122, R95, R122, R117, 0x96, !PT ;  /* 0x0000007a5f7a7212 */ /* 0x000fe400078e9675 */
[----:B------:R-:W-:Y:S01]  /*23990*/  IADD3 R19, PT, PT, R118, -0xe443238, RZ ;  /* 0xf1bbcdc876137810 */ /* 0x000fe20007ffe0ff */
        /* <DEDUP_REMOVED lines=9> */
[----:B------:R-:W-:-:S07]  /*23a30*/  LOP3.LUT R72, R95, R120, R117, 0x96, !PT ;  /* 0x000000785f487212 */ /* 0x000fce00078e9675 */
.L_x_3835:
[----:B------:R-:W-:Y:S05]  /*23a40*/  BSYNC.RECONVERGENT B1 ;  /* 0x0000000000017941 */ /* 0x000fea0003800200 */
.L_x_3834:
        /* <DEDUP_REMOVED lines=9> */
[----:B------:R-:W-:Y:S02]  /*23ae0*/  HFMA2 R96, -RZ, RZ, 0, 1.1920928955078125e-07 ;  /* 0x00000002ff607431 */ /* 0x000fe400000001ff */
[----:B0-----:R-:W-:Y:S01]  /*23af0*/  FMUL.FTZ R95, R95, R122 ;  /* 0x0000007a5f5f7220 */ /* 0x001fe20000410000 */
[----:B-1----:R-:W-:Y:S01]  /*23b00*/  FSETP.GTU.FTZ.AND P2, PT, R2, R121, PT ;  /* 0x000000790200720b */ /* 0x002fe20003f5c000 */
[----:B------:R-:W-:-:S03]  /*23b10*/  IMAD.MOV.U32 R2, RZ, RZ, R18 ;  /* 0x000000ffff027224 */ /* 0x000fc600078e0012 */
[----:B------:R-:W-:Y:S02]  /*23b20*/  FSEL R16, R95, RZ, !P2 ;  /* 0x000000ff5f107208 */ /* 0x000fe40005000000 */
[----:B------:R-:W-:-:S03]  /*23b30*/  PLOP3.LUT P2, PT, P2, PT, PT, 0x8, 0x80 ;  /* 0x000000000080781c */ /* 0x000fc6000174e170 */
[----:B------:R-:W-:-:S05]  /*23b40*/  @P1 FADD.FTZ R16, R85, R16 ;  /* 0x0000001055101221 */ /* 0x000fca0000010000 */
        /* <DEDUP_REMOVED lines=12> */
.L_x_3841:
        /* <DEDUP_REMOVED lines=13> */
.L_x_3843:
[----:B------:R-:W-:Y:S05]  /*23ce0*/  BSYNC.RECONVERGENT B2 ;  /* 0x0000000000027941 */ /* 0x000fea0003800200 */
.L_x_3842:
        /* <DEDUP_REMOVED lines=60> */
.L_x_3840:
[----:B------:R-:W-:Y:S05]  /*240b0*/  BSYNC.RECONVERGENT B1 ;  /* 0x0000000000017941 */ /* 0x000fea0003800200 */
.L_x_3839:
        /* <DEDUP_REMOVED lines=25> */
.L_x_3846:
        /* <DEDUP_REMOVED lines=13> */
.L_x_3848:
[----:B------:R-:W-:Y:S05]  /*24320*/  BSYNC.RECONVERGENT B2 ;  /* 0x0000000000027941 */ /* 0x000fea0003800200 */
.L_x_3847:
        /* <DEDUP_REMOVED lines=60> */
.L_x_3845:
[----:B------:R-:W-:Y:S05]  /*246f0*/  BSYNC.RECONVERGENT B1 ;  /* 0x0000000000017941 */ /* 0x000fea0003800200 */
.L_x_3844:
[----:B------:R-:W-:Y:S01]  /*24700*/  I2FP.F32.U32 R95, R2 ;  /* 0x00000002005f7245 */ /* 0x000fe20000201000 */
[----:B------:R-:W-:Y:S01]  /*24710*/  BSSY.RECONVERGENT B1, `(.L_x_3849) ;  /* 0x0000062000017945 */ /* 0x000fe20003800200 */
[----:B------:R-:W-:Y:S01]  /*24720*/  LOP3.LUT R78, R78, 0xfffffffb, RZ, 0xc0, !PT ;  /* 0xfffffffb4e4e7812 */ /* 0x000fe200078ec0ff */
        /* <DEDUP_REMOVED lines=22> */
.L_x_3851:
        /* <DEDUP_REMOVED lines=13> */
.L_x_3853:
[----:B------:R-:W-:Y:S05]  /*24960*/  BSYNC.RECONVERGENT B2 ;  /* 0x0000000000027941 */ /* 0x000fea0003800200 */
.L_x_3852:
        /* <DEDUP_REMOVED lines=60> */
.L_x_3850:
[----:B------:R-:W-:Y:S05]  /*24d30*/  BSYNC.RECONVERGENT B1 ;  /* 0x0000000000017941 */ /* 0x000fea0003800200 */
.L_x_3849:
        /* <DEDUP_REMOVED lines=25> */
.L_x_3856:
        /* <DEDUP_REMOVED lines=13> */
.L_x_3858:
[----:B------:R-:W-:Y:S05]  /*24fa0*/  BSYNC.RECONVERGENT B2 ;  /* 0x0000000000027941 */ /* 0x000fea0003800200 */
.L_x_3857:
        /* <DEDUP_REMOVED lines=60> */
.L_x_3855:
[----:B------:R-:W-:Y:S05]  /*25370*/  BSYNC.RECONVERGENT B1 ;  /* 0x0000000000017941 */ /* 0x000fea0003800200 */
.L_x_3854:
        /* <DEDUP_REMOVED lines=23> */
.L_x_3861:
        /* <DEDUP_REMOVED lines=13> */
.L_x_3863:
[----:B------:R-:W-:Y:S05]  /*255c0*/  BSYNC.RECONVERGENT B2 ;  /* 0x0000000000027941 */ /* 0x000fea0003800200 */
.L_x_3862:
        /* <DEDUP_REMOVED lines=60> */
.L_x_3860:
[----:B------:R-:W-:Y:S05]  /*25990*/  BSYNC.RECONVERGENT B1 ;  /* 0x0000000000017941 */ /* 0x000fea0003800200 */
.L_x_3859:
        /* <DEDUP_REMOVED lines=9> */
[----:B------:R-:W-:Y:S01]  /*25a30*/  HFMA2 R125, -RZ, RZ, 0, 1.1920928955078125e-07 ;  /* 0x00000002ff7d7431 */ /* 0x000fe200000001ff */
        /* <DEDUP_REMOVED lines=13> */
.L_x_3866:
        /* <DEDUP_REMOVED lines=13> */
.L_x_3868:
[----:B------:R-:W-:Y:S05]  /*25be0*/  BSYNC.RECONVERGENT B2 ;  /* 0x0000000000027941 */ /* 0x000fea0003800200 */
.L_x_3867:
        /* <DEDUP_REMOVED lines=60> */
.L_x_3865:
[----:B------:R-:W-:Y:S05]  /*25fb0*/  BSYNC.RECONVERGENT B1 ;  /* 0x0000000000017941 */ /* 0x000fea0003800200 */
.L_x_3864:
[----:B------:R-:W-:Y:S01]  /*25fc0*/  I2FP.F32.U32 R127, R2 ;  /* 0x00000002007f7245 */ /* 0x000fe20000201000 */
[----:B------:R-:W-:Y:S01]  /*25fd0*/  BSSY.RECONVERGENT B1, `(.L_x_3869) ;  /* 0x0000060000017945 */ /* 0x000fe20003800200 */
[----:B------:R-:W-:Y:S01]  /*25fe0*/  ISETP.NE.AND P5, PT, R125, 0x1, PT ;  /* 0x000000017d00780c */ /* 0x000fe20003fa5270 */
[----:B------:R-:W-:Y:S02]  /*25ff0*/  IMAD.MOV.U32 R124, RZ, RZ, R18 ;  /* 0x000000ffff7c7224 */ /* 0x000fe400078e0012 */
[----:B------:R-:W-:Y:S01]  /*26000*/  FFMA.FTZ R2, R127, R112, 1.1641532182693481445e-10 ;  /* 0x2f0000007f027423 */ /* 0x000fe20000010070 */
[----:B------:R-:W-:-:S04]  /*26010*/  HADD2.F32 R127, -RZ, R71.H0_H0 ;  /* 0x20000047ff7f7230 */ /* 0x000fc80000004100 */
[----:B------:R-:W-:Y:S01]  /*26020*/  FSETP.GTU.FTZ.AND P4, PT, R2, R121, PT ;  /* 0x000000790200720b */ /* 0x000fe20003f9c000 */
[----:B------:R-:W-:Y:S01]  /*26030*/  FMUL.FTZ R127, R127, R122 ;  /* 0x0000007a7f7f7220 */ /* 0x000fe20000410000 */
[----:B------:R-:W-:-:S04]  /*26040*/  HFMA2 R2, -RZ, RZ, 0, 1.1920928955078125e-07 ;  /* 0x00000002ff027431 */ /* 0x000fc800000001ff */
        /* <DEDUP_REMOVED lines=14> */
.L_x_3871:
        /* <DEDUP_REMOVED lines=13> */
.L_x_3873:
[----:B------:R-:W-:Y:S05]  /*26200*/  BSYNC.RECONVERGENT B2 ;  /* 0x0000000000027941 */ /* 0x000fea0003800200 */
.L_x_3872:
        /* <DEDUP_REMOVED lines=60> */
.L_x_3870:
[----:B------:R-:W-:Y:S05]  /*265d0*/  BSYNC.RECONVERGENT B1 ;  /* 0x0000000000017941 */ /* 0x000fea0003800200 */
.L_x_3869:
        /* <DEDUP_REMOVED lines=14> */
.L_x_3833:
        /* <DEDUP_REMOVED lines=43> */
.L_x_3874:
[----:B------:R-:W-:Y:S01]  /*26970*/  IMAD.MOV.U32 R114, RZ, RZ, R116 ;  /* 0x000000ffff727224 */ /* 0x000fe200078e0074 */
[----:B------:R-:W-:-:S07]  /*26980*/  IADD3 R115, PT, PT, R115, 0x80, RZ ;  /* 0x0000008073737810 */ /* 0x000fce0007ffe0ff */
.L_x_3751:
[----:B------:R-:W-:Y:S05]  /*26990*/  BSYNC.RECONVERGENT B0 ;  /* 0x0000000000007941 */ /* 0x000fea0003800200 */
.L_x_3750:
        /* <DEDUP_REMOVED lines=19> */
[C---:B0-----:R-:W-:Y:S01]  /*26ad0*/  VIADD R120, R119.reuse, 0x1fd5c5a3 ;  /* 0x1fd5c5a377787836 */ /* 0x041fe20000000000 */
[----:B------:R-:W-:Y:S01]  /*26ae0*/  IADD3 R113, PT, PT, R119, -0x56f99767, RZ ;  /* 0xa906689977717810 */ /* 0x000fe20007ffe0ff */
[----:B------:R-:W-:Y:S01]  /*26af0*/  IMAD.MOV.U32 R9, RZ, RZ, 0x2 ;  /* 0x00000002ff097424 */ /* 0x000fe200078e00ff */
[----:B------:R-:W-:Y:S01]  /*26b00*/  MOV R6, R18 ;  /* 0x0000001200067202 */ /* 0x000fe20000000f00 */
[----:B------:R-:W-:-:S07]  /*26b10*/  IMAD.MOV.U32 R13, RZ, RZ, R114 ;  /* 0x000000ffff0d7224 */ /* 0x000fce00078e0072 */
        /* <DEDUP_REMOVED lines=11> */
.L_x_3880:
        /* <DEDUP_REMOVED lines=13> */
.L_x_3882:
[----:B------:R-:W-:Y:S05]  /*26ca0*/  BSYNC.RECONVERGENT B2 ;  /* 0x0000000000027941 */ /* 0x000fea0003800200 */
.L_x_3881:
        /* <DEDUP_REMOVED lines=58> */
.L_x_3879:
[----:B------:R-:W-:Y:S05]  /*27050*/  BSYNC.RECONVERGENT B1 ;  /* 0x0000000000017941 */ /* 0x000fea0003800200 */
.L_x_3878:
        /* <DEDUP_REMOVED lines=25> */
.L_x_3885:
        /* <DEDUP_REMOVED lines=13> */
.L_x_3887:
[----:B------:R-:W-:Y:S05]  /*272c0*/  BSYNC.RECONVERGENT B2 ;  /* 0x0000000000027941 */ /* 0x000fea0003800200 */
.L_x_3886:
[----:B------:R-:W-:Y:S01]  /*272d0*/  IMAD.WIDE.U32 R8, R77, -0x326172a9, RZ ;  /* 0xcd9e8d574d087825 */ /* 0x000fe200078e00ff */
[----:B------:R-:W-:Y:S02]  /*272e0*/  LOP3.LUT R6, R0, R11, R119, 0x96, !PT ;  /* 0x0000000b00067212 */ /* 0x000fe400078e9677 */
[C---:B------:R-:W-:Y:S01]  /*272f0*/  IADD3 R17, PT, PT, R119.reuse, 0x76cf5d0a, RZ ;  /* 0x76cf5d0a77117810 */ /* 0x040fe20007ffe0ff */
        /* <DEDUP_REMOVED lines=14> */
[----:B------:R-:W-:Y:S02]  /*273e0*/  IADD3 R9, PT, PT, R118, -0x255992d5, RZ ;  /* 0xdaa66d2b76097810 */ /* 0x000fe40007ffe0ff */
[----:B------:R-:W-:Y:S01]  /*273f0*/  IADD3 R17, PT, PT, R119, -0x126145ec, RZ ;  /* 0xed9eba1477117810 */ /* 0x000fe20007ffe0ff */
        /* <DEDUP_REMOVED lines=34> */
[----:B------:R-:W-:Y:S02]  /*27620*/  HFMA2 R10, -RZ, RZ, 0, 0 ;  /* 0x00000000ff0a7431 */ /* 0x000fe400000001ff */
[----:B------:R-:W-:-:S05]  /*27630*/  VIADD R11, R119, 0x96a522ad ;  /* 0x96a522ad770b7836 */ /* 0x000fca0000000000 */
[----:B------:R-:W-:Y:S02]  /*27640*/  LOP3.LUT R72, R11, R8, R7, 0x96, !PT ;  /* 0x000000080b487212 */ /* 0x000fe400078e9607 */
[----:B------:R-:W-:Y:S01]  /*27650*/  MOV R8, R13 ;  /* 0x0000000d00087202 */ /* 0x000fe20000000f00 */
[----:B------:R-:W-:-:S07]  /*27660*/  IMAD.MOV.U32 R13, RZ, RZ, R6 ;  /* 0x000000ffff0d7224 */ /* 0x000fce00078e0006 */
.L_x_3884:
[----:B------:R-:W-:Y:S05]  /*27670*/  BSYNC.RECONVERGENT B1 ;  /* 0x0000000000017941 */ /* 0x000fea0003800200 */
.L_x_3883:
        /* <DEDUP_REMOVED lines=25> */
.L_x_3890:
        /* <DEDUP_REMOVED lines=13> */
.L_x_3892:
[----:B------:R-:W-:Y:S05]  /*278e0*/  BSYNC.RECONVERGENT B2 ;  /* 0x0000000000027941 */ /* 0x000fea0003800200 */
.L_x_3891:
        /* <DEDUP_REMOVED lines=54> */
[----:B------:R-:W-:Y:S01]  /*27c50*/  MOV R13, R8 ;  /* 0x00000008000d7202 */ /* 0x000fe20000000f00 */
[----:B------:R-:W-:Y:S01]  /*27c60*/  IMAD.MOV.U32 R8, RZ, RZ, RZ ;  /* 0x000000ffff087224 */ /* 0x000fe200078e00ff */
[----:B------:R-:W-:Y:S02]  /*27c70*/  LOP3.LUT R72, R11, R10, R9, 0x96, !PT ;  /* 0x0000000a0b487212 */ /* 0x000fe400078e9609 */
[----:B------:R-:W-:-:S07]  /*27c80*/  LOP3.LUT R19, R7, R124, R19, 0x96, !PT ;  /* 0x0000007c07137212 */ /* 0x000fce00078e9613 */
.L_x_3889:
[----:B------:R-:W-:Y:S05]  /*27c90*/  BSYNC.RECONVERGENT B1 ;  /* 0x0000000000017941 */ /* 0x000fea0003800200 */
.L_x_3888:
        /* <DEDUP_REMOVED lines=22> */
.L_x_3895:
        /* <DEDUP_REMOVED lines=13> */
.L_x_3897:
[----:B------:R-:W-:Y:S05]  /*27ed0*/  BSYNC.RECONVERGENT B2 ;  /* 0x0000000000027941 */ /* 0x000fea0003800200 */
.L_x_3896:
        /* <DEDUP_REMOVED lines=54> */
[----:B------:R-:W-:Y:S01]  /*28240*/  IMAD.MOV.U32 R9, RZ, RZ, R13 ;  /* 0x000000ffff097224 */ /* 0x000fe200078e000d */
[----:B------:R-:W-:Y:S01]  /*28250*/  MOV R13, R8 ;  /* 0x00000008000d7202 */ /* 0x000fe20000000f00 */
[----:B------:R-:W-:Y:S01]  /*28260*/  IMAD.MOV.U32 R11, RZ, RZ, RZ ;  /* 0x000000ffff0b7224 */ /* 0x000fe200078e00ff */
[----:B------:R-:W-:-:S07]  /*28270*/  LOP3.LUT R19, R7, R124, R19, 0x96, !PT ;  /* 0x0000007c07137212 */ /* 0x000fce00078e9613 */
.L_x_3894:
[----:B------:R-:W-:Y:S05]  /*28280*/  BSYNC.RECONVERGENT B1 ;  /* 0x0000000000017941 */ /* 0x000fea0003800200 */
.L_x_3893:
        /* <DEDUP_REMOVED lines=25> */
.L_x_3900:
        /* <DEDUP_REMOVED lines=13> */
.L_x_3902:
[----:B------:R-:W-:Y:S05]  /*284f0*/  BSYNC.RECONVERGENT B2 ;  /* 0x0000000000027941 */ /* 0x000fea0003800200 */
.L_x_3901:
[----:B------:R-:W-:Y:S01]  /*28500*/  LOP3.LUT R8, R0, R19, R119, 0x96, !PT ;  /* 0x0000001300087212 */ /* 0x000fe200078e9677 */
[----:B------:R-:W-:Y:S01]  /*28510*/  IMAD.WIDE.U32 R10, R77, -0x326172a9, RZ ;  /* 0xcd9e8d574d0a7825 */ /* 0x000fe200078e00ff */
[----:B------:R-:W-:-:S03]  /*28520*/  IADD3 R19, PT, PT, R118, -0x61c88647, RZ ;  /* 0x9e3779b976137810 */ /* 0x000fc60007ffe0ff */
[----:B------:R-:W-:Y:S02]  /*28530*/  HFMA2 R12, -RZ, RZ, 0, 0 ;  /* 0x00000000ff0c7431 */ /* 0x000fe400000001ff */
        /* <DEDUP_REMOVED lines=13> */
[----:B------:R-:W-:Y:S01]  /*28610*/  IMAD.WIDE.U32 R8, R2, -0x326172a9, RZ ;  /* 0xcd9e8d5702087825 */ /* 0x000fe200078e00ff */
[----:B------:R-:W-:-:S04]  /*28620*/  MOV R2, R13 ;  /* 0x0000000d00027202 */ /* 0x000fc80000000f00 */
[----:B------:R-:W-:Y:S01]  /*28630*/  LOP3.LUT R19, R19, R10, R9, 0x96, !PT ;  /* 0x0000000a13137212 */ /* 0x000fe200078e9609 */
[----:B------:R-:W-:-:S04]  /*28640*/  IMAD.WIDE.U32 R10, R11, -0x2daee0ad, RZ ;  /* 0xd2511f530b0a7825 */ /* 0x000fc800078e00ff */
[----:B------:R-:W-:Y:S02]  /*28650*/  VIADD R9, R119, 0x32370b8f ;  /* 0x32370b8f77097836 */ /* 0x000fe40000000000 */
[----:B------:R-:W-:-:S03]  /*28660*/  IMAD.WIDE.U32 R124, R19, -0x2daee0ad, RZ ;  /* 0xd2511f53137c7825 */ /* 0x000fc600078e00ff */
[----:B------:R-:W-:Y:S02]  /*28670*/  LOP3.LUT R18, R9, R18, R11, 0x96, !PT ;  /* 0x0000001209127212 */ /* 0x000fe400078e960b */
[----:B------:R-:W-:-:S03]  /*28680*/  IADD3 R9, PT, PT, R119, -0x126145ec, RZ ;  /* 0xed9eba1477097810 */ /* 0x000fc60007ffe0ff */
        /* <DEDUP_REMOVED lines=13> */
[----:B------:R-:W-:-:S03]  /*28760*/  IADD3 R9, PT, PT, R118, -0x4ab325aa, RZ ;  /* 0xb54cda5676097810 */ /* 0x000fc60007ffe0ff */
[----:B------:R-:W-:Y:S01]  /*28770*/  IMAD.WIDE.U32 R18, R18, -0x326172a9, RZ ;  /* 0xcd9e8d5712127825 */ /* 0x000fe200078e00ff */
[----:B------:R-:W-:-:S03]  /*28780*/  LOP3.LUT R9, R9, R8, R11, 0x96, !PT ;  /* 0x0000000809097212 */ /* 0x000fc600078e960b */
[----:B------:R-:W-:Y:S02]  /*28790*/  VIADD R11, R118, 0x5384540f ;  /* 0x5384540f760b7836 */ /* 0x000fe40000000000 */
[----:B------:R-:W-:-:S03]  /*287a0*/  IMAD.WIDE.U32 R8, R9, -0x2daee0ad, RZ ;  /* 0xd2511f5309087825 */ /* 0x000fc600078e00ff */
[----:B------:R-:W-:Y:S02]  /*287b0*/  LOP3.LUT R11, R11, R10, R19, 0x96, !PT ;  /* 0x0000000a0b0b7212 */ /* 0x000fe400078e9613 */
[----:B------:R-:W-:Y:S02]  /*287c0*/  LOP3.LUT R9, R120, R124, R9, 0x96, !PT ;  /* 0x0000007c78097212 */ /* 0x000fe400078e9609 */
[----:B------:R-:W-:Y:S01]  /*287d0*/  IADD3 R19, PT, PT, R119, -0x24c28bd8, RZ ;  /* 0xdb3d742877137810 */ /* 0x000fe20007ffe0ff */
        /* <DEDUP_REMOVED lines=12> */
.L_x_3899:
[----:B------:R-:W-:Y:S05]  /*288a0*/  BSYNC.RECONVERGENT B1 ;  /* 0x0000000000017941 */ /* 0x000fea0003800200 */
.L_x_3898:
        /* <DEDUP_REMOVED lines=22> */
.L_x_3905:
        /* <DEDUP_REMOVED lines=13> */
.L_x_3907:
[----:B------:R-:W-:Y:S05]  /*28ae0*/  BSYNC.RECONVERGENT B2 ;  /* 0x0000000000027941 */ /* 0x000fea0003800200 */
.L_x_3906:
        /* <DEDUP_REMOVED lines=58> */
.L_x_3904:
[----:B------:R-:W-:Y:S05]  /*28e90*/  BSYNC.RECONVERGENT B1 ;  /* 0x0000000000017941 */ /* 0x000fea0003800200 */
.L_x_3903:
        /* <DEDUP_REMOVED lines=25> */
.L_x_3910:
        /* <DEDUP_REMOVED lines=13> */
.L_x_3912:
[----:B------:R-:W-:Y:S05]  /*29100*/  BSYNC.RECONVERGENT B2 ;  /* 0x0000000000027941 */ /* 0x000fea0003800200 */
.L_x_3911:
        /* <DEDUP_REMOVED lines=58> */
.L_x_3909:
[----:B------:R-:W-:Y:S05]  /*294b0*/  BSYNC.RECONVERGENT B1 ;  /* 0x0000000000017941 */ /* 0x000fea0003800200 */
.L_x_3908:
        /* <DEDUP_REMOVED lines=22> */
.L_x_3915:
        /* <DEDUP_REMOVED lines=13> */
.L_x_3917:
[----:B------:R-:W-:Y:S05]  /*296f0*/  BSYNC.RECONVERGENT B2 ;  /* 0x0000000000027941 */ /* 0x000fea0003800200 */
.L_x_3916:
        /* <DEDUP_REMOVED lines=58> */
.L_x_3914:
[----:B------:R-:W-:Y:S05]  /*29aa0*/  BSYNC.RECONVERGENT B1 ;  /* 0x0000000000017941 */ /* 0x000fea0003800200 */
.L_x_3913:
        /* <DEDUP_REMOVED lines=25> */
.L_x_3920:
        /* <DEDUP_REMOVED lines=13> */
.L_x_3922:
[----:B------:R-:W-:Y:S05]  /*29d10*/  BSYNC.RECONVERGENT B2 ;  /* 0x0000000000027941 */ /* 0x000fea0003800200 */
.L_x_3921:
        /* <DEDUP_REMOVED lines=10> */
[----:B------:R-:W-:Y:S02]  /*29dc0*/  IADD3 R19, PT, PT, R119, 0x76cf5d0a, RZ ;  /* 0x76cf5d0a77137810 */ /* 0x000fe40007ffe0ff */
[----:B------:R-:W-:Y:S02]  /*29dd0*/  IADD3 R107, PT, PT, R118, -0x255992d5, RZ ;  /* 0xdaa66d2b766b7810 */ /* 0x000fe40007ffe0ff */
        /* <DEDUP_REMOVED lines=10> */
[----:B------:R-:W-:Y:S02]  /*29e80*/  IADD3 R19, PT, PT, R119, -0x126145ec, RZ ;  /* 0xed9eba1477137810 */ /* 0x000fe40007ffe0ff */
[----:B------:R-:W-:Y:S02]  /*29e90*/  IADD3 R107, PT, PT, R118, 0x1715609d, RZ ;  /* 0x1715609d766b7810 */ /* 0x000fe40007ffe0ff */
        /* <DEDUP_REMOVED lines=17> */
[----:B------:R-:W-:Y:S01]  /*29fb0*/  IMAD.WIDE.U32 R10, R11, -0x2daee0ad, RZ ;  /* 0xd2511f530b0a7825 */ /* 0x000fe200078e00ff */
[----:B------:R-:W-:-:S04]  /*29fc0*/  IADD3 R19, PT, PT, R119, -0x24c28bd8, RZ ;  /* 0xdb3d742877137810 */ /* 0x000fc80007ffe0ff */
        /* <DEDUP_REMOVED lines=8> */
[----:B------:R-:W-:-:S04]  /*2a050*/  MOV R2, R13 ;  /* 0x0000000d00027202 */ /* 0x000fc80000000f00 */
[----:B------:R-:W-:Y:S01]  /*2a060*/  LOP3.LUT R19, R107, R10, R19, 0x96, !PT ;  /* 0x0000000a6b137212 */ /* 0x000fe200078e9613 */
[----:B------:R-:W-:-:S04]  /*2a070*/  IMAD.WIDE.U32 R10, R11, -0x2daee0ad, RZ ;  /* 0xd2511f530b0a7825 */ /* 0x000fc800078e00ff */
[----:B------:R-:W-:Y:S02]  /*2a080*/  VIADD R107, R119, 0x96a522ad ;  /* 0x96a522ad776b7836 */ /* 0x000fe40000000000 */
[----:B------:R-:W-:Y:S02]  /*2a090*/  IMAD.MOV.U32 R13, RZ, RZ, R10 ;  /* 0x000000ffff0d7224 */ /* 0x000fe400078e000a */
[----:B------:R-:W-:Y:S01]  /*2a0a0*/  HFMA2 R10, -RZ, RZ, 0, 0 ;  /* 0x00000000ff0a7431 */ /* 0x000fe200000001ff */
[----:B------:R-:W-:-:S07]  /*2a0b0*/  LOP3.LUT R72, R107, R124, R11, 0x96, !PT ;  /* 0x0000007c6b487212 */ /* 0x000fce00078e960b */
.L_x_3919:
[----:B------:R-:W-:Y:S05]  /*2a0c0*/  BSYNC.RECONVERGENT B1 ;  /* 0x0000000000017941 */ /* 0x000fea0003800200 */
.L_x_3918:
        /* <DEDUP_REMOVED lines=8> */
[----:B------:R-:W-:-:S04]  /*2a150*/  MOV R11, R18 ;  /* 0x00000012000b7202 */ /* 0x000fc80000000f00 */
[----:B------:R-:W-:Y:S02]  /*2a160*/  FSEL R2, R2, RZ, !P3 ;  /* 0x000000ff02027208 */ /* 0x000fe40005800000 */
[----:B------:R-:W-:-:S13]  /*2a170*/  PLOP3.LUT P3, PT, P3, PT, PT, 0x8, 0x80 ;  /* 0x000000000080781c */ /* 0x000fda0001f6e170 */
[----:B------:R-:W-:Y:S02]  /*2a180*/  @P3 LOP3.LUT R78, R78, 0x2, RZ, 0xfc, !PT ;  /* 0x000000024e4e3812 */ /* 0x000fe400078efcff */
[----:B------:R-:W-:-:S13]  /*2a190*/  ISETP.NE.AND P3, PT, R10, 0x1, PT ;  /* 0x000000010a00780c */ /* 0x000fda0003f65270 */
        /* <DEDUP_REMOVED lines=9> */
.L_x_3925:
        /* <DEDUP_REMOVED lines=13> */
.L_x_3927:
[----:B------:R-:W-:Y:S05]  /*2a300*/  BSYNC.RECONVERGENT B2 ;  /* 0x0000000000027941 */ /* 0x000fea0003800200 */
.L_x_3926:
        /* <DEDUP_REMOVED lines=51> */
[----:B------:R-:W-:Y:S01]  /*2a640*/  HFMA2 R12, -RZ, RZ, 0, 0 ;  /* 0x00000000ff0c7431 */ /* 0x000fe200000001ff */
[----:B------:R-:W-:Y:S01]  /*2a650*/  LOP3.LUT R19, R107, R10, R19, 0x96, !PT ;  /* 0x0000000a6b137212 */ /* 0x000fe200078e9613 */
[----:B------:R-:W-:-:S04]  /*2a660*/  IMAD.WIDE.U32 R10, R11, -0x2daee0ad, RZ ;  /* 0xd2511f530b0a7825 */ /* 0x000fc800078e00ff */
[----:B------:R-:W-:-:S05]  /*2a670*/  VIADD R107, R119, 0x96a522ad ;  /* 0x96a522ad776b7836 */ /* 0x000fca0000000000 */
[----:B------:R-:W-:Y:S02]  /*2a680*/  LOP3.LUT R72, R107, R124, R11, 0x96, !PT ;  /* 0x0000007c6b487212 */ /* 0x000fe400078e960b */
[----:B------:R-:W-:Y:S01]  /*2a690*/  MOV R11, R13 ;  /* 0x0000000d000b7202 */ /* 0x000fe20000000f00 */
[----:B------:R-:W-:-:S07]  /*2a6a0*/  IMAD.MOV.U32 R13, RZ, RZ, R10 ;  /* 0x000000ffff0d7224 */ /* 0x000fce00078e000a */
.L_x_3924:
[----:B------:R-:W-:Y:S05]  /*2a6b0*/  BSYNC.RECONVERGENT B1 ;  /* 0x0000000000017941 */ /* 0x000fea0003800200 */
.L_x_3923:
[----:B------:R-:W-:Y:S01]  /*2a6c0*/  I2FP.F32.U32 R10, R11 ;  /* 0x0000000b000a7245 */ /* 0x000fe20000201000 */
[----:B------:R-:W-:Y:S01]  /*2a6d0*/  BSSY.RECONVERGENT B1, `(.L_x_3928) ;  /* 0x0000060000017945 */ /* 0x000fe20003800200 */
[----:B------:R-:W-:-:S03]  /*2a6e0*/  MOV R107, 0x2 ;  /* 0x00000002006b7802 */ /* 0x000fc60000000f00 */
        /* <DEDUP_REMOVED lines=22> */
.L_x_3930:
        /* <DEDUP_REMOVED lines=13> */
.L_x_3932:
[----:B------:R-:W-:Y:S05]  /*2a920*/  BSYNC.RECONVERGENT B2 ;  /* 0x0000000000027941 */ /* 0x000fea0003800200 */
.L_x_3931:
[----:B------:R-:W-:Y:S01]  /*2a930*/  LOP3.LUT R128, R0, R127, R119, 0x96, !PT ;  /* 0x0000007f00807212 */ /* 0x000fe200078e9677 */
[----:B------:R-:W-:Y:S01]  /*2a940*/  IMAD.WIDE.U32 R18, R77, -0x326172a9, RZ ;  /* 0xcd9e8d574d127825 */ /* 0x000fe200078e00ff */
[----:B------:R-:W-:-:S03]  /*2a950*/  IADD3 R107, PT, PT, R119, -0x4498517b, RZ ;  /* 0xbb67ae85776b7810 */ /* 0x000fc60007ffe0ff */
[----:B------:R-:W-:Y:S01]  /*2a960*/  VIADD R11, R118, 0x9e3779b9 ;  /* 0x9e3779b9760b7836 */ /* 0x000fe20000000000 */
[----:B------:R-:W-:Y:S01]  /*2a970*/  LOP3.LUT R19, R75, R19, R118, 0x96, !PT ;  /* 0x000000134b137212 */ /* 0x000fe200078e9676 */
[----:B------:R-:W-:-:S04]  /*2a980*/  IMAD.WIDE.U32 R128, R128, -0x326172a9, RZ ;  /* 0xcd9e8d5780807825 */ /* 0x000fc800078e00ff */
[----:B------:R-:W-:Y:S01]  /*2a990*/  IMAD.MOV.U32 R2, RZ, RZ, R13 ;  /* 0x000000ffff027224 */ /* 0x000fe200078e000d */
[----:B------:R-:W-:Y:S01]  /*2a9a0*/  LOP3.LUT R11, R11, R18, R129, 0x96, !PT ;  /* 0x000000120b0b7212 */ /* 0x000fe200078e9681 */
[----:B------:R-:W-:-:S05]  /*2a9b0*/  IMAD.WIDE.U32 R18, R19, -0x2daee0ad, RZ ;  /* 0xd2511f5313127825 */ /* 0x000fca00078e00ff */
[----:B------:R-:W-:Y:S01]  /*2a9c0*/  LOP3.LUT R19, R107, R126, R19, 0x96, !PT ;  /* 0x0000007e6b137212 */ /* 0x000fe200078e9613 */
[----:B------:R-:W-:-:S04]  /*2a9d0*/  IMAD.WIDE.U32 R126, R11, -0x2daee0ad, RZ ;  /* 0xd2511f530b7e7825 */ /* 0x000fc800078e00ff */
[----:B------:R-:W-:Y:S02]  /*2a9e0*/  VIADD R11, R119, 0x76cf5d0a ;  /* 0x76cf5d0a770b7836 */ /* 0x000fe40000000000 */
[----:B------:R-:W-:-:S03]  /*2a9f0*/  IMAD.MOV.U32 R107, RZ, RZ, RZ ;  /* 0x000000ffff6b7224 */ /* 0x000fc600078e00ff */
        /* <DEDUP_REMOVED lines=10> */
[----:B------:R-:W-:Y:S01]  /*2aaa0*/  VIADD R11, R118, 0x78dde6e4 ;  /* 0x78dde6e4760b7836 */ /* 0x000fe20000000000 */
[----:B------:R-:W-:-:S03]  /*2aab0*/  IADD3 R19, PT, PT, R119, -0x126145ec, RZ ;  /* 0xed9eba1477137810 */ /* 0x000fc60007ffe0ff */
        /* <DEDUP_REMOVED lines=31> */
[----:B------:R-:W-:Y:S02]  /*2acb0*/  LOP3.LUT R72, R11, R128, R127, 0x96, !PT ;  /* 0x000000800b487212 */ /* 0x000fe400078e967f */
[----:B------:R-:W-:-:S07]  /*2acc0*/  MOV R13, R126 ;  /* 0x0000007e000d7202 */ /* 0x000fce0000000f00 */
.L_x_3929:
[----:B------:R-:W-:Y:S05]  /*2acd0*/  BSYNC.RECONVERGENT B1 ;  /* 0x0000000000017941 */ /* 0x000fea0003800200 */
.L_x_3928:
        /* <DEDUP_REMOVED lines=20> */
.L_x_3935:
        /* <DEDUP_REMOVED lines=13> */
.L_x_3937:
[----:B------:R-:W-:Y:S05]  /*2aef0*/  BSYNC.RECONVERGENT B2 ;  /* 0x0000000000027941 */ /* 0x000fea0003800200 */
.L_x_3936:
[----:B------:R-:W-:Y:S01]  /*2af00*/  LOP3.LUT R128, R0, R127, R119, 0x96, !PT ;  /* 0x0000007f00807212 */ /* 0x000fe200078e9677 */
[----:B------:R-:W-:Y:S01]  /*2af10*/  IMAD.WIDE.U32 R18, R77, -0x326172a9, RZ ;  /* 0xcd9e8d574d127825 */ /* 0x000fe200078e00ff */
[----:B------:R-:W-:-:S03]  /*2af20*/  IADD3 R107, PT, PT, R119, -0x4498517b, RZ ;  /* 0xbb67ae85776b7810 */ /* 0x000fc60007ffe0ff */
[----:B------:R-:W-:Y:S01]  /*2af30*/  VIADD R11, R118, 0x9e3779b9 ;  /* 0x9e3779b9760b7836 */ /* 0x000fe20000000000 */
[----:B------:R-:W-:Y:S01]  /*2af40*/  LOP3.LUT R19, R75, R19, R118, 0x96, !PT ;  /* 0x000000134b137212 */ /* 0x000fe200078e9676 */
[----:B------:R-:W-:-:S04]  /*2af50*/  IMAD.WIDE.U32 R128, R128, -0x326172a9, RZ ;  /* 0xcd9e8d5780807825 */ /* 0x000fc800078e00ff */
[----:B------:R-:W-:Y:S01]  /*2af60*/  IMAD.MOV.U32 R108, RZ, RZ, RZ ;  /* 0x000000ffff6c7224 */ /* 0x000fe200078e00ff */
        /* <DEDUP_REMOVED lines=49> */
[----:B------:R-:W-:Y:S01]  /*2b280*/  IMAD.MOV.U32 R11, RZ, RZ, R13 ;  /* 0x000000ffff0b7224 */ /* 0x000fe200078e000d */
[----:B------:R-:W-:-:S07]  /*2b290*/  MOV R13, R126 ;  /* 0x0000007e000d7202 */ /* 0x000fce0000000f00 */
.L_x_3934:
[----:B------:R-:W-:Y:S05]  /*2b2a0*/  BSYNC.RECONVERGENT B1 ;  /* 0x0000000000017941 */ /* 0x000fea0003800200 */
.L_x_3933:
[----:B------:R-:W-:Y:S01]  /*2b2b0*/  I2FP.F32.U32 R12, R11 ;  /* 0x0000000b000c7245 */ /* 0x000fe20000201000 */
[----:B------:R-:W-:Y:S01]  /*2b2c0*/  BSSY.RECONVERGENT B1, `(.L_x_3938) ;  /* 0x0000060000017945 */ /* 0x000fe20003800200 */
[----:B------:R-:W-:-:S03]  /*2b2d0*/  IMAD.MOV.U32 R117, RZ, RZ, 0x2 ;  /* 0x00000002ff757424 */ /* 0x000fc600078e00ff */
        /* <DEDUP_REMOVED lines=22> */
.L_x_3940:
        /* <DEDUP_REMOVED lines=13> */
.L_x_3942:
[----:B------:R-:W-:Y:S05]  /*2b510*/  BSYNC.RECONVERGENT B2 ;  /* 0x0000000000027941 */ /* 0x000fea0003800200 */
.L_x_3941:
        /* <DEDUP_REMOVED lines=32> */
[----:B------:R-:W-:-:S05]  /*2b720*/  IMAD.WIDE.U32 R128, R129, -0x2daee0ad, RZ ;  /* 0xd2511f5381807825 */ /* 0x000fca00078e00ff */
        /* <DEDUP_REMOVED lines=20> */
[----:B------:R-:W-:-:S04]  /*2b870*/  IMAD.WIDE.U32 R126, R127, -0x2daee0ad, RZ ;  /* 0xd2511f537f7e7825 */ /* 0x000fc800078e00ff */
[----:B------:R-:W-:Y:S02]  /*2b880*/  VIADD R117, R119, 0x96a522ad ;  /* 0x96a522ad77757836 */ /* 0x000fe40000000000 */
[----:B------:R-:W-:-:S03]  /*2b890*/  IMAD.MOV.U32 R13, RZ, RZ, R126 ;  /* 0x000000ffff0d7224 */ /* 0x000fc600078e007e */
[----:B------:R-:W-:Y:S01]  /*2b8a0*/  LOP3.LUT R72, R117, R128, R127, 0x96, !PT ;  /* 0x0000008075487212 */ /* 0x000fe200078e967f */
[----:B------:R-:W-:-:S07]  /*2b8b0*/  HFMA2 R117, -RZ, RZ, 0, 0 ;  /* 0x00000000ff757431 */ /* 0x000fce00000001ff */
.L_x_3939:
[----:B------:R-:W-:Y:S05]  /*2b8c0*/  BSYNC.RECONVERGENT B1 ;  /* 0x0000000000017941 */ /* 0x000fea0003800200 */
.L_x_3938:
[----:B------:R-:W-:Y:S01]  /*2b8d0*/  I2FP.F32.U32 R2, R2 ;  /* 0x0000000200027245 */ /* 0x000fe20000201000 */
[----:B------:R-:W-:Y:S01]  /*2b8e0*/  BSSY.RECONVERGENT B1, `(.L_x_3943) ;  /* 0x000005b000017945 */ /* 0x000fe20003800200 */
[----:B------:R-:W-:Y:S01]  /*2b8f0*/  ISETP.NE.AND P5, PT, R117, 0x1, PT ;  /* 0x000000017500780c */ /* 0x000fe20003fa5270 */
[----:B------:R-:W-:Y:S01]  /*2b900*/  IMAD.MOV.U32 R126, RZ, RZ, 0x2 ;  /* 0x00000002ff7e7424 */ /* 0x000fe200078e00ff */
[----:B------:R-:W-:Y:S01]  /*2b910*/  MOV R12, R18 ;  /* 0x00000012000c7202 */ /* 0x000fe20000000f00 */
        /* <DEDUP_REMOVED lines=15> */
.L_x_3945:
        /* <DEDUP_REMOVED lines=13> */
.L_x_3947:
[----:B------:R-:W-:Y:S05]  /*2bae0*/  BSYNC.RECONVERGENT B2 ;  /* 0x0000000000027941 */ /* 0x000fea0003800200 */
.L_x_3946:
        /* <DEDUP_REMOVED lines=28> */
[----:B------:R-:W-:Y:S01]  /*2bcb0*/  IMAD.WIDE.U32 R128, R128, -0x2daee0ad, RZ ;  /* 0xd2511f5380807825 */ /* 0x000fe200078e00ff */
[----:B------:R-:W-:-:S03]  /*2bcc0*/  IADD3 R126, PT, PT, R118, 0x1715609d, RZ ;  /* 0x1715609d767e7810 */ /* 0x000fc60007ffe0ff */
[----:B------:R-:W-:Y:S01]  /*2bcd0*/  IMAD.WIDE.U32 R132, R12, -0x326172a9, RZ ;  /* 0xcd9e8d570c847825 */ /* 0x000fe200078e00ff */
[----:B------:R-:W-:-:S04]  /*2bce0*/  IADD3 R12, PT, PT, R119, 0x646e171e, RZ ;  /* 0x646e171e770c7810 */ /* 0x000fc80007ffe0ff */
        /* <DEDUP_REMOVED lines=23> */
[----:B------:R-:W-:Y:S02]  /*2be60*/  IMAD.MOV.U32 R13, RZ, RZ, R126 ;  /* 0x000000ffff0d7224 */ /* 0x000fe400078e007e */
[----:B------:R-:W-:Y:S01]  /*2be70*/  HFMA2 R126, -RZ, RZ, 0, 0 ;  /* 0x00000000ff7e7431 */ /* 0x000fe200000001ff */
[----:B------:R-:W-:-:S07]  /*2be80*/  LOP3.LUT R72, R72, R128, R127, 0x96, !PT ;  /* 0x0000008048487212 */ /* 0x000fce00078e967f */
.L_x_3944:
[----:B------:R-:W-:Y:S05]  /*2be90*/  BSYNC.RECONVERGENT B1 ;  /* 0x0000000000017941 */ /* 0x000fea0003800200 */
.L_x_3943:
        /* <DEDUP_REMOVED lines=25> */
.L_x_3950:
        /* <DEDUP_REMOVED lines=13> */
.L_x_3952:
[----:B------:R-:W-:Y:S05]  /*2c100*/  BSYNC.RECONVERGENT B2 ;  /* 0x0000000000027941 */ /* 0x000fea0003800200 */
.L_x_3951:
        /* <DEDUP_REMOVED lines=9> */
[----:B------:R-:W-:Y:S01]  /*2c1a0*/  IADD3 R128, PT, PT, R119, -0x4498517b, RZ ;  /* 0xbb67ae8577807810 */ /* 0x000fe20007ffe0ff */
[----:B------:R-:W-:Y:S02]  /*2c1b0*/  IMAD.MOV.U32 R125, RZ, RZ, RZ ;  /* 0x000000ffff7d7224 */ /* 0x000fe400078e00ff */
        /* <DEDUP_REMOVED lines=10> */
[----:B------:R-:W-:Y:S01]  /*2c260*/  LOP3.LUT R126, R126, R128, R133, 0x96, !PT ;  /* 0x000000807e7e7212 */ /* 0x000fe200078e9685 */
[----:B------:R-:W-:Y:S01]  /*2c270*/  VIADD R128, R118, 0x78dde6e4 ;  /* 0x78dde6e476807836 */ /* 0x000fe20000000000 */
[----:B------:R-:W-:-:S03]  /*2c280*/  LOP3.LUT R2, R2, R18, R131, 0x96, !PT ;  /* 0x0000001202027212 */ /* 0x000fc600078e9683 */
        /* <DEDUP_REMOVED lines=15> */
[----:B------:R-:W-:Y:S02]  /*2c380*/  IADD3 R128, PT, PT, R118, 0x5384540f, RZ ;  /* 0x5384540f76807810 */ /* 0x000fe40007ffe0ff */
        /* <DEDUP_REMOVED lines=16> */
[----:B------:R-:W-:Y:S02]  /*2c490*/  LOP3.LUT R72, R72, R128, R127, 0x96, !PT ;  /* 0x0000008048487212 */ /* 0x000fe400078e967f */
[----:B------:R-:W-:-:S07]  /*2c4a0*/  MOV R13, R126 ;  /* 0x0000007e000d7202 */ /* 0x000fce0000000f00 */
.L_x_3949:
[----:B------:R-:W-:Y:S05]  /*2c4b0*/  BSYNC.RECONVERGENT B1 ;  /* 0x0000000000017941 */ /* 0x000fea0003800200 */
.L_x_3948:
[----:B------:R-:W-:Y:S01]  /*2c4c0*/  I2FP.F32.U32 R2, R2 ;  /* 0x0000000200027245 */ /* 0x000fe20000201000 */
[----:B------:R-:W-:Y:S01]  /*2c4d0*/  HADD2.F32 R126, -RZ, R71.H1_H1 ;  /* 0x30000047ff7e7230 */ /* 0x000fe20000004100 */
[----:B------:R-:W-:Y:S01]  /*2c4e0*/  ISETP.NE.AND P6, PT, R125, 0x1, PT ;  /* 0x000000017d00780c */ /* 0x000fe20003fc5270 */
[----:B------:R-:W-:Y:S02]  /*2c4f0*/  BSSY.RECONVERGENT B1, `(.L_x_3953) ;  /* 0x000005c000017945 */ /* 0x000fe40003800200 */
[----:B------:R-:W-:Y:S01]  /*2c500*/  FFMA.FTZ R71, R2, R121, 1.1641532182693481445e-10 ;  /* 0x2f00000002477423 */ /* 0x000fe20000010079 */
[----:B------:R-:W-:Y:S01]  /*2c510*/  FMUL.FTZ R126, R126, R123 ;  /* 0x0000007b7e7e7220 */ /* 0x000fe20000410000 */
[----:B------:R-:W-:-:S03]  /*2c520*/  HFMA2 R2, -RZ, RZ, 0, 1.1920928955078125e-07 ;  /* 0x00000002ff027431 */ /* 0x000fc600000001ff */
        /* <DEDUP_REMOVED lines=13> */
.L_x_3955:
        /* <DEDUP_REMOVED lines=12> */
[----:B------:R-:W-:Y:S02]  /*2c6c0*/  @P0 IADD3 R18, PT, PT, R0, RZ, RZ ;  /* 0x000000ff00120210 */ /* 0x000fe40007ffe0ff */
[----:B------:R-:W-:-:S03]  /*2c6d0*/  ISETP.NE.AND P0, PT, R2, RZ, PT ;  /* 0x000000ff0200720c */ /* 0x000fc60003f05270 */
[----:B------:R-:W-:-:S10]  /*2c6e0*/  @!P6 IMAD.MOV.U32 R0, RZ, RZ, R18 ;  /* 0x000000ffff00e224 */ /* 0x000fd400078e0012 */
.L_x_3957:
[----:B------:R-:W-:Y:S05]  /*2c6f0*/  BSYNC.RECONVERGENT B2 ;  /* 0x0000000000027941 */ /* 0x000fea0003800200 */
.L_x_3956:
        /* <DEDUP_REMOVED lines=21> */
[----:B------:R-:W-:-:S03]  /*2c850*/  LOP3.LUT R2, R2, R18, R129, 0x96, !PT ;  /* 0x0000001202027212 */ /* 0x000fc600078e9681 */
[----:B------:R-:W-:-:S04]  /*2c860*/  IMAD.WIDE.U32 R126, R126, -0x2daee0ad, RZ ;  /* 0xd2511f537e7e7825 */ /* 0x000fc800078e00ff */
[----:B------:R-:W-:-:S04]  /*2c870*/  IMAD.WIDE.U32 R18, R2, -0x326172a9, RZ ;  /* 0xcd9e8d5702127825 */ /* 0x000fc800078e00ff */
[----:B------:R-:W-:-:S05]  /*2c880*/  VIADD R2, R118, 0x78dde6e4 ;  /* 0x78dde6e476027836 */ /* 0x000fca0000000000 */
[----:B------:R-:W-:Y:S02]  /*2c890*/  LOP3.LUT R2, R2, R130, R19, 0x96, !PT ;  /* 0x0000008202027212 */ /* 0x000fe400078e9613 */
        /* <DEDUP_REMOVED lines=12> */
[----:B------:R-:W-:Y:S01]  /*2c960*/  VIADD R19, R118, 0x8ff34781 ;  /* 0x8ff3478176137836 */ /* 0x000fe20000000000 */
        /* <DEDUP_REMOVED lines=9> */
[----:B------:R-:W-:Y:S01]  /*2ca00*/  IMAD.WIDE.U32 R130, R18, -0x2daee0ad, RZ ;  /* 0xd2511f5312827825 */ /* 0x000fe200078e00ff */
[----:B------:R-:W-:-:S04]  /*2ca10*/  IADD3 R18, PT, PT, R119, -0x24c28bd8, RZ ;  /* 0xdb3d742877127810 */ /* 0x000fc80007ffe0ff */
[----:B------:R-:W-:-:S05]  /*2ca20*/  LOP3.LUT R126, R18, R126, R131, 0x96, !PT ;  /* 0x0000007e127e7212 */ /* 0x000fca00078e9683 */
[----:B------:R-:W-:-:S04]  /*2ca30*/  IMAD.WIDE.U32 R126, R126, -0x326172a9, RZ ;  /* 0xcd9e8d577e7e7825 */ /* 0x000fc800078e00ff */
[----:B------:R-:W-:Y:S01]  /*2ca40*/  IMAD.MOV.U32 R18, RZ, RZ, R126 ;  /* 0x000000ffff127224 */ /* 0x000fe200078e007e */
[----:B------:R-:W-:Y:S01]  /*2ca50*/  LOP3.LUT R19, R19, R128, R127, 0x96, !PT ;  /* 0x0000008013137212 */ /* 0x000fe200078e967f */
[----:B------:R-:W-:-:S04]  /*2ca60*/  IMAD.WIDE.U32 R128, R2, -0x2daee0ad, RZ ;  /* 0xd2511f5302807825 */ /* 0x000fc800078e00ff */
[----:B------:R-:W-:Y:S01]  /*2ca70*/  HFMA2 R2, -RZ, RZ, 0, 0 ;  /* 0x00000000ff027431 */ /* 0x000fe200000001ff */
[----:B------:R-:W-:Y:S01]  /*2ca80*/  MOV R126, R13 ;  /* 0x0000000d007e7202 */ /* 0x000fe20000000f00 */
[----:B------:R-:W-:Y:S01]  /*2ca90*/  IMAD.MOV.U32 R13, RZ, RZ, R128 ;  /* 0x000000ffff0d7224 */ /* 0x000fe200078e0080 */
[----:B------:R-:W-:-:S07]  /*2caa0*/  LOP3.LUT R72, R72, R130, R129, 0x96, !PT ;  /* 0x0000008248487212 */ /* 0x000fce00078e9681 */
.L_x_3954:
[----:B------:R-:W-:Y:S05]  /*2cab0*/  BSYNC.RECONVERGENT B1 ;  /* 0x0000000000017941 */ /* 0x000fea0003800200 */
.L_x_3953:
[----:B------:R-:W-:Y:S02]  /*2cac0*/  I2FP.F32.U32 R120, R126 ;  /* 0x0000007e00787245 */ /* 0x000fe40000201000 */
[----:B------:R-:W-:Y:S02]  /*2cad0*/  PRMT R69, R114, 0x5410, R69 ;  /* 0x0000541072457816 */ /* 0x000fe40000000045 */
[----:B------:R-:W-:Y:S01]  /*2cae0*/  MOV R114, R13 ;  /* 0x0000000d00727202 */ /* 0x000fe20000000f00 */
[----:B------:R-:W-:Y:S01]  /*2caf0*/  FFMA.FTZ R121, R120, R121, 1.1641532182693481445e-10 ;  /* 0x2f00000078797423 */ /* 0x000fe20000010079 */
[----:B------:R-:W-:Y:S01]  /*2cb00*/  HADD2.F32 R120, -RZ, R27.H1_H1 ;  /* 0x3000001bff787230 */ /* 0x000fe20000004100 */
[----:B------:R-:W-:Y:S02]  /*2cb10*/  PRMT R70, R124, 0x5410, R70 ;  /* 0x000054107c467816 */ /* 0x000fe40000000046 */
[----:B------:R-:W-:Y:S02]  /*2cb20*/  PRMT R68, R116, 0x5410, R68 ;  /* 0x0000541074447816 */ /* 0x000fe40000000044 */
[----:B------:R-:W-:Y:S01]  /*2cb30*/  FMUL.FTZ R120, R120, R123 ;  /* 0x0000007b78787220 */ /* 0x000fe20000410000 */
[----:B------:R-:W-:-:S04]  /*2cb40*/  FSETP.GTU.FTZ.AND P6, PT, R121, R122, PT ;  /* 0x0000007a7900720b */ /* 0x000fc80003fdc000 */
[----:B------:R-:W-:-:S05]  /*2cb50*/  FSEL R120, R120, RZ, !P6 ;  /* 0x000000ff78787208 */ /* 0x000fca0007000000 */
[----:B------:R-:W-:Y:S01]  /*2cb60*/  FADD.FTZ R71, R71, R120 ;  /* 0x0000007847477221 */ /* 0x000fe20000010000 */
[----:B------:R-:W-:-:S05]  /*2cb70*/  @P2 HADD2.F32 R120, -RZ, R23.H1_H1 ;  /* 0x30000017ff782230 */ /* 0x000fca0000004100 */
[--C-:B------:R-:W-:Y:S01]  /*2cb80*/  @P2 FADD.FTZ R113, R120, R71.reuse ;  /* 0x0000004778712221 */ /* 0x100fe20000010000 */
[----:B------:R-:W-:Y:S01]  /*2cb90*/  @!P2 IMAD.MOV.U32 R113, RZ, RZ, R71 ;  /* 0x000000ffff71a224 */ /* 0x000fe200078e0047 */
[----:B------:R-:W-:-:S04]  /*2cba0*/  SEL R120, RZ, 0x1, P6 ;  /* 0x00000001ff787807 */ /* 0x000fc80003000000 */
[----:B------:R-:W-:Y:S02]  /*2cbb0*/  F2FP.F16.F32.PACK_AB R71, RZ, R113 ;  /* 0x00000071ff47723e */ /* 0x000fe400000000ff */
[----:B------:R-:W-:Y:S02]  /*2cbc0*/  PRMT R13, R120, 0x7610, R13 ;  /* 0x00007610780d7816 */ /* 0x000fe4000000000d */
[----:B------:R-:W-:Y:S01]  /*2cbd0*/  PRMT R71, R117, 0x5410, R71 ;  /* 0x0000541075477816 */ /* 0x000fe20000000047 */
[----:B------:R-:W-:Y:S06]  /*2cbe0*/  BRA `(.L_x_3958) ;  /* 0x0000003000947947 */ /* 0x000fec0003800000 */
.L_x_3877:
        /* <DEDUP_REMOVED lines=16> */
.L_x_3961:
        /* <DEDUP_REMOVED lines=13> */
.L_x_3963:
[----:B------:R-:W-:Y:S05]  /*2cdc0*/  BSYNC.RECONVERGENT B2 ;  /* 0x0000000000027941 */ /* 0x000fea0003800200 */
.L_x_3962:
        /* <DEDUP_REMOVED lines=56> */
[----:B------:R-:W-:Y:S01]  /*2d150*/  IMAD.MOV.U32 R87, RZ, RZ, RZ ;  /* 0x000000ffff577224 */ /* 0x000fe200078e00ff */
[----:B------:R-:W-:Y:S01]  /*2d160*/  LOP3.LUT R72, R17, R120, R117, 0x96, !PT ;  /* 0x0000007811487212 */ /* 0x000fe200078e9675 */
[----:B------:R-:W-:Y:S01]  /*2d170*/  IMAD.MOV.U32 R117, RZ, RZ, R116 ;  /* 0x000000ffff757224 */ /* 0x000fe200078e0074 */
[----:B------:R-:W-:-:S07]  /*2d180*/  MOV R17, R114 ;  /* 0x0000007200117202 */ /* 0x000fce0000000f00 */
.L_x_3960:
[----:B------:R-:W-:Y:S05]  /*2d190*/  BSYNC.RECONVERGENT B1 ;  /* 0x0000000000017941 */ /* 0x000fea0003800200 */
.L_x_3959:
[----:B------:R-:W0:Y:S01]  /*2d1a0*/  LDC R123, c[0x0][0x408] ;  /* 0x00010200ff7b7b82 */ /* 0x000e220000000800 */
[----:B------:R-:W-:Y:S01]  /*2d1b0*/  HFMA2 R113, -RZ, RZ, 0.1171875, 0 ;  /* 0x2f800000ff717431 */ /* 0x000fe200000001ff */
[----:B------:R-:W-:Y:S01]  /*2d1c0*/  I2FP.F32.U32 R2, R17 ;  /* 0x0000001100027245 */ /* 0x000fe20000201000 */
[----:B-----5:R-:W-:Y:S01]  /*2d1d0*/  HADD2.F32 R88, -RZ, R68.H0_H0 ;  /* 0x20000044ff587230 */ /* 0x020fe20000004100 */
[----:B------:R-:W-:Y:S01]  /*2d1e0*/  LOP3.LUT R78, R78, 0xffffffdf, RZ, 0xc0, !PT ;  /* 0xffffffdf4e4e7812 */ /* 0x000fe200078ec0ff */
[----:B------:R-:W-:Y:S03]  /*2d1f0*/  BSSY.RECONVERGENT B1, `(.L_x_3964) ;  /* 0x0000061000017945 */ /* 0x000fe60003800200 */
        /* <DEDUP_REMOVED lines=22> */
.L_x_3966:
        /* <DEDUP_REMOVED lines=13> */
.L_x_3968:
[----:B------:R-:W-:Y:S05]  /*2d430*/  BSYNC.RECONVERGENT B2 ;  /* 0x0000000000027941 */ /* 0x000fea0003800200 */
.L_x_3967:
        /* <DEDUP_REMOVED lines=60> */
.L_x_3965:
[----:B------:R-:W-:Y:S05]  /*2d800*/  BSYNC.RECONVERGENT B1 ;  /* 0x0000000000017941 */ /* 0x000fea0003800200 */
.L_x_3964:
[----:B------:R-:W-:Y:S01]  /*2d810*/  I2FP.F32.U32 R2, R2 ;  /* 0x0000000200027245 */ /* 0x000fe20000201000 */
[----:B------:R-:W-:Y:S01]  /*2d820*/  HADD2.F32 R68, -RZ, R68.H1_H1 ;  /* 0x30000044ff447230 */ /* 0x000fe20000004100 */
[----:B------:R-:W-:Y:S01]  /*2d830*/  LOP3.LUT R78, R78, 0xffffffef, RZ, 0xc0, !PT ;  /* 0xffffffef4e4e7812 */ /* 0x000fe200078ec0ff */
[----:B------:R-:W-:Y:S01]  /*2d840*/  BSSY.RECONVERGENT B1, `(.L_x_3969) ;  /* 0x0000060000017945 */ /* 0x000fe20003800200 */
[----:B------:R-:W-:Y:S02]  /*2d850*/  IMAD.MOV.U32 R98, RZ, RZ, 0x2 ;  /* 0x00000002ff627424 */ /* 0x000fe400078e00ff */
[----:B------:R-:W-:Y:S01]  /*2d860*/  FFMA.FTZ R87, R2, R113, 1.1641532182693481445e-10 ;  /* 0x2f00000002577423 */ /* 0x000fe20000010071 */
[----:B------:R-:W-:Y:S01]  /*2d870*/  FMUL.FTZ R68, R68, R123 ;  /* 0x0000007b44447220 */ /* 0x000fe20000410000 */
[----:B------:R-:W-:-:S03]  /*2d880*/  @P2 HADD2.F32 R2, -RZ, R20.H1_H1 ;  /* 0x30000014ff022230 */ /* 0x000fc60000004100 */
[----:B------:R-:W-:-:S04]  /*2d890*/  FSETP.GTU.FTZ.AND P3, PT, R87, R114, PT ;  /* 0x000000725700720b */ /* 0x000fc80003f7c000 */
        /* <DEDUP_REMOVED lines=16> */
.L_x_3971:
        /* <DEDUP_REMOVED lines=13> */
.L_x_3973:
[----:B------:R-:W-:Y:S05]  /*2da70*/  BSYNC.RECONVERGENT B2 ;  /* 0x0000000000027941 */ /* 0x000fea0003800200 */
.L_x_3972:
        /* <DEDUP_REMOVED lines=60> */
.L_x_3970:
[----:B------:R-:W-:Y:S05]  /*2de40*/  BSYNC.RECONVERGENT B1 ;  /* 0x0000000000017941 */ /* 0x000fea0003800200 */
.L_x_3969:
        /* <DEDUP_REMOVED lines=25> */
.L_x_3976:
        /* <DEDUP_REMOVED lines=13> */
.L_x_3978:
[----:B------:R-:W-:Y:S05]  /*2e0b0*/  BSYNC.RECONVERGENT B2 ;  /* 0x0000000000027941 */ /* 0x000fea0003800200 */
.L_x_3977:
        /* <DEDUP_REMOVED lines=60> */
.L_x_3975:
[----:B------:R-:W-:Y:S05]  /*2e480*/  BSYNC.RECONVERGENT B1 ;  /* 0x0000000000017941 */ /* 0x000fea0003800200 */
.L_x_3974:
        /* <DEDUP_REMOVED lines=25> */
.L_x_3981:
        /* <DEDUP_REMOVED lines=13> */
.L_x_3983:
[----:B------:R-:W-:Y:S05]  /*2e6f0*/  BSYNC.RECONVERGENT B2 ;  /* 0x0000000000027941 */ /* 0x000fea0003800200 */
.L_x_3982:
        /* <DEDUP_REMOVED lines=60> */
.L_x_3980:
[----:B------:R-:W-:Y:S05]  /*2eac0*/  BSYNC.RECONVERGENT B1 ;  /* 0x0000000000017941 */ /* 0x000fea0003800200 */
.L_x_3979:
        /* <DEDUP_REMOVED lines=25> */
.L_x_3986:
        /* <DEDUP_REMOVED lines=13> */
.L_x_3988:
[----:B------:R-:W-:Y:S05]  /*2ed30*/  BSYNC.RECONVERGENT B2 ;  /* 0x0000000000027941 */ /* 0x000fea0003800200 */
.L_x_3987:
[----:B------:R-:W-:Y:S01]  /*2ed40*/  LOP3.LUT R18, R0, R127, R119, 0x96, !PT ;  /* 0x0000007f00127212 */ /* 0x000fe200078e9677 */
[----:B------:R-:W-:Y:S01]  /*2ed50*/  IMAD.WIDE.U32 R124, R77, -0x326172a9, RZ ;  /* 0xcd9e8d574d7c7825 */ /* 0x000fe200078e00ff */
[----:B------:R-:W-:-:S03]  /*2ed60*/  IADD3 R127, PT, PT, R118, -0x61c88647, RZ ;  /* 0x9e3779b9767f7810 */ /* 0x000fc60007ffe0ff */
[----:B------:R-:W-:Y:S01]  /*2ed70*/  HFMA2 R108, -RZ, RZ, 0, 0 ;  /* 0x00000000ff6c7431 */ /* 0x000fe200000001ff */
        /* <DEDUP_REMOVED lines=24> */
[----:B------:R-:W-:Y:S02]  /*2ef00*/  LOP3.LUT R124, R107, R124, R19, 0x96, !PT ;  /* 0x0000007c6b7c7212 */ /* 0x000fe400078e9613 */
[C---:B------:R-:W-:Y:S02]  /*2ef10*/  IADD3 R19, PT, PT, R118.reuse, 0x1715609d, RZ ;  /* 0x1715609d76137810 */ /* 0x040fe40007ffe0ff */
[----:B------:R-:W-:Y:S01]  /*2ef20*/  IADD3 R107, PT, PT, R118, -0x4ab325aa, RZ ;  /* 0xb54cda56766b7810 */ /* 0x000fe20007ffe0ff */
        /* <DEDUP_REMOVED lines=16> */
[C---:B------:R-:W-:Y:S02]  /*2f030*/  IADD3 R19, PT, PT, R118.reuse, -0xe443238, RZ ;  /* 0xf1bbcdc876137810 */ /* 0x040fe40007ffe0ff */
        /* <DEDUP_REMOVED lines=11> */
[----:B------:R-:W-:-:S07]  /*2f0f0*/  LOP3.LUT R72, R107, R126, R125, 0x96, !PT ;  /* 0x0000007e6b487212 */ /* 0x000fce00078e967d */
.L_x_3985:
[----:B------:R-:W-:Y:S05]  /*2f100*/  BSYNC.RECONVERGENT B1 ;  /* 0x0000000000017941 */ /* 0x000fea0003800200 */
.L_x_3984:
[----:B------:R-:W-:Y:S01]  /*2f110*/  I2FP.F32.U32 R2, R2 ;  /* 0x0000000200027245 */ /* 0x000fe20000201000 */
[----:B------:R-:W-:Y:S01]  /*2f120*/  HADD2.F32 R70, -RZ, R70.H1_H1 ;  /* 0x30000046ff467230 */ /* 0x000fe20000004100 */
[----:B------:R-:W-:Y:S01]  /*2f130*/  ISETP.NE.AND P4, PT, R108, 0x1, PT ;  /* 0x000000016c00780c */ /* 0x000fe20003f85270 */
        /* <DEDUP_REMOVED lines=20> */
.L_x_3991:
        /* <DEDUP_REMOVED lines=13> */
.L_x_3993:
[----:B------:R-:W-:Y:S05]  /*2f350*/  BSYNC.RECONVERGENT B2 ;  /* 0x0000000000027941 */ /* 0x000fea0003800200 */
.L_x_3992:
        /* <DEDUP_REMOVED lines=60> */
.L_x_3990:
[----:B------:R-:W-:Y:S05]  /*2f720*/  BSYNC.RECONVERGENT B1 ;  /* 0x0000000000017941 */ /* 0x000fea0003800200 */
.L_x_3989:
        /* <DEDUP_REMOVED lines=23> */
.L_x_3996:
        /* <DEDUP_REMOVED lines=13> */
.L_x_3998:
[----:B------:R-:W-:Y:S05]  /*2f970*/  BSYNC.RECONVERGENT B2 ;  /* 0x0000000000027941 */ /* 0x000fea0003800200 */
.L_x_3997:
        /* <DEDUP_REMOVED lines=59> */
[----:B------:R-:W-:-:S07]  /*2fd30*/  HFMA2 R2, -RZ, RZ, 0, 0 ;  /* 0x00000000ff027431 */ /* 0x000fce00000001ff */
.L_x_3995:
[----:B------:R-:W-:Y:S05]  /*2fd40*/  BSYNC.RECONVERGENT B1 ;  /* 0x0000000000017941 */ /* 0x000fea0003800200 */
.L_x_3994:
[----:B------:R-:W-:Y:S02]  /*2fd50*/  I2FP.F32.U32 R124, R124 ;  /* 0x0000007c007c7245 */ /* 0x000fe40000201000 */
[----:B------:R-:W-:Y:S02]  /*2fd60*/  PRMT R70, R122, 0x5410, R70 ;  /* 0x000054107a467816 */ /* 0x000fe40000000046 */
[----:B------:R-:W-:Y:S01]  /*2fd70*/  PRMT R69, R120, 0x5410, R69 ;  /* 0x0000541078457816 */ /* 0x000fe20000000045 */
[----:B------:R-:W-:Y:S01]  /*2fd80*/  FFMA.FTZ R113, R124, R113, 1.1641532182693481445e-10 ;  /* 0x2f0000007c717423 */ /* 0x000fe20000010071 */
[----:B------:R-:W-:Y:S01]  /*2fd90*/  HADD2.F32 R124, -RZ, R71.H1_H1 ;  /* 0x30000047ff7c7230 */ /* 0x000fe20000004100 */
[----:B------:R-:W-:-:S03]  /*2fda0*/  PRMT R68, R116, 0x5410, R68 ;  /* 0x0000541074447816 */ /* 0x000fc60000000044 */
[----:B------:R-:W-:Y:S01]  /*2fdb0*/  FSETP.GTU.FTZ.AND P5, PT, R113, R114, PT ;  /* 0x000000727100720b */ /* 0x000fe20003fbc000 */
[----:B------:R-:W-:Y:S01]  /*2fdc0*/  FMUL.FTZ R124, R124, R123 ;  /* 0x0000007b7c7c7220 */ /* 0x000fe20000410000 */
[----:B------:R-:W-:-:S04]  /*2fdd0*/  @P2 HADD2.F32 R114, -RZ, R23.H1_H1 ;  /* 0x30000017ff722230 */ /* 0x000fc80000004100 */
[----:B------:R-:W-:Y:S02]  /*2fde0*/  FSEL R113, R124, RZ, !P5 ;  /* 0x000000ff7c717208 */ /* 0x000fe40006800000 */
[----:B------:R-:W-:-:S03]  /*2fdf0*/  PLOP3.LUT P5, PT, P5, PT, PT, 0x8, 0x80 ;  /* 0x000000000080781c */ /* 0x000fc60002fae170 */
[----:B------:R-:W-:Y:S01]  /*2fe00*/  @P2 FADD.FTZ R113, R114, R113 ;  /* 0x0000007172712221 */ /* 0x000fe20000010000 */
[----:B------:R-:W-:-:S04]  /*2fe10*/  IMAD.MOV.U32 R114, RZ, RZ, R117 ;  /* 0x000000ffff727224 */ /* 0x000fc800078e0075 */
[----:B------:R-:W-:-:S04]  /*2fe20*/  F2FP.F16.F32.PACK_AB R71, RZ, R113 ;  /* 0x00000071ff47723e */ /* 0x000fc800000000ff */
[----:B------:R-:W-:-:S07]  /*2fe30*/  PRMT R71, R121, 0x5410, R71 ;  /* 0x0000541079477816 */ /* 0x000fce0000000047 */
.L_x_3958:
[----:B------:R-:W0:Y:S01]  /*2fe40*/  LDC.64 R116, c[0x0][0x3a8] ;  /* 0x0000ea00ff747b82 */ /* 0x000e220000000a00 */
[----:B------:R-:W-:Y:S02]  /*2fe50*/  SEL R120, RZ, 0x100, !P3 ;  /* 0x00000100ff787807 */ /* 0x000fe40005800000 */
[----:B------:R-:W-:Y:S02]  /*2fe60*/  SEL R121, RZ, 0x1000000, !P5 ;  /* 0x01000000ff797807 */ /* 0x000fe40006800000 */
[----:B------:R-:W-:Y:S02]  /*2fe70*/  SEL R122, RZ, 0x10000, !P4 ;  /* 0x00010000ff7a7807 */ /* 0x000fe40006000000 */
[C---:B------:R-:W-:Y:S02]  /*2fe80*/  LOP3.LUT P3, RZ, R78.reuse, 0x2, RZ, 0xc0, !PT ;  /* 0x000000024eff7812 */ /* 0x040fe4000786c0ff */
[C---:B------:R-:W-:Y:S02]  /*2fe90*/  LOP3.LUT P6, RZ, R78.reuse, 0x10, RZ, 0xc0, !PT ;  /* 0x000000104eff7812 */ /* 0x040fe400078cc0ff */
[----:B------:R-:W-:-:S02]  /*2fea0*/  LOP3.LUT P5, RZ, R78, 0x8, RZ, 0xc0, !PT ;  /* 0x000000084eff7812 */ /* 0x000fc400078ac0ff */
[----:B------:R-:W-:Y:S02]  /*2feb0*/  LOP3.LUT P4, RZ, R78, 0x4, RZ, 0xc0, !PT ;  /* 0x000000044eff7812 */ /* 0x000fe4000788c0ff */
[----:B------:R-:W-:Y:S02]  /*2fec0*/  SEL R126, RZ, 0x1, !P3 ;  /* 0x00000001ff7e7807 */ /* 0x000fe40005800000 */
[----:B------:R-:W-:Y:S02]  /*2fed0*/  LOP3.LUT R121, R120, R121, R122, 0xfe, !PT ;  /* 0x0000007978797212 */ /* 0x000fe400078efe7a */
[----:B------:R-:W-:Y:S02]  /*2fee0*/  LOP3.LUT P2, RZ, R78, 0x20, RZ, 0xc0, !PT ;  /* 0x000000204eff7812 */ /* 0x000fe4000784c0ff */
[----:B------:R-:W-:Y:S02]  /*2fef0*/  SEL R125, RZ, 0x1000000, !P4 ;  /* 0x01000000ff7d7807 */ /* 0x000fe40006000000 */
[----:B------:R-:W-:Y:S01]  /*2ff00*/  SEL R124, RZ, 0x10000, !P5 ;  /* 0x00010000ff7c7807 */ /* 0x000fe20006800000 */
[----:B0-----:R-:W-:Y:S01]  /*2ff10*/  IMAD.WIDE.U32 R116, R115, 0x10, R116 ;  /* 0x0000001073747825 */ /* 0x001fe200078e0074 */
[----:B------:R-:W-:-:S04]  /*2ff20*/  SEL R123, RZ, 0x100, !P6 ;  /* 0x00000100ff7b7807 */ /* 0x000fc80007000000 */
[----:B------:R0:W-:Y:S01]  /*2ff30*/  STG.E.128 desc[UR8][R116.64], R68 ;  /* 0x0000004474007986 */ /* 0x0001e2000c101d08 */
[----:B------:R-:W-:Y:S01]  /*2ff40*/  LOP3.LUT R120, R123, R125, R124, 0xfe, !PT ;  /* 0x0000007d7b787212 */ /* 0x000fe200078efe7c */
[----:B0-----:R-:W0:Y:S01]  /*2ff50*/  LDC.64 R68, c[0x0][0x3b0] ;  /* 0x0000ec00ff447b82 */ /* 0x001e220000000a00 */
[----:B------:R-:W-:Y:S02]  /*2ff60*/  LOP3.LUT R71, R121, R126, RZ, 0xfc, !PT ;  /* 0x0000007e79477212 */ /* 0x000fe400078efcff */
[----:B------:R-:W-:-:S04]  /*2ff70*/  SEL R121, RZ, 0x1, !P2 ;  /* 0x00000001ff797807 */ /* 0x000fc80005000000 */
[----:B------:R-:W-:Y:S01]  /*2ff80*/  LOP3.LUT R70, R120, R121, RZ, 0xfc, !PT ;  /* 0x0000007978467212 */ /* 0x000fe200078efcff */
[----:B0-----:R-:W-:-:S05]  /*2ff90*/  IMAD.WIDE.U32 R68, R115, 0x8, R68 ;  /* 0x0000000873447825 */ /* 0x001fca00078e0044 */
[----:B------:R2:W-:Y:S01]  /*2ffa0*/  STG.E.64 desc[UR8][R68.64], R70 ;  /* 0x0000004644007986 */ /* 0x0005e2000c101b08 */
[----:B------:R-:W-:Y:S05]  /*2ffb0*/  @!P1 BRA `(.L_x_3876) ;  /* 0x0000000000509947 */ /* 0x000fea0003800000 */
[----:B--2---:R-:W-:Y:S02]  /*2ffc0*/  SHF.L.U32 R68, R12, 0x10, RZ ;  /* 0x000000100c447819 */ /* 0x004fe400000006ff */
[----:B------:R-:W-:Y:S02]  /*2ffd0*/  LOP3.LUT R120, R9, 0xff, RZ, 0xc0, !PT ;  /* 0x000000ff09787812 */ /* 0x000fe400078ec0ff */
[----:B------:R-:W-:Y:S02]  /*2ffe0*/  LOP3.LUT R69, R68, 0xff0000, RZ, 0xc0, !PT ;  /* 0x00ff000044457812 */ /* 0x000fe400078ec0ff */
[----:B------:R-:W-:Y:S01]  /*2fff0*/  LOP3.LUT R68, R13, 0xffff, RZ, 0xc0, !PT ;  /* 0x0000ffff0d447812 */ /* 0x000fe200078ec0ff */
[----:B------:R-:W-:Y:S01]  /*30000*/  IMAD.WIDE.U32 R120, R120, 0x1000000, RZ ;  /* 0x0100000078787825 */ /* 0x000fe200078e00ff */
[----:B------:R-:W-:Y:S02]  /*30010*/  LOP3.LUT R116, R8, 0xff, RZ, 0xc0, !PT ;  /* 0x000000ff08747812 */ /* 0x000fe400078ec0ff */
[----:B------:R-:W-:-:S02]  /*30020*/  PRMT R68, R69, 0x4210, R68 ;  /* 0x0000421045447816 */ /* 0x000fc40000000044 */
[----:B------:R-:W-:Y:S01]  /*30030*/  PRMT R69, R11, 0x7104, RZ ;  /* 0x000071040b457816 */ /* 0x000fe200000000ff */
[----:B------:R-:W-:Y:S01]  /*30040*/  IMAD.WIDE.U32 R116, R116, 0x10000, RZ ;  /* 0x0001000074747825 */ /* 0x000fe200078e00ff */
[----:B------:R-:W-:Y:S02]  /*30050*/  LOP3.LUT R70, R7, 0xff, RZ, 0xc0, !PT ;  /* 0x000000ff07467812 */ /* 0x000fe400078ec0ff */
[----:B------:R-:W-:Y:S02]  /*30060*/  LOP3.LUT R71, R68, 0xff00, R69, 0xf8, !PT ;  /* 0x0000ff0044477812 */ /* 0x000fe400078ef845 */
[----:B------:R-:W0:Y:S02]  /*30070*/  LDC.64 R68, c[0x0][0x3b8] ;  /* 0x0000ee00ff447b82 */ /* 0x000e240000000a00 */
[----:B------:R-:W-:Y:S01]  /*30080*/  LOP3.LUT R123, R71, 0xff, R10, 0xf8, !PT ;  /* 0x000000ff477b7812 */ /* 0x000fe200078ef80a */
[----:B------:R-:W-:-:S03]  /*30090*/  IMAD.WIDE.U32 R70, R70, 0x100, RZ ;  /* 0x0000010046467825 */ /* 0x000fc600078e00ff */
[----:B------:R-:W-:Y:S02]  /*300a0*/  LOP3.LUT R123, R117, R123, R121, 0xfe, !PT ;  /* 0x0000007b757b7212 */ /* 0x000fe400078efe79 */
[----:B------:R-:W-:Y:S02]  /*300b0*/  LOP3.LUT R117, R70, R120, R116, 0xfe, !PT ;  /* 0x0000007846757212 */ /* 0x000fe400078efe74 */
[----:B------:R-:W-:Y:S02]  /*300c0*/  LOP3.LUT R71, R123, R71, RZ, 0xfc, !PT ;  /* 0x000000477b477212 */ /* 0x000fe400078efcff */
[----:B------:R-:W-:Y:S01]  /*300d0*/  LOP3.LUT R70, R117, 0xff, R6, 0xf8, !PT ;  /* 0x000000ff75467812 */ /* 0x000fe200078ef806 */
[----:B0-----:R-:W-:-:S05]  /*300e0*/  IMAD.WIDE.U32 R68, R115, 0x8, R68 ;  /* 0x0000000873447825 */ /* 0x001fca00078e0044 */
[----:B------:R3:W-:Y:S02]  /*300f0*/  STG.E.64 desc[UR8][R68.64], R70 ;  /* 0x0000004644007986 */ /* 0x0007e4000c101b08 */
.L_x_3876:
[----:B------:R-:W-:Y:S05]  /*30100*/  BSYNC.RECONVERGENT B0 ;  /* 0x0000000000007941 */ /* 0x000fea0003800200 */
.L_x_3875:
[----:B0123--:R-:W-:Y:S01]  /*30110*/  FADD.FTZ R68, RZ, R5 ;  /* 0x00000005ff447221 */ /* 0x00ffe20000010000 */
[C---:B------:R-:W-:Y:S01]  /*30120*/  ISETP.GE.U32.AND P1, PT, R3.reuse, 0x80, PT ;  /* 0x000000800300780c */ /* 0x040fe20003f26070 */
[----:B------:R-:W-:Y:S01]  /*30130*/  BSSY.RECONVERGENT B0, `(.L_x_3999) ;  /* 0x000009f000007945 */ /* 0x000fe20003800200 */
[----:B------:R-:W-:Y:S01]  /*30140*/  ISETP.GT.U32.AND P2, PT, R3, 0xff, PT ;  /* 0x000000ff0300780c */ /* 0x000fe20003f44070 */
[----:B------:R-:W-:Y:S01]  /*30150*/  FADD.FTZ R69, R79, R68 ;  /* 0x000000444f457221 */ /* 0x000fe20000010000 */
[C---:B------:R-:W-:Y:S02]  /*30160*/  ISETP.GT.U32.AND P3, PT, R3.reuse, 0x17f, PT ;  /* 0x0000017f0300780c */ /* 0x040fe40003f64070 */
[C---:B------:R-:W-:Y:S01]  /*30170*/  ISETP.GT.U32.AND P4, PT, R3.reuse, 0x1ff, PT ;  /* 0x000001ff0300780c */ /* 0x040fe20003f84070 */
        /* <DEDUP_REMOVED lines=47> */
[----:B0-----:R-:W-:Y:S02]  /*30470*/  FADD.FTZ R116, R115, R68 ;  /* 0x0000004473747221 */ /* 0x001fe40000010000 */
[----:B------:R-:W0:Y:S03]  /*30480*/  S2R R115, SR_TID.X ;  /* 0x0000000000737919 */ /* 0x000e260000002100 */
[----:B------:R-:W1:Y:S02]  /*30490*/  SHFL.BFLY PT, R117, R116, 0x10, 0x1f ;  /* 0x0e001f0074757f89 */ /* 0x000e6400000e0000 */
[----:B-1----:R-:W-:-:S04]  /*304a0*/  FADD.FTZ R117, R116, R117 ;  /* 0x0000007574757221 */ /* 0x002fc80000010000 */
[----:B------:R-:W-:Y:S01]  /*304b0*/  FMUL.FTZ R68, R74, R117 ;  /* 0x000000754a447220 */ /* 0x000fe20000410000 */
[----:B0-----:R-:W-:-:S03]  /*304c0*/  LOP3.LUT R121, R115, 0x1f, RZ, 0xc0, !PT ;  /* 0x0000001f73797812 */ /* 0x001fc600078ec0ff */
[--C-:B------:R-:W-:Y:S01]  /*304d0*/  FADD.FTZ R69, R5, -R68.reuse ;  /* 0x8000004405457221 */ /* 0x100fe20000010000 */
[--C-:B------:R-:W-:Y:S01]  /*304e0*/  FADD.FTZ R70, R79, -R68.reuse ;  /* 0x800000444f467221 */ /* 0x100fe20000010000 */
[----:B------:R-:W-:Y:S02]  /*304f0*/  FADD.FTZ R71, R81, -R68 ;  /* 0x8000004451477221 */ /* 0x000fe40000010000 */
[----:B------:R-:W-:-:S04]  /*30500*/  FFMA.FTZ R69, R69, R69, RZ ;  /* 0x0000004545457223 */ /* 0x000fc800000100ff */
[----:B------:R-:W-:Y:S01]  /*30510*/  FFMA.FTZ R69, R70, R70, R69 ;  /* 0x0000004646457223 */ /* 0x000fe20000010045 */
[----:B------:R-:W-:-:S04]  /*30520*/  FADD.FTZ R70, R80, -R68 ;  /* 0x8000004450467221 */ /* 0x000fc80000010000 */
        /* <DEDUP_REMOVED lines=12> */
[----:B------:R-:W-:-:S05]  /*305f0*/  FSEL R69, R69, RZ, P1 ;  /* 0x000000ff45457208 */ /* 0x000fca0000800000 */
[----:B------:R-:W-:-:S04]  /*30600*/  FFMA.FTZ R70, R70, R70, R69 ;  /* 0x0000004646467223 */ /* 0x000fc80000010045 */
        /* <DEDUP_REMOVED lines=12> */
[----:B------:R-:W-:Y:S01]  /*306d0*/  @P2 FFMA.FTZ R69, R71, R71, R70 ;  /* 0x0000004747452223 */ /* 0x000fe20000010046 */
[--C-:B------:R-:W-:Y:S01]  /*306e0*/  FADD.FTZ R70, R15, -R68.reuse ;  /* 0x800000440f467221 */ /* 0x100fe20000010000 */
[----:B------:R-:W-:Y:S01]  /*306f0*/  FADD.FTZ R71, R83, -R68 ;  /* 0x8000004453477221 */ /* 0x000fe20000010000 */
[----:B------:R-:W-:Y:S02]  /*30700*/  ISETP.GT.U32.AND P2, PT, R121, 0x3, PT ;  /* 0x000000037900780c */ /* 0x000fe40003f44070 */
        /* <DEDUP_REMOVED lines=16> */
[----:B------:R-:W-:Y:S02]  /*30810*/  LOP3.LUT P3, RZ, R115, 0x1f, RZ, 0xc0, !PT ;  /* 0x0000001f73ff7812 */ /* 0x000fe4000786c0ff */
        /* <DEDUP_REMOVED lines=15> */
[----:B------:R-:W-:-:S03]  /*30910*/  FADD.FTZ R71, R87, -R68 ;  /* 0x8000004457477221 */ /* 0x000fc60000010000 */
        /* <DEDUP_REMOVED lines=32> */
.L_x_4000:
[----:B------:R-:W-:Y:S05]  /*30b20*/  BSYNC.RECONVERGENT B0 ;  /* 0x0000000000007941 */ /* 0x000fea0003800200 */
.L_x_3999:
[----:B------:R-:W-:Y:S01]  /*30b30*/  BAR.SYNC.DEFER_BLOCKING 0x0 ;  /* 0x0000000000007b1d */ /* 0x000fe20000010000 */
[----:B------:R-:W-:Y:S01]  /*30b40*/  IMAD.MOV.U32 R121, RZ, RZ, RZ ;  /* 0x000000ffff797224 */ /* 0x000fe200078e00ff */
[----:B0-----:R-:W-:-:S04]  /*30b50*/  CS2R R68, SRZ ;  /* 0x0000000000447805 */ /* 0x001fc8000001ff00 */
        /* <DEDUP_REMOVED lines=10> */
.L_x_4002:
[----:B------:R-:W-:Y:S05]  /*30c00*/  BSYNC.RECONVERGENT B0 ;  /* 0x0000000000007941 */ /* 0x000fea0003800200 */
.L_x_4001:
[----:B------:R-:W1:Y:S01]  /*30c10*/  SHFL.DOWN PT, R70, R121, 0x2, 0x1f ;  /* 0x08401f0079467f89 */ /* 0x000e6200000e0000 */
[-C--:B------:R-:W-:Y:S01]  /*30c20*/  I2FP.F32.S32 R117, R121.reuse ;  /* 0x0000007900757245 */ /* 0x080fe20000201400 */
[----:B------:R-:W-:Y:S01]  /*30c30*/  BSSY.RECONVERGENT B0, `(.L_x_4003) ;  /* 0x0000063000007945 */ /* 0x000fe20003800200 */
[----:B------:R-:W-:Y:S01]  /*30c40*/  ISETP.NE.AND P2, PT, RZ, UR7, PT ;  /* 0x00000007ff007c0c */ /* 0x000fe2000bf45270 */
[----:B0-----:R-:W0:Y:S01]  /*30c50*/  SHFL.DOWN PT, R123, R68, 0x2, 0x1f ;  /* 0x08401f00447b7f89 */ /* 0x001e2200000e0000 */
[----:B-1----:R-:W-:Y:S02]  /*30c60*/  I2FP.F32.S32 R120, R70 ;  /* 0x0000004600787245 */ /* 0x002fe40000201400 */
[----:B------:R-:W-:-:S03]  /*30c70*/  IADD3 R71, PT, PT, R70, R121, RZ ;  /* 0x0000007946477210 */ /* 0x000fc60007ffe0ff */
[C---:B0-----:R-:W-:Y:S01]  /*30c80*/  FMUL.FTZ R70, R123.reuse, R120 ;  /* 0x000000787b467220 */ /* 0x041fe20000410000 */
[----:B------:R-:W-:Y:S01]  /*30c90*/  FADD.FTZ R123, -R123, R68 ;  /* 0x000000447b7b7221 */ /* 0x000fe20000010100 */
[----:B------:R-:W0:Y:S02]  /*30ca0*/  SHFL.DOWN PT, R122, R71, 0x1, 0x1f ;  /* 0x08201f00477a7f89 */ /* 0x000e2400000e0000 */
[----:B------:R-:W-:Y:S01]  /*30cb0*/  FFMA.FTZ R125, R117, R68, R70 ;  /* 0x00000044757d7223 */ /* 0x000fe20000010046 */
[----:B------:R-:W-:Y:S01]  /*30cc0*/  I2FP.F32.S32 R70, R71 ;  /* 0x0000004700467245 */ /* 0x000fe20000201400 */
[----:B------:R-:W-:-:S03]  /*30cd0*/  FMUL.FTZ R124, R123, R123 ;  /* 0x0000007b7b7c7220 */ /* 0x000fc60000410000 */
[----:B------:R-:W1:Y:S01]  /*30ce0*/  MUFU.RCP R116, R70 ;  /* 0x0000004600747308 */ /* 0x000e620000001000 */
[----:B------:R-:W-:Y:S02]  /*30cf0*/  FMUL.FTZ R123, R124, R117 ;  /* 0x000000757c7b7220 */ /* 0x000fe40000410000 */
[----:B------:R-:W2:Y:S02]  /*30d00*/  SHFL.DOWN PT, R124, R69, 0x2, 0x1f ;  /* 0x08401f00457c7f89 */ /* 0x000ea400000e0000 */
[----:B------:R-:W-:Y:S01]  /*30d10*/  FMUL.FTZ R123, R123, R120 ;  /* 0x000000787b7b7220 */ /* 0x000fe20000410000 */
[----:B-1----:R-:W-:Y:S01]  /*30d20*/  FMUL.FTZ R117, R116, R125 ;  /* 0x0000007d74757220 */ /* 0x002fe20000410000 */
[----:B0-----:R-:W-:Y:S01]  /*30d30*/  IMAD.IADD R68, R71, 0x1, R122 ;  /* 0x0000000147447824 */ /* 0x001fe200078e027a */
[----:B------:R-:W-:-:S03]  /*30d40*/  I2FP.F32.S32 R120, R122 ;  /* 0x0000007a00787245 */ /* 0x000fc60000201400 */
[----:B------:R-:W0:Y:S01]  /*30d50*/  SHFL.DOWN PT, R121, R117, 0x1, 0x1f ;  /* 0x08201f0075797f89 */ /* 0x000e2200000e0000 */
[----:B------:R-:W-:Y:S01]  /*30d60*/  I2FP.F32.S32 R68, R68 ;  /* 0x0000004400447245 */ /* 0x000fe20000201400 */
[----:B--2---:R-:W-:-:S05]  /*30d70*/  FADD.FTZ R125, R124, R69 ;  /* 0x000000457c7d7221 */ /* 0x004fca0000010000 */
[----:B------:R-:W1:Y:S01]  /*30d80*/  MUFU.RCP R68, R68 ;  /* 0x0000004400447308 */ /* 0x000e620000001000 */
[----:B------:R-:W-:Y:S01]  /*30d90*/  FFMA.FTZ R122, R116, R123, R125 ;  /* 0x0000007b747a7223 */ /* 0x000fe2000001007d */
[----:B------:R-:W-:-:S04]  /*30da0*/  MOV R123, UR6 ;  /* 0x00000006007b7c02 */ /* 0x000fc80008000f00 */
[----:B------:R-:W2:Y:S01]  /*30db0*/  SHFL.DOWN PT, R69, R122, 0x1, 0x1f ;  /* 0x08201f007a457f89 */ /* 0x000ea200000e0000 */
[----:B0-----:R-:W-:-:S04]  /*30dc0*/  FMUL.FTZ R71, R121, R120 ;  /* 0x0000007879477220 */ /* 0x001fc80000410000 */
[----:B------:R-:W-:Y:S01]  /*30dd0*/  FFMA.FTZ R71, R70, R117, R71 ;  /* 0x0000007546477223 */ /* 0x000fe20000010047 */
[----:B------:R-:W-:-:S03]  /*30de0*/  FADD.FTZ R117, R117, -R121 ;  /* 0x8000007975757221 */ /* 0x000fc60000010000 */
[----:B-1----:R-:W-:Y:S01]  /*30df0*/  FMUL.FTZ R71, R68, R71 ;  /* 0x0000004744477220 */ /* 0x002fe20000410000 */
[----:B------:R-:W-:-:S04]  /*30e00*/  FMUL.FTZ R121, R117, R117 ;  /* 0x0000007575797220 */ /* 0x000fc80000410000 */
[----:B------:R-:W-:Y:S01]  /*30e10*/  FMUL.FTZ R121, R70, R121 ;  /* 0x0000007946797220 */ /* 0x000fe20000410000 */
[----:B------:R-:W0:Y:S01]  /*30e20*/  SHFL.IDX PT, R71, R71, RZ, 0x1f ;  /* 0x00001fff47477589 */ /* 0x000e2200000e0000 */
[----:B--2---:R-:W-:Y:S01]  /*30e30*/  FADD.FTZ R69, R122, R69 ;  /* 0x000000457a457221 */ /* 0x004fe20000010000 */
[----:B------:R-:W1:Y:S01]  /*30e40*/  LDC R70, c[0x0][0x448] ;  /* 0x00011200ff467b82 */ /* 0x000e620000000800 */
        /* <DEDUP_REMOVED lines=10> */
[----:B------:R-:W1:Y:S01]  /*30ef0*/  MUFU.RSQ R117, R117 ;  /* 0x0000007500757308 */ /* 0x000e620000001400 */
[----:B0-----:R-:W-:-:S05]  /*30f00*/  @!P2 IMAD.WIDE R68, R123, 0x4, R68 ;  /* 0x000000047b44a825 */ /* 0x001fca00078e0244 */
[----:B------:R0:W-:Y:S02]  /*30f10*/  @!P2 STG.E desc[UR8][R68.64], R71 ;  /* 0x000000474400a986 */ /* 0x0001e4000c101908 */
[----:B0-----:R-:W0:Y:S02]  /*30f20*/  @!P2 LDC.64 R68, c[0x0][0x3c8] ;  /* 0x0000f200ff44ab82 */ /* 0x001e240000000a00 */
[----:B0-----:R-:W-:-:S05]  /*30f30*/  @!P2 IMAD.WIDE R68, R123, 0x4, R68 ;  /* 0x000000047b44a825 */ /* 0x001fca00078e0244 */
[----:B-1----:R0:W-:Y:S01]  /*30f40*/  @!P2 STG.E desc[UR8][R68.64], R117 ;  /* 0x000000754400a986 */ /* 0x0021e2000c101908 */
[----:B------:R-:W-:Y:S05]  /*30f50*/  @!P1 BRA `(.L_x_4004) ;  /* 0x0000000000c09947 */ /* 0x000fea0003800000 */
[--C-:B0-----:R-:W-:Y:S01]  /*30f60*/  FADD.FTZ R68, R5, -R116.reuse ;  /* 0x8000007405447221 */ /* 0x101fe20000010000 */
[----:B-----5:R-:W-:Y:S02]  /*30f70*/  HADD2.F32 R123, -RZ, R64.H0_H0 ;  /* 0x20000040ff7b7230 */ /* 0x020fe40000004100 */
[--C-:B------:R-:W-:Y:S01]  /*30f80*/  FADD.FTZ R70, R80, -R116.reuse ;  /* 0x8000007450467221 */ /* 0x100fe20000010000 */
[--C-:B------:R-:W-:Y:S02]  /*30f90*/  HADD2.F32 R69, -RZ, R60.reuse.H0_H0 ;  /* 0x2000003cff457230 */ /* 0x100fe40000004100 */
[----:B------:R-:W-:Y:S01]  /*30fa0*/  FMUL.FTZ R68, R117, R68 ;  /* 0x0000004475447220 */ /* 0x000fe20000410000 */
[----:B------:R-:W-:Y:S02]  /*30fb0*/  HADD2.F32 R71, -RZ, R60.H1_H1 ;  /* 0x3000003cff477230 */ /* 0x000fe40000004100 */
[----:B------:R-:W-:Y:S01]  /*30fc0*/  FADD.FTZ R122, R99, -R116 ;  /* 0x80000074637a7221 */ /* 0x000fe20000010000 */
[----:B------:R-:W-:-:S02]  /*30fd0*/  HADD2.F32 R120, -RZ, R61.H0_H0 ;  /* 0x2000003dff787230 */ /* 0x000fc40000004100 */
[----:B------:R-:W-:Y:S01]  /*30fe0*/  FFMA.FTZ R123, R68, R123, R69 ;  /* 0x0000007b447b7223 */ /* 0x000fe20000010045 */
[----:B------:R-:W-:Y:S01]  /*30ff0*/  FADD.FTZ R68, R79, -R116 ;  /* 0x800000744f447221 */ /* 0x000fe20000010000 */
[----:B------:R-:W-:Y:S02]  /*31000*/  HADD2.F32 R69, -RZ, R64.H1_H1 ;  /* 0x30000040ff457230 */ /* 0x000fe40000004100 */
[----:B------:R-:W-:Y:S02]  /*31010*/  HADD2.F32 R121, -RZ, R61.H1_H1 ;  /* 0x3000003dff797230 */ /* 0x000fe40000004100 */
[C---:B------:R-:W-:Y:S01]  /*31020*/  FMUL.FTZ R68, R117.reuse, R68 ;  /* 0x0000004475447220 */ /* 0x040fe20000410000 */
[----:B------:R-:W-:Y:S02]  /*31030*/  HADD2.F32 R124, -RZ, R62.H1_H1 ;  /* 0x3000003eff7c7230 */ /* 0x000fe40000004100 */
[----:B------:R-:W-:Y:S02]  /*31040*/  HADD2.F32 R125, -RZ, R67.H1_H1 ;  /* 0x30000043ff7d7230 */ /* 0x000fe40000004100 */
[----:B------:R-:W-:Y:S01]  /*31050*/  FFMA.FTZ R68, R68, R69, R71 ;  /* 0x0000004544447223 */ /* 0x000fe20000010047 */
[----:B------:R-:W-:Y:S01]  /*31060*/  FMUL.FTZ R69, R117, R70 ;  /* 0x0000004675457220 */ /* 0x000fe20000410000 */
[----:B------:R-:W-:-:S02]  /*31070*/  HADD2.F32 R70, -RZ, R65.H0_H0 ;  /* 0x20000041ff467230 */ /* 0x000fc40000004100 */
[----:B------:R-:W-:Y:S01]  /*31080*/  HADD2.F32 R71, -RZ, R65.H1_H1 ;  /* 0x30000041ff477230 */ /* 0x000fe20000004100 */
[----:B------:R-:W-:Y:S01]  /*31090*/  F2FP.F16.F32.PACK_AB R68, R68, R123 ;  /* 0x0000007b4444723e */ /* 0x000fe200000000ff */
[----:B------:R-:W-:Y:S02]  /*310a0*/  HADD2.F32 R127, -RZ, R63.H1_H1 ;  /* 0x3000003fff7f7230 */ /* 0x000fe40000004100 */
[----:B------:R-:W-:Y:S01]  /*310b0*/  FFMA.FTZ R69, R69, R70, R120 ;  /* 0x0000004645457223 */ /* 0x000fe20000010078 */
[----:B------:R-:W-:-:S04]  /*310c0*/  FADD.FTZ R70, R89, -R116 ;  /* 0x8000007459467221 */ /* 0x000fc80000010000 */
[----:B------:R-:W-:-:S04]  /*310d0*/  FMUL.FTZ R70, R117, R70 ;  /* 0x0000004675467220 */ /* 0x000fc80000410000 */
[----:B------:R-:W-:Y:S01]  /*310e0*/  FFMA.FTZ R120, R70, R71, R121 ;  /* 0x0000004746787223 */ /* 0x000fe20000010079 */
[----:B------:R-:W-:Y:S01]  /*310f0*/  FADD.FTZ R70, R90, -R116 ;  /* 0x800000745a467221 */ /* 0x000fe20000010000 */
[----:B------:R-:W-:Y:S02]  /*31100*/  HADD2.F32 R71, -RZ, R66.H0_H0 ;  /* 0x20000042ff477230 */ /* 0x000fe40000004100 */
[----:B------:R-:W-:Y:S02]  /*31110*/  HADD2.F32 R121, -RZ, R62.H0_H0 ;  /* 0x2000003eff797230 */ /* 0x000fe40000004100 */
[----:B------:R-:W-:Y:S01]  /*31120*/  FMUL.FTZ R70, R117, R70 ;  /* 0x0000004675467220 */ /* 0x000fe20000410000 */
[----:B------:R-:W-:-:S03]  /*31130*/  F2FP.F16.F32.PACK_AB R69, R120, R69 ;  /* 0x000000457845723e */ /* 0x000fc600000000ff */
[----:B------:R-:W-:Y:S01]  /*31140*/  FFMA.FTZ R70, R70, R71, R121 ;  /* 0x0000004746467223 */ /* 0x000fe20000010079 */
[----:B------:R-:W-:Y:S01]  /*31150*/  FMUL.FTZ R121, R117, R122 ;  /* 0x0000007a75797220 */ /* 0x000fe20000410000 */
[----:B------:R-:W-:-:S05]  /*31160*/  HADD2.F32 R122, -RZ, R66.H1_H1 ;  /* 0x30000042ff7a7230 */ /* 0x000fca0000004100 */
[----:B------:R-:W-:Y:S01]  /*31170*/  FFMA.FTZ R121, R121, R122, R124 ;  /* 0x0000007a79797223 */ /* 0x000fe2000001007c */
[----:B------:R-:W-:Y:S01]  /*31180*/  FADD.FTZ R122, R100, -R116 ;  /* 0x80000074647a7221 */ /* 0x000fe20000010000 */
[----:B------:R-:W-:-:S03]  /*31190*/  HADD2.F32 R124, -RZ, R63.H0_H0 ;  /* 0x2000003fff7c7230 */ /* 0x000fc60000004100 */
[----:B------:R-:W-:Y:S01]  /*311a0*/  F2FP.F16.F32.PACK_AB R70, R121, R70 ;  /* 0x000000467946723e */ /* 0x000fe200000000ff */
[----:B------:R-:W-:Y:S01]  /*311b0*/  FMUL.FTZ R71, R117, R122 ;  /* 0x0000007a75477220 */ /* 0x000fe20000410000 */
[----:B------:R-:W0:Y:S01]  /*311c0*/  LDC.64 R120, c[0x0][0x428] ;  /* 0x00010a00ff787b82 */ /* 0x000e220000000a00 */
[----:B------:R-:W-:-:S05]  /*311d0*/  HADD2.F32 R122, -RZ, R67.H0_H0 ;  /* 0x20000043ff7a7230 */ /* 0x000fca0000004100 */
[----:B------:R-:W-:Y:S01]  /*311e0*/  FFMA.FTZ R71, R71, R122, R124 ;  /* 0x0000007a47477223 */ /* 0x000fe2000001007c */
[----:B------:R-:W-:-:S04]  /*311f0*/  FADD.FTZ R122, R109, -R116 ;  /* 0x800000746d7a7221 */ /* 0x000fc80000010000 */
[----:B------:R-:W-:-:S04]  /*31200*/  FMUL.FTZ R122, R117, R122 ;  /* 0x0000007a757a7220 */ /* 0x000fc80000410000 */
[----:B------:R-:W-:-:S05]  /*31210*/  FFMA.FTZ R122, R122, R125, R127 ;  /* 0x0000007d7a7a7223 */ /* 0x000fca000001007f */
[----:B------:R-:W-:Y:S01]  /*31220*/  F2FP.F16.F32.PACK_AB R71, R122, R71 ;  /* 0x000000477a47723e */ /* 0x000fe200000000ff */
[----:B0-----:R-:W-:-:S04]  /*31230*/  IMAD.WIDE.U32 R120, R4, 0x10, R120 ;  /* 0x0000001004787825 */ /* 0x001fc800078e0078 */
[----:B------:R-:W-:Y:S01]  /*31240*/  VIADD R4, R4, 0x80 ;  /* 0x0000008004047836 */ /* 0x000fe20000000000 */
[----:B------:R1:W-:Y:S06]  /*31250*/  STG.E.128 desc[UR8][R120.64], R68 ;  /* 0x0000004478007986 */ /* 0x0003ec000c101d08 */
.L_x_4004:
[----:B------:R-:W-:Y:S05]  /*31260*/  BSYNC.RECONVERGENT B0 ;  /* 0x0000000000007941 */ /* 0x000fea0003800200 */
.L_x_4003:
[----:B------:R-:W-:Y:S01]  /*31270*/  LOP3.LUT P1, RZ, R78, 0x100, RZ, 0xc0, !PT ;  /* 0x000001004eff7812 */ /* 0x000fe2000782c0ff */
[----:B------:R-:W-:-:S12]  /*31280*/  BSSY.RECONVERGENT B0, `(.L_x_4005) ;  /* 0x0000032000007945 */ /* 0x000fd80003800200 */
[----:B------:R-:W-:Y:S05]  /*31290*/  @!P1 BRA `(.L_x_4006) ;  /* 0x0000000000c09947 */ /* 0x000fea0003800000 */
[--C-:B01----:R-:W-:Y:S01]  /*312a0*/  FADD.FTZ R68, R14, -R116.reuse ;  /* 0x800000740e447221 */ /* 0x103fe20000010000 */
        /* <DEDUP_REMOVED lines=44> */
[C---:B0-----:R-:W-:Y:S01]  /*31570*/  IMAD.WIDE.U32 R120, R4.reuse, 0x10, R120 ;  /* 0x0000001004787825 */ /* 0x041fe200078e0078 */
[----:B------:R-:W-:-:S04]  /*31580*/  IADD3 R4, PT, PT, R4, 0x80, RZ ;  /* 0x0000008004047810 */ /* 0x000fc80007ffe0ff */
[----:B------:R2:W-:Y:S03]  /*31590*/  STG.E.128 desc[UR8][R120.64], R68 ;  /* 0x0000004478007986 */ /* 0x0005e6000c101d08 */
.L_x_4006:
[----:B------:R-:W-:Y:S05]  /*315a0*/  BSYNC.RECONVERGENT B0 ;  /* 0x0000000000007941 */ /* 0x000fea0003800200 */
.L_x_4005:
[----:B------:R-:W-:Y:S01]  /*315b0*/  LOP3.LUT P1, RZ, R78, 0x80, RZ, 0xc0, !PT ;  /* 0x000000804eff7812 */ /* 0x000fe2000782c0ff */
[----:B------:R-:W-:-:S12]  /*315c0*/  BSSY.RECONVERGENT B0, `(.L_x_4007) ;  /* 0x0000032000007945 */ /* 0x000fd80003800200 */
[----:B------:R-:W-:Y:S05]  /*315d0*/  @!P1 BRA `(.L_x_4008) ;  /* 0x0000000000c09947 */ /* 0x000fea0003800000 */
[--C-:B012---:R-:W-:Y:S01]  /*315e0*/  FADD.FTZ R68, R15, -R116.reuse ;  /* 0x800000740f447221 */ /* 0x107fe20000010000 */
        /* <DEDUP_REMOVED lines=47> */
.L_x_4008:
[----:B------:R-:W-:Y:S05]  /*318e0*/  BSYNC.RECONVERGENT B0 ;  /* 0x0000000000007941 */ /* 0x000fea0003800200 */
.L_x_4007:
[----:B------:R-:W-:Y:S01]  /*318f0*/  LOP3.LUT P1, RZ, R78, 0x40, RZ, 0xc0, !PT ;  /* 0x000000404eff7812 */ /* 0x000fe2000782c0ff */
[----:B------:R-:W-:-:S12]  /*31900*/  BSSY.RECONVERGENT B0, `(.L_x_4009) ;  /* 0x0000032000007945 */ /* 0x000fd80003800200 */
[----:B------:R-:W-:Y:S05]  /*31910*/  @!P1 BRA `(.L_x_4010) ;  /* 0x0000000000c09947 */ /* 0x000fea0003800000 */
[--C-:B0123--:R-:W-:Y:S01]  /*31920*/  FADD.FTZ R68, R16, -R116.reuse ;  /* 0x8000007410447221 */ /* 0x10ffe20000010000 */
        /* <DEDUP_REMOVED lines=47> */
.L_x_4010:
[----:B------:R-:W-:Y:S05]  /*31c20*/  BSYNC.RECONVERGENT B0 ;  /* 0x0000000000007941 */ /* 0x000fea0003800200 */
.L_x_4009:
[----:B------:R-:W-:Y:S04]  /*31c30*/  BSSY.RECONVERGENT B0, `(.L_x_4011) ;  /* 0x0000031000007945 */ /* 0x000fe80003800200 */
[----:B------:R-:W-:Y:S05]  /*31c40*/  @!P0 BRA `(.L_x_4012) ;  /* 0x0000000000bc8947 */ /* 0x000fea0003800000 */
[--C-:B01234-:R-:W-:Y:S01]  /*31c50*/  FADD.FTZ R68, R17, -R116.reuse ;  /* 0x8000007411447221 */ /* 0x11ffe20000010000 */
[----:B-----5:R-:W-:Y:S02]  /*31c60*/  HADD2.F32 R121, -RZ, R32.H0_H0 ;  /* 0x20000020ff797230 */ /* 0x020fe40000004100 */
[----:B------:R-:W-:Y:S01]  /*31c70*/  FADD.FTZ R70, R88, -R116 ;  /* 0x8000007458467221 */ /* 0x000fe20000010000 */
[--C-:B------:R-:W-:Y:S02]  /*31c80*/  HADD2.F32 R69, -RZ, R28.reuse.H0_H0 ;  /* 0x2000001cff457230 */ /* 0x100fe40000004100 */
[C---:B------:R-:W-:Y:S01]  /*31c90*/  FMUL.FTZ R68, R117.reuse, R68 ;  /* 0x0000004475447220 */ /* 0x040fe20000410000 */
[----:B------:R-:W-:Y:S02]  /*31ca0*/  HADD2.F32 R71, -RZ, R28.H1_H1 ;  /* 0x3000001cff477230 */ /* 0x000fe40000004100 */
[----:B------:R-:W-:Y:S01]  /*31cb0*/  FMUL.FTZ R70, R117, R70 ;  /* 0x0000004675467220 */ /* 0x000fe20000410000 */
[----:B------:R-:W-:-:S02]  /*31cc0*/  HADD2.F32 R122, -RZ, R29.H1_H1 ;  /* 0x3000001dff7a7230 */ /* 0x000fc40000004100 */
[----:B------:R-:W-:Y:S01]  /*31cd0*/  FFMA.FTZ R121, R68, R121, R69 ;  /* 0x0000007944797223 */ /* 0x000fe20000010045 */
[----:B------:R-:W-:Y:S01]  /*31ce0*/  FADD.FTZ R68, R87, -R116 ;  /* 0x8000007457447221 */ /* 0x000fe20000010000 */
[----:B------:R-:W-:Y:S02]  /*31cf0*/  HADD2.F32 R69, -RZ, R32.H1_H1 ;  /* 0x30000020ff457230 */ /* 0x000fe40000004100 */
[----:B------:R-:W-:Y:S02]  /*31d00*/  HADD2.F32 R123, -RZ, R30.H0_H0 ;  /* 0x2000001eff7b7230 */ /* 0x000fe40000004100 */
[----:B------:R-:W-:Y:S01]  /*31d10*/  FMUL.FTZ R68, R117, R68 ;  /* 0x0000004475447220 */ /* 0x000fe20000410000 */
[--C-:B------:R-:W-:Y:S02]  /*31d20*/  HADD2.F32 R124, -RZ, R31.reuse.H0_H0 ;  /* 0x2000001fff7c7230 */ /* 0x100fe40000004100 */
[----:B------:R-:W-:Y:S02]  /*31d30*/  HADD2.F32 R125, -RZ, R31.H1_H1 ;  /* 0x3000001fff7d7230 */ /* 0x000fe40000004100 */
[----:B------:R-:W-:Y:S01]  /*31d40*/  FFMA.FTZ R68, R68, R69, R71 ;  /* 0x0000004544447223 */ /* 0x000fe20000010047 */
[----:B------:R-:W-:-:S02]  /*31d50*/  HADD2.F32 R69, -RZ, R33.H0_H0 ;  /* 0x20000021ff457230 */ /* 0x000fc40000004100 */
[----:B------:R-:W-:Y:S02]  /*31d60*/  HADD2.F32 R71, -RZ, R29.H0_H0 ;  /* 0x2000001dff477230 */ /* 0x000fe40000004100 */
[----:B------:R-:W-:-:S03]  /*31d70*/  F2FP.F16.F32.PACK_AB R68, R68, R121 ;  /* 0x000000794444723e */ /* 0x000fc600000000ff */
[----:B------:R-:W-:Y:S01]  /*31d80*/  FFMA.FTZ R120, R70, R69, R71 ;  /* 0x0000004546787223 */ /* 0x000fe20000010047 */
[----:B------:R-:W-:Y:S01]  /*31d90*/  FADD.FTZ R70, R97, -R116 ;  /* 0x8000007461467221 */ /* 0x000fe20000010000 */
[----:B------:R-:W-:-:S03]  /*31da0*/  HADD2.F32 R71, -RZ, R34.H0_H0 ;  /* 0x20000022ff477230 */ /* 0x000fc60000004100 */
[----:B------:R-:W-:Y:S01]  /*31db0*/  FMUL.FTZ R69, R117, R70 ;  /* 0x0000004675457220 */ /* 0x000fe20000410000 */
[----:B------:R-:W-:-:S05]  /*31dc0*/  HADD2.F32 R70, -RZ, R33.H1_H1 ;  /* 0x30000021ff467230 */ /* 0x000fca0000004100 */
[----:B------:R-:W-:Y:S01]  /*31dd0*/  FFMA.FTZ R69, R69, R70, R122 ;  /* 0x0000004645457223 */ /* 0x000fe2000001007a */
[--C-:B------:R-:W-:Y:S01]  /*31de0*/  FADD.FTZ R70, R98, -R116.reuse ;  /* 0x8000007462467221 */ /* 0x100fe20000010000 */
[----:B------:R-:W-:-:S03]  /*31df0*/  FADD.FTZ R122, R107, -R116 ;  /* 0x800000746b7a7221 */ /* 0x000fc60000010000 */
[C---:B------:R-:W-:Y:S01]  /*31e00*/  FMUL.FTZ R70, R117.reuse, R70 ;  /* 0x0000004675467220 */ /* 0x040fe20000410000 */
[----:B------:R-:W-:Y:S01]  /*31e10*/  FMUL.FTZ R122, R117, R122 ;  /* 0x0000007a757a7220 */ /* 0x000fe20000410000 */
[----:B------:R-:W-:Y:S02]  /*31e20*/  F2FP.F16.F32.PACK_AB R69, R69, R120 ;  /* 0x000000784545723e */ /* 0x000fe400000000ff */
[----:B------:R-:W-:Y:S01]  /*31e30*/  FFMA.FTZ R70, R70, R71, R123 ;  /* 0x0000004746467223 */ /* 0x000fe2000001007b */
[----:B------:R-:W-:Y:S02]  /*31e40*/  HADD2.F32 R123, -RZ, R34.H1_H1 ;  /* 0x30000022ff7b7230 */ /* 0x000fe40000004100 */
[----:B------:R-:W-:-:S05]  /*31e50*/  HADD2.F32 R71, -RZ, R30.H1_H1 ;  /* 0x3000001eff477230 */ /* 0x000fca0000004100 */
[----:B------:R-:W-:Y:S01]  /*31e60*/  FFMA.FTZ R123, R122, R123, R71 ;  /* 0x0000007b7a7b7223 */ /* 0x000fe20000010047 */
[--C-:B------:R-:W-:Y:S01]  /*31e70*/  FADD.FTZ R122, R108, -R116.reuse ;  /* 0x800000746c7a7221 */ /* 0x100fe20000010000 */
[----:B------:R-:W-:-:S03]  /*31e80*/  FADD.FTZ R116, R113, -R116 ;  /* 0x8000007471747221 */ /* 0x000fc60000010000 */
[C---:B------:R-:W-:Y:S01]  /*31e90*/  FMUL.FTZ R71, R117.reuse, R122 ;  /* 0x0000007a75477220 */ /* 0x040fe20000410000 */
[----:B------:R-:W-:Y:S01]  /*31ea0*/  FMUL.FTZ R116, R117, R116 ;  /* 0x0000007475747220 */ /* 0x000fe20000410000 */
[--C-:B------:R-:W-:Y:S01]  /*31eb0*/  HADD2.F32 R122, -RZ, R35.reuse.H0_H0 ;  /* 0x20000023ff7a7230 */ /* 0x100fe20000004100 */
[----:B------:R-:W-:Y:S01]  /*31ec0*/  F2FP.F16.F32.PACK_AB R70, R123, R70 ;  /* 0x000000467b46723e */ /* 0x000fe200000000ff */
[----:B------:R-:W-:-:S03]  /*31ed0*/  HADD2.F32 R117, -RZ, R35.H1_H1 ;  /* 0x30000023ff757230 */ /* 0x000fc60000004100 */
[----:B------:R-:W-:Y:S02]  /*31ee0*/  FFMA.FTZ R71, R71, R122, R124 ;  /* 0x0000007a47477223 */ /* 0x000fe4000001007c */
[----:B------:R-:W-:-:S05]  /*31ef0*/  FFMA.FTZ R116, R116, R117, R125 ;  /* 0x0000007574747223 */ /* 0x000fca000001007d */
[----:B------:R-:W-:Y:S02]  /*31f00*/  F2FP.F16.F32.PACK_AB R71, R116, R71 ;  /* 0x000000477447723e */ /* 0x000fe400000000ff */
[----:B------:R-:W0:Y:S02]  /*31f10*/  LDC.64 R116, c[0x0][0x428] ;  /* 0x00010a00ff747b82 */ /* 0x000e240000000a00 */
[----:B0-----:R-:W-:-:S05]  /*31f20*/  IMAD.WIDE.U32 R116, R4, 0x10, R116 ;  /* 0x0000001004747825 */ /* 0x001fca00078e0074 */
[----:B------:R0:W-:Y:S02]  /*31f30*/  STG.E.128 desc[UR8][R116.64], R68 ;  /* 0x0000004474007986 */ /* 0x0001e4000c101d08 */
.L_x_4012:
[----:B------:R-:W-:Y:S05]  /*31f40*/  BSYNC.RECONVERGENT B0 ;  /* 0x0000000000007941 */ /* 0x000fea0003800200 */
.L_x_4011:
[----:B------:R-:W-:Y:S02]  /*31f50*/  UIADD3 UR6, UPT, UPT, UR6, UR16, URZ ;  /* 0x0000001006067290 */ /* 0x000fe4000fffe0ff */
[----:B------:R-:W-:Y:S02]  /*31f60*/  UPLOP3.LUT UP1, UPT, UPT, UPT, UP1, 0x40, 0x4 ;  /* 0x000000000004789c */ /* 0x000fe40003f2e810 */
[----:B------:R-:W-:-:S09]  /*31f70*/  UISETP.GE.AND UP0, UPT, UR6, UR17, UPT ;  /* 0x000000110600728c */ /* 0x000fd2000bf06270 */
[----:B------:R-:W-:Y:S05]  /*31f80*/  BRA.U !UP0, `(.L_x_4013) ;  /* 0xfffffced08947547 */ /* 0x000fea000b83ffff */
[----:B------:R-:W-:Y:S05]  /*31f90*/  EXIT ;  /* 0x000000000000794d */ /* 0x000fea0003800000 */
.L_x_4014:
        /* <DEDUP_REMOVED lines=14> */
.L_x_22314:


//--------------------- .text._ZN10layer_norm31ln_parallel_residual_fwd_kernelINS_13Kernel_traitsI6__halfS2_S2_S2_fjLj5120ELj1ELj1ELj4ELj16ENS_18Kernel_traits_baseILj5120ES2_S2_S2_S2_fjLj128EEEEELb1ELb1ELb1EEEvNS_9FwdParamsE --------------------------
	.section	.text._ZN10layer_norm31ln_parallel_residual_fwd_kernelINS_13Kernel_traitsI6__halfS2_S2_S2_fjLj5120ELj1ELj1ELj4ELj16ENS_18Kernel_traits_baseILj5120ES2_S2_S2_S2_fjLj128EEEEELb1ELb1ELb1EEEvNS_9FwdParamsE,"ax",@progbits
	.align	128
        .global         _ZN10layer_norm31ln_parallel_residual_fwd_kernelINS_13Kernel_traitsI6__halfS2_S2_S2_fjLj5120ELj1ELj1ELj4ELj16ENS_18Kernel_traits_baseILj5120ES2_S2_S2_S2_fjLj128EEEEELb1ELb1ELb1EEEvNS_9FwdParamsE
        .type           _ZN10layer_norm31ln_parallel_residual_fwd_kernelINS_13Kernel_traitsI6__halfS2_S2_S2_fjLj5120ELj1ELj1ELj4ELj16ENS_18Kernel_traits_baseILj5120ES2_S2_S2_S2_fjLj128EEEEELb1ELb1ELb1EEEvNS_9FwdParamsE,@function
        .size           _ZN10layer_norm31ln_parallel_residual_fwd_kernelINS_13Kernel_traitsI6__halfS2_S2_S2_fjLj5120ELj1ELj1ELj4ELj16ENS_18Kernel_traits_baseILj5120ES2_S2_S2_S2_fjLj128EEEEELb1ELb1ELb1EEEvNS_9FwdParamsE,(.L_x_22315 - _ZN10layer_norm31ln_parallel_residual_fwd_kernelINS_13Kernel_traitsI6__halfS2_S2_S2_fjLj5120ELj1ELj1ELj4ELj16ENS_18Kernel_traits_baseILj5120ES2_S2_S2_S2_fjLj128EEEEELb1ELb1ELb1EEEvNS_9FwdParamsE)
        .other          _ZN10layer_norm31ln_parallel_residual_fwd_kernelINS_13Kernel_traitsI6__halfS2_S2_S2_fjLj5120ELj1ELj1ELj4ELj16ENS_18Kernel_traits_baseILj5120ES2_S2_S2_S2_fjLj128EEEEELb1ELb1ELb1EEEvNS_9FwdParamsE,@"STO_CUDA_ENTRY STV_DEFAULT"
_ZN10layer_norm31ln_parallel_residual_fwd_kernelINS_13Kernel_traitsI6__halfS2_S2_S2_fjLj5120ELj1ELj1ELj4ELj16ENS_18Kernel_traits_baseILj5120ES2_S2_S2_S2_fjLj128EEEEELb1ELb1ELb1EEEvNS_9FwdParamsE:
.text._ZN10layer_norm31ln_parallel_residual_fwd_kernelINS_13Kernel_traitsI6__halfS2_S2_S2_fjLj5120ELj1ELj1ELj4ELj16ENS_18Kernel_traits_baseILj5120ES2_S2_S2_S2_fjLj128EEEEELb1ELb1ELb1EEEvNS_9FwdParamsE:
        /* <DEDUP_REMOVED lines=15> */
[----:B------:R-:W3:Y:S01]  /*00f0*/  LDCU.64 UR10, c[0x0][0x450] ;  /* 0x00008a00ff0a77ac */ /* 0x000ee20008000a00 */
[----:B0-----:R-:W-:Y:S01]  /*0100*/  ISETP.NE.AND P0, PT, RZ, UR4, PT ;  /* 0x00000004ff007c0c */ /* 0x001fe2000bf05270 */
[----:B------:R-:W0:Y:S01]  /*0110*/  @P1 LDC.64 R10, c[0x0][0x438] ;  /* 0x00010e00ff0a1b82 */ /* 0x000e220000000a00 */
[----:B------:R0:W5:Y:S01]  /*0120*/  @P1 LDG.E.128 R32, desc[UR8][R6.64+0x2000] ;  /* 0x0020000806201981 */ /* 0x000162000c1e1d00 */
[----:B------:R-:W-:Y:S01]  /*0130*/  @!P1 IMAD.WIDE.U32 R8, R98, 0x10, R8 ;  /* 0x0000001062089825 */ /* 0x000fe200078e0008 */
[----:B------:R-:W4:Y:S09]  /*0140*/  LDCU UR4, c[0x0][0x384] ;  /* 0x00007080ff0477ac */ /* 0x000f320008000800 */
[----:B-1----:R-:W-:Y:S01]  /*0150*/  @P0 MOV R4, R87 ;  /* 0x0000005700040202 */ /* 0x002fe20000000f00 */
[----:B--2---:R-:W-:-:S02]  /*0160*/  @P0 IMAD.MOV.U32 R5, RZ, RZ, R12 ;  /* 0x000000ffff050224 */ /* 0x004fc400078e000c */
[----:B---3--:R-:W-:Y:S02]  /*0170*/  IMAD.U32 R2, RZ, RZ, UR10 ;  /* 0x0000000aff027e24 */ /* 0x008fe4000f8e00ff */
[----:B------:R-:W-:Y:S02]  /*0180*/  IMAD.U32 R3, RZ, RZ, UR11 ;  /* 0x0000000bff037e24 */ /* 0x000fe4000f8e00ff */
[----:B------:R-:W5:Y:S04]  /*0190*/  @P0 LDG.E.64 R4, desc[UR8][R4.64] ;  /* 0x0000000804040981 */ /* 0x000f68000c1e1b00 */
[----:B------:R-:W5:Y:S01]  /*01a0*/  @P0 LDG.E.64 R2, desc[UR8][R2.64] ;  /* 0x0000000802020981 */ /* 0x000f62000c1e1b00 */
[----:B------:R-:W4:Y:S01]  /*01b0*/  S2UR UR18, SR_CTAID.X ;  /* 0x00000000001279c3 */ /* 0x000f220000002500 */
[----:B0-----:R-:W-:-:S05]  /*01c0*/  @P1 IMAD.WIDE.U32 R6, R98, 0x10, R10 ;  /* 0x0000001062061825 */ /* 0x001fca00078e000a */
[----:B------:R-:W5:Y:S04]  /*01d0*/  @P1 LDG.E.128 R36, desc[UR8][R6.64] ;  /* 0x0000000806241981 */ /* 0x000f68000c1e1d00 */
[----:B------:R-:W5:Y:S04]  /*01e0*/  @P1 LDG.E.128 R40, desc[UR8][R6.64+0x800] ;  /* 0x0008000806281981 */ /* 0x000f68000c1e1d00 */
[----:B------:R-:W5:Y:S04]  /*01f0*/  @P1 LDG.E.128 R44, desc[UR8][R6.64+0x1000] ;  /* 0x00100008062c1981 */ /* 0x000f68000c1e1d00 */
[----:B------:R-:W5:Y:S04]  /*0200*/  @P1 LDG.E.128 R48, desc[UR8][R6.64+0x1800] ;  /* 0x0018000806301981 */ /* 0x000f68000c1e1d00 */
[----:B------:R0:W5:Y:S04]  /*0210*/  @P1 LDG.E.128 R52, desc[UR8][R6.64+0x2000] ;  /* 0x0020000806341981 */ /* 0x000168000c1e1d00 */
[----:B------:R1:W5:Y:S04]  /*0220*/  @!P1 LDG.E.128 R16, desc[UR8][R8.64] ;  /* 0x0000000808109981 */ /* 0x000368000c1e1d00 */
[----:B------:R1:W5:Y:S04]  /*0230*/  @!P1 LDG.E.128 R20, desc[UR8][R8.64+0x800] ;  /* 0x0008000808149981 */ /* 0x000368000c1e1d00 */
[----:B------:R1:W5:Y:S04]  /*0240*/  @!P1 LDG.E.128 R24, desc[UR8][R8.64+0x1000] ;  /* 0x0010000808189981 */ /* 0x000368000c1e1d00 */
[----:B------:R1:W5:Y:S04]  /*0250*/  @!P1 LDG.E.128 R28, desc[UR8][R8.64+0x1800] ;  /* 0x00180008081c9981 */ /* 0x000368000c1e1d00 */
[----:B------:R1:W5:Y:S01]  /*0260*/  @!P1 LDG.E.128 R32, desc[UR8][R8.64+0x2000] ;  /* 0x0020000808209981 */ /* 0x000362000c1e1d00 */
[----:B----4-:R-:W-:Y:S01]  /*0270*/  UISETP.GE.AND UP0, UPT, UR18, UR4, UPT ;  /* 0x000000041200728c */ /* 0x010fe2000bf06270 */
[----:B0-----:R-:W0:Y:S05]  /*0280*/  @P0 LDC R7, c[0x0][0x460] ;  /* 0x00011800ff070b82 */ /* 0x001e2a0000000800 */
[----:B------:R-:W-:-:S13]  /*0290*/  PLOP3.LUT P2, PT, PT, PT, UP0, 0x80, 0x8 ;  /* 0x000000000008781c */ /* 0x000fda0003f4f008 */
[----:B-1----:R-:W-:Y:S05]  /*02a0*/  @P2 EXIT ;  /* 0x000000000000294d */ /* 0x002fea0003800000 */
[----:B------:R-:W1:Y:S01]  /*02b0*/  LDC R9, c[0x0][0x360] ;  /* 0x0000d800ff097b82 */ /* 0x000e620000000800 */
[----:B------:R-:W2:Y:S01]  /*02c0*/  LDCU.64 UR4, c[0x0][0x398] ;  /* 0x00007300ff0477ac */ /* 0x000ea20008000a00 */
[----:B0----5:R-:W-:Y:S02]  /*02d0*/  @P0 IADD3 R87, P2, PT, R4, R7, RZ ;  /* 0x0000000704570210 */ /* 0x021fe40007f5e0ff */
[----:B------:R-:W-:Y:S02]  /*02e0*/  @!P1 CS2R R38, SRZ ;  /* 0x0000000000269805 */ /* 0x000fe4000001ff00 */
[----:B------:R-:W-:Y:S02]  /*02f0*/  @P0 R2UR UR10, R2 ;  /* 0x00000000020a02ca */ /* 0x000fe400000e0000 */
[----:B------:R-:W-:Y:S02]  /*0300*/  @!P1 CS2R R36, SRZ ;  /* 0x0000000000249805 */ /* 0x000fe4000001ff00 */
[----:B------:R-:W-:Y:S01]  /*0310*/  @P0 R2UR UR11, R3 ;  /* 0x00000000030b02ca */ /* 0x000fe200000e0000 */
[----:B------:R-:W-:Y:S01]  /*0320*/  @P0 IMAD.X R12, RZ, RZ, R5, P2 ;  /* 0x000000ffff0c0224 */ /* 0x000fe200010e0605 */
[----:B------:R-:W-:-:S02]  /*0330*/  @!P1 CS2R R42, SRZ ;  /* 0x00000000002a9805 */ /* 0x000fc4000001ff00 */
[----:B------:R-:W-:Y:S02]  /*0340*/  @!P1 CS2R R40, SRZ ;  /* 0x0000000000289805 */ /* 0x000fe4000001ff00 */
[----:B------:R-:W-:Y:S02]  /*0350*/  @!P1 CS2R R46, SRZ ;  /* 0x00000000002e9805 */ /* 0x000fe4000001ff00 */
[----:B------:R-:W-:Y:S02]  /*0360*/  @!P1 CS2R R44, SRZ ;  /* 0x00000000002c9805 */ /* 0x000fe4000001ff00 */
[--C-:B------:R-:W-:Y:S02]  /*0370*/  SHF.R.U64 R7, R87, 0x2, R12.reuse ;  /* 0x0000000257077819 */ /* 0x100fe4000000120c */
[----:B------:R-:W-:Y:S02]  /*0380*/  @!P1 CS2R R50, SRZ ;  /* 0x0000000000329805 */ /* 0x000fe4000001ff00 */
[----:B------:R-:W-:-:S02]  /*0390*/  SHF.R.U32.HI R5, RZ, 0x2, R12 ;  /* 0x00000002ff057819 */ /* 0x000fc4000001160c */
[----:B------:R-:W-:Y:S02]  /*03a0*/  @!P1 CS2R R48, SRZ ;  /* 0x0000000000309805 */ /* 0x000fe4000001ff00 */
[----:B------:R-:W-:Y:S01]  /*03b0*/  LOP3.LUT R87, R87, 0x3, RZ, 0xc0, !PT ;  /* 0x0000000357577812 */ /* 0x000fe200078ec0ff */
[----:B------:R-:W-:Y:S01]  /*03c0*/  IMAD.HI.U32 R2, R7, -0x2daee0ad, RZ ;  /* 0xd2511f5307027827 */ /* 0x000fe200078e00ff */
[----:B------:R-:W-:Y:S01]  /*03d0*/  UIADD3 UR22, UPT, UPT, UR10, 0x1715609d, URZ ;  /* 0x1715609d0a167890 */ /* 0x000fe2000fffe0ff */
[----:B------:R-:W-:Y:S01]  /*03e0*/  @!P1 CS2R R54, SRZ ;  /* 0x0000000000369805 */ /* 0x000fe2000001ff00 */
[----:B--2---:R-:W-:Y:S01]  /*03f0*/  UISETP.NE.U32.AND UP0, UPT, UR4, URZ, UPT ;  /* 0x000000ff0400728c */ /* 0x004fe2000bf05070 */
[----:B------:R-:W-:Y:S02]  /*0400*/  @!P1 CS2R R52, SRZ ;  /* 0x0000000000349805 */ /* 0x000fe4000001ff00 */
[----:B------:R-:W-:Y:S01]  /*0410*/  LOP3.LUT R2, R2, UR11, RZ, 0x3c, !PT ;  /* 0x0000000b02027c12 */ /* 0x000fe2000f8e3cff */
[----:B------:R-:W-:Y:S01]  /*0420*/  UIADD3 UR4, UPT, UPT, UR10, -0x61c88647, URZ ;  /* 0x9e3779b90a047890 */ /* 0x000fe2000fffe0ff */
[----:B-1----:R-:W-:Y:S01]  /*0430*/  IMAD R6, R9, UR18, R98 ;  /* 0x0000001209067c24 */ /* 0x002fe2000f8e0262 */
[----:B------:R-:W-:Y:S01]  /*0440*/  UISETP.NE.AND.EX UP0, UPT, UR5, URZ, UPT, UP0 ;  /* 0x000000ff0500728c */ /* 0x000fe2000bf05300 */
[----:B------:R-:W-:Y:S01]  /*0450*/  IMAD R9, R7, -0x2daee0ad, RZ ;  /* 0xd2511f5307097824 */ /* 0x000fe200078e02ff */
[----:B------:R-:W-:Y:S01]  /*0460*/  UIADD3 UR5, UPT, UPT, UR11, -0x4498517b, URZ ;  /* 0xbb67ae850b057890 */ /* 0x000fe2000fffe0ff */
[----:B------:R-:W-:Y:S01]  /*0470*/  IMAD.HI.U32 R0, R6, -0x326172a9, RZ ;  /* 0xcd9e8d5706007827 */ /* 0x000fe200078e00ff */
[----:B------:R-:W-:-:S02]  /*0480*/  UIADD3 UR23, UPT, UPT, UR10, -0xe443238, URZ ;  /* 0xf1bbcdc80a177890 */ /* 0x000fc4000fffe0ff */
[----:B------:R-:W-:Y:S01]  /*0490*/  UIADD3 UR24, UPT, UPT, UR11, -0x695add53, URZ ;  /* 0x96a522ad0b187890 */ /* 0x000fe2000fffe0ff */
[----:B------:R-:W-:Y:S01]  /*04a0*/  IMAD R4, R6, -0x326172a9, RZ ;  /* 0xcd9e8d5706047824 */ /* 0x000fe200078e02ff */
[----:B------:R-:W-:Y:S01]  /*04b0*/  LOP3.LUT R0, R5, UR10, R0, 0x96, !PT ;  /* 0x0000000a05007c12 */ /* 0x000fe2000f8e9600 */
[----:B------:R-:W-:Y:S01]  /*04c0*/  IMAD.HI.U32 R3, R2, -0x326172a9, RZ ;  /* 0xcd9e8d5702037827 */ /* 0x000fe200078e00ff */
[----:B------:R-:W-:Y:S01]  /*04d0*/  PLOP3.LUT P0, PT, PT, PT, UP0, 0x80, 0x8 ;  /* 0x000000000008781c */ /* 0x000fe20003f0f008 */
[----:B------:R-:W-:Y:S02]  /*04e0*/  UPLOP3.LUT UP1, UPT, UPT, UPT, UPT, 0x40, 0x4 ;  /* 0x000000000004789c */ /* 0x000fe40003f2e870 */
[----:B------:R-:W-:Y:S01]  /*04f0*/  IMAD.HI.U32 R8, R0, -0x2daee0ad, RZ ;  /* 0xd2511f5300087827 */ /* 0x000fe200078e00ff */
[----:B------:R-:W-:Y:S01]  /*0500*/  LOP3.LUT R3, R4, UR4, R3, 0x96, !PT ;  /* 0x0000000404037c12 */ /* 0x000fe2000f8e9603 */
[----:B------:R-:W-:Y:S02]  /*0510*/  UIADD3 UR4, UPT, UPT, UR10, 0x3c6ef372, URZ ;  /* 0x3c6ef3720a047890 */ /* 0x000fe4000fffe0ff */
[----:B------:R-:W-:Y:S01]  /*0520*/  IMAD R11, R0, -0x2daee0ad, RZ ;  /* 0xd2511f53000b7824 */ /* 0x000fe200078e02ff */
[----:B------:R-:W-:Y:S01]  /*0530*/  LOP3.LUT R8, R9, UR5, R8, 0x96, !PT ;  /* 0x0000000509087c12 */ /* 0x000fe2000f8e9608 */
[----:B------:R-:W-:Y:S01]  /*0540*/  IMAD R9, R2, -0x326172a9, RZ ;  /* 0xcd9e8d5702097824 */ /* 0x000fe200078e02ff */
[----:B------:R-:W-:Y:S01]  /*0550*/  UIADD3 UR5, UPT, UPT, UR11, 0x76cf5d0a, URZ ;  /* 0x76cf5d0a0b057890 */ /* 0x000fe2000fffe0ff */
[----:B------:R-:W-:Y:S01]  /*0560*/  IMAD.HI.U32 R4, R3, -0x2daee0ad, RZ ;  /* 0xd2511f5303047827 */ /* 0x000fe200078e00ff */
[----:B------:R-:W0:Y:S03]  /*0570*/  LDCU UR6, c[0x0][0x404] ;  /* 0x00008080ff0677ac */ /* 0x000e260008000800 */
[C---:B------:R-:W-:Y:S01]  /*0580*/  IMAD.HI.U32 R0, R8.reuse, -0x326172a9, RZ ;  /* 0xcd9e8d5708007827 */ /* 0x040fe200078e00ff */
[----:B------:R-:W-:Y:S01]  /*0590*/  LOP3.LUT R4, R11, UR5, R4, 0x96, !PT ;  /* 0x000000050b047c12 */ /* 0x000fe2000f8e9604 */
[----:B------:R-:W-:Y:S01]  /*05a0*/  UIADD3 UR5, UPT, UPT, UR10, -0x255992d5, URZ ;  /* 0xdaa66d2b0a057890 */ /* 0x000fe2000fffe0ff */
[----:B------:R-:W1:Y:S02]  /*05b0*/  LDCU UR7, c[0x0][0x408] ;  /* 0x00008100ff0777ac */ /* 0x000e640008000800 */
[----:B------:R-:W-:Y:S01]  /*05c0*/  LOP3.LUT R0, R9, UR4, R0, 0x96, !PT ;  /* 0x0000000409007c12 */ /* 0x000fe2000f8e9600 */
[----:B------:R-:W-:Y:S01]  /*05d0*/  IMAD R9, R8, -0x326172a9, RZ ;  /* 0xcd9e8d5708097824 */ /* 0x000fe200078e02ff */
[----:B------:R-:W-:Y:S01]  /*05e0*/  UIADD3 UR4, UPT, UPT, UR11, 0x32370b8f, URZ ;  /* 0x32370b8f0b047890 */ /* 0x000fe2000fffe0ff */
[----:B------:R-:W-:Y:S01]  /*05f0*/  IMAD R8, R3, -0x2daee0ad, RZ ;  /* 0xd2511f5303087824 */ /* 0x000fe200078e02ff */
[----:B------:R-:W2:Y:S01]  /*0600*/  LDCU UR19, c[0x0][0x388] ;  /* 0x00007100ff1377ac */ /* 0x000ea20008000800 */
[----:B------:R-:W-:Y:S01]  /*0610*/  IMAD.HI.U32 R3, R0, -0x2daee0ad, RZ ;  /* 0xd2511f5300037827 */ /* 0x000fe200078e00ff */
[----:B------:R-:W3:Y:S03]  /*0620*/  LDCU.U8 UR20, c[0x0][0x410] ;  /* 0x00008200ff1477ac */ /* 0x000ee60008000000 */
[----:B------:R-:W-:Y:S01]  /*0630*/  IMAD.HI.U32 R2, R4, -0x326172a9, RZ ;  /* 0xcd9e8d5704027827 */ /* 0x000fe200078e00ff */
[----:B------:R-:W-:Y:S01]  /*0640*/  LOP3.LUT R3, R8, UR4, R3, 0x96, !PT ;  /* 0x0000000408037c12 */ /* 0x000fe2000f8e9603 */
[----:B------:R-:W-:-:S02]  /*0650*/  UIADD3 UR4, UPT, UPT, UR11, -0x126145ec, URZ ;  /* 0xed9eba140b047890 */ /* 0x000fc4000fffe0ff */
        /* <DEDUP_REMOVED lines=12> */
[----:B------:R-:W-:Y:S01]  /*0720*/  UIADD3 UR4, UPT, UPT, UR11, -0x56f99767, URZ ;  /* 0xa90668990b047890 */ /* 0x000fe2000fffe0ff */
[----:B------:R-:W-:Y:S01]  /*0730*/  IMAD.HI.U32 R2, R0, -0x2daee0ad, RZ ;  /* 0xd2511f5300027827 */ /* 0x000fe200078e00ff */
[----:B------:R-:W0:Y:S03]  /*0740*/  LDCU.64 UR16, c[0x0][0x3a0] ;  /* 0x00007400ff1077ac */ /* 0x000e260008000a00 */
[----:B------:R-:W-:Y:S01]  /*0750*/  IMAD R4, R3, -0x326172a9, RZ ;  /* 0xcd9e8d5703047824 */ /* 0x000fe200078e02ff */
[----:B------:R-:W-:Y:S01]  /*0760*/  LOP3.LUT R2, R9, UR4, R2, 0x96, !PT ;  /* 0x0000000409027c12 */ /* 0x000fe2000f8e9602 */
[----:B------:R-:W-:Y:S01]  /*0770*/  IMAD.HI.U32 R3, R8, -0x326172a9, RZ ;  /* 0xcd9e8d5708037827 */ /* 0x000fe200078e00ff */
[----:B------:R-:W-:Y:S01]  /*0780*/  UIADD3 UR4, UPT, UPT, UR11, 0x646e171e, URZ ;  /* 0x646e171e0b047890 */ /* 0x000fe2000fffe0ff */
[----:B------:R-:W0:Y:S02]  /*0790*/  LDCU.64 UR14, c[0x0][0x380] ;  /* 0x00007000ff0e77ac */ /* 0x000e240008000a00 */
[----:B------:R-:W-:Y:S01]  /*07a0*/  IMAD R11, R0, -0x2daee0ad, RZ ;  /* 0xd2511f53000b7824 */ /* 0x000fe200078e02ff */
[----:B------:R-:W-:Y:S01]  /*07b0*/  LOP3.LUT R3, R4, UR22, R3, 0x96, !PT ;  /* 0x0000001604037c12 */ /* 0x000fe2000f8e9603 */
[----:B------:R-:W-:-:S02]  /*07c0*/  IMAD R9, R8, -0x326172a9, RZ ;  /* 0xcd9e8d5708097824 */ /* 0x000fc400078e02ff */
[----:B------:R-:W-:-:S04]  /*07d0*/  IMAD.HI.U32 R0, R2, -0x326172a9, RZ ;  /* 0xcd9e8d5702007827 */ /* 0x000fc800078e00ff */
[----:B------:R-:W-:Y:S01]  /*07e0*/  IMAD.HI.U32 R4, R3, -0x2daee0ad, RZ ;  /* 0xd2511f5303047827 */ /* 0x000fe200078e00ff */
[----:B------:R-:W-:Y:S01]  /*07f0*/  LOP3.LUT R0, R9, UR5, R0, 0x96, !PT ;  /* 0x0000000509007c12 */ /* 0x000fe2000f8e9600 */
[----:B------:R-:W-:Y:S02]  /*0800*/  UIADD3 UR5, UPT, UPT, UR11, 0x1fd5c5a3, URZ ;  /* 0x1fd5c5a30b057890 */ /* 0x000fe4000fffe0ff */
[----:B------:R-:W-:Y:S01]  /*0810*/  IMAD R8, R3, -0x2daee0ad, RZ ;  /* 0xd2511f5303087824 */ /* 0x000fe200078e02ff */
[----:B------:R-:W-:Y:S01]  /*0820*/  LOP3.LUT R4, R11, UR4, R4, 0x96, !PT ;  /* 0x000000040b047c12 */ /* 0x000fe2000f8e9604 */
[----:B------:R-:W-:Y:S01]  /*0830*/  IMAD.HI.U32 R3, R0, -0x2daee0ad, RZ ;  /* 0xd2511f5300037827 */ /* 0x000fe200078e00ff */
[----:B------:R-:W-:-:S03]  /*0840*/  UIADD3 UR4, UPT, UPT, UR10, 0x5384540f, URZ ;  /* 0x5384540f0a047890 */ /* 0x000fc6000fffe0ff */
[----:B------:R-:W-:Y:S01]  /*0850*/  IMAD R9, R2, -0x326172a9, RZ ;  /* 0xcd9e8d5702097824 */ /* 0x000fe200078e02ff */
[----:B------:R-:W-:Y:S01]  /*0860*/  LOP3.LUT R3, R8, UR5, R3, 0x96, !PT ;  /* 0x0000000508037c12 */ /* 0x000fe2000f8e9603 */
[----:B------:R-:W-:Y:S01]  /*0870*/  IMAD.HI.U32 R2, R4, -0x326172a9, RZ ;  /* 0xcd9e8d5704027827 */ /* 0x000fe200078e00ff */
[----:B------:R-:W-:-:S03]  /*0880*/  UIADD3 UR5, UPT, UPT, UR10, -0x700cb87f, URZ ;  /* 0x8ff347810a057890 */ /* 0x000fc6000fffe0ff */
[----:B------:R-:W-:Y:S01]  /*0890*/  IMAD R11, R0, -0x2daee0ad, RZ ;  /* 0xd2511f53000b7824 */ /* 0x000fe200078e02ff */
[----:B------:R-:W-:Y:S01]  /*08a0*/  LOP3.LUT R2, R9, UR4, R2, 0x96, !PT ;  /* 0x0000000409027c12 */ /* 0x000fe2000f8e9602 */
[----:B------:R-:W-:Y:S01]  /*08b0*/  IMAD R9, R4, -0x326172a9, RZ ;  /* 0xcd9e8d5704097824 */ /* 0x000fe200078e02ff */
[----:B------:R-:W-:Y:S01]  /*08c0*/  UIADD3 UR4, UPT, UPT, UR11, -0x24c28bd8, URZ ;  /* 0xdb3d74280b047890 */ /* 0x000fe2000fffe0ff */
[----:B------:R-:W-:-:S04]  /*08d0*/  IMAD.HI.U32 R0, R3, -0x326172a9, RZ ;  /* 0xcd9e8d5703007827 */ /* 0x000fc800078e00ff */
[----:B------:R-:W-:Y:S01]  /*08e0*/  IMAD.HI.U32 R8, R2, -0x2daee0ad, RZ ;  /* 0xd2511f5302087827 */ /* 0x000fe200078e00ff */
[----:B------:R-:W-:-:S03]  /*08f0*/  LOP3.LUT R9, R9, UR23, R0, 0x96, !PT ;  /* 0x0000001709097c12 */ /* 0x000fc6000f8e9600 */
[----:B------:R-:W-:Y:S01]  /*0900*/  IMAD R2, R2, -0x2daee0ad, RZ ;  /* 0xd2511f5302027824 */ /* 0x000fe200078e02ff */
[----:B------:R-:W-:Y:S01]  /*0910*/  LOP3.LUT R8, R11, UR4, R8, 0x96, !PT ;  /* 0x000000040b087c12 */ /* 0x000fe2000f8e9608 */
[----:B------:R-:W-:Y:S02]  /*0920*/  IMAD R11, R3, -0x326172a9, RZ ;  /* 0xcd9e8d57030b7824 */ /* 0x000fe400078e02ff */
[----:B------:R-:W-:-:S04]  /*0930*/  IMAD.HI.U32 R3, R9, -0x2daee0ad, RZ ;  /* 0xd2511f5309037827 */ /* 0x000fc800078e00ff */
[----:B------:R-:W-:Y:S01]  /*0940*/  IMAD.HI.U32 R4, R8, -0x326172a9, RZ ;  /* 0xcd9e8d5708047827 */ /* 0x000fe200078e00ff */
[----:B------:R-:W-:-:S03]  /*0950*/  LOP3.LUT R3, R2, UR24, R3, 0x96, !PT ;  /* 0x0000001802037c12 */ /* 0x000fc6000f8e9603 */
[----:B------:R-:W-:Y:S02]  /*0960*/  HFMA2 R2, -RZ, RZ, 0, 0 ;  /* 0x00000000ff027431 */ /* 0x000fe400000001ff */
[----:B------:R-:W-:Y:S01]  /*0970*/  IMAD R0, R8, -0x326172a9, RZ ;  /* 0xcd9e8d5708007824 */ /* 0x000fe200078e02ff */
[----:B------:R-:W-:Y:S01]  /*0980*/  LOP3.LUT R4, R11, UR5, R4, 0x96, !PT ;  /* 0x000000050b047c12 */ /* 0x000fe2000f8e9604 */
[----:B01234-:R-:W-:-:S07]  /*0990*/  IMAD R84, R9, -0x2daee0ad, RZ ;  /* 0xd2511f5309547824 */ /* 0x01ffce00078e02ff */
.L_x_4394:
[----:B------:R-:W-:Y:S01]  /*09a0*/  ISETP.NE.U32.AND P1, PT, RZ, UR16, PT ;  /* 0x00000010ff007c0c */ /* 0x000fe2000bf25070 */
[----:B------:R-:W-:Y:S01]  /*09b0*/  UIMAD UR4, UR18, UR19, URZ ;  /* 0x00000013120472a4 */ /* 0x000fe2000f8e02ff */
[----:B0-----:R-:W0:Y:S02]  /*09c0*/  LDC.64 R110, c[0x0][0x390] ;  /* 0x0000e400ff6e7b82 */ /* 0x001e240000000a00 */
        /* <DEDUP_REMOVED lines=8> */
[----:B------:R-:W5:Y:S01]  /*0a50*/  LDG.E.128 R68, desc[UR8][R68.64] ;  /* 0x0000000844447981 */ /* 0x000f62000c1e1d00 */
[----:B-1----:R-:W-:-:S05]  /*0a60*/  @P0 IMAD.WIDE.U32 R66, R65, 0x10, R66 ;  /* 0x0000001041420825 */ /* 0x002fca00078e0042 */
[----:B------:R0:W5:Y:S01]  /*0a70*/  @P0 LDG.E.128 R60, desc[UR8][R66.64] ;  /* 0x00000008423c0981 */ /* 0x000162000c1e1d00 */
[----:B--2---:R-:W-:-:S05]  /*0a80*/  @P1 IMAD.WIDE.U32 R72, R65, 0x10, R72 ;  /* 0x0000001041481825 */ /* 0x004fca00078e0048 */
[----:B------:R0:W5:Y:S01]  /*0a90*/  @P1 LDG.E.128 R56, desc[UR8][R72.64] ;  /* 0x0000000848381981 */ /* 0x000162000c1e1d00 */
[----:B------:R-:W-:-:S04]  /*0aa0*/  UISETP.NE.U32.AND UP0, UPT, UR12, URZ, UPT ;  /* 0x000000ff0c00728c */ /* 0x000fc8000bf05070 */
[----:B------:R-:W-:Y:S01]  /*0ab0*/  UISETP.NE.AND.EX UP0, UPT, UR13, URZ, UPT, UP0 ;  /* 0x000000ff0d00728c */ /* 0x000fe2000bf05300 */
[----:B------:R-:W-:Y:S01]  /*0ac0*/  IMAD.MOV.U32 R78, RZ, RZ, 0x2f800000 ;  /* 0x2f800000ff4e7424 */ /* 0x000fe200078e00ff */
        /* <DEDUP_REMOVED lines=15> */
[----:B0-----:R-:W-:Y:S11]  /*0bc0*/  BRA.U UP0, `(.L_x_4015) ;  /* 0x0000002500d07547 */ /* 0x001ff6000b800000 */
        /* <DEDUP_REMOVED lines=15> */
.L_x_4017:
        /* <DEDUP_REMOVED lines=12> */
.L_x_4018:
        /* <DEDUP_REMOVED lines=42> */
.L_x_4016:
[----:B------:R-:W-:Y:S01]  /*1020*/  I2FP.F32.U32 R67, R64 ;  /* 0x0000004000437245 */ /* 0x000fe20000201000 */
[----:B-----5:R-:W-:Y:S01]  /*1030*/  HADD2.F32 R64, -RZ, R68.H0_H0 ;  /* 0x20000044ff407230 */ /* 0x020fe20000004100 */
[----:B------:R-:W-:Y:S01]  /*1040*/  UMOV UR5, UR7 ;  /* 0x0000000700057c82 */ /* 0x000fe20008000000 */
[----:B------:R-:W-:Y:S01]  /*1050*/  UMOV UR4, UR6 ;  /* 0x0000000600047c82 */ /* 0x000fe20008000000 */
[----:B------:R-:W-:Y:S01]  /*1060*/  ISETP.NE.AND P2, PT, R72, 0x1, PT ;  /* 0x000000014800780c */ /* 0x000fe20003f45270 */
[----:B------:R-:W-:Y:S01]  /*1070*/  FFMA.FTZ R67, R67, R78, 1.1641532182693481445e-10 ;  /* 0x2f00000043437423 */ /* 0x000fe2000001004e */
[----:B------:R-:W-:Y:S01]  /*1080*/  FMUL.FTZ R64, R64, UR5 ;  /* 0x0000000540407c20 */ /* 0x000fe20008410000 */
[----:B------:R-:W-:Y:S02]  /*1090*/  IMAD.MOV.U32 R73, RZ, RZ, 0x2 ;  /* 0x00000002ff497424 */ /* 0x000fe400078e00ff */
[----:B------:R-:W-:Y:S01]  /*10a0*/  IMAD.MOV.U32 R66, RZ, RZ, R0 ;  /* 0x000000ffff427224 */ /* 0x000fe200078e0000 */
[----:B------:R-:W-:Y:S01]  /*10b0*/  FSETP.GTU.FTZ.AND P0, PT, R67, UR4, PT ;  /* 0x0000000443007c0b */ /* 0x000fe2000bf1c000 */
[----:B------:R-:W-:-:S03]  /*10c0*/  @P1 HADD2.F32 R67, -RZ, R56.H0_H0 ;  /* 0x20000038ff431230 */ /* 0x000fc60000004100 */
[----:B------:R-:W-:Y:S02]  /*10d0*/  FSEL R64, R64, RZ, !P0 ;  /* 0x000000ff40407208 */ /* 0x000fe40004000000 */
[----:B------:R-:W-:-:S03]  /*10e0*/  PLOP3.LUT P0, PT, P0, PT, PT, 0x8, 0x80 ;  /* 0x000000000080781c */ /* 0x000fc6000070e170 */
[----:B------:R-:W-:Y:S01]  /*10f0*/  @P1 FADD.FTZ R64, R64, R67 ;  /* 0x0000004340401221 */ /* 0x000fe20000010000 */
[----:B------:R-:W-:-:S04]  /*1100*/  P2R R88, PR, RZ, 0x1 ;  /* 0x00000001ff587803 */ /* 0x000fc80000000000 */
        /* <DEDUP_REMOVED lines=10> */
.L_x_4020:
        /* <DEDUP_REMOVED lines=12> */
.L_x_4021:
        /* <DEDUP_REMOVED lines=43> */
.L_x_4019:
[----:B------:R-:W-:Y:S01]  /*1520*/  I2FP.F32.U32 R67, R66 ;  /* 0x0000004200437245 */ /* 0x000fe20000201000 */
[----:B------:R-:W-:Y:S01]  /*1530*/  HADD2.F32 R68, -RZ, R68.H1_H1 ;  /* 0x30000044ff447230 */ /* 0x000fe20000004100 */
[----:B------:R-:W-:Y:S01]  /*1540*/  ISETP.NE.AND P2, PT, R73, 0x1, PT ;  /* 0x000000014900780c */ /* 0x000fe20003f45270 */
[----:B------:R-:W-:Y:S02]  /*1550*/  @P1 HADD2.F32 R66, -RZ, R56.H1_H1 ;  /* 0x30000038ff421230 */ /* 0x000fe40000004100 */
[----:B------:R-:W-:Y:S02]  /*1560*/  HFMA2 R72, -RZ, RZ, 0, 1.1920928955078125e-07 ;  /* 0x00000002ff487431 */ /* 0x000fe400000001ff */
[----:B------:R-:W-:Y:S01]  /*1570*/  FFMA.FTZ R67, R67, R78, 1.1641532182693481445e-10 ;  /* 0x2f00000043437423 */ /* 0x000fe2000001004e */
[----:B------:R-:W-:-:S04]  /*1580*/  FMUL.FTZ R68, R68, UR5 ;  /* 0x0000000544447c20 */ /* 0x000fc80008410000 */
[----:B------:R-:W-:-:S04]  /*1590*/  FSETP.GTU.FTZ.AND P0, PT, R67, UR4, PT ;  /* 0x0000000443007c0b */ /* 0x000fc8000bf1c000 */
[----:B------:R-:W-:Y:S02]  /*15a0*/  FSEL R67, R68, RZ, !P0 ;  /* 0x000000ff44437208 */ /* 0x000fe40004000000 */
[----:B------:R-:W-:-:S03]  /*15b0*/  PLOP3.LUT P0, PT, P0, PT, PT, 0x8, 0x80 ;  /* 0x000000000080781c */ /* 0x000fc6000070e170 */
[----:B------:R-:W-:Y:S01]  /*15c0*/  @P1 FADD.FTZ R67, R67, R66 ;  /* 0x0000004243431221 */ /* 0x000fe20000010000 */
[----:B------:R-:W-:Y:S01]  /*15d0*/  P2R R79, PR, RZ, 0x1 ;  /* 0x00000001ff4f7803 */ /* 0x000fe20000000000 */
        /* <DEDUP_REMOVED lines=11> */
.L_x_4023:
        /* <DEDUP_REMOVED lines=12> */
.L_x_4024:
        /* <DEDUP_REMOVED lines=43> */
.L_x_4022:
[----:B------:R-:W-:Y:S01]  /*1a00*/  I2FP.F32.U32 R73, R66 ;  /* 0x0000004200497245 */ /* 0x000fe20000201000 */
[----:B------:R-:W-:Y:S01]  /*1a10*/  HADD2.F32 R66, -RZ, R69.H0_H0 ;  /* 0x20000045ff427230 */ /* 0x000fe20000004100 */
[----:B------:R-:W-:Y:S01]  /*1a20*/  ISETP.NE.AND P2, PT, R72, 0x1, PT ;  /* 0x000000014800780c */ /* 0x000fe20003f45270 */
[----:B------:R-:W-:Y:S01]  /*1a30*/  IMAD.MOV.U32 R74, RZ, RZ, 0x2 ;  /* 0x00000002ff4a7424 */ /* 0x000fe200078e00ff */
[----:B------:R-:W-:Y:S01]  /*1a40*/  MOV R68, R0 ;  /* 0x0000000000447202 */ /* 0x000fe20000000f00 */
[----:B------:R-:W-:Y:S01]  /*1a50*/  FFMA.FTZ R73, R73, R78, 1.1641532182693481445e-10 ;  /* 0x2f00000049497423 */ /* 0x000fe2000001004e */
[----:B------:R-:W-:-:S04]  /*1a60*/  FMUL.FTZ R66, R66, UR5 ;  /* 0x0000000542427c20 */ /* 0x000fc80008410000 */
        /* <DEDUP_REMOVED lines=16> */
.L_x_4026:
        /* <DEDUP_REMOVED lines=12> */
.L_x_4027:
        /* <DEDUP_REMOVED lines=43> */
.L_x_4025:
        /* <DEDUP_REMOVED lines=22> */
.L_x_4029:
        /* <DEDUP_REMOVED lines=12> */
.L_x_4030:
        /* <DEDUP_REMOVED lines=43> */
.L_x_4028:
        /* <DEDUP_REMOVED lines=22> */
.L_x_4032:
        /* <DEDUP_REMOVED lines=12> */
.L_x_4033:
        /* <DEDUP_REMOVED lines=43> */
.L_x_4031:
        /* <DEDUP_REMOVED lines=22> */
.L_x_4035:
        /* <DEDUP_REMOVED lines=12> */
.L_x_4036:
        /* <DEDUP_REMOVED lines=43> */
.L_x_4034:
        /* <DEDUP_REMOVED lines=22> */
.L_x_4038:
        /* <DEDUP_REMOVED lines=12> */
.L_x_4039:
        /* <DEDUP_REMOVED lines=43> */
.L_x_4037:
        /* <DEDUP_REMOVED lines=13> */
[----:B------:R-:W-:Y:S01]  /*32f0*/  PRMT R71, R94, 0x5410, R71 ;  /* 0x000054105e477816 */ /* 0x000fe20000000047 */
[----:B------:R-:W-:Y:S06]  /*3300*/  BRA `(.L_x_4040) ;  /* 0x0000004c005c7947 */ /* 0x000fec0003800000 */
.L_x_4015:
        /* <DEDUP_REMOVED lines=15> */
.L_x_4042:
        /* <DEDUP_REMOVED lines=12> */
.L_x_4043:
        /* <DEDUP_REMOVED lines=42> */
.L_x_4041:
[----:B------:R-:W-:Y:S01]  /*3760*/  I2FP.F32.U32 R9, R8 ;  /* 0x0000000800097245 */ /* 0x000fe20000201000 */
[----:B------:R-:W-:Y:S01]  /*3770*/  UMOV UR4, UR6 ;  /* 0x0000000600047c82 */ /* 0x000fe20008000000 */
[----:B------:R-:W-:Y:S01]  /*3780*/  ISETP.NE.AND P2, PT, R10, 0x1, PT ;  /* 0x000000010a00780c */ /* 0x000fe20003f45270 */
[----:B-----5:R-:W-:Y:S01]  /*3790*/  HADD2.F32 R8, -RZ, R68.H0_H0 ;  /* 0x20000044ff087230 */ /* 0x020fe20000004100 */
[----:B------:R-:W-:Y:S01]  /*37a0*/  UMOV UR5, UR7 ;  /* 0x0000000700057c82 */ /* 0x000fe20008000000 */
[----:B------:R-:W-:Y:S01]  /*37b0*/  FFMA.FTZ R9, R9, R78, 1.1641532182693481445e-10 ;  /* 0x2f00000009097423 */ /* 0x000fe2000001004e */
[----:B------:R-:W-:Y:S02]  /*37c0*/  IMAD.MOV.U32 R12, RZ, RZ, 0x2 ;  /* 0x00000002ff0c7424 */ /* 0x000fe400078e00ff */
[----:B------:R-:W-:Y:S02]  /*37d0*/  FMUL.FTZ R8, R8, UR5 ;  /* 0x0000000508087c20 */ /* 0x000fe40008410000 */
        /* <DEDUP_REMOVED lines=14> */
.L_x_4045:
        /* <DEDUP_REMOVED lines=12> */
.L_x_4046:
        /* <DEDUP_REMOVED lines=43> */
.L_x_4044:
[----:B------:R-:W-:Y:S01]  /*3c30*/  I2FP.F32.U32 R9, R9 ;  /* 0x0000000900097245 */ /* 0x000fe20000201000 */
[----:B------:R-:W-:Y:S01]  /*3c40*/  HADD2.F32 R10, -RZ, R60.H0_H0 ;  /* 0x2000003cff0a7230 */ /* 0x000fe20000004100 */
[----:B------:R-:W-:Y:S01]  /*3c50*/  ISETP.NE.AND P2, PT, R12, 0x1, PT ;  /* 0x000000010c00780c */ /* 0x000fe20003f45270 */
[----:B------:R-:W-:Y:S02]  /*3c60*/  @P1 HADD2.F32 R11, -RZ, R56.H0_H0 ;  /* 0x20000038ff0b1230 */ /* 0x000fe40000004100 */
[----:B------:R-:W-:Y:S01]  /*3c70*/  FFMA.FTZ R9, R9, R78, 1.1641532182693481445e-10 ;  /* 0x2f00000009097423 */ /* 0x000fe2000001004e */
[----:B------:R-:W-:-:S04]  /*3c80*/  FMUL.FTZ R10, R10, UR5 ;  /* 0x000000050a0a7c20 */ /* 0x000fc80008410000 */
[----:B------:R-:W-:-:S04]  /*3c90*/  FSETP.GTU.FTZ.AND P0, PT, R9, UR4, PT ;  /* 0x0000000409007c0b */ /* 0x000fc8000bf1c000 */
[----:B------:R-:W-:-:S05]  /*3ca0*/  FSEL R9, R10, RZ, !P0 ;  /* 0x000000ff0a097208 */ /* 0x000fca0004000000 */
[----:B------:R-:W-:Y:S01]  /*3cb0*/  FADD.FTZ R8, R8, R9 ;  /* 0x0000000908087221 */ /* 0x000fe20000010000 */
[----:B------:R-:W-:-:S03]  /*3cc0*/  IMAD.MOV.U32 R9, RZ, RZ, R0 ;  /* 0x000000ffff097224 */ /* 0x000fc600078e0000 */
[----:B------:R-:W-:Y:S01]  /*3cd0*/  @P1 FADD.FTZ R64, R11, R8 ;  /* 0x000000080b401221 */ /* 0x000fe20000010000 */
[----:B------:R-:W-:Y:S01]  /*3ce0*/  @!P1 MOV R64, R8 ;  /* 0x0000000800409202 */ /* 0x000fe20000000f00 */
[----:B------:R-:W-:Y:S01]  /*3cf0*/  IMAD.MOV.U32 R11, RZ, RZ, 0x2 ;  /* 0x00000002ff0b7424 */ /* 0x000fe200078e00ff */
[----:B------:R-:W-:Y:S02]  /*3d00*/  SEL R8, RZ, 0x1, P0 ;  /* 0x00000001ff087807 */ /* 0x000fe40000000000 */
        /* <DEDUP_REMOVED lines=10> */
.L_x_4048:
        /* <DEDUP_REMOVED lines=12> */
.L_x_4049:
        /* <DEDUP_REMOVED lines=43> */
.L_x_4047:
[----:B------:R-:W-:Y:S01]  /*4120*/  I2FP.F32.U32 R9, R9 ;  /* 0x0000000900097245 */ /* 0x000fe20000201000 */
[----:B------:R-:W-:Y:S01]  /*4130*/  HADD2.F32 R68, -RZ, R68.H1_H1 ;  /* 0x30000044ff447230 */ /* 0x000fe20000004100 */
[----:B------:R-:W-:Y:S01]  /*4140*/  ISETP.NE.AND P2, PT, R11, 0x1, PT ;  /* 0x000000010b00780c */ /* 0x000fe20003f45270 */
[----:B------:R-:W-:Y:S02]  /*4150*/  HFMA2 R13, -RZ, RZ, 0, 1.1920928955078125e-07 ;  /* 0x00000002ff0d7431 */ /* 0x000fe400000001ff */
[----:B------:R-:W-:Y:S02]  /*4160*/  IMAD.MOV.U32 R10, RZ, RZ, R0 ;  /* 0x000000ffff0a7224 */ /* 0x000fe400078e0000 */
[----:B------:R-:W-:-:S05]  /*4170*/  FFMA.FTZ R9, R9, R78, 1.1641532182693481445e-10 ;  /* 0x2f00000009097423 */ /* 0x000fca000001004e */
[----:B------:R-:W-:Y:S01]  /*4180*/  FSETP.GTU.FTZ.AND P0, PT, R9, UR4, PT ;  /* 0x0000000409007c0b */ /* 0x000fe2000bf1c000 */
[----:B------:R-:W-:-:S03]  /*4190*/  FMUL.FTZ R9, R68, UR5 ;  /* 0x0000000544097c20 */ /* 0x000fc60008410000 */
        /* <DEDUP_REMOVED lines=12> */
.L_x_4051:
        /* <DEDUP_REMOVED lines=12> */
.L_x_4052:
        /* <DEDUP_REMOVED lines=43> */
.L_x_4050:
[----:B------:R-:W-:Y:S01]  /*45d0*/  I2FP.F32.U32 R11, R10 ;  /* 0x0000000a000b7245 */ /* 0x000fe20000201000 */
[----:B------:R-:W-:Y:S01]  /*45e0*/  HADD2.F32 R10, -RZ, R60.H1_H1 ;  /* 0x3000003cff0a7230 */ /* 0x000fe20000004100 */
[----:B------:R-:W-:Y:S01]  /*45f0*/  ISETP.NE.AND P2, PT, R13, 0x1, PT ;  /* 0x000000010d00780c */ /* 0x000fe20003f45270 */
        /* <DEDUP_REMOVED lines=8> */
[----:B------:R-:W-:Y:S01]  /*4680*/  @!P1 IMAD.MOV.U32 R67, RZ, RZ, R9 ;  /* 0x000000ffff439224 */ /* 0x000fe200078e0009 */
[----:B------:R-:W-:Y:S02]  /*4690*/  SEL R9, RZ, 0x1, P0 ;  /* 0x00000001ff097807 */ /* 0x000fe40000000000 */
[----:B------:R-:W-:Y:S02]  /*46a0*/  MOV R12, 0x2 ;  /* 0x00000002000c7802 */ /* 0x000fe40000000f00 */
        /* <DEDUP_REMOVED lines=10> */
.L_x_4054:
        /* <DEDUP_REMOVED lines=12> */
.L_x_4055:
        /* <DEDUP_REMOVED lines=43> */
.L_x_4053:
        /* <DEDUP_REMOVED lines=20> */
.L_x_4057:
        /* <DEDUP_REMOVED lines=12> */
.L_x_4058:
        /* <DEDUP_REMOVED lines=43> */
.L_x_4056:
        /* <DEDUP_REMOVED lines=9> */
[----:B------:R-:W-:-:S03]  /*5000*/  MOV R11, R0 ;  /* 0x00000000000b7202 */ /* 0x000fc60000000f00 */
[--C-:B------:R-:W-:Y:S01]  /*5010*/  @P1 FADD.FTZ R66, R13, R10.reuse ;  /* 0x0000000a0d421221 */ /* 0x100fe20000010000 */
[----:B------:R-:W-:Y:S01]  /*5020*/  @!P1 IMAD.MOV.U32 R66, RZ, RZ, R10 ;  /* 0x000000ffff429224 */ /* 0x000fe200078e000a */
[----:B------:R-:W-:Y:S01]  /*5030*/  SEL R10, RZ, 0x1, P0 ;  /* 0x00000001ff0a7807 */ /* 0x000fe20000000000 */
[----:B------:R-:W-:-:S03]  /*5040*/  IMAD.MOV.U32 R13, RZ, RZ, 0x2 ;  /* 0x00000002ff0d7424 */ /* 0x000fc600078e00ff */
        /* <DEDUP_REMOVED lines=10> */
.L_x_4060:
        /* <DEDUP_REMOVED lines=12> */
.L_x_4061:
        /* <DEDUP_REMOVED lines=40> */
[----:B------:R-:W-:Y:S01]  /*5430*/  MOV R0, R74 ;  /* 0x0000004a00007202 */ /* 0x000fe20000000f00 */
[----:B------:R-:W-:Y:S01]  /*5440*/  IMAD.MOV.U32 R80, RZ, RZ, R72 ;  /* 0x000000ffff507224 */ /* 0x000fe200078e0048 */
[----:B------:R-:W-:-:S07]  /*5450*/  LOP3.LUT R3, R12, UR24, R73, 0x96, !PT ;  /* 0x000000180c037c12 */ /* 0x000fce000f8e9649 */
.L_x_4059:
[----:B------:R-:W-:Y:S01]  /*5460*/  I2FP.F32.U32 R11, R11 ;  /* 0x0000000b000b7245 */ /* 0x000fe20000201000 */
[----:B------:R-:W-:Y:S01]  /*5470*/  HADD2.F32 R69, -RZ, R69.H1_H1 ;  /* 0x30000045ff457230 */ /* 0x000fe20000004100 */
[----:B------:R-:W-:Y:S01]  /*5480*/  ISETP.NE.AND P3, PT, R13, 0x1, PT ;  /* 0x000000010d00780c */ /* 0x000fe20003f65270 */
[----:B------:R-:W-:Y:S02]  /*5490*/  IMAD.MOV.U32 R15, RZ, RZ, 0x2 ;  /* 0x00000002ff0f7424 */ /* 0x000fe400078e00ff */
[----:B------:R-:W-:Y:S01]  /*54a0*/  FFMA.FTZ R11, R11, R78, 1.1641532182693481445e-10 ;  /* 0x2f0000000b0b7423 */ /* 0x000fe2000001004e */
[----:B------:R-:W-:-:S04]  /*54b0*/  IMAD.MOV.U32 R12, RZ, RZ, R0 ;  /* 0x000000ffff0c7224 */ /* 0x000fc800078e0000 */
[----:B------:R-:W-:Y:S01]  /*54c0*/  FSETP.GTU.FTZ.AND P0, PT, R11, UR4, PT ;  /* 0x000000040b007c0b */ /* 0x000fe2000bf1c000 */
[----:B------:R-:W-:-:S03]  /*54d0*/  FMUL.FTZ R11, R69, UR5 ;  /* 0x00000005450b7c20 */ /* 0x000fc60008410000 */
        /* <DEDUP_REMOVED lines=11> */
.L_x_4063:
        /* <DEDUP_REMOVED lines=12> */
.L_x_4064:
        /* <DEDUP_REMOVED lines=43> */
.L_x_4062:
        /* <DEDUP_REMOVED lines=24> */
.L_x_4066:
        /* <DEDUP_REMOVED lines=12> */
.L_x_4067:
        /* <DEDUP_REMOVED lines=43> */
.L_x_4065:
        /* <DEDUP_REMOVED lines=19> */
.L_x_4069:
        /* <DEDUP_REMOVED lines=12> */
.L_x_4070:
        /* <DEDUP_REMOVED lines=43> */
.L_x_4068:
[----:B------:R-:W-:Y:S01]  /*6290*/  I2FP.F32.U32 R13, R13 ;  /* 0x0000000d000d7245 */ /* 0x000fe20000201000 */
[----:B------:R-:W-:Y:S01]  /*62a0*/  HADD2.F32 R14, -RZ, R62.H0_H0 ;  /* 0x2000003eff0e7230 */ /* 0x000fe20000004100 */
[----:B------:R-:W-:Y:S01]  /*62b0*/  MOV R68, 0x2 ;  /* 0x0000000200447802 */ /* 0x000fe20000000f00 */
[----:B------:R-:W-:Y:S02]  /*62c0*/  @P1 HADD2.F32 R72, -RZ, R58.H0_H0 ;  /* 0x2000003aff481230 */ /* 0x000fe40000004100 */
        /* <DEDUP_REMOVED lines=20> */
.L_x_4072:
        /* <DEDUP_REMOVED lines=12> */
.L_x_4073:
        /* <DEDUP_REMOVED lines=43> */
.L_x_4071:
        /* <DEDUP_REMOVED lines=19> */
.L_x_4075:
        /* <DEDUP_REMOVED lines=12> */
.L_x_4076:
        /* <DEDUP_REMOVED lines=43> */
.L_x_4074:
        /* <DEDUP_REMOVED lines=25> */
.L_x_4078:
        /* <DEDUP_REMOVED lines=12> */
.L_x_4079:
        /* <DEDUP_REMOVED lines=43> */
.L_x_4077:
        /* <DEDUP_REMOVED lines=19> */
.L_x_4081:
        /* <DEDUP_REMOVED lines=12> */
.L_x_4082:
        /* <DEDUP_REMOVED lines=43> */
.L_x_4080:
        /* <DEDUP_REMOVED lines=24> */
.L_x_4084:
        /* <DEDUP_REMOVED lines=12> */
.L_x_4085:
        /* <DEDUP_REMOVED lines=43> */
.L_x_4083:
        /* <DEDUP_REMOVED lines=19> */
.L_x_4087:
        /* <DEDUP_REMOVED lines=14> */
.L_x_4088:
        /* <DEDUP_REMOVED lines=43> */
.L_x_4086:
        /* <DEDUP_REMOVED lines=9> */
[----:B------:R-:W-:-:S03]  /*8000*/  SEL R68, RZ, 0x1, P6 ;  /* 0x00000001ff447807 */ /* 0x000fc60003000000 */
[----:B------:R-:W-:-:S04]  /*8010*/  FADD.FTZ R15, R15, R76 ;  /* 0x0000004c0f0f7221 */ /* 0x000fc80000010000 */
[--C-:B------:R-:W-:Y:S01]  /*8020*/  @P1 FADD.FTZ R77, R82, R15.reuse ;  /* 0x0000000f524d1221 */ /* 0x100fe20000010000 */
[--C-:B------:R-:W-:Y:S01]  /*8030*/  @!P1 IMAD.MOV.U32 R77, RZ, RZ, R15.reuse ;  /* 0x000000ffff4d9224 */ /* 0x100fe200078e000f */
[----:B------:R-:W-:Y:S02]  /*8040*/  PRMT R15, R68, 0x7610, R15 ;  /* 0x00007610440f7816 */ /* 0x000fe4000000000f */
[----:B------:R-:W-:Y:S02]  /*8050*/  PRMT R68, R86, 0x5410, R87 ;  /* 0x0000541056447816 */ /* 0x000fe40000000057 */
[----:B------:R-:W-:-:S04]  /*8060*/  F2FP.F16.F32.PACK_AB R71, RZ, R77 ;  /* 0x0000004dff47723e */ /* 0x000fc800000000ff */
[----:B------:R-:W-:-:S07]  /*8070*/  PRMT R71, R90, 0x5410, R71 ;  /* 0x000054105a477816 */ /* 0x000fce0000000047 */
.L_x_4040:
[----:B------:R-:W0:Y:S01]  /*8080*/  LDC.64 R126, c[0x0][0x3a8] ;  /* 0x0000ea00ff7e7b82 */ /* 0x000e220000000a00 */
[----:B------:R-:W-:Y:S02]  /*8090*/  SEL R84, RZ, 0x100, !P0 ;  /* 0x00000100ff547807 */ /* 0x000fe40004000000 */
[----:B------:R-:W-:Y:S02]  /*80a0*/  ISETP.NE.U32.AND P0, PT, RZ, UR12, PT ;  /* 0x0000000cff007c0c */ /* 0x000fe4000bf05070 */
[----:B------:R-:W-:Y:S02]  /*80b0*/  SEL R82, RZ, 0x1000000, !P5 ;  /* 0x01000000ff527807 */ /* 0x000fe40006800000 */
[----:B------:R-:W-:Y:S01]  /*80c0*/  SEL R83, RZ, 0x10000, !P4 ;  /* 0x00010000ff537807 */ /* 0x000fe20006000000 */
[----:B------:R-:W1:Y:S01]  /*80d0*/  LDC.64 R124, c[0x0][0x3b0] ;  /* 0x0000ec00ff7c7b82 */ /* 0x000e620000000a00 */
[----:B------:R-:W-:Y:S02]  /*80e0*/  ISETP.NE.AND P5, PT, R79, RZ, PT ;  /* 0x000000ff4f00720c */ /* 0x000fe40003fa5270 */
[----:B------:R-:W-:-:S02]  /*80f0*/  ISETP.NE.AND P4, PT, R81, RZ, PT ;  /* 0x000000ff5100720c */ /* 0x000fc40003f85270 */
[----:B------:R-:W-:Y:S02]  /*8100*/  ISETP.NE.AND.EX P0, PT, RZ, UR13, PT, P0 ;  /* 0x0000000dff007c0c */ /* 0x000fe4000bf05300 */
[----:B------:R-:W-:Y:S01]  /*8110*/  ISETP.NE.AND P6, PT, R88, RZ, PT ;  /* 0x000000ff5800720c */ /* 0x000fe20003fc5270 */
[----:B------:R-:W2:Y:S01]  /*8120*/  @P1 LDC.64 R86, c[0x0][0x3a0] ;  /* 0x0000e800ff561b82 */ /* 0x000ea20000000a00 */
[----:B------:R-:W-:Y:S02]  /*8130*/  SEL R81, RZ, 0x1000000, !P2 ;  /* 0x01000000ff517807 */ /* 0x000fe40005000000 */
[----:B------:R-:W-:Y:S02]  /*8140*/  SEL R76, RZ, 0x10000, !P4 ;  /* 0x00010000ff4c7807 */ /* 0x000fe40006000000 */
[----:B------:R-:W-:Y:S02]  /*8150*/  SEL R79, RZ, 0x100, !P5 ;  /* 0x00000100ff4f7807 */ /* 0x000fe40006800000 */
        /* <DEDUP_REMOVED lines=36> */
.L_x_4089:
[----:B------:R1:W5:Y:S04]  /*83a0*/  @P0 LDG.E.128 R60, desc[UR8][R88.64] ;  /* 0x00000008583c0981 */ /* 0x000368000c1e1d00 */
[----:B------:R1:W5:Y:S04]  /*83b0*/  @P1 LDG.E.128 R56, desc[UR8][R86.64] ;  /* 0x0000000856381981 */ /* 0x000368000c1e1d00 */
[----:B0-----:R1:W5:Y:S01]  /*83c0*/  LDG.E.128 R68, desc[UR8][R84.64] ;  /* 0x0000000854447981 */ /* 0x001362000c1e1d00 */
[----:B------:R-:W-:Y:S05]  /*83d0*/  @!P0 BRA `(.L_x_4090) ;  /* 0x0000004c00648947 */ /* 0x000fea0003800000 */
[----:B------:R-:W-:Y:S01]  /*83e0*/  ISETP.NE.AND P2, PT, R95, 0x1, PT ;  /* 0x000000015f00780c */ /* 0x000fe20003f45270 */
[----:B------:R-:W-:Y:S01]  /*83f0*/  IMAD.MOV.U32 R10, RZ, RZ, 0x2 ;  /* 0x00000002ff0a7424 */ /* 0x000fe200078e00ff */
[----:B------:R-:W-:Y:S01]  /*8400*/  MOV R8, R0 ;  /* 0x0000000000087202 */ /* 0x000fe20000000f00 */
[----:B-1----:R-:W-:-:S10]  /*8410*/  IMAD.MOV.U32 R87, RZ, RZ, R80 ;  /* 0x000000ffff577224 */ /* 0x002fd400078e0050 */
        /* <DEDUP_REMOVED lines=11> */
.L_x_4092:
        /* <DEDUP_REMOVED lines=12> */
.L_x_4093:
        /* <DEDUP_REMOVED lines=41> */
[----:B------:R-:W-:Y:S01]  /*8820*/  LOP3.LUT R3, R8, UR24, R11, 0x96, !PT ;  /* 0x0000001808037c12 */ /* 0x000fe2000f8e960b */
[----:B------:R-:W-:-:S07]  /*8830*/  IMAD.MOV.U32 R8, RZ, RZ, R80 ;  /* 0x000000ffff087224 */ /* 0x000fce00078e0050 */
.L_x_4091:
[----:B------:R-:W-:Y:S01]  /*8840*/  I2FP.F32.U32 R9, R8 ;  /* 0x0000000800097245 */ /* 0x000fe20000201000 */
[----:B-----5:R-:W-:Y:S01]  /*8850*/  HADD2.F32 R8, -RZ, R68.H0_H0 ;  /* 0x20000044ff087230 */ /* 0x020fe20000004100 */
        /* <DEDUP_REMOVED lines=18> */
.L_x_4095:
        /* <DEDUP_REMOVED lines=12> */
.L_x_4096:
        /* <DEDUP_REMOVED lines=43> */
.L_x_4094:
        /* <DEDUP_REMOVED lines=8> */
[----:B------:R-:W-:-:S05]  /*8d70*/  FSEL R9, R10, RZ, !P2 ;  /* 0x000000ff0a097208 */ /* 0x000fca0005000000 */
[----:B------:R-:W-:Y:S01]  /*8d80*/  FADD.FTZ R8, R8, R9 ;  /* 0x0000000908087221 */ /* 0x000fe20000010000 */
[----:B------:R-:W-:-:S03]  /*8d90*/  IMAD.MOV.U32 R9, RZ, RZ, R0 ;  /* 0x000000ffff097224 */ /* 0x000fc600078e0000 */
[----:B------:R-:W-:Y:S01]  /*8da0*/  @P1 FADD.FTZ R79, R79, R8 ;  /* 0x000000084f4f1221 */ /* 0x000fe20000010000 */
[----:B------:R-:W-:Y:S02]  /*8db0*/  @!P1 MOV R79, R8 ;  /* 0x00000008004f9202 */ /* 0x000fe40000000f00 */
        /* <DEDUP_REMOVED lines=11> */
.L_x_4098:
        /* <DEDUP_REMOVED lines=12> */
.L_x_4099:
        /* <DEDUP_REMOVED lines=43> */
.L_x_4097:
        /* <DEDUP_REMOVED lines=20> */
.L_x_4101:
        /* <DEDUP_REMOVED lines=12> */
.L_x_4102:
        /* <DEDUP_REMOVED lines=43> */
.L_x_4100:
        /* <DEDUP_REMOVED lines=13> */
[----:B------:R-:W-:-:S04]  /*9760*/  SEL R9, RZ, 0x1, P2 ;  /* 0x00000001ff097807 */ /* 0x000fc80001000000 */
        /* <DEDUP_REMOVED lines=10> */
.L_x_4104:
        /* <DEDUP_REMOVED lines=12> */
.L_x_4105:
        /* <DEDUP_REMOVED lines=43> */
.L_x_4103:
        /* <DEDUP_REMOVED lines=20> */
.L_x_4107:
        /* <DEDUP_REMOVED lines=12> */
.L_x_4108:
        /* <DEDUP_REMOVED lines=43> */
.L_x_4106:
        /* <DEDUP_REMOVED lines=8> */
[----:B------:R-:W-:-:S03]  /*a0b0*/  SEL R10, RZ, 0x1, P2 ;  /* 0x00000001ff0a7807 */ /* 0x000fc60001000000 */
[----:B------:R-:W-:Y:S01]  /*a0c0*/  FADD.FTZ R12, R12, R11 ;  /* 0x0000000b0c0c7221 */ /* 0x000fe20000010000 */
[----:B------:R-:W-:-:S03]  /*a0d0*/  MOV R11, R0 ;  /* 0x00000000000b7202 */ /* 0x000fc60000000f00 */
[--C-:B------:R-:W-:Y:S01]  /*a0e0*/  @P1 FADD.FTZ R80, R13, R12.reuse ;  /* 0x0000000c0d501221 */ /* 0x100fe20000010000 */
[----:B------:R-:W-:Y:S02]  /*a0f0*/  @!P1 IMAD.MOV.U32 R80, RZ, RZ, R12 ;  /* 0x000000ffff509224 */ /* 0x000fe400078e000c */
        /* <DEDUP_REMOVED lines=11> */
.L_x_4110:
        /* <DEDUP_REMOVED lines=12> */
.L_x_4111:
        /* <DEDUP_REMOVED lines=43> */
.L_x_4109:
        /* <DEDUP_REMOVED lines=9> */
[----:B------:R-:W-:-:S04]  /*a5b0*/  PLOP3.LUT P3, PT, P3, PT, PT, 0x8, 0x80 ;  /* 0x000000000080781c */ /* 0x000fc80001f6e170 */
        /* <DEDUP_REMOVED lines=10> */
.L_x_4113:
        /* <DEDUP_REMOVED lines=12> */
.L_x_4114:
        /* <DEDUP_REMOVED lines=43> */
.L_x_4112:
[----:B------:R-:W-:Y:S01]  /*a9d0*/  I2FP.F32.U32 R13, R12 ;  /* 0x0000000c000d7245 */ /* 0x000fe20000201000 */
[----:B------:R-:W-:Y:S02]  /*a9e0*/  HADD2.F32 R12, -RZ, R61.H1_H1 ;  /* 0x3000003dff0c7230 */ /* 0x000fe40000004100 */
[----:B------:R-:W-:Y:S02]  /*a9f0*/  @P1 HADD2.F32 R83, -RZ, R57.H1_H1 ;  /* 0x30000039ff531230 */ /* 0x000fe40000004100 */
[----:B------:R-:W-:Y:S01]  /*aa00*/  FFMA.FTZ R13, R13, R78, 1.1641532182693481445e-10 ;  /* 0x2f0000000d0d7423 */ /* 0x000fe2000001004e */
[----:B------:R-:W-:Y:S01]  /*aa10*/  FMUL.FTZ R12, R12, UR5 ;  /* 0x000000050c0c7c20 */ /* 0x000fe20008410000 */
[----:B------:R-:W-:-:S03]  /*aa20*/  IMAD.MOV.U32 R68, RZ, RZ, 0x2 ;  /* 0x00000002ff447424 */ /* 0x000fc600078e00ff */
[----:B------:R-:W-:Y:S01]  /*aa30*/  FSETP.GTU.FTZ.AND P2, PT, R13, UR4, PT ;  /* 0x000000040d007c0b */ /* 0x000fe2000bf5c000 */
[----:B------:R-:W-:-:S03]  /*aa40*/  IMAD.MOV.U32 R13, RZ, RZ, R0 ;  /* 0x000000ffff0d7224 */ /* 0x000fc600078e0000 */
[----:B------:R-:W-:-:S05]  /*aa50*/  FSEL R12, R12, RZ, !P2 ;  /* 0x000000ff0c0c7208 */ /* 0x000fca0005000000 */
[----:B------:R-:W-:Y:S01]  /*aa60*/  FADD.FTZ R12, R11, R12 ;  /* 0x0000000c0b0c7221 */ /* 0x000fe20000010000 */
[----:B------:R-:W-:Y:S02]  /*aa70*/  SEL R11, RZ, 0x1, P2 ;  /* 0x00000001ff0b7807 */ /* 0x000fe40001000000 */
[----:B------:R-:W-:Y:S01]  /*aa80*/  ISETP.NE.AND P2, PT, R14, 0x1, PT ;  /* 0x000000010e00780c */ /* 0x000fe20003f45270 */
[----:B------:R-:W-:Y:S01]  /*aa90*/  @P1 FADD.FTZ R83, R83, R12 ;  /* 0x0000000c53531221 */ /* 0x000fe20000010000 */
[----:B------:R-:W-:-:S04]  /*aaa0*/  @!P1 MOV R83, R12 ;  /* 0x0000000c00539202 */ /* 0x000fc80000000f00 */
        /* <DEDUP_REMOVED lines=10> */
.L_x_4116:
        /* <DEDUP_REMOVED lines=12> */
.L_x_4117:
        /* <DEDUP_REMOVED lines=43> */
.L_x_4115:
        /* <DEDUP_REMOVED lines=19> */
.L_x_4119:
        /* <DEDUP_REMOVED lines=12> */
.L_x_4120:
        /* <DEDUP_REMOVED lines=43> */
.L_x_4118:
        /* <DEDUP_REMOVED lines=24> */
.L_x_4122:
        /* <DEDUP_REMOVED lines=12> */
.L_x_4123:
        /* <DEDUP_REMOVED lines=43> */
.L_x_4121:
        /* <DEDUP_REMOVED lines=19> */
.L_x_4125:
        /* <DEDUP_REMOVED lines=12> */
.L_x_4126:
        /* <DEDUP_REMOVED lines=43> */
.L_x_4124:
[----:B------:R-:W-:Y:S01]  /*bcf0*/  I2FP.F32.U32 R69, R14 ;  /* 0x0000000e00457245 */ /* 0x000fe20000201000 */
[----:B------:R-:W-:Y:S02]  /*bd00*/  HADD2.F32 R14, -RZ, R62.H1_H1 ;  /* 0x3000003eff0e7230 */ /* 0x000fe40000004100 */
[----:B------:R-:W-:Y:S02]  /*bd10*/  @P1 HADD2.F32 R86, -RZ, R58.H1_H1 ;  /* 0x3000003aff561230 */ /* 0x000fe40000004100 */
        /* <DEDUP_REMOVED lines=22> */
.L_x_4128:
        /* <DEDUP_REMOVED lines=12> */
.L_x_4129:
        /* <DEDUP_REMOVED lines=43> */
.L_x_4127:
        /* <DEDUP_REMOVED lines=19> */
.L_x_4131:
        /* <DEDUP_REMOVED lines=12> */
.L_x_4132:
        /* <DEDUP_REMOVED lines=43> */
.L_x_4130:
        /* <DEDUP_REMOVED lines=25> */
.L_x_4134:
        /* <DEDUP_REMOVED lines=12> */
.L_x_4135:
        /* <DEDUP_REMOVED lines=43> */
.L_x_4133:
        /* <DEDUP_REMOVED lines=19> */
.L_x_4137:
        /* <DEDUP_REMOVED lines=14> */
.L_x_4138:
        /* <DEDUP_REMOVED lines=43> */
.L_x_4136:
[----:B------:R-:W-:Y:S01]  /*d050*/  I2FP.F32.U32 R69, R70 ;  /* 0x0000004600457245 */ /* 0x000fe20000201000 */
[----:B------:R-:W-:Y:S02]  /*d060*/  HADD2.F32 R68, -RZ, R63.H1_H1 ;  /* 0x3000003fff447230 */ /* 0x000fe40000004100 */
[----:B------:R-:W-:Y:S02]  /*d070*/  @P1 HADD2.F32 R88, -RZ, R59.H1_H1 ;  /* 0x3000003bff581230 */ /* 0x000fe40000004100 */
[----:B------:R-:W-:Y:S01]  /*d080*/  FFMA.FTZ R69, R69, R78, 1.1641532182693481445e-10 ;  /* 0x2f00000045457423 */ /* 0x000fe2000001004e */
[----:B------:R-:W-:-:S04]  /*d090*/  FMUL.FTZ R68, R68, UR5 ;  /* 0x0000000544447c20 */ /* 0x000fc80008410000 */
[----:B------:R-:W-:Y:S02]  /*d0a0*/  FSETP.GTU.FTZ.AND P6, PT, R69, UR4, PT ;  /* 0x0000000445007c0b */ /* 0x000fe4000bfdc000 */
[----:B------:R-:W-:Y:S02]  /*d0b0*/  PRMT R69, R15, 0x5410, R98 ;  /* 0x000054100f457816 */ /* 0x000fe40000000062 */
        /* <DEDUP_REMOVED lines=11> */
.L_x_4090:
[----:B------:R-:W-:Y:S01]  /*d170*/  ISETP.NE.AND P2, PT, R95, 0x1, PT ;  /* 0x000000015f00780c */ /* 0x000fe20003f45270 */
[----:B------:R-:W-:Y:S02]  /*d180*/  HFMA2 R81, -RZ, RZ, 0, 1.1920928955078125e-07 ;  /* 0x00000002ff517431 */ /* 0x000fe400000001ff */
[----:B------:R-:W-:Y:S02]  /*d190*/  IMAD.MOV.U32 R79, RZ, RZ, R0 ;  /* 0x000000ffff4f7224 */ /* 0x000fe400078e0000 */
[----:B-1----:R-:W-:-:S08]  /*d1a0*/  IMAD.MOV.U32 R87, RZ, RZ, R80 ;  /* 0x000000ffff577224 */ /* 0x002fd000078e0050 */
        /* <DEDUP_REMOVED lines=11> */
.L_x_4141:
        /* <DEDUP_REMOVED lines=12> */
.L_x_4142:
        /* <DEDUP_REMOVED lines=43> */
.L_x_4140:
[----:B------:R-:W-:Y:S01]  /*d5d0*/  I2FP.F32.U32 R79, R79 ;  /* 0x0000004f004f7245 */ /* 0x000fe20000201000 */
[----:B-----5:R-:W-:Y:S01]  /*d5e0*/  HADD2.F32 R80, -RZ, R68.H0_H0 ;  /* 0x20000044ff507230 */ /* 0x020fe20000004100 */
[----:B------:R-:W-:Y:S01]  /*d5f0*/  ISETP.NE.AND P3, PT, R81, 0x1, PT ;  /* 0x000000015100780c */ /* 0x000fe20003f65270 */
[----:B------:R-:W-:Y:S02]  /*d600*/  @P1 HADD2.F32 R82, -RZ, R56.H0_H0 ;  /* 0x20000038ff521230 */ /* 0x000fe40000004100 */
[----:B------:R-:W-:Y:S01]  /*d610*/  FFMA.FTZ R79, R79, R78, 1.1641532182693481445e-10 ;  /* 0x2f0000004f4f7423 */ /* 0x000fe2000001004e */
[----:B------:R-:W-:-:S04]  /*d620*/  FMUL.FTZ R80, R80, UR5 ;  /* 0x0000000550507c20 */ /* 0x000fc80008410000 */
[----:B------:R-:W-:-:S04]  /*d630*/  FSETP.GTU.FTZ.AND P2, PT, R79, UR4, PT ;  /* 0x000000044f007c0b */ /* 0x000fc8000bf5c000 */
[----:B------:R-:W-:Y:S02]  /*d640*/  FSEL R79, R80, RZ, !P2 ;  /* 0x000000ff504f7208 */ /* 0x000fe40005000000 */
[----:B------:R-:W-:Y:S02]  /*d650*/  PLOP3.LUT P2, PT, P2, PT, PT, 0x8, 0x80 ;  /* 0x000000000080781c */ /* 0x000fe4000174e170 */
[----:B------:R-:W-:Y:S01]  /*d660*/  MOV R80, R0 ;  /* 0x0000000000507202 */ /* 0x000fe20000000f00 */
[----:B------:R-:W-:Y:S01]  /*d670*/  @P1 FADD.FTZ R79, R82, R79 ;  /* 0x0000004f524f1221 */ /* 0x000fe20000010000 */
[----:B------:R-:W-:Y:S01]  /*d680*/  IMAD.MOV.U32 R82, RZ, RZ, 0x2 ;  /* 0x00000002ff527424 */ /* 0x000fe200078e00ff */
[----:B------:R-:W-:-:S03]  /*d690*/  P2R R84, PR, RZ, 0x4 ;  /* 0x00000004ff547803 */ /* 0x000fc60000000000 */
        /* <DEDUP_REMOVED lines=10> */
.L_x_4144:
        /* <DEDUP_REMOVED lines=12> */
.L_x_4145:
        /* <DEDUP_REMOVED lines=43> */
.L_x_4143:
        /* <DEDUP_REMOVED lines=8> */
[----:B------:R-:W-:Y:S01]  /*db30*/  FSEL R81, R68, RZ, !P2 ;  /* 0x000000ff44517208 */ /* 0x000fe20005000000 */
[----:B------:R-:W-:Y:S01]  /*db40*/  IMAD.MOV.U32 R68, RZ, RZ, R0 ;  /* 0x000000ffff447224 */ /* 0x000fe200078e0000 */
        /* <DEDUP_REMOVED lines=13> */
.L_x_4147:
        /* <DEDUP_REMOVED lines=12> */
.L_x_4148:
        /* <DEDUP_REMOVED lines=43> */
.L_x_4146:
        /* <DEDUP_REMOVED lines=23> */
.L_x_4150:
        /* <DEDUP_REMOVED lines=12> */
.L_x_4151:
        /* <DEDUP_REMOVED lines=43> */
.L_x_4149:
        /* <DEDUP_REMOVED lines=9> */
[----:B------:R-:W-:Y:S02]  /*e500*/  PLOP3.LUT P3, PT, P3, PT, PT, 0x8, 0x80 ;  /* 0x000000000080781c */ /* 0x000fe40001f6e170 */
[----:B------:R-:W-:Y:S01]  /*e510*/  MOV R69, R0 ;  /* 0x0000000000457202 */ /* 0x000fe20000000f00 */
        /* <DEDUP_REMOVED lines=12> */
.L_x_4153:
        /* <DEDUP_REMOVED lines=12> */
.L_x_4154:
        /* <DEDUP_REMOVED lines=43> */
.L_x_4152:
[----:B------:R-:W-:Y:S01]  /*e950*/  I2FP.F32.U32 R69, R69 ;  /* 0x0000004500457245 */ /* 0x000fe20000201000 */
[----:B------:R-:W-:Y:S01]  /*e960*/  HADD2.F32 R68, -RZ, R70.H0_H0 ;  /* 0x20000046ff447230 */ /* 0x000fe20000004100 */
[----:B------:R-:W-:-:S03]  /*e970*/  ISETP.NE.AND P3, PT, R85, 0x1, PT ;  /* 0x000000015500780c */ /* 0x000fc60003f65270 */
[----:B------:R-:W-:Y:S01]  /*e980*/  FFMA.FTZ R69, R69, R78, 1.1641532182693481445e-10 ;  /* 0x2f00000045457423 */ /* 0x000fe2000001004e */
[----:B------:R-:W-:-:S04]  /*e990*/  FMUL.FTZ R68, R68, UR5 ;  /* 0x0000000544447c20 */ /* 0x000fc80008410000 */
[----:B------:R-:W-:Y:S01]  /*e9a0*/  FSETP.GTU.FTZ.AND P2, PT, R69, UR4, PT ;  /* 0x0000000445007c0b */ /* 0x000fe2000bf5c000 */
[----:B------:R-:W-:-:S03]  /*e9b0*/  @P1 HADD2.F32 R69, -RZ, R58.H0_H0 ;  /* 0x2000003aff451230 */ /* 0x000fc60000004100 */
        /* <DEDUP_REMOVED lines=15> */
.L_x_4156:
        /* <DEDUP_REMOVED lines=12> */
.L_x_4157:
        /* <DEDUP_REMOVED lines=43> */
.L_x_4155:
        /* <DEDUP_REMOVED lines=22> */
.L_x_4159:
        /* <DEDUP_REMOVED lines=12> */
.L_x_4160:
        /* <DEDUP_REMOVED lines=43> */
.L_x_4158:
        /* <DEDUP_REMOVED lines=22> */
.L_x_4162:
        /* <DEDUP_REMOVED lines=12> */
.L_x_4163:
        /* <DEDUP_REMOVED lines=43> */
.L_x_4161:
[----:B------:R-:W-:Y:S01]  /*f7c0*/  I2FP.F32.U32 R69, R69 ;  /* 0x0000004500457245 */ /* 0x000fe20000201000 */
[----:B------:R-:W-:Y:S01]  /*f7d0*/  HADD2.F32 R71, -RZ, R71.H1_H1 ;  /* 0x30000047ff477230 */ /* 0x000fe20000004100 */
[----:B------:R-:W-:Y:S01]  /*f7e0*/  PRMT R70, R102, 0x5410, R70 ;  /* 0x0000541066467816 */ /* 0x000fe20000000046 */
[----:B------:R-:W-:Y:S01]  /*f7f0*/  @P1 HADD2.F32 R89, -RZ, R59.H1_H1 ;  /* 0x3000003bff591230 */ /* 0x000fe20000004100 */
[----:B------:R-:W-:Y:S01]  /*f800*/  PRMT R68, R96, 0x5410, R98 ;  /* 0x0000541060447816 */ /* 0x000fe20000000062 */
[----:B------:R-:W-:Y:S01]  /*f810*/  FFMA.FTZ R69, R69, R78, 1.1641532182693481445e-10 ;  /* 0x2f00000045457423 */ /* 0x000fe2000001004e */
[----:B------:R-:W-:-:S04]  /*f820*/  FMUL.FTZ R71, R71, UR5 ;  /* 0x0000000547477c20 */ /* 0x000fc80008410000 */
[----:B------:R-:W-:Y:S02]  /*f830*/  FSETP.GTU.FTZ.AND P5, PT, R69, UR4, PT ;  /* 0x0000000445007c0b */ /* 0x000fe4000bfbc000 */
[----:B------:R-:W-:Y:S02]  /*f840*/  PRMT R69, R99, 0x5410, R101 ;  /* 0x0000541063457816 */ /* 0x000fe40000000065 */
[----:B------:R-:W-:Y:S02]  /*f850*/  FSEL R88, R71, RZ, !P5 ;  /* 0x000000ff47587208 */ /* 0x000fe40006800000 */
[----:B------:R-:W-:-:S03]  /*f860*/  PLOP3.LUT P5, PT, P5, PT, PT, 0x8, 0x80 ;  /* 0x000000000080781c */ /* 0x000fc60002fae170 */
[----:B------:R-:W-:-:S05]  /*f870*/  @P1 FADD.FTZ R88, R89, R88 ;  /* 0x0000005859581221 */ /* 0x000fca0000010000 */
[----:B------:R-:W-:-:S04]  /*f880*/  F2FP.F16.F32.PACK_AB R71, RZ, R88 ;  /* 0x00000058ff47723e */ /* 0x000fc800000000ff */
[----:B------:R-:W-:-:S07]  /*f890*/  PRMT R71, R100, 0x5410, R71 ;  /* 0x0000541064477816 */ /* 0x000fce0000000047 */
.L_x_4139:
[----:B------:R-:W-:Y:S01]  /*f8a0*/  SEL R92, RZ, 0x10000, !P4 ;  /* 0x00010000ff5c7807 */ /* 0x000fe20006000000 */
[----:B------:R-:W0:Y:S01]  /*f8b0*/  @P0 LDC.64 R98, c[0x0][0x398] ;  /* 0x0000e600ff620b82 */ /* 0x000e220000000a00 */
[----:B------:R-:W-:Y:S02]  /*f8c0*/  ISETP.NE.AND P4, PT, R95, RZ, PT ;  /* 0x000000ff5f00720c */ /* 0x000fe40003f85270 */
[----:B------:R-:W-:Y:S02]  /*f8d0*/  SEL R93, RZ, 0x1000000, !P5 ;  /* 0x01000000ff5d7807 */ /* 0x000fe40006800000 */
[----:B------:R-:W-:Y:S02]  /*f8e0*/  SEL R95, RZ, 0x100, !P3 ;  /* 0x00000100ff5f7807 */ /* 0x000fe40005800000 */
[----:B------:R-:W-:Y:S02]  /*f8f0*/  ISETP.NE.AND P5, PT, R94, RZ, PT ;  /* 0x000000ff5e00720c */ /* 0x000fe40003fa5270 */
[----:B------:R-:W-:-:S02]  /*f900*/  ISETP.NE.AND P3, PT, R97, RZ, PT ;  /* 0x000000ff6100720c */ /* 0x000fc40003f65270 */
[----:B------:R-:W-:Y:S01]  /*f910*/  ISETP.NE.AND P6, PT, R84, RZ, PT ;  /* 0x000000ff5400720c */ /* 0x000fe20003fc5270 */
[----:B------:R-:W1:Y:S01]  /*f920*/  @P1 LDC.64 R96, c[0x0][0x3a0] ;  /* 0x0000e800ff601b82 */ /* 0x000e620000000a00 */
[----:B------:R-:W-:Y:S02]  /*f930*/  SEL R91, RZ, 0x1000000, !P3 ;  /* 0x01000000ff5b7807 */ /* 0x000fe40005800000 */
[----:B------:R-:W-:Y:S02]  /*f940*/  SEL R89, RZ, 0x10000, !P4 ;  /* 0x00010000ff597807 */ /* 0x000fe40006000000 */
[----:B------:R-:W-:Y:S02]  /*f950*/  SEL R84, RZ, 0x100, !P5 ;  /* 0x00000100ff547807 */ /* 0x000fe40006800000 */
[----:B------:R-:W-:Y:S01]  /*f960*/  LOP3.LUT R95, R95, R93, R92, 0xfe, !PT ;  /* 0x0000005d5f5f7212 */ /* 0x000fe200078efe5c */
[----:B------:R-:W-:Y:S01]  /*f970*/  IMAD.WIDE.U32 R92, R76, 0x10, R126 ;  /* 0x000000104c5c7825 */ /* 0x000fe200078e007e */
[----:B------:R-:W-:-:S02]  /*f980*/  LOP3.LUT R84, R84, R91, R89, 0xfe, !PT ;  /* 0x0000005b54547212 */ /* 0x000fc400078efe59 */
[----:B------:R-:W-:Y:S01]  /*f990*/  SEL R94, RZ, 0x1, !P2 ;  /* 0x00000001ff5e7807 */ /* 0x000fe20005000000 */
[----:B------:R-:W-:Y:S01]  /*f9a0*/  VIADD R89, R65, 0x100 ;  /* 0x0000010041597836 */ /* 0x000fe20000000000 */
[----:B------:R-:W-:Y:S01]  /*f9b0*/  SEL R91, RZ, 0x1, !P6 ;  /* 0x00000001ff5b7807 */ /* 0x000fe20007000000 */
[----:B------:R2:W-:Y:S02]  /*f9c0*/  STG.E.128 desc[UR8][R92.64], R68 ;  /* 0x000000445c007986 */ /* 0x0005e4000c101d08 */
[----:B------:R-:W-:-:S04]  /*f9d0*/  IMAD.WIDE.U32 R100, R89, 0x10, R110 ;  /* 0x0000001059647825 */ /* 0x000fc800078e006e */
[----:B0-----:R-:W-:-:S04]  /*f9e0*/  @P0 IMAD.WIDE.U32 R98, R89, 0x10, R98 ;  /* 0x0000001059620825 */ /* 0x001fc800078e0062 */
[----:B-1----:R-:W-:Y:S01]  /*f9f0*/  @P1 IMAD.WIDE.U32 R96, R89, 0x10, R96 ;  /* 0x0000001059601825 */ /* 0x002fe200078e0060 */
[----:B--2---:R-:W-:-:S03]  /*fa00*/  LOP3.LUT R69, R95, R94, RZ, 0xfc, !PT ;  /* 0x0000005e5f457212 */ /* 0x004fc600078efcff */
[----:B------:R-:W-:Y:S01]  /*fa10*/  IMAD.WIDE.U32 R70, R76, 0x8, R124 ;  /* 0x000000084c467825 */ /* 0x000fe200078e007c */
[----:B------:R-:W-:-:S05]  /*fa20*/  LOP3.LUT R68, R84, R91, RZ, 0xfc, !PT ;  /* 0x0000005b54447212 */ /* 0x000fca00078efcff */
        /* <DEDUP_REMOVED lines=22> */
.L_x_4164:
        /* <DEDUP_REMOVED lines=19> */
.L_x_4167:
        /* <DEDUP_REMOVED lines=12> */
.L_x_4168:
        /* <DEDUP_REMOVED lines=43> */
.L_x_4166:
[----:B------:R-:W-:Y:S01]  /*10030*/  I2FP.F32.U32 R9, R8 ;  /* 0x0000000800097245 */ /* 0x000fe20000201000 */
[----:B-----5:R-:W-:Y:S01]  /*10040*/  HADD2.F32 R8, -RZ, R68.H0_H0 ;  /* 0x20000044ff087230 */ /* 0x020fe20000004100 */
        /* <DEDUP_REMOVED lines=18> */
.L_x_4170:
        /* <DEDUP_REMOVED lines=12> */
.L_x_4171:
        /* <DEDUP_REMOVED lines=43> */
.L_x_4169:
        /* <DEDUP_REMOVED lines=24> */
.L_x_4173:
        /* <DEDUP_REMOVED lines=12> */
.L_x_4174:
        /* <DEDUP_REMOVED lines=43> */
.L_x_4172:
        /* <DEDUP_REMOVED lines=20> */
.L_x_4176:
        /* <DEDUP_REMOVED lines=12> */
.L_x_4177:
        /* <DEDUP_REMOVED lines=43> */
.L_x_4175:
        /* <DEDUP_REMOVED lines=9> */
[----:B------:R-:W-:-:S05]  /*10f10*/  FSEL R10, R10, RZ, !P2 ;  /* 0x000000ff0a0a7208 */ /* 0x000fca0005000000 */
[----:B------:R-:W-:-:S04]  /*10f20*/  FADD.FTZ R9, R9, R10 ;  /* 0x0000000a09097221 */ /* 0x000fc80000010000 */
        /* <DEDUP_REMOVED lines=13> */
.L_x_4179:
        /* <DEDUP_REMOVED lines=12> */
.L_x_4180:
        /* <DEDUP_REMOVED lines=43> */
.L_x_4178:
        /* <DEDUP_REMOVED lines=20> */
.L_x_4182:
        /* <DEDUP_REMOVED lines=12> */
.L_x_4183:
        /* <DEDUP_REMOVED lines=43> */
.L_x_4181:
[----:B------:R-:W-:Y:S01]  /*11820*/  I2FP.F32.U32 R11, R11 ;  /* 0x0000000b000b7245 */ /* 0x000fe20000201000 */
[----:B------:R-:W-:Y:S01]  /*11830*/  HADD2.F32 R10, -RZ, R61.H0_H0 ;  /* 0x2000003dff0a7230 */ /* 0x000fe20000004100 */
[----:B------:R-:W-:Y:S01]  /*11840*/  ISETP.NE.AND P3, PT, R12, 0x1, PT ;  /* 0x000000010c00780c */ /* 0x000fe20003f65270 */
[----:B------:R-:W-:Y:S01]  /*11850*/  @P1 HADD2.F32 R91, -RZ, R57.H0_H0 ;  /* 0x20000039ff5b1230 */ /* 0x000fe20000004100 */
[----:B------:R-:W-:Y:S01]  /*11860*/  MOV R14, 0x2 ;  /* 0x00000002000e7802 */ /* 0x000fe20000000f00 */
[----:B------:R-:W-:Y:S01]  /*11870*/  FFMA.FTZ R11, R11, R78, 1.1641532182693481445e-10 ;  /* 0x2f0000000b0b7423 */ /* 0x000fe2000001004e */
[----:B------:R-:W-:-:S04]  /*11880*/  FMUL.FTZ R10, R10, UR5 ;  /* 0x000000050a0a7c20 */ /* 0x000fc80008410000 */
[----:B------:R-:W-:-:S04]  /*11890*/  FSETP.GTU.FTZ.AND P2, PT, R11, UR4, PT ;  /* 0x000000040b007c0b */ /* 0x000fc8000bf5c000 */
        /* <DEDUP_REMOVED lines=16> */
.L_x_4185:
[----:B------:R-:W-:-:S04]  /*119a0*/  IADD3 R7, PT, PT, R7, 0x1, RZ ;  /* 0x0000000107077810 */ /* 0x000fc80007ffe0ff */
[C---:B------:R-:W-:Y:S01]  /*119b0*/  ISETP.NE.AND P2, PT, R7.reuse, RZ, PT ;  /* 0x000000ff0700720c */ /* 0x040fe20003f45270 */
[----:B--2---:R-:W-:-:S12]  /*119c0*/  IMAD.WIDE.U32 R98, R7, -0x2daee0ad, RZ ;  /* 0xd2511f5307627825 */ /* 0x004fd800078e00ff */
        /* <DEDUP_REMOVED lines=9> */
.L_x_4186:
        /* <DEDUP_REMOVED lines=43> */
.L_x_4184:
        /* <DEDUP_REMOVED lines=20> */
.L_x_4188:
        /* <DEDUP_REMOVED lines=12> */
.L_x_4189:
        /* <DEDUP_REMOVED lines=43> */
.L_x_4187:
[----:B------:R-:W-:Y:S01]  /*121c0*/  I2FP.F32.U32 R13, R13 ;  /* 0x0000000d000d7245 */ /* 0x000fe20000201000 */
[----:B------:R-:W-:Y:S02]  /*121d0*/  HADD2.F32 R12, -RZ, R61.H1_H1 ;  /* 0x3000003dff0c7230 */ /* 0x000fe40000004100 */
[----:B------:R-:W-:Y:S02]  /*121e0*/  IMAD.MOV.U32 R69, RZ, RZ, 0x2 ;  /* 0x00000002ff457424 */ /* 0x000fe400078e00ff */
[----:B------:R-:W-:Y:S01]  /*121f0*/  FFMA.FTZ R13, R13, R78, 1.1641532182693481445e-10 ;  /* 0x2f0000000d0d7423 */ /* 0x000fe2000001004e */
[----:B------:R-:W-:-:S04]  /*12200*/  FMUL.FTZ R12, R12, UR5 ;  /* 0x000000050c0c7c20 */ /* 0x000fc80008410000 */
[----:B------:R-:W-:Y:S01]  /*12210*/  FSETP.GTU.FTZ.AND P2, PT, R13, UR4, PT ;  /* 0x000000040d007c0b */ /* 0x000fe2000bf5c000 */
[----:B------:R-:W-:-:S03]  /*12220*/  @P1 HADD2.F32 R13, -RZ, R57.H1_H1 ;  /* 0x30000039ff0d1230 */ /* 0x000fc60000004100 */
[----:B------:R-:W-:-:S05]  /*12230*/  FSEL R12, R12, RZ, !P2 ;  /* 0x000000ff0c0c7208 */ /* 0x000fca0005000000 */
[----:B------:R-:W-:Y:S01]  /*12240*/  FADD.FTZ R12, R11, R12 ;  /* 0x0000000c0b0c7221 */ /* 0x000fe20000010000 */
[----:B------:R-:W-:Y:S02]  /*12250*/  SEL R11, RZ, 0x1, P2 ;  /* 0x00000001ff0b7807 */ /* 0x000fe40001000000 */
[----:B------:R-:W-:Y:S01]  /*12260*/  ISETP.NE.AND P2, PT, R68, 0x1, PT ;  /* 0x000000014400780c */ /* 0x000fe20003f45270 */
[--C-:B------:R-:W-:Y:S01]  /*12270*/  @P1 FADD.FTZ R94, R13, R12.reuse ;  /* 0x0000000c0d5e1221 */ /* 0x100fe20000010000 */
[----:B------:R-:W-:Y:S01]  /*12280*/  @!P1 IMAD.MOV.U32 R94, RZ, RZ, R12 ;  /* 0x000000ffff5e9224 */ /* 0x000fe200078e000c */
[----:B------:R-:W-:-:S04]  /*12290*/  MOV R13, R0 ;  /* 0x00000000000d7202 */ /* 0x000fc80000000f00 */
[----:B------:R-:W-:-:S06]  /*122a0*/  F2FP.F16.F32.PACK_AB R108, RZ, R94 ;  /* 0x0000005eff6c723e */ /* 0x000fcc00000000ff */
        /* <DEDUP_REMOVED lines=9> */
.L_x_4191:
        /* <DEDUP_REMOVED lines=12> */
.L_x_4192:
        /* <DEDUP_REMOVED lines=43> */
.L_x_4190:
        /* <DEDUP_REMOVED lines=19> */
.L_x_4194:
        /* <DEDUP_REMOVED lines=12> */
.L_x_4195:
        /* <DEDUP_REMOVED lines=43> */
.L_x_4193:
        /* <DEDUP_REMOVED lines=24> */
.L_x_4197:
        /* <DEDUP_REMOVED lines=12> */
.L_x_4198:
        /* <DEDUP_REMOVED lines=43> */
.L_x_4196:
        /* <DEDUP_REMOVED lines=19> */
.L_x_4200:
        /* <DEDUP_REMOVED lines=12> */
.L_x_4201:
        /* <DEDUP_REMOVED lines=43> */
.L_x_4199:
[----:B------:R-:W-:Y:S01]  /*134e0*/  I2FP.F32.U32 R69, R14 ;  /* 0x0000000e00457245 */ /* 0x000fe20000201000 */
[----:B------:R-:W-:Y:S02]  /*134f0*/  HADD2.F32 R14, -RZ, R62.H1_H1 ;  /* 0x3000003eff0e7230 */ /* 0x000fe40000004100 */
[----:B--2---:R-:W-:Y:S02]  /*13500*/  @P1 HADD2.F32 R96, -RZ, R58.H1_H1 ;  /* 0x3000003aff601230 */ /* 0x004fe40000004100 */
[----:B------:R-:W-:Y:S01]  /*13510*/  FFMA.FTZ R69, R69, R78, 1.1641532182693481445e-10 ;  /* 0x2f00000045457423 */ /* 0x000fe2000001004e */
[----:B------:R-:W-:-:S04]  /*13520*/  FMUL.FTZ R14, R14, UR5 ;  /* 0x000000050e0e7c20 */ /* 0x000fc80008410000 */
[----:B------:R-:W-:Y:S01]  /*13530*/  FSETP.GTU.FTZ.AND P4, PT, R69, UR4, PT ;  /* 0x0000000445007c0b */ /* 0x000fe2000bf9c000 */
[----:B------:R-:W-:-:S03]  /*13540*/  IMAD.MOV.U32 R69, RZ, RZ, R0 ;  /* 0x000000ffff457224 */ /* 0x000fc600078e0000 */
[----:B------:R-:W-:Y:S02]  /*13550*/  FSEL R68, R14, RZ, !P4 ;  /* 0x000000ff0e447208 */ /* 0x000fe40006000000 */
[----:B------:R-:W-:Y:S02]  /*13560*/  SEL R14, RZ, 0x1, P4 ;  /* 0x00000001ff0e7807 */ /* 0x000fe40002000000 */
[----:B------:R-:W-:Y:S01]  /*13570*/  ISETP.NE.AND P4, PT, R95, 0x1, PT ;  /* 0x000000015f00780c */ /* 0x000fe20003f85270 */
[----:B------:R-:W-:Y:S01]  /*13580*/  FADD.FTZ R13, R13, R68 ;  /* 0x000000440d0d7221 */ /* 0x000fe20000010000 */
[----:B------:R-:W-:-:S03]  /*13590*/  MOV R68, 0x2 ;  /* 0x0000000200447802 */ /* 0x000fc60000000f00 */
        /* <DEDUP_REMOVED lines=13> */
.L_x_4203:
        /* <DEDUP_REMOVED lines=12> */
.L_x_4204:
        /* <DEDUP_REMOVED lines=43> */
.L_x_4202:
        /* <DEDUP_REMOVED lines=19> */
.L_x_4206:
        /* <DEDUP_REMOVED lines=12> */
.L_x_4207:
        /* <DEDUP_REMOVED lines=43> */
.L_x_4205:
        /* <DEDUP_REMOVED lines=25> */
.L_x_4209:
        /* <DEDUP_REMOVED lines=12> */
.L_x_4210:
        /* <DEDUP_REMOVED lines=43> */
.L_x_4208:
        /* <DEDUP_REMOVED lines=19> */
.L_x_4212:
        /* <DEDUP_REMOVED lines=14> */
.L_x_4213:
        /* <DEDUP_REMOVED lines=43> */
.L_x_4211:
[----:B------:R-:W-:Y:S01]  /*14840*/  I2FP.F32.U32 R69, R70 ;  /* 0x0000004600457245 */ /* 0x000fe20000201000 */
[----:B------:R-:W-:Y:S02]  /*14850*/  HADD2.F32 R68, -RZ, R63.H1_H1 ;  /* 0x3000003fff447230 */ /* 0x000fe40000004100 */
[----:B------:R-:W-:Y:S02]  /*14860*/  @P1 HADD2.F32 R100, -RZ, R59.H1_H1 ;  /* 0x3000003bff641230 */ /* 0x000fe40000004100 */
[----:B------:R-:W-:Y:S01]  /*14870*/  FFMA.FTZ R69, R69, R78, 1.1641532182693481445e-10 ;  /* 0x2f00000045457423 */ /* 0x000fe2000001004e */
[----:B------:R-:W-:-:S04]  /*14880*/  FMUL.FTZ R68, R68, UR5 ;  /* 0x0000000544447c20 */ /* 0x000fc80008410000 */
[----:B------:R-:W-:-:S04]  /*14890*/  FSETP.GTU.FTZ.AND P6, PT, R69, UR4, PT ;  /* 0x0000000445007c0b */ /* 0x000fc8000bfdc000 */
[----:B------:R-:W-:Y:S02]  /*148a0*/  FSEL R70, R68, RZ, !P6 ;  /* 0x000000ff44467208 */ /* 0x000fe40007000000 */
[----:B------:R-:W-:-:S03]  /*148b0*/  SEL R68, RZ, 0x1, P6 ;  /* 0x00000001ff447807 */ /* 0x000fc60003000000 */
[----:B------:R-:W-:Y:S01]  /*148c0*/  FADD.FTZ R69, R97, R70 ;  /* 0x0000004661457221 */ /* 0x000fe20000010000 */
[----:B------:R-:W-:-:S03]  /*148d0*/  PRMT R70, R109, 0x5410, R112 ;  /* 0x000054106d467816 */ /* 0x000fc60000000070 */
[----:B------:R-:W-:Y:S01]  /*148e0*/  @P1 FADD.FTZ R97, R100, R69 ;  /* 0x0000004564611221 */ /* 0x000fe20000010000 */
[----:B------:R-:W-:Y:S02]  /*148f0*/  @!P1 MOV R97, R69 ;  /* 0x0000004500619202 */ /* 0x000fe40000000f00 */
[----:B------:R-:W-:Y:S02]  /*14900*/  PRMT R69, R15, 0x5410, R108 ;  /* 0x000054100f457816 */ /* 0x000fe4000000006c */
[----:B------:R-:W-:Y:S02]  /*14910*/  F2FP.F16.F32.PACK_AB R71, RZ, R97 ;  /* 0x00000061ff47723e */ /* 0x000fe400000000ff */
[----:B------:R-:W-:Y:S02]  /*14920*/  PRMT R15, R68, 0x7610, R15 ;  /* 0x00007610440f7816 */ /* 0x000fe4000000000f */
[----:B------:R-:W-:Y:S02]  /*14930*/  PRMT R68, R102, 0x5410, R103 ;  /* 0x0000541066447816 */ /* 0x000fe40000000067 */
[----:B------:R-:W-:Y:S01]  /*14940*/  PRMT R71, R106, 0x5410, R71 ;  /* 0x000054106a477816 */ /* 0x000fe20000000047 */
[----:B------:R-:W-:Y:S06]  /*14950*/  BRA `(.L_x_4214) ;  /* 0x0000002400cc7947 */ /* 0x000fec0003800000 */
.L_x_4165:
        /* <DEDUP_REMOVED lines=15> */
.L_x_4216:
        /* <DEDUP_REMOVED lines=12> */
.L_x_4217:
        /* <DEDUP_REMOVED lines=43> */
.L_x_4215:
[----:B------:R-:W-:Y:S01]  /*14dc0*/  I2FP.F32.U32 R87, R91 ;  /* 0x0000005b00577245 */ /* 0x000fe20000201000 */
[----:B-----5:R-:W-:Y:S01]  /*14dd0*/  HADD2.F32 R90, -RZ, R68.H0_H0 ;  /* 0x20000044ff5a7230 */ /* 0x020fe20000004100 */
[----:B------:R-:W-:Y:S01]  /*14de0*/  ISETP.NE.AND P3, PT, R92, 0x1, PT ;  /* 0x000000015c00780c */ /* 0x000fe20003f65270 */
[----:B------:R-:W-:Y:S02]  /*14df0*/  HFMA2 R93, -RZ, RZ, 0, 1.1920928955078125e-07 ;  /* 0x00000002ff5d7431 */ /* 0x000fe400000001ff */
        /* <DEDUP_REMOVED lines=19> */
.L_x_4219:
        /* <DEDUP_REMOVED lines=12> */
.L_x_4220:
        /* <DEDUP_REMOVED lines=43> */
.L_x_4218:
        /* <DEDUP_REMOVED lines=23> */
.L_x_4222:
        /* <DEDUP_REMOVED lines=12> */
.L_x_4223:
        /* <DEDUP_REMOVED lines=43> */
.L_x_4221:
[----:B------:R-:W-:Y:S01]  /*15780*/  I2FP.F32.U32 R91, R68 ;  /* 0x00000044005b7245 */ /* 0x000fe20000201000 */
[----:B------:R-:W-:Y:S01]  /*15790*/  HADD2.F32 R68, -RZ, R69.H0_H0 ;  /* 0x20000045ff447230 */ /* 0x000fe20000004100 */
[----:B------:R-:W-:Y:S01]  /*157a0*/  ISETP.NE.AND P3, PT, R95, 0x1, PT ;  /* 0x000000015f00780c */ /* 0x000fe20003f65270 */
[----:B------:R-:W-:Y:S02]  /*157b0*/  @P1 HADD2.F32 R94, -RZ, R57.H0_H0 ;  /* 0x20000039ff5e1230 */ /* 0x000fe40000004100 */
[----:B------:R-:W-:Y:S01]  /*157c0*/  FFMA.FTZ R91, R91, R78, 1.1641532182693481445e-10 ;  /* 0x2f0000005b5b7423 */ /* 0x000fe2000001004e */
[----:B------:R-:W-:Y:S01]  /*157d0*/  FMUL.FTZ R68, R68, UR5 ;  /* 0x0000000544447c20 */ /* 0x000fe20008410000 */
[----:B--2---:R-:W-:-:S03]  /*157e0*/  IMAD.MOV.U32 R96, RZ, RZ, 0x2 ;  /* 0x00000002ff607424 */ /* 0x004fc600078e00ff */
        /* <DEDUP_REMOVED lines=16> */
.L_x_4225:
        /* <DEDUP_REMOVED lines=12> */
.L_x_4226:
        /* <DEDUP_REMOVED lines=43> */
.L_x_4224:
[----:B------:R-:W-:Y:S01]  /*15c60*/  I2FP.F32.U32 R93, R68 ;  /* 0x00000044005d7245 */ /* 0x000fe20000201000 */
[----:B------:R-:W-:Y:S01]  /*15c70*/  HADD2.F32 R69, -RZ, R69.H1_H1 ;  /* 0x30000045ff457230 */ /* 0x000fe20000004100 */
[----:B------:R-:W-:Y:S01]  /*15c80*/  ISETP.NE.AND P2, PT, R96, 0x1, PT ;  /* 0x000000016000780c */ /* 0x000fe20003f45270 */
[----:B------:R-:W-:Y:S02]  /*15c90*/  HFMA2 R95, -RZ, RZ, 0, 1.1920928955078125e-07 ;  /* 0x00000002ff5f7431 */ /* 0x000fe400000001ff */
[----:B------:R-:W-:Y:S01]  /*15ca0*/  FFMA.FTZ R93, R93, R78, 1.1641532182693481445e-10 ;  /* 0x2f0000005d5d7423 */ /* 0x000fe2000001004e */
[----:B------:R-:W-:-:S04]  /*15cb0*/  FMUL.FTZ R69, R69, UR5 ;  /* 0x0000000545457c20 */ /* 0x000fc80008410000 */
[----:B------:R-:W-:Y:S01]  /*15cc0*/  FSETP.GTU.FTZ.AND P3, PT, R93, UR4, PT ;  /* 0x000000045d007c0b */ /* 0x000fe2000bf7c000 */
[----:B------:R-:W-:-:S03]  /*15cd0*/  @P1 HADD2.F32 R93, -RZ, R57.H1_H1 ;  /* 0x30000039ff5d1230 */ /* 0x000fc60000004100 */
        /* <DEDUP_REMOVED lines=15> */
.L_x_4228:
        /* <DEDUP_REMOVED lines=12> */
.L_x_4229:
        /* <DEDUP_REMOVED lines=43> */
.L_x_4227:
        /* <DEDUP_REMOVED lines=22> */
.L_x_4231:
        /* <DEDUP_REMOVED lines=12> */
.L_x_4232:
        /* <DEDUP_REMOVED lines=43> */
.L_x_4230:
        /* <DEDUP_REMOVED lines=22> */
.L_x_4234:
        /* <DEDUP_REMOVED lines=12> */
.L_x_4235:
        /* <DEDUP_REMOVED lines=43> */
.L_x_4233:
        /* <DEDUP_REMOVED lines=22> */
.L_x_4237:
        /* <DEDUP_REMOVED lines=12> */
.L_x_4238:
        /* <DEDUP_REMOVED lines=43> */
.L_x_4236:
        /* <DEDUP_REMOVED lines=14> */
.L_x_4214:
[----:B------:R-:W-:Y:S01]  /*17090*/  SEL R112, RZ, 0x1000000, !P5 ;  /* 0x01000000ff707807 */ /* 0x000fe20006800000 */
[----:B------:R-:W-:Y:S01]  /*170a0*/  IMAD.WIDE.U32 R100, R89, 0x10, R126 ;  /* 0x0000001059647825 */ /* 0x000fe200078e007e */
[----:B------:R-:W-:Y:S01]  /*170b0*/  ISETP.NE.AND P5, PT, R104, RZ, PT ;  /* 0x000000ff6800720c */ /* 0x000fe20003fa5270 */
[----:B------:R-:W0:Y:S01]  /*170c0*/  @P0 LDC.64 R108, c[0x0][0x398] ;  /* 0x0000e600ff6c0b82 */ /* 0x000e220000000a00 */
[----:B------:R-:W-:Y:S02]  /*170d0*/  SEL R103, RZ, 0x10000, !P4 ;  /* 0x00010000ff677807 */ /* 0x000fe40006000000 */
[----:B------:R-:W-:Y:S01]  /*170e0*/  SEL R104, RZ, 0x100, !P3 ;  /* 0x00000100ff687807 */ /* 0x000fe20005800000 */
[----:B------:R1:W-:Y:S01]  /*170f0*/  STG.E.128 desc[UR8][R100.64], R68 ;  /* 0x0000004464007986 */ /* 0x0003e2000c101d08 */
[----:B------:R-:W-:Y:S02]  /*17100*/  ISETP.NE.AND P4, PT, R105, RZ, PT ;  /* 0x000000ff6900720c */ /* 0x000fe40003f85270 */
[----:B------:R-:W-:-:S02]  /*17110*/  ISETP.NE.AND P3, PT, R107, RZ, PT ;  /* 0x000000ff6b00720c */ /* 0x000fc40003f65270 */
[----:B------:R-:W-:Y:S01]  /*17120*/  ISETP.NE.AND P6, PT, R87, RZ, PT ;  /* 0x000000ff5700720c */ /* 0x000fe20003fc5270 */
[----:B------:R-:W2:Y:S01]  /*17130*/  @P1 LDC.64 R106, c[0x0][0x3a0] ;  /* 0x0000e800ff6a1b82 */ /* 0x000ea20000000a00 */
[----:B------:R-:W-:Y:S02]  /*17140*/  SEL R99, RZ, 0x1000000, !P3 ;  /* 0x01000000ff637807 */ /* 0x000fe40005800000 */
[----:B------:R-:W-:Y:S02]  /*17150*/  SEL R102, RZ, 0x10000, !P4 ;  /* 0x00010000ff667807 */ /* 0x000fe40006000000 */
[----:B------:R-:W-:Y:S02]  /*17160*/  SEL R87, RZ, 0x100, !P5 ;  /* 0x00000100ff577807 */ /* 0x000fe40006800000 */
[----:B------:R-:W-:Y:S02]  /*17170*/  LOP3.LUT R104, R104, R112, R103, 0xfe, !PT ;  /* 0x0000007068687212 */ /* 0x000fe400078efe67 */
[----:B------:R-:W-:-:S02]  /*17180*/  LOP3.LUT R87, R87, R99, R102, 0xfe, !PT ;  /* 0x0000006357577212 */ /* 0x000fc400078efe66 */
[----:B------:R-:W-:Y:S01]  /*17190*/  SEL R99, RZ, 0x1, !P2 ;  /* 0x00000001ff637807 */ /* 0x000fe20005000000 */
[----:B-1----:R-:W-:Y:S01]  /*171a0*/  IMAD.WIDE.U32 R70, R89, 0x8, R124 ;  /* 0x0000000859467825 */ /* 0x002fe200078e007c */
[----:B------:R-:W-:Y:S02]  /*171b0*/  SEL R102, RZ, 0x1, !P6 ;  /* 0x00000001ff667807 */ /* 0x000fe40007000000 */
[----:B------:R-:W-:Y:S01]  /*171c0*/  LOP3.LUT R69, R104, R99, RZ, 0xfc, !PT ;  /* 0x0000006368457212 */ /* 0x000fe200078efcff */
[----:B------:R-:W-:Y:S01]  /*171d0*/  VIADD R100, R65, 0x180 ;  /* 0x0000018041647836 */ /* 0x000fe20000000000 */
[----:B------:R-:W-:-:S03]  /*171e0*/  LOP3.LUT R68, R87, R102, RZ, 0xfc, !PT ;  /* 0x0000006657447212 */ /* 0x000fc600078efcff */
[C---:B------:R-:W-:Y:S02]  /*171f0*/  IMAD.WIDE.U32 R112, R100.reuse, 0x10, R110 ;  /* 0x0000001064707825 */ /* 0x040fe400078e006e */
[----:B------:R1:W-:Y:S02]  /*17200*/  STG.E.64 desc[UR8][R70.64], R68 ;  /* 0x0000004446007986 */ /* 0x0003e4000c101b08 */
[----:B0-----:R-:W-:-:S04]  /*17210*/  @P0 IMAD.WIDE.U32 R108, R100, 0x10, R108 ;  /* 0x00000010646c0825 */ /* 0x001fc800078e006c */
[----:B--2---:R-:W-:Y:S01]  /*17220*/  @P1 IMAD.WIDE.U32 R106, R100, 0x10, R106 ;  /* 0x00000010646a1825 */ /* 0x004fe200078e006a */
[----:B-1----:R-:W-:Y:S06]  /*17230*/  @!P0 BRA `(.L_x_4239) ;  /* 0x0000000000508947 */ /* 0x002fec0003800000 */
[----:B------:R-:W-:Y:S02]  /*17240*/  SHF.L.U32 R68, R14, 0x10, RZ ;  /* 0x000000100e447819 */ /* 0x000fe400000006ff */
[----:B------:R-:W-:Y:S02]  /*17250*/  LOP3.LUT R70, R15, 0xffff, RZ, 0xc0, !PT ;  /* 0x0000ffff0f467812 */ /* 0x000fe400078ec0ff */
[----:B------:R-:W-:Y:S02]  /*17260*/  LOP3.LUT R71, R68, 0xff0000, RZ, 0xc0, !PT ;  /* 0x00ff000044477812 */ /* 0x000fe400078ec0ff */
[----:B------:R-:W0:Y:S01]  /*17270*/  LDC.64 R68, c[0x0][0x3b8] ;  /* 0x0000ee00ff447b82 */ /* 0x000e220000000a00 */
[----:B------:R-:W-:Y:S02]  /*17280*/  PRMT R87, R13, 0x7104, RZ ;  /* 0x000071040d577816 */ /* 0x000fe400000000ff */
[----:B------:R-:W-:Y:S02]  /*17290*/  PRMT R70, R71, 0x4210, R70 ;  /* 0x0000421047467816 */ /* 0x000fe40000000046 */
        /* <DEDUP_REMOVED lines=9> */
[----:B------:R-:W-:Y:S01]  /*17330*/  LOP3.LUT R103, R70, R104, R102, 0xfe, !PT ;  /* 0x0000006846677212 */ /* 0x000fe200078efe66 */
[----:B0-----:R-:W-:Y:S01]  /*17340*/  IMAD.WIDE.U32 R68, R89, 0x8, R68 ;  /* 0x0000000859447825 */ /* 0x001fe200078e0044 */
[----:B------:R-:W-:Y:S02]  /*17350*/  LOP3.LUT R71, R87, R71, RZ, 0xfc, !PT ;  /* 0x0000004757477212 */ /* 0x000fe400078efcff */
[----:B------:R-:W-:-:S05]  /*17360*/  LOP3.LUT R70, R103, 0xff, R8, 0xf8, !PT ;  /* 0x000000ff67467812 */ /* 0x000fca00078ef808 */
[----:B------:R0:W-:Y:S02]  /*17370*/  STG.E.64 desc[UR8][R68.64], R70 ;  /* 0x0000004644007986 */ /* 0x0001e4000c101b08 */
.L_x_4239:
        /* <DEDUP_REMOVED lines=19> */
.L_x_4242:
        /* <DEDUP_REMOVED lines=12> */
.L_x_4243:
        /* <DEDUP_REMOVED lines=43> */
.L_x_4241:
[----:B------:R-:W-:Y:S01]  /*17820*/  I2FP.F32.U32 R9, R8 ;  /* 0x0000000800097245 */ /* 0x000fe20000201000 */
[----:B-----5:R-:W-:Y:S01]  /*17830*/  HADD2.F32 R8, -RZ, R68.H0_H0 ;  /* 0x20000044ff087230 */ /* 0x020fe20000004100 */
        /* <DEDUP_REMOVED lines=18> */
.L_x_4245:
        /* <DEDUP_REMOVED lines=12> */
.L_x_4246:
        /* <DEDUP_REMOVED lines=43> */
.L_x_4244:
        /* <DEDUP_REMOVED lines=24> */
.L_x_4248:
        /* <DEDUP_REMOVED lines=12> */
.L_x_4249:
        /* <DEDUP_REMOVED lines=43> */
.L_x_4247:
[----:B------:R-:W-:Y:S01]  /*181c0*/  I2FP.F32.U32 R9, R9 ;  /* 0x0000000900097245 */ /* 0x000fe20000201000 */
[----:B------:R-:W-:Y:S01]  /*181d0*/  HADD2.F32 R68, -RZ, R68.H1_H1 ;  /* 0x30000044ff447230 */ /* 0x000fe20000004100 */
[----:B------:R-:W-:Y:S01]  /*181e0*/  ISETP.NE.AND P3, PT, R10, 0x1, PT ;  /* 0x000000010a00780c */ /* 0x000fe20003f65270 */
[----:B------:R-:W-:Y:S01]  /*181f0*/  IMAD.MOV.U32 R12, RZ, RZ, 0x2 ;  /* 0x00000002ff0c7424 */ /* 0x000fe200078e00ff */
[----:B------:R-:W-:Y:S01]  /*18200*/  MOV R11, R0 ;  /* 0x00000000000b7202 */ /* 0x000fe20000000f00 */
[----:B------:R-:W-:-:S05]  /*18210*/  FFMA.FTZ R9, R9, R78, 1.1641532182693481445e-10 ;  /* 0x2f00000009097423 */ /* 0x000fca000001004e */
[----:B------:R-:W-:Y:S01]  /*18220*/  FSETP.GTU.FTZ.AND P2, PT, R9, UR4, PT ;  /* 0x0000000409007c0b */ /* 0x000fe2000bf5c000 */
[----:B------:R-:W-:-:S03]  /*18230*/  FMUL.FTZ R9, R68, UR5 ;  /* 0x0000000544097c20 */ /* 0x000fc60008410000 */
        /* <DEDUP_REMOVED lines=12> */
.L_x_4251:
        /* <DEDUP_REMOVED lines=12> */
.L_x_4252:
        /* <DEDUP_REMOVED lines=43> */
.L_x_4250:
[----:B------:R-:W-:Y:S01]  /*18670*/  I2FP.F32.U32 R11, R11 ;  /* 0x0000000b000b7245 */ /* 0x000fe20000201000 */
[----:B------:R-:W-:Y:S01]  /*18680*/  HADD2.F32 R10, -RZ, R60.H1_H1 ;  /* 0x3000003cff0a7230 */ /* 0x000fe20000004100 */
[----:B------:R-:W-:Y:S01]  /*18690*/  ISETP.NE.AND P3, PT, R12, 0x1, PT ;  /* 0x000000010c00780c */ /* 0x000fe20003f65270 */
[----:B------:R-:W-:Y:S02]  /*186a0*/  @P1 HADD2.F32 R102, -RZ, R56.H1_H1 ;  /* 0x30000038ff661230 */ /* 0x000fe40000004100 */
[----:B------:R-:W-:Y:S01]  /*186b0*/  FFMA.FTZ R11, R11, R78, 1.1641532182693481445e-10 ;  /* 0x2f0000000b0b7423 */ /* 0x000fe2000001004e */
[----:B------:R-:W-:Y:S01]  /*186c0*/  FMUL.FTZ R10, R10, UR5 ;  /* 0x000000050a0a7c20 */ /* 0x000fe20008410000 */
[----:B------:R-:W-:-:S03]  /*186d0*/  IMAD.MOV.U32 R13, RZ, RZ, 0x2 ;  /* 0x00000002ff0d7424 */ /* 0x000fc600078e00ff */
[----:B------:R-:W-:Y:S02]  /*186e0*/  FSETP.GTU.FTZ.AND P2, PT, R11, UR4, PT ;  /* 0x000000040b007c0b */ /* 0x000fe4000bf5c000 */
[----:B------:R-:W-:Y:S02]  /*186f0*/  MOV R11, R0 ;  /* 0x00000000000b7202 */ /* 0x000fe40000000f00 */
[----:B------:R-:W-:-:S05]  /*18700*/  FSEL R10, R10, RZ, !P2 ;  /* 0x000000ff0a0a7208 */ /* 0x000fca0005000000 */
[----:B------:R-:W-:-:S04]  /*18710*/  FADD.FTZ R9, R9, R10 ;  /* 0x0000000a09097221 */ /* 0x000fc80000010000 */
        /* <DEDUP_REMOVED lines=13> */
.L_x_4254:
        /* <DEDUP_REMOVED lines=12> */
.L_x_4255:
        /* <DEDUP_REMOVED lines=43> */
.L_x_4253:
        /* <DEDUP_REMOVED lines=20> */
.L_x_4257:
        /* <DEDUP_REMOVED lines=12> */
.L_x_4258:
        /* <DEDUP_REMOVED lines=43> */
.L_x_4256:
        /* <DEDUP_REMOVED lines=24> */
.L_x_4260:
        /* <DEDUP_REMOVED lines=12> */
.L_x_4261:
        /* <DEDUP_REMOVED lines=43> */
.L_x_4259:
        /* <DEDUP_REMOVED lines=20> */
.L_x_4263:
        /* <DEDUP_REMOVED lines=12> */
.L_x_4264:
        /* <DEDUP_REMOVED lines=43> */
.L_x_4262:
[----:B------:R-:W-:Y:S01]  /*199b0*/  I2FP.F32.U32 R13, R13 ;  /* 0x0000000d000d7245 */ /* 0x000fe20000201000 */
[----:B------:R-:W-:Y:S01]  /*199c0*/  HADD2.F32 R12, -RZ, R61.H1_H1 ;  /* 0x3000003dff0c7230 */ /* 0x000fe20000004100 */
[----:B------:R-:W-:-:S03]  /*199d0*/  MOV R69, 0x2 ;  /* 0x0000000200457802 */ /* 0x000fc60000000f00 */
        /* <DEDUP_REMOVED lines=21> */
.L_x_4266:
        /* <DEDUP_REMOVED lines=12> */
.L_x_4267:
        /* <DEDUP_REMOVED lines=43> */
.L_x_4265:
        /* <DEDUP_REMOVED lines=19> */
.L_x_4269:
        /* <DEDUP_REMOVED lines=12> */
.L_x_4270:
        /* <DEDUP_REMOVED lines=43> */
.L_x_4268:
        /* <DEDUP_REMOVED lines=24> */
.L_x_4272:
        /* <DEDUP_REMOVED lines=12> */
.L_x_4273:
        /* <DEDUP_REMOVED lines=43> */
.L_x_4271:
        /* <DEDUP_REMOVED lines=19> */
.L_x_4275:
        /* <DEDUP_REMOVED lines=12> */
.L_x_4276:
        /* <DEDUP_REMOVED lines=43> */
.L_x_4274:
        /* <DEDUP_REMOVED lines=25> */
.L_x_4278:
        /* <DEDUP_REMOVED lines=12> */
.L_x_4279:
        /* <DEDUP_REMOVED lines=43> */
.L_x_4277:
        /* <DEDUP_REMOVED lines=19> */
.L_x_4281:
        /* <DEDUP_REMOVED lines=12> */
.L_x_4282:
        /* <DEDUP_REMOVED lines=43> */
.L_x_4280:
[----:B------:R-:W-:Y:S01]  /*1b670*/  I2FP.F32.U32 R69, R70 ;  /* 0x0000004600457245 */ /* 0x000fe20000201000 */
[----:B------:R-:W-:Y:S01]  /*1b680*/  HADD2.F32 R70, -RZ, R63.H0_H0 ;  /* 0x2000003fff467230 */ /* 0x000fe20000004100 */
[----:B------:R-:W-:Y:S01]  /*1b690*/  MOV R108, 0x2 ;  /* 0x00000002006c7802 */ /* 0x000fe20000000f00 */
[----:B------:R-:W-:Y:S02]  /*1b6a0*/  @P1 HADD2.F32 R107, -RZ, R59.H0_H0 ;  /* 0x2000003bff6b1230 */ /* 0x000fe40000004100 */
        /* <DEDUP_REMOVED lines=21> */
.L_x_4284:
        /* <DEDUP_REMOVED lines=12> */
.L_x_4285:
        /* <DEDUP_REMOVED lines=43> */
.L_x_4283:
        /* <DEDUP_REMOVED lines=19> */
.L_x_4287:
        /* <DEDUP_REMOVED lines=14> */
.L_x_4288:
        /* <DEDUP_REMOVED lines=43> */
.L_x_4286:
[----:B------:R-:W-:Y:S01]  /*1c030*/  I2FP.F32.U32 R69, R70 ;  /* 0x0000004600457245 */ /* 0x000fe20000201000 */
[----:B------:R-:W-:-:S04]  /*1c040*/  HADD2.F32 R68, -RZ, R63.H1_H1 ;  /* 0x3000003fff447230 */ /* 0x000fc80000004100 */
        /* <DEDUP_REMOVED lines=13> */
[----:B------:R-:W-:-:S02]  /*1c120*/  PRMT R68, R114, 0x5410, R116 ;  /* 0x0000541072447816 */ /* 0x000fc40000000074 */
[----:B------:R-:W-:Y:S01]  /*1c130*/  PRMT R71, R117, 0x5410, R71 ;  /* 0x0000541075477816 */ /* 0x000fe20000000047 */
[----:B------:R-:W-:Y:S06]  /*1c140*/  BRA `(.L_x_4289) ;  /* 0x0000002400cc7947 */ /* 0x000fec0003800000 */
.L_x_4240:
        /* <DEDUP_REMOVED lines=15> */
.L_x_4291:
        /* <DEDUP_REMOVED lines=12> */
.L_x_4292:
        /* <DEDUP_REMOVED lines=43> */
.L_x_4290:
[----:B------:R-:W-:Y:S01]  /*1c5b0*/  I2FP.F32.U32 R99, R99 ;  /* 0x0000006300637245 */ /* 0x000fe20000201000 */
[----:B-----5:R-:W-:Y:S01]  /*1c5c0*/  HADD2.F32 R84, -RZ, R68.H0_H0 ;  /* 0x20000044ff547230 */ /* 0x020fe20000004100 */
[----:B------:R-:W-:Y:S01]  /*1c5d0*/  ISETP.NE.AND P3, PT, R101, 0x1, PT ;  /* 0x000000016500780c */ /* 0x000fe20003f65270 */
[----:B------:R-:W-:Y:S02]  /*1c5e0*/  @P1 HADD2.F32 R98, -RZ, R56.H0_H0 ;  /* 0x20000038ff621230 */ /* 0x000fe40000004100 */
[----:B------:R-:W-:Y:S01]  /*1c5f0*/  FFMA.FTZ R99, R99, R78, 1.1641532182693481445e-10 ;  /* 0x2f00000063637423 */ /* 0x000fe2000001004e */
[----:B------:R-:W-:Y:S01]  /*1c600*/  FMUL.FTZ R84, R84, UR5 ;  /* 0x0000000554547c20 */ /* 0x000fe20008410000 */
[----:B------:R-:W-:-:S03]  /*1c610*/  IMAD.MOV.U32 R103, RZ, RZ, 0x2 ;  /* 0x00000002ff677424 */ /* 0x000fc600078e00ff */
        /* <DEDUP_REMOVED lines=16> */
.L_x_4294:
        /* <DEDUP_REMOVED lines=12> */
.L_x_4295:
        /* <DEDUP_REMOVED lines=43> */
.L_x_4293:
        /* <DEDUP_REMOVED lines=12> */
[----:B-1----:R-:W-:-:S04]  /*1cb50*/  P2R R112, PR, RZ, 0x4 ;  /* 0x00000004ff707803 */ /* 0x002fc80000000000 */
        /* <DEDUP_REMOVED lines=10> */
.L_x_4297:
        /* <DEDUP_REMOVED lines=12> */
.L_x_4298:
        /* <DEDUP_REMOVED lines=43> */
.L_x_4296:
        /* <DEDUP_REMOVED lines=23> */
.L_x_4300:
        /* <DEDUP_REMOVED lines=12> */
.L_x_4301:
        /* <DEDUP_REMOVED lines=43> */
.L_x_4299:
        /* <DEDUP_REMOVED lines=23> */
.L_x_4303:
        /* <DEDUP_REMOVED lines=12> */
.L_x_4304:
        /* <DEDUP_REMOVED lines=43> */
.L_x_4302:
        /* <DEDUP_REMOVED lines=8> */
[----:B------:R-:W-:Y:S01]  /*1d9b0*/  FSEL R103, R68, RZ, !P2 ;  /* 0x000000ff44677208 */ /* 0x000fe20005000000 */
[----:B------:R-:W-:Y:S01]  /*1d9c0*/  HFMA2 R68, -RZ, RZ, 0, 1.1920928955078125e-07 ;  /* 0x00000002ff447431 */ /* 0x000fe200000001ff */
        /* <DEDUP_REMOVED lines=12> */
.L_x_4306:
        /* <DEDUP_REMOVED lines=12> */
.L_x_4307:
        /* <DEDUP_REMOVED lines=43> */
.L_x_4305:
        /* <DEDUP_REMOVED lines=22> */
.L_x_4309:
        /* <DEDUP_REMOVED lines=12> */
.L_x_4310:
        /* <DEDUP_REMOVED lines=43> */
.L_x_4308:
        /* <DEDUP_REMOVED lines=22> */
.L_x_4312:
        /* <DEDUP_REMOVED lines=12> */
.L_x_4313:
        /* <DEDUP_REMOVED lines=43> */
.L_x_4311:
        /* <DEDUP_REMOVED lines=14> */
.L_x_4289:
[----:B------:R-:W-:Y:S01]  /*1e880*/  SEL R116, RZ, 0x1000000, !P5 ;  /* 0x01000000ff747807 */ /* 0x000fe20006800000 */
[----:B------:R-:W-:Y:S01]  /*1e890*/  IMAD.WIDE.U32 R108, R100, 0x10, R126 ;  /* 0x00000010646c7825 */ /* 0x000fe200078e007e */
[----:B------:R-:W-:Y:S02]  /*1e8a0*/  SEL R117, RZ, 0x10000, !P4 ;  /* 0x00010000ff757807 */ /* 0x000fe40006000000 */
[----:B------:R-:W-:Y:S02]  /*1e8b0*/  SEL R114, RZ, 0x100, !P3 ;  /* 0x00000100ff727807 */ /* 0x000fe40005800000 */
[----:B------:R-:W-:Y:S01]  /*1e8c0*/  ISETP.NE.AND P5, PT, R112, RZ, PT ;  /* 0x000000ff7000720c */ /* 0x000fe20003fa5270 */
[----:B------:R0:W-:Y:S01]  /*1e8d0*/  STG.E.128 desc[UR8][R108.64], R68 ;  /* 0x000000446c007986 */ /* 0x0001e2000c101d08 */
[----:B------:R-:W-:Y:S02]  /*1e8e0*/  ISETP.NE.AND P4, PT, R113, RZ, PT ;  /* 0x000000ff7100720c */ /* 0x000fe40003f85270 */
[----:B------:R-:W-:-:S02]  /*1e8f0*/  ISETP.NE.AND P3, PT, R115, RZ, PT ;  /* 0x000000ff7300720c */ /* 0x000fc40003f65270 */
[----:B------:R-:W-:Y:S02]  /*1e900*/  ISETP.NE.AND P6, PT, R84, RZ, PT ;  /* 0x000000ff5400720c */ /* 0x000fe40003fc5270 */
[----:B------:R-:W-:Y:S02]  /*1e910*/  SEL R112, RZ, 0x1000000, !P3 ;  /* 0x01000000ff707807 */ /* 0x000fe40005800000 */
[----:B------:R-:W-:Y:S02]  /*1e920*/  SEL R113, RZ, 0x10000, !P4 ;  /* 0x00010000ff717807 */ /* 0x000fe40006000000 */
[----:B------:R-:W-:Y:S02]  /*1e930*/  SEL R84, RZ, 0x100, !P5 ;  /* 0x00000100ff547807 */ /* 0x000fe40006800000 */
[----:B------:R-:W-:Y:S02]  /*1e940*/  LOP3.LUT R115, R114, R116, R117, 0xfe, !PT ;  /* 0x0000007472737212 */ /* 0x000fe400078efe75 */
[----:B------:R-:W-:-:S02]  /*1e950*/  LOP3.LUT R84, R84, R112, R113, 0xfe, !PT ;  /* 0x0000007054547212 */ /* 0x000fc400078efe71 */
[----:B------:R-:W-:Y:S01]  /*1e960*/  SEL R112, RZ, 0x1, !P2 ;  /* 0x00000001ff707807 */ /* 0x000fe20005000000 */
[----:B0-----:R-:W0:Y:S01]  /*1e970*/  @P0 LDC.64 R70, c[0x0][0x398] ;  /* 0x0000e600ff460b82 */ /* 0x001e220000000a00 */
[----:B------:R-:W-:Y:S02]  /*1e980*/  SEL R113, RZ, 0x1, !P6 ;  /* 0x00000001ff717807 */ /* 0x000fe40007000000 */
[----:B------:R-:W-:Y:S02]  /*1e990*/  LOP3.LUT R109, R115, R112, RZ, 0xfc, !PT ;  /* 0x00000070736d7212 */ /* 0x000fe400078efcff */
[----:B------:R-:W-:Y:S01]  /*1e9a0*/  LOP3.LUT R108, R84, R113, RZ, 0xfc, !PT ;  /* 0x00000071546c7212 */ /* 0x000fe200078efcff */
[----:B------:R-:W-:Y:S02]  /*1e9b0*/  IMAD.WIDE.U32 R112, R100, 0x8, R124 ;  /* 0x0000000864707825 */ /* 0x000fe400078e007c */
[----:B------:R-:W1:Y:S03]  /*1e9c0*/  @P1 LDC.64 R68, c[0x0][0x3a0] ;  /* 0x0000e800ff441b82 */ /* 0x000e660000000a00 */
[----:B------:R2:W-:Y:S01]  /*1e9d0*/  STG.E.64 desc[UR8][R112.64], R108 ;  /* 0x0000006c70007986 */ /* 0x0005e2000c101b08 */
[----:B------:R-:W-:Y:S05]  /*1e9e0*/  @!P0 BRA `(.L_x_4314) ;  /* 0x0000000000508947 */ /* 0x000fea0003800000 */
[----:B------:R-:W-:Y:S02]  /*1e9f0*/  SHF.L.U32 R84, R14, 0x10, RZ ;  /* 0x000000100e547819 */ /* 0x000fe400000006ff */
[----:B--2---:R-:W-:Y:S02]  /*1ea00*/  PRMT R113, R13, 0x7104, RZ ;  /* 0x000071040d717816 */ /* 0x004fe400000000ff */
[----:B------:R-:W-:Y:S02]  /*1ea10*/  LOP3.LUT R109, R84, 0xff0000, RZ, 0xc0, !PT ;  /* 0x00ff0000546d7812 */ /* 0x000fe400078ec0ff */
[----:B------:R-:W-:Y:S02]  /*1ea20*/  LOP3.LUT R84, R15, 0xffff, RZ, 0xc0, !PT ;  /* 0x0000ffff0f547812 */ /* 0x000fe400078ec0ff */
[----:B------:R-:W-:Y:S02]  /*1ea30*/  LOP3.LUT R116, R11, 0xff, RZ, 0xc0, !PT ;  /* 0x000000ff0b747812 */ /* 0x000fe400078ec0ff */
[----:B------:R-:W-:-:S02]  /*1ea40*/  PRMT R84, R109, 0x4210, R84 ;  /* 0x000042106d547816 */ /* 0x000fc40000000054 */
[----:B------:R-:W2:Y:S01]  /*1ea50*/  LDC.64 R108, c[0x0][0x3b8] ;  /* 0x0000ee00ff6c7b82 */ /* 0x000ea20000000a00 */
        /* <DEDUP_REMOVED lines=11> */
[----:B--2---:R-:W-:-:S05]  /*1eb10*/  IMAD.WIDE.U32 R108, R100, 0x8, R108 ;  /* 0x00000008646c7825 */ /* 0x004fca00078e006c */
[----:B------:R3:W-:Y:S02]  /*1eb20*/  STG.E.64 desc[UR8][R108.64], R112 ;  /* 0x000000706c007986 */ /* 0x0007e4000c101b08 */
.L_x_4314:
[----:B--23--:R-:W-:-:S04]  /*1eb30*/  VIADD R109, R65, 0x200 ;  /* 0x00000200416d7836 */ /* 0x00cfc80000000000 */
[----:B0-----:R-:W-:-:S04]  /*1eb40*/  @P0 IMAD.WIDE.U32 R70, R109, 0x10, R70 ;  /* 0x000000106d460825 */ /* 0x001fc800078e0046 */
[C---:B-1----:R-:W-:Y:S01]  /*1eb50*/  @P1 IMAD.WIDE.U32 R68, R109.reuse, 0x10, R68 ;  /* 0x000000106d441825 */ /* 0x042fe200078e0044 */
[----:B------:R0:W5:Y:S03]  /*1eb60*/  @P0 LDG.E.128 R60, desc[UR8][R70.64] ;  /* 0x00000008463c0981 */ /* 0x000166000c1e1d00 */
[----:B------:R-:W-:Y:S01]  /*1eb70*/  IMAD.WIDE.U32 R110, R109, 0x10, R110 ;  /* 0x000000106d6e7825 */ /* 0x000fe200078e006e */
[----:B------:R0:W5:Y:S04]  /*1eb80*/  @P1 LDG.E.128 R56, desc[UR8][R68.64] ;  /* 0x0000000844381981 */ /* 0x000168000c1e1d00 */
[----:B------:R0:W5:Y:S01]  /*1eb90*/  LDG.E.128 R68, desc[UR8][R110.64] ;  /* 0x000000086e447981 */ /* 0x000162000c1e1d00 */
        /* <DEDUP_REMOVED lines=16> */
.L_x_4317:
        /* <DEDUP_REMOVED lines=12> */
.L_x_4318:
        /* <DEDUP_REMOVED lines=41> */
[----:B------:R-:W-:Y:S02]  /*1eff0*/  HFMA2 R10, -RZ, RZ, 0, 0 ;  /* 0x00000000ff0a7431 */ /* 0x000fe400000001ff */
[----:B------:R-:W-:-:S07]  /*1f000*/  IMAD.MOV.U32 R8, RZ, RZ, R87 ;  /* 0x000000ffff087224 */ /* 0x000fce00078e0057 */
.L_x_4316:
        /* <DEDUP_REMOVED lines=20> */
.L_x_4320:
        /* <DEDUP_REMOVED lines=12> */
.L_x_4321:
        /* <DEDUP_REMOVED lines=43> */
.L_x_4319:
[----:B------:R-:W-:Y:S01]  /*1f4c0*/  I2FP.F32.U32 R9, R9 ;  /* 0x0000000900097245 */ /* 0x000fe20000201000 */
[----:B------:R-:W-:Y:S01]  /*1f4d0*/  HADD2.F32 R8, -RZ, R60.H0_H0 ;  /* 0x2000003cff087230 */ /* 0x000fe20000004100 */
[----:B------:R-:W-:Y:S01]  /*1f4e0*/  ISETP.NE.AND P3, PT, R11, 0x1, PT ;  /* 0x000000010b00780c */ /* 0x000fe20003f65270 */
[----:B------:R-:W-:Y:S02]  /*1f4f0*/  @P1 HADD2.F32 R108, -RZ, R56.H0_H0 ;  /* 0x20000038ff6c1230 */ /* 0x000fe40000004100 */
[----:B------:R-:W-:Y:S01]  /*1f500*/  FFMA.FTZ R9, R9, R78, 1.1641532182693481445e-10 ;  /* 0x2f00000009097423 */ /* 0x000fe2000001004e */
[----:B------:R-:W-:Y:S01]  /*1f510*/  FMUL.FTZ R8, R8, UR5 ;  /* 0x0000000508087c20 */ /* 0x000fe20008410000 */
[----:B------:R-:W-:-:S03]  /*1f520*/  IMAD.MOV.U32 R10, RZ, RZ, 0x2 ;  /* 0x00000002ff0a7424 */ /* 0x000fc600078e00ff */
[----:B------:R-:W-:Y:S01]  /*1f530*/  FSETP.GTU.FTZ.AND P2, PT, R9, UR4, PT ;  /* 0x0000000409007c0b */ /* 0x000fe2000bf5c000 */
[----:B------:R-:W-:-:S03]  /*1f540*/  IMAD.MOV.U32 R9, RZ, RZ, R0 ;  /* 0x000000ffff097224 */ /* 0x000fc600078e0000 */
[----:B------:R-:W-:-:S05]  /*1f550*/  FSEL R8, R8, RZ, !P2 ;  /* 0x000000ff08087208 */ /* 0x000fca0005000000 */
[----:B------:R-:W-:Y:S01]  /*1f560*/  FADD.FTZ R87, R87, R8 ;  /* 0x0000000857577221 */ /* 0x000fe20000010000 */
[----:B------:R-:W-:-:S03]  /*1f570*/  SEL R8, RZ, 0x1, P2 ;  /* 0x00000001ff087807 */ /* 0x000fc60001000000 */
        /* <DEDUP_REMOVED lines=12> */
.L_x_4323:
[----:B------:R-:W-:-:S04]  /*1f640*/  VIADD R7, R7, 0x1 ;  /* 0x0000000107077836 */ /* 0x000fc80000000000 */
[C---:B0-----:R-:W-:Y:S01]  /*1f650*/  IMAD.WIDE.U32 R110, R7.reuse, -0x2daee0ad, RZ ;  /* 0xd2511f53076e7825 */ /* 0x041fe200078e00ff */
        /* <DEDUP_REMOVED lines=10> */
.L_x_4324:
        /* <DEDUP_REMOVED lines=43> */
.L_x_4322:
[----:B------:R-:W-:Y:S01]  /*1f9b0*/  I2FP.F32.U32 R9, R9 ;  /* 0x0000000900097245 */ /* 0x000fe20000201000 */
[----:B0-----:R-:W-:Y:S01]  /*1f9c0*/  HADD2.F32 R68, -RZ, R68.H1_H1 ;  /* 0x30000044ff447230 */ /* 0x001fe20000004100 */
        /* <DEDUP_REMOVED lines=18> */
.L_x_4326:
        /* <DEDUP_REMOVED lines=12> */
.L_x_4327:
        /* <DEDUP_REMOVED lines=43> */
.L_x_4325:
[----:B------:R-:W-:Y:S01]  /*1fe60*/  I2FP.F32.U32 R11, R11 ;  /* 0x0000000b000b7245 */ /* 0x000fe20000201000 */
[----:B------:R-:W-:Y:S01]  /*1fe70*/  HADD2.F32 R10, -RZ, R60.H1_H1 ;  /* 0x3000003cff0a7230 */ /* 0x000fe20000004100 */
[----:B------:R-:W-:Y:S01]  /*1fe80*/  ISETP.NE.AND P3, PT, R13, 0x1, PT ;  /* 0x000000010d00780c */ /* 0x000fe20003f65270 */
[----:B------:R-:W-:Y:S01]  /*1fe90*/  @P1 HADD2.F32 R12, -RZ, R56.H1_H1 ;  /* 0x30000038ff0c1230 */ /* 0x000fe20000004100 */
[----:B------:R-:W-:Y:S01]  /*1fea0*/  MOV R14, 0x2 ;  /* 0x00000002000e7802 */ /* 0x000fe20000000f00 */
[----:B------:R-:W-:Y:S01]  /*1feb0*/  FFMA.FTZ R11, R11, R78, 1.1641532182693481445e-10 ;  /* 0x2f0000000b0b7423 */ /* 0x000fe2000001004e */
[----:B------:R-:W-:-:S04]  /*1fec0*/  FMUL.FTZ R10, R10, UR5 ;  /* 0x000000050a0a7c20 */ /* 0x000fc80008410000 */
[----:B------:R-:W-:Y:S01]  /*1fed0*/  FSETP.GTU.FTZ.AND P2, PT, R11, UR4, PT ;  /* 0x000000040b007c0b */ /* 0x000fe2000bf5c000 */
[----:B------:R-:W-:-:S03]  /*1fee0*/  IMAD.MOV.U32 R11, RZ, RZ, R0 ;  /* 0x000000ffff0b7224 */ /* 0x000fc600078e0000 */
        /* <DEDUP_REMOVED lines=15> */
.L_x_4329:
        /* <DEDUP_REMOVED lines=12> */
.L_x_4330:
        /* <DEDUP_REMOVED lines=41> */
[----:B------:R-:W-:Y:S01]  /*20330*/  IMAD.MOV.U32 R11, RZ, RZ, R84 ;  /* 0x000000ffff0b7224 */ /* 0x000fe200078e0054 */
[----:B------:R-:W-:-:S07]  /*20340*/  MOV R84, R10 ;  /* 0x0000000a00547202 */ /* 0x000fce0000000f00 */
.L_x_4328:
        /* <DEDUP_REMOVED lines=20> */
.L_x_4332:
        /* <DEDUP_REMOVED lines=12> */
.L_x_4333:
        /* <DEDUP_REMOVED lines=43> */
.L_x_4331:
        /* <DEDUP_REMOVED lines=8> */
[----:B------:R-:W-:-:S05]  /*20880*/  FSEL R10, R10, RZ, !P2 ;  /* 0x000000ff0a0a7208 */ /* 0x000fca0005000000 */
[----:B------:R-:W-:Y:S01]  /*20890*/  FADD.FTZ R87, R87, R10 ;  /* 0x0000000a57577221 */ /* 0x000fe20000010000 */
[----:B------:R-:W-:-:S03]  /*208a0*/  SEL R10, RZ, 0x1, P2 ;  /* 0x00000001ff0a7807 */ /* 0x000fc60001000000 */
[--C-:B------:R-:W-:Y:S01]  /*208b0*/  @P1 FADD.FTZ R110, R110, R87.reuse ;  /* 0x000000576e6e1221 */ /* 0x100fe20000010000 */
[----:B------:R-:W-:Y:S01]  /*208c0*/  @!P1 IMAD.MOV.U32 R110, RZ, RZ, R87 ;  /* 0x000000ffff6e9224 */ /* 0x000fe200078e0057 */
[----:B------:R-:W-:-:S04]  /*208d0*/  MOV R87, 0x2 ;  /* 0x0000000200577802 */ /* 0x000fc80000000f00 */
        /* <DEDUP_REMOVED lines=10> */
.L_x_4335:
        /* <DEDUP_REMOVED lines=12> */
.L_x_4336:
[----:B------:R-:W-:Y:S01]  /*20a40*/  IMAD.WIDE.U32 R112, R6, -0x326172a9, RZ ;  /* 0xcd9e8d5706707825 */ /* 0x000fe200078e00ff */
[----:B------:R-:W-:-:S03]  /*20a50*/  LOP3.LUT R12, R2, UR11, R121, 0x96, !PT ;  /* 0x0000000b020c7c12 */ /* 0x000fc6000f8e9679 */
[----:B------:R-:W-:Y:S01]  /*20a60*/  HFMA2 R87, -RZ, RZ, 0, 0 ;  /* 0x00000000ff577431 */ /* 0x000fe200000001ff */
        /* <DEDUP_REMOVED lines=40> */
.L_x_4334:
        /* <DEDUP_REMOVED lines=20> */
.L_x_4338:
        /* <DEDUP_REMOVED lines=12> */
.L_x_4339:
        /* <DEDUP_REMOVED lines=42> */
[----:B------:R-:W-:-:S07]  /*21190*/  MOV R84, R12 ;  /* 0x0000000c00547202 */ /* 0x000fce0000000f00 */
.L_x_4337:
        /* <DEDUP_REMOVED lines=24> */
.L_x_4341:
        /* <DEDUP_REMOVED lines=12> */
.L_x_4342:
        /* <DEDUP_REMOVED lines=43> */
.L_x_4340:
        /* <DEDUP_REMOVED lines=19> */
.L_x_4344:
        /* <DEDUP_REMOVED lines=12> */
.L_x_4345:
        /* <DEDUP_REMOVED lines=40> */
[----:B------:R-:W-:Y:S01]  /*21b00*/  HFMA2 R114, -RZ, RZ, 0, 0 ;  /* 0x00000000ff727431 */ /* 0x000fe200000001ff */
[----:B------:R-:W-:Y:S01]  /*21b10*/  MOV R13, R84 ;  /* 0x00000054000d7202 */ /* 0x000fe20000000f00 */
[----:B------:R-:W-:-:S07]  /*21b20*/  IMAD.MOV.U32 R84, RZ, RZ, R12 ;  /* 0x000000ffff547224 */ /* 0x000fce00078e000c */
.L_x_4343:
        /* <DEDUP_REMOVED lines=11> */
[----:B------:R-:W-:Y:S01]  /*21be0*/  @!P1 IMAD.MOV.U32 R112, RZ, RZ, R14 ;  /* 0x000000ffff709224 */ /* 0x000fe200078e000e */
[----:B------:R-:W-:Y:S01]  /*21bf0*/  MOV R14, 0x2 ;  /* 0x00000002000e7802 */ /* 0x000fe20000000f00 */
        /* <DEDUP_REMOVED lines=11> */
.L_x_4347:
        /* <DEDUP_REMOVED lines=12> */
.L_x_4348:
        /* <DEDUP_REMOVED lines=43> */
.L_x_4346:
[----:B------:R-:W-:Y:S01]  /*22020*/  I2FP.F32.U32 R13, R13 ;  /* 0x0000000d000d7245 */ /* 0x000fe20000201000 */
[----:B------:R-:W-:Y:S01]  /*22030*/  HADD2.F32 R70, -RZ, R70.H1_H1 ;  /* 0x30000046ff467230 */ /* 0x000fe20000004100 */
[----:B------:R-:W-:Y:S01]  /*22040*/  ISETP.NE.AND P4, PT, R14, 0x1, PT ;  /* 0x000000010e00780c */ /* 0x000fe20003f85270 */
[----:B------:R-:W-:Y:S02]  /*22050*/  IMAD.MOV.U32 R87, RZ, RZ, 0x2 ;  /* 0x00000002ff577424 */ /* 0x000fe400078e00ff */
[----:B------:R-:W-:Y:S01]  /*22060*/  FFMA.FTZ R13, R13, R78, 1.1641532182693481445e-10 ;  /* 0x2f0000000d0d7423 */ /* 0x000fe2000001004e */
[----:B------:R-:W-:-:S04]  /*22070*/  FMUL.FTZ R70, R70, UR5 ;  /* 0x0000000546467c20 */ /* 0x000fc80008410000 */
[----:B------:R-:W-:-:S04]  /*22080*/  FSETP.GTU.FTZ.AND P3, PT, R13, UR4, PT ;  /* 0x000000040d007c0b */ /* 0x000fc8000bf7c000 */
        /* <DEDUP_REMOVED lines=12> */
.L_x_4350:
        /* <DEDUP_REMOVED lines=12> */
.L_x_4351:
        /* <DEDUP_REMOVED lines=43> */
.L_x_4349:
        /* <DEDUP_REMOVED lines=11> */
[--C-:B------:R-:W-:Y:S01]  /*22570*/  @P1 FADD.FTZ R115, R70, R13.reuse ;  /* 0x0000000d46731221 */ /* 0x100fe20000010000 */
[----:B------:R-:W-:Y:S02]  /*22580*/  @!P1 MOV R115, R13 ;  /* 0x0000000d00739202 */ /* 0x000fe40000000f00 */
[----:B------:R-:W-:Y:S02]  /*22590*/  PRMT R13, R14, 0x7610, R13 ;  /* 0x000076100e0d7816 */ /* 0x000fe4000000000d */
[----:B------:R-:W-:Y:S02]  /*225a0*/  F2FP.F16.F32.PACK_AB R70, RZ, R115 ;  /* 0x00000073ff46723e */ /* 0x000fe400000000ff */
[----:B------:R-:W-:Y:S01]  /*225b0*/  MOV R14, R0 ;  /* 0x00000000000e7202 */ /* 0x000fe20000000f00 */
        /* <DEDUP_REMOVED lines=9> */
.L_x_4353:
        /* <DEDUP_REMOVED lines=12> */
.L_x_4354:
        /* <DEDUP_REMOVED lines=38> */
[----:B------:R-:W-:Y:S02]  /*22970*/  LOP3.LUT R4, R130, UR32, R123, 0x96, !PT ;  /* 0x0000002082047c12 */ /* 0x000fe4000f8e967b */
[----:B------:R-:W-:Y:S01]  /*22980*/  MOV R0, R122 ;  /* 0x0000007a00007202 */ /* 0x000fe20000000f00 */
[----:B------:R-:W-:-:S05]  /*22990*/  IMAD.WIDE.U32 R122, R3, -0x2daee0ad, RZ ;  /* 0xd2511f53037a7825 */ /* 0x000fca00078e00ff */
[----:B------:R-:W-:Y:S02]  /*229a0*/  LOP3.LUT R3, R128, UR24, R123, 0x96, !PT ;  /* 0x0000001880037c12 */ /* 0x000fe4000f8e967b */
[----:B------:R-:W-:-:S07]  /*229b0*/  MOV R84, R122 ;  /* 0x0000007a00547202 */ /* 0x000fce0000000f00 */
.L_x_4352:
[----:B------:R-:W-:Y:S01]  /*229c0*/  I2FP.F32.U32 R87, R14 ;  /* 0x0000000e00577245 */ /* 0x000fe20000201000 */
[----:B------:R-:W-:Y:S01]  /*229d0*/  HADD2.F32 R14, -RZ, R71.H0_H0 ;  /* 0x20000047ff0e7230 */ /* 0x000fe20000004100 */
[----:B------:R-:W-:Y:S01]  /*229e0*/  ISETP.NE.AND P5, PT, R114, 0x1, PT ;  /* 0x000000017200780c */ /* 0x000fe20003fa5270 */
[----:B------:R-:W-:Y:S02]  /*229f0*/  HFMA2 R123, -RZ, RZ, 0, 1.1920928955078125e-07 ;  /* 0x00000002ff7b7431 */ /* 0x000fe400000001ff */
[----:B------:R-:W-:Y:S01]  /*22a00*/  FFMA.FTZ R87, R87, R78, 1.1641532182693481445e-10 ;  /* 0x2f00000057577423 */ /* 0x000fe2000001004e */
[----:B------:R-:W-:-:S04]  /*22a10*/  FMUL.FTZ R14, R14, UR5 ;  /* 0x000000050e0e7c20 */ /* 0x000fc80008410000 */
[----:B------:R-:W-:-:S04]  /*22a20*/  FSETP.GTU.FTZ.AND P4, PT, R87, UR4, PT ;  /* 0x0000000457007c0b */ /* 0x000fc8000bf9c000 */
        /* <DEDUP_REMOVED lines=12> */
.L_x_4356:
        /* <DEDUP_REMOVED lines=12> */
.L_x_4357:
        /* <DEDUP_REMOVED lines=43> */
.L_x_4355:
        /* <DEDUP_REMOVED lines=24> */
.L_x_4359:
        /* <DEDUP_REMOVED lines=12> */
.L_x_4360:
        /* <DEDUP_REMOVED lines=43> */
.L_x_4358:
[----:B------:R-:W-:Y:S01]  /*23350*/  I2FP.F32.U32 R87, R87 ;  /* 0x0000005700577245 */ /* 0x000fe20000201000 */
[----:B------:R-:W-:Y:S01]  /*23360*/  HADD2.F32 R71, -RZ, R71.H1_H1 ;  /* 0x30000047ff477230 */ /* 0x000fe20000004100 */
[----:B------:R-:W-:Y:S02]  /*23370*/  ISETP.NE.AND P6, PT, R122, 0x1, PT ;  /* 0x000000017a00780c */ /* 0x000fe40003fc5270 */
[----:B------:R-:W-:Y:S01]  /*23380*/  MOV R123, R0 ;  /* 0x00000000007b7202 */ /* 0x000fe20000000f00 */
[----:B------:R-:W-:Y:S01]  /*23390*/  FFMA.FTZ R87, R87, R78, 1.1641532182693481445e-10 ;  /* 0x2f00000057577423 */ /* 0x000fe2000001004e */
[----:B------:R-:W-:-:S04]  /*233a0*/  FMUL.FTZ R71, R71, UR5 ;  /* 0x0000000547477c20 */ /* 0x000fc80008410000 */
[----:B------:R-:W-:Y:S01]  /*233b0*/  FSETP.GTU.FTZ.AND P5, PT, R87, UR4, PT ;  /* 0x0000000457007c0b */ /* 0x000fe2000bfbc000 */
[----:B------:R-:W-:-:S03]  /*233c0*/  IMAD.MOV.U32 R87, RZ, RZ, 0x2 ;  /* 0x00000002ff577424 */ /* 0x000fc600078e00ff */
        /* <DEDUP_REMOVED lines=11> */
.L_x_4362:
        /* <DEDUP_REMOVED lines=14> */
.L_x_4363:
        /* <DEDUP_REMOVED lines=43> */
.L_x_4361:
[----:B------:R-:W-:Y:S02]  /*23810*/  I2FP.F32.U32 R122, R123 ;  /* 0x0000007b007a7245 */ /* 0x000fe40000201000 */
[----:B------:R-:W-:Y:S02]  /*23820*/  PRMT R69, R15, 0x5410, R69 ;  /* 0x000054100f457816 */ /* 0x000fe40000000045 */
[----:B------:R-:W-:Y:S01]  /*23830*/  PRMT R70, R121, 0x5410, R70 ;  /* 0x0000541079467816 */ /* 0x000fe20000000046 */
[----:B------:R-:W-:Y:S01]  /*23840*/  FFMA.FTZ R122, R122, R78, 1.1641532182693481445e-10 ;  /* 0x2f0000007a7a7423 */ /* 0x000fe2000001004e */
[----:B------:R-:W-:Y:S01]  /*23850*/  HADD2.F32 R78, -RZ, R63.H1_H1 ;  /* 0x3000003fff4e7230 */ /* 0x000fe20000004100 */
[----:B------:R-:W-:-:S03]  /*23860*/  PRMT R68, R118, 0x5410, R68 ;  /* 0x0000541076447816 */ /* 0x000fc60000000044 */
[----:B------:R-:W-:Y:S01]  /*23870*/  FSETP.GTU.FTZ.AND P6, PT, R122, UR4, PT ;  /* 0x000000047a007c0b */ /* 0x000fe2000bfdc000 */
[----:B------:R-:W-:-:S03]  /*23880*/  FMUL.FTZ R78, R78, UR5 ;  /* 0x000000054e4e7c20 */ /* 0x000fc60008410000 */
[----:B------:R-:W-:Y:S02]  /*23890*/  SEL R122, RZ, 0x1, P6 ;  /* 0x00000001ff7a7807 */ /* 0x000fe40003000000 */
[----:B------:R-:W-:Y:S02]  /*238a0*/  FSEL R78, R78, RZ, !P6 ;  /* 0x000000ff4e4e7208 */ /* 0x000fe40007000000 */
[----:B------:R-:W-:-:S03]  /*238b0*/  PRMT R15, R122, 0x7610, R15 ;  /* 0x000076107a0f7816 */ /* 0x000fc6000000000f */
[----:B------:R-:W-:Y:S01]  /*238c0*/  FADD.FTZ R71, R71, R78 ;  /* 0x0000004e47477221 */ /* 0x000fe20000010000 */
[----:B------:R-:W-:-:S05]  /*238d0*/  @P1 HADD2.F32 R78, -RZ, R59.H1_H1 ;  /* 0x3000003bff4e1230 */ /* 0x000fca0000004100 */
[----:B------:R-:W-:Y:S01]  /*238e0*/  @P1 FADD.FTZ R78, R78, R71 ;  /* 0x000000474e4e1221 */ /* 0x000fe20000010000 */
[----:B------:R-:W-:-:S04]  /*238f0*/  @!P1 MOV R78, R71 ;  /* 0x00000047004e9202 */ /* 0x000fc80000000f00 */
[----:B------:R-:W-:-:S04]  /*23900*/  F2FP.F16.F32.PACK_AB R71, RZ, R78 ;  /* 0x0000004eff47723e */ /* 0x000fc800000000ff */
[----:B------:R-:W-:Y:S01]  /*23910*/  PRMT R71, R120, 0x5410, R71 ;  /* 0x0000541078477816 */ /* 0x000fe20000000047 */
[----:B------:R-:W-:Y:S06]  /*23920*/  BRA `(.L_x_4364) ;  /* 0x0000002400cc7947 */ /* 0x000fec0003800000 */
.L_x_4315:
[----:B------:R-:W-:Y:S01]  /*23930*/  ISETP.NE.AND P2, PT, R98, 0x1, PT ;  /* 0x000000016200780c */ /* 0x000fe20003f45270 */
[----:B0-----:R-:W-:Y:S01]  /*23940*/  IMAD.MOV.U32 R111, RZ, RZ, 0x2 ;  /* 0x00000002ff6f7424 */ /* 0x001fe200078e00ff */
        /* <DEDUP_REMOVED lines=13> */
.L_x_4366:
        /* <DEDUP_REMOVED lines=12> */
.L_x_4367:
        /* <DEDUP_REMOVED lines=42> */
[----:B------:R-:W-:-:S07]  /*23d80*/  MOV R84, R110 ;  /* 0x0000006e00547202 */ /* 0x000fce0000000f00 */
.L_x_4365:
[----:B------:R-:W-:Y:S01]  /*23d90*/  I2FP.F32.U32 R87, R108 ;  /* 0x0000006c00577245 */ /* 0x000fe20000201000 */
[----:B-----5:R-:W-:Y:S01]  /*23da0*/  HADD2.F32 R98, -RZ, R68.H0_H0 ;  /* 0x20000044ff627230 */ /* 0x020fe20000004100 */
[----:B------:R-:W-:Y:S01]  /*23db0*/  ISETP.NE.AND P3, PT, R111, 0x1, PT ;  /* 0x000000016f00780c */ /* 0x000fe20003f65270 */
[----:B------:R-:W-:Y:S02]  /*23dc0*/  IMAD.MOV.U32 R110, RZ, RZ, 0x2 ;  /* 0x00000002ff6e7424 */ /* 0x000fe400078e00ff */
[----:B------:R-:W-:Y:S01]  /*23dd0*/  FFMA.FTZ R87, R87, R78, 1.1641532182693481445e-10 ;  /* 0x2f00000057577423 */ /* 0x000fe2000001004e */
[----:B------:R-:W-:-:S04]  /*23de0*/  FMUL.FTZ R98, R98, UR5 ;  /* 0x0000000562627c20 */ /* 0x000fc80008410000 */
[----:B------:R-:W-:Y:S01]  /*23df0*/  FSETP.GTU.FTZ.AND P2, PT, R87, UR4, PT ;  /* 0x0000000457007c0b */ /* 0x000fe2000bf5c000 */
[----:B------:R-:W-:-:S03]  /*23e00*/  @P1 HADD2.F32 R87, -RZ, R56.H0_H0 ;  /* 0x20000038ff571230 */ /* 0x000fc60000004100 */
[----:B------:R-:W-:Y:S02]  /*23e10*/  FSEL R108, R98, RZ, !P2 ;  /* 0x000000ff626c7208 */ /* 0x000fe40005000000 */
[----:B------:R-:W-:-:S03]  /*23e20*/  PLOP3.LUT P2, PT, P2, PT, PT, 0x8, 0x80 ;  /* 0x000000000080781c */ /* 0x000fc6000174e170 */
[----:B------:R-:W-:Y:S01]  /*23e30*/  @P1 FADD.FTZ R108, R87, R108 ;  /* 0x0000006c576c1221 */ /* 0x000fe20000010000 */
[----:B------:R-:W-:Y:S02]  /*23e40*/  P2R R98, PR, RZ, 0x4 ;  /* 0x00000004ff627803 */ /* 0x000fe40000000000 */
        /* <DEDUP_REMOVED lines=11> */
.L_x_4369:
        /* <DEDUP_REMOVED lines=12> */
.L_x_4370:
        /* <DEDUP_REMOVED lines=39> */
[----:B------:R-:W-:-:S03]  /*24230*/  IMAD.WIDE.U32 R110, R3, -0x2daee0ad, RZ ;  /* 0xd2511f53036e7825 */ /* 0x000fc600078e00ff */
[----:B------:R-:W-:Y:S01]  /*24240*/  MOV R84, R110 ;  /* 0x0000006e00547202 */ /* 0x000fe20000000f00 */
[----:B------:R-:W-:Y:S01]  /*24250*/  IMAD.MOV.U32 R110, RZ, RZ, RZ ;  /* 0x000000ffff6e7224 */ /* 0x000fe200078e00ff */
[----:B------:R-:W-:-:S07]  /*24260*/  LOP3.LUT R3, R112, UR24, R111, 0x96, !PT ;  /* 0x0000001870037c12 */ /* 0x000fce000f8e966f */
.L_x_4368:
[----:B------:R-:W-:Y:S01]  /*24270*/  I2FP.F32.U32 R87, R87 ;  /* 0x0000005700577245 */ /* 0x000fe20000201000 */
[----:B------:R-:W-:Y:S01]  /*24280*/  HADD2.F32 R68, -RZ, R68.H1_H1 ;  /* 0x30000044ff447230 */ /* 0x000fe20000004100 */
[----:B------:R-:W-:Y:S01]  /*24290*/  ISETP.NE.AND P3, PT, R110, 0x1, PT ;  /* 0x000000016e00780c */ /* 0x000fe20003f65270 */
[----:B------:R-:W-:Y:S02]  /*242a0*/  HFMA2 R113, -RZ, RZ, 0, 1.1920928955078125e-07 ;  /* 0x00000002ff717431 */ /* 0x000fe400000001ff */
[----:B------:R-:W-:Y:S01]  /*242b0*/  FFMA.FTZ R87, R87, R78, 1.1641532182693481445e-10 ;  /* 0x2f00000057577423 */ /* 0x000fe2000001004e */
[----:B------:R-:W-:-:S04]  /*242c0*/  FMUL.FTZ R68, R68, UR5 ;  /* 0x0000000544447c20 */ /* 0x000fc80008410000 */
[----:B------:R-:W-:Y:S01]  /*242d0*/  FSETP.GTU.FTZ.AND P2, PT, R87, UR4, PT ;  /* 0x0000000457007c0b */ /* 0x000fe2000bf5c000 */
[----:B------:R-:W-:-:S03]  /*242e0*/  IMAD.MOV.U32 R87, RZ, RZ, R0 ;  /* 0x000000ffff577224 */ /* 0x000fc600078e0000 */
[----:B------:R-:W-:Y:S01]  /*242f0*/  FSEL R111, R68, RZ, !P2 ;  /* 0x000000ff446f7208 */ /* 0x000fe20005000000 */
[----:B------:R-:W-:Y:S01]  /*24300*/  @P1 HADD2.F32 R68, -RZ, R56.H1_H1 ;  /* 0x30000038ff441230 */ /* 0x000fe20000004100 */
[----:B------:R-:W-:-:S04]  /*24310*/  PLOP3.LUT P2, PT, P2, PT, PT, 0x8, 0x80 ;  /* 0x000000000080781c */ /* 0x000fc8000174e170 */
        /* <DEDUP_REMOVED lines=12> */
.L_x_4372:
        /* <DEDUP_REMOVED lines=12> */
.L_x_4373:
        /* <DEDUP_REMOVED lines=41> */
[----:B------:R-:W-:Y:S01]  /*24730*/  LOP3.LUT R3, R114, UR24, R113, 0x96, !PT ;  /* 0x0000001872037c12 */ /* 0x000fe2000f8e9671 */
[----:B------:R-:W-:-:S07]  /*24740*/  HFMA2 R113, -RZ, RZ, 0, 0 ;  /* 0x00000000ff717431 */ /* 0x000fce00000001ff */
.L_x_4371:
[----:B------:R-:W-:Y:S01]  /*24750*/  I2FP.F32.U32 R87, R87 ;  /* 0x0000005700577245 */ /* 0x000fe20000201000 */
[----:B------:R-:W-:Y:S01]  /*24760*/  HADD2.F32 R110, -RZ, R69.H0_H0 ;  /* 0x20000045ff6e7230 */ /* 0x000fe20000004100 */
        /* <DEDUP_REMOVED lines=21> */
.L_x_4375:
        /* <DEDUP_REMOVED lines=12> */
.L_x_4376:
        /* <DEDUP_REMOVED lines=43> */
.L_x_4374:
        /* <DEDUP_REMOVED lines=23> */
.L_x_4378:
        /* <DEDUP_REMOVED lines=12> */
.L_x_4379:
        /* <DEDUP_REMOVED lines=43> */
.L_x_4377:
[----:B------:R-:W-:Y:S02]  /*25110*/  I2FP.F32.U32 R87, R87 ;  /* 0x0000005700577245 */ /* 0x000fe40000201000 */
[----:B------:R-:W-:Y:S02]  /*25120*/  ISETP.NE.AND P3, PT, R115, 0x1, PT ;  /* 0x000000017300780c */ /* 0x000fe40003f65270 */
[----:B------:R-:W-:Y:S01]  /*25130*/  MOV R114, R0 ;  /* 0x0000000000727202 */ /* 0x000fe20000000f00 */
        /* <DEDUP_REMOVED lines=19> */
.L_x_4381:
        /* <DEDUP_REMOVED lines=12> */
.L_x_4382:
        /* <DEDUP_REMOVED lines=43> */
.L_x_4380:
        /* <DEDUP_REMOVED lines=8> */
[----:B------:R-:W-:Y:S01]  /*25660*/  FSEL R115, R70, RZ, !P3 ;  /* 0x000000ff46737208 */ /* 0x000fe20005800000 */
[----:B------:R-:W-:Y:S01]  /*25670*/  @P1 HADD2.F32 R70, -RZ, R58.H1_H1 ;  /* 0x3000003aff461230 */ /* 0x000fe20000004100 */
        /* <DEDUP_REMOVED lines=12> */
.L_x_4384:
        /* <DEDUP_REMOVED lines=12> */
.L_x_4385:
        /* <DEDUP_REMOVED lines=43> */
.L_x_4383:
[----:B------:R-:W-:Y:S01]  /*25ab0*/  I2FP.F32.U32 R87, R114 ;  /* 0x0000007200577245 */ /* 0x000fe20000201000 */
[----:B------:R-:W-:Y:S01]  /*25ac0*/  HADD2.F32 R114, -RZ, R71.H0_H0 ;  /* 0x20000047ff727230 */ /* 0x000fe20000004100 */
[----:B------:R-:W-:Y:S02]  /*25ad0*/  ISETP.NE.AND P5, PT, R128, 0x1, PT ;  /* 0x000000018000780c */ /* 0x000fe40003fa5270 */
        /* <DEDUP_REMOVED lines=19> */
.L_x_4387:
        /* <DEDUP_REMOVED lines=12> */
.L_x_4388:
        /* <DEDUP_REMOVED lines=43> */
.L_x_4386:
[----:B------:R-:W-:Y:S02]  /*25f80*/  I2FP.F32.U32 R123, R123 ;  /* 0x0000007b007b7245 */ /* 0x000fe40000201000 */
[----:B------:R-:W-:Y:S02]  /*25f90*/  PRMT R70, R122, 0x5410, R70 ;  /* 0x000054107a467816 */ /* 0x000fe40000000046 */
[----:B------:R-:W-:Y:S01]  /*25fa0*/  PRMT R69, R121, 0x5410, R69 ;  /* 0x0000541079457816 */ /* 0x000fe20000000045 */
[----:B------:R-:W-:Y:S01]  /*25fb0*/  FFMA.FTZ R123, R123, R78, 1.1641532182693481445e-10 ;  /* 0x2f0000007b7b7423 */ /* 0x000fe2000001004e */
[----:B------:R-:W-:Y:S01]  /*25fc0*/  HADD2.F32 R78, -RZ, R71.H1_H1 ;  /* 0x30000047ff4e7230 */ /* 0x000fe20000004100 */
[----:B------:R-:W-:Y:S01]  /*25fd0*/  PRMT R68, R118, 0x5410, R68 ;  /* 0x0000541076447816 */ /* 0x000fe20000000044 */
[----:B------:R-:W-:Y:S02]  /*25fe0*/  @P1 HADD2.F32 R71, -RZ, R59.H1_H1 ;  /* 0x3000003bff471230 */ /* 0x000fe40000004100 */
[----:B------:R-:W-:Y:S01]  /*25ff0*/  FSETP.GTU.FTZ.AND P5, PT, R123, UR4, PT ;  /* 0x000000047b007c0b */ /* 0x000fe2000bfbc000 */
[----:B------:R-:W-:-:S05]  /*26000*/  FMUL.FTZ R78, R78, UR5 ;  /* 0x000000054e4e7c20 */ /* 0x000fca0008410000 */
[----:B------:R-:W-:Y:S02]  /*26010*/  FSEL R78, R78, RZ, !P5 ;  /* 0x000000ff4e4e7208 */ /* 0x000fe40006800000 */
[----:B------:R-:W-:-:S03]  /*26020*/  PLOP3.LUT P5, PT, P5, PT, PT, 0x8, 0x80 ;  /* 0x000000000080781c */ /* 0x000fc60002fae170 */
[----:B------:R-:W-:-:S05]  /*26030*/  @P1 FADD.FTZ R78, R71, R78 ;  /* 0x0000004e474e1221 */ /* 0x000fca0000010000 */
[----:B------:R-:W-:-:S04]  /*26040*/  F2FP.F16.F32.PACK_AB R71, RZ, R78 ;  /* 0x0000004eff47723e */ /* 0x000fc800000000ff */
[----:B------:R-:W-:-:S07]  /*26050*/  PRMT R71, R120, 0x5410, R71 ;  /* 0x0000541078477816 */ /* 0x000fce0000000047 */
.L_x_4364:
[C---:B------:R-:W-:Y:S01]  /*26060*/  IMAD.WIDE.U32 R126, R109.reuse, 0x10, R126 ;  /* 0x000000106d7e7825 */ /* 0x040fe200078e007e */
[----:B------:R-:W-:Y:S02]  /*26070*/  ISETP.NE.AND P1, PT, R98, RZ, PT ;  /* 0x000000ff6200720c */ /* 0x000fe40003f25270 */
[----:B------:R-:W-:Y:S01]  /*26080*/  SEL R98, RZ, 0x10000, !P4 ;  /* 0x00010000ff627807 */ /* 0x000fe20006000000 */
[----:B------:R-:W-:Y:S01]  /*26090*/  IMAD.WIDE.U32 R124, R109, 0x8, R124 ;  /* 0x000000086d7c7825 */ /* 0x000fe200078e007c */
[----:B------:R0:W-:Y:S01]  /*260a0*/  STG.E.128 desc[UR8][R126.64], R68 ;  /* 0x000000447e007986 */ /* 0x0001e2000c101d08 */
[----:B------:R-:W-:Y:S02]  /*260b0*/  ISETP.NE.AND P6, PT, R116, RZ, PT ;  /* 0x000000ff7400720c */ /* 0x000fe40003fc5270 */
[----:B------:R-:W-:Y:S02]  /*260c0*/  ISETP.NE.AND P4, PT, R119, RZ, PT ;  /* 0x000000ff7700720c */ /* 0x000fe40003f85270 */
[----:B------:R-:W-:-:S02]  /*260d0*/  SEL R116, RZ, 0x1000000, !P5 ;  /* 0x01000000ff747807 */ /* 0x000fc40006800000 */
[----:B------:R-:W-:Y:S02]  /*260e0*/  SEL R119, RZ, 0x100, !P3 ;  /* 0x00000100ff777807 */ /* 0x000fe40005800000 */
[----:B------:R-:W-:Y:S02]  /*260f0*/  ISETP.NE.AND P5, PT, R117, RZ, PT ;  /* 0x000000ff7500720c */ /* 0x000fe40003fa5270 */
[----:B------:R-:W-:Y:S02]  /*26100*/  LOP3.LUT R119, R119, R116, R98, 0xfe, !PT ;  /* 0x0000007477777212 */ /* 0x000fe400078efe62 */
[----:B------:R-:W-:Y:S02]  /*26110*/  SEL R116, RZ, 0x1000000, !P4 ;  /* 0x01000000ff747807 */ /* 0x000fe40006000000 */
[----:B------:R-:W-:Y:S02]  /*26120*/  SEL R117, RZ, 0x10000, !P5 ;  /* 0x00010000ff757807 */ /* 0x000fe40006800000 */
[----:B------:R-:W-:Y:S01]  /*26130*/  SEL R98, RZ, 0x100, !P6 ;  /* 0x00000100ff627807 */ /* 0x000fe20007000000 */
[----:B0-----:R-:W-:-:S03]  /*26140*/  FADD.FTZ R70, RZ, R64 ;  /* 0x00000040ff467221 */ /* 0x001fc60000010000 */
[----:B------:R-:W-:Y:S01]  /*26150*/  LOP3.LUT R98, R98, R116, R117, 0xfe, !PT ;  /* 0x0000007462627212 */ /* 0x000fe200078efe75 */
[----:B------:R-:W-:Y:S01]  /*26160*/  FADD.FTZ R71, R70, R67 ;  /* 0x0000004346477221 */ /* 0x000fe20000010000 */
[----:B------:R-:W-:Y:S02]  /*26170*/  SEL R116, RZ, 0x1, !P2 ;  /* 0x00000001ff747807 */ /* 0x000fe40005000000 */
[----:B------:R-:W-:Y:S01]  /*26180*/  SEL R117, RZ, 0x1, !P1 ;  /* 0x00000001ff757807 */ /* 0x000fe20004800000 */
[----:B------:R-:W-:Y:S01]  /*26190*/  FADD.FTZ R70, R71, R66 ;  /* 0x0000004247467221 */ /* 0x000fe20000010000 */
[----:B------:R-:W-:Y:S02]  /*261a0*/  LOP3.LUT R69, R119, R116, RZ, 0xfc, !PT ;  /* 0x0000007477457212 */ /* 0x000fe400078efcff */
[----:B------:R-:W-:Y:S01]  /*261b0*/  LOP3.LUT R68, R98, R117, RZ, 0xfc, !PT ;  /* 0x0000007562447212 */ /* 0x000fe200078efcff */
[----:B------:R-:W-:-:S04]  /*261c0*/  FADD.FTZ R71, R70, R73 ;  /* 0x0000004946477221 */ /* 0x000fc80000010000 */
[----:B------:R-:W-:Y:S01]  /*261d0*/  FADD.FTZ R70, R71, R72 ;  /* 0x0000004847467221 */ /* 0x000fe20000010000 */
[----:B------:R0:W-:Y:S03]  /*261e0*/  STG.E.64 desc[UR8][R124.64], R68 ;  /* 0x000000447c007986 */ /* 0x0001e6000c101b08 */
[----:B------:R-:W-:-:S04]  /*261f0*/  FADD.FTZ R71, R70, R75 ;  /* 0x0000004b46477221 */ /* 0x000fc80000010000 */
[----:B------:R-:W-:-:S04]  /*26200*/  FADD.FTZ R70, R71, R74 ;  /* 0x0000004a47467221 */ /* 0x000fc80000010000 */
[----:B------:R-:W-:-:S04]  /*26210*/  FADD.FTZ R70, R70, R77 ;  /* 0x0000004d46467221 */ /* 0x000fc80000010000 */
[----:B------:R-:W-:-:S04]  /*26220*/  FADD.FTZ R70, R70, R79 ;  /* 0x0000004f46467221 */ /* 0x000fc80000010000 */
[----:B------:R-:W-:-:S04]  /*26230*/  FADD.FTZ R71, R70, R81 ;  /* 0x0000005146477221 */ /* 0x000fc80000010000 */
[----:B0-----:R-:W-:-:S04]  /*26240*/  FADD.FTZ R68, R71, R80 ;  /* 0x0000005047447221 */ /* 0x001fc80000010000 */
        /* <DEDUP_REMOVED lines=29> */
[----:B------:R-:W-:Y:S06]  /*26420*/  @!P0 BRA `(.L_x_4389) ;  /* 0x0000000000508947 */ /* 0x000fec0003800000 */
[----:B------:R-:W-:Y:S02]  /*26430*/  SHF.L.U32 R69, R14, 0x10, RZ ;  /* 0x000000100e457819 */ /* 0x000fe400000006ff */
        /* <DEDUP_REMOVED lines=19> */
.L_x_4389:
[----:B0-----:R-:W0:Y:S01]  /*26570*/  SHFL.BFLY PT, R69, R98, 0x1, 0x1f ;  /* 0x0c201f0062457f89 */ /* 0x001e2200000e0000 */
        /* <DEDUP_REMOVED lines=15> */
[----:B------:R-:W-:Y:S02]  /*26670*/  FFMA.FTZ R69, R98, R98, R69 ;  /* 0x0000006262457223 */ /* 0x000fe40000010045 */
[----:B------:R-:W0:Y:S02]  /*26680*/  S2R R98, SR_TID.X ;  /* 0x0000000000627919 */ /* 0x000e240000002100 */
        /* <DEDUP_REMOVED lines=94> */
.L_x_4391:
[----:B------:R-:W-:Y:S05]  /*26c70*/  BSYNC.RECONVERGENT B0 ;  /* 0x0000000000007941 */ /* 0x000fea0003800200 */
.L_x_4390:
        /* <DEDUP_REMOVED lines=14> */
.L_x_4393:
[----:B------:R-:W-:Y:S05]  /*26d60*/  BSYNC.RECONVERGENT B0 ;  /* 0x0000000000007941 */ /* 0x000fea0003800200 */
.L_x_4392:
[----:B------:R-:W1:Y:S01]  /*26d70*/  SHFL.DOWN PT, R119, R116, 0x2, 0x1f ;  /* 0x08401f0074777f89 */ /* 0x000e6200000e0000 */
[-C--:B------:R-:W-:Y:S01]  /*26d80*/  I2FP.F32.U32 R121, R116.reuse ;  /* 0x0000007400797245 */ /* 0x080fe20000201000 */
[----:B------:R-:W2:Y:S01]  /*26d90*/  LDC.64 R124, c[0x0][0x428] ;  /* 0x00010a00ff7c7b82 */ /* 0x000ea20000000a00 */
[----:B------:R-:W-:Y:S01]  /*26da0*/  ISETP.NE.AND P2, PT, R98, RZ, PT ;  /* 0x000000ff6200720c */ /* 0x000fe20003f45270 */
[----:B0-----:R-:W0:Y:S01]  /*26db0*/  SHFL.DOWN PT, R120, R68, 0x2, 0x1f ;  /* 0x08401f0044787f89 */ /* 0x001e2200000e0000 */
[----:B------:R-:W-:Y:S01]  /*26dc0*/  ISETP.NE.AND P1, PT, RZ, UR20, PT ;  /* 0x00000014ff007c0c */ /* 0x000fe2000bf25270 */
[----:B------:R-:W-:Y:S01]  /*26dd0*/  HADD2.F32 R123, -RZ, R36.H0_H0 ;  /* 0x20000024ff7b7230 */ /* 0x000fe20000004100 */
[----:B------:R-:W-:Y:S01]  /*26de0*/  UPLOP3.LUT UP1, UPT, UPT, UPT, UP1, 0x40, 0x4 ;  /* 0x000000000004789c */ /* 0x000fe20003f2e810 */
[----:B------:R-:W3:Y:S01]  /*26df0*/  SHFL.DOWN PT, R118, R69, 0x2, 0x1f ;  /* 0x08401f0045767f89 */ /* 0x000ee200000e0000 */
[----:B-1----:R-:W-:Y:S02]  /*26e00*/  IADD3 R71, PT, PT, R119, R116, RZ ;  /* 0x0000007477477210 */ /* 0x002fe40007ffe0ff */
[----:B------:R-:W-:-:S02]  /*26e10*/  I2FP.F32.S32 R119, R119 ;  /* 0x0000007700777245 */ /* 0x000fc40000201400 */
[----:B------:R-:W-:Y:S01]  /*26e20*/  I2FP.F32.S32 R70, R71 ;  /* 0x0000004700467245 */ /* 0x000fe20000201400 */
[----:B------:R-:W1:Y:S02]  /*26e30*/  SHFL.DOWN PT, R116, R71, 0x1, 0x1f ;  /* 0x08201f0047747f89 */ /* 0x000e6400000e0000 */
[C---:B0-----:R-:W-:Y:S01]  /*26e40*/  FMUL.FTZ R122, R120.reuse, R119 ;  /* 0x00000077787a7220 */ /* 0x041fe20000410000 */
[----:B------:R-:W0:Y:S01]  /*26e50*/  MUFU.RCP R117, R70 ;  /* 0x0000004600757308 */ /* 0x000e220000001000 */
[----:B------:R-:W-:Y:S01]  /*26e60*/  FADD.FTZ R120, -R120, R68 ;  /* 0x0000004478787221 */ /* 0x000fe20000010100 */
[----:B---3--:R-:W-:Y:S01]  /*26e70*/  FADD.FTZ R118, R118, R69 ;  /* 0x0000004576767221 */ /* 0x008fe20000010000 */
[----:B------:R-:W-:Y:S02]  /*26e80*/  FFMA.FTZ R122, R121, R68, R122 ;  /* 0x00000044797a7223 */ /* 0x000fe4000001007a */
[----:B------:R-:W-:-:S04]  /*26e90*/  FMUL.FTZ R120, R120, R120 ;  /* 0x0000007878787220 */ /* 0x000fc80000410000 */
[----:B------:R-:W-:-:S04]  /*26ea0*/  FMUL.FTZ R120, R120, R121 ;  /* 0x0000007978787220 */ /* 0x000fc80000410000 */
[----:B------:R-:W-:Y:S01]  /*26eb0*/  FMUL.FTZ R120, R120, R119 ;  /* 0x0000007778787220 */ /* 0x000fe20000410000 */
[----:B0-----:R-:W-:-:S03]  /*26ec0*/  FMUL.FTZ R121, R117, R122 ;  /* 0x0000007a75797220 */ /* 0x001fc60000410000 */
[----:B------:R-:W-:Y:S01]  /*26ed0*/  FFMA.FTZ R117, R117, R120, R118 ;  /* 0x0000007875757223 */ /* 0x000fe20000010076 */
[----:B------:R-:W-:Y:S02]  /*26ee0*/  HADD2.F32 R120, -RZ, R36.H1_H1 ;  /* 0x30000024ff787230 */ /* 0x000fe40000004100 */
[----:B-1----:R-:W-:Y:S01]  /*26ef0*/  IMAD.IADD R69, R71, 0x1, R116 ;  /* 0x0000000147457824 */ /* 0x002fe200078e0274 */
[----:B------:R-:W0:Y:S01]  /*26f00*/  SHFL.DOWN PT, R68, R121, 0x1, 0x1f ;  /* 0x08201f0079447f89 */ /* 0x000e2200000e0000 */
[----:B------:R-:W-:-:S03]  /*26f10*/  I2FP.F32.S32 R116, R116 ;  /* 0x0000007400747245 */ /* 0x000fc60000201400 */
[----:B------:R-:W1:Y:S01]  /*26f20*/  SHFL.DOWN PT, R118, R117, 0x1, 0x1f ;  /* 0x08201f0075767f89 */ /* 0x000e6200000e0000 */
[----:B------:R-:W-:-:S06]  /*26f30*/  I2FP.F32.S32 R69, R69 ;  /* 0x0000004500457245 */ /* 0x000fcc0000201400 */
[----:B------:R-:W3:Y:S01]  /*26f40*/  MUFU.RCP R69, R69 ;  /* 0x0000004500457308 */ /* 0x000ee20000001000 */
[----:B0-----:R-:W-:Y:S01]  /*26f50*/  FADD.FTZ R71, R121, -R68 ;  /* 0x8000004479477221 */ /* 0x001fe20000010000 */
[----:B------:R-:W-:-:S03]  /*26f60*/  FMUL.FTZ R119, R68, R116 ;  /* 0x0000007444777220 */ /* 0x000fc60000410000 */
[----:B------:R-:W-:Y:S01]  /*26f70*/  FMUL.FTZ R71, R71, R71 ;  /* 0x0000004747477220 */ /* 0x000fe20000410000 */
[----:B-1----:R-:W-:-:S03]  /*26f80*/  FADD.FTZ R118, R117, R118 ;  /* 0x0000007675767221 */ /* 0x002fc60000010000 */
[C---:B------:R-:W-:Y:S01]  /*26f90*/  FMUL.FTZ R71, R70.reuse, R71 ;  /* 0x0000004746477220 */ /* 0x040fe20000410000 */
[----:B------:R-:W-:Y:S01]  /*26fa0*/  FFMA.FTZ R70, R70, R121, R119 ;  /* 0x0000007946467223 */ /* 0x000fe20000010077 */
[----:B------:R-:W-:Y:S01]  /*26fb0*/  MOV R121, UR18 ;  /* 0x0000001200797c02 */ /* 0x000fe20008000f00 */
[----:B------:R-:W-:Y:S01]  /*26fc0*/  UIADD3 UR18, UPT, UPT, UR18, UR14, URZ ;  /* 0x0000000e12127290 */ /* 0x000fe2000fffe0ff */
[----:B------:R-:W-:Y:S01]  /*26fd0*/  FMUL.FTZ R71, R71, R116 ;  /* 0x0000007447477220 */ /* 0x000fe20000410000 */
[C---:B---3--:R-:W-:Y:S01]  /*26fe0*/  FMUL.FTZ R70, R69.reuse, R70 ;  /* 0x0000004645467220 */ /* 0x048fe20000410000 */
[----:B------:R-:W0:Y:S01]  /*26ff0*/  LDC R116, c[0x0][0x448] ;  /* 0x00011200ff747b82 */ /* 0x000e220000000800 */
[----:B------:R-:W-:Y:S01]  /*27000*/  UISETP.GE.AND UP0, UPT, UR18, UR15, UPT ;  /* 0x0000000f1200728c */ /* 0x000fe2000bf06270 */
[----:B------:R-:W-:Y:S02]  /*27010*/  FFMA.FTZ R118, R69, R71, R118 ;  /* 0x0000004745767223 */ /* 0x000fe40000010076 */
[----:B------:R-:W1:Y:S04]  /*27020*/  SHFL.IDX PT, R71, R70, RZ, 0x1f ;  /* 0x00001fff46477589 */ /* 0x000e6800000e0000 */
[----:B------:R3:W0:Y:S01]  /*27030*/  SHFL.IDX PT, R119, R118, RZ, 0x1f ;  /* 0x00001fff76777589 */ /* 0x00062200000e0000 */
[----:B------:R-:W4:Y:S01]  /*27040*/  @!P2 LDC.64 R68, c[0x0][0x3c0] ;  /* 0x0000f000ff44ab82 */ /* 0x000f220000000a00 */
[----:B---3--:R-:W-:-:S02]  /*27050*/  HADD2.F32 R118, -RZ, R16.H1_H1 ;  /* 0x30000010ff767230 */ /* 0x008fc40000004100 */
[----:B-1----:R-:W-:Y:S01]  /*27060*/  FMUL.FTZ R117, R71, R71 ;  /* 0x0000004747757220 */ /* 0x002fe20000410000 */
[----:B0-----:R-:W-:-:S04]  /*27070*/  FFMA.FTZ R116, R119, UR21, R116 ;  /* 0x0000001577747c23 */ /* 0x001fc80008010074 */
[----:B------:R-:W-:Y:S01]  /*27080*/  FSEL R117, R117, RZ, P1 ;  /* 0x000000ff75757208 */ /* 0x000fe20000800000 */
[----:B----4-:R-:W-:-:S04]  /*27090*/  @!P2 IMAD.WIDE R68, R121, 0x4, R68 ;  /* 0x000000047944a825 */ /* 0x010fc800078e0244 */
[----:B------:R-:W-:Y:S01]  /*270a0*/  FADD.FTZ R119, R116, R117 ;  /* 0x0000007574777221 */ /* 0x000fe20000010000 */
[----:B------:R0:W-:Y:S01]  /*270b0*/  @!P2 STG.E desc[UR8][R68.64], R71 ;  /* 0x000000474400a986 */ /* 0x0001e2000c101908 */
[----:B------:R-:W1:Y:S02]  /*270c0*/  @!P2 LDC.64 R116, c[0x0][0x3c8] ;  /* 0x0000f200ff74ab82 */ /* 0x000e640000000a00 */
[----:B------:R-:W3:Y:S01]  /*270d0*/  MUFU.RSQ R70, R119 ;  /* 0x0000007700467308 */ /* 0x000ee20000001400 */
[----:B0-----:R-:W-:-:S05]  /*270e0*/  FSEL R68, R71, RZ, !P1 ;  /* 0x000000ff47447208 */ /* 0x001fca0004800000 */
[C---:B------:R-:W-:Y:S01]  /*270f0*/  FADD.FTZ R71, -R68.reuse, R66 ;  /* 0x0000004244477221 */ /* 0x040fe20000010100 */
[C---:B------:R-:W-:Y:S01]  /*27100*/  FADD.FTZ R67, -R68.reuse, R67 ;  /* 0x0000004344437221 */ /* 0x040fe20000010100 */
[----:B------:R-:W-:Y:S02]  /*27110*/  HADD2.F32 R66, -RZ, R17.H0_H0 ;  /* 0x20000011ff427230 */ /* 0x000fe40000004100 */
[----:B------:R-:W-:Y:S01]  /*27120*/  FADD.FTZ R73, -R68, R73 ;  /* 0x0000004944497221 */ /* 0x000fe20000010100 */
[C---:B---3--:R-:W-:Y:S01]  /*27130*/  FMUL.FTZ R71, R70.reuse, R71 ;  /* 0x0000004746477220 */ /* 0x048fe20000410000 */
[----:B------:R-:W-:Y:S01]  /*27140*/  FMUL.FTZ R67, R70, R67 ;  /* 0x0000004346437220 */ /* 0x000fe20000410000 */
[----:B------:R-:W-:Y:S01]  /*27150*/  FADD.FTZ R75, -R68, R75 ;  /* 0x0000004b444b7221 */ /* 0x000fe20000010100 */
[----:B------:R-:W-:Y:S01]  /*27160*/  FMUL.FTZ R73, R70, R73 ;  /* 0x0000004946497220 */ /* 0x000fe20000410000 */
[----:B-1----:R-:W-:-:S04]  /*27170*/  @!P2 IMAD.WIDE R116, R121, 0x4, R116 ;  /* 0x000000047974a825 */ /* 0x002fc800078e0274 */
[----:B------:R-:W-:Y:S01]  /*27180*/  FFMA.FTZ R69, R67, R118, R120 ;  /* 0x0000007643457223 */ /* 0x000fe20000010078 */
[----:B------:R-:W-:Y:S01]  /*27190*/  FADD.FTZ R67, -R68, R72 ;  /* 0x0000004844437221 */ /* 0x000fe20000010100 */
[----:B------:R-:W-:Y:S01]  /*271a0*/  FMUL.FTZ R75, R70, R75 ;  /* 0x0000004b464b7220 */ /* 0x000fe20000410000 */
[----:B------:R-:W-:Y:S01]  /*271b0*/  HADD2.F32 R118, -RZ, R38.H1_H1 ;  /* 0x30000026ff767230 */ /* 0x000fe20000004100 */
[----:B------:R0:W-:Y:S01]  /*271c0*/  @!P2 STG.E desc[UR8][R116.64], R70 ;  /* 0x000000467400a986 */ /* 0x0001e2000c101908 */
[C---:B------:R-:W-:Y:S01]  /*271d0*/  FADD.FTZ R77, -R68.reuse, R77 ;  /* 0x0000004d444d7221 */ /* 0x040fe20000010100 */
[C---:B------:R-:W-:Y:S01]  /*271e0*/  FADD.FTZ R79, -R68.reuse, R79 ;  /* 0x0000004f444f7221 */ /* 0x040fe20000010100 */
[C---:B------:R-:W-:Y:S01]  /*271f0*/  FADD.FTZ R81, -R68.reuse, R81 ;  /* 0x0000005144517221 */ /* 0x040fe20000010100 */
[----:B------:R-:W-:Y:S01]  /*27200*/  FADD.FTZ R83, -R68, R83 ;  /* 0x0000005344537221 */ /* 0x000fe20000010100 */
[----:B------:R-:W-:Y:S01]  /*27210*/  FMUL.FTZ R77, R70, R77 ;  /* 0x0000004d464d7220 */ /* 0x000fe20000410000 */
[C---:B------:R-:W-:Y:S01]  /*27220*/  FADD.FTZ R85, -R68.reuse, R85 ;  /* 0x0000005544557221 */ /* 0x040fe20000010100 */
[C---:B------:R-:W-:Y:S01]  /*27230*/  FADD.FTZ R119, -R68.reuse, R92 ;  /* 0x0000005c44777221 */ /* 0x040fe20000010100 */
[C---:B------:R-:W-:Y:S01]  /*27240*/  FADD.FTZ R91, -R68.reuse, R91 ;  /* 0x0000005b445b7221 */ /* 0x040fe20000010100 */
[----:B------:R-:W-:Y:S01]  /*27250*/  FADD.FTZ R93, -R68, R93 ;  /* 0x0000005d445d7221 */ /* 0x000fe20000010100 */
[----:B------:R-:W-:Y:S01]  /*27260*/  FMUL.FTZ R85, R70, R85 ;  /* 0x0000005546557220 */ /* 0x000fe20000410000 */
[----:B------:R-:W-:Y:S01]  /*27270*/  FADD.FTZ R95, -R68, R95 ;  /* 0x0000005f445f7221 */ /* 0x000fe20000010100 */
[----:B0-----:R-:W-:-:S02]  /*27280*/  HADD2.F32 R116, -RZ, R37.H0_H0 ;  /* 0x20000025ff747230 */ /* 0x001fc40000004100 */
[C---:B------:R-:W-:Y:S01]  /*27290*/  FADD.FTZ R99, -R68.reuse, R99 ;  /* 0x0000006344637221 */ /* 0x040fe20000010100 */
[----:B------:R-:W-:Y:S01]  /*272a0*/  FADD.FTZ R101, -R68, R101 ;  /* 0x0000006544657221 */ /* 0x000fe20000010100 */
[----:B------:R-:W-:Y:S01]  /*272b0*/  FMUL.FTZ R95, R70, R95 ;  /* 0x0000005f465f7220 */ /* 0x000fe20000410000 */
[C---:B------:R-:W-:Y:S01]  /*272c0*/  FADD.FTZ R103, -R68.reuse, R103 ;  /* 0x0000006744677221 */ /* 0x040fe20000010100 */
[----:B------:R-:W-:Y:S01]  /*272d0*/  FFMA.FTZ R71, R71, R66, R116 ;  /* 0x0000004247477223 */ /* 0x000fe20000010074 */
[----:B------:R-:W-:Y:S02]  /*272e0*/  HADD2.F32 R66, -RZ, R17.H1_H1 ;  /* 0x30000011ff427230 */ /* 0x000fe40000004100 */
[C---:B------:R-:W-:Y:S01]  /*272f0*/  FADD.FTZ R105, -R68.reuse, R105 ;  /* 0x0000006944697221 */ /* 0x040fe20000010100 */
[----:B------:R-:W-:Y:S02]  /*27300*/  HADD2.F32 R116, -RZ, R37.H1_H1 ;  /* 0x30000025ff747230 */ /* 0x000fe40000004100 */
[C---:B------:R-:W-:Y:S01]  /*27310*/  FADD.FTZ R107, -R68.reuse, R107 ;  /* 0x0000006b446b7221 */ /* 0x040fe20000010100 */
[C---:B------:R-:W-:Y:S01]  /*27320*/  FADD.FTZ R111, -R68.reuse, R111 ;  /* 0x0000006f446f7221 */ /* 0x040fe20000010100 */
[C---:B------:R-:W-:Y:S01]  /*27330*/  FADD.FTZ R113, -R68.reuse, R113 ;  /* 0x0000007144717221 */ /* 0x040fe20000010100 */
[----:B------:R-:W-:Y:S01]  /*27340*/  FADD.FTZ R115, -R68, R115 ;  /* 0x0000007344737221 */ /* 0x000fe20000010100 */
[----:B------:R-:W-:Y:S01]  /*27350*/  FFMA.FTZ R72, R73, R66, R116 ;  /* 0x0000004249487223 */ /* 0x000fe20000010074 */
[----:B------:R-:W-:Y:S01]  /*27360*/  FMUL.FTZ R66, R70, R67 ;  /* 0x0000004346427220 */ /* 0x000fe20000410000 */
[----:B------:R-:W-:-:S02]  /*27370*/  HADD2.F32 R67, -RZ, R18.H0_H0 ;  /* 0x20000012ff437230 */ /* 0x000fc40000004100 */
[----:B------:R-:W-:Y:S01]  /*27380*/  FMUL.FTZ R107, R70, R107 ;  /* 0x0000006b466b7220 */ /* 0x000fe20000410000 */
[----:B------:R-:W-:Y:S02]  /*27390*/  HADD2.F32 R73, -RZ, R38.H0_H0 ;  /* 0x20000026ff497230 */ /* 0x000fe40000004100 */
[----:B------:R-:W-:Y:S01]  /*273a0*/  FADD.FTZ R121, -R68, R64 ;  /* 0x0000004044797221 */ /* 0x000fe20000010100 */
[----:B------:R-:W-:Y:S02]  /*273b0*/  HADD2.F32 R116, -RZ, R18.H1_H1 ;  /* 0x30000012ff747230 */ /* 0x000fe40000004100 */
[----:B------:R-:W-:Y:S01]  /*273c0*/  FFMA.FTZ R66, R66, R67, R73 ;  /* 0x0000004342427223 */ /* 0x000fe20000010049 */
[----:B------:R-:W-:Y:S02]  /*273d0*/  FADD.FTZ R67, -R68, R74 ;  /* 0x0000004a44437221 */ /* 0x000fe40000010100 */
[----:B------:R-:W-:Y:S01]  /*273e0*/  FFMA.FTZ R75, R75, R116, R118 ;  /* 0x000000744b4b7223 */ /* 0x000fe20000010076 */
[----:B------:R-:W-:-:S02]  /*273f0*/  HADD2.F32 R74, -RZ, R19.H0_H0 ;  /* 0x20000013ff4a7230 */ /* 0x000fc40000004100 */
[C---:B------:R-:W-:Y:S01]  /*27400*/  FMUL.FTZ R73, R70.reuse, R79 ;  /* 0x0000004f46497220 */ /* 0x040fe20000410000 */
[----:B------:R-:W-:Y:S02]  /*27410*/  HADD2.F32 R116, -RZ, R39.H0_H0 ;  /* 0x20000027ff747230 */ /* 0x000fe40000004100 */
[C---:B------:R-:W-:Y:S01]  /*27420*/  FMUL.FTZ R67, R70.reuse, R67 ;  /* 0x0000004346437220 */ /* 0x040fe20000410000 */
[--C-:B------:R-:W-:Y:S02]  /*27430*/  HADD2.F32 R118, -RZ, R40.reuse.H0_H0 ;  /* 0x20000028ff767230 */ /* 0x100fe40000004100 */
[----:B------:R-:W-:Y:S01]  /*27440*/  FMUL.FTZ R64, R70, R121 ;  /* 0x0000007946407220 */ /* 0x000fe20000410000 */
[----:B------:R-:W-:Y:S02]  /*27450*/  HADD2.F32 R79, -RZ, R40.H1_H1 ;  /* 0x30000028ff4f7230 */ /* 0x000fe40000004100 */
[----:B------:R-:W-:Y:S01]  /*27460*/  FFMA.FTZ R67, R67, R74, R116 ;  /* 0x0000004a43437223 */ /* 0x000fe20000010074 */
[----:B------:R-:W-:Y:S01]  /*27470*/  HADD2.F32 R116, -RZ, R19.H1_H1 ;  /* 0x30000013ff747230 */ /* 0x000fe20000004100 */
[----:B------:R-:W-:Y:S01]  /*27480*/  F2FP.F16.F32.PACK_AB R66, R75, R66 ;  /* 0x000000424b42723e */ /* 0x000fe200000000ff */
[----:B------:R-:W-:-:S02]  /*27490*/  HADD2.F32 R74, -RZ, R39.H1_H1 ;  /* 0x30000027ff4a7230 */ /* 0x000fc40000004100 */
[----:B------:R-:W-:-:S03]  /*274a0*/  HADD2.F32 R121, -RZ, R16.H0_H0 ;  /* 0x20000010ff797230 */ /* 0x000fc60000004100 */
[----:B------:R-:W-:Y:S01]  /*274b0*/  FFMA.FTZ R116, R77, R116, R74 ;  /* 0x000000744d747223 */ /* 0x000fe2000001004a */
[--C-:B------:R-:W-:Y:S02]  /*274c0*/  HADD2.F32 R74, -RZ, R20.reuse.H0_H0 ;  /* 0x20000014ff4a7230 */ /* 0x100fe40000004100 */
[----:B------:R-:W-:Y:S01]  /*274d0*/  FFMA.FTZ R64, R64, R121, R123 ;  /* 0x0000007940407223 */ /* 0x000fe2000001007b */
[----:B------:R-:W-:Y:S01]  /*274e0*/  HADD2.F32 R77, -RZ, R20.H1_H1 ;  /* 0x30000014ff4d7230 */ /* 0x000fe20000004100 */
[----:B------:R-:W-:Y:S01]  /*274f0*/  F2FP.F16.F32.PACK_AB R67, R116, R67 ;  /* 0x000000437443723e */ /* 0x000fe200000000ff */
[----:B------:R-:W-:Y:S01]  /*27500*/  FFMA.FTZ R73, R73, R74, R118 ;  /* 0x0000004a49497223 */ /* 0x000fe20000010076 */
[----:B------:R-:W-:Y:S01]  /*27510*/  FMUL.FTZ R74, R70, R81 ;  /* 0x00000051464a7220 */ /* 0x000fe20000410000 */
[----:B------:R-:W-:Y:S01]  /*27520*/  FADD.FTZ R81, -R68, R80 ;  /* 0x0000005044517221 */ /* 0x000fe20000010100 */
[----:B------:R-:W-:Y:S01]  /*27530*/  HADD2.F32 R80, -RZ, R21.H0_H0 ;  /* 0x20000015ff507230 */ /* 0x000fe20000004100 */
[----:B------:R-:W-:Y:S01]  /*27540*/  F2FP.F16.F32.PACK_AB R64, R69, R64 ;  /* 0x000000404540723e */ /* 0x000fe200000000ff */
[----:B------:R-:W-:Y:S01]  /*27550*/  FFMA.FTZ R74, R74, R77, R79 ;  /* 0x0000004d4a4a7223 */ /* 0x000fe2000001004f */
[----:B------:R-:W-:-:S02]  /*27560*/  HADD2.F32 R118, -RZ, R41.H0_H0 ;  /* 0x20000029ff767230 */ /* 0x000fc40000004100 */
[C---:B------:R-:W-:Y:S01]  /*27570*/  FMUL.FTZ R77, R70.reuse, R81 ;  /* 0x00000051464d7220 */ /* 0x040fe20000410000 */
[----:B------:R-:W-:Y:S01]  /*27580*/  FMUL.FTZ R79, R70, R83 ;  /* 0x00000053464f7220 */ /* 0x000fe20000410000 */
[----:B------:R-:W-:Y:S01]  /*27590*/  FADD.FTZ R81, -R68, R82 ;  /* 0x0000005244517221 */ /* 0x000fe20000010100 */
[----:B------:R-:W-:Y:S02]  /*275a0*/  HADD2.F32 R82, -RZ, R22.H0_H0 ;  /* 0x20000016ff527230 */ /* 0x000fe40000004100 */
[----:B------:R-:W-:Y:S01]  /*275b0*/  FFMA.FTZ R77, R77, R80, R118 ;  /* 0x000000504d4d7223 */ /* 0x000fe20000010076 */
[----:B------:R-:W-:Y:S02]  /*275c0*/  HADD2.F32 R80, -RZ, R21.H1_H1 ;  /* 0x30000015ff507230 */ /* 0x000fe40000004100 */
[----:B------:R-:W-:Y:S01]  /*275d0*/  FMUL.FTZ R81, R70, R81 ;  /* 0x0000005146517220 */ /* 0x000fe20000410000 */
[----:B------:R-:W-:Y:S02]  /*275e0*/  HADD2.F32 R118, -RZ, R41.H1_H1 ;  /* 0x30000029ff767230 */ /* 0x000fe40000004100 */
[----:B------:R-:W-:Y:S01]  /*275f0*/  FADD.FTZ R83, -R68, R86 ;  /* 0x0000005644537221 */ /* 0x000fe20000010100 */
[----:B------:R-:W-:-:S02]  /*27600*/  HADD2.F32 R86, -RZ, R42.H1_H1 ;  /* 0x3000002aff567230 */ /* 0x000fc40000004100 */
[----:B--2---:R-:W-:-:S04]  /*27610*/  IMAD.WIDE.U32 R120, R89, 0x10, R124 ;  /* 0x0000001059787825 */ /* 0x004fc800078e007c */
[----:B------:R-:W-:Y:S01]  /*27620*/  FFMA.FTZ R79, R79, R80, R118 ;  /* 0x000000504f4f7223 */ /* 0x000fe20000010076 */
[----:B------:R-:W-:Y:S01]  /*27630*/  FMUL.FTZ R83, R70, R83 ;  /* 0x0000005346537220 */ /* 0x000fe20000410000 */
[----:B------:R-:W-:Y:S02]  /*27640*/  HADD2.F32 R80, -RZ, R42.H0_H0 ;  /* 0x2000002aff507230 */ /* 0x000fe40000004100 */
[----:B------:R-:W-:Y:S01]  /*27650*/  HADD2.F32 R118, -RZ, R23.H1_H1 ;  /* 0x30000017ff767230 */ /* 0x000fe20000004100 */
[----:B------:R-:W-:Y:S01]  /*27660*/  F2FP.F16.F32.PACK_AB R69, R79, R77 ;  /* 0x0000004d4f45723e */ /* 0x000fe200000000ff */
[----:B------:R-:W-:-:S04]  /*27670*/  IMAD.WIDE.U32 R122, R100, 0x10, R124 ;  /* 0x00000010647a7825 */ /* 0x000fc800078e007c */
[----:B------:R-:W-:Y:S01]  /*27680*/  FFMA.FTZ R82, R81, R82, R80 ;  /* 0x0000005251527223 */ /* 0x000fe20000010050 */
[----:B------:R-:W-:Y:S01]  /*27690*/  FADD.FTZ R81, -R68, R88 ;  /* 0x0000005844517221 */ /* 0x000fe20000010100 */
[----:B------:R-:W-:-:S03]  /*276a0*/  HADD2.F32 R80, -RZ, R22.H1_H1 ;  /* 0x30000016ff507230 */ /* 0x000fc60000004100 */
[----:B------:R-:W-:Y:S01]  /*276b0*/  FMUL.FTZ R81, R70, R81 ;  /* 0x0000005146517220 */ /* 0x000fe20000410000 */
[----:B------:R-:W-:Y:S02]  /*276c0*/  HADD2.F32 R88, -RZ, R44.H1_H1 ;  /* 0x3000002cff587230 */ /* 0x000fe40000004100 */
[----:B------:R-:W-:Y:S01]  /*276d0*/  FFMA.FTZ R83, R83, R80, R86 ;  /* 0x0000005053537223 */ /* 0x000fe20000010056 */
[----:B------:R-:W-:Y:S02]  /*276e0*/  HADD2.F32 R80, -RZ, R23.H0_H0 ;  /* 0x20000017ff507230 */ /* 0x000fe40000004100 */
[----:B------:R-:W-:-:S05]  /*276f0*/  HADD2.F32 R86, -RZ, R43.H0_H0 ;  /* 0x2000002bff567230 */ /* 0x000fca0000004100 */
[----:B------:R-:W-:Y:S01]  /*27700*/  FFMA.FTZ R117, R85, R80, R86 ;  /* 0x0000005055757223 */ /* 0x000fe20000010056 */
[----:B------:R-:W-:Y:S02]  /*27710*/  HADD2.F32 R80, -RZ, R43.H1_H1 ;  /* 0x3000002bff507230 */ /* 0x000fe40000004100 */
[----:B------:R-:W-:Y:S01]  /*27720*/  FADD.FTZ R85, -R68, R90 ;  /* 0x0000005a44557221 */ /* 0x000fe20000010100 */
[----:B------:R-:W-:Y:S02]  /*27730*/  HADD2.F32 R86, -RZ, R24.H1_H1 ;  /* 0x30000018ff567230 */ /* 0x000fe40000004100 */
[----:B------:R-:W-:Y:S02]  /*27740*/  HADD2.F32 R90, -RZ, R46.H0_H0 ;  /* 0x2000002eff5a7230 */ /* 0x000fe40000004100 */
[----:B------:R-:W-:Y:S01]  /*27750*/  FFMA.FTZ R118, R81, R118, R80 ;  /* 0x0000007651767223 */ /* 0x000fe20000010050 */
[----:B------:R-:W-:Y:S01]  /*27760*/  FMUL.FTZ R80, R70, R85 ;  /* 0x0000005546507220 */ /* 0x000fe20000410000 */
[----:B------:R-:W-:-:S02]  /*27770*/  HADD2.F32 R81, -RZ, R24.H0_H0 ;  /* 0x20000018ff517230 */ /* 0x000fc40000004100 */
[----:B------:R-:W-:-:S05]  /*27780*/  HADD2.F32 R85, -RZ, R44.H0_H0 ;  /* 0x2000002cff557230 */ /* 0x000fca0000004100 */
[----:B------:R-:W-:Y:S01]  /*27790*/  FFMA.FTZ R80, R80, R81, R85 ;  /* 0x0000005150507223 */ /* 0x000fe20000010055 */
[C---:B------:R-:W-:Y:S01]  /*277a0*/  FMUL.FTZ R81, R70.reuse, R119 ;  /* 0x0000007746517220 */ /* 0x040fe20000410000 */
[----:B------:R-:W-:Y:S01]  /*277b0*/  FMUL.FTZ R85, R70, R91 ;  /* 0x0000005b46557220 */ /* 0x000fe20000410000 */
[----:B------:R-:W-:Y:S01]  /*277c0*/  FADD.FTZ R91, -R68, R94 ;  /* 0x0000005e445b7221 */ /* 0x000fe20000010100 */
[----:B------:R-:W-:Y:S02]  /*277d0*/  HADD2.F32 R119, -RZ, R45.H1_H1 ;  /* 0x3000002dff777230 */ /* 0x000fe40000004100 */
[----:B------:R-:W-:Y:S01]  /*277e0*/  FFMA.FTZ R81, R81, R86, R88 ;  /* 0x0000005651517223 */ /* 0x000fe20000010058 */
[----:B------:R-:W-:Y:S02]  /*277f0*/  HADD2.F32 R86, -RZ, R25.H0_H0 ;  /* 0x20000019ff567230 */ /* 0x000fe40000004100 */
[----:B------:R-:W-:Y:S02]  /*27800*/  HADD2.F32 R88, -RZ, R45.H0_H0 ;  /* 0x2000002dff587230 */ /* 0x000fe40000004100 */
[----:B------:R-:W-:-:S03]  /*27810*/  HADD2.F32 R94, -RZ, R29.H0_H0 ;  /* 0x2000001dff5e7230 */ /* 0x000fc60000004100 */
[----:B------:R-:W-:Y:S01]  /*27820*/  FFMA.FTZ R85, R85, R86, R88 ;  /* 0x0000005655557223 */ /* 0x000fe20000010058 */
[----:B------:R-:W-:Y:S01]  /*27830*/  FMUL.FTZ R86, R70, R91 ;  /* 0x0000005b46567220 */ /* 0x000fe20000410000 */
[----:B------:R-:W-:Y:S02]  /*27840*/  HADD2.F32 R91, -RZ, R25.H1_H1 ;  /* 0x30000019ff5b7230 */ /* 0x000fe40000004100 */
[----:B------:R-:W-:-:S03]  /*27850*/  HADD2.F32 R88, -RZ, R26.H0_H0 ;  /* 0x2000001aff587230 */ /* 0x000fc60000004100 */
[----:B------:R-:W-:Y:S01]  /*27860*/  FFMA.FTZ R86, R86, R91, R119 ;  /* 0x0000005b56567223 */ /* 0x000fe20000010077 */
[----:B------:R-:W-:Y:S01]  /*27870*/  FMUL.FTZ R91, R70, R93 ;  /* 0x0000005d465b7220 */ /* 0x000fe20000410000 */
[----:B------:R-:W-:Y:S01]  /*27880*/  FADD.FTZ R93, -R68, R96 ;  /* 0x00000060445d7221 */ /* 0x000fe20000010100 */
[----:B------:R-:W-:Y:S02]  /*27890*/  HADD2.F32 R119, -RZ, R46.H1_H1 ;  /* 0x3000002eff777230 */ /* 0x000fe40000004100 */
[----:B------:R-:W-:Y:S01]  /*278a0*/  FFMA.FTZ R91, R91, R88, R90 ;  /* 0x000000585b5b7223 */ /* 0x000fe2000001005a */
[----:B------:R-:W-:Y:S01]  /*278b0*/  FMUL.FTZ R92, R70, R93 ;  /* 0x0000005d465c7220 */ /* 0x000fe20000410000 */
[----:B------:R-:W-:Y:S02]  /*278c0*/  HADD2.F32 R93, -RZ, R26.H1_H1 ;  /* 0x3000001aff5d7230 */ /* 0x000fe40000004100 */
[----:B------:R-:W-:Y:S02]  /*278d0*/  HADD2.F32 R88, -RZ, R27.H0_H0 ;  /* 0x2000001bff587230 */ /* 0x000fe40000004100 */
[----:B------:R-:W-:-:S02]  /*278e0*/  HADD2.F32 R90, -RZ, R47.H0_H0 ;  /* 0x2000002fff5a7230 */ /* 0x000fc40000004100 */
[----:B------:R-:W-:Y:S01]  /*278f0*/  FFMA.FTZ R92, R92, R93, R119 ;  /* 0x0000005d5c5c7223 */ /* 0x000fe20000010077 */
[----:B------:R-:W-:Y:S01]  /*27900*/  FADD.FTZ R93, -R68, R97 ;  /* 0x00000061445d7221 */ /* 0x000fe20000010100 */
[----:B------:R-:W-:Y:S02]  /*27910*/  HADD2.F32 R96, -RZ, R49.H0_H0 ;  /* 0x20000031ff607230 */ /* 0x000fe40000004100 */
[----:B------:R-:W-:Y:S01]  /*27920*/  FFMA.FTZ R97, R95, R88, R90 ;  /* 0x000000585f617223 */ /* 0x000fe2000001005a */
[----:B------:R-:W-:Y:S02]  /*27930*/  HADD2.F32 R88, -RZ, R27.H1_H1 ;  /* 0x3000001bff587230 */ /* 0x000fe40000004100 */
[----:B------:R-:W-:Y:S01]  /*27940*/  FMUL.FTZ R93, R70, R93 ;  /* 0x0000005d465d7220 */ /* 0x000fe20000410000 */
[----:B------:R-:W-:Y:S02]  /*27950*/  HADD2.F32 R90, -RZ, R47.H1_H1 ;  /* 0x3000002fff5a7230 */ /* 0x000fe40000004100 */
[----:B------:R-:W-:-:S03]  /*27960*/  HADD2.F32 R95, -RZ, R48.H0_H0 ;  /* 0x20000030ff5f7230 */ /* 0x000fc60000004100 */
[----:B------:R-:W-:Y:S01]  /*27970*/  FFMA.FTZ R119, R93, R88, R90 ;  /* 0x000000585d777223 */ /* 0x000fe2000001005a */
[----:B------:R-:W-:Y:S02]  /*27980*/  HADD2.F32 R93, -RZ, R28.H0_H0 ;  /* 0x2000001cff5d7230 */ /* 0x000fe40000004100 */
[----:B------:R-:W-:Y:S01]  /*27990*/  FMUL.FTZ R88, R70, R99 ;  /* 0x0000006346587220 */ /* 0x000fe20000410000 */
[----:B------:R-:W-:Y:S01]  /*279a0*/  FADD.FTZ R99, -R68, R102 ;  /* 0x0000006644637221 */ /* 0x000fe20000010100 */
[----:B------:R-:W-:Y:S01]  /*279b0*/  HADD2.F32 R102, -RZ, R50.H0_H0 ;  /* 0x20000032ff667230 */ /* 0x000fe20000004100 */
[----:B------:R-:W-:Y:S01]  /*279c0*/  F2FP.F16.F32.PACK_AB R75, R119, R97 ;  /* 0x00000061774b723e */ /* 0x000fe200000000ff */
[----:B------:R-:W-:Y:S01]  /*279d0*/  FFMA.FTZ R88, R88, R93, R95 ;  /* 0x0000005d58587223 */ /* 0x000fe2000001005f */
[----:B------:R-:W-:Y:S02]  /*279e0*/  HADD2.F32 R93, -RZ, R28.H1_H1 ;  /* 0x3000001cff5d7230 */ /* 0x000fe40000004100 */
[----:B------:R-:W-:Y:S01]  /*279f0*/  FMUL.FTZ R90, R70, R99 ;  /* 0x00000063465a7220 */ /* 0x000fe20000410000 */
[----:B------:R-:W-:-:S02]  /*27a00*/  HADD2.F32 R95, -RZ, R48.H1_H1 ;  /* 0x30000030ff5f7230 */ /* 0x000fc40000004100 */
[----:B------:R-:W-:-:S03]  /*27a10*/  HADD2.F32 R99, -RZ, R49.H1_H1 ;  /* 0x30000031ff637230 */ /* 0x000fc60000004100 */
[----:B------:R-:W-:Y:S01]  /*27a20*/  FFMA.FTZ R90, R90, R93, R95 ;  /* 0x0000005d5a5a7223 */ /* 0x000fe2000001005f */
[----:B------:R-:W-:Y:S01]  /*27a30*/  FMUL.FTZ R93, R70, R101 ;  /* 0x00000065465d7220 */ /* 0x000fe20000410000 */
[----:B------:R-:W-:Y:S01]  /*27a40*/  FADD.FTZ R95, -R68, R104 ;  /* 0x00000068445f7221 */ /* 0x000fe20000010100 */
[----:B------:R-:W-:Y:S02]  /*27a50*/  HADD2.F32 R101, -RZ, R51.H0_H0 ;  /* 0x20000033ff657230 */ /* 0x000fe40000004100 */
[C---:B------:R-:W-:Y:S01]  /*27a60*/  FMUL.FTZ R104, R70.reuse, R105 ;  /* 0x0000006946687220 */ /* 0x040fe20000410000 */
[----:B------:R-:W-:Y:S01]  /*27a70*/  FFMA.FTZ R93, R93, R94, R96 ;  /* 0x0000005e5d5d7223 */ /* 0x000fe20000010060 */
[----:B------:R-:W-:Y:S01]  /*27a80*/  FMUL.FTZ R94, R70, R95 ;  /* 0x0000005f465e7220 */ /* 0x000fe20000410000 */
[----:B------:R-:W-:Y:S02]  /*27a90*/  HADD2.F32 R95, -RZ, R29.H1_H1 ;  /* 0x3000001dff5f7230 */ /* 0x000fe40000004100 */
[----:B------:R-:W-:Y:S01]  /*27aa0*/  FADD.FTZ R105, -R68, R110 ;  /* 0x0000006e44697221 */ /* 0x000fe20000010100 */
[----:B------:R-:W-:-:S02]  /*27ab0*/  HADD2.F32 R96, -RZ, R30.H0_H0 ;  /* 0x2000001eff607230 */ /* 0x000fc40000004100 */
[----:B------:R-:W-:Y:S02]  /*27ac0*/  HADD2.F32 R110, -RZ, R54.H1_H1 ;  /* 0x30000036ff6e7230 */ /* 0x000fe40000004100 */
[----:B------:R-:W-:Y:S01]  /*27ad0*/  FFMA.FTZ R94, R94, R95, R99 ;  /* 0x0000005f5e5e7223 */ /* 0x000fe20000010063 */
[----:B------:R-:W-:Y:S01]  /*27ae0*/  FMUL.FTZ R99, R70, R103 ;  /* 0x0000006746637220 */ /* 0x000fe20000410000 */
[----:B------:R-:W-:Y:S01]  /*27af0*/  FADD.FTZ R95, -R68, R106 ;  /* 0x0000006a445f7221 */ /* 0x000fe20000010100 */
[----:B------:R-:W-:Y:S02]  /*27b00*/  HADD2.F32 R106, -RZ, R51.H1_H1 ;  /* 0x30000033ff6a7230 */ /* 0x000fe40000004100 */
[----:B------:R-:W-:Y:S01]  /*27b10*/  FFMA.FTZ R99, R99, R96, R102 ;  /* 0x0000006063637223 */ /* 0x000fe20000010066 */
[----:B------:R-:W-:Y:S02]  /*27b20*/  HADD2.F32 R102, -RZ, R30.H1_H1 ;  /* 0x3000001eff667230 */ /* 0x000fe40000004100 */
[----:B------:R-:W-:Y:S01]  /*27b30*/  FMUL.FTZ R95, R70, R95 ;  /* 0x0000005f465f7220 */ /* 0x000fe20000410000 */
[----:B------:R-:W-:Y:S01]  /*27b40*/  HADD2.F32 R96, -RZ, R50.H1_H1 ;  /* 0x30000032ff607230 */ /* 0x000fe20000004100 */
[----:B------:R-:W-:Y:S01]  /*27b50*/  F2FP.F16.F32.PACK_AB R77, R94, R93 ;  /* 0x0000005d5e4d723e */ /* 0x000fe200000000ff */
[----:B------:R-:W-:-:S03]  /*27b60*/  HADD2.F32 R103, -RZ, R52.H1_H1 ;  /* 0x30000034ff677230 */ /* 0x000fc60000004100 */
[----:B------:R-:W-:Y:S01]  /*27b70*/  FFMA.FTZ R102, R95, R102, R96 ;  /* 0x000000665f667223 */ /* 0x000fe20000010060 */
[--C-:B------:R-:W-:Y:S02]  /*27b80*/  HADD2.F32 R95, -RZ, R31.reuse.H0_H0 ;  /* 0x2000001fff5f7230 */ /* 0x100fe40000004100 */
[----:B------:R-:W-:-:S03]  /*27b90*/  HADD2.F32 R96, -RZ, R31.H1_H1 ;  /* 0x3000001fff607230 */ /* 0x000fc60000004100 */
        /* <DEDUP_REMOVED lines=8> */
[----:B------:R-:W-:-:S02]  /*27c20*/  HADD2.F32 R108, -RZ, R53.H0_H0 ;  /* 0x20000035ff6c7230 */ /* 0x000fc40000004100 */
[----:B------:R-:W-:Y:S01]  /*27c30*/  FFMA.FTZ R95, R95, R96, R106 ;  /* 0x000000605f5f7223 */ /* 0x000fe2000001006a */
[----:B------:R-:W-:Y:S01]  /*27c40*/  FMUL.FTZ R96, R70, R111 ;  /* 0x0000006f46607220 */ /* 0x000fe20000410000 */
[----:B------:R-:W-:Y:S02]  /*27c50*/  HADD2.F32 R106, -RZ, R33.H0_H0 ;  /* 0x20000021ff6a7230 */ /* 0x000fe40000004100 */
[----:B------:R-:W-:Y:S01]  /*27c60*/  FADD.FTZ R111, -R68, R114 ;  /* 0x00000072446f7221 */ /* 0x000fe20000010100 */
[----:B------:R-:W-:Y:S01]  /*27c70*/  FFMA.FTZ R96, R96, R101, R103 ;  /* 0x0000006560607223 */ /* 0x000fe20000010067 */
[C---:B------:R-:W-:Y:S01]  /*27c80*/  FMUL.FTZ R101, R70.reuse, R105 ;  /* 0x0000006946657220 */ /* 0x040fe20000410000 */
[----:B------:R-:W-:Y:S01]  /*27c90*/  FMUL.FTZ R103, R70, R113 ;  /* 0x0000007146677220 */ /* 0x000fe20000410000 */
[----:B------:R-:W-:Y:S01]  /*27ca0*/  FADD.FTZ R105, -R68, R112 ;  /* 0x0000007044697221 */ /* 0x000fe20000010100 */
[----:B------:R-:W-:Y:S02]  /*27cb0*/  HADD2.F32 R113, -RZ, R55.H0_H0 ;  /* 0x20000037ff717230 */ /* 0x000fe40000004100 */
[----:B------:R-:W-:Y:S01]  /*27cc0*/  FFMA.FTZ R101, R101, R106, R108 ;  /* 0x0000006a65657223 */ /* 0x000fe2000001006c */
[----:B------:R-:W-:-:S02]  /*27cd0*/  HADD2.F32 R106, -RZ, R33.H1_H1 ;  /* 0x30000021ff6a7230 */ /* 0x000fc40000004100 */
[----:B------:R-:W-:Y:S01]  /*27ce0*/  FMUL.FTZ R105, R70, R105 ;  /* 0x0000006946697220 */ /* 0x000fe20000410000 */
[----:B------:R-:W-:-:S05]  /*27cf0*/  HADD2.F32 R108, -RZ, R53.H1_H1 ;  /* 0x30000035ff6c7230 */ /* 0x000fca0000004100 */
[----:B------:R-:W-:Y:S01]  /*27d00*/  FFMA.FTZ R103, R103, R106, R108 ;  /* 0x0000006a67677223 */ /* 0x000fe2000001006c */
[----:B------:R-:W-:Y:S02]  /*27d10*/  HADD2.F32 R106, -RZ, R34.H0_H0 ;  /* 0x20000022ff6a7230 */ /* 0x000fe40000004100 */
[----:B------:R-:W-:-:S05]  /*27d20*/  HADD2.F32 R108, -RZ, R54.H0_H0 ;  /* 0x20000036ff6c7230 */ /* 0x000fca0000004100 */
[----:B------:R-:W-:Y:S01]  /*27d30*/  FFMA.FTZ R106, R105, R106, R108 ;  /* 0x0000006a696a7223 */ /* 0x000fe2000001006c */
[----:B------:R-:W-:Y:S02]  /*27d40*/  HADD2.F32 R108, -RZ, R34.H1_H1 ;  /* 0x30000022ff6c7230 */ /* 0x000fe40000004100 */
[----:B------:R-:W-:Y:S01]  /*27d50*/  FMUL.FTZ R105, R70, R115 ;  /* 0x0000007346697220 */ /* 0x000fe20000410000 */
[----:B------:R-:W-:Y:S01]  /*27d60*/  FADD.FTZ R115, -R68, R78 ;  /* 0x0000004e44737221 */ /* 0x000fe20000010100 */
[----:B------:R-:W-:Y:S02]  /*27d70*/  F2FP.F16.F32.PACK_AB R68, R74, R73 ;  /* 0x000000494a44723e */ /* 0x000fe400000000ff */
[----:B------:R-:W-:Y:S01]  /*27d80*/  FFMA.FTZ R105, R105, R108, R110 ;  /* 0x0000006c69697223 */ /* 0x000fe2000001006e */
[C---:B------:R-:W-:Y:S01]  /*27d90*/  FMUL.FTZ R108, R70.reuse, R111 ;  /* 0x0000006f466c7220 */ /* 0x040fe20000410000 */
[----:B------:R-:W-:Y:S02]  /*27da0*/  HADD2.F32 R111, -RZ, R35.H0_H0 ;  /* 0x20000023ff6f7230 */ /* 0x000fe40000004100 */
[----:B------:R-:W-:Y:S01]  /*27db0*/  FMUL.FTZ R110, R70, R115 ;  /* 0x00000073466e7220 */ /* 0x000fe20000410000 */
[----:B------:R-:W-:Y:S01]  /*27dc0*/  IMAD.WIDE.U32 R114, R76, 0x10, R124 ;  /* 0x000000104c727825 */ /* 0x000fe200078e007c */
[----:B------:R-:W-:-:S03]  /*27dd0*/  F2FP.F16.F32.PACK_AB R70, R83, R82 ;  /* 0x000000525346723e */ /* 0x000fc600000000ff */
[----:B------:R-:W-:Y:S01]  /*27de0*/  FFMA.FTZ R108, R108, R111, R113 ;  /* 0x0000006f6c6c7223 */ /* 0x000fe20000010071 */
[----:B------:R-:W-:Y:S01]  /*27df0*/  HADD2.F32 R111, -RZ, R35.H1_H1 ;  /* 0x30000023ff6f7230 */ /* 0x000fe20000004100 */
[----:B------:R-:W-:Y:S01]  /*27e00*/  F2FP.F16.F32.PACK_AB R74, R92, R91 ;  /* 0x0000005b5c4a723e */ /* 0x000fe200000000ff */
[----:B------:R-:W-:Y:S01]  /*27e10*/  HADD2.F32 R113, -RZ, R55.H1_H1 ;  /* 0x30000037ff717230 */ /* 0x000fe20000004100 */
[----:B------:R-:W-:Y:S02]  /*27e20*/  F2FP.F16.F32.PACK_AB R73, R86, R85 ;  /* 0x000000555649723e */ /* 0x000fe400000000ff */
[----:B------:R-:W-:Y:S02]  /*27e30*/  F2FP.F16.F32.PACK_AB R78, R102, R99 ;  /* 0x00000063664e723e */ /* 0x000fe400000000ff */
[----:B------:R-:W-:Y:S01]  /*27e40*/  FFMA.FTZ R110, R110, R111, R113 ;  /* 0x0000006f6e6e7223 */ /* 0x000fe20000010071 */
[----:B------:R-:W-:Y:S01]  /*27e50*/  IMAD.WIDE.U32 R112, R65, 0x10, R124 ;  /* 0x0000001041707825 */ /* 0x000fe200078e007c */
[----:B------:R-:W-:-:S02]  /*27e60*/  F2FP.F16.F32.PACK_AB R65, R72, R71 ;  /* 0x000000474841723e */ /* 0x000fc400000000ff */
[----:B------:R-:W-:Y:S01]  /*27e70*/  F2FP.F16.F32.PACK_AB R71, R118, R117 ;  /* 0x000000757647723e */ /* 0x000fe200000000ff */
[----:B------:R-:W-:Y:S01]  /*27e80*/  IMAD.WIDE.U32 R124, R109, 0x10, R124 ;  /* 0x000000106d7c7825 */ /* 0x000fe200078e007c */
[----:B------:R-:W-:Y:S01]  /*27e90*/  F2FP.F16.F32.PACK_AB R72, R81, R80 ;  /* 0x000000505148723e */ /* 0x000fe200000000ff */
[----:B------:R0:W-:Y:S01]  /*27ea0*/  STG.E.128 desc[UR8][R112.64], R64 ;  /* 0x0000004070007986 */ /* 0x0001e2000c101d08 */
[----:B------:R-:W-:Y:S02]  /*27eb0*/  F2FP.F16.F32.PACK_AB R76, R90, R88 ;  /* 0x000000585a4c723e */ /* 0x000fe400000000ff */
[----:B------:R-:W-:Y:S01]  /*27ec0*/  F2FP.F16.F32.PACK_AB R83, R110, R108 ;  /* 0x0000006c6e53723e */ /* 0x000fe200000000ff */
[----:B------:R0:W-:Y:S01]  /*27ed0*/  STG.E.128 desc[UR8][R114.64], R68 ;  /* 0x0000004472007986 */ /* 0x0001e2000c101d08 */
[----:B------:R-:W-:Y:S02]  /*27ee0*/  F2FP.F16.F32.PACK_AB R82, R105, R106 ;  /* 0x0000006a6952723e */ /* 0x000fe400000000ff */
[----:B------:R-:W-:Y:S01]  /*27ef0*/  F2FP.F16.F32.PACK_AB R81, R103, R101 ;  /* 0x000000656751723e */ /* 0x000fe200000000ff */
[----:B------:R0:W-:Y:S01]  /*27f00*/  STG.E.128 desc[UR8][R120.64], R72 ;  /* 0x0000004878007986 */ /* 0x0001e2000c101d08 */
[----:B------:R-:W-:-:S03]  /*27f10*/  F2FP.F16.F32.PACK_AB R80, R96, R95 ;  /* 0x0000005f6050723e */ /* 0x000fc600000000ff */
[----:B------:R0:W-:Y:S04]  /*27f20*/  STG.E.128 desc[UR8][R122.64], R76 ;  /* 0x0000004c7a007986 */ /* 0x0001e8000c101d08 */
[----:B------:R0:W-:Y:S01]  /*27f30*/  STG.E.128 desc[UR8][R124.64], R80 ;  /* 0x000000507c007986 */ /* 0x0001e2000c101d08 */
[----:B------:R-:W-:Y:S05]  /*27f40*/  BRA.U !UP0, `(.L_x_4394) ;  /* 0xfffffd8908947547 */ /* 0x000fea000b83ffff */
[----:B------:R-:W-:Y:S05]  /*27f50*/  EXIT ;  /* 0x000000000000794d */ /* 0x000fea0003800000 */
.L_x_4395:
        /* <DEDUP_REMOVED lines=10> */
.L_x_22315:


//--------------------- .text._ZN10layer_norm31ln_parallel_residual_fwd_kernelINS_13Kernel_traitsIf13__nv_bfloat16S2_S2_fjLj5120ELj1ELj1ELj4ELj16ENS_18Kernel_traits_baseILj5120EfS2_S2_S2_fjLj128EEEEELb0ELb0ELb0EEEvNS_9FwdParamsE --------------------------
	.section	.text._ZN10layer_norm31ln_parallel_residual_fwd_kernelINS_13Kernel_traitsIf13__nv_bfloat16S2_S2_fjLj5120ELj1ELj1ELj4ELj16ENS_18Kernel_traits_baseILj5120EfS2_S2_S2_fjLj128EEEEELb0ELb0ELb0EEEvNS_9FwdParamsE,"ax",@progbits
	.align	128
        .global         _ZN10layer_norm31ln_parallel_residual_fwd_kernelINS_13Kernel_traitsIf13__nv_bfloat16S2_S2_fjLj5120ELj1ELj1ELj4ELj16ENS_18Kernel_traits_baseILj5120EfS2_S2_S2_fjLj128EEEEELb0ELb0ELb0EEEvNS_9FwdParamsE
        .type           _ZN10layer_norm31ln_parallel_residual_fwd_kernelINS_13Kernel_traitsIf13__nv_bfloat16S2_S2_fjLj5120ELj1ELj1ELj4ELj16ENS_18Kernel_traits_baseILj5120EfS2_S2_S2_fjLj128EEEEELb0ELb0ELb0EEEvNS_9FwdParamsE,@function
        .size           _ZN10layer_norm31ln_parallel_residual_fwd_kernelINS_13Kernel_traitsIf13__nv_bfloat16S2_S2_fjLj5120ELj1ELj1ELj4ELj16ENS_18Kernel_traits_baseILj5120EfS2_S2_S2_fjLj128EEEEELb0ELb0ELb0EEEvNS_9FwdParamsE,(.L_x_22316 - _ZN10layer_norm31ln_parallel_residual_fwd_kernelINS_13Kernel_traitsIf13__nv_bfloat16S2_S2_fjLj5120ELj1ELj1ELj4ELj16ENS_18Kernel_traits_baseILj5120EfS2_S2_S2_fjLj128EEEEELb0ELb0ELb0EEEvNS_9FwdParamsE)
        .other          _ZN10layer_norm31ln_parallel_residual_fwd_kernelINS_13Kernel_traitsIf13__nv_bfloat16S2_S2_fjLj5120ELj1ELj1ELj4ELj16ENS_18Kernel_traits_baseILj5120EfS2_S2_S2_fjLj128EEEEELb0ELb0ELb0EEEvNS_9FwdParamsE,@"STO_CUDA_ENTRY STV_DEFAULT"
_ZN10layer_norm31ln_parallel_residual_fwd_kernelINS_13Kernel_traitsIf13__nv_bfloat16S2_S2_fjLj5120ELj1ELj1ELj4ELj16ENS_18Kernel_traits_baseILj5120EfS2_S2_S2_fjLj128EEEEELb0ELb0ELb0EEEvNS_9FwdParamsE:
.text._ZN10layer_norm31ln_parallel_residual_fwd_kernelINS_13Kernel_traitsIf13__nv_bfloat16S2_S2_fjLj5120ELj1ELj1ELj4ELj16ENS_18Kernel_traits_baseILj5120EfS2_S2_S2_fjLj128EEEEELb0ELb0ELb0EEEvNS_9FwdParamsE:
[----:B------:R-:W-:Y:S01]  /*0000*/  LDC R1, c[0x0][0x37c] ;  /* 0x0000df00ff017b82 */ /* 0x000fe20000000800 */
[----:B------:R-:W0:Y:S01]  /*0010*/  S2R R6, SR_TID.X ;  /* 0x0000000000067919 */ /* 0x000e220000002100 */
[----:B------:R-:W1:Y:S06]  /*0020*/  LDCU UR5, c[0x0][0x388] ;  /* 0x00007100ff0577ac */ /* 0x000e6c0008000800 */
[----:B------:R-:W2:Y:S01]  /*0030*/  S2UR UR6, SR_CTAID.X ;  /* 0x00000000000679c3 */ /* 0x000ea20000002500 */
[----:B------:R-:W-:Y:S01]  /*0040*/  BSSY.RECONVERGENT B0, `(.L_x_4396) ;  /* 0x00001c5000007945 */ /* 0x000fe20003800200 */
[----:B------:R-:W3:Y:S01]  /*0050*/  LDCU.64 UR10, c[0x0][0x438] ;  /* 0x00008700ff0a77ac */ /* 0x000ee20008000a00 */
[----:B------:R-:W4:Y:S01]  /*0060*/  LDCU.64 UR8, c[0x0][0x358] ;  /* 0x00006b00ff0877ac */ /* 0x000f220008000a00 */
[----:B-1----:R-:W-:-:S02]  /*0070*/  USHF.R.S32.HI UR4, URZ, 0x1f, UR5 ;  /* 0x0000001fff047899 */ /* 0x002fc40008011405 */
[----:B---3--:R-:W-:Y:S02]  /*0080*/  UISETP.NE.U32.AND UP0, UPT, UR10, URZ, UPT ;  /* 0x000000ff0a00728c */ /* 0x008fe4000bf05070 */
[----:B------:R-:W-:Y:S02]  /*0090*/  ULEA.HI UR4, UR4, UR5, URZ, 0x3 ;  /* 0x0000000504047291 */ /* 0x000fe4000f8f18ff */
[----:B------:R-:W-:-:S04]  /*00a0*/  UISETP.NE.AND.EX UP0, UPT, UR11, URZ, UPT, UP0 ;  /* 0x000000ff0b00728c */ /* 0x000fc8000bf05300 */
[----:B------:R-:W-:Y:S02]  /*00b0*/  MOV R3, UR4 ;  /* 0x0000000400037c02 */ /* 0x000fe40008000f00 */
[----:B0-----:R-:W-:-:S04]  /*00c0*/  LOP3.LUT R7, R6, 0x60, RZ, 0xc0, !PT ;  /* 0x0000006006077812 */ /* 0x001fc800078ec0ff */
[----:B------:R-:W-:-:S04]  /*00d0*/  LOP3.LUT R5, R7, 0x1f, R6, 0xf8, !PT ;  /* 0x0000001f07057812 */ /* 0x000fc800078ef806 */
[----:B------:R-:W-:-:S04]  /*00e0*/  LOP3.LUT R4, R5, 0x7f, RZ, 0x3c, !PT ;  /* 0x0000007f05047812 */ /* 0x000fc800078e3cff */
[----:B------:R-:W-:Y:S02]  /*00f0*/  LEA.HI.SX32 R4, R3, R4, 0x1d ;  /* 0x0000000403047211 */ /* 0x000fe400078feaff */
[----:B------:R-:W-:Y:S01]  /*0100*/  LOP3.LUT R3, R6, 0x1f, RZ, 0xc0, !PT ;  /* 0x0000001f06037812 */ /* 0x000fe200078ec0ff */
[----:B--2-4-:R-:W-:Y:S06]  /*0110*/  BRA.U UP0, `(.L_x_4397) ;  /* 0x0000000d00b07547 */ /* 0x014fec000b800000 */
[----:B------:R-:W0:Y:S02]  /*0120*/  LDCU.64 UR10, c[0x0][0x440] ;  /* 0x00008800ff0a77ac */ /* 0x000e240008000a00 */
[----:B0-----:R-:W-:-:S04]  /*0130*/  UISETP.NE.U32.AND UP0, UPT, UR10, URZ, UPT ;  /* 0x000000ff0a00728c */ /* 0x001fc8000bf05070 */
[----:B------:R-:W-:-:S09]  /*0140*/  UISETP.NE.AND.EX UP0, UPT, UR11, URZ, UPT, UP0 ;  /* 0x000000ff0b00728c */ /* 0x000fd2000bf05300 */
[----:B------:R-:W-:Y:S05]  /*0150*/  BRA.U UP0, `(.L_x_4398) ;  /* 0x0000000500f07547 */ /* 0x000fea000b800000 */
[----:B------:R-:W0:Y:S01]  /*0160*/  LDC.64 R12, c[0x0][0x3d0] ;  /* 0x0000f400ff0c7b82 */ /* 0x000e220000000a00 */
[C---:B------:R-:W-:Y:S01]  /*0170*/  ISETP.GE.U32.AND P0, PT, R4.reuse, 0x80, PT ;  /* 0x000000800400780c */ /* 0x040fe20003f06070 */
[----:B------:R-:W-:Y:S01]  /*0180*/  IMAD.MOV.U32 R25, RZ, RZ, R5 ;  /* 0x000000ffff197224 */ /* 0x000fe200078e0005 */
[C---:B------:R-:W-:Y:S02]  /*0190*/  ISETP.GE.U32.AND P1, PT, R4.reuse, 0x100, PT ;  /* 0x000001000400780c */ /* 0x040fe40003f26070 */
[C---:B------:R-:W-:Y:S02]  /*01a0*/  ISETP.GE.U32.AND P2, PT, R4.reuse, 0x180, PT ;  /* 0x000001800400780c */ /* 0x040fe40003f46070 */
[----:B------:R-:W-:Y:S01]  /*01b0*/  ISETP.GE.U32.AND P3, PT, R4, 0x200, PT ;  /* 0x000002000400780c */ /* 0x000fe20003f66070 */
[----:B------:R-:W1:Y:S06]  /*01c0*/  LDC.64 R14, c[0x0][0x3d8] ;  /* 0x0000f600ff0e7b82 */ /* 0x000e6c0000000a00 */
[----:B------:R-:W-:-:S02]  /*01d0*/  @P0 LOP3.LUT R25, R5, 0x80, RZ, 0xfc, !PT ;  /* 0x0000008005190812 */ /* 0x000fc400078efcff */
[----:B------:R-:W2:Y:S08]  /*01e0*/  LDC.64 R16, c[0x0][0x3d0] ;  /* 0x0000f400ff107b82 */ /* 0x000eb00000000a00 */
[----:B------:R-:W3:Y:S01]  /*01f0*/  LDC.64 R18, c[0x0][0x3d8] ;  /* 0x0000f600ff127b82 */ /* 0x000ee20000000a00 */
[----:B0-----:R-:W-:-:S05]  /*0200*/  @P1 IMAD.WIDE.U32 R12, R25, 0x20, R12 ;  /* 0x00000020190c1825 */ /* 0x001fca00078e000c */
[----:B------:R0:W5:Y:S02]  /*0210*/  @P1 LDG.E.128 R44, desc[UR8][R12.64] ;  /* 0x000000080c2c1981 */ /* 0x000164000c1e1d00 */
[----:B------:R-:W4:Y:S01]  /*0220*/  LDC.64 R8, c[0x0][0x3d0] ;  /* 0x0000f400ff087b82 */ /* 0x000f220000000a00 */
[----:B-1----:R-:W-:-:S07]  /*0230*/  @P1 IMAD.WIDE.U32 R14, R25, 0x20, R14 ;  /* 0x00000020190e1825 */ /* 0x002fce00078e000e */
[----:B------:R-:W1:Y:S08]  /*0240*/  LDC.64 R10, c[0x0][0x3d8] ;  /* 0x0000f600ff0a7b82 */ /* 0x000e700000000a00 */
[----:B------:R-:W0:Y:S08]  /*0250*/  LDC.64 R20, c[0x0][0x3d0] ;  /* 0x0000f400ff147b82 */ /* 0x000e300000000a00 */
[----:B------:R-:W0:Y:S01]  /*0260*/  LDC.64 R22, c[0x0][0x3d8] ;  /* 0x0000f600ff167b82 */ /* 0x000e220000000a00 */
[----:B------:R-:W-:Y:S01]  /*0270*/  @P1 IADD3 R25, PT, PT, R25, 0x80, RZ ;  /* 0x0000008019191810 */ /* 0x000fe20007ffe0ff */
[----:B----4-:R-:W-:Y:S01]  /*0280*/  @P0 IMAD.WIDE.U32 R8, R5, 0x20, R8 ;  /* 0x0000002005080825 */ /* 0x010fe200078e0008 */
[----:B------:R4:W5:Y:S03]  /*0290*/  @P1 LDG.E.128 R48, desc[UR8][R12.64+0x10] ;  /* 0x000010080c301981 */ /* 0x000966000c1e1d00 */
[C---:B--2---:R-:W-:Y:S01]  /*02a0*/  @P2 IMAD.WIDE.U32 R16, R25.reuse, 0x20, R16 ;  /* 0x0000002019102825 */ /* 0x044fe200078e0010 */
[----:B------:R4:W5:Y:S03]  /*02b0*/  @P0 LDG.E.128 R28, desc[UR8][R8.64] ;  /* 0x00000008081c0981 */ /* 0x000966000c1e1d00 */
[C---:B---3--:R-:W-:Y:S01]  /*02c0*/  @P2 IMAD.WIDE.U32 R18, R25.reuse, 0x20, R18 ;  /* 0x0000002019122825 */ /* 0x048fe200078e0012 */
[----:B------:R4:W5:Y:S03]  /*02d0*/  @P0 LDG.E.128 R32, desc[UR8][R8.64+0x10] ;  /* 0x0000100808200981 */ /* 0x000966000c1e1d00 */
[----:B------:R-:W-:Y:S01]  /*02e0*/  @P2 VIADD R25, R25, 0x80 ;  /* 0x0000008019192836 */ /* 0x000fe20000000000 */
[----:B------:R4:W5:Y:S01]  /*02f0*/  @P2 LDG.E.128 R60, desc[UR8][R16.64] ;  /* 0x00000008103c2981 */ /* 0x000962000c1e1d00 */
[----:B-1----:R-:W-:-:S03]  /*0300*/  @P0 IMAD.WIDE.U32 R10, R5, 0x20, R10 ;  /* 0x00000020050a0825 */ /* 0x002fc600078e000a */
[----:B------:R4:W5:Y:S01]  /*0310*/  @P2 LDG.E.128 R64, desc[UR8][R16.64+0x10] ;  /* 0x0000100810402981 */ /* 0x000962000c1e1d00 */
[----:B0-----:R-:W-:-:S03]  /*0320*/  @P3 IMAD.WIDE.U32 R20, R25, 0x20, R20 ;  /* 0x0000002019143825 */ /* 0x001fc600078e0014 */
[----:B------:R4:W5:Y:S01]  /*0330*/  @P0 LDG.E.128 R36, desc[UR8][R10.64] ;  /* 0x000000080a240981 */ /* 0x000962000c1e1d00 */
[----:B------:R-:W-:-:S03]  /*0340*/  @P3 IMAD.WIDE.U32 R22, R25, 0x20, R22 ;  /* 0x0000002019163825 */ /* 0x000fc600078e0016 */
[----:B------:R4:W5:Y:S04]  /*0350*/  @P0 LDG.E.128 R40, desc[UR8][R10.64+0x10] ;  /* 0x000010080a280981 */ /* 0x000968000c1e1d00 */
[----:B------:R4:W5:Y:S04]  /*0360*/  @P2 LDG.E.128 R68, desc[UR8][R18.64] ;  /* 0x0000000812442981 */ /* 0x000968000c1e1d00 */
[----:B------:R4:W5:Y:S04]  /*0370*/  @P2 LDG.E.128 R72, desc[UR8][R18.64+0x10] ;  /* 0x0000100812482981 */ /* 0x000968000c1e1d00 */
[----:B------:R4:W5:Y:S04]  /*0380*/  @P3 LDG.E.128 R76, desc[UR8][R20.64] ;  /* 0x00000008144c3981 */ /* 0x000968000c1e1d00 */
[----:B------:R4:W5:Y:S04]  /*0390*/  @P3 LDG.E.128 R80, desc[UR8][R20.64+0x10] ;  /* 0x0000100814503981 */ /* 0x000968000c1e1d00 */
[----:B------:R4:W5:Y:S04]  /*03a0*/  @P3 LDG.E.128 R84, desc[UR8][R22.64] ;  /* 0x0000000816543981 */ /* 0x000968000c1e1d00 */
[----:B------:R4:W5:Y:S04]  /*03b0*/  @P3 LDG.E.128 R88, desc[UR8][R22.64+0x10] ;  /* 0x0000100816583981 */ /* 0x000968000c1e1d00 */
[----:B------:R4:W5:Y:S04]  /*03c0*/  @P1 LDG.E.128 R52, desc[UR8][R14.64] ;  /* 0x000000080e341981 */ /* 0x000968000c1e1d00 */
[----:B------:R4:W5:Y:S01]  /*03d0*/  @P1 LDG.E.128 R56, desc[UR8][R14.64+0x10] ;  /* 0x000010080e381981 */ /* 0x000962000c1e1d00 */
[----:B------:R-:W-:-:S02]  /*03e0*/  ISETP.GE.U32.AND P1, PT, R4, 0x280, PT ;  /* 0x000002800400780c */ /* 0x000fc40003f26070 */
        /* <DEDUP_REMOVED lines=32> */
[----:B------:R-:W-:Y:S01]  /*05f0*/  @P3 IADD3 R25, PT, PT, R25, 0x80, RZ ;  /* 0x0000008019193810 */ /* 0x000fe20007ffe0ff */
[----:B----4-:R-:W-:Y:S06]  /*0600*/  @!P1 BRA `(.L_x_4399) ;  /* 0x0000001400a09947 */ /* 0x010fec0003800000 */
[----:B------:R-:W0:Y:S08]  /*0610*/  LDC.64 R8, c[0x0][0x3d0] ;  /* 0x0000f400ff087b82 */ /* 0x000e300000000a00 */
[----:B------:R-:W1:Y:S01]  /*0620*/  LDC.64 R10, c[0x0][0x3d8] ;  /* 0x0000f600ff0a7b82 */ /* 0x000e620000000a00 */
[----:B0-----:R-:W-:-:S05]  /*0630*/  IMAD.WIDE.U32 R8, R25, 0x20, R8 ;  /* 0x0000002019087825 */ /* 0x001fca00078e0008 */
[----:B------:R0:W5:Y:S01]  /*0640*/  LDG.E.128 R156, desc[UR8][R8.64] ;  /* 0x00000008089c7981 */ /* 0x000162000c1e1d00 */
[----:B-1----:R-:W-:-:S03]  /*0650*/  IMAD.WIDE.U32 R10, R25, 0x20, R10 ;  /* 0x00000020190a7825 */ /* 0x002fc600078e000a */
[----:B------:R0:W5:Y:S04]  /*0660*/  LDG.E.128 R160, desc[UR8][R8.64+0x10] ;  /* 0x0000100808a07981 */ /* 0x000168000c1e1d00 */
[----:B------:R0:W5:Y:S04]  /*0670*/  LDG.E.128 R164, desc[UR8][R10.64] ;  /* 0x000000080aa47981 */ /* 0x000168000c1e1d00 */
[----:B------:R0:W5:Y:S01]  /*0680*/  LDG.E.128 R168, desc[UR8][R10.64+0x10] ;  /* 0x000010080aa87981 */ /* 0x000162000c1e1d00 */
        /* <DEDUP_REMOVED lines=40> */
[----:B0-----:R-:W-:Y:S06]  /*0910*/  BRA `(.L_x_4399) ;  /* 0x0000001000dc7947 */ /* 0x001fec0003800000 */
.L_x_4398:
[C---:B------:R-:W-:Y:S01]  /*0920*/  ISETP.GE.U32.AND P1, PT, R4.reuse, 0x100, PT ;  /* 0x000001000400780c */ /* 0x040fe20003f26070 */
[----:B------:R-:W0:Y:S01]  /*0930*/  LDC.64 R10, c[0x0][0x3d0] ;  /* 0x0000f400ff0a7b82 */ /* 0x000e220000000a00 */
[C---:B------:R-:W-:Y:S01]  /*0940*/  ISETP.GE.U32.AND P0, PT, R4.reuse, 0x80, PT ;  /* 0x000000800400780c */ /* 0x040fe20003f06070 */
[----:B------:R-:W-:Y:S01]  /*0950*/  IMAD.MOV.U32 R157, RZ, RZ, R5 ;  /* 0x000000ffff9d7224 */ /* 0x000fe200078e0005 */
[C---:B------:R-:W-:Y:S02]  /*0960*/  ISETP.GE.U32.AND P2, PT, R4.reuse, 0x180, PT ;  /* 0x000001800400780c */ /* 0x040fe40003f46070 */
[----:B------:R-:W-:-:S03]  /*0970*/  ISETP.GE.U32.AND P3, PT, R4, 0x200, PT ;  /* 0x000002000400780c */ /* 0x000fc60003f66070 */
[----:B------:R-:W1:Y:S08]  /*0980*/  LDC.64 R14, c[0x0][0x3d8] ;  /* 0x0000f600ff0e7b82 */ /* 0x000e700000000a00 */
[----:B------:R-:W2:Y:S08]  /*0990*/  LDC.64 R18, c[0x0][0x3d0] ;  /* 0x0000f400ff127b82 */ /* 0x000eb00000000a00 */
[----:B------:R-:W3:Y:S01]  /*09a0*/  LDC.64 R20, c[0x0][0x3d8] ;  /* 0x0000f600ff147b82 */ /* 0x000ee20000000a00 */
[----:B0-----:R-:W-:-:S07]  /*09b0*/  @P0 IMAD.WIDE.U32 R12, R5, 0x20, R10 ;  /* 0x00000020050c0825 */ /* 0x001fce00078e000a */
[----:B------:R-:W0:Y:S08]  /*09c0*/  @P1 LDC.64 R22, c[0x0][0x440] ;  /* 0x00011000ff161b82 */ /* 0x000e300000000a00 */
[----:B------:R-:W4:Y:S08]  /*09d0*/  @P0 LDC.64 R8, c[0x0][0x440] ;  /* 0x00011000ff080b82 */ /* 0x000f300000000a00 */
[----:B------:R-:W4:Y:S08]  /*09e0*/  LDC.64 R24, c[0x0][0x3d0] ;  /* 0x0000f400ff187b82 */ /* 0x000f300000000a00 */
[----:B------:R-:W4:Y:S08]  /*09f0*/  LDC.64 R26, c[0x0][0x3d8] ;  /* 0x0000f600ff1a7b82 */ /* 0x000f300000000a00 */
[----:B------:R-:W4:Y:S08]  /*0a00*/  LDC.64 R94, c[0x0][0x3d0] ;  /* 0x0000f400ff5e7b82 */ /* 0x000f300000000a00 */
[----:B------:R-:W4:Y:S01]  /*0a10*/  LDC.64 R96, c[0x0][0x3d8] ;  /* 0x0000f600ff607b82 */ /* 0x000f220000000a00 */
[C---:B------:R-:W-:Y:S01]  /*0a20*/  @P0 LOP3.LUT R157, R5.reuse, 0x80, RZ, 0xfc, !PT ;  /* 0x00000080059d0812 */ /* 0x040fe200078efcff */
[----:B-1----:R-:W-:Y:S01]  /*0a30*/  @P0 IMAD.WIDE.U32 R16, R5, 0x20, R14 ;  /* 0x0000002005100825 */ /* 0x002fe200078e000e */
[----:B------:R-:W5:Y:S05]  /*0a40*/  @P0 LDG.E.128 R28, desc[UR8][R12.64] ;  /* 0x000000080c1c0981 */ /* 0x000f6a000c1e1d00 */
[----:B------:R-:W1:Y:S01]  /*0a50*/  @P2 LDC.64 R92, c[0x0][0x440] ;  /* 0x00011000ff5c2b82 */ /* 0x000e620000000a00 */
[----:B------:R3:W5:Y:S07]  /*0a60*/  @P0 LDG.E.128 R32, desc[UR8][R12.64+0x10] ;  /* 0x000010080c200981 */ /* 0x00076e000c1e1d00 */
[----:B------:R-:W1:Y:S01]  /*0a70*/  @P3 LDC.64 R98, c[0x0][0x440] ;  /* 0x00011000ff623b82 */ /* 0x000e620000000a00 */
[C---:B--2---:R-:W-:Y:S01]  /*0a80*/  @P1 IMAD.WIDE.U32 R10, R157.reuse, 0x20, R18 ;  /* 0x000000209d0a1825 */ /* 0x044fe200078e0012 */
[----:B------:R-:W5:Y:S03]  /*0a90*/  @P0 LDG.E.128 R36, desc[UR8][R16.64] ;  /* 0x0000000810240981 */ /* 0x000f66000c1e1d00 */
[C---:B---3--:R-:W-:Y:S01]  /*0aa0*/  @P1 IMAD.WIDE.U32 R12, R157.reuse, 0x20, R20 ;  /* 0x000000209d0c1825 */ /* 0x048fe200078e0014 */
[----:B------:R-:W5:Y:S03]  /*0ab0*/  @P1 LDG.E.128 R44, desc[UR8][R10.64] ;  /* 0x000000080a2c1981 */ /* 0x000f66000c1e1d00 */
[C---:B0-----:R-:W-:Y:S01]  /*0ac0*/  @P1 IMAD.WIDE.U32 R14, R157.reuse, 0x20, R22 ;  /* 0x000000209d0e1825 */ /* 0x041fe200078e0016 */
[----:B------:R-:W-:Y:S01]  /*0ad0*/  @P1 IADD3 R157, PT, PT, R157, 0x80, RZ ;  /* 0x000000809d9d1810 */ /* 0x000fe20007ffe0ff */
[----:B------:R-:W5:Y:S02]  /*0ae0*/  @P1 LDG.E.128 R48, desc[UR8][R10.64+0x10] ;  /* 0x000010080a301981 */ /* 0x000f64000c1e1d00 */
[----:B----4-:R-:W-:-:S02]  /*0af0*/  @P0 IMAD.WIDE.U32 R8, R5, 0x20, R8 ;  /* 0x0000002005080825 */ /* 0x010fc400078e0008 */
[----:B------:R-:W5:Y:S02]  /*0b00*/  @P1 LDG.E.128 R52, desc[UR8][R12.64] ;  /* 0x000000080c341981 */ /* 0x000f64000c1e1d00 */
[C---:B------:R-:W-:Y:S02]  /*0b10*/  @P2 IMAD.WIDE.U32 R24, R157.reuse, 0x20, R24 ;  /* 0x000000209d182825 */ /* 0x040fe400078e0018 */
[----:B------:R-:W5:Y:S02]  /*0b20*/  @P0 LD.E.128 R152, desc[UR8][R8.64] ;  /* 0x0000000808980980 */ /* 0x000f64000c101d00 */
[C---:B------:R-:W-:Y:S02]  /*0b30*/  @P2 IMAD.WIDE.U32 R26, R157.reuse, 0x20, R26 ;  /* 0x000000209d1a2825 */ /* 0x040fe400078e001a */
[----:B------:R0:W5:Y:S02]  /*0b40*/  @P0 LD.E.128 R148, desc[UR8][R8.64+0x10] ;  /* 0x0000100808940980 */ /* 0x000164000c101d00 */
[----:B-1----:R-:W-:-:S02]  /*0b50*/  @P2 IMAD.WIDE.U32 R92, R157, 0x20, R92 ;  /* 0x000000209d5c2825 */ /* 0x002fc400078e005c */
[----:B------:R1:W5:Y:S02]  /*0b60*/  @P1 LDG.E.128 R56, desc[UR8][R12.64+0x10] ;  /* 0x000010080c381981 */ /* 0x000364000c1e1d00 */
[----:B------:R-:W-:Y:S02]  /*0b70*/  @P2 VIADD R157, R157, 0x80 ;  /* 0x000000809d9d2836 */ /* 0x000fe40000000000 */
[----:B------:R-:W5:Y:S02]  /*0b80*/  @P0 LDG.E.128 R40, desc[UR8][R16.64+0x10] ;  /* 0x0000100810280981 */ /* 0x000f64000c1e1d00 */
[C---:B0-----:R-:W-:Y:S02]  /*0b90*/  @P3 IMAD.WIDE.U32 R8, R157.reuse, 0x20, R94 ;  /* 0x000000209d083825 */ /* 0x041fe400078e005e */
[----:B------:R-:W5:Y:S02]  /*0ba0*/  @P2 LDG.E.128 R60, desc[UR8][R24.64] ;  /* 0x00000008183c2981 */ /* 0x000f64000c1e1d00 */
[----:B------:R-:W-:-:S02]  /*0bb0*/  @P3 IMAD.WIDE.U32 R10, R157, 0x20, R96 ;  /* 0x000000209d0a3825 */ /* 0x000fc400078e0060 */
[----:B------:R-:W5:Y:S02]  /*0bc0*/  @P2 LDG.E.128 R64, desc[UR8][R24.64+0x10] ;  /* 0x0000100818402981 */ /* 0x000f64000c1e1d00 */
[----:B-1----:R-:W-:Y:S02]  /*0bd0*/  @P3 IMAD.WIDE.U32 R12, R157, 0x20, R98 ;  /* 0x000000209d0c3825 */ /* 0x002fe400078e0062 */
[----:B------:R-:W5:Y:S04]  /*0be0*/  @P2 LDG.E.128 R68, desc[UR8][R26.64] ;  /* 0x000000081a442981 */ /* 0x000f68000c1e1d00 */
[----:B------:R-:W5:Y:S04]  /*0bf0*/  @P2 LDG.E.128 R72, desc[UR8][R26.64+0x10] ;  /* 0x000010081a482981 */ /* 0x000f68000c1e1d00 */
[----:B------:R-:W5:Y:S04]  /*0c00*/  @P3 LDG.E.128 R76, desc[UR8][R8.64] ;  /* 0x00000008084c3981 */ /* 0x000f68000c1e1d00 */
[----:B------:R-:W5:Y:S04]  /*0c10*/  @P3 LDG.E.128 R80, desc[UR8][R8.64+0x10] ;  /* 0x0000100808503981 */ /* 0x000f68000c1e1d00 */
[----:B------:R-:W5:Y:S04]  /*0c20*/  @P3 LDG.E.128 R84, desc[UR8][R10.64] ;  /* 0x000000080a543981 */ /* 0x000f68000c1e1d00 */
[----:B------:R-:W5:Y:S04]  /*0c30*/  @P3 LDG.E.128 R88, desc[UR8][R10.64+0x10] ;  /* 0x000010080a583981 */ /* 0x000f68000c1e1d00 */
[----:B------:R-:W5:Y:S04]  /*0c40*/  @P3 LD.E.128 R128, desc[UR8][R12.64] ;  /* 0x000000080c803980 */ /* 0x000f68000c101d00 */
[----:B------:R-:W5:Y:S04]  /*0c50*/  @P3 LD.E.128 R124, desc[UR8][R12.64+0x10] ;  /* 0x000010080c7c3980 */ /* 0x000f68000c101d00 */
[----:B------:R-:W5:Y:S04]  /*0c60*/  @P1 LD.E.128 R144, desc[UR8][R14.64] ;  /* 0x000000080e901980 */ /* 0x000f68000c101d00 */
[----:B------:R-:W5:Y:S01]  /*0c70*/  @P1 LD.E.128 R140, desc[UR8][R14.64+0x10] ;  /* 0x000010080e8c1980 */ /* 0x000f62000c101d00 */
[----:B------:R-:W-:-:S02]  /*0c80*/  ISETP.GE.U32.AND P1, PT, R4, 0x280, PT ;  /* 0x000002800400780c */ /* 0x000fc40003f26070 */
[----:B------:R-:W-:Y:S02]  /*0c90*/  CS2R R94, SRZ ;  /* 0x00000000005e7805 */ /* 0x000fe4000001ff00 */
[----:B------:R-:W-:Y:S01]  /*0ca0*/  CS2R R98, SRZ ;  /* 0x0000000000627805 */ /* 0x000fe2000001ff00 */
[----:B------:R-:W5:Y:S01]  /*0cb0*/  @P2 LD.E.128 R136, desc[UR8][R92.64] ;  /* 0x000000085c882980 */ /* 0x000f62000c101d00 */
[----:B------:R-:W-:Y:S02]  /*0cc0*/  CS2R R96, SRZ ;  /* 0x0000000000607805 */ /* 0x000fe4000001ff00 */
[----:B------:R-:W-:Y:S02]  /*0cd0*/  CS2R R102, SRZ ;  /* 0x0000000000667805 */ /* 0x000fe4000001ff00 */
[----:B------:R-:W-:Y:S01]  /*0ce0*/  CS2R R100, SRZ ;  /* 0x0000000000647805 */ /* 0x000fe2000001ff00 */
[----:B------:R0:W5:Y:S01]  /*0cf0*/  @P2 LD.E.128 R132, desc[UR8][R92.64+0x10] ;  /* 0x000010085c842980 */ /* 0x000162000c101d00 */
        /* <DEDUP_REMOVED lines=9> */
[----:B0-----:R-:W-:Y:S02]  /*0d90*/  CS2R R92, SRZ ;  /* 0x00000000005c7805 */ /* 0x001fe4000001ff00 */
[----:B------:R-:W-:Y:S02]  /*0da0*/  CS2R R120, SRZ ;  /* 0x0000000000787805 */ /* 0x000fe4000001ff00 */
[----:B------:R-:W-:Y:S01]  /*0db0*/  @P3 IADD3 R157, PT, PT, R157, 0x80, RZ ;  /* 0x000000809d9d3810 */ /* 0x000fe20007ffe0ff */
[----:B------:R-:W-:Y:S06]  /*0dc0*/  @!P1 BRA `(.L_x_4399) ;  /* 0x0000000c00b09947 */ /* 0x000fec0003800000 */
[----:B------:R-:W0:Y:S08]  /*0dd0*/  LDC.64 R8, c[0x0][0x3d0] ;  /* 0x0000f400ff087b82 */ /* 0x000e300000000a00 */
[----:B------:R-:W1:Y:S08]  /*0de0*/  LDC.64 R10, c[0x0][0x3d8] ;  /* 0x0000f600ff0a7b82 */ /* 0x000e700000000a00 */
[----:B------:R-:W2:Y:S01]  /*0df0*/  LDC.64 R12, c[0x0][0x440] ;  /* 0x00011000ff0c7b82 */ /* 0x000ea20000000a00 */
[----:B0-----:R-:W-:-:S05]  /*0e00*/  IMAD.WIDE.U32 R8, R157, 0x20, R8 ;  /* 0x000000209d087825 */ /* 0x001fca00078e0008 */
[----:B------:R0:W5:Y:S01]  /*0e10*/  LDG.E.128 R160, desc[UR8][R8.64+0x10] ;  /* 0x0000100808a07981 */ /* 0x000162000c1e1d00 */
[----:B-1----:R-:W-:-:S05]  /*0e20*/  IMAD.WIDE.U32 R10, R157, 0x20, R10 ;  /* 0x000000209d0a7825 */ /* 0x002fca00078e000a */
[----:B------:R0:W5:Y:S01]  /*0e30*/  LDG.E.128 R164, desc[UR8][R10.64] ;  /* 0x000000080aa47981 */ /* 0x000162000c1e1d00 */
[----:B--2---:R-:W-:-:S03]  /*0e40*/  IMAD.WIDE.U32 R12, R157, 0x20, R12 ;  /* 0x000000209d0c7825 */ /* 0x004fc600078e000c */
[----:B------:R0:W5:Y:S04]  /*0e50*/  LDG.E.128 R168, desc[UR8][R10.64+0x10] ;  /* 0x000010080aa87981 */ /* 0x000168000c1e1d00 */
[----:B------:R0:W5:Y:S04]  /*0e60*/  LDG.E.128 R156, desc[UR8][R8.64] ;  /* 0x00000008089c7981 */ /* 0x000168000c1e1d00 */
[----:B------:R0:W5:Y:S04]  /*0e70*/  LD.E.128 R184, desc[UR8][R12.64] ;  /* 0x000000080cb87980 */ /* 0x000168000c101d00 */
[----:B------:R0:W5:Y:S01]  /*0e80*/  LD.E.128 R180, desc[UR8][R12.64+0x10] ;  /* 0x000010080cb47980 */ /* 0x000162000c101d00 */
        /* <DEDUP_REMOVED lines=21> */
.L_x_4397:
[----:B------:R-:W0:Y:S02]  /*0fe0*/  LDCU.64 UR10, c[0x0][0x440] ;  /* 0x00008800ff0a77ac */ /* 0x000e240008000a00 */
[----:B0-----:R-:W-:-:S04]  /*0ff0*/  UISETP.NE.U32.AND UP0, UPT, UR10, URZ, UPT ;  /* 0x000000ff0a00728c */ /* 0x001fc8000bf05070 */
[----:B------:R-:W-:-:S09]  /*1000*/  UISETP.NE.AND.EX UP0, UPT, UR11, URZ, UPT, UP0 ;  /* 0x000000ff0b00728c */ /* 0x000fd2000bf05300 */
[----:B------:R-:W-:Y:S05]  /*1010*/  BRA.U !UP0, `(.L_x_4400) ;  /* 0x0000000508707547 */ /* 0x000fea000b800000 */
[C---:B------:R-:W-:Y:S01]  /*1020*/  ISETP.GE.U32.AND P0, PT, R4.reuse, 0x80, PT ;  /* 0x000000800400780c */ /* 0x040fe20003f06070 */
[----:B------:R-:W0:Y:S01]  /*1030*/  LDC.64 R10, c[0x0][0x3d0] ;  /* 0x0000f400ff0a7b82 */ /* 0x000e220000000a00 */
[C---:B------:R-:W-:Y:S02]  /*1040*/  ISETP.GE.U32.AND P1, PT, R4.reuse, 0x100, PT ;  /* 0x000001000400780c */ /* 0x040fe40003f26070 */
[----:B------:R-:W-:-:S05]  /*1050*/  ISETP.GE.U32.AND P2, PT, R4, 0x180, PT ;  /* 0x000001800400780c */ /* 0x000fca0003f46070 */
[----:B------:R-:W1:Y:S08]  /*1060*/  LDC.64 R18, c[0x0][0x3d0] ;  /* 0x0000f400ff127b82 */ /* 0x000e700000000a00 */
[----:B------:R-:W2:Y:S08]  /*1070*/  @P0 LDC.64 R8, c[0x0][0x438] ;  /* 0x00010e00ff080b82 */ /* 0x000eb00000000a00 */
[----:B------:R-:W3:Y:S01]  /*1080*/  @P1 LDC.64 R20, c[0x0][0x438] ;  /* 0x00010e00ff141b82 */ /* 0x000ee20000000a00 */
[----:B------:R-:W-:Y:S01]  /*1090*/  ISETP.GE.U32.AND P3, PT, R4, 0x200, PT ;  /* 0x000002000400780c */ /* 0x000fe20003f66070 */
[----:B0-----:R-:W-:-:S06]  /*10a0*/  @P0 IMAD.WIDE.U32 R10, R5, 0x20, R10 ;  /* 0x00000020050a0825 */ /* 0x001fcc00078e000a */
[----:B------:R-:W0:Y:S01]  /*10b0*/  LDC.64 R12, c[0x0][0x3d8] ;  /* 0x0000f600ff0c7b82 */ /* 0x000e220000000a00 */
[----:B------:R-:W-:Y:S01]  /*10c0*/  IMAD.MOV.U32 R167, RZ, RZ, R5 ;  /* 0x000000ffffa77224 */ /* 0x000fe200078e0005 */
[C---:B------:R-:W-:Y:S01]  /*10d0*/  @P0 LOP3.LUT R167, R5.reuse, 0x80, RZ, 0xfc, !PT ;  /* 0x0000008005a70812 */ /* 0x040fe200078efcff */
[----:B------:R-:W5:Y:S04]  /*10e0*/  @P0 LDG.E.128 R28, desc[UR8][R10.64] ;  /* 0x000000080a1c0981 */ /* 0x000f68000c1e1d00 */
[----:B------:R1:W5:Y:S01]  /*10f0*/  @P0 LDG.E.128 R32, desc[UR8][R10.64+0x10] ;  /* 0x000010080a200981 */ /* 0x000362000c1e1d00 */
[----:B------:R-:W4:Y:S01]  /*1100*/  @P0 LDC.64 R14, c[0x0][0x440] ;  /* 0x00011000ff0e0b82 */ /* 0x000f220000000a00 */
[----:B--2---:R-:W-:-:S05]  /*1110*/  @P0 IMAD.WIDE.U32 R8, R5, 0x20, R8 ;  /* 0x0000002005080825 */ /* 0x004fca00078e0008 */
[----:B------:R-:W5:Y:S02]  /*1120*/  @P0 LD.E.128 R120, desc[UR8][R8.64] ;  /* 0x0000000808780980 */ /* 0x000f64000c101d00 */
[----:B------:R-:W2:Y:S01]  /*1130*/  LDC.64 R22, c[0x0][0x3d8] ;  /* 0x0000f600ff167b82 */ /* 0x000ea20000000a00 */
[C---:B-1----:R-:W-:Y:S01]  /*1140*/  @P1 IMAD.WIDE.U32 R10, R167.reuse, 0x20, R18 ;  /* 0x00000020a70a1825 */ /* 0x042fe200078e0012 */
[----:B------:R3:W5:Y:S04]  /*1150*/  @P0 LD.E.128 R116, desc[UR8][R8.64+0x10] ;  /* 0x0000100808740980 */ /* 0x000768000c101d00 */
[----:B------:R-:W5:Y:S02]  /*1160*/  @P1 LDG.E.128 R44, desc[UR8][R10.64] ;  /* 0x000000080a2c1981 */ /* 0x000f64000c1e1d00 */
[----:B------:R-:W1:Y:S08]  /*1170*/  @P1 LDC.64 R24, c[0x0][0x440] ;  /* 0x00011000ff181b82 */ /* 0x000e700000000a00 */
[----:B------:R-:W2:Y:S01]  /*1180*/  LDC.64 R26, c[0x0][0x3d0] ;  /* 0x0000f400ff1a7b82 */ /* 0x000ea20000000a00 */
[----:B---3--:R-:W-:Y:S01]  /*1190*/  @P1 IMAD.WIDE.U32 R8, R167, 0x20, R20 ;  /* 0x00000020a7081825 */ /* 0x008fe200078e0014 */
[----:B------:R-:W5:Y:S06]  /*11a0*/  @P1 LDG.E.128 R48, desc[UR8][R10.64+0x10] ;  /* 0x000010080a301981 */ /* 0x000f6c000c1e1d00 */
[----:B------:R-:W3:Y:S08]  /*11b0*/  @P2 LDC.64 R156, c[0x0][0x438] ;  /* 0x00010e00ff9c2b82 */ /* 0x000ef00000000a00 */
[----:B------:R-:W3:Y:S01]  /*11c0*/  @P2 LDC.64 R158, c[0x0][0x440] ;  /* 0x00011000ff9e2b82 */ /* 0x000ee20000000a00 */
[C---:B0-----:R-:W-:Y:S01]  /*11d0*/  @P0 IMAD.WIDE.U32 R12, R5.reuse, 0x20, R12 ;  /* 0x00000020050c0825 */ /* 0x041fe200078e000c */
[----:B------:R-:W5:Y:S06]  /*11e0*/  @P1 LD.E.128 R112, desc[UR8][R8.64] ;  /* 0x0000000808701980 */ /* 0x000f6c000c101d00 */
[----:B------:R-:W0:Y:S08]  /*11f0*/  LDC.64 R160, c[0x0][0x3d0] ;  /* 0x0000f400ffa07b82 */ /* 0x000e300000000a00 */
[----:B------:R-:W0:Y:S08]  /*1200*/  LDC.64 R164, c[0x0][0x3d8] ;  /* 0x0000f600ffa47b82 */ /* 0x000e300000000a00 */
[----:B------:R-:W0:Y:S01]  /*1210*/  @P3 LDC.64 R162, c[0x0][0x438] ;  /* 0x00010e00ffa23b82 */ /* 0x000e220000000a00 */
[----:B----4-:R-:W-:Y:S01]  /*1220*/  @P0 IMAD.WIDE.U32 R16, R5, 0x20, R14 ;  /* 0x0000002005100825 */ /* 0x010fe200078e000e */
[----:B------:R-:W5:Y:S06]  /*1230*/  @P0 LDG.E.128 R36, desc[UR8][R12.64] ;  /* 0x000000080c240981 */ /* 0x000f6c000c1e1d00 */
[----:B------:R-:W4:Y:S01]  /*1240*/  LDC.64 R18, c[0x0][0x3d8] ;  /* 0x0000f600ff127b82 */ /* 0x000f220000000a00 */
[----:B------:R2:W5:Y:S07]  /*1250*/  @P0 LDG.E.128 R40, desc[UR8][R12.64+0x10] ;  /* 0x000010080c280981 */ /* 0x00056e000c1e1d00 */
[----:B------:R-:W0:Y:S01]  /*1260*/  @P3 LDC.64 R20, c[0x0][0x440] ;  /* 0x00011000ff143b82 */ /* 0x000e220000000a00 */
[C---:B-1----:R-:W-:Y:S01]  /*1270*/  @P1 IMAD.WIDE.U32 R14, R167.reuse, 0x20, R24 ;  /* 0x00000020a70e1825 */ /* 0x042fe200078e0018 */
[----:B------:R1:W5:Y:S03]  /*1280*/  @P0 LD.E.128 R152, desc[UR8][R16.64] ;  /* 0x0000000810980980 */ /* 0x000366000c101d00 */
[C---:B--2---:R-:W-:Y:S01]  /*1290*/  @P1 IMAD.WIDE.U32 R12, R167.reuse, 0x20, R22 ;  /* 0x00000020a70c1825 */ /* 0x044fe200078e0016 */
[----:B------:R-:W-:Y:S01]  /*12a0*/  @P1 IADD3 R167, PT, PT, R167, 0x80, RZ ;  /* 0x00000080a7a71810 */ /* 0x000fe20007ffe0ff */
[----:B------:R1:W5:Y:S04]  /*12b0*/  @P0 LD.E.128 R148, desc[UR8][R16.64+0x10] ;  /* 0x0000100810940980 */ /* 0x000368000c101d00 */
[C---:B------:R-:W-:Y:S01]  /*12c0*/  @P2 IMAD.WIDE.U32 R26, R167.reuse, 0x20, R26 ;  /* 0x00000020a71a2825 */ /* 0x040fe200078e001a */
[----:B------:R1:W5:Y:S03]  /*12d0*/  @P1 LD.E.128 R108, desc[UR8][R8.64+0x10] ;  /* 0x00001008086c1980 */ /* 0x000366000c101d00 */
[C---:B---3--:R-:W-:Y:S01]  /*12e0*/  @P2 IMAD.WIDE.U32 R156, R167.reuse, 0x20, R156 ;  /* 0x00000020a79c2825 */ /* 0x048fe200078e009c */
[----:B------:R1:W5:Y:S03]  /*12f0*/  @P2 LDG.E.128 R60, desc[UR8][R26.64] ;  /* 0x000000081a3c2981 */ /* 0x000366000c1e1d00 */
[C---:B----4-:R-:W-:Y:S01]  /*1300*/  @P2 IMAD.WIDE.U32 R18, R167.reuse, 0x20, R18 ;  /* 0x00000020a7122825 */ /* 0x050fe200078e0012 */
[----:B------:R1:W5:Y:S03]  /*1310*/  @P2 LDG.E.128 R64, desc[UR8][R26.64+0x10] ;  /* 0x000010081a402981 */ /* 0x000366000c1e1d00 */
[C---:B------:R-:W-:Y:S01]  /*1320*/  @P2 IMAD.WIDE.U32 R158, R167.reuse, 0x20, R158 ;  /* 0x00000020a79e2825 */ /* 0x040fe200078e009e */
[----:B------:R1:W5:Y:S03]  /*1330*/  @P2 LD.E.128 R104, desc[UR8][R156.64] ;  /* 0x000000089c682980 */ /* 0x000366000c101d00 */
[----:B------:R-:W-:Y:S01]  /*1340*/  @P2 VIADD R167, R167, 0x80 ;  /* 0x00000080a7a72836 */ /* 0x000fe20000000000 */
[----:B------:R1:W5:Y:S03]  /*1350*/  @P2 LD.E.128 R100, desc[UR8][R156.64+0x10] ;  /* 0x000010089c642980 */ /* 0x000366000c101d00 */
[C---:B0-----:R-:W-:Y:S01]  /*1360*/  @P3 IMAD.WIDE.U32 R160, R167.reuse, 0x20, R160 ;  /* 0x00000020a7a03825 */ /* 0x041fe200078e00a0 */
[----:B------:R1:W5:Y:S03]  /*1370*/  @P2 LDG.E.128 R68, desc[UR8][R18.64] ;  /* 0x0000000812442981 */ /* 0x000366000c1e1d00 */
[C---:B------:R-:W-:Y:S01]  /*1380*/  @P3 IMAD.WIDE.U32 R162, R167.reuse, 0x20, R162 ;  /* 0x00000020a7a23825 */ /* 0x040fe200078e00a2 */
[----:B------:R1:W5:Y:S03]  /*1390*/  @P2 LDG.E.128 R72, desc[UR8][R18.64+0x10] ;  /* 0x0000100812482981 */ /* 0x000366000c1e1d00 */
[C---:B------:R-:W-:Y:S01]  /*13a0*/  @P3 IMAD.WIDE.U32 R164, R167.reuse, 0x20, R164 ;  /* 0x00000020a7a43825 */ /* 0x040fe200078e00a4 */
[----:B------:R1:W5:Y:S03]  /*13b0*/  @P2 LD.E.128 R136, desc[UR8][R158.64] ;  /* 0x000000089e882980 */ /* 0x000366000c101d00 */
[----:B------:R-:W-:Y:S01]  /*13c0*/  @P3 IMAD.WIDE.U32 R20, R167, 0x20, R20 ;  /* 0x00000020a7143825 */ /* 0x000fe200078e0014 */
[----:B------:R1:W5:Y:S04]  /*13d0*/  @P2 LD.E.128 R132, desc[UR8][R158.64+0x10] ;  /* 0x000010089e842980 */ /* 0x000368000c101d00 */
[----:B------:R1:W5:Y:S04]  /*13e0*/  @P3 LDG.E.128 R76, desc[UR8][R160.64] ;  /* 0x00000008a04c3981 */ /* 0x000368000c1e1d00 */
[----:B------:R1:W5:Y:S04]  /*13f0*/  @P3 LDG.E.128 R80, desc[UR8][R160.64+0x10] ;  /* 0x00001008a0503981 */ /* 0x000368000c1e1d00 */
[----:B------:R1:W5:Y:S04]  /*1400*/  @P3 LD.E.128 R96, desc[UR8][R162.64] ;  /* 0x00000008a2603980 */ /* 0x000368000c101d00 */
        /* <DEDUP_REMOVED lines=20> */
[----:B------:R0:W5:Y:S01]  /*1550*/  LD.E.128 R176, desc[UR8][R10.64] ;  /* 0x000000080ab07980 */ /* 0x000162000c101d00 */
[----:B--2---:R-:W-:-:S03]  /*1560*/  IMAD.WIDE.U32 R12, R167, 0x20, R12 ;  /* 0x00000020a70c7825 */ /* 0x004fc600078e000c */
[----:B------:R0:W5:Y:S04]  /*1570*/  LD.E.128 R172, desc[UR8][R10.64+0x10] ;  /* 0x000010080aac7980 */ /* 0x000168000c101d00 */
[----:B------:R0:W5:Y:S01]  /*1580*/  LDG.E.128 R168, desc[UR8][R12.64+0x10] ;  /* 0x000010080ca87981 */ /* 0x000162000c1e1d00 */
[----:B---3--:R-:W-:-:S03]  /*1590*/  IMAD.WIDE.U32 R14, R167, 0x20, R14 ;  /* 0x00000020a70e7825 */ /* 0x008fc600078e000e */
[----:B------:R0:W5:Y:S04]  /*15a0*/  LDG.E.128 R164, desc[UR8][R12.64] ;  /* 0x000000080ca47981 */ /* 0x000168000c1e1d00 */
[----:B------:R0:W5:Y:S04]  /*15b0*/  LD.E.128 R184, desc[UR8][R14.64] ;  /* 0x000000080eb87980 */ /* 0x000168000c101d00 */
[----:B------:R0:W5:Y:S01]  /*15c0*/  LD.E.128 R180, desc[UR8][R14.64+0x10] ;  /* 0x000010080eb47980 */ /* 0x000162000c101d00 */
[----:B------:R-:W-:Y:S05]  /*15d0*/  BRA `(.L_x_4399) ;  /* 0x0000000400ac7947 */ /* 0x000fea0003800000 */
.L_x_4400:
[C---:B------:R-:W-:Y:S01]  /*15e0*/  ISETP.GE.U32.AND P0, PT, R4.reuse, 0x80, PT ;  /* 0x000000800400780c */ /* 0x040fe20003f06070 */
[----:B------:R-:W0:Y:S01]  /*15f0*/  LDC.64 R8, c[0x0][0x3d0] ;  /* 0x0000f400ff087b82 */ /* 0x000e220000000a00 */
[C---:B------:R-:W-:Y:S01]  /*1600*/  ISETP.GE.U32.AND P1, PT, R4.reuse, 0x100, PT ;  /* 0x000001000400780c */ /* 0x040fe20003f26070 */
[----:B------:R-:W-:Y:S01]  /*1610*/  IMAD.MOV.U32 R157, RZ, RZ, R5 ;  /* 0x000000ffff9d7224 */ /* 0x000fe200078e0005 */
[C---:B------:R-:W-:Y:S02]  /*1620*/  ISETP.GE.U32.AND P2, PT, R4.reuse, 0x180, PT ;  /* 0x000001800400780c */ /* 0x040fe40003f46070 */
[----:B------:R-:W-:-:S03]  /*1630*/  ISETP.GE.U32.AND P3, PT, R4, 0x200, PT ;  /* 0x000002000400780c */ /* 0x000fc60003f66070 */
[----:B------:R-:W1:Y:S08]  /*1640*/  LDC.64 R18, c[0x0][0x3d0] ;  /* 0x0000f400ff127b82 */ /* 0x000e700000000a00 */
[----:B------:R-:W2:Y:S08]  /*1650*/  @P0 LDC.64 R12, c[0x0][0x438] ;  /* 0x00010e00ff0c0b82 */ /* 0x000eb00000000a00 */
[----:B------:R-:W3:Y:S01]  /*1660*/  @P1 LDC.64 R20, c[0x0][0x438] ;  /* 0x00010e00ff141b82 */ /* 0x000ee20000000a00 */
[----:B0-----:R-:W-:-:S07]  /*1670*/  @P0 IMAD.WIDE.U32 R10, R5, 0x20, R8 ;  /* 0x00000020050a0825 */ /* 0x001fce00078e0008 */
[----:B------:R-:W0:Y:S08]  /*1680*/  LDC.64 R22, c[0x0][0x3d8] ;  /* 0x0000f600ff167b82 */ /* 0x000e300000000a00 */
[----:B------:R-:W4:Y:S08]  /*1690*/  LDC.64 R24, c[0x0][0x3d0] ;  /* 0x0000f400ff187b82 */ /* 0x000f300000000a00 */
[----:B------:R-:W4:Y:S08]  /*16a0*/  LDC.64 R124, c[0x0][0x3d8] ;  /* 0x0000f600ff7c7b82 */ /* 0x000f300000000a00 */
[----:B------:R-:W4:Y:S08]  /*16b0*/  LDC.64 R16, c[0x0][0x3d8] ;  /* 0x0000f600ff107b82 */ /* 0x000f300000000a00 */
[----:B------:R-:W4:Y:S08]  /*16c0*/  LDC.64 R126, c[0x0][0x3d0] ;  /* 0x0000f400ff7e7b82 */ /* 0x000f300000000a00 */
[----:B------:R-:W4:Y:S01]  /*16d0*/  LDC.64 R130, c[0x0][0x3d8] ;  /* 0x0000f600ff827b82 */ /* 0x000f220000000a00 */
[C---:B------:R-:W-:Y:S01]  /*16e0*/  @P0 LOP3.LUT R157, R5.reuse, 0x80, RZ, 0xfc, !PT ;  /* 0x00000080059d0812 */ /* 0x040fe200078efcff */
[----:B--2---:R-:W-:Y:S01]  /*16f0*/  @P0 IMAD.WIDE.U32 R14, R5, 0x20, R12 ;  /* 0x00000020050e0825 */ /* 0x004fe200078e000c */
[----:B------:R-:W5:Y:S05]  /*1700*/  @P0 LDG.E.128 R28, desc[UR8][R10.64] ;  /* 0x000000080a1c0981 */ /* 0x000f6a000c1e1d00 */
[----:B------:R-:W2:Y:S01]  /*1710*/  @P2 LDC.64 R26, c[0x0][0x438] ;  /* 0x00010e00ff1a2b82 */ /* 0x000ea20000000a00 */
[----:B------:R3:W5:Y:S07]  /*1720*/  @P0 LDG.E.128 R32, desc[UR8][R10.64+0x10] ;  /* 0x000010080a200981 */ /* 0x00076e000c1e1d00 */
[----:B------:R-:W2:Y:S01]  /*1730*/  @P3 LDC.64 R128, c[0x0][0x438] ;  /* 0x00010e00ff803b82 */ /* 0x000ea20000000a00 */
[C---:B-1----:R-:W-:Y:S01]  /*1740*/  @P1 IMAD.WIDE.U32 R8, R157.reuse, 0x20, R18 ;  /* 0x000000209d081825 */ /* 0x042fe200078e0012 */
[----:B------:R-:W5:Y:S03]  /*1750*/  @P0 LD.E.128 R120, desc[UR8][R14.64] ;  /* 0x000000080e780980 */ /* 0x000f66000c101d00 */
[C---:B---3--:R-:W-:Y:S01]  /*1760*/  @P1 IMAD.WIDE.U32 R10, R157.reuse, 0x20, R20 ;  /* 0x000000209d0a1825 */ /* 0x048fe200078e0014 */
[----:B------:R-:W5:Y:S03]  /*1770*/  @P1 LDG.E.128 R44, desc[UR8][R8.64] ;  /* 0x00000008082c1981 */ /* 0x000f66000c1e1d00 */
[C---:B0-----:R-:W-:Y:S01]  /*1780*/  @P1 IMAD.WIDE.U32 R12, R157.reuse, 0x20, R22 ;  /* 0x000000209d0c1825 */ /* 0x041fe200078e0016 */
[----:B------:R-:W-:Y:S01]  /*1790*/  @P1 IADD3 R157, PT, PT, R157, 0x80, RZ ;  /* 0x000000809d9d1810 */ /* 0x000fe20007ffe0ff */
[----:B------:R0:W5:Y:S04]  /*17a0*/  @P1 LDG.E.128 R48, desc[UR8][R8.64+0x10] ;  /* 0x0000100808301981 */ /* 0x000168000c1e1d00 */
[C---:B----4-:R-:W-:Y:S01]  /*17b0*/  @P2 IMAD.WIDE.U32 R24, R157.reuse, 0x20, R24 ;  /* 0x000000209d182825 */ /* 0x050fe200078e0018 */
[----:B------:R-:W5:Y:S03]  /*17c0*/  @P1 LD.E.128 R112, desc[UR8][R10.64] ;  /* 0x000000080a701980 */ /* 0x000f66000c101d00 */
[C---:B--2---:R-:W-:Y:S01]  /*17d0*/  @P2 IMAD.WIDE.U32 R26, R157.reuse, 0x20, R26 ;  /* 0x000000209d1a2825 */ /* 0x044fe200078e001a */
[----:B------:R1:W5:Y:S03]  /*17e0*/  @P1 LD.E.128 R108, desc[UR8][R10.64+0x10] ;  /* 0x000010080a6c1980 */ /* 0x000366000c101d00 */
[C---:B------:R-:W-:Y:S01]  /*17f0*/  @P2 IMAD.WIDE.U32 R124, R157.reuse, 0x20, R124 ;  /* 0x000000209d7c2825 */ /* 0x040fe200078e007c */
[----:B------:R-:W5:Y:S03]  /*1800*/  @P1 LDG.E.128 R52, desc[UR8][R12.64] ;  /* 0x000000080c341981 */ /* 0x000f66000c1e1d00 */
[----:B------:R-:W-:Y:S01]  /*1810*/  @P2 VIADD R157, R157, 0x80 ;  /* 0x000000809d9d2836 */ /* 0x000fe20000000000 */
[----:B------:R2:W5:Y:S01]  /*1820*/  @P1 LDG.E.128 R56, desc[UR8][R12.64+0x10] ;  /* 0x000010080c381981 */ /* 0x000562000c1e1d00 */
[----:B------:R-:W-:-:S03]  /*1830*/  @P0 IMAD.WIDE.U32 R16, R5, 0x20, R16 ;  /* 0x0000002005100825 */ /* 0x000fc600078e0010 */
[----:B------:R-:W5:Y:S01]  /*1840*/  @P0 LD.E.128 R116, desc[UR8][R14.64+0x10] ;  /* 0x000010080e740980 */ /* 0x000f62000c101d00 */
[----:B0-----:R-:W-:-:S03]  /*1850*/  @P3 IMAD.WIDE.U32 R8, R157, 0x20, R126 ;  /* 0x000000209d083825 */ /* 0x001fc600078e007e */
[----:B------:R-:W5:Y:S01]  /*1860*/  @P0 LDG.E.128 R36, desc[UR8][R16.64] ;  /* 0x0000000810240981 */ /* 0x000f62000c1e1d00 */
[----:B-1----:R-:W-:-:S03]  /*1870*/  @P3 IMAD.WIDE.U32 R10, R157, 0x20, R128 ;  /* 0x000000209d0a3825 */ /* 0x002fc600078e0080 */
[----:B------:R-:W5:Y:S01]  /*1880*/  @P0 LDG.E.128 R40, desc[UR8][R16.64+0x10] ;  /* 0x0000100810280981 */ /* 0x000f62000c1e1d00 */
[----:B--2---:R-:W-:-:S03]  /*1890*/  @P3 IMAD.WIDE.U32 R12, R157, 0x20, R130 ;  /* 0x000000209d0c3825 */ /* 0x004fc600078e0082 */
[----:B------:R-:W5:Y:S04]  /*18a0*/  @P2 LDG.E.128 R60, desc[UR8][R24.64] ;  /* 0x00000008183c2981 */ /* 0x000f68000c1e1d00 */
[----:B------:R-:W5:Y:S04]  /*18b0*/  @P2 LDG.E.128 R64, desc[UR8][R24.64+0x10] ;  /* 0x0000100818402981 */ /* 0x000f68000c1e1d00 */
[----:B------:R-:W5:Y:S04]  /*18c0*/  @P2 LD.E.128 R104, desc[UR8][R26.64] ;  /* 0x000000081a682980 */ /* 0x000f68000c101d00 */
[----:B------:R-:W5:Y:S04]  /*18d0*/  @P2 LD.E.128 R100, desc[UR8][R26.64+0x10] ;  /* 0x000010081a642980 */ /* 0x000f68000c101d00 */
[----:B------:R-:W5:Y:S04]  /*18e0*/  @P3 LDG.E.128 R76, desc[UR8][R8.64] ;  /* 0x00000008084c3981 */ /* 0x000f68000c1e1d00 */
[----:B------:R-:W5:Y:S04]  /*18f0*/  @P3 LDG.E.128 R80, desc[UR8][R8.64+0x10] ;  /* 0x0000100808503981 */ /* 0x000f68000c1e1d00 */
[----:B------:R-:W5:Y:S04]  /*1900*/  @P3 LD.E.128 R96, desc[UR8][R10.64] ;  /* 0x000000080a603980 */ /* 0x000f68000c101d00 */
[----:B------:R-:W5:Y:S04]  /*1910*/  @P3 LD.E.128 R92, desc[UR8][R10.64+0x10] ;  /* 0x000010080a5c3980 */ /* 0x000f68000c101d00 */
[----:B------:R-:W5:Y:S04]  /*1920*/  @P3 LDG.E.128 R84, desc[UR8][R12.64] ;  /* 0x000000080c543981 */ /* 0x000f68000c1e1d00 */
[----:B------:R-:W5:Y:S01]  /*1930*/  @P3 LDG.E.128 R88, desc[UR8][R12.64+0x10] ;  /* 0x000010080c583981 */ /* 0x000f62000c1e1d00 */
[----:B------:R-:W-:-:S02]  /*1940*/  ISETP.GE.U32.AND P1, PT, R4, 0x280, PT ;  /* 0x000002800400780c */ /* 0x000fc40003f26070 */
[----:B------:R-:W-:Y:S02]  /*1950*/  CS2R R126, SRZ ;  /* 0x00000000007e7805 */ /* 0x000fe4000001ff00 */
[----:B------:R-:W-:Y:S01]  /*1960*/  CS2R R130, SRZ ;  /* 0x0000000000827805 */ /* 0x000fe2000001ff00 */
[----:B------:R-:W5:Y:S01]  /*1970*/  @P2 LDG.E.128 R68, desc[UR8][R124.64] ;  /* 0x000000087c442981 */ /* 0x000f62000c1e1d00 */
[----:B------:R-:W-:Y:S02]  /*1980*/  CS2R R128, SRZ ;  /* 0x0000000000807805 */ /* 0x000fe4000001ff00 */
[----:B------:R-:W-:Y:S02]  /*1990*/  CS2R R134, SRZ ;  /* 0x0000000000867805 */ /* 0x000fe4000001ff00 */
[----:B------:R-:W-:Y:S01]  /*19a0*/  CS2R R132, SRZ ;  /* 0x0000000000847805 */ /* 0x000fe2000001ff00 */
[----:B------:R0:W5:Y:S01]  /*19b0*/  @P2 LDG.E.128 R72, desc[UR8][R124.64+0x10] ;  /* 0x000010087c482981 */ /* 0x000162000c1e1d00 */
        /* <DEDUP_REMOVED lines=19> */
[----:B------:R0:W5:Y:S01]  /*1af0*/  LD.E.128 R176, desc[UR8][R10.64] ;  /* 0x000000080ab07980 */ /* 0x000162000c101d00 */
[----:B--2---:R-:W-:-:S03]  /*1b00*/  IMAD.WIDE.U32 R12, R157, 0x20, R12 ;  /* 0x000000209d0c7825 */ /* 0x004fc600078e000c */
[----:B------:R0:W5:Y:S04]  /*1b10*/  LD.E.128 R172, desc[UR8][R10.64+0x10] ;  /* 0x000010080aac7980 */ /* 0x000168000c101d00 */
        /* <DEDUP_REMOVED lines=22> */
[----:B0-----:R-:W-:-:S07]  /*1c80*/  CS2R R152, SRZ ;  /* 0x0000000000987805 */ /* 0x001fce000001ff00 */
.L_x_4399:
[----:B------:R-:W-:Y:S05]  /*1c90*/  BSYNC.RECONVERGENT B0 ;  /* 0x0000000000007941 */ /* 0x000fea0003800200 */
.L_x_4396:
[----:B------:R-:W1:Y:S02]  /*1ca0*/  LDCU UR5, c[0x0][0x384] ;  /* 0x00007080ff0577ac */ /* 0x000e640008000800 */
[----:B-1----:R-:W-:-:S06]  /*1cb0*/  UISETP.GE.AND UP0, UPT, UR6, UR5, UPT ;  /* 0x000000050600728c */ /* 0x002fcc000bf06270 */
[----:B------:R-:W-:-:S13]  /*1cc0*/  PLOP3.LUT P1, PT, PT, PT, UP0, 0x80, 0x8 ;  /* 0x000000000008781c */ /* 0x000fda0003f2f008 */
[----:B------:R-:W-:Y:S05]  /*1cd0*/  @P1 EXIT ;  /* 0x000000000000194d */ /* 0x000fea0003800000 */
[----:B------:R-:W-:Y:S01]  /*1ce0*/  USHF.R.S32.HI UR5, URZ, 0x3, UR4 ;  /* 0x00000003ff057899 */ /* 0x000fe20008011404 */
[----:B------:R-:W-:Y:S01]  /*1cf0*/  IMAD.MOV R0, RZ, RZ, -R7 ;  /* 0x000000ffff007224 */ /* 0x000fe200078e0a07 */
[----:B------:R-:W1:Y:S01]  /*1d00*/  LDCU.U8 UR10, c[0x0][0x410] ;  /* 0x00008200ff0a77ac */ /* 0x000e620008000000 */
[----:B0-----:R-:W-:Y:S01]  /*1d10*/  MOV R8, 0xffffffe0 ;  /* 0xffffffe000087802 */ /* 0x001fe20000000f00 */
[----:B------:R-:W-:Y:S02]  /*1d20*/  ULOP3.LUT UR7, UR5, 0x7f, URZ, 0xc0, !UPT ;  /* 0x0000007f05077892 */ /* 0x000fe4000f8ec0ff */
[----:B------:R-:W-:Y:S01]  /*1d30*/  USHF.L.U32 UR5, UR5, 0x1, URZ ;  /* 0x0000000105057899 */ /* 0x000fe200080006ff */
[----:B------:R-:W0:Y:S03]  /*1d40*/  LDCU.64 UR12, c[0x0][0x3a0] ;  /* 0x00007400ff0c77ac */ /* 0x000e260008000a00 */
[----:B------:R-:W-:Y:S01]  /*1d50*/  VIADDMNMX R0, R0, UR7, RZ, !PT ;  /* 0x0000000700007c46 */ /* 0x000fe2000f8001ff */
[----:B------:R-:W-:-:S03]  /*1d60*/  ULOP3.LUT UR5, UR5, 0xffffff00, URZ, 0xc0, !UPT ;  /* 0xffffff0005057892 */ /* 0x000fc6000f8ec0ff */
[----:B------:R-:W-:Y:S01]  /*1d70*/  VIMNMX R0, PT, PT, R0, 0x20, PT ;  /* 0x0000002000007848 */ /* 0x000fe20003fe0100 */
[----:B------:R-:W0:Y:S03]  /*1d80*/  LDCU.64 UR14, c[0x0][0x398] ;  /* 0x00007300ff0e77ac */ /* 0x000e260008000a00 */
[----:B------:R-:W-:Y:S01]  /*1d90*/  LEA R0, R0, UR5, 0x3 ;  /* 0x0000000500007c11 */ /* 0x000fe2000f8e18ff */
[----:B------:R-:W2:Y:S01]  /*1da0*/  LDCU UR18, c[0x0][0x388] ;  /* 0x00007100ff1277ac */ /* 0x000ea20008000800 */
[----:B-1----:R-:W-:Y:S02]  /*1db0*/  ISETP.NE.AND P1, PT, RZ, UR10, PT ;  /* 0x0000000aff007c0c */ /* 0x002fe4000bf25270 */
[----:B------:R-:W-:Y:S01]  /*1dc0*/  I2FP.F32.U32 R2, R0 ;  /* 0x0000000000027245 */ /* 0x000fe20000201000 */
[----:B------:R-:W-:Y:S01]  /*1dd0*/  IMAD R0, R3, R8, UR7 ;  /* 0x0000000703007e24 */ /* 0x000fe2000f8e0208 */
[----:B------:R-:W-:Y:S01]  /*1de0*/  P2R R7, PR, RZ, 0x2 ;  /* 0x00000002ff077803 */ /* 0x000fe20000000000 */
[----:B------:R-:W1:Y:S03]  /*1df0*/  LDCU UR11, c[0x0][0x400] ;  /* 0x00008000ff0b77ac */ /* 0x000e660008000800 */
[----:B------:R-:W3:Y:S01]  /*1e00*/  MUFU.RCP R2, R2 ;  /* 0x0000000200027308 */ /* 0x000ee20000001000 */
[----:B------:R-:W-:Y:S01]  /*1e10*/  VIMNMX R0, PT, PT, RZ, R0, !PT ;  /* 0x00000000ff007248 */ /* 0x000fe20007fe0100 */
[----:B------:R-:W4:Y:S03]  /*1e20*/  LDCU.64 UR20, c[0x0][0x398] ;  /* 0x00007300ff1477ac */ /* 0x000f260008000a00 */
[----:B------:R-:W-:Y:S01]  /*1e30*/  VIMNMX R0, PT, PT, R0, 0x20, PT ;  /* 0x0000002000007848 */ /* 0x000fe20003fe0100 */
[----:B0-----:R-:W-:Y:S01]  /*1e40*/  ULOP3.LUT UP0, URZ, UR12, UR14, URZ, 0xfc, !UPT ;  /* 0x0000000e0cff7292 */ /* 0x001fe2000f80fcff */
[----:B------:R-:W0:Y:S02]  /*1e50*/  LDCU.64 UR22, c[0x0][0x3a0] ;  /* 0x00007400ff1677ac */ /* 0x000e240008000a00 */
[----:B------:R-:W-:Y:S01]  /*1e60*/  LEA R0, R0, UR5, 0x3 ;  /* 0x0000000500007c11 */ /* 0x000fe2000f8e18ff */
[----:B------:R-:W0:Y:S01]  /*1e70*/  LDCU.64 UR16, c[0x0][0x380] ;  /* 0x00007000ff1077ac */ /* 0x000e220008000a00 */
[----:B------:R-:W-:-:S02]  /*1e80*/  ULOP3.LUT UP0, URZ, UR13, UR15, URZ, 0xfc, UP0 ;  /* 0x0000000f0dff7292 */ /* 0x000fc4000800fcff */
[----:B--2---:R-:W-:-:S11]  /*1e90*/  UPLOP3.LUT UP2, UPT, UPT, UPT, UPT, 0x40, 0x4 ;  /* 0x000000000004789c */ /* 0x004fd60003f4e870 */
.L_x_4441:
[----:B------:R-:W-:Y:S01]  /*1ea0*/  UIMAD UR4, UR6, UR18, URZ ;  /* 0x00000012060472a4 */ /* 0x000fe2000f8e02ff */
[----:B------:R-:W-:Y:S03]  /*1eb0*/  BSSY.RECONVERGENT B0, `(.L_x_4401) ;  /* 0x00000ad000007945 */ /* 0x000fe60003800200 */
[----:B------:R-:W-:-:S04]  /*1ec0*/  USHF.R.S32.HI UR5, URZ, 0x1f, UR4 ;  /* 0x0000001fff057899 */ /* 0x000fc80008011404 */
[----:B------:R-:W-:-:S06]  /*1ed0*/  ULEA.HI UR5, UR5, UR4, URZ, 0x3 ;  /* 0x0000000405057291 */ /* 0x000fcc000f8f18ff */
[----:B------:R-:W-:-:S05]  /*1ee0*/  IMAD.U32 R8, RZ, RZ, UR5 ;  /* 0x00000005ff087e24 */ /* 0x000fca000f8e00ff */
[----:B------:R-:W-:-:S04]  /*1ef0*/  LEA.HI.SX32 R8, R8, R5, 0x1d ;  /* 0x0000000508087211 */ /* 0x000fc800078feaff */
[----:B------:R-:W-:Y:S01]  /*1f00*/  MOV R229, R8 ;  /* 0x0000000800e57202 */ /* 0x000fe20000000f00 */
[----:B01234-:R-:W-:Y:S06]  /*1f10*/  @!P0 BRA `(.L_x_4402) ;  /* 0x0000000800988947 */ /* 0x01ffec0003800000 */
[----:B0-----:R-:W-:Y:S01]  /*1f20*/  ISETP.NE.U32.AND P1, PT, RZ, UR22, PT ;  /* 0x00000016ff007c0c */ /* 0x001fe2000bf25070 */
[----:B------:R-:W0:Y:S01]  /*1f30*/  LDC.64 R202, c[0x0][0x390] ;  /* 0x0000e400ffca7b82 */ /* 0x000e220000000a00 */
[----:B----4-:R-:W-:Y:S02]  /*1f40*/  ISETP.NE.U32.AND P0, PT, RZ, UR20, PT ;  /* 0x00000014ff007c0c */ /* 0x010fe4000bf05070 */
[----:B------:R-:W-:Y:S02]  /*1f50*/  ISETP.NE.AND.EX P1, PT, RZ, UR23, PT, P1 ;  /* 0x00000017ff007c0c */ /* 0x000fe4000bf25310 */
[----:B------:R-:W-:-:S11]  /*1f60*/  ISETP.NE.AND.EX P0, PT, RZ, UR21, PT, P0 ;  /* 0x00000015ff007c0c */ /* 0x000fd6000bf05300 */
[----:B------:R-:W2:Y:S08]  /*1f70*/  @P1 LDC.64 R14, c[0x0][0x3a0] ;  /* 0x0000e800ff0e1b82 */ /* 0x000eb00000000a00 */
[----:B------:R-:W4:Y:S01]  /*1f80*/  @P0 LDC.64 R200, c[0x0][0x398] ;  /* 0x0000e600ffc80b82 */ /* 0x000f220000000a00 */
[----:B0-----:R-:W-:-:S04]  /*1f90*/  IMAD.WIDE.U32 R202, R8, 0x10, R202 ;  /* 0x0000001008ca7825 */ /* 0x001fc800078e00ca */
[----:B--2---:R-:W-:-:S05]  /*1fa0*/  @P1 IMAD.WIDE.U32 R14, R8, 0x10, R14 ;  /* 0x00000010080e1825 */ /* 0x004fca00078e000e */
[----:B------:R-:W2:Y:S01]  /*1fb0*/  @P1 LDG.E.128 R188, desc[UR8][R14.64] ;  /* 0x000000080ebc1981 */ /* 0x000ea2000c1e1d00 */
[----:B----4-:R-:W-:-:S03]  /*1fc0*/  @P0 IMAD.WIDE.U32 R204, R8, 0x10, R200 ;  /* 0x0000001008cc0825 */ /* 0x010fc600078e00c8 */
[----:B------:R-:W5:Y:S04]  /*1fd0*/  LDG.E.128 R200, desc[UR8][R202.64] ;  /* 0x00000008cac87981 */ /* 0x000f68000c1e1d00 */
[----:B------:R0:W5:Y:S01]  /*1fe0*/  @P0 LDG.E.128 R192, desc[UR8][R204.64] ;  /* 0x00000008ccc00981 */ /* 0x000162000c1e1d00 */
[----:B--2---:R-:W-:Y:S02]  /*1ff0*/  PRMT R10, R191, 0x7632, R10 ;  /* 0x00007632bf0a7816 */ /* 0x004fe4000000000a */
[----:B------:R-:W-:Y:S02]  /*2000*/  PRMT R12, R190, 0x7632, R12 ;  /* 0x00007632be0c7816 */ /* 0x000fe4000000000c */
[----:B------:R-:W-:Y:S02]  /*2010*/  PRMT R16, R189, 0x7632, R16 ;  /* 0x00007632bd107816 */ /* 0x000fe40000000010 */
[----:B------:R-:W-:Y:S01]  /*2020*/  PRMT R206, R188, 0x7632, R206 ;  /* 0x00007632bcce7816 */ /* 0x000fe200000000ce */
[----:B0-----:R-:W-:Y:S06]  /*2030*/  @!P0 BRA `(.L_x_4403) ;  /* 0x00000004007c8947 */ /* 0x001fec0003800000 */
[----:B------:R-:W-:Y:S05]  /*2040*/  @!P1 BRA `(.L_x_4404) ;  /* 0x0000000000e49947 */ /* 0x000fea0003800000 */
[C---:B-----5:R-:W-:Y:S01]  /*2050*/  PRMT R10, R200.reuse, 0x7632, R10 ;  /* 0x00007632c80a7816 */ /* 0x060fe2000000000a */
        /* <DEDUP_REMOVED lines=56> */
.L_x_4404:
[----:B-----5:R-:W-:Y:S01]  /*23e0*/  SHF.L.U32 R27, R201, 0x10, RZ ;  /* 0x00000010c91b7819 */ /* 0x020fe200000006ff */
[----:B------:R-:W-:Y:S01]  /*23f0*/  IMAD.U32 R15, R200, 0x10000, RZ ;  /* 0x00010000c80f7824 */ /* 0x000fe200078e00ff */
[----:B------:R-:W-:Y:S01]  /*2400*/  SHF.L.U32 R10, R192, 0x10, RZ ;  /* 0x00000010c00a7819 */ /* 0x000fe200000006ff */
[----:B------:R-:W-:Y:S01]  /*2410*/  IMAD.U32 R12, R193, 0x10000, RZ ;  /* 0x00010000c10c7824 */ /* 0x000fe200078e00ff */
[----:B------:R-:W-:Y:S02]  /*2420*/  PRMT R196, R200, 0x7632, R196 ;  /* 0x00007632c8c47816 */ /* 0x000fe400000000c4 */
[C---:B------:R-:W-:Y:S01]  /*2430*/  PRMT R200, R202.reuse, 0x7632, R200 ;  /* 0x00007632cac87816 */ /* 0x040fe200000000c8 */
[----:B------:R-:W-:Y:S01]  /*2440*/  IMAD.U32 R202, R202, 0x10000, RZ ;  /* 0x00010000caca7824 */ /* 0x000fe200078e00ff */
[----:B------:R-:W-:Y:S01]  /*2450*/  SHF.L.U32 R209, R194, 0x10, RZ ;  /* 0x00000010c2d17819 */ /* 0x000fe200000006ff */
[----:B------:R-:W-:Y:S01]  /*2460*/  FADD.FTZ R15, R15, R10 ;  /* 0x0000000a0f0f7221 */ /* 0x000fe20000010000 */
[----:B------:R-:W-:Y:S01]  /*2470*/  FADD.FTZ R27, R27, R12 ;  /* 0x0000000c1b1b7221 */ /* 0x000fe20000010000 */
[----:B------:R-:W-:Y:S01]  /*2480*/  PRMT R198, R201, 0x7632, R198 ;  /* 0x00007632c9c67816 */ /* 0x000fe200000000c6 */
[----:B------:R-:W-:Y:S01]  /*2490*/  IMAD.U32 R197, R196, 0x10000, RZ ;  /* 0x00010000c4c57824 */ /* 0x000fe200078e00ff */
[C---:B------:R-:W-:Y:S01]  /*24a0*/  PRMT R204, R203.reuse, 0x7632, R204 ;  /* 0x00007632cbcc7816 */ /* 0x040fe200000000cc */
[----:B------:R-:W-:Y:S01]  /*24b0*/  FADD.FTZ R209, R202, R209 ;  /* 0x000000d1cad17221 */ /* 0x000fe20000010000 */
[----:B------:R-:W-:Y:S01]  /*24c0*/  PRMT R10, R192, 0x7632, R10 ;  /* 0x00007632c00a7816 */ /* 0x000fe2000000000a */
[----:B------:R-:W-:Y:S01]  /*24d0*/  IMAD.U32 R203, R203, 0x10000, RZ ;  /* 0x00010000cbcb7824 */ /* 0x000fe200078e00ff */
[----:B------:R-:W-:Y:S01]  /*24e0*/  PRMT R12, R193, 0x7632, R12 ;  /* 0x00007632c10c7816 */ /* 0x000fe2000000000c */
[----:B------:R-:W-:Y:S01]  /*24f0*/  IMAD.U32 R201, R200, 0x10000, RZ ;  /* 0x00010000c8c97824 */ /* 0x000fe200078e00ff */
[----:B------:R-:W-:-:S02]  /*2500*/  PRMT R14, R194, 0x7632, R14 ;  /* 0x00007632c20e7816 */ /* 0x000fc4000000000e */
[C---:B------:R-:W-:Y:S01]  /*2510*/  PRMT R16, R195.reuse, 0x7632, R16 ;  /* 0x00007632c3107816 */ /* 0x040fe20000000010 */
        /* <DEDUP_REMOVED lines=10> */
[----:B------:R-:W-:Y:S02]  /*25c0*/  FADD.FTZ R14, R201, R14 ;  /* 0x0000000ec90e7221 */ /* 0x000fe40000010000 */
[----:B------:R-:W-:Y:S01]  /*25d0*/  FADD.FTZ R10, R197, R10 ;  /* 0x0000000ac50a7221 */ /* 0x000fe20000010000 */
[----:B------:R-:W-:Y:S02]  /*25e0*/  F2FP.BF16.F32.PACK_AB R199, R16, R219 ;  /* 0x000000db10c7723e */ /* 0x000fe400000010ff */
[----:B------:R-:W-:Y:S02]  /*25f0*/  F2FP.BF16.F32.PACK_AB R198, R14, R209 ;  /* 0x000000d10ec6723e */ /* 0x000fe400000010ff */
[----:B------:R-:W-:Y:S02]  /*2600*/  F2FP.BF16.F32.PACK_AB R197, R12, R27 ;  /* 0x0000001b0cc5723e */ /* 0x000fe400000010ff */
[----:B------:R-:W-:Y:S01]  /*2610*/  F2FP.BF16.F32.PACK_AB R196, R10, R15 ;  /* 0x0000000f0ac4723e */ /* 0x000fe200000010ff */
[----:B------:R-:W-:Y:S06]  /*2620*/  BRA `(.L_x_4405) ;  /* 0x0000000000b87947 */ /* 0x000fec0003800000 */
.L_x_4403:
[----:B------:R-:W-:Y:S05]  /*2630*/  @!P1 BRA `(.L_x_4406) ;  /* 0x0000000000849947 */ /* 0x000fea0003800000 */
[----:B------:R-:W-:Y:S01]  /*2640*/  SHF.L.U32 R196, R188, 0x10, RZ ;  /* 0x00000010bcc47819 */ /* 0x000fe200000006ff */
[C---:B-----5:R-:W-:Y:S01]  /*2650*/  IMAD.U32 R15, R200.reuse, 0x10000, RZ ;  /* 0x00010000c80f7824 */ /* 0x060fe200078e00ff */
[----:B------:R-:W-:Y:S01]  /*2660*/  PRMT R14, R200, 0x7632, R14 ;  /* 0x00007632c80e7816 */ /* 0x000fe2000000000e */
[----:B------:R-:W-:Y:S01]  /*2670*/  IMAD.U32 R10, R10, 0x10000, RZ ;  /* 0x000100000a0a7824 */ /* 0x000fe200078e00ff */
[----:B------:R-:W-:Y:S01]  /*2680*/  PRMT R197, R201, 0x7632, R197 ;  /* 0x00007632c9c57816 */ /* 0x000fe200000000c5 */
[----:B------:R-:W-:Y:S01]  /*2690*/  FADD.FTZ R15, R15, R196 ;  /* 0x000000c40f0f7221 */ /* 0x000fe20000010000 */
        /* <DEDUP_REMOVED lines=22> */
[----:B------:R-:W-:-:S02]  /*2800*/  F2FP.BF16.F32.PACK_AB R199, R16, R219 ;  /* 0x000000db10c7723e */ /* 0x000fc400000010ff */
[----:B------:R-:W-:Y:S02]  /*2810*/  F2FP.BF16.F32.PACK_AB R198, R14, R209 ;  /* 0x000000d10ec6723e */ /* 0x000fe400000010ff */
[----:B------:R-:W-:Y:S02]  /*2820*/  F2FP.BF16.F32.PACK_AB R197, R12, R27 ;  /* 0x0000001b0cc5723e */ /* 0x000fe400000010ff */
[----:B------:R-:W-:Y:S01]  /*2830*/  F2FP.BF16.F32.PACK_AB R196, R10, R15 ;  /* 0x0000000f0ac4723e */ /* 0x000fe200000010ff */
[----:B------:R-:W-:Y:S06]  /*2840*/  BRA `(.L_x_4405) ;  /* 0x0000000000307947 */ /* 0x000fec0003800000 */
.L_x_4406:
        /* <DEDUP_REMOVED lines=12> */
.L_x_4405:
[----:B------:R-:W0:Y:S01]  /*2910*/  @UP0 LDCU.64 UR4, c[0x0][0x3a8] ;  /* 0x00007500ff0407ac */ /* 0x000e220008000a00 */
[----:B------:R-:W-:Y:S01]  /*2920*/  PLOP3.LUT P0, PT, PT, PT, UP0, 0x80, 0x8 ;  /* 0x000000000008781c */ /* 0x000fe20003f0f008 */
[----:B------:R-:W-:Y:S01]  /*2930*/  IMAD.MOV.U32 R201, RZ, RZ, 0x10 ;  /* 0x00000010ffc97424 */ /* 0x000fe200078e00ff */
[----:B------:R-:W-:Y:S02]  /*2940*/  PLOP3.LUT P1, PT, PT, PT, UP0, 0x80, 0x8 ;  /* 0x000000000008781c */ /* 0x000fe40003f2f008 */
[----:B------:R-:W-:-:S09]  /*2950*/  IADD3 R229, PT, PT, R8, 0x80, RZ ;  /* 0x0000008008e57810 */ /* 0x000fd20007ffe0ff */
[----:B0-----:R-:W-:-:S05]  /*2960*/  @P0 IMAD.WIDE.U32 R200, R8, R201, UR4 ;  /* 0x0000000408c80e25 */ /* 0x001fca000f8e00c9 */
[----:B------:R2:W-:Y:S02]  /*2970*/  @P1 STG.E.128 desc[UR8][R200.64], R196 ;  /* 0x000000c4c8001986 */ /* 0x0005e4000c101d08 */
.L_x_4402:
[----:B01--4-:R-:W-:Y:S05]  /*2980*/  BSYNC.RECONVERGENT B0 ;  /* 0x0000000000007941 */ /* 0x013fea0003800200 */
.L_x_4401:
[----:B------:R-:W-:Y:S01]  /*2990*/  ISETP.GE.U32.AND P1, PT, R4, 0x100, PT ;  /* 0x000001000400780c */ /* 0x000fe20003f26070 */
[----:B------:R-:W-:-:S12]  /*29a0*/  BSSY.RECONVERGENT B0, `(.L_x_4407) ;  /* 0x00000ae000007945 */ /* 0x000fd80003800200 */
[----:B------:R-:W-:Y:S05]  /*29b0*/  @!P1 BRA `(.L_x_4408) ;  /* 0x0000000800b09947 */ /* 0x000fea0003800000 */
[----:B------:R-:W-:Y:S01]  /*29c0*/  ISETP.NE.U32.AND P0, PT, RZ, UR20, PT ;  /* 0x00000014ff007c0c */ /* 0x000fe2000bf05070 */
[----:B--2---:R-:W0:Y:S01]  /*29d0*/  LDC.64 R200, c[0x0][0x390] ;  /* 0x0000e400ffc87b82 */ /* 0x004e220000000a00 */
        /* <DEDUP_REMOVED lines=34> */
.L_x_4410:
[C---:B------:R-:W-:Y:S01]  /*2c00*/  PRMT R198, R200.reuse, 0x7632, R198 ;  /* 0x00007632c8c67816 */ /* 0x040fe200000000c6 */
        /* <DEDUP_REMOVED lines=9> */
[C---:B------:R-:W-:Y:S01]  /*2ca0*/  PRMT R204, R203.reuse, 0x7632, R204 ;  /* 0x00007632cbcc7816 */ /* 0x040fe200000000cc */
[----:B------:R-:W-:Y:S01]  /*2cb0*/  IMAD.U32 R203, R203, 0x10000, RZ ;  /* 0x00010000cbcb7824 */ /* 0x000fe200078e00ff */
        /* <DEDUP_REMOVED lines=21> */
.L_x_4409:
[----:B------:R-:W-:-:S04]  /*2e10*/  UISETP.NE.U32.AND UP1, UPT, UR22, URZ, UPT ;  /* 0x000000ff1600728c */ /* 0x000fc8000bf25070 */
[----:B------:R-:W-:-:S09]  /*2e20*/  UISETP.NE.AND.EX UP1, UPT, UR23, URZ, UPT, UP1 ;  /* 0x000000ff1700728c */ /* 0x000fd2000bf25310 */
[----:B------:R-:W-:Y:S05]  /*2e30*/  BRA.U UP1, `(.L_x_4412) ;  /* 0x0000000101947547 */ /* 0x000fea000b800000 */
        /* <DEDUP_REMOVED lines=37> */
.L_x_4412:
        /* <DEDUP_REMOVED lines=8> */
[----:B------:R-:W-:Y:S01]  /*3110*/  PRMT R13, R192, 0x7632, R13 ;  /* 0x00007632c00d7816 */ /* 0x000fe2000000000d */
        /* <DEDUP_REMOVED lines=8> */
[----:B------:R-:W-:Y:S01]  /*31a0*/  FADD.FTZ R205, R205, R22 ;  /* 0x00000016cdcd7221 */ /* 0x000fe20000010000 */
[--C-:B------:R-:W-:Y:S01]  /*31b0*/  FADD.FTZ R196, R197, R18.reuse ;  /* 0x00000012c5c47221 */ /* 0x100fe20000010000 */
        /* <DEDUP_REMOVED lines=18> */
[----:B------:R-:W-:Y:S01]  /*32e0*/  PRMT R18, R188, 0x7632, R18 ;  /* 0x00007632bc127816 */ /* 0x000fe20000000012 */
[----:B------:R-:W-:Y:S01]  /*32f0*/  FADD.FTZ R202, R203, R22 ;  /* 0x00000016cbca7221 */ /* 0x000fe20000010000 */
[----:B------:R-:W-:-:S02]  /*3300*/  PRMT R24, R191, 0x7632, R24 ;  /* 0x00007632bf187816 */ /* 0x000fc40000000018 */
[----:B------:R-:W-:Y:S02]  /*3310*/  PRMT R22, R190, 0x7632, R22 ;  /* 0x00007632be167816 */ /* 0x000fe40000000016 */
        /* <DEDUP_REMOVED lines=15> */
.L_x_4411:
[----:B------:R-:W0:Y:S01]  /*3410*/  @UP0 LDCU.64 UR4, c[0x0][0x3a8] ;  /* 0x00007500ff0407ac */ /* 0x000e220008000a00 */
[----:B------:R-:W-:Y:S01]  /*3420*/  PLOP3.LUT P0, PT, PT, PT, UP0, 0x80, 0x8 ;  /* 0x000000000008781c */ /* 0x000fe20003f0f008 */
[----:B------:R-:W-:Y:S01]  /*3430*/  IMAD.MOV.U32 R200, RZ, RZ, 0x10 ;  /* 0x00000010ffc87424 */ /* 0x000fe200078e00ff */
[----:B------:R-:W-:-:S11]  /*3440*/  PLOP3.LUT P2, PT, PT, PT, UP0, 0x80, 0x8 ;  /* 0x000000000008781c */ /* 0x000fd60003f4f008 */
[C---:B0-----:R-:W-:Y:S01]  /*3450*/  @P0 IMAD.WIDE.U32 R200, R229.reuse, R200, UR4 ;  /* 0x00000004e5c80e25 */ /* 0x041fe2000f8e00c8 */
[----:B------:R-:W-:-:S04]  /*3460*/  IADD3 R229, PT, PT, R229, 0x80, RZ ;  /* 0x00000080e5e57810 */ /* 0x000fc80007ffe0ff */
[----:B------:R0:W-:Y:S03]  /*3470*/  @P2 STG.E.128 desc[UR8][R200.64], R196 ;  /* 0x000000c4c8002986 */ /* 0x0001e6000c101d08 */
.L_x_4408:
[----:B------:R-:W-:Y:S05]  /*3480*/  BSYNC.RECONVERGENT B0 ;  /* 0x0000000000007941 */ /* 0x000fea0003800200 */
.L_x_4407:
[----:B------:R-:W-:Y:S01]  /*3490*/  ISETP.GE.U32.AND P2, PT, R4, 0x180, PT ;  /* 0x000001800400780c */ /* 0x000fe20003f46070 */
[----:B------:R-:W-:-:S12]  /*34a0*/  BSSY.RECONVERGENT B0, `(.L_x_4413) ;  /* 0x00000ae000007945 */ /* 0x000fd80003800200 */
[----:B------:R-:W-:Y:S05]  /*34b0*/  @!P2 BRA `(.L_x_4414) ;  /* 0x0000000800b0a947 */ /* 0x000fea0003800000 */
[----:B------:R-:W-:Y:S01]  /*34c0*/  ISETP.NE.U32.AND P0, PT, RZ, UR20, PT ;  /* 0x00000014ff007c0c */ /* 0x000fe2000bf05070 */
[----:B0-2---:R-:W0:Y:S01]  /*34d0*/  LDC.64 R200, c[0x0][0x390] ;  /* 0x0000e400ffc87b82 */ /* 0x005e220000000a00 */
        /* <DEDUP_REMOVED lines=34> */
.L_x_4416:
        /* <DEDUP_REMOVED lines=33> */
.L_x_4415:
[----:B------:R-:W-:-:S04]  /*3910*/  UISETP.NE.U32.AND UP1, UPT, UR22, URZ, UPT ;  /* 0x000000ff1600728c */ /* 0x000fc8000bf25070 */
[----:B------:R-:W-:-:S09]  /*3920*/  UISETP.NE.AND.EX UP1, UPT, UR23, URZ, UPT, UP1 ;  /* 0x000000ff1700728c */ /* 0x000fd2000bf25310 */
[----:B------:R-:W-:Y:S05]  /*3930*/  BRA.U UP1, `(.L_x_4418) ;  /* 0x0000000101947547 */ /* 0x000fea000b800000 */
[----:B-----5:R-:W-:Y:S01]  /*3940*/  SHF.L.U32 R23, R201, 0x10, RZ ;  /* 0x00000010c9177819 */ /* 0x020fe200000006ff */
[----:B------:R-:W-:Y:S01]  /*3950*/  IMAD.U32 R11, R200, 0x10000, RZ ;  /* 0x00010000c80b7824 */ /* 0x000fe200078e00ff */
[----:B------:R-:W-:Y:S01]  /*3960*/  SHF.L.U32 R196, R193, 0x10, RZ ;  /* 0x00000010c1c47819 */ /* 0x000fe200000006ff */
[----:B------:R-:W-:Y:S01]  /*3970*/  IMAD.U32 R26, R192, 0x10000, RZ ;  /* 0x00010000c01a7824 */ /* 0x000fe200078e00ff */
[C---:B------:R-:W-:Y:S02]  /*3980*/  PRMT R204, R202.reuse, 0x7632, R204 ;  /* 0x00007632cacc7816 */ /* 0x040fe400000000cc */
[----:B------:R-:W-:Y:S01]  /*3990*/  SHF.L.U32 R202, R202, 0x10, RZ ;  /* 0x00000010caca7819 */ /* 0x000fe200000006ff */
[----:B------:R-:W-:Y:S01]  /*39a0*/  FADD.FTZ R11, R26, R11 ;  /* 0x0000000b1a0b7221 */ /* 0x000fe20000010000 */
[----:B------:R-:W-:Y:S01]  /*39b0*/  SHF.L.U32 R213, R194, 0x10, RZ ;  /* 0x00000010c2d57819 */ /* 0x000fe200000006ff */
[----:B------:R-:W-:Y:S01]  /*39c0*/  FADD.FTZ R23, R196, R23 ;  /* 0x00000017c4177221 */ /* 0x000fe20000010000 */
[----:B------:R-:W-:-:S02]  /*39d0*/  PRMT R199, R200, 0x7632, R199 ;  /* 0x00007632c8c77816 */ /* 0x000fc400000000c7 */
[----:B------:R-:W-:Y:S01]  /*39e0*/  PRMT R200, R201, 0x7632, R200 ;  /* 0x00007632c9c87816 */ /* 0x000fe200000000c8 */
[----:B------:R-:W-:Y:S01]  /*39f0*/  FADD.FTZ R213, R213, R202 ;  /* 0x000000cad5d57221 */ /* 0x000fe20000010000 */
[C---:B------:R-:W-:Y:S01]  /*3a00*/  PRMT R205, R203.reuse, 0x7632, R205 ;  /* 0x00007632cbcd7816 */ /* 0x040fe200000000cd */
[----:B------:R-:W-:Y:S01]  /*3a10*/  IMAD.U32 R203, R203, 0x10000, RZ ;  /* 0x00010000cbcb7824 */ /* 0x000fe200078e00ff */
[----:B------:R-:W-:Y:S01]  /*3a20*/  PRMT R26, R192, 0x7632, R26 ;  /* 0x00007632c01a7816 */ /* 0x000fe2000000001a */
[----:B------:R-:W-:Y:S01]  /*3a30*/  IMAD.U32 R201, R200, 0x10000, RZ ;  /* 0x00010000c8c97824 */ /* 0x000fe200078e00ff */
[----:B------:R-:W-:Y:S02]  /*3a40*/  PRMT R196, R193, 0x7632, R196 ;  /* 0x00007632c1c47816 */ /* 0x000fe400000000c4 */
[----:B------:R-:W-:Y:S01]  /*3a50*/  PRMT R197, R194, 0x7632, R197 ;  /* 0x00007632c2c57816 */ /* 0x000fe200000000c5 */
[----:B------:R-:W-:Y:S01]  /*3a60*/  IMAD.U32 R26, R26, 0x10000, RZ ;  /* 0x000100001a1a7824 */ /* 0x000fe200078e00ff */
        /* <DEDUP_REMOVED lines=8> */
[----:B------:R-:W-:Y:S02]  /*3af0*/  SHF.L.U32 R197, R197, 0x10, RZ ;  /* 0x00000010c5c57819 */ /* 0x000fe400000006ff */
        /* <DEDUP_REMOVED lines=9> */
.L_x_4418:
[----:B-----5:R-:W-:Y:S01]  /*3b90*/  PRMT R23, R200, 0x7632, R23 ;  /* 0x00007632c8177816 */ /* 0x020fe20000000017 */
[----:B------:R-:W-:Y:S01]  /*3ba0*/  IMAD.U32 R11, R192, 0x10000, RZ ;  /* 0x00010000c00b7824 */ /* 0x000fe200078e00ff */
[----:B------:R-:W-:Y:S01]  /*3bb0*/  SHF.L.U32 R200, R200, 0x10, RZ ;  /* 0x00000010c8c87819 */ /* 0x000fe200000006ff */
[----:B------:R-:W-:Y:S01]  /*3bc0*/  IMAD.U32 R197, R188, 0x10000, RZ ;  /* 0x00010000bcc57824 */ /* 0x000fe200078e00ff */
[----:B------:R-:W-:Y:S01]  /*3bd0*/  SHF.L.U32 R196, R23, 0x10, RZ ;  /* 0x0000001017c47819 */ /* 0x000fe200000006ff */
[----:B------:R-:W-:Y:S01]  /*3be0*/  IMAD.U32 R206, R195, 0x10000, RZ ;  /* 0x00010000c3ce7824 */ /* 0x000fe200078e00ff */
[----:B------:R-:W-:Y:S01]  /*3bf0*/  PRMT R26, R201, 0x7632, R26 ;  /* 0x00007632c91a7816 */ /* 0x000fe2000000001a */
[----:B------:R-:W-:Y:S01]  /*3c00*/  FADD.FTZ R200, R11, R200 ;  /* 0x000000c80bc87221 */ /* 0x000fe20000010000 */
[----:B------:R-:W-:Y:S02]  /*3c10*/  PRMT R11, R192, 0x7632, R11 ;  /* 0x00007632c00b7816 */ /* 0x000fe4000000000b */
[----:B------:R-:W-:-:S02]  /*3c20*/  SHF.L.U32 R201, R201, 0x10, RZ ;  /* 0x00000010c9c97819 */ /* 0x000fc400000006ff */
[----:B------:R-:W-:Y:S01]  /*3c30*/  SHF.L.U32 R23, R11, 0x10, RZ ;  /* 0x000000100b177819 */ /* 0x000fe200000006ff */
[----:B------:R-:W-:Y:S01]  /*3c40*/  FADD.FTZ R11, R197, R200 ;  /* 0x000000c8c50b7221 */ /* 0x000fe20000010000 */
[----:B------:R-:W-:Y:S01]  /*3c50*/  SHF.L.U32 R198, R193, 0x10, RZ ;  /* 0x00000010c1c67819 */ /* 0x000fe200000006ff */
[----:B------:R-:W-:Y:S01]  /*3c60*/  IMAD.U32 R200, R189, 0x10000, RZ ;  /* 0x00010000bdc87824 */ /* 0x000fe200078e00ff */
[----:B------:R-:W-:Y:S01]  /*3c70*/  PRMT R204, R202, 0x7632, R204 ;  /* 0x00007632cacc7816 */ /* 0x000fe200000000cc */
[----:B------:R-:W-:Y:S01]  /*3c80*/  FADD.FTZ R196, R196, R23 ;  /* 0x00000017c4c47221 */ /* 0x000fe20000010000 */
[----:B------:R-:W-:Y:S01]  /*3c90*/  SHF.L.U32 R202, R202, 0x10, RZ ;  /* 0x00000010caca7819 */ /* 0x000fe200000006ff */
[----:B------:R-:W-:Y:S01]  /*3ca0*/  FADD.FTZ R201, R198, R201 ;  /* 0x000000c9c6c97221 */ /* 0x000fe20000010000 */
[----:B------:R-:W-:Y:S02]  /*3cb0*/  SHF.L.U32 R199, R194, 0x10, RZ ;  /* 0x00000010c2c77819 */ /* 0x000fe400000006ff */
[----:B------:R-:W-:-:S02]  /*3cc0*/  PRMT R23, R193, 0x7632, R23 ;  /* 0x00007632c1177816 */ /* 0x000fc40000000017 */
[----:B------:R-:W-:Y:S01]  /*3cd0*/  PRMT R205, R203, 0x7632, R205 ;  /* 0x00007632cbcd7816 */ /* 0x000fe200000000cd */
[----:B------:R-:W-:Y:S01]  /*3ce0*/  FADD.FTZ R202, R199, R202 ;  /* 0x000000cac7ca7221 */ /* 0x000fe20000010000 */
[----:B------:R-:W-:Y:S02]  /*3cf0*/  PRMT R197, R194, 0x7632, R197 ;  /* 0x00007632c2c57816 */ /* 0x000fe400000000c5 */
        /* <DEDUP_REMOVED lines=11> */
[----:B------:R-:W-:Y:S01]  /*3db0*/  PRMT R199, R191, 0x7632, R199 ;  /* 0x00007632bfc77816 */ /* 0x000fe200000000c7 */
[----:B------:R-:W-:Y:S01]  /*3dc0*/  FADD.FTZ R212, R205, R198 ;  /* 0x000000c6cdd47221 */ /* 0x000fe20000010000 */
[----:B------:R-:W-:Y:S01]  /*3dd0*/  PRMT R26, R188, 0x7632, R26 ;  /* 0x00007632bc1a7816 */ /* 0x000fe2000000001a */
[----:B------:R-:W-:Y:S01]  /*3de0*/  FADD.FTZ R206, R206, R203 ;  /* 0x000000cbcece7221 */ /* 0x000fe20000010000 */
[C---:B------:R-:W-:Y:S01]  /*3df0*/  PRMT R198, R190.reuse, 0x7632, R198 ;  /* 0x00007632bec67816 */ /* 0x040fe200000000c6 */
[----:B------:R-:W-:Y:S01]  /*3e00*/  IMAD.U32 R203, R199, 0x10000, RZ ;  /* 0x00010000c7cb7824 */ /* 0x000fe200078e00ff */
[----:B------:R-:W-:Y:S02]  /*3e10*/  PRMT R197, R189, 0x7632, R197 ;  /* 0x00007632bdc57816 */ /* 0x000fe400000000c5 */
[----:B------:R-:W-:Y:S01]  /*3e20*/  SHF.L.U32 R213, R190, 0x10, RZ ;  /* 0x00000010bed57819 */ /* 0x000fe200000006ff */
[----:B------:R-:W-:Y:S01]  /*3e30*/  FADD.FTZ R212, R212, R203 ;  /* 0x000000cbd4d47221 */ /* 0x000fe20000010000 */
[----:B------:R-:W-:-:S02]  /*3e40*/  SHF.L.U32 R223, R191, 0x10, RZ ;  /* 0x00000010bfdf7819 */ /* 0x000fc400000006ff */
[----:B------:R-:W-:Y:S01]  /*3e50*/  SHF.L.U32 R201, R198, 0x10, RZ ;  /* 0x00000010c6c97819 */ /* 0x000fe200000006ff */
[----:B------:R-:W-:Y:S01]  /*3e60*/  FADD.FTZ R213, R213, R202 ;  /* 0x000000cad5d57221 */ /* 0x000fe20000010000 */
[----:B------:R-:W-:Y:S01]  /*3e70*/  SHF.L.U32 R199, R197, 0x10, RZ ;  /* 0x00000010c5c77819 */ /* 0x000fe200000006ff */
[----:B------:R-:W-:Y:S02]  /*3e80*/  IMAD.U32 R197, R26, 0x10000, RZ ;  /* 0x000100001ac57824 */ /* 0x000fe400078e00ff */
        /* <DEDUP_REMOVED lines=8> */
.L_x_4417:
[----:B------:R-:W0:Y:S01]  /*3f10*/  @UP0 LDCU.64 UR4, c[0x0][0x3a8] ;  /* 0x00007500ff0407ac */ /* 0x000e220008000a00 */
[----:B------:R-:W-:Y:S01]  /*3f20*/  PLOP3.LUT P0, PT, PT, PT, UP0, 0x80, 0x8 ;  /* 0x000000000008781c */ /* 0x000fe20003f0f008 */
[----:B------:R-:W-:Y:S01]  /*3f30*/  HFMA2 R200, -RZ, RZ, 0, 9.5367431640625e-07 ;  /* 0x00000010ffc87431 */ /* 0x000fe200000001ff */
[----:B------:R-:W-:-:S11]  /*3f40*/  PLOP3.LUT P3, PT, PT, PT, UP0, 0x80, 0x8 ;  /* 0x000000000008781c */ /* 0x000fd60003f6f008 */
[C---:B0-----:R-:W-:Y:S01]  /*3f50*/  @P0 IMAD.WIDE.U32 R200, R229.reuse, R200, UR4 ;  /* 0x00000004e5c80e25 */ /* 0x041fe2000f8e00c8 */
[----:B------:R-:W-:-:S04]  /*3f60*/  IADD3 R229, PT, PT, R229, 0x80, RZ ;  /* 0x00000080e5e57810 */ /* 0x000fc80007ffe0ff */
[----:B------:R1:W-:Y:S03]  /*3f70*/  @P3 STG.E.128 desc[UR8][R200.64], R196 ;  /* 0x000000c4c8003986 */ /* 0x0003e6000c101d08 */
.L_x_4414:
[----:B------:R-:W-:Y:S05]  /*3f80*/  BSYNC.RECONVERGENT B0 ;  /* 0x0000000000007941 */ /* 0x000fea0003800200 */
.L_x_4413:
        /* <DEDUP_REMOVED lines=26> */
[----:B------:R-:W-:Y:S01]  /*4130*/  PRMT R218, R202, 0x7632, R218 ;  /* 0x00007632cada7816 */ /* 0x000fe200000000da */
        /* <DEDUP_REMOVED lines=12> */
.L_x_4422:
[----:B------:R-:W-:Y:S01]  /*4200*/  SHF.L.U32 R9, R200, 0x10, RZ ;  /* 0x00000010c8097819 */ /* 0x000fe200000006ff */
[----:B------:R-:W-:Y:S01]  /*4210*/  IMAD.U32 R21, R201, 0x10000, RZ ;  /* 0x00010000c9157824 */ /* 0x000fe200078e00ff */
        /* <DEDUP_REMOVED lines=8> */
[----:B------:R-:W-:-:S02]  /*42a0*/  PRMT R201, R203, 0x7632, R201 ;  /* 0x00007632cbc97816 */ /* 0x000fc400000000c9 */
[----:B------:R-:W-:Y:S01]  /*42b0*/  SHF.L.U32 R202, R202, 0x10, RZ ;  /* 0x00000010caca7819 */ /* 0x000fe200000006ff */
[----:B------:R-:W-:Y:S01]  /*42c0*/  IMAD.U32 R218, R199, 0x10000, RZ ;  /* 0x00010000c7da7824 */ /* 0x000fe200078e00ff */
[----:B------:R-:W-:Y:S01]  /*42d0*/  SHF.L.U32 R215, R190, 0x10, RZ ;  /* 0x00000010bed77819 */ /* 0x000fe200000006ff */
[----:B------:R-:W-:Y:S01]  /*42e0*/  FADD.FTZ R21, R200, R21 ;  /* 0x00000015c8157221 */ /* 0x000fe20000010000 */
[----:B------:R-:W-:Y:S02]  /*42f0*/  SHF.L.U32 R203, R203, 0x10, RZ ;  /* 0x00000010cbcb7819 */ /* 0x000fe400000006ff */
[----:B------:R-:W-:Y:S01]  /*4300*/  SHF.L.U32 R206, R206, 0x10, RZ ;  /* 0x00000010cece7819 */ /* 0x000fe200000006ff */
[----:B------:R-:W-:Y:S01]  /*4310*/  FADD.FTZ R215, R215, R202 ;  /* 0x000000cad7d77221 */ /* 0x000fe20000010000 */
[----:B------:R-:W-:Y:S02]  /*4320*/  SHF.L.U32 R205, R205, 0x10, RZ ;  /* 0x00000010cdcd7819 */ /* 0x000fe400000006ff */
[----:B------:R-:W-:-:S02]  /*4330*/  SHF.L.U32 R198, R191, 0x10, RZ ;  /* 0x00000010bfc67819 */ /* 0x000fc400000006ff */
[----:B------:R-:W-:Y:S01]  /*4340*/  SHF.L.U32 R201, R201, 0x10, RZ ;  /* 0x00000010c9c97819 */ /* 0x000fe200000006ff */
[----:B------:R-:W-:Y:S01]  /*4350*/  FADD.FTZ R218, R218, R205 ;  /* 0x000000cddada7221 */ /* 0x000fe20000010000 */
[----:B------:R-:W-:Y:S01]  /*4360*/  SHF.L.U32 R197, R197, 0x10, RZ ;  /* 0x00000010c5c57819 */ /* 0x000fe200000006ff */
[----:B------:R-:W-:Y:S01]  /*4370*/  FADD.FTZ R225, R198, R203 ;  /* 0x000000cbc6e17221 */ /* 0x000fe20000010000 */
        /* <DEDUP_REMOVED lines=9> */
.L_x_4421:
        /* <DEDUP_REMOVED lines=40> */
.L_x_4424:
        /* <DEDUP_REMOVED lines=56> */
.L_x_4423:
[----:B------:R-:W0:Y:S01]  /*4a10*/  @UP0 LDCU.64 UR4, c[0x0][0x3a8] ;  /* 0x00007500ff0407ac */ /* 0x000e220008000a00 */
[----:B------:R-:W-:Y:S02]  /*4a20*/  PLOP3.LUT P0, PT, PT, PT, UP0, 0x80, 0x8 ;  /* 0x000000000008781c */ /* 0x000fe40003f0f008 */
[----:B------:R-:W-:Y:S02]  /*4a30*/  PLOP3.LUT P4, PT, PT, PT, UP0, 0x80, 0x8 ;  /* 0x000000000008781c */ /* 0x000fe40003f8f008 */
[----:B------:R-:W-:-:S09]  /*4a40*/  MOV R200, 0x10 ;  /* 0x0000001000c87802 */ /* 0x000fd20000000f00 */
[C---:B0-----:R-:W-:Y:S01]  /*4a50*/  @P0 IMAD.WIDE.U32 R200, R229.reuse, R200, UR4 ;  /* 0x00000004e5c80e25 */ /* 0x041fe2000f8e00c8 */
[----:B------:R-:W-:-:S04]  /*4a60*/  IADD3 R229, PT, PT, R229, 0x80, RZ ;  /* 0x00000080e5e57810 */ /* 0x000fc80007ffe0ff */
[----:B------:R4:W-:Y:S03]  /*4a70*/  @P4 STG.E.128 desc[UR8][R200.64], R196 ;  /* 0x000000c4c8004986 */ /* 0x0009e6000c101d08 */
.L_x_4420:
[----:B------:R-:W-:Y:S05]  /*4a80*/  BSYNC.RECONVERGENT B0 ;  /* 0x0000000000007941 */ /* 0x000fea0003800200 */
.L_x_4419:
[----:B------:R-:W-:Y:S01]  /*4a90*/  ISETP.GE.U32.AND P4, PT, R4, 0x280, PT ;  /* 0x000002800400780c */ /* 0x000fe20003f86070 */
[----:B------:R-:W-:-:S12]  /*4aa0*/  BSSY.RECONVERGENT B0, `(.L_x_4425) ;  /* 0x00000ad000007945 */ /* 0x000fd80003800200 */
[----:B------:R-:W-:Y:S05]  /*4ab0*/  @!P4 BRA `(.L_x_4426) ;  /* 0x0000000800acc947 */ /* 0x000fea0003800000 */
[----:B------:R-:W-:Y:S01]  /*4ac0*/  ISETP.NE.U32.AND P5, PT, RZ, UR20, PT ;  /* 0x00000014ff007c0c */ /* 0x000fe2000bfa5070 */
[----:B012-4-:R-:W0:Y:S01]  /*4ad0*/  LDC.64 R200, c[0x0][0x390] ;  /* 0x0000e400ffc87b82 */ /* 0x017e220000000a00 */
        /* <DEDUP_REMOVED lines=34> */
.L_x_4428:
        /* <DEDUP_REMOVED lines=33> */
.L_x_4427:
        /* <DEDUP_REMOVED lines=40> */
.L_x_4430:
        /* <DEDUP_REMOVED lines=56> */
.L_x_4429:
[----:B------:R-:W0:Y:S01]  /*5510*/  @UP0 LDCU.64 UR4, c[0x0][0x3a8] ;  /* 0x00007500ff0407ac */ /* 0x000e220008000a00 */
[----:B------:R-:W-:Y:S01]  /*5520*/  PLOP3.LUT P0, PT, PT, PT, UP0, 0x80, 0x8 ;  /* 0x000000000008781c */ /* 0x000fe20003f0f008 */
[----:B------:R-:W-:Y:S01]  /*5530*/  HFMA2 R200, -RZ, RZ, 0, 9.5367431640625e-07 ;  /* 0x00000010ffc87431 */ /* 0x000fe200000001ff */
[----:B------:R-:W-:-:S11]  /*5540*/  PLOP3.LUT P5, PT, PT, PT, UP0, 0x80, 0x8 ;  /* 0x000000000008781c */ /* 0x000fd60003faf008 */
[----:B0-----:R-:W-:-:S05]  /*5550*/  @P0 IMAD.WIDE.U32 R200, R229, R200, UR4 ;  /* 0x00000004e5c80e25 */ /* 0x001fca000f8e00c8 */
[----:B------:R0:W-:Y:S02]  /*5560*/  @P5 STG.E.128 desc[UR8][R200.64], R196 ;  /* 0x000000c4c8005986 */ /* 0x0001e4000c101d08 */
.L_x_4426:
[----:B------:R-:W-:Y:S05]  /*5570*/  BSYNC.RECONVERGENT B0 ;  /* 0x0000000000007941 */ /* 0x000fea0003800200 */
.L_x_4425:
[----:B012-4-:R-:W-:Y:S01]  /*5580*/  FADD.FTZ R201, RZ, R15 ;  /* 0x0000000fffc97221 */ /* 0x017fe20000010000 */
        /* <DEDUP_REMOVED lines=62> */
[----:B---3--:R-:W-:-:S04]  /*5970*/  FMUL.FTZ R200, R2, R201 ;  /* 0x000000c902c87220 */ /* 0x008fc80000410000 */
        /* <DEDUP_REMOVED lines=16> */
[----:B------:R-:W-:-:S04]  /*5a80*/  FFMA.FTZ R201, R204, R204, R201 ;  /* 0x000000ccccc97223 */ /* 0x000fc800000100c9 */
        /* <DEDUP_REMOVED lines=69> */
[----:B0-----:R-:W-:-:S07]  /*5ee0*/  FADD.FTZ R202, R201, R202 ;  /* 0x000000cac9ca7221 */ /* 0x001fce0000010000 */
[----:B------:R-:W-:Y:S01]  /*5ef0*/  @!P5 SHF.R.U32.HI R201, RZ, 0x2, R6 ;  /* 0x00000002ffc9d819 */ /* 0x000fe20000011606 */
[----:B------:R-:W0:Y:S03]  /*5f00*/  SHFL.BFLY PT, R203, R202, 0x2, 0x1f ;  /* 0x0c401f00cacb7f89 */ /* 0x000e2600000e0000 */
[----:B------:R-:W-:Y:S01]  /*5f10*/  @!P5 LOP3.LUT R207, R201, 0x18, RZ, 0xc0, !PT ;  /* 0x00000018c9cfd812 */ /* 0x000fe200078ec0ff */
[----:B0-----:R-:W-:-:S05]  /*5f20*/  FADD.FTZ R203, R202, R203 ;  /* 0x000000cbcacb7221 */ /* 0x001fca0000010000 */
[----:B------:R-:W0:Y:S02]  /*5f30*/  SHFL.BFLY PT, R204, R203, 0x4, 0x1f ;  /* 0x0c801f00cbcc7f89 */ /* 0x000e2400000e0000 */
[----:B0-----:R-:W-:Y:S01]  /*5f40*/  FADD.FTZ R204, R203, R204 ;  /* 0x000000cccbcc7221 */ /* 0x001fe20000010000 */
[----:B------:R-:W-:-:S04]  /*5f50*/  CS2R R202, SRZ ;  /* 0x0000000000ca7805 */ /* 0x000fc8000001ff00 */
[----:B------:R-:W0:Y:S02]  /*5f60*/  SHFL.BFLY PT, R205, R204, 0x8, 0x1f ;  /* 0x0d001f00cccd7f89 */ /* 0x000e2400000e0000 */
[----:B0-----:R-:W-:Y:S01]  /*5f70*/  FADD.FTZ R205, R204, R205 ;  /* 0x000000cdcccd7221 */ /* 0x001fe20000010000 */
[----:B------:R-:W-:-:S04]  /*5f80*/  MOV R204, RZ ;  /* 0x000000ff00cc7202 */ /* 0x000fc80000000f00 */
[----:B------:R-:W0:Y:S02]  /*5f90*/  SHFL.BFLY PT, R206, R205, 0x10, 0x1f ;  /* 0x0e001f00cdce7f89 */ /* 0x000e2400000e0000 */
[----:B0-----:R-:W-:-:S05]  /*5fa0*/  FADD.FTZ R201, R205, R206 ;  /* 0x000000cecdc97221 */ /* 0x001fca0000010000 */
[----:B------:R-:W-:Y:S01]  /*5fb0*/  @!P5 STS.64 [R207+UR4], R200 ;  /* 0x000000c8cf00d988 */ /* 0x000fe20008000a04 */
[----:B------:R-:W-:Y:S01]  /*5fc0*/  BAR.SYNC.DEFER_BLOCKING 0x0 ;  /* 0x0000000000007b1d */ /* 0x000fe20000010000 */
[----:B------:R-:W-:-:S13]  /*5fd0*/  ISETP.GT.U32.AND P5, PT, R3, 0x3, PT ;  /* 0x000000030300780c */ /* 0x000fda0003fa4070 */
[----:B------:R-:W-:Y:S01]  /*5fe0*/  @!P5 LEA R205, R3, UR4, 0x3 ;  /* 0x0000000403cddc11 */ /* 0x000fe2000f8e18ff */
[----:B------:R-:W-:-:S05]  /*5ff0*/  @!P5 IMAD.MOV.U32 R204, RZ, RZ, R0 ;  /* 0x000000ffffccd224 */ /* 0x000fca00078e0000 */
[----:B------:R-:W0:Y:S04]  /*6000*/  SHFL.DOWN PT, R229, R204, 0x2, 0x1f ;  /* 0x08401f00cce57f89 */ /* 0x000e2800000e0000 */
[----:B------:R1:W2:Y:S01]  /*6010*/  @!P5 LDS.64 R202, [R205] ;  /* 0x00000000cdcad984 */ /* 0x0002a20000000a00 */
[----:B------:R-:W-:Y:S02]  /*6020*/  ISETP.NE.AND P5, PT, R6, RZ, PT ;  /* 0x000000ff0600720c */ /* 0x000fe40003fa5270 */
[-C--:B-1----:R-:W-:Y:S02]  /*6030*/  I2FP.F32.S32 R205, R204.reuse ;  /* 0x000000cc00cd7245 */ /* 0x082fe40000201400 */
[----:B0-----:R-:W-:Y:S02]  /*6040*/  IADD3 R201, PT, PT, R229, R204, RZ ;  /* 0x000000cce5c97210 */ /* 0x001fe40007ffe0ff */
[----:B------:R-:W-:-:S02]  /*6050*/  I2FP.F32.S32 R230, R229 ;  /* 0x000000e500e67245 */ /* 0x000fc40000201400 */
[----:B------:R-:W-:Y:S01]  /*6060*/  I2FP.F32.S32 R206, R201 ;  /* 0x000000c900ce7245 */ /* 0x000fe20000201400 */
[----:B------:R-:W-:Y:S03]  /*6070*/  SHFL.DOWN PT, R234, R201, 0x1, 0x1f ;  /* 0x08201f00c9ea7f89 */ /* 0x000fe600000e0000 */
[----:B------:R-:W0:Y:S01]  /*6080*/  MUFU.RCP R207, R206 ;  /* 0x000000ce00cf7308 */ /* 0x000e220000001000 */
[----:B--2---:R-:W1:Y:S04]  /*6090*/  SHFL.DOWN PT, R231, R202, 0x2, 0x1f ;  /* 0x08401f00cae77f89 */ /* 0x004e6800000e0000 */
        /* <DEDUP_REMOVED lines=9> */
[----:B------:R-:W-:Y:S02]  /*6130*/  I2FP.F32.S32 R234, R234 ;  /* 0x000000ea00ea7245 */ /* 0x000fe40000201400 */
[----:B------:R-:W-:Y:S01]  /*6140*/  I2FP.F32.S32 R203, R203 ;  /* 0x000000cb00cb7245 */ /* 0x000fe20000201400 */
[----:B------:R-:W0:Y:S01]  /*6150*/  SHFL.DOWN PT, R202, R229, 0x1, 0x1f ;  /* 0x08201f00e5ca7f89 */ /* 0x000e2200000e0000 */
[----:B------:R-:W-:-:S04]  /*6160*/  FMUL.FTZ R231, R231, R230 ;  /* 0x000000e6e7e77220 */ /* 0x000fc80000410000 */
[----:B------:R-:W-:Y:S01]  /*6170*/  FFMA.FTZ R200, R207, R231, R200 ;  /* 0x000000e7cfc87223 */ /* 0x000fe200000100c8 */
[----:B------:R-:W1:Y:S04]  /*6180*/  MUFU.RCP R203, R203 ;  /* 0x000000cb00cb7308 */ /* 0x000e680000001000 */
[----:B------:R-:W2:Y:S01]  /*6190*/  SHFL.DOWN PT, R201, R200, 0x1, 0x1f ;  /* 0x08201f00c8c97f89 */ /* 0x000ea200000e0000 */
[----:B0-----:R-:W-:Y:S01]  /*61a0*/  FADD.FTZ R204, R229, -R202 ;  /* 0x800000cae5cc7221 */ /* 0x001fe20000010000 */
[----:B------:R-:W-:-:S03]  /*61b0*/  FMUL.FTZ R207, R202, R234 ;  /* 0x000000eacacf7220 */ /* 0x000fc60000410000 */
[----:B------:R-:W-:Y:S01]  /*61c0*/  FMUL.FTZ R205, R204, R204 ;  /* 0x000000cccccd7220 */ /* 0x000fe20000410000 */
[C---:B------:R-:W-:Y:S02]  /*61d0*/  FFMA.FTZ R202, R206.reuse, R229, R207 ;  /* 0x000000e5ceca7223 */ /* 0x040fe400000100cf */
[----:B------:R-:W0:Y:S01]  /*61e0*/  LDC R229, c[0x0][0x448] ;  /* 0x00011200ffe57b82 */ /* 0x000e220000000800 */
[----:B------:R-:W-:Y:S01]  /*61f0*/  FMUL.FTZ R205, R206, R205 ;  /* 0x000000cdcecd7220 */ /* 0x000fe20000410000 */
[----:B-1----:R-:W-:Y:S01]  /*6200*/  FMUL.FTZ R204, R203, R202 ;  /* 0x000000cacbcc7220 */ /* 0x002fe20000410000 */
[----:B--2---:R-:W-:Y:S02]  /*6210*/  FADD.FTZ R202, R200, R201 ;  /* 0x000000c9c8ca7221 */ /* 0x004fe40000010000 */
[----:B------:R-:W-:Y:S02]  /*6220*/  FMUL.FTZ R205, R205, R234 ;  /* 0x000000eacdcd7220 */ /* 0x000fe40000410000 */
[----:B------:R-:W1:Y:S01]  /*6230*/  SHFL.IDX PT, R231, R204, RZ, 0x1f ;  /* 0x00001fffcce77589 */ /* 0x000e6200000e0000 */
[----:B------:R-:W2:Y:S01]  /*6240*/  @!P5 LDC.64 R200, c[0x0][0x3c8] ;  /* 0x0000f200ffc8db82 */ /* 0x000ea20000000a00 */
[----:B------:R-:W-:-:S05]  /*6250*/  FFMA.FTZ R205, R203, R205, R202 ;  /* 0x000000cdcbcd7223 */ /* 0x000fca00000100ca */
[----:B------:R-:W0:Y:S02]  /*6260*/  SHFL.IDX PT, R230, R205, RZ, 0x1f ;  /* 0x00001fffcde67589 */ /* 0x000e2400000e0000 */
[----:B------:R-:W3:Y:S01]  /*6270*/  @!P5 LDC.64 R202, c[0x0][0x3c0] ;  /* 0x0000f000ffcadb82 */ /* 0x000ee20000000a00 */
[----:B-1----:R-:W-:-:S05]  /*6280*/  FMUL.FTZ R206, R231, R231 ;  /* 0x000000e7e7ce7220 */ /* 0x002fca0000410000 */
[----:B------:R-:W-:Y:S01]  /*6290*/  FSEL R207, R206, RZ, P6 ;  /* 0x000000ffcecf7208 */ /* 0x000fe20003000000 */
[----:B0-----:R-:W-:Y:S01]  /*62a0*/  FFMA.FTZ R206, R230, UR11, R229 ;  /* 0x0000000be6ce7c23 */ /* 0x001fe200080100e5 */
[----:B------:R-:W-:-:S03]  /*62b0*/  MOV R229, UR6 ;  /* 0x0000000600e57c02 */ /* 0x000fc60008000f00 */
[----:B------:R-:W-:Y:S01]  /*62c0*/  FADD.FTZ R206, R206, R207 ;  /* 0x000000cfcece7221 */ /* 0x000fe20000010000 */
[----:B------:R-:W-:Y:S02]  /*62d0*/  IMAD.U32 R207, RZ, RZ, UR6 ;  /* 0x00000006ffcf7e24 */ /* 0x000fe4000f8e00ff */
[----:B--2---:R-:W-:Y:S01]  /*62e0*/  @!P5 IMAD.WIDE R200, R229, 0x4, R200 ;  /* 0x00000004e5c8d825 */ /* 0x004fe200078e02c8 */
[----:B------:R-:W0:Y:S01]  /*62f0*/  MUFU.RSQ R230, R206 ;  /* 0x000000ce00e67308 */ /* 0x000e220000001400 */
[----:B------:R-:W-:Y:S02]  /*6300*/  FSEL R229, R231, RZ, !P6 ;  /* 0x000000ffe7e57208 */ /* 0x000fe40007000000 */
[----:B---3--:R-:W-:-:S05]  /*6310*/  @!P5 IMAD.WIDE R202, R207, 0x4, R202 ;  /* 0x00000004cfcad825 */ /* 0x008fca00078e02ca */
[----:B------:R1:W-:Y:S04]  /*6320*/  @!P5 STG.E desc[UR8][R202.64], R231 ;  /* 0x000000e7ca00d986 */ /* 0x0003e8000c101908 */
[----:B0-----:R1:W-:Y:S01]  /*6330*/  @!P5 STG.E desc[UR8][R200.64], R230 ;  /* 0x000000e6c800d986 */ /* 0x0013e2000c101908 */
[----:B------:R-:W-:Y:S05]  /*6340*/  @!P0 BRA `(.L_x_4432) ;  /* 0x0000000000bc8947 */ /* 0x000fea0003800000 */
[--C-:B------:R-:W-:Y:S01]  /*6350*/  FADD.FTZ R205, R15, -R229.reuse ;  /* 0x800000e50fcd7221 */ /* 0x100fe20000010000 */
[--C-:B-1----:R-:W-:Y:S01]  /*6360*/  FADD.FTZ R201, R10, -R229.reuse ;  /* 0x800000e50ac97221 */ /* 0x102fe20000010000 */
[--C-:B------:R-:W-:Y:S01]  /*6370*/  FADD.FTZ R203, R219, -R229.reuse ;  /* 0x800000e5dbcb7221 */ /* 0x100fe20000010000 */
[----:B------:R-:W-:Y:S01]  /*6380*/  FADD.FTZ R207, R16, -R229 ;  /* 0x800000e510cf7221 */ /* 0x000fe20000010000 */
[C---:B------:R-:W-:Y:S01]  /*6390*/  FMUL.FTZ R205, R230.reuse, R205 ;  /* 0x000000cde6cd7220 */ /* 0x040fe20000410000 */
[C---:B------:R-:W-:Y:S01]  /*63a0*/  FMUL.FTZ R204, R230.reuse, R201 ;  /* 0x000000c9e6cc7220 */ /* 0x040fe20000410000 */
[C---:B------:R-:W-:Y:S01]  /*63b0*/  FMUL.FTZ R203, R230.reuse, R203 ;  /* 0x000000cbe6cb7220 */ /* 0x040fe20000410000 */
[----:B------:R-:W-:Y:S01]  /*63c0*/  FMUL.FTZ R206, R230, R207 ;  /* 0x000000cfe6ce7220 */ /* 0x000fe20000410000 */
[----:B-----5:R-:W-:Y:S01]  /*63d0*/  FFMA.FTZ R200, R205, R28, R120 ;  /* 0x0000001ccdc87223 */ /* 0x020fe20000010078 */
[----:B------:R-:W-:Y:S01]  /*63e0*/  FFMA.FTZ R201, R204, R29, R121 ;  /* 0x0000001dccc97223 */ /* 0x000fe20000010079 */
[C---:B------:R-:W-:Y:S01]  /*63f0*/  FFMA.FTZ R202, R203.reuse, R34, R118 ;  /* 0x00000022cbca7223 */ /* 0x040fe20000010076 */
[----:B------:R-:W-:Y:S01]  /*6400*/  FFMA.FTZ R207, R203, R42, R150 ;  /* 0x0000002acbcf7223 */ /* 0x000fe20000010096 */
[----:B------:R-:W0:Y:S01]  /*6410*/  LDC.64 R234, c[0x0][0x428] ;  /* 0x00010a00ffea7b82 */ /* 0x000e220000000a00 */
[C---:B------:R-:W-:Y:S01]  /*6420*/  FFMA.FTZ R203, R206.reuse, R35, R119 ;  /* 0x00000023cecb7223 */ /* 0x040fe20000010077 */
[----:B------:R-:W-:Y:S01]  /*6430*/  FFMA.FTZ R206, R206, R43, R151 ;  /* 0x0000002bcece7223 */ /* 0x000fe20000010097 */
[----:B------:R-:W-:Y:S01]  /*6440*/  F2FP.BF16.F32.PACK_AB R200, R201, R200 ;  /* 0x000000c8c9c8723e */ /* 0x000fe200000010ff */
[--C-:B------:R-:W-:Y:S01]  /*6450*/  FADD.FTZ R201, R27, -R229.reuse ;  /* 0x800000e51bc97221 */ /* 0x100fe20000010000 */
[--C-:B------:R-:W-:Y:S01]  /*6460*/  FADD.FTZ R231, R12, -R229.reuse ;  /* 0x800000e50ce77221 */ /* 0x100fe20000010000 */
[--C-:B------:R-:W-:Y:S01]  /*6470*/  FADD.FTZ R239, R209, -R229.reuse ;  /* 0x800000e5d1ef7221 */ /* 0x100fe20000010000 */
[----:B------:R-:W-:Y:S01]  /*6480*/  FADD.FTZ R241, R14, -R229 ;  /* 0x800000e50ef17221 */ /* 0x000fe20000010000 */
[----:B------:R-:W1:Y:S01]  /*6490*/  LDC.64 R232, c[0x0][0x430] ;  /* 0x00010c00ffe87b82 */ /* 0x000e620000000a00 */
[----:B------:R-:W-:Y:S01]  /*64a0*/  F2FP.BF16.F32.PACK_AB R207, R206, R207 ;  /* 0x000000cfcecf723e */ /* 0x000fe200000010ff */
[C---:B------:R-:W-:Y:S01]  /*64b0*/  FMUL.FTZ R237, R230.reuse, R201 ;  /* 0x000000c9e6ed7220 */ /* 0x040fe20000410000 */
[C---:B------:R-:W-:Y:S01]  /*64c0*/  FMUL.FTZ R206, R230.reuse, R231 ;  /* 0x000000e7e6ce7220 */ /* 0x040fe20000410000 */
[C---:B------:R-:W-:Y:S01]  /*64d0*/  FMUL.FTZ R239, R230.reuse, R239 ;  /* 0x000000efe6ef7220 */ /* 0x040fe20000410000 */
[----:B------:R-:W-:Y:S01]  /*64e0*/  FMUL.FTZ R236, R230, R241 ;  /* 0x000000f1e6ec7220 */ /* 0x000fe20000410000 */
[----:B------:R-:W-:Y:S01]  /*64f0*/  F2FP.BF16.F32.PACK_AB R203, R203, R202 ;  /* 0x000000cacbcb723e */ /* 0x000fe200000010ff */
[----:B------:R-:W-:Y:S01]  /*6500*/  FFMA.FTZ R201, R237, R30, R122 ;  /* 0x0000001eedc97223 */ /* 0x000fe2000001007a */
[----:B------:R-:W-:Y:S01]  /*6510*/  FFMA.FTZ R202, R206, R31, R123 ;  /* 0x0000001fceca7223 */ /* 0x000fe2000001007b */
[C---:B------:R-:W-:Y:S01]  /*6520*/  FFMA.FTZ R231, R239.reuse, R32, R116 ;  /* 0x00000020efe77223 */ /* 0x040fe20000010074 */
[----:B------:R-:W-:Y:S01]  /*6530*/  FFMA.FTZ R238, R236, R33, R117 ;  /* 0x00000021ecee7223 */ /* 0x000fe20000010075 */
[----:B------:R-:W-:Y:S01]  /*6540*/  FFMA.FTZ R239, R239, R40, R148 ;  /* 0x00000028efef7223 */ /* 0x000fe20000010094 */
[----:B------:R-:W-:Y:S01]  /*6550*/  FFMA.FTZ R204, R204, R37, R153 ;  /* 0x00000025cccc7223 */ /* 0x000fe20000010099 */
[----:B------:R-:W-:-:S02]  /*6560*/  F2FP.BF16.F32.PACK_AB R201, R202, R201 ;  /* 0x000000c9cac9723e */ /* 0x000fc400000010ff */
[----:B------:R-:W-:Y:S01]  /*6570*/  F2FP.BF16.F32.PACK_AB R202, R238, R231 ;  /* 0x000000e7eeca723e */ /* 0x000fe200000010ff */
[----:B------:R-:W-:Y:S01]  /*6580*/  FFMA.FTZ R231, R205, R36, R152 ;  /* 0x00000024cde77223 */ /* 0x000fe20000010098 */
[----:B------:R-:W-:Y:S01]  /*6590*/  FFMA.FTZ R238, R236, R41, R149 ;  /* 0x00000029ecee7223 */ /* 0x000fe20000010095 */
[----:B------:R-:W-:Y:S01]  /*65a0*/  FFMA.FTZ R205, R237, R38, R154 ;  /* 0x00000026edcd7223 */ /* 0x000fe2000001009a */
[----:B------:R-:W-:Y:S01]  /*65b0*/  FFMA.FTZ R236, R206, R39, R155 ;  /* 0x00000027ceec7223 */ /* 0x000fe2000001009b */
[----:B0-----:R-:W-:Y:S01]  /*65c0*/  IMAD.WIDE.U32 R234, R8, 0x10, R234 ;  /* 0x0000001008ea7825 */ /* 0x001fe200078e00ea */
[----:B------:R-:W-:Y:S02]  /*65d0*/  F2FP.BF16.F32.PACK_AB R204, R204, R231 ;  /* 0x000000e7cccc723e */ /* 0x000fe400000010ff */
[----:B------:R-:W-:Y:S01]  /*65e0*/  F2FP.BF16.F32.PACK_AB R206, R238, R239 ;  /* 0x000000efeece723e */ /* 0x000fe200000010ff */
[----:B-1----:R-:W-:Y:S01]  /*65f0*/  IMAD.WIDE.U32 R232, R8, 0x10, R232 ;  /* 0x0000001008e87825 */ /* 0x002fe200078e00e8 */
[----:B------:R-:W-:Y:S01]  /*6600*/  F2FP.BF16.F32.PACK_AB R205, R236, R205 ;  /* 0x000000cdeccd723e */ /* 0x000fe200000010ff */
[----:B------:R0:W-:Y:S01]  /*6610*/  STG.E.128 desc[UR8][R234.64], R200 ;  /* 0x000000c8ea007986 */ /* 0x0001e2000c101d08 */
[----:B------:R-:W-:-:S03]  /*6620*/  IADD3 R8, PT, PT, R8, 0x80, RZ ;  /* 0x0000008008087810 */ /* 0x000fc60007ffe0ff */
[----:B------:R0:W-:Y:S04]  /*6630*/  STG.E.128 desc[UR8][R232.64], R204 ;  /* 0x000000cce8007986 */ /* 0x0001e8000c101d08 */
.L_x_4432:
[----:B------:R-:W-:Y:S05]  /*6640*/  BSYNC.RECONVERGENT B0 ;  /* 0x0000000000007941 */ /* 0x000fea0003800200 */
.L_x_4431:
[----:B------:R-:W-:Y:S04]  /*6650*/  BSSY.RECONVERGENT B0, `(.L_x_4433) ;  /* 0x0000031000007945 */ /* 0x000fe80003800200 */
[----:B------:R-:W-:Y:S05]  /*6660*/  @!P1 BRA `(.L_x_4434) ;  /* 0x0000000000bc9947 */ /* 0x000fea0003800000 */
[--C-:B0-----:R-:W-:Y:S01]  /*6670*/  FADD.FTZ R205, R13, -R229.reuse ;  /* 0x800000e50dcd7221 */ /* 0x101fe20000010000 */
        /* <DEDUP_REMOVED lines=43> */
[----:B------:R2:W-:Y:S02]  /*6930*/  STG.E.128 desc[UR8][R234.64], R200 ;  /* 0x000000c8ea007986 */ /* 0x0005e4000c101d08 */
[----:B------:R-:W-:-:S02]  /*6940*/  VIADD R8, R8, 0x80 ;  /* 0x0000008008087836 */ /* 0x000fc40000000000 */
[----:B------:R2:W-:Y:S05]  /*6950*/  STG.E.128 desc[UR8][R232.64], R204 ;  /* 0x000000cce8007986 */ /* 0x0005ea000c101d08 */
.L_x_4434:
[----:B------:R-:W-:Y:S05]  /*6960*/  BSYNC.RECONVERGENT B0 ;  /* 0x0000000000007941 */ /* 0x000fea0003800200 */
.L_x_4433:
[----:B------:R-:W-:Y:S04]  /*6970*/  BSSY.RECONVERGENT B0, `(.L_x_4435) ;  /* 0x0000031000007945 */ /* 0x000fe80003800200 */
[----:B------:R-:W-:Y:S05]  /*6980*/  @!P2 BRA `(.L_x_4436) ;  /* 0x0000000000bca947 */ /* 0x000fea0003800000 */
[--C-:B0-2---:R-:W-:Y:S01]  /*6990*/  FADD.FTZ R205, R11, -R229.reuse ;  /* 0x800000e50bcd7221 */ /* 0x105fe20000010000 */
        /* <DEDUP_REMOVED lines=46> */
.L_x_4436:
[----:B------:R-:W-:Y:S05]  /*6c80*/  BSYNC.RECONVERGENT B0 ;  /* 0x0000000000007941 */ /* 0x000fea0003800200 */
.L_x_4435:
[----:B------:R-:W-:Y:S04]  /*6c90*/  BSSY.RECONVERGENT B0, `(.L_x_4437) ;  /* 0x0000031000007945 */ /* 0x000fe80003800200 */
[----:B------:R-:W-:Y:S05]  /*6ca0*/  @!P3 BRA `(.L_x_4438) ;  /* 0x0000000000bcb947 */ /* 0x000fea0003800000 */
[--C-:B0-23--:R-:W-:Y:S01]  /*6cb0*/  FADD.FTZ R205, R9, -R229.reuse ;  /* 0x800000e509cd7221 */ /* 0x10dfe20000010000 */
        /* <DEDUP_REMOVED lines=46> */
.L_x_4438:
[----:B------:R-:W-:Y:S05]  /*6fa0*/  BSYNC.RECONVERGENT B0 ;  /* 0x0000000000007941 */ /* 0x000fea0003800200 */
.L_x_4437:
        /* <DEDUP_REMOVED lines=10> */
[C---:B------:R-:W-:Y:S01]  /*7050*/  FMUL.FTZ R229, R230.reuse, R201 ;  /* 0x000000c9e6e57220 */ /* 0x040fe20000410000 */
[C---:B------:R-:W-:Y:S01]  /*7060*/  FMUL.FTZ R206, R230.reuse, R203 ;  /* 0x000000cbe6ce7220 */ /* 0x040fe20000410000 */
[C---:B------:R-:W-:Y:S01]  /*7070*/  FMUL.FTZ R233, R230.reuse, R233 ;  /* 0x000000e9e6e97220 */ /* 0x040fe20000410000 */
[C---:B------:R-:W-:Y:S01]  /*7080*/  FMUL.FTZ R232, R230.reuse, R205 ;  /* 0x000000cde6e87220 */ /* 0x040fe20000410000 */
[C---:B------:R-:W-:Y:S01]  /*7090*/  FMUL.FTZ R235, R230.reuse, R235 ;  /* 0x000000ebe6eb7220 */ /* 0x040fe20000410000 */
[C---:B------:R-:W-:Y:S01]  /*70a0*/  FMUL.FTZ R234, R230.reuse, R207 ;  /* 0x000000cfe6ea7220 */ /* 0x040fe20000410000 */
[C---:B------:R-:W-:Y:S01]  /*70b0*/  FMUL.FTZ R201, R230.reuse, R231 ;  /* 0x000000e7e6c97220 */ /* 0x040fe20000410000 */
[----:B------:R-:W-:Y:S01]  /*70c0*/  FMUL.FTZ R200, R230, R237 ;  /* 0x000000ede6c87220 */ /* 0x000fe20000410000 */
[----:B------:R-:W0:Y:S01]  /*70d0*/  LDC.64 R204, c[0x0][0x430] ;  /* 0x00010c00ffcc7b82 */ /* 0x000e220000000a00 */
[----:B-----5:R-:W-:Y:S01]  /*70e0*/  FFMA.FTZ R237, R234, R161, R173 ;  /* 0x000000a1eaed7223 */ /* 0x020fe200000100ad */
[C---:B------:R-:W-:Y:S01]  /*70f0*/  FFMA.FTZ R203, R201.reuse, R162, R174 ;  /* 0x000000a2c9cb7223 */ /* 0x040fe200000100ae */
[----:B------:R-:W-:Y:S01]  /*7100*/  FFMA.FTZ R207, R201, R170, R182 ;  /* 0x000000aac9cf7223 */ /* 0x000fe200000100b6 */
[C---:B------:R-:W-:Y:S01]  /*7110*/  FFMA.FTZ R202, R200.reuse, R163, R175 ;  /* 0x000000a3c8ca7223 */ /* 0x040fe200000100af */
[----:B------:R-:W-:Y:S01]  /*7120*/  FFMA.FTZ R236, R200, R171, R183 ;  /* 0x000000abc8ec7223 */ /* 0x000fe200000100b7 */
[----:B------:R-:W-:Y:S01]  /*7130*/  FFMA.FTZ R200, R229, R156, R176 ;  /* 0x0000009ce5c87223 */ /* 0x000fe200000100b0 */
[----:B------:R-:W-:Y:S01]  /*7140*/  FFMA.FTZ R201, R206, R157, R177 ;  /* 0x0000009dcec97223 */ /* 0x000fe200000100b1 */
[----:B------:R-:W1:Y:S01]  /*7150*/  LDC.64 R230, c[0x0][0x428] ;  /* 0x00010a00ffe67b82 */ /* 0x000e620000000a00 */
[----:B------:R-:W-:Y:S01]  /*7160*/  F2FP.BF16.F32.PACK_AB R203, R202, R203 ;  /* 0x000000cbcacb723e */ /* 0x000fe200000010ff */
[----:B------:R-:W-:Y:S01]  /*7170*/  FFMA.FTZ R202, R232, R159, R179 ;  /* 0x0000009fe8ca7223 */ /* 0x000fe200000100b3 */
[----:B------:R-:W-:Y:S01]  /*7180*/  F2FP.BF16.F32.PACK_AB R207, R236, R207 ;  /* 0x000000cfeccf723e */ /* 0x000fe200000010ff */
[----:B------:R-:W-:Y:S01]  /*7190*/  FFMA.FTZ R236, R235, R160, R172 ;  /* 0x000000a0ebec7223 */ /* 0x000fe200000100ac */
[----:B------:R-:W-:Y:S01]  /*71a0*/  F2FP.BF16.F32.PACK_AB R200, R201, R200 ;  /* 0x000000c8c9c8723e */ /* 0x000fe200000010ff */
[----:B------:R-:W-:Y:S01]  /*71b0*/  FFMA.FTZ R201, R233, R158, R178 ;  /* 0x0000009ee9c97223 */ /* 0x000fe200000100b2 */
[----:B------:R-:W-:Y:S01]  /*71c0*/  FFMA.FTZ R238, R234, R169, R181 ;  /* 0x000000a9eaee7223 */ /* 0x000fe200000100b5 */
[----:B------:R-:W-:Y:S01]  /*71d0*/  FFMA.FTZ R229, R229, R164, R184 ;  /* 0x000000a4e5e57223 */ /* 0x000fe200000100b8 */
[----:B------:R-:W-:-:S02]  /*71e0*/  FFMA.FTZ R234, R206, R165, R185 ;  /* 0x000000a5ceea7223 */ /* 0x000fc400000100b9 */
[----:B------:R-:W-:Y:S02]  /*71f0*/  F2FP.BF16.F32.PACK_AB R201, R202, R201 ;  /* 0x000000c9cac9723e */ /* 0x000fe400000010ff */
[----:B------:R-:W-:Y:S01]  /*7200*/  F2FP.BF16.F32.PACK_AB R202, R237, R236 ;  /* 0x000000ecedca723e */ /* 0x000fe200000010ff */
[----:B------:R-:W-:Y:S01]  /*7210*/  FFMA.FTZ R237, R235, R168, R180 ;  /* 0x000000a8ebed7223 */ /* 0x000fe200000100b4 */
[----:B------:R-:W-:Y:S01]  /*7220*/  FFMA.FTZ R236, R233, R166, R186 ;  /* 0x000000a6e9ec7223 */ /* 0x000fe200000100ba */
[----:B------:R-:W-:Y:S01]  /*7230*/  FFMA.FTZ R235, R232, R167, R187 ;  /* 0x000000a7e8eb7223 */ /* 0x000fe200000100bb */
[----:B0-----:R-:W-:Y:S01]  /*7240*/  IMAD.WIDE.U32 R232, R8, 0x10, R204 ;  /* 0x0000001008e87825 */ /* 0x001fe200078e00cc */
[----:B------:R-:W-:Y:S02]  /*7250*/  F2FP.BF16.F32.PACK_AB R204, R234, R229 ;  /* 0x000000e5eacc723e */ /* 0x000fe400000010ff */
[----:B------:R-:W-:Y:S02]  /*7260*/  F2FP.BF16.F32.PACK_AB R206, R238, R237 ;  /* 0x000000edeece723e */ /* 0x000fe400000010ff */
[----:B------:R-:W-:Y:S01]  /*7270*/  F2FP.BF16.F32.PACK_AB R205, R235, R236 ;  /* 0x000000ecebcd723e */ /* 0x000fe200000010ff */
[----:B-1----:R-:W-:-:S05]  /*7280*/  IMAD.WIDE.U32 R230, R8, 0x10, R230 ;  /* 0x0000001008e67825 */ /* 0x002fca00078e00e6 */
[----:B------:R0:W-:Y:S04]  /*7290*/  STG.E.128 desc[UR8][R230.64], R200 ;  /* 0x000000c8e6007986 */ /* 0x0001e8000c101d08 */
[----:B------:R0:W-:Y:S02]  /*72a0*/  STG.E.128 desc[UR8][R232.64], R204 ;  /* 0x000000cce8007986 */ /* 0x0001e4000c101d08 */
.L_x_4440:
[----:B------:R-:W-:Y:S05]  /*72b0*/  BSYNC.RECONVERGENT B0 ;  /* 0x0000000000007941 */ /* 0x000fea0003800200 */
.L_x_4439:
[----:B------:R-:W-:Y:S02]  /*72c0*/  UIADD3 UR6, UPT, UPT, UR6, UR16, URZ ;  /* 0x0000001006067290 */ /* 0x000fe4000fffe0ff */
[----:B------:R-:W-:Y:S02]  /*72d0*/  UPLOP3.LUT UP2, UPT, UPT, UPT, UP2, 0x40, 0x4 ;  /* 0x000000000004789c */ /* 0x000fe40003f4e820 */
[----:B------:R-:W-:-:S09]  /*72e0*/  UISETP.GE.AND UP1, UPT, UR6, UR17, UPT ;  /* 0x000000110600728c */ /* 0x000fd2000bf26270 */
[----:B------:R-:W-:Y:S05]  /*72f0*/  BRA.U !UP1, `(.L_x_4441) ;  /* 0xffffffa909e87547 */ /* 0x000fea000b83ffff */
[----:B------:R-:W-:Y:S05]  /*7300*/  EXIT ;  /* 0x000000000000794d */ /* 0x000fea0003800000 */
.L_x_4442:
        /* <DEDUP_REMOVED lines=15> */
.L_x_22316:


//--------------------- .text._ZN10layer_norm31ln_parallel_residual_fwd_kernelINS_13Kernel_traitsIf13__nv_bfloat16S2_S2_fjLj5120ELj1ELj1ELj4ELj16ENS_18Kernel_traits_baseILj5120EfS2_S2_S2_fjLj128EEEEELb0ELb0ELb1EEEvNS_9FwdParamsE --------------------------
	.section	.text._ZN10layer_norm31ln_parallel_residual_fwd_kernelINS_13Kernel_traitsIf13__nv_bfloat16S2_S2_fjLj5120ELj1ELj1ELj4ELj16ENS_18Kernel_traits_baseILj5120EfS2_S2_S2_fjLj128EEEEELb0ELb0ELb1EEEvNS_9FwdParamsE,"ax",@progbits
	.align	128
        .global         _ZN10layer_norm31ln_parallel_residual_fwd_kernelINS_13Kernel_traitsIf13__nv_bfloat16S2_S2_fjLj5120ELj1ELj1ELj4ELj16ENS_18Kernel_traits_baseILj5120EfS2_S2_S2_fjLj128EEEEELb0ELb0ELb1EEEvNS_9FwdParamsE
        .type           _ZN10layer_norm31ln_parallel_residual_fwd_kernelINS_13Kernel_traitsIf13__nv_bfloat16S2_S2_fjLj5120ELj1ELj1ELj4ELj16ENS_18Kernel_traits_baseILj5120EfS2_S2_S2_fjLj128EEEEELb0ELb0ELb1EEEvNS_9FwdParamsE,@function
        .size           _ZN10layer_norm31ln_parallel_residual_fwd_kernelINS_13Kernel_traitsIf13__nv_bfloat16S2_S2_fjLj5120ELj1ELj1ELj4ELj16ENS_18Kernel_traits_baseILj5120EfS2_S2_S2_fjLj128EEEEELb0ELb0ELb1EEEvNS_9FwdParamsE,(.L_x_22317 - _ZN10layer_norm31ln_parallel_residual_fwd_kernelINS_13Kernel_traitsIf13__nv_bfloat16S2_S2_fjLj5120ELj1ELj1ELj4ELj16ENS_18Kernel_traits_baseILj5120EfS2_S2_S2_fjLj128EEEEELb0ELb0ELb1EEEvNS_9FwdParamsE)
        .other          _ZN10layer_norm31ln_parallel_residual_fwd_kernelINS_13Kernel_traitsIf13__nv_bfloat16S2_S2_fjLj5120ELj1ELj1ELj4ELj16ENS_18Kernel_traits_baseILj5120EfS2_S2_S2_fjLj128EEEEELb0ELb0ELb1EEEvNS_9FwdParamsE,@"STO_CUDA_ENTRY STV_DEFAULT"
_ZN10layer_norm31ln_parallel_residual_fwd_kernelINS_13Kernel_traitsIf13__nv_bfloat16S2_S2_fjLj5120ELj1ELj1ELj4ELj16ENS_18Kernel_traits_baseILj5120EfS2_S2_S2_fjLj128EEEEELb0ELb0ELb1EEEvNS_9FwdParamsE:
.text._ZN10layer_norm31ln_parallel_residual_fwd_kernelINS_13Kernel_traitsIf13__nv_bfloat16S2_S2_fjLj5120ELj1ELj1ELj4ELj16ENS_18Kernel_traits_baseILj5120EfS2_S2_S2_fjLj128EEEEELb0ELb0ELb1EEEvNS_9FwdParamsE:
        /* <DEDUP_REMOVED lines=14> */
[----:B------:R-:W0:Y:S01]  /*00e0*/  LDCU.64 UR4, c[0x0][0x440] ;  /* 0x00008800ff0477ac */ /* 0x000e220008000a00 */
        /* <DEDUP_REMOVED lines=16> */
[----:B------:R-:W-:Y:S01]  /*01f0*/  CS2R R50, SRZ ;  /* 0x0000000000327805 */ /* 0x000fe2000001ff00 */
[----:B0-----:R-:W-:Y:S01]  /*0200*/  UISETP.NE.U32.AND UP0, UPT, UR4, URZ, UPT ;  /* 0x000000ff0400728c */ /* 0x001fe2000bf05070 */
[----:B------:R-:W-:-:S02]  /*0210*/  CS2R R48, SRZ ;  /* 0x0000000000307805 */ /* 0x000fc4000001ff00 */
[----:B------:R-:W-:Y:S02]  /*0220*/  CS2R R54, SRZ ;  /* 0x0000000000367805 */ /* 0x000fe4000001ff00 */
[----:B------:R-:W-:Y:S01]  /*0230*/  CS2R R52, SRZ ;  /* 0x0000000000347805 */ /* 0x000fe2000001ff00 */
        /* <DEDUP_REMOVED lines=47> */
.L_x_4444:
        /* <DEDUP_REMOVED lines=37> */
.L_x_4443:
        /* <DEDUP_REMOVED lines=53> */
.L_x_4446:
        /* <DEDUP_REMOVED lines=55> */
[----:B---3--:R-:W-:-:S07]  /*0e40*/  CS2R R172, SRZ ;  /* 0x0000000000ac7805 */ /* 0x008fce000001ff00 */
.L_x_4445:
        /* <DEDUP_REMOVED lines=8> */
[----:B------:R-:W0:Y:S01]  /*0ed0*/  LDCU.64 UR10, c[0x0][0x3a0] ;  /* 0x00007400ff0a77ac */ /* 0x000e220008000a00 */
[----:B------:R-:W0:Y:S01]  /*0ee0*/  LDCU.64 UR12, c[0x0][0x398] ;  /* 0x00007300ff0c77ac */ /* 0x000e220008000a00 */
[----:B-1----:R-:W-:Y:S01]  /*0ef0*/  ISETP.NE.AND P3, PT, RZ, UR4, PT ;  /* 0x00000004ff007c0c */ /* 0x002fe2000bf65270 */
[----:B------:R-:W-:-:S12]  /*0f00*/  UPLOP3.LUT UP2, UPT, UPT, UPT, UPT, 0x40, 0x4 ;  /* 0x000000000004789c */ /* 0x000fd80003f4e870 */
.L_x_4467:
[----:B0-----:R-:W-:Y:S01]  /*0f10*/  ISETP.NE.U32.AND P2, PT, RZ, UR10, PT ;  /* 0x0000000aff007c0c */ /* 0x001fe2000bf45070 */
[----:B--2-4-:R-:W-:Y:S01]  /*0f20*/  IMAD R8, R3, UR8, RZ ;  /* 0x0000000803087c24 */ /* 0x014fe2000f8e02ff */
[----:B------:R-:W0:Y:S02]  /*0f30*/  LDC.64 R10, c[0x0][0x390] ;  /* 0x0000e400ff0a7b82 */ /* 0x000e240000000a00 */
[----:B------:R-:W-:Y:S02]  /*0f40*/  ISETP.NE.AND.EX P2, PT, RZ, UR11, PT, P2 ;  /* 0x0000000bff007c0c */ /* 0x000fe4000bf45320 */
[----:B------:R-:W-:-:S04]  /*0f50*/  SHF.R.S32.HI R9, RZ, 0x1f, R8 ;  /* 0x0000001fff097819 */ /* 0x000fc80000011408 */
[----:B------:R-:W-:Y:S01]  /*0f60*/  LEA.HI R9, R9, R8, RZ, 0x3 ;  /* 0x0000000809097211 */ /* 0x000fe200078f18ff */
[----:B-1----:R-:W1:Y:S03]  /*0f70*/  @P1 LDC.64 R4, c[0x0][0x398] ;  /* 0x0000e600ff041b82 */ /* 0x002e660000000a00 */
[----:B------:R-:W-:-:S05]  /*0f80*/  LEA.HI.SX32 R227, R9, R0, 0x1d ;  /* 0x0000000009e37211 */ /* 0x000fca00078feaff */
[----:B------:R-:W2:Y:S02]  /*0f90*/  @P2 LDC.64 R6, c[0x0][0x3a0] ;  /* 0x0000e800ff062b82 */ /* 0x000ea40000000a00 */
[----:B--2---:R-:W-:-:S05]  /*0fa0*/  @P2 IMAD.WIDE.U32 R6, R227, 0x10, R6 ;  /* 0x00000010e3062825 */ /* 0x004fca00078e0006 */
[----:B------:R-:W2:Y:S01]  /*0fb0*/  @P2 LDG.E.128 R176, desc[UR6][R6.64] ;  /* 0x0000000606b02981 */ /* 0x000ea2000c1e1d00 */
[----:B0-----:R-:W-:-:S04]  /*0fc0*/  IMAD.WIDE.U32 R188, R227, 0x10, R10 ;  /* 0x00000010e3bc7825 */ /* 0x001fc800078e000a */
[----:B-1----:R-:W-:Y:S02]  /*0fd0*/  @P1 IMAD.WIDE.U32 R4, R227, 0x10, R4 ;  /* 0x00000010e3041825 */ /* 0x002fe400078e0004 */
[----:B-----5:R-:W5:Y:S04]  /*0fe0*/  LDG.E.128 R188, desc[UR6][R188.64] ;  /* 0x00000006bcbc7981 */ /* 0x020f68000c1e1d00 */
        /* <DEDUP_REMOVED lines=60> */
.L_x_4448:
[----:B------:R-:W-:Y:S01]  /*13b0*/  PRMT R8, R188, 0x7632, R8 ;  /* 0x00007632bc087816 */ /* 0x000fe20000000008 */
[----:B------:R-:W-:Y:S01]  /*13c0*/  IMAD.U32 R201, R4, 0x10000, RZ ;  /* 0x0001000004c97824 */ /* 0x000fe200078e00ff */
[----:B------:R-:W-:Y:S02]  /*13d0*/  PRMT R12, R189, 0x7632, R12 ;  /* 0x00007632bd0c7816 */ /* 0x000fe4000000000c */
[C---:B------:R-:W-:Y:S01]  /*13e0*/  PRMT R15, R190.reuse, 0x7632, R15 ;  /* 0x00007632be0f7816 */ /* 0x040fe2000000000f */
[----:B------:R-:W-:Y:S01]  /*13f0*/  IMAD.U32 R190, R190, 0x10000, RZ ;  /* 0x00010000bebe7824 */ /* 0x000fe200078e00ff */
[C---:B------:R-:W-:Y:S01]  /*1400*/  PRMT R184, R191.reuse, 0x7632, R184 ;  /* 0x00007632bfb87816 */ /* 0x040fe200000000b8 */
[----:B------:R-:W-:Y:S01]  /*1410*/  IMAD.U32 R191, R191, 0x10000, RZ ;  /* 0x00010000bfbf7824 */ /* 0x000fe200078e00ff */
[----:B------:R-:W-:Y:S01]  /*1420*/  SHF.L.U32 R231, R6, 0x10, RZ ;  /* 0x0000001006e77819 */ /* 0x000fe200000006ff */
[----:B------:R-:W-:Y:S01]  /*1430*/  IMAD.U32 R12, R12, 0x10000, RZ ;  /* 0x000100000c0c7824 */ /* 0x000fe200078e00ff */
[----:B------:R-:W-:-:S02]  /*1440*/  SHF.L.U32 R188, R188, 0x10, RZ ;  /* 0x00000010bcbc7819 */ /* 0x000fc400000006ff */
        /* <DEDUP_REMOVED lines=23> */
.L_x_4447:
[----:B------:R-:W-:Y:S05]  /*15c0*/  @!P2 BRA `(.L_x_4450) ;  /* 0x000000000084a947 */ /* 0x000fea0003800000 */
[----:B-----5:R-:W-:Y:S01]  /*15d0*/  PRMT R4, R188, 0x7632, R4 ;  /* 0x00007632bc047816 */ /* 0x020fe20000000004 */
        /* <DEDUP_REMOVED lines=32> */
.L_x_4450:
[----:B-----5:R-:W-:Y:S01]  /*17e0*/  PRMT R223, R188, 0x7632, R223 ;  /* 0x00007632bcdf7816 */ /* 0x020fe200000000df */
[----:B------:R-:W-:Y:S01]  /*17f0*/  IMAD.U32 R194, R191, 0x10000, RZ ;  /* 0x00010000bfc27824 */ /* 0x000fe200078e00ff */
[----:B------:R-:W-:Y:S02]  /*1800*/  PRMT R231, R189, 0x7632, R231 ;  /* 0x00007632bde77816 */ /* 0x000fe400000000e7 */
[----:B------:R-:W-:Y:S02]  /*1810*/  PRMT R225, R190, 0x7632, R225 ;  /* 0x00007632bee17816 */ /* 0x000fe400000000e1 */
[----:B------:R-:W-:Y:S02]  /*1820*/  PRMT R201, R191, 0x7632, R201 ;  /* 0x00007632bfc97816 */ /* 0x000fe400000000c9 */
[----:B------:R-:W-:Y:S02]  /*1830*/  SHF.L.U32 R188, R188, 0x10, RZ ;  /* 0x00000010bcbc7819 */ /* 0x000fe400000006ff */
[----:B------:R-:W-:-:S02]  /*1840*/  SHF.L.U32 R14, R189, 0x10, RZ ;  /* 0x00000010bd0e7819 */ /* 0x000fc400000006ff */
[----:B------:R-:W-:Y:S02]  /*1850*/  SHF.L.U32 R198, R190, 0x10, RZ ;  /* 0x00000010bec67819 */ /* 0x000fe400000006ff */
[----:B------:R-:W-:Y:S02]  /*1860*/  SHF.L.U32 R223, R223, 0x10, RZ ;  /* 0x00000010dfdf7819 */ /* 0x000fe400000006ff */
[----:B------:R-:W-:Y:S02]  /*1870*/  SHF.L.U32 R231, R231, 0x10, RZ ;  /* 0x00000010e7e77819 */ /* 0x000fe400000006ff */
[----:B------:R-:W-:Y:S02]  /*1880*/  SHF.L.U32 R225, R225, 0x10, RZ ;  /* 0x00000010e1e17819 */ /* 0x000fe400000006ff */
[----:B------:R-:W-:-:S07]  /*1890*/  SHF.L.U32 R201, R201, 0x10, RZ ;  /* 0x00000010c9c97819 */ /* 0x000fce00000006ff */
.L_x_4449:
[----:B------:R-:W0:Y:S01]  /*18a0*/  @P0 LDC.64 R8, c[0x0][0x3a8] ;  /* 0x0000ea00ff080b82 */ /* 0x000e220000000a00 */
[----:B------:R-:W-:-:S07]  /*18b0*/  VIADD R229, R227, 0x80 ;  /* 0x00000080e3e57836 */ /* 0x000fce0000000000 */
[----:B------:R-:W1:Y:S08]  /*18c0*/  @P1 LDC.64 R12, c[0x0][0x398] ;  /* 0x0000e600ff0c1b82 */ /* 0x000e700000000a00 */
[----:B------:R-:W2:Y:S01]  /*18d0*/  @P2 LDC.64 R190, c[0x0][0x3a0] ;  /* 0x0000e800ffbe2b82 */ /* 0x000ea20000000a00 */
[----:B------:R-:W-:-:S04]  /*18e0*/  IMAD.WIDE.U32 R4, R229, 0x10, R10 ;  /* 0x00000010e5047825 */ /* 0x000fc800078e000a */
[----:B0-----:R-:W-:-:S05]  /*18f0*/  @P0 IMAD.WIDE.U32 R8, R227, 0x10, R8 ;  /* 0x00000010e3080825 */ /* 0x001fca00078e0008 */
[----:B------:R0:W-:Y:S01]  /*1900*/  @P0 STG.E.128 desc[UR6][R8.64], R184 ;  /* 0x000000b808000986 */ /* 0x0001e2000c101d06 */
[----:B-1----:R-:W-:-:S03]  /*1910*/  @P1 IMAD.WIDE.U32 R12, R229, 0x10, R12 ;  /* 0x00000010e50c1825 */ /* 0x002fc600078e000c */
[----:B------:R-:W5:Y:S04]  /*1920*/  LDG.E.128 R4, desc[UR6][R4.64] ;  /* 0x0000000604047981 */ /* 0x000f68000c1e1d00 */
[----:B------:R-:W4:Y:S01]  /*1930*/  @P1 LDG.E.128 R180, desc[UR6][R12.64] ;  /* 0x000000060cb41981 */ /* 0x000f22000c1e1d00 */
[----:B--2---:R-:W-:-:S05]  /*1940*/  @P2 IMAD.WIDE.U32 R190, R229, 0x10, R190 ;  /* 0x00000010e5be2825 */ /* 0x004fca00078e00be */
[----:B------:R-:W0:Y:S01]  /*1950*/  @P2 LDG.E.128 R176, desc[UR6][R190.64] ;  /* 0x00000006beb02981 */ /* 0x000e22000c1e1d00 */
[----:B------:R-:W-:-:S04]  /*1960*/  UISETP.NE.U32.AND UP0, UPT, UR12, URZ, UPT ;  /* 0x000000ff0c00728c */ /* 0x000fc8000bf05070 */
[----:B------:R-:W-:Y:S01]  /*1970*/  UISETP.NE.AND.EX UP0, UPT, UR13, URZ, UPT, UP0 ;  /* 0x000000ff0d00728c */ /* 0x000fe2000bf05300 */
[----:B----4-:R-:W-:Y:S02]  /*1980*/  PRMT R15, R183, 0x7632, R15 ;  /* 0x00007632b70f7816 */ /* 0x010fe4000000000f */
        /* <DEDUP_REMOVED lines=11> */
[----:B-----5:R-:W-:Y:S02]  /*1a40*/  PRMT R221, R4, 0x7632, R221 ;  /* 0x0000763204dd7816 */ /* 0x020fe400000000dd */
        /* <DEDUP_REMOVED lines=9> */
[----:B------:R-:W-:Y:S02]  /*1ae0*/  SHF.L.U32 R211, R211, 0x10, RZ ;  /* 0x00000010d3d37819 */ /* 0x000fe400000006ff */
[----:B------:R-:W-:Y:S01]  /*1af0*/  SHF.L.U32 R209, R209, 0x10, RZ ;  /* 0x00000010d1d17819 */ /* 0x000fe200000006ff */
[----:B------:R-:W-:Y:S06]  /*1b00*/  BRA `(.L_x_4453) ;  /* 0x0000000400d47947 */ /* 0x000fec0003800000 */
.L_x_4452:
[----:B-----5:R-:W-:Y:S01]  /*1b10*/  PRMT R15, R4, 0x7632, R15 ;  /* 0x00007632040f7816 */ /* 0x020fe2000000000f */
[C---:B------:R-:W-:Y:S01]  /*1b20*/  IMAD.U32 R8, R5.reuse, 0x10000, RZ ;  /* 0x0001000005087824 */ /* 0x040fe200078e00ff */
[----:B------:R-:W-:Y:S01]  /*1b30*/  PRMT R184, R5, 0x7632, R184 ;  /* 0x0000763205b87816 */ /* 0x000fe200000000b8 */
[----:B------:R-:W-:Y:S01]  /*1b40*/  IMAD.U32 R250, R179, 0x10000, RZ ;  /* 0x00010000b3fa7824 */ /* 0x000fe200078e00ff */
[----:B------:R-:W-:Y:S02]  /*1b50*/  PRMT R186, R6, 0x7632, R186 ;  /* 0x0000763206ba7816 */ /* 0x000fe400000000ba */
[----:B------:R-:W-:Y:S02]  /*1b60*/  SHF.L.U32 R4, R4, 0x10, RZ ;  /* 0x0000001004047819 */ /* 0x000fe400000006ff */
[----:B------:R-:W-:Y:S02]  /*1b70*/  SHF.L.U32 R6, R6, 0x10, RZ ;  /* 0x0000001006067819 */ /* 0x000fe400000006ff */
[----:B------:R-:W-:-:S02]  /*1b80*/  SHF.L.U32 R5, R176, 0x10, RZ ;  /* 0x00000010b0057819 */ /* 0x000fc400000006ff */
[----:B------:R-:W-:Y:S02]  /*1b90*/  SHF.L.U32 R187, R178, 0x10, RZ ;  /* 0x00000010b2bb7819 */ /* 0x000fe400000006ff */
[----:B------:R-:W-:Y:S01]  /*1ba0*/  PRMT R189, R7, 0x7632, R189 ;  /* 0x0000763207bd7816 */ /* 0x000fe200000000bd */
        /* <DEDUP_REMOVED lines=9> */
[----:B------:R-:W-:-:S02]  /*1c40*/  SHF.L.U32 R9, R9, 0x10, RZ ;  /* 0x0000001009097819 */ /* 0x000fc400000006ff */
[----:B------:R-:W-:Y:S02]  /*1c50*/  SHF.L.U32 R6, R189, 0x10, RZ ;  /* 0x00000010bd067819 */ /* 0x000fe400000006ff */
[----:B------:R-:W-:Y:S02]  /*1c60*/  SHF.L.U32 R186, R186, 0x10, RZ ;  /* 0x00000010baba7819 */ /* 0x000fe400000006ff */
[----:B------:R-:W-:Y:S01]  /*1c70*/  SHF.L.U32 R219, R184, 0x10, RZ ;  /* 0x00000010b8db7819 */ /* 0x000fe200000006ff */
[----:B------:R-:W-:Y:S01]  /*1c80*/  FADD.FTZ R209, R6, R9 ;  /* 0x0000000906d17221 */ /* 0x000fe20000010000 */
[----:B------:R-:W-:Y:S01]  /*1c90*/  SHF.L.U32 R4, R15, 0x10, RZ ;  /* 0x000000100f047819 */ /* 0x000fe200000006ff */
[----:B------:R-:W-:Y:S02]  /*1ca0*/  FADD.FTZ R211, R186, R13 ;  /* 0x0000000dbad37221 */ /* 0x000fe40000010000 */
[----:B------:R-:W-:Y:S01]  /*1cb0*/  FADD.FTZ R219, R219, R190 ;  /* 0x000000bedbdb7221 */ /* 0x000fe20000010000 */
[----:B------:R-:W-:Y:S01]  /*1cc0*/  F2FP.BF16.F32.PACK_AB R187, R209, R250 ;  /* 0x000000fad1bb723e */ /* 0x000fe200000010ff */
[----:B------:R-:W-:Y:S01]  /*1cd0*/  FADD.FTZ R221, R4, R191 ;  /* 0x000000bf04dd7221 */ /* 0x000fe20000010000 */
[----:B------:R-:W-:-:S02]  /*1ce0*/  F2FP.BF16.F32.PACK_AB R186, R211, R252 ;  /* 0x000000fcd3ba723e */ /* 0x000fc400000010ff */
[----:B------:R-:W-:Y:S02]  /*1cf0*/  F2FP.BF16.F32.PACK_AB R185, R219, R8 ;  /* 0x00000008dbb9723e */ /* 0x000fe400000010ff */
[----:B------:R-:W-:Y:S01]  /*1d00*/  F2FP.BF16.F32.PACK_AB R184, R221, R12 ;  /* 0x0000000cddb8723e */ /* 0x000fe200000010ff */
[----:B------:R-:W-:Y:S06]  /*1d10*/  BRA `(.L_x_4453) ;  /* 0x0000000400507947 */ /* 0x000fec0003800000 */
.L_x_4451:
        /* <DEDUP_REMOVED lines=9> */
[----:B------:R-:W-:Y:S02]  /*1db0*/  SHF.L.U32 R5, R180, 0x10, RZ ;  /* 0x00000010b4057819 */ /* 0x000fe400000006ff */
[C---:B------:R-:W-:Y:S02]  /*1dc0*/  PRMT R184, R6.reuse, 0x7632, R184 ;  /* 0x0000763206b87816 */ /* 0x040fe400000000b8 */
[----:B------:R-:W-:Y:S01]  /*1dd0*/  PRMT R186, R7, 0x7632, R186 ;  /* 0x0000763207ba7816 */ /* 0x000fe200000000ba */
[----:B------:R-:W-:Y:S01]  /*1de0*/  FADD.FTZ R12, R5, R4 ;  /* 0x00000004050c7221 */ /* 0x000fe20000010000 */
        /* <DEDUP_REMOVED lines=15> */
[----:B------:R-:W-:Y:S02]  /*1ee0*/  FADD.FTZ R209, R186, R15 ;  /* 0x0000000fbad17221 */ /* 0x000fe40000010000 */
[----:B------:R-:W-:Y:S01]  /*1ef0*/  FADD.FTZ R211, R184, R189 ;  /* 0x000000bdb8d37221 */ /* 0x000fe20000010000 */
[----:B------:R-:W-:Y:S01]  /*1f00*/  F2FP.BF16.F32.PACK_AB R184, R221, R12 ;  /* 0x0000000cddb8723e */ /* 0x000fe200000010ff */
[----:B------:R-:W-:Y:S01]  /*1f10*/  FADD.FTZ R219, R13, R192 ;  /* 0x000000c00ddb7221 */ /* 0x000fe20000010000 */
[----:B------:R-:W-:Y:S02]  /*1f20*/  F2FP.BF16.F32.PACK_AB R187, R209, R250 ;  /* 0x000000fad1bb723e */ /* 0x000fe400000010ff */
[----:B------:R-:W-:-:S02]  /*1f30*/  F2FP.BF16.F32.PACK_AB R186, R211, R252 ;  /* 0x000000fcd3ba723e */ /* 0x000fc400000010ff */
[----:B------:R-:W-:Y:S01]  /*1f40*/  F2FP.BF16.F32.PACK_AB R185, R219, R8 ;  /* 0x00000008dbb9723e */ /* 0x000fe200000010ff */
[----:B------:R-:W-:Y:S06]  /*1f50*/  BRA `(.L_x_4453) ;  /* 0x0000000000c07947 */ /* 0x000fec0003800000 */
.L_x_4454:
[C---:B-----5:R-:W-:Y:S01]  /*1f60*/  PRMT R8, R4.reuse, 0x7632, R8 ;  /* 0x0000763204087816 */ /* 0x060fe20000000008 */
[----:B------:R-:W-:Y:S01]  /*1f70*/  IMAD.U32 R195, R7, 0x10000, RZ ;  /* 0x0001000007c37824 */ /* 0x000fe200078e00ff */
[C---:B------:R-:W-:Y:S02]  /*1f80*/  PRMT R12, R5.reuse, 0x7632, R12 ;  /* 0x00007632050c7816 */ /* 0x040fe4000000000c */
[----:B------:R-:W-:Y:S02]  /*1f90*/  SHF.L.U32 R184, R5, 0x10, RZ ;  /* 0x0000001005b87819 */ /* 0x000fe400000006ff */
[----:B------:R-:W-:Y:S02]  /*1fa0*/  SHF.L.U32 R4, R4, 0x10, RZ ;  /* 0x0000001004047819 */ /* 0x000fe400000006ff */
[----:B------:R-:W-:Y:S02]  /*1fb0*/  SHF.L.U32 R5, R180, 0x10, RZ ;  /* 0x00000010b4057819 */ /* 0x000fe400000006ff */
[----:B------:R-:W-:-:S02]  /*1fc0*/  PRMT R185, R6, 0x7632, R185 ;  /* 0x0000763206b97816 */ /* 0x000fc400000000b9 */
[----:B------:R-:W-:Y:S01]  /*1fd0*/  SHF.L.U32 R6, R6, 0x10, RZ ;  /* 0x0000001006067819 */ /* 0x000fe200000006ff */
[----:B------:R-:W-:Y:S01]  /*1fe0*/  FADD.FTZ R4, R5, R4 ;  /* 0x0000000405047221 */ /* 0x000fe20000010000 */
[----:B------:R-:W-:Y:S01]  /*1ff0*/  SHF.L.U32 R187, R182, 0x10, RZ ;  /* 0x00000010b6bb7819 */ /* 0x000fe200000006ff */
[----:B------:R-:W-:Y:S01]  /*2000*/  IMAD.U32 R185, R185, 0x10000, RZ ;  /* 0x00010000b9b97824 */ /* 0x000fe200078e00ff */
[----:B------:R-:W-:Y:S02]  /*2010*/  SHF.L.U32 R5, R181, 0x10, RZ ;  /* 0x00000010b5057819 */ /* 0x000fe400000006ff */
[----:B------:R-:W-:Y:S01]  /*2020*/  SHF.L.U32 R193, R193, 0x10, RZ ;  /* 0x00000010c1c17819 */ /* 0x000fe200000006ff */
[----:B------:R-:W-:Y:S01]  /*2030*/  FADD.FTZ R6, R187, R6 ;  /* 0x00000006bb067221 */ /* 0x000fe20000010000 */
[----:B------:R-:W-:Y:S01]  /*2040*/  SHF.L.U32 R8, R8, 0x10, RZ ;  /* 0x0000001008087819 */ /* 0x000fe200000006ff */
[----:B------:R-:W-:Y:S01]  /*2050*/  FADD.FTZ R184, R5, R184 ;  /* 0x000000b805b87221 */ /* 0x000fe20000010000 */
        /* <DEDUP_REMOVED lines=32> */
.L_x_4453:
        /* <DEDUP_REMOVED lines=11> */
[----:B------:R0:W5:Y:S01]  /*2310*/  @P1 LDG.E.128 R180, desc[UR6][R192.64] ;  /* 0x00000006c0b41981 */ /* 0x000162000c1e1d00 */
[----:B----4-:R-:W-:Y:S02]  /*2320*/  PRMT R9, R179, 0x7632, R9 ;  /* 0x00007632b3097816 */ /* 0x010fe40000000009 */
[----:B------:R-:W-:Y:S02]  /*2330*/  PRMT R189, R178, 0x7632, R189 ;  /* 0x00007632b2bd7816 */ /* 0x000fe400000000bd */
[----:B------:R-:W-:Y:S02]  /*2340*/  PRMT R15, R177, 0x7632, R15 ;  /* 0x00007632b10f7816 */ /* 0x000fe4000000000f */
[----:B------:R-:W-:Y:S01]  /*2350*/  PRMT R13, R176, 0x7632, R13 ;  /* 0x00007632b00d7816 */ /* 0x000fe2000000000d */
[----:B0-----:R-:W-:Y:S06]  /*2360*/  BRA.U UP0, `(.L_x_4455) ;  /* 0x0000000100bc7547 */ /* 0x001fec000b800000 */
        /* <DEDUP_REMOVED lines=14> */
.L_x_4456:
[C---:B-----5:R-:W-:Y:S01]  /*2450*/  PRMT R184, R4.reuse, 0x7632, R184 ;  /* 0x0000763204b87816 */ /* 0x060fe200000000b8 */
[C---:B------:R-:W-:Y:S01]  /*2460*/  IMAD.U32 R246, R5.reuse, 0x10000, RZ ;  /* 0x0001000005f67824 */ /* 0x040fe200078e00ff */
[----:B------:R-:W-:Y:S01]  /*2470*/  PRMT R185, R5, 0x7632, R185 ;  /* 0x0000763205b97816 */ /* 0x000fe200000000b9 */
[----:B------:R-:W-:Y:S01]  /*2480*/  IMAD.U32 R242, R179, 0x10000, RZ ;  /* 0x00010000b3f27824 */ /* 0x000fe200078e00ff */
[----:B------:R-:W-:Y:S02]  /*2490*/  SHF.L.U32 R4, R4, 0x10, RZ ;  /* 0x0000001004047819 */ /* 0x000fe400000006ff */
        /* <DEDUP_REMOVED lines=28> */
.L_x_4455:
[----:B------:R-:W-:Y:S05]  /*2660*/  BRA.U UP1, `(.L_x_4458) ;  /* 0x0000000101947547 */ /* 0x000fea000b800000 */
[C---:B-----5:R-:W-:Y:S01]  /*2670*/  PRMT R13, R5.reuse, 0x7632, R13 ;  /* 0x00007632050d7816 */ /* 0x060fe2000000000d */
[----:B------:R-:W-:Y:S01]  /*2680*/  IMAD.U32 R187, R182, 0x10000, RZ ;  /* 0x00010000b6bb7824 */ /* 0x000fe200078e00ff */
[----:B------:R-:W-:Y:S02]  /*2690*/  SHF.L.U32 R246, R5, 0x10, RZ ;  /* 0x0000001005f67819 */ /* 0x000fe400000006ff */
[----:B------:R-:W-:Y:S02]  /*26a0*/  PRMT R185, R6, 0x7632, R185 ;  /* 0x0000763206b97816 */ /* 0x000fe400000000b9 */
[C---:B------:R-:W-:Y:S01]  /*26b0*/  PRMT R9, R4.reuse, 0x7632, R9 ;  /* 0x0000763204097816 */ /* 0x040fe20000000009 */
[----:B------:R-:W-:Y:S01]  /*26c0*/  IMAD.U32 R4, R4, 0x10000, RZ ;  /* 0x0001000004047824 */ /* 0x000fe200078e00ff */
[----:B------:R-:W-:Y:S01]  /*26d0*/  SHF.L.U32 R6, R6, 0x10, RZ ;  /* 0x0000001006067819 */ /* 0x000fe200000006ff */
[----:B------:R-:W-:Y:S01]  /*26e0*/  IMAD.U32 R185, R185, 0x10000, RZ ;  /* 0x00010000b9b97824 */ /* 0x000fe200078e00ff */
[----:B------:R-:W-:-:S02]  /*26f0*/  SHF.L.U32 R5, R180, 0x10, RZ ;  /* 0x00000010b4057819 */ /* 0x000fc400000006ff */
[----:B------:R-:W-:Y:S01]  /*2700*/  SHF.L.U32 R15, R181, 0x10, RZ ;  /* 0x00000010b50f7819 */ /* 0x000fe200000006ff */
[----:B------:R-:W-:Y:S01]  /*2710*/  FADD.FTZ R244, R187, R6 ;  /* 0x00000006bbf47221 */ /* 0x000fe20000010000 */
[----:B------:R-:W-:Y:S01]  /*2720*/  PRMT R186, R7, 0x7632, R186 ;  /* 0x0000763207ba7816 */ /* 0x000fe200000000ba */
[----:B------:R-:W-:Y:S01]  /*2730*/  FADD.FTZ R248, R5, R4 ;  /* 0x0000000405f87221 */ /* 0x000fe20000010000 */
[----:B------:R-:W-:Y:S01]  /*2740*/  SHF.L.U32 R242, R7, 0x10, RZ ;  /* 0x0000001007f27819 */ /* 0x000fe200000006ff */
[----:B------:R-:W-:Y:S01]  /*2750*/  FADD.FTZ R246, R15, R246 ;  /* 0x000000f60ff67221 */ /* 0x000fe20000010000 */
[----:B------:R-:W-:Y:S02]  /*2760*/  PRMT R4, R180, 0x7632, R4 ;  /* 0x00007632b4047816 */ /* 0x000fe40000000004 */
[----:B------:R-:W-:Y:S02]  /*2770*/  PRMT R5, R181, 0x7632, R5 ;  /* 0x00007632b5057816 */ /* 0x000fe40000000005 */
[----:B------:R-:W-:Y:S01]  /*2780*/  PRMT R6, R182, 0x7632, R6 ;  /* 0x00007632b6067816 */ /* 0x000fe20000000006 */
[----:B------:R-:W-:Y:S01]  /*2790*/  IMAD.U32 R4, R4, 0x10000, RZ ;  /* 0x0001000004047824 */ /* 0x000fe200078e00ff */
[----:B------:R-:W-:-:S02]  /*27a0*/  PRMT R7, R183, 0x7632, R7 ;  /* 0x00007632b7077816 */ /* 0x000fc40000000007 */
[----:B------:R-:W-:Y:S02]  /*27b0*/  SHF.L.U32 R15, R183, 0x10, RZ ;  /* 0x00000010b70f7819 */ /* 0x000fe400000006ff */
[----:B------:R-:W-:Y:S02]  /*27c0*/  SHF.L.U32 R9, R9, 0x10, RZ ;  /* 0x0000001009097819 */ /* 0x000fe400000006ff */
[----:B------:R-:W-:Y:S01]  /*27d0*/  SHF.L.U32 R184, R13, 0x10, RZ ;  /* 0x000000100db87819 */ /* 0x000fe200000006ff */
[----:B------:R-:W-:Y:S01]  /*27e0*/  FADD.FTZ R242, R15, R242 ;  /* 0x000000f20ff27221 */ /* 0x000fe20000010000 */
[----:B------:R-:W-:Y:S01]  /*27f0*/  SHF.L.U32 R186, R186, 0x10, RZ ;  /* 0x00000010baba7819 */ /* 0x000fe200000006ff */
[----:B------:R-:W-:Y:S01]  /*2800*/  FADD.FTZ R207, R9, R4 ;  /* 0x0000000409cf7221 */ /* 0x000fe20000010000 */
[----:B------:R-:W-:Y:S02]  /*2810*/  SHF.L.U32 R7, R7, 0x10, RZ ;  /* 0x0000001007077819 */ /* 0x000fe400000006ff */
[----:B------:R-:W-:-:S02]  /*2820*/  SHF.L.U32 R6, R6, 0x10, RZ ;  /* 0x0000001006067819 */ /* 0x000fc400000006ff */
[----:B------:R-:W-:Y:S01]  /*2830*/  SHF.L.U32 R5, R5, 0x10, RZ ;  /* 0x0000001005057819 */ /* 0x000fe200000006ff */
[----:B------:R-:W-:Y:S02]  /*2840*/  FADD.FTZ R199, R186, R7 ;  /* 0x00000007bac77221 */ /* 0x000fe40000010000 */
[----:B------:R-:W-:Y:S02]  /*2850*/  FADD.FTZ R203, R185, R6 ;  /* 0x00000006b9cb7221 */ /* 0x000fe40000010000 */
[----:B------:R-:W-:Y:S01]  /*2860*/  FADD.FTZ R205, R184, R5 ;  /* 0x00000005b8cd7221 */ /* 0x000fe20000010000 */
[----:B------:R-:W-:Y:S02]  /*2870*/  F2FP.BF16.F32.PACK_AB R187, R199, R242 ;  /* 0x000000f2c7bb723e */ /* 0x000fe400000010ff */
[----:B------:R-:W-:Y:S02]  /*2880*/  F2FP.BF16.F32.PACK_AB R186, R203, R244 ;  /* 0x000000f4cbba723e */ /* 0x000fe400000010ff */
[----:B------:R-:W-:-:S02]  /*2890*/  F2FP.BF16.F32.PACK_AB R185, R205, R246 ;  /* 0x000000f6cdb9723e */ /* 0x000fc400000010ff */
[----:B------:R-:W-:Y:S01]  /*28a0*/  F2FP.BF16.F32.PACK_AB R184, R207, R248 ;  /* 0x000000f8cfb8723e */ /* 0x000fe200000010ff */
[----:B------:R-:W-:Y:S06]  /*28b0*/  BRA `(.L_x_4457) ;  /* 0x0000000000d07947 */ /* 0x000fec0003800000 */
.L_x_4458:
[C---:B-----5:R-:W-:Y:S02]  /*28c0*/  PRMT R184, R4.reuse, 0x7632, R184 ;  /* 0x0000763204b87816 */ /* 0x060fe400000000b8 */
[C---:B------:R-:W-:Y:S02]  /*28d0*/  PRMT R185, R5.reuse, 0x7632, R185 ;  /* 0x0000763205b97816 */ /* 0x040fe400000000b9 */
[----:B------:R-:W-:Y:S02]  /*28e0*/  SHF.L.U32 R186, R5, 0x10, RZ ;  /* 0x0000001005ba7819 */ /* 0x000fe400000006ff */
[----:B------:R-:W-:Y:S02]  /*28f0*/  SHF.L.U32 R4, R4, 0x10, RZ ;  /* 0x0000001004047819 */ /* 0x000fe400000006ff */
[----:B------:R-:W-:Y:S02]  /*2900*/  SHF.L.U32 R5, R180, 0x10, RZ ;  /* 0x00000010b4057819 */ /* 0x000fe400000006ff */
[----:B------:R-:W-:-:S02]  /*2910*/  SHF.L.U32 R187, R181, 0x10, RZ ;  /* 0x00000010b5bb7819 */ /* 0x000fc400000006ff */
[----:B------:R-:W-:Y:S01]  /*2920*/  PRMT R191, R7, 0x7632, R191 ;  /* 0x0000763207bf7816 */ /* 0x000fe200000000bf */
[--C-:B------:R-:W-:Y:S01]  /*2930*/  FADD.FTZ R248, R5, R4.reuse ;  /* 0x0000000405f87221 */ /* 0x100fe20000010000 */
[----:B------:R-:W-:Y:S01]  /*2940*/  PRMT R4, R180, 0x7632, R4 ;  /* 0x00007632b4047816 */ /* 0x000fe20000000004 */
[----:B------:R-:W-:Y:S01]  /*2950*/  FADD.FTZ R186, R187, R186 ;  /* 0x000000babbba7221 */ /* 0x000fe20000010000 */
        /* <DEDUP_REMOVED lines=8> */
[----:B------:R-:W-:-:S02]  /*29e0*/  SHF.L.U32 R184, R185, 0x10, RZ ;  /* 0x00000010b9b87819 */ /* 0x000fc400000006ff */
[----:B------:R-:W-:Y:S01]  /*29f0*/  SHF.L.U32 R5, R5, 0x10, RZ ;  /* 0x0000001005057819 */ /* 0x000fe200000006ff */
[--C-:B------:R-:W-:Y:S01]  /*2a00*/  FADD.FTZ R244, R187, R6.reuse ;  /* 0x00000006bbf47221 */ /* 0x100fe20000010000 */
[C---:B------:R-:W-:Y:S02]  /*2a10*/  SHF.L.U32 R193, R183.reuse, 0x10, RZ ;  /* 0x00000010b7c17819 */ /* 0x040fe400000006ff */
[----:B------:R-:W-:Y:S01]  /*2a20*/  PRMT R7, R183, 0x7632, R7 ;  /* 0x00007632b7077816 */ /* 0x000fe20000000007 */
[----:B------:R-:W-:Y:S01]  /*2a30*/  FADD.FTZ R5, R184, R5 ;  /* 0x00000005b8057221 */ /* 0x000fe20000010000 */
        /* <DEDUP_REMOVED lines=28> */
.L_x_4457:
        /* <DEDUP_REMOVED lines=31> */
.L_x_4460:
        /* <DEDUP_REMOVED lines=33> */
.L_x_4459:
        /* <DEDUP_REMOVED lines=38> */
.L_x_4462:
        /* <DEDUP_REMOVED lines=52> */
.L_x_4461:
[----:B------:R-:W0:Y:S01]  /*35a0*/  @P1 LDC.64 R4, c[0x0][0x398] ;  /* 0x0000e600ff041b82 */ /* 0x000e220000000a00 */
[----:B------:R-:W-:-:S07]  /*35b0*/  VIADD R235, R227, 0x200 ;  /* 0x00000200e3eb7836 */ /* 0x000fce0000000000 */
        /* <DEDUP_REMOVED lines=14> */
[----:B------:R-:W-:Y:S01]  /*36a0*/  PRMT R13, R176, 0x7632, R13 ;  /* 0x00007632b00d7816 */ /* 0x000fe2000000000d */
[----:B------:R-:W-:Y:S06]  /*36b0*/  BRA.U UP1, `(.L_x_4464) ;  /* 0x0000000101347547 */ /* 0x000fec000b800000 */
[C---:B------:R-:W-:Y:S02]  /*36c0*/  PRMT R13, R4.reuse, 0x7632, R13 ;  /* 0x00007632040d7816 */ /* 0x040fe4000000000d */
[----:B------:R-:W-:Y:S02]  /*36d0*/  SHF.L.U32 R228, R4, 0x10, RZ ;  /* 0x0000001004e47819 */ /* 0x000fe400000006ff */
[----:B------:R-:W-:Y:S01]  /*36e0*/  PRMT R11, R5, 0x7632, R11 ;  /* 0x00007632050b7816 */ /* 0x000fe2000000000b */
[----:B------:R-:W-:Y:S01]  /*36f0*/  IMAD.U32 R13, R13, 0x10000, RZ ;  /* 0x000100000d0d7824 */ /* 0x000fe200078e00ff */
[----:B------:R-:W-:Y:S02]  /*3700*/  PRMT R9, R6, 0x7632, R9 ;  /* 0x0000763206097816 */ /* 0x000fe40000000009 */
[C---:B------:R-:W-:Y:S02]  /*3710*/  PRMT R4, R7.reuse, 0x7632, R4 ;  /* 0x0000763207047816 */ /* 0x040fe40000000004 */
[----:B------:R-:W-:-:S02]  /*3720*/  SHF.L.U32 R222, R7, 0x10, RZ ;  /* 0x0000001007de7819 */ /* 0x000fc400000006ff */
[----:B------:R-:W-:Y:S02]  /*3730*/  SHF.L.U32 R226, R5, 0x10, RZ ;  /* 0x0000001005e27819 */ /* 0x000fe400000006ff */
[----:B------:R-:W-:Y:S02]  /*3740*/  SHF.L.U32 R224, R6, 0x10, RZ ;  /* 0x0000001006e07819 */ /* 0x000fe400000006ff */
[----:B------:R-:W-:Y:S02]  /*3750*/  SHF.L.U32 R11, R11, 0x10, RZ ;  /* 0x000000100b0b7819 */ /* 0x000fe400000006ff */
[----:B------:R-:W-:Y:S02]  /*3760*/  SHF.L.U32 R9, R9, 0x10, RZ ;  /* 0x0000001009097819 */ /* 0x000fe400000006ff */
[----:B------:R-:W-:Y:S01]  /*3770*/  SHF.L.U32 R7, R4, 0x10, RZ ;  /* 0x0000001004077819 */ /* 0x000fe200000006ff */
[----:B------:R-:W-:Y:S06]  /*3780*/  BRA `(.L_x_4465) ;  /* 0x0000000400fc7947 */ /* 0x000fec0003800000 */
.L_x_4464:
[C---:B0-----:R-:W-:Y:S01]  /*3790*/  PRMT R184, R4.reuse, 0x7632, R184 ;  /* 0x0000763204b87816 */ /* 0x041fe200000000b8 */
[C---:B------:R-:W-:Y:S01]  /*37a0*/  IMAD.U32 R226, R5.reuse, 0x10000, RZ ;  /* 0x0001000005e27824 */ /* 0x040fe200078e00ff */
[----:B------:R-:W-:Y:S01]  /*37b0*/  PRMT R185, R5, 0x7632, R185 ;  /* 0x0000763205b97816 */ /* 0x000fe200000000b9 */
[----:B------:R-:W-:Y:S01]  /*37c0*/  IMAD.U32 R222, R179, 0x10000, RZ ;  /* 0x00010000b3de7824 */ /* 0x000fe200078e00ff */
[----:B------:R-:W-:Y:S02]  /*37d0*/  SHF.L.U32 R4, R4, 0x10, RZ ;  /* 0x0000001004047819 */ /* 0x000fe400000006ff */
[----:B------:R-:W-:Y:S02]  /*37e0*/  SHF.L.U32 R5, R176, 0x10, RZ ;  /* 0x00000010b0057819 */ /* 0x000fe400000006ff */
[C---:B------:R-:W-:Y:S01]  /*37f0*/  PRMT R190, R7.reuse, 0x7632, R190 ;  /* 0x0000763207be7816 */ /* 0x040fe200000000be */
[----:B------:R-:W-:Y:S01]  /*3800*/  IMAD.U32 R7, R7, 0x10000, RZ ;  /* 0x0001000007077824 */ /* 0x000fe200078e00ff */
[----:B------:R-:W-:Y:S01]  /*3810*/  PRMT R186, R6, 0x7632, R186 ;  /* 0x0000763206ba7816 */ /* 0x000fe200000000ba */
[----:B------:R-:W-:Y:S01]  /*3820*/  FADD.FTZ R228, R5, R4 ;  /* 0x0000000405e47221 */ /* 0x000fe20000010000 */
[----:B------:R-:W-:Y:S01]  /*3830*/  SHF.L.U32 R9, R9, 0x10, RZ ;  /* 0x0000001009097819 */ /* 0x000fe200000006ff */
[----:B------:R-:W-:Y:S01]  /*3840*/  FADD.FTZ R222, R222, R7 ;  /* 0x00000007dede7221 */ /* 0x000fe20000010000 */
[----:B------:R-:W-:-:S02]  /*3850*/  SHF.L.U32 R190, R190, 0x10, RZ ;  /* 0x00000010bebe7819 */ /* 0x000fc400000006ff */
[----:B------:R-:W-:Y:S02]  /*3860*/  SHF.L.U32 R6, R6, 0x10, RZ ;  /* 0x0000001006067819 */ /* 0x000fe400000006ff */
[----:B------:R-:W-:Y:S01]  /*3870*/  SHF.L.U32 R187, R177, 0x10, RZ ;  /* 0x00000010b1bb7819 */ /* 0x000fe200000006ff */
[----:B------:R-:W-:Y:S01]  /*3880*/  FADD.FTZ R7, R190, R9 ;  /* 0x00000009be077221 */ /* 0x000fe20000010000 */
[----:B------:R-:W-:Y:S02]  /*3890*/  SHF.L.U32 R193, R178, 0x10, RZ ;  /* 0x00000010b2c17819 */ /* 0x000fe400000006ff */
        /* <DEDUP_REMOVED lines=16> */
.L_x_4463:
[----:B------:R-:W-:Y:S05]  /*39a0*/  BRA.U UP1, `(.L_x_4466) ;  /* 0x0000000101947547 */ /* 0x000fea000b800000 */
[C---:B-----5:R-:W-:Y:S01]  /*39b0*/  PRMT R10, R5.reuse, 0x7632, R10 ;  /* 0x00007632050a7816 */ /* 0x060fe2000000000a */
[----:B------:R-:W-:Y:S01]  /*39c0*/  IMAD.U32 R13, R182, 0x10000, RZ ;  /* 0x00010000b60d7824 */ /* 0x000fe200078e00ff */
[----:B------:R-:W-:Y:S02]  /*39d0*/  SHF.L.U32 R226, R5, 0x10, RZ ;  /* 0x0000001005e27819 */ /* 0x000fe400000006ff */
[----:B0-----:R-:W-:Y:S02]  /*39e0*/  PRMT R184, R6, 0x7632, R184 ;  /* 0x0000763206b87816 */ /* 0x001fe400000000b8 */
[C---:B------:R-:W-:Y:S01]  /*39f0*/  PRMT R9, R4.reuse, 0x7632, R9 ;  /* 0x0000763204097816 */ /* 0x040fe20000000009 */
[----:B------:R-:W-:Y:S01]  /*3a00*/  IMAD.U32 R4, R4, 0x10000, RZ ;  /* 0x0001000004047824 */ /* 0x000fe200078e00ff */
[----:B------:R-:W-:Y:S02]  /*3a10*/  SHF.L.U32 R6, R6, 0x10, RZ ;  /* 0x0000001006067819 */ /* 0x000fe400000006ff */
        /* <DEDUP_REMOVED lines=12> */
[----:B------:R-:W-:Y:S01]  /*3ae0*/  SHF.L.U32 R13, R9, 0x10, RZ ;  /* 0x00000010090d7819 */ /* 0x000fe200000006ff */
[----:B------:R-:W-:Y:S01]  /*3af0*/  IMAD.U32 R9, R184, 0x10000, RZ ;  /* 0x00010000b8097824 */ /* 0x000fe200078e00ff */
        /* <DEDUP_REMOVED lines=16> */
.L_x_4466:
[C---:B-----5:R-:W-:Y:S02]  /*3c00*/  PRMT R9, R4.reuse, 0x7632, R9 ;  /* 0x0000763204097816 */ /* 0x060fe40000000009 */
[C---:B------:R-:W-:Y:S02]  /*3c10*/  PRMT R10, R5.reuse, 0x7632, R10 ;  /* 0x00007632050a7816 */ /* 0x040fe4000000000a */
[----:B------:R-:W-:Y:S01]  /*3c20*/  SHF.L.U32 R11, R5, 0x10, RZ ;  /* 0x00000010050b7819 */ /* 0x000fe200000006ff */
[----:B------:R-:W-:Y:S01]  /*3c30*/  IMAD.U32 R9, R9, 0x10000, RZ ;  /* 0x0001000009097824 */ /* 0x000fe200078e00ff */
[----:B------:R-:W-:Y:S02]  /*3c40*/  SHF.L.U32 R4, R4, 0x10, RZ ;  /* 0x0000001004047819 */ /* 0x000fe400000006ff */
[----:B------:R-:W-:Y:S02]  /*3c50*/  SHF.L.U32 R5, R180, 0x10, RZ ;  /* 0x00000010b4057819 */ /* 0x000fe400000006ff */
[----:B0-----:R-:W-:-:S02]  /*3c60*/  PRMT R184, R6, 0x7632, R184 ;  /* 0x0000763206b87816 */ /* 0x001fc400000000b8 */
[----:B------:R-:W-:Y:S01]  /*3c70*/  SHF.L.U32 R13, R6, 0x10, RZ ;  /* 0x00000010060d7819 */ /* 0x000fe200000006ff */
[--C-:B------:R-:W-:Y:S01]  /*3c80*/  FADD.FTZ R5, R5, R4.reuse ;  /* 0x0000000405057221 */ /* 0x100fe20000010000 */
[----:B------:R-:W-:Y:S02]  /*3c90*/  PRMT R4, R180, 0x7632, R4 ;  /* 0x00007632b4047816 */ /* 0x000fe40000000004 */
        /* <DEDUP_REMOVED lines=8> */
[----:B------:R-:W-:Y:S01]  /*3d20*/  SHF.L.U32 R190, R183, 0x10, RZ ;  /* 0x00000010b7be7819 */ /* 0x000fe200000006ff */
[----:B------:R-:W-:Y:S01]  /*3d30*/  IMAD.U32 R7, R7, 0x10000, RZ ;  /* 0x0001000007077824 */ /* 0x000fe200078e00ff */
        /* <DEDUP_REMOVED lines=16> */
[----:B------:R-:W-:Y:S01]  /*3e40*/  PRMT R5, R177, 0x7632, R5 ;  /* 0x00007632b1057816 */ /* 0x000fe20000000005 */
[--C-:B------:R-:W-:Y:S01]  /*3e50*/  FADD.FTZ R184, R185, R6.reuse ;  /* 0x00000006b9b87221 */ /* 0x100fe20000010000 */
[----:B------:R-:W-:Y:S01]  /*3e60*/  PRMT R6, R178, 0x7632, R6 ;  /* 0x00007632b2067816 */ /* 0x000fe20000000006 */
[--C-:B------:R-:W-:Y:S01]  /*3e70*/  FADD.FTZ R11, R7, R4.reuse ;  /* 0x00000004070b7221 */ /* 0x100fe20000010000 */
[----:B------:R-:W-:Y:S01]  /*3e80*/  PRMT R4, R176, 0x7632, R4 ;  /* 0x00007632b0047816 */ /* 0x000fe20000000004 */
[C---:B------:R-:W-:Y:S01]  /*3e90*/  IMAD.U32 R185, R179.reuse, 0x10000, RZ ;  /* 0x00010000b3b97824 */ /* 0x040fe200078e00ff */
[----:B------:R-:W-:Y:S02]  /*3ea0*/  PRMT R7, R179, 0x7632, R7 ;  /* 0x00007632b3077816 */ /* 0x000fe40000000007 */
[----:B------:R-:W-:Y:S01]  /*3eb0*/  SHF.L.U32 R10, R6, 0x10, RZ ;  /* 0x00000010060a7819 */ /* 0x000fe200000006ff */
[----:B------:R-:W-:Y:S01]  /*3ec0*/  FADD.FTZ R222, R185, R190 ;  /* 0x000000beb9de7221 */ /* 0x000fe20000010000 */
        /* <DEDUP_REMOVED lines=10> */
[----:B------:R-:W-:-:S07]  /*3f70*/  F2FP.BF16.F32.PACK_AB R184, R13, R228 ;  /* 0x000000e40db8723e */ /* 0x000fce00000010ff */
.L_x_4465:
[----:B------:R-:W-:Y:S01]  /*3f80*/  FADD.FTZ R4, RZ, R188 ;  /* 0x000000bcff047221 */ /* 0x000fe20000010000 */
[----:B------:R-:W1:Y:S01]  /*3f90*/  S2UR UR5, SR_CgaCtaId ;  /* 0x00000000000579c3 */ /* 0x000e620000008800 */
[----:B------:R-:W-:Y:S01]  /*3fa0*/  ISETP.NE.AND P2, PT, R2, RZ, PT ;  /* 0x000000ff0200720c */ /* 0x000fe20003f45270 */
[----:B------:R-:W-:Y:S01]  /*3fb0*/  UMOV UR4, 0x400 ;  /* 0x0000040000047882 */ /* 0x000fe20000000000 */
[----:B------:R-:W-:Y:S01]  /*3fc0*/  FADD.FTZ R5, R4, R223 ;  /* 0x000000df04057221 */ /* 0x000fe20000010000 */
[----:B------:R-:W-:-:S03]  /*3fd0*/  ISETP.GT.U32.AND P4, PT, R2, 0x3, PT ;  /* 0x000000030200780c */ /* 0x000fc60003f84070 */
[----:B------:R-:W-:-:S04]  /*3fe0*/  FADD.FTZ R4, R5, R14 ;  /* 0x0000000e05047221 */ /* 0x000fc80000010000 */
[----:B------:R-:W-:-:S04]  /*3ff0*/  FADD.FTZ R5, R4, R231 ;  /* 0x000000e704057221 */ /* 0x000fc80000010000 */
[----:B------:R-:W-:-:S04]  /*4000*/  FADD.FTZ R4, R5, R198 ;  /* 0x000000c605047221 */ /* 0x000fc80000010000 */
[----:B------:R-:W-:-:S04]  /*4010*/  FADD.FTZ R5, R4, R225 ;  /* 0x000000e104057221 */ /* 0x000fc80000010000 */
[----:B------:R-:W-:Y:S01]  /*4020*/  FADD.FTZ R4, R5, R194 ;  /* 0x000000c205047221 */ /* 0x000fe20000010000 */
[----:B-1----:R-:W-:-:S03]  /*4030*/  ULEA UR4, UR5, UR4, 0x18 ;  /* 0x0000000405047291 */ /* 0x002fc6000f8ec0ff */
[----:B------:R-:W-:Y:S01]  /*4040*/  FADD.FTZ R5, R4, R201 ;  /* 0x000000c904057221 */ /* 0x000fe20000010000 */
[----:B------:R-:W-:Y:S02]  /*4050*/  @UP2 UIADD3 UR4, UPT, UPT, UR4, 0x20, URZ ;  /* 0x0000002004042890 */ /* 0x000fe4000fffe0ff */
[----:B------:R-:W-:Y:S01]  /*4060*/  UPLOP3.LUT UP2, UPT, UPT, UPT, UP2, 0x40, 0x4 ;  /* 0x000000000004789c */ /* 0x000fe20003f4e820 */
        /* <DEDUP_REMOVED lines=34> */
[----:B0-----:R-:W0:Y:S02]  /*4290*/  SHFL.BFLY PT, R193, R6, 0x2, 0x1f ;  /* 0x0c401f0006c17f89 */ /* 0x001e2400000e0000 */
        /* <DEDUP_REMOVED lines=95> */
[----:B0-----:R-:W-:Y:S01]  /*4890*/  FADD.FTZ R10, R193, R10 ;  /* 0x0000000ac10a7221 */ /* 0x001fe20000010000 */
[----:B------:R-:W-:-:S04]  /*48a0*/  CS2R R192, SRZ ;  /* 0x0000000000c07805 */ /* 0x000fc8000001ff00 */
[----:B------:R-:W0:Y:S02]  /*48b0*/  SHFL.BFLY PT, R197, R10, 0x8, 0x1f ;  /* 0x0d001f000ac57f89 */ /* 0x000e2400000e0000 */
[----:B0-----:R-:W-:Y:S01]  /*48c0*/  FADD.FTZ R190, R10, R197 ;  /* 0x000000c50abe7221 */ /* 0x001fe20000010000 */
[----:B------:R-:W-:Y:S01]  /*48d0*/  IMAD.MOV.U32 R10, RZ, RZ, RZ ;  /* 0x000000ffff0a7224 */ /* 0x000fe200078e00ff */
[----:B------:R-:W0:Y:S01]  /*48e0*/  @P0 LDC.64 R196, c[0x0][0x3a8] ;  /* 0x0000ea00ffc40b82 */ /* 0x000e220000000a00 */
[----:B------:R-:W-:Y:S02]  /*48f0*/  @!P4 MOV R10, 0x500 ;  /* 0x00000500000ac802 */ /* 0x000fe40000000f00 */
[----:B------:R-:W1:Y:S01]  /*4900*/  SHFL.BFLY PT, R217, R190, 0x10, 0x1f ;  /* 0x0e001f00bed97f89 */ /* 0x000e6200000e0000 */
[----:B0-----:R-:W-:-:S04]  /*4910*/  @P0 IMAD.WIDE.U32 R196, R235, 0x10, R196 ;  /* 0x00000010ebc40825 */ /* 0x001fc800078e00c4 */
[----:B-1----:R-:W-:Y:S01]  /*4920*/  FADD.FTZ R5, R190, R217 ;  /* 0x000000d9be057221 */ /* 0x002fe20000010000 */
[----:B------:R-:W-:Y:S01]  /*4930*/  @!P4 LEA R190, R2, UR4, 0x3 ;  /* 0x0000000402becc11 */ /* 0x000fe2000f8e18ff */
[----:B------:R-:W-:Y:S04]  /*4940*/  @P0 STG.E.128 desc[UR6][R196.64], R184 ;  /* 0x000000b8c4000986 */ /* 0x000fe8000c101d06 */
[----:B------:R0:W-:Y:S01]  /*4950*/  @!P2 STS.64 [R6+UR4], R4 ;  /* 0x000000040600a988 */ /* 0x0001e20008000a04 */
        /* <DEDUP_REMOVED lines=10> */
[----:B0-----:R-:W-:-:S02]  /*4a00*/  IADD3 R202, PT, PT, R202, R217, RZ ;  /* 0x000000d9caca7210 */ /* 0x001fc40007ffe0ff */
[----:B------:R-:W-:Y:S01]  /*4a10*/  I2FP.F32.S32 R217, R217 ;  /* 0x000000d900d97245 */ /* 0x000fe20000201400 */
[----:B------:R-:W0:Y:S01]  /*4a20*/  SHFL.DOWN PT, R233, R192, 0x2, 0x1f ;  /* 0x08401f00c0e97f89 */ /* 0x000e2200000e0000 */
[----:B------:R-:W-:-:S03]  /*4a30*/  I2FP.F32.S32 R202, R202 ;  /* 0x000000ca00ca7245 */ /* 0x000fc60000201400 */
[----:B------:R-:W2:Y:S03]  /*4a40*/  SHFL.DOWN PT, R200, R193, 0x2, 0x1f ;  /* 0x08401f00c1c87f89 */ /* 0x000ea600000e0000 */
[----:B------:R-:W4:Y:S01]  /*4a50*/  MUFU.RCP R202, R202 ;  /* 0x000000ca00ca7308 */ /* 0x000f220000001000 */
        /* <DEDUP_REMOVED lines=8> */
[----:B------:R-:W-:Y:S02]  /*4ae0*/  FMUL.FTZ R233, R233, R6 ;  /* 0x00000006e9e97220 */ /* 0x000fe40000410000 */
[----:B------:R-:W3:Y:S02]  /*4af0*/  LDC R6, c[0x0][0x448] ;  /* 0x00011200ff067b82 */ /* 0x000ee40000000800 */
[----:B------:R-:W-:-:S05]  /*4b00*/  FFMA.FTZ R193, R4, R233, R193 ;  /* 0x000000e904c17223 */ /* 0x000fca00000100c1 */
[----:B------:R-:W1:Y:S01]  /*4b10*/  SHFL.DOWN PT, R4, R193, 0x1, 0x1f ;  /* 0x08201f00c1047f89 */ /* 0x000e6200000e0000 */
[----:B0-----:R-:W-:Y:S01]  /*4b20*/  FADD.FTZ R5, R197, -R10 ;  /* 0x8000000ac5057221 */ /* 0x001fe20000010000 */
[----:B------:R-:W-:-:S03]  /*4b30*/  FMUL.FTZ R233, R10, R217 ;  /* 0x000000d90ae97220 */ /* 0x000fc60000410000 */
[----:B------:R-:W-:Y:S01]  /*4b40*/  FMUL.FTZ R5, R5, R5 ;  /* 0x0000000505057220 */ /* 0x000fe20000410000 */
[----:B------:R-:W-:-:S03]  /*4b50*/  FFMA.FTZ R233, R204, R197, R233 ;  /* 0x000000c5cce97223 */ /* 0x000fc600000100e9 */
[----:B------:R-:W-:Y:S01]  /*4b60*/  FMUL.FTZ R5, R204, R5 ;  /* 0x00000005cc057220 */ /* 0x000fe20000410000 */
[C---:B----4-:R-:W-:Y:S01]  /*4b70*/  FMUL.FTZ R233, R202.reuse, R233 ;  /* 0x000000e9cae97220 */ /* 0x050fe20000410000 */
[----:B-1----:R-:W-:Y:S02]  /*4b80*/  FADD.FTZ R193, R193, R4 ;  /* 0x00000004c1c17221 */ /* 0x002fe40000010000 */
[----:B------:R-:W-:Y:S02]  /*4b90*/  FMUL.FTZ R217, R5, R217 ;  /* 0x000000d905d97220 */ /* 0x000fe40000410000 */
[----:B------:R-:W0:Y:S02]  /*4ba0*/  SHFL.IDX PT, R5, R233, RZ, 0x1f ;  /* 0x00001fffe9057589 */ /* 0x000e2400000e0000 */
[----:B------:R-:W-:Y:S02]  /*4bb0*/  FFMA.FTZ R202, R202, R217, R193 ;  /* 0x000000d9caca7223 */ /* 0x000fe400000100c1 */
[----:B------:R-:W1:Y:S03]  /*4bc0*/  @!P2 LDC.64 R192, c[0x0][0x3c0] ;  /* 0x0000f000ffc0ab82 */ /* 0x000e660000000a00 */
[----:B------:R-:W3:Y:S01]  /*4bd0*/  SHFL.IDX PT, R217, R202, RZ, 0x1f ;  /* 0x00001fffcad97589 */ /* 0x000ee200000e0000 */
[C---:B0-----:R-:W-:Y:S01]  /*4be0*/  FMUL.FTZ R4, R5.reuse, R5 ;  /* 0x0000000505047220 */ /* 0x041fe20000410000 */
[----:B------:R-:W-:Y:S01]  /*4bf0*/  FSEL R10, R5, RZ, !P3 ;  /* 0x000000ff050a7208 */ /* 0x000fe20005800000 */
[----:B-1----:R-:W-:-:S03]  /*4c00*/  @!P2 IMAD.WIDE R192, R3, 0x4, R192 ;  /* 0x0000000403c0a825 */ /* 0x002fc600078e02c0 */
[----:B------:R-:W-:Y:S01]  /*4c10*/  FSEL R197, R4, RZ, P3 ;  /* 0x000000ff04c57208 */ /* 0x000fe20001800000 */
[C---:B------:R-:W-:Y:S01]  /*4c20*/  FADD.FTZ R190, -R10.reuse, R225 ;  /* 0x000000e10abe7221 */ /* 0x040fe20000010100 */
[----:B---3--:R-:W-:Y:S01]  /*4c30*/  FFMA.FTZ R4, R217, UR9, R6 ;  /* 0x00000009d9047c23 */ /* 0x008fe20008010006 */
[C---:B------:R-:W-:Y:S01]  /*4c40*/  FADD.FTZ R217, -R10.reuse, R188 ;  /* 0x000000bc0ad97221 */ /* 0x040fe20000010100 */
[C---:B------:R-:W-:Y:S01]  /*4c50*/  FADD.FTZ R204, -R10.reuse, R189 ;  /* 0x000000bd0acc7221 */ /* 0x040fe20000010100 */
[----:B------:R-:W-:Y:S01]  /*4c60*/  FADD.FTZ R202, -R10, R211 ;  /* 0x000000d30aca7221 */ /* 0x000fe20000010100 */
[----:B------:R-:W-:Y:S01]  /*4c70*/  FADD.FTZ R188, R4, R197 ;  /* 0x000000c504bc7221 */ /* 0x000fe20000010000 */
[----:B------:R-:W0:Y:S01]  /*4c80*/  LDC.64 R210, c[0x0][0x428] ;  /* 0x00010a00ffd27b82 */ /* 0x000e220000000a00 */
[C---:B------:R-:W-:Y:S01]  /*4c90*/  FADD.FTZ R194, -R10.reuse, R194 ;  /* 0x000000c20ac27221 */ /* 0x040fe20000010100 */
[C---:B------:R-:W-:Y:S01]  /*4ca0*/  FADD.FTZ R216, -R10.reuse, R201 ;  /* 0x000000c90ad87221 */ /* 0x040fe20000010100 */
        /* <DEDUP_REMOVED lines=9> */
[----:B-1----:R-:W1:Y:S01]  /*4d40*/  @!P2 LDC.64 R188, c[0x0][0x3c8] ;  /* 0x0000f200ffbcab82 */ /* 0x002e620000000a00 */
[C---:B------:R-:W-:Y:S01]  /*4d50*/  FADD.FTZ R222, -R10.reuse, R222 ;  /* 0x000000de0ade7221 */ /* 0x040fe20000010100 */
[C---:B------:R-:W-:Y:S01]  /*4d60*/  FADD.FTZ R197, -R10.reuse, R8 ;  /* 0x000000080ac57221 */ /* 0x040fe20000010100 */
[C---:B------:R-:W-:Y:S01]  /*4d70*/  FADD.FTZ R196, -R10.reuse, R221 ;  /* 0x000000dd0ac47221 */ /* 0x040fe20000010100 */
        /* <DEDUP_REMOVED lines=10> */
[C---:B------:R-:W-:Y:S01]  /*4e20*/  FMUL.FTZ R212, R225.reuse, R212 ;  /* 0x000000d4e1d47220 */ /* 0x040fe20000410000 */
[C---:B------:R-:W-:Y:S01]  /*4e30*/  FMUL.FTZ R223, R225.reuse, R223 ;  /* 0x000000dfe1df7220 */ /* 0x040fe20000410000 */
[C---:B------:R-:W-:Y:S01]  /*4e40*/  FMUL.FTZ R214, R225.reuse, R214 ;  /* 0x000000d6e1d67220 */ /* 0x040fe20000410000 */
[----:B------:R-:W-:Y:S01]  /*4e50*/  FMUL.FTZ R190, R225, R190 ;  /* 0x000000bee1be7220 */ /* 0x000fe20000410000 */
[----:B------:R-:W-:Y:S01]  /*4e60*/  F2FP.BF16.F32.PACK_AB R195, R11, R195 ;  /* 0x000000c30bc3723e */ /* 0x000fe200000010ff */
        /* <DEDUP_REMOVED lines=18> */
[----:B------:R2:W-:Y:S01]  /*4f90*/  @!P2 STG.E desc[UR6][R192.64], R5 ;  /* 0x00000005c000a986 */ /* 0x0005e2000c101906 */
[----:B------:R-:W-:Y:S01]  /*4fa0*/  FMUL.FTZ R11, R225, R222 ;  /* 0x000000dee10b7220 */ /* 0x000fe20000410000 */
[----:B------:R-:W-:Y:S01]  /*4fb0*/  FADD.FTZ R10, -R10, R7 ;  /* 0x000000070a0a7221 */ /* 0x000fe20000010100 */
[----:B------:R-:W-:Y:S01]  /*4fc0*/  FFMA.FTZ R222, R191, R100, R168 ;  /* 0x00000064bfde7223 */ /* 0x000fe200000100a8 */
[----:B------:R-:W-:Y:S01]  /*4fd0*/  FFMA.FTZ R7, R217, R56, R52 ;  /* 0x00000038d9077223 */ /* 0x000fe20000010034 */
[----:B------:R-:W-:Y:S01]  /*4fe0*/  FFMA.FTZ R194, R212, R57, R53 ;  /* 0x00000039d4c27223 */ /* 0x000fe20000010035 */
[----:B------:R-:W-:Y:S01]  /*4ff0*/  FFMA.FTZ R198, R214, R59, R55 ;  /* 0x0000003bd6c67223 */ /* 0x000fe20000010037 */
[----:B------:R-:W-:Y:S01]  /*5000*/  FFMA.FTZ R9, R190, R61, R49 ;  /* 0x0000003dbe097223 */ /* 0x000fe20000010031 */
[----:B------:R-:W-:Y:S01]  /*5010*/  FFMA.FTZ R216, R216, R103, R171 ;  /* 0x00000067d8d87223 */ /* 0x000fe200000100ab */
[C---:B------:R-:W-:Y:S01]  /*5020*/  FMUL.FTZ R201, R225.reuse, R201 ;  /* 0x000000c9e1c97220 */ /* 0x040fe20000410000 */
[----:B------:R-:W-:Y:S01]  /*5030*/  FMUL.FTZ R196, R225, R196 ;  /* 0x000000c4e1c47220 */ /* 0x000fe20000410000 */
[----:B-1----:R-:W-:-:S04]  /*5040*/  @!P2 IMAD.WIDE R188, R3, 0x4, R188 ;  /* 0x0000000403bca825 */ /* 0x002fc800078e02bc */
[----:B--2---:R-:W-:Y:S01]  /*5050*/  FFMA.FTZ R5, R191, R60, R48 ;  /* 0x0000003cbf057223 */ /* 0x004fe20000010030 */
[----:B------:R-:W-:Y:S01]  /*5060*/  FFMA.FTZ R193, R223, R58, R54 ;  /* 0x0000003adfc17223 */ /* 0x000fe20000010036 */
[----:B------:R-:W-:Y:S01]  /*5070*/  FFMA.FTZ R191, R237, R102, R170 ;  /* 0x00000066edbf7223 */ /* 0x000fe200000100aa */
[----:B------:R-:W-:Y:S01]  /*5080*/  FFMA.FTZ R237, R190, R101, R169 ;  /* 0x00000065beed7223 */ /* 0x000fe200000100a9 */
[----:B------:R-:W-:Y:S01]  /*5090*/  F2FP.BF16.F32.PACK_AB R192, R194, R7 ;  /* 0x00000007c2c0723e */ /* 0x000fe200000010ff */
[----:B------:R-:W-:Y:S01]  /*50a0*/  FFMA.FTZ R217, R217, R96, R172 ;  /* 0x00000060d9d97223 */ /* 0x000fe200000100ac */
[----:B------:R-:W-:Y:S01]  /*50b0*/  F2FP.BF16.F32.PACK_AB R193, R198, R193 ;  /* 0x000000c1c6c1723e */ /* 0x000fe200000010ff */
[----:B0-----:R-:W-:Y:S01]  /*50c0*/  IMAD.WIDE.U32 R198, R227, 0x10, R210 ;  /* 0x00000010e3c67825 */ /* 0x001fe200078e00d2 */
[----:B------:R-:W-:-:S03]  /*50d0*/  F2FP.BF16.F32.PACK_AB R194, R9, R5 ;  /* 0x0000000509c2723e */ /* 0x000fc600000010ff */
[----:B------:R-:W-:Y:S01]  /*50e0*/  FFMA.FTZ R212, R212, R97, R173 ;  /* 0x00000061d4d47223 */ /* 0x000fe200000100ad */
[----:B------:R-:W-:Y:S01]  /*50f0*/  F2FP.BF16.F32.PACK_AB R191, R216, R191 ;  /* 0x000000bfd8bf723e */ /* 0x000fe200000010ff */
[----:B------:R-:W-:Y:S01]  /*5100*/  FFMA.FTZ R216, R201, R64, R44 ;  /* 0x00000040c9d87223 */ /* 0x000fe2000001002c */
[----:B------:R-:W-:Y:S01]  /*5110*/  F2FP.BF16.F32.PACK_AB R190, R237, R222 ;  /* 0x000000deedbe723e */ /* 0x000fe200000010ff */
[----:B------:R-:W-:Y:S01]  /*5120*/  FFMA.FTZ R237, R196, R65, R45 ;  /* 0x00000041c4ed7223 */ /* 0x000fe2000001002d */
[----:B------:R0:W-:Y:S01]  /*5130*/  @!P2 STG.E desc[UR6][R188.64], R225 ;  /* 0x000000e1bc00a986 */ /* 0x0001e2000c101906 */
[C---:B------:R-:W-:Y:S01]  /*5140*/  FMUL.FTZ R203, R225.reuse, R252 ;  /* 0x000000fce1cb7220 */ /* 0x040fe20000410000 */
[C---:B------:R-:W-:Y:S01]  /*5150*/  FMUL.FTZ R202, R225.reuse, R202 ;  /* 0x000000cae1ca7220 */ /* 0x040fe20000410000 */
[C---:B------:R-:W-:Y:S01]  /*5160*/  FMUL.FTZ R208, R225.reuse, R208 ;  /* 0x000000d0e1d07220 */ /* 0x040fe20000410000 */
[----:B------:R1:W-:Y:S01]  /*5170*/  STG.E.128 desc[UR6][R198.64], R192 ;  /* 0x000000c0c6007986 */ /* 0x0003e2000c101d06 */
[----:B------:R-:W-:Y:S01]  /*5180*/  FMUL.FTZ R209, R225, R250 ;  /* 0x000000fae1d17220 */ /* 0x000fe20000410000 */
[----:B------:R-:W-:Y:S01]  /*5190*/  FFMA.FTZ R223, R223, R98, R174 ;  /* 0x00000062dfdf7223 */ /* 0x000fe200000100ae */
[----:B------:R-:W-:Y:S01]  /*51a0*/  FFMA.FTZ R214, R214, R99, R175 ;  /* 0x00000063d6d67223 */ /* 0x000fe200000100af */
[C---:B------:R-:W-:Y:S01]  /*51b0*/  FMUL.FTZ R221, R225.reuse, R246 ;  /* 0x000000f6e1dd7220 */ /* 0x040fe20000410000 */
[C---:B------:R-:W-:Y:S01]  /*51c0*/  FMUL.FTZ R220, R225.reuse, R220 ;  /* 0x000000dce1dc7220 */ /* 0x040fe20000410000 */
[C---:B------:R-:W-:Y:S01]  /*51d0*/  FMUL.FTZ R197, R225.reuse, R197 ;  /* 0x000000c5e1c57220 */ /* 0x040fe20000410000 */
[C---:B------:R-:W-:Y:S01]  /*51e0*/  FMUL.FTZ R200, R225.reuse, R200 ;  /* 0x000000c8e1c87220 */ /* 0x040fe20000410000 */
[----:B0-----:R-:W-:Y:S01]  /*51f0*/  F2FP.BF16.F32.PACK_AB R188, R212, R217 ;  /* 0x000000d9d4bc723e */ /* 0x001fe200000010ff */
[C---:B------:R-:W-:Y:S01]  /*5200*/  FFMA.FTZ R212, R208.reuse, R71, R43 ;  /* 0x00000047d0d47223 */ /* 0x040fe2000001002b */
[----:B------:R-:W-:Y:S01]  /*5210*/  FFMA.FTZ R208, R208, R111, R163 ;  /* 0x0000006fd0d07223 */ /* 0x000fe200000100a3 */
[C---:B------:R-:W-:Y:S01]  /*5220*/  FMUL.FTZ R231, R225.reuse, R244 ;  /* 0x000000f4e1e77220 */ /* 0x040fe20000410000 */
[----:B------:R-:W-:Y:S01]  /*5230*/  FMUL.FTZ R230, R225, R230 ;  /* 0x000000e6e1e67220 */ /* 0x000fe20000410000 */
[----:B------:R-:W-:Y:S01]  /*5240*/  FFMA.FTZ R201, R201, R104, R164 ;  /* 0x00000068c9c97223 */ /* 0x000fe200000100a4 */
[----:B------:R-:W-:Y:S01]  /*5250*/  FFMA.FTZ R196, R196, R105, R165 ;  /* 0x00000069c4c47223 */ /* 0x000fe200000100a5 */
[C---:B------:R-:W-:Y:S01]  /*5260*/  FMUL.FTZ R219, R225.reuse, R248 ;  /* 0x000000f8e1db7220 */ /* 0x040fe20000410000 */
[C---:B------:R-:W-:Y:S01]  /*5270*/  FMUL.FTZ R218, R225.reuse, R218 ;  /* 0x000000dae1da7220 */ /* 0x040fe20000410000 */
[----:B------:R-:W-:Y:S01]  /*5280*/  FMUL.FTZ R233, R225, R242 ;  /* 0x000000f2e1e97220 */ /* 0x000fe20000410000 */
[----:B-1----:R-:W-:Y:S01]  /*5290*/  F2FP.BF16.F32.PACK_AB R192, R237, R216 ;  /* 0x000000d8edc0723e */ /* 0x002fe200000010ff */
[----:B------:R-:W-:Y:S01]  /*52a0*/  FFMA.FTZ R194, R203, R68, R40 ;  /* 0x00000044cbc27223 */ /* 0x000fe20000010028 */
[----:B------:R-:W0:Y:S01]  /*52b0*/  LDC.64 R216, c[0x0][0x430] ;  /* 0x00010c00ffd87b82 */ /* 0x000e220000000a00 */
[C---:B------:R-:W-:Y:S01]  /*52c0*/  FFMA.FTZ R195, R202.reuse, R69, R41 ;  /* 0x00000045cac37223 */ /* 0x040fe20000010029 */
[----:B------:R-:W-:Y:S01]  /*52d0*/  FFMA.FTZ R199, R209, R110, R162 ;  /* 0x0000006ed1c77223 */ /* 0x000fe200000100a2 */
[----:B------:R-:W-:Y:S01]  /*52e0*/  FFMA.FTZ R198, R203, R108, R160 ;  /* 0x0000006ccbc67223 */ /* 0x000fe200000100a0 */
[----:B------:R-:W-:Y:S01]  /*52f0*/  FFMA.FTZ R203, R202, R109, R161 ;  /* 0x0000006dcacb7223 */ /* 0x000fe200000100a1 */
[----:B------:R-:W-:Y:S01]  /*5300*/  FMUL.FTZ R232, R225, R232 ;  /* 0x000000e8e1e87220 */ /* 0x000fe20000410000 */
[----:B------:R-:W-:Y:S01]  /*5310*/  F2FP.BF16.F32.PACK_AB R194, R195, R194 ;  /* 0x000000c2c3c2723e */ /* 0x000fe200000010ff */
[----:B------:R-:W-:Y:S01]  /*5320*/  FFMA.FTZ R195, R209, R70, R42 ;  /* 0x00000046d1c37223 */ /* 0x000fe2000001002a */
[C---:B------:R-:W-:Y:S01]  /*5330*/  FMUL.FTZ R13, R225.reuse, R240 ;  /* 0x000000f0e10d7220 */ /* 0x040fe20000410000 */
        /* <DEDUP_REMOVED lines=14> */
[----:B------:R-:W-:Y:S01]  /*5420*/  F2FP.BF16.F32.PACK_AB R189, R214, R223 ;  /* 0x000000dfd6bd723e */ /* 0x000fe200000010ff */
[----:B------:R-:W-:Y:S01]  /*5430*/  FFMA.FTZ R202, R221, R74, R38 ;  /* 0x0000004addca7223 */ /* 0x000fe20000010026 */
[----:B------:R-:W-:Y:S01]  /*5440*/  F2FP.BF16.F32.PACK_AB R199, R208, R199 ;  /* 0x000000c7d0c7723e */ /* 0x000fe200000010ff */
[----:B------:R-:W-:Y:S01]  /*5450*/  FFMA.FTZ R209, R220, R75, R39 ;  /* 0x0000004bdcd17223 */ /* 0x000fe20000010027 */
[----:B------:R-:W-:Y:S01]  /*5460*/  FFMA.FTZ R222, R197, R66, R46 ;  /* 0x00000042c5de7223 */ /* 0x000fe2000001002e */
[----:B------:R-:W-:Y:S01]  /*5470*/  FFMA.FTZ R225, R200, R67, R47 ;  /* 0x00000043c8e17223 */ /* 0x000fe2000001002f */
[----:B------:R-:W-:Y:S01]  /*5480*/  FFMA.FTZ R208, R231, R76, R32 ;  /* 0x0000004ce7d07223 */ /* 0x000fe20000010020 */
[----:B------:R-:W-:Y:S01]  /*5490*/  FFMA.FTZ R223, R230, R77, R33 ;  /* 0x0000004de6df7223 */ /* 0x000fe20000010021 */
[----:B------:R-:W-:Y:S01]  /*54a0*/  FFMA.FTZ R197, R197, R106, R166 ;  /* 0x0000006ac5c57223 */ /* 0x000fe200000100a6 */
        /* <DEDUP_REMOVED lines=8> */
[----:B------:R-:W-:Y:S01]  /*5530*/  IMAD.WIDE.U32 R222, R229, 0x10, R210 ;  /* 0x00000010e5de7825 */ /* 0x000fe200078e00d2 */
[----:B------:R-:W-:-:S03]  /*5540*/  F2FP.BF16.F32.PACK_AB R195, R212, R195 ;  /* 0x000000c3d4c3723e */ /* 0x000fc600000010ff */
[----:B------:R-:W-:Y:S01]  /*5550*/  FFMA.FTZ R212, R233, R78, R34 ;  /* 0x0000004ee9d47223 */ /* 0x000fe20000010022 */
[----:B------:R-:W-:Y:S01]  /*5560*/  F2FP.BF16.F32.PACK_AB R198, R203, R198 ;  /* 0x000000c6cbc6723e */ /* 0x000fe200000010ff */
[----:B------:R-:W-:Y:S01]  /*5570*/  FFMA.FTZ R203, R218, R73, R37 ;  /* 0x00000049dacb7223 */ /* 0x000fe20000010025 */
[----:B------:R-:W-:Y:S01]  /*5580*/  F2FP.BF16.F32.PACK_AB R197, R200, R197 ;  /* 0x000000c5c8c5723e */ /* 0x000fe200000010ff */
[----:B------:R-:W-:Y:S01]  /*5590*/  FFMA.FTZ R200, R219, R72, R36 ;  /* 0x00000048dbc87223 */ /* 0x000fe20000010024 */
[----:B------:R0:W-:Y:S01]  /*55a0*/  STG.E.128 desc[UR6][R226.64], R188 ;  /* 0x000000bce2007986 */ /* 0x0001e2000c101d06 */
[----:B------:R-:W-:-:S04]  /*55b0*/  IMAD.WIDE.U32 R228, R229, 0x10, R216 ;  /* 0x00000010e5e47825 */ /* 0x000fc800078e00d8 */
[----:B------:R-:W-:Y:S01]  /*55c0*/  FFMA.FTZ R219, R219, R112, R156 ;  /* 0x00000070dbdb7223 */ /* 0x000fe2000001009c */
[----:B------:R-:W-:Y:S01]  /*55d0*/  FFMA.FTZ R218, R218, R113, R157 ;  /* 0x00000071dada7223 */ /* 0x000fe2000001009d */
[----:B------:R1:W-:Y:S01]  /*55e0*/  STG.E.128 desc[UR6][R222.64], R192 ;  /* 0x000000c0de007986 */ /* 0x0003e2000c101d06 */
[----:B------:R-:W-:Y:S01]  /*55f0*/  F2FP.BF16.F32.PACK_AB R200, R203, R200 ;  /* 0x000000c8cbc8723e */ /* 0x000fe200000010ff */
[----:B------:R-:W-:Y:S01]  /*5600*/  FFMA.FTZ R231, R231, R116, R152 ;  /* 0x00000074e7e77223 */ /* 0x000fe20000010098 */
[----:B------:R-:W-:Y:S01]  /*5610*/  F2FP.BF16.F32.PACK_AB R203, R225, R212 ;  /* 0x000000d4e1cb723e */ /* 0x000fe200000010ff */
[----:B------:R-:W-:Y:S01]  /*5620*/  IMAD.WIDE.U32 R224, R213, 0x10, R210 ;  /* 0x00000010d5e07825 */ /* 0x000fe200078e00d2 */
[----:B------:R2:W-:Y:S03]  /*5630*/  STG.E.128 desc[UR6][R228.64], R196 ;  /* 0x000000c4e4007986 */ /* 0x0005e6000c101d06 */
[----:B------:R-:W-:Y:S01]  /*5640*/  FFMA.FTZ R233, R233, R118, R154 ;  /* 0x00000076e9e97223 */ /* 0x000fe2000001009a */
[----:B------:R-:W-:Y:S01]  /*5650*/  FFMA.FTZ R232, R232, R119, R155 ;  /* 0x00000077e8e87223 */ /* 0x000fe2000001009b */
[----:B------:R-:W-:Y:S01]  /*5660*/  FFMA.FTZ R230, R230, R117, R153 ;  /* 0x00000075e6e67223 */ /* 0x000fe20000010099 */
[----:B------:R3:W-:Y:S01]  /*5670*/  STG.E.128 desc[UR6][R224.64], R200 ;  /* 0x000000c8e0007986 */ /* 0x0007e2000c101d06 */
[----:B------:R-:W-:Y:S01]  /*5680*/  FFMA.FTZ R220, R220, R115, R159 ;  /* 0x00000073dcdc7223 */ /* 0x000fe2000001009f */
[----:B------:R-:W-:Y:S01]  /*5690*/  IMAD.WIDE.U32 R212, R213, 0x10, R216 ;  /* 0x00000010d5d47825 */ /* 0x000fe200078e00d8 */
[----:B0-----:R-:W-:-:S03]  /*56a0*/  F2FP.BF16.F32.PACK_AB R191, R232, R233 ;  /* 0x000000e9e8bf723e */ /* 0x001fc600000010ff */
[----:B------:R-:W-:Y:S01]  /*56b0*/  IMAD.WIDE.U32 R208, R215, 0x10, R210 ;  /* 0x00000010d7d07825 */ /* 0x000fe200078e00d2 */
[----:B------:R-:W-:-:S03]  /*56c0*/  F2FP.BF16.F32.PACK_AB R190, R230, R231 ;  /* 0x000000e7e6be723e */ /* 0x000fc600000010ff */
[----:B-1----:R-:W-:Y:S01]  /*56d0*/  FFMA.FTZ R192, R13, R80, R28 ;  /* 0x000000500dc07223 */ /* 0x002fe2000001001c */
[----:B------:R-:W-:Y:S01]  /*56e0*/  FFMA.FTZ R193, R12, R81, R29 ;  /* 0x000000510cc17223 */ /* 0x000fe2000001001d */
[C---:B------:R-:W-:Y:S01]  /*56f0*/  FFMA.FTZ R194, R14.reuse, R83, R31 ;  /* 0x000000530ec27223 */ /* 0x040fe2000001001f */
[----:B------:R-:W-:Y:S01]  /*5700*/  FFMA.FTZ R195, R205, R84, R24 ;  /* 0x00000054cdc37223 */ /* 0x000fe20000010018 */
[----:B------:R-:W-:Y:S01]  /*5710*/  FFMA.FTZ R14, R14, R123, R151 ;  /* 0x0000007b0e0e7223 */ /* 0x000fe20000010097 */
[----:B--2---:R-:W-:Y:S01]  /*5720*/  FFMA.FTZ R196, R204, R85, R25 ;  /* 0x00000055ccc47223 */ /* 0x004fe20000010019 */
[----:B------:R-:W-:Y:S01]  /*5730*/  F2FP.BF16.F32.PACK_AB R192, R193, R192 ;  /* 0x000000c0c1c0723e */ /* 0x000fe200000010ff */
[----:B------:R-:W-:Y:S01]  /*5740*/  FFMA.FTZ R193, R15, R82, R30 ;  /* 0x000000520fc17223 */ /* 0x000fe2000001001e */
[C---:B------:R-:W-:Y:S01]  /*5750*/  FFMA.FTZ R199, R207.reuse, R86, R26 ;  /* 0x00000056cfc77223 */ /* 0x040fe2000001001a */
[C---:B---3--:R-:W-:Y:S01]  /*5760*/  FFMA.FTZ R200, R206.reuse, R87, R27 ;  /* 0x00000057cec87223 */ /* 0x048fe2000001001b */
[----:B------:R-:W-:Y:S01]  /*5770*/  FFMA.FTZ R207, R207, R126, R146 ;  /* 0x0000007ecfcf7223 */ /* 0x000fe20000010092 */
[----:B------:R-:W-:Y:S01]  /*5780*/  FFMA.FTZ R206, R206, R127, R147 ;  /* 0x0000007fcece7223 */ /* 0x000fe20000010093 */
[----:B------:R-:W-:Y:S01]  /*5790*/  F2FP.BF16.F32.PACK_AB R193, R194, R193 ;  /* 0x000000c1c2c1723e */ /* 0x000fe200000010ff */
[----:B------:R-:W-:Y:S01]  /*57a0*/  FFMA.FTZ R198, R205, R124, R144 ;  /* 0x0000007ccdc67223 */ /* 0x000fe20000010090 */
[----:B------:R-:W-:Y:S01]  /*57b0*/  F2FP.BF16.F32.PACK_AB R194, R196, R195 ;  /* 0x000000c3c4c2723e */ /* 0x000fe200000010ff */
[----:B------:R-:W-:Y:S01]  /*57c0*/  FFMA.FTZ R197, R204, R125, R145 ;  /* 0x0000007dccc57223 */ /* 0x000fe20000010091 */
[----:B------:R-:W-:Y:S01]  /*57d0*/  F2FP.BF16.F32.PACK_AB R195, R200, R199 ;  /* 0x000000c7c8c3723e */ /* 0x000fe200000010ff */
[----:B------:R-:W-:Y:S01]  /*57e0*/  FFMA.FTZ R196, R13, R120, R148 ;  /* 0x000000780dc47223 */ /* 0x000fe20000010094 */
[----:B------:R-:W-:Y:S01]  /*57f0*/  F2FP.BF16.F32.PACK_AB R199, R206, R207 ;  /* 0x000000cfcec7723e */ /* 0x000fe200000010ff */
[----:B------:R-:W-:Y:S01]  /*5800*/  FFMA.FTZ R13, R12, R121, R149 ;  /* 0x000000790c0d7223 */ /* 0x000fe20000010095 */
[----:B------:R-:W0:Y:S01]  /*5810*/  LDC.64 R206, c[0x0][0x380] ;  /* 0x0000e000ffce7b82 */ /* 0x000e220000000a00 */
        /* <DEDUP_REMOVED lines=18> */
[----:B------:R-:W-:Y:S01]  /*5940*/  FFMA.FTZ R201, R9, R132, R136 ;  /* 0x0000008409c97223 */ /* 0x000fe20000010088 */
[C---:B------:R-:W-:Y:S01]  /*5950*/  FFMA.FTZ R15, R11.reuse, R94, R18 ;  /* 0x0000005e0b0f7223 */ /* 0x040fe20000010012 */
[----:B------:R-:W-:Y:S01]  /*5960*/  FFMA.FTZ R10, R8, R133, R137 ;  /* 0x00000085080a7223 */ /* 0x000fe20000010089 */
[----:B------:R-:W-:Y:S01]  /*5970*/  FFMA.FTZ R7, R11, R134, R138 ;  /* 0x000000860b077223 */ /* 0x000fe2000001008a */
[----:B------:R-:W-:Y:S01]  /*5980*/  FFMA.FTZ R8, R6, R131, R143 ;  /* 0x0000008306087223 */ /* 0x000fe2000001008f */
[----:B0-----:R-:W-:Y:S01]  /*5990*/  IADD3 R3, PT, PT, R3, R206, RZ ;  /* 0x000000ce03037210 */ /* 0x001fe20007ffe0ff */
[----:B------:R-:W-:Y:S01]  /*59a0*/  FFMA.FTZ R9, R4, R129, R141 ;  /* 0x0000008104097223 */ /* 0x000fe2000001008d */
[----:B------:R-:W-:Y:S01]  /*59b0*/  F2FP.BF16.F32.PACK_AB R189, R220, R221 ;  /* 0x000000dddcbd723e */ /* 0x000fe200000010ff */
[----:B------:R-:W-:Y:S01]  /*59c0*/  IMAD.WIDE.U32 R210, R235, 0x10, R210 ;  /* 0x00000010ebd27825 */ /* 0x000fe200078e00d2 */
[----:B------:R-:W-:-:S02]  /*59d0*/  ISETP.GE.AND P2, PT, R3, R207, PT ;  /* 0x000000cf0300720c */ /* 0x000fc40003f46270 */
[----:B------:R-:W-:Y:S01]  /*59e0*/  F2FP.BF16.F32.PACK_AB R188, R218, R219 ;  /* 0x000000dbdabc723e */ /* 0x000fe200000010ff */
[----:B------:R-:W-:Y:S01]  /*59f0*/  IMAD.WIDE.U32 R216, R235, 0x10, R216 ;  /* 0x00000010ebd87825 */ /* 0x000fe200078e00d8 */
[----:B------:R-:W-:Y:S02]  /*5a00*/  F2FP.BF16.F32.PACK_AB R15, R202, R15 ;  /* 0x0000000fca0f723e */ /* 0x000fe400000010ff */
[----:B------:R-:W-:Y:S01]  /*5a10*/  F2FP.BF16.F32.PACK_AB R7, R204, R7 ;  /* 0x00000007cc07723e */ /* 0x000fe200000010ff */
[----:B------:R1:W-:Y:S01]  /*5a20*/  STG.E.128 desc[UR6][R212.64], R188 ;  /* 0x000000bcd4007986 */ /* 0x0003e2000c101d06 */
[----:B------:R-:W-:Y:S02]  /*5a30*/  F2FP.BF16.F32.PACK_AB R6, R10, R201 ;  /* 0x000000c90a06723e */ /* 0x000fe400000010ff */
[----:B------:R-:W-:Y:S01]  /*5a40*/  F2FP.BF16.F32.PACK_AB R5, R8, R5 ;  /* 0x000000050805723e */ /* 0x000fe200000010ff */
[----:B------:R1:W-:Y:S01]  /*5a50*/  STG.E.128 desc[UR6][R208.64], R192 ;  /* 0x000000c0d0007986 */ /* 0x0003e2000c101d06 */
[----:B------:R-:W-:-:S03]  /*5a60*/  F2FP.BF16.F32.PACK_AB R4, R9, R200 ;  /* 0x000000c80904723e */ /* 0x000fc600000010ff */
[----:B------:R1:W-:Y:S04]  /*5a70*/  STG.E.128 desc[UR6][R214.64], R196 ;  /* 0x000000c4d6007986 */ /* 0x0003e8000c101d06 */
[----:B------:R1:W-:Y:S04]  /*5a80*/  STG.E.128 desc[UR6][R210.64], R12 ;  /* 0x0000000cd2007986 */ /* 0x0003e8000c101d06 */
[----:B------:R1:W-:Y:S01]  /*5a90*/  STG.E.128 desc[UR6][R216.64], R4 ;  /* 0x00000004d8007986 */ /* 0x0003e2000c101d06 */
[----:B------:R-:W-:Y:S05]  /*5aa0*/  @!P2 BRA `(.L_x_4467) ;  /* 0xffffffb40018a947 */ /* 0x000fea000383ffff */
[----:B------:R-:W-:Y:S05]  /*5ab0*/  EXIT ;  /* 0x000000000000794d */ /* 0x000fea0003800000 */
.L_x_4468:
        /* <DEDUP_REMOVED lines=12> */
.L_x_22317:


//--------------------- .text._ZN10layer_norm31ln_parallel_residual_fwd_kernelINS_13Kernel_traitsIf13__nv_bfloat16S2_S2_fjLj5120ELj1ELj1ELj4ELj16ENS_18Kernel_traits_baseILj5120EfS2_S2_S2_fjLj128EEEEELb0ELb1ELb0EEEvNS_9FwdParamsE --------------------------
	.section	.text._ZN10layer_norm31ln_parallel_residual_fwd_kernelINS_13Kernel_traitsIf13__nv_bfloat16S2_S2_fjLj5120ELj1ELj1ELj4ELj16ENS_18Kernel_traits_baseILj5120EfS2_S2_S2_fjLj128EEEEELb0ELb1ELb0EEEvNS_9FwdParamsE,"ax",@progbits
	.align	128
        .global         _ZN10layer_norm31ln_parallel_residual_fwd_kernelINS_13Kernel_traitsIf13__nv_bfloat16S2_S2_fjLj5120ELj1ELj1ELj4ELj16ENS_18Kernel_traits_baseILj5120EfS2_S2_S2_fjLj128EEEEELb0ELb1ELb0EEEvNS_9FwdParamsE
        .type           _ZN10layer_norm31ln_parallel_residual_fwd_kernelINS_13Kernel_traitsIf13__nv_bfloat16S2_S2_fjLj5120ELj1ELj1ELj4ELj16ENS_18Kernel_traits_baseILj5120EfS2_S2_S2_fjLj128EEEEELb0ELb1ELb0EEEvNS_9FwdParamsE,@function
        .size           _ZN10layer_norm31ln_parallel_residual_fwd_kernelINS_13Kernel_traitsIf13__nv_bfloat16S2_S2_fjLj5120ELj1ELj1ELj4ELj16ENS_18Kernel_traits_baseILj5120EfS2_S2_S2_fjLj128EEEEELb0ELb1ELb0EEEvNS_9FwdParamsE,(.L_x_22318 - _ZN10layer_norm31ln_parallel_residual_fwd_kernelINS_13Kernel_traitsIf13__nv_bfloat16S2_S2_fjLj5120ELj1ELj1ELj4ELj16ENS_18Kernel_traits_baseILj5120EfS2_S2_S2_fjLj128EEEEELb0ELb1ELb0EEEvNS_9FwdParamsE)
        .other          _ZN10layer_norm31ln_parallel_residual_fwd_kernelINS_13Kernel_traitsIf13__nv_bfloat16S2_S2_fjLj5120ELj1ELj1ELj4ELj16ENS_18Kernel_traits_baseILj5120EfS2_S2_S2_fjLj128EEEEELb0ELb1ELb0EEEvNS_9FwdParamsE,@"STO_CUDA_ENTRY STV_DEFAULT"
_ZN10layer_norm31ln_parallel_residual_fwd_kernelINS_13Kernel_traitsIf13__nv_bfloat16S2_S2_fjLj5120ELj1ELj1ELj4ELj16ENS_18Kernel_traits_baseILj5120EfS2_S2_S2_fjLj128EEEEELb0ELb1ELb0EEEvNS_9FwdParamsE:
.text._ZN10layer_norm31ln_parallel_residual_fwd_kernelINS_13Kernel_traitsIf13__nv_bfloat16S2_S2_fjLj5120ELj1ELj1ELj4ELj16ENS_18Kernel_traits_baseILj5120EfS2_S2_S2_fjLj128EEEEELb0ELb1ELb0EEEvNS_9FwdParamsE:
        /* <DEDUP_REMOVED lines=31> */
[----:B------:R-:W-:Y:S01]  /*01f0*/  @P1 IADD3 R25, PT, PT, R25, 0x80, RZ ;  /* 0x0000008019191810 */ /* 0x000fe20007ffe0ff */
[----:B------:R0:W5:Y:S04]  /*0200*/  @P1 LDG.E.128 R96, desc[UR8][R12.64+0x10] ;  /* 0x000010080c601981 */ /* 0x000168000c1e1d00 */
[----:B------:R0:W5:Y:S01]  /*0210*/  @P1 LD.E.128 R92, desc[UR8][R14.64] ;  /* 0x000000080e5c1980 */ /* 0x000162000c101d00 */
[----:B------:R-:W1:Y:S08]  /*0220*/  @P0 LDC.64 R10, c[0x0][0x438] ;  /* 0x00010e00ff0a0b82 */ /* 0x000e700000000a00 */
[----:B------:R-:W0:Y:S08]  /*0230*/  @P3 LDC.64 R20, c[0x0][0x3d0] ;  /* 0x0000f400ff143b82 */ /* 0x000e300000000a00 */
[----:B------:R-:W0:Y:S01]  /*0240*/  @P3 LDC.64 R22, c[0x0][0x438] ;  /* 0x00010e00ff163b82 */ /* 0x000e220000000a00 */
[C---:B--2---:R-:W-:Y:S01]  /*0250*/  @P2 IMAD.WIDE.U32 R16, R25.reuse, 0x20, R16 ;  /* 0x0000002019102825 */ /* 0x044fe200078e0010 */
[----:B------:R2:W5:Y:S03]  /*0260*/  @P1 LD.E.128 R88, desc[UR8][R14.64+0x10] ;  /* 0x000010080e581980 */ /* 0x000566000c101d00 */
[C---:B---3--:R-:W-:Y:S01]  /*0270*/  @P2 IMAD.WIDE.U32 R18, R25.reuse, 0x20, R18 ;  /* 0x0000002019122825 */ /* 0x048fe200078e0012 */
[----:B------:R2:W5:Y:S03]  /*0280*/  @P2 LDG.E.128 R84, desc[UR8][R16.64] ;  /* 0x0000000810542981 */ /* 0x000566000c1e1d00 */
[----:B------:R-:W-:Y:S01]  /*0290*/  @P2 VIADD R25, R25, 0x80 ;  /* 0x0000008019192836 */ /* 0x000fe20000000000 */
[----:B------:R2:W5:Y:S01]  /*02a0*/  @P2 LDG.E.128 R80, desc[UR8][R16.64+0x10] ;  /* 0x0000100810502981 */ /* 0x000562000c1e1d00 */
[----:B----4-:R-:W-:-:S03]  /*02b0*/  @P0 IMAD.WIDE.U32 R8, R5, 0x20, R8 ;  /* 0x0000002005080825 */ /* 0x010fc600078e0008 */
[----:B------:R2:W5:Y:S01]  /*02c0*/  @P2 LD.E.128 R76, desc[UR8][R18.64] ;  /* 0x00000008124c2980 */ /* 0x000562000c101d00 */
[----:B-1----:R-:W-:-:S03]  /*02d0*/  @P0 IMAD.WIDE.U32 R10, R5, 0x20, R10 ;  /* 0x00000020050a0825 */ /* 0x002fc600078e000a */
[----:B------:R2:W5:Y:S01]  /*02e0*/  @P0 LDG.E.128 R116, desc[UR8][R8.64] ;  /* 0x0000000808740981 */ /* 0x000562000c1e1d00 */
[----:B0-----:R-:W-:-:S03]  /*02f0*/  @P3 IMAD.WIDE.U32 R20, R25, 0x20, R20 ;  /* 0x0000002019143825 */ /* 0x001fc600078e0014 */
[----:B------:R2:W5:Y:S01]  /*0300*/  @P0 LDG.E.128 R112, desc[UR8][R8.64+0x10] ;  /* 0x0000100808700981 */ /* 0x000562000c1e1d00 */
[----:B------:R-:W-:-:S03]  /*0310*/  @P3 IMAD.WIDE.U32 R22, R25, 0x20, R22 ;  /* 0x0000002019163825 */ /* 0x000fc600078e0016 */
[----:B------:R2:W5:Y:S04]  /*0320*/  @P0 LD.E.128 R108, desc[UR8][R10.64] ;  /* 0x000000080a6c0980 */ /* 0x000568000c101d00 */
        /* <DEDUP_REMOVED lines=8> */
[----:B--2---:R-:W-:Y:S05]  /*03b0*/  @!P1 BRA `(.L_x_4471) ;  /* 0x0000000000ec9947 */ /* 0x004fea0003800000 */
[----:B------:R-:W0:Y:S08]  /*03c0*/  LDC.64 R8, c[0x0][0x3d0] ;  /* 0x0000f400ff087b82 */ /* 0x000e300000000a00 */
[----:B------:R-:W1:Y:S01]  /*03d0*/  LDC.64 R10, c[0x0][0x438] ;  /* 0x00010e00ff0a7b82 */ /* 0x000e620000000a00 */
[----:B0-----:R-:W-:-:S05]  /*03e0*/  IMAD.WIDE.U32 R8, R25, 0x20, R8 ;  /* 0x0000002019087825 */ /* 0x001fca00078e0008 */
[----:B------:R0:W5:Y:S01]  /*03f0*/  LDG.E.128 R52, desc[UR8][R8.64] ;  /* 0x0000000808347981 */ /* 0x000162000c1e1d00 */
[----:B-1----:R-:W-:-:S03]  /*0400*/  IMAD.WIDE.U32 R10, R25, 0x20, R10 ;  /* 0x00000020190a7825 */ /* 0x002fc600078e000a */
[----:B------:R0:W5:Y:S04]  /*0410*/  LDG.E.128 R48, desc[UR8][R8.64+0x10] ;  /* 0x0000100808307981 */ /* 0x000168000c1e1d00 */
[----:B------:R0:W5:Y:S04]  /*0420*/  LD.E.128 R44, desc[UR8][R10.64] ;  /* 0x000000080a2c7980 */ /* 0x000168000c101d00 */
[----:B------:R0:W5:Y:S01]  /*0430*/  LD.E.128 R40, desc[UR8][R10.64+0x10] ;  /* 0x000010080a287980 */ /* 0x000162000c101d00 */
[----:B------:R-:W-:Y:S05]  /*0440*/  BRA `(.L_x_4471) ;  /* 0x0000000000c87947 */ /* 0x000fea0003800000 */
.L_x_4470:
        /* <DEDUP_REMOVED lines=16> */
[----:B------:R-:W-:Y:S01]  /*0550*/  @P2 IADD3 R21, PT, PT, R21, 0x80, RZ ;  /* 0x0000008015152810 */ /* 0x000fe20007ffe0ff */
[----:B------:R0:W5:Y:S04]  /*0560*/  @P1 LDG.E.128 R96, desc[UR8][R8.64+0x10] ;  /* 0x0000100808601981 */ /* 0x000168000c1e1d00 */
[----:B------:R0:W5:Y:S01]  /*0570*/  @P2 LDG.E.128 R84, desc[UR8][R14.64] ;  /* 0x000000080e542981 */ /* 0x000162000c1e1d00 */
[C---:B--2---:R-:W-:Y:S01]  /*0580*/  @P3 IMAD.WIDE.U32 R16, R21.reuse, 0x20, R16 ;  /* 0x0000002015103825 */ /* 0x044fe200078e0010 */
[----:B------:R-:W-:-:S02]  /*0590*/  @P3 IADD3 R21, PT, PT, R21, 0x80, RZ ;  /* 0x0000008015153810 */ /* 0x000fc40007ffe0ff */
[----:B------:R0:W5:Y:S04]  /*05a0*/  @P2 LDG.E.128 R80, desc[UR8][R14.64+0x10] ;  /* 0x000010080e502981 */ /* 0x000168000c1e1d00 */
[----:B------:R0:W5:Y:S01]  /*05b0*/  @P3 LDG.E.128 R68, desc[UR8][R16.64] ;  /* 0x0000000810443981 */ /* 0x000162000c1e1d00 */
[----:B---3--:R-:W-:-:S03]  /*05c0*/  @P4 IMAD.WIDE.U32 R10, R21, 0x20, R18 ;  /* 0x00000020150a4825 */ /* 0x008fc600078e0012 */
[----:B------:R0:W5:Y:S04]  /*05d0*/  @P3 LDG.E.128 R64, desc[UR8][R16.64+0x10] ;  /* 0x0000100810403981 */ /* 0x000168000c1e1d00 */
[----:B------:R0:W5:Y:S01]  /*05e0*/  @P4 LDG.E.128 R52, desc[UR8][R10.64] ;  /* 0x000000080a344981 */ /* 0x000162000c1e1d00 */
[----:B----4-:R-:W-:-:S03]  /*05f0*/  @P0 IMAD.WIDE.U32 R12, R5, 0x20, R12 ;  /* 0x00000020050c0825 */ /* 0x010fc600078e000c */
[----:B------:R0:W5:Y:S04]  /*0600*/  @P4 LDG.E.128 R48, desc[UR8][R10.64+0x10] ;  /* 0x000010080a304981 */ /* 0x000168000c1e1d00 */
[----:B------:R0:W5:Y:S04]  /*0610*/  @P0 LDG.E.128 R116, desc[UR8][R12.64] ;  /* 0x000000080c740981 */ /* 0x000168000c1e1d00 */
[----:B------:R0:W5:Y:S01]  /*0620*/  @P0 LDG.E.128 R112, desc[UR8][R12.64+0x10] ;  /* 0x000010080c700981 */ /* 0x000162000c1e1d00 */
        /* <DEDUP_REMOVED lines=16> */
[----:B------:R-:W-:Y:S02]  /*0730*/  @P4 CS2R R42, SRZ ;  /* 0x00000000002a4805 */ /* 0x000fe4000001ff00 */
[----:B------:R-:W-:Y:S02]  /*0740*/  @P4 CS2R R40, SRZ ;  /* 0x0000000000284805 */ /* 0x000fe4000001ff00 */
[----:B------:R-:W-:Y:S02]  /*0750*/  @P4 CS2R R46, SRZ ;  /* 0x00000000002e4805 */ /* 0x000fe4000001ff00 */
[----:B0-----:R-:W-:-:S07]  /*0760*/  @P4 CS2R R44, SRZ ;  /* 0x00000000002c4805 */ /* 0x001fce000001ff00 */
.L_x_4471:
[----:B------:R-:W-:Y:S05]  /*0770*/  BSYNC.RECONVERGENT B0 ;  /* 0x0000000000007941 */ /* 0x000fea0003800200 */
.L_x_4469:
[----:B------:R-:W1:Y:S02]  /*0780*/  LDCU UR4, c[0x0][0x384] ;  /* 0x00007080ff0477ac */ /* 0x000e640008000800 */
[----:B-1----:R-:W-:-:S06]  /*0790*/  UISETP.GE.AND UP0, UPT, UR6, UR4, UPT ;  /* 0x000000040600728c */ /* 0x002fcc000bf06270 */
[----:B------:R-:W-:-:S13]  /*07a0*/  PLOP3.LUT P1, PT, PT, PT, UP0, 0x80, 0x8 ;  /* 0x000000000008781c */ /* 0x000fda0003f2f008 */
[----:B------:R-:W-:Y:S05]  /*07b0*/  @P1 EXIT ;  /* 0x000000000000194d */ /* 0x000fea0003800000 */
[----:B------:R-:W-:Y:S01]  /*07c0*/  SHF.R.S32.HI R0, RZ, 0x3, R0 ;  /* 0x00000003ff007819 */ /* 0x000fe20000011400 */
[----:B------:R-:W1:Y:S03]  /*07d0*/  LDCU.64 UR4, c[0x0][0x3a0] ;  /* 0x00007400ff0477ac */ /* 0x000e660008000a00 */
[C---:B------:R-:W-:Y:S01]  /*07e0*/  LOP3.LUT R2, R0.reuse, 0x7f, RZ, 0xc0, !PT ;  /* 0x0000007f00027812 */ /* 0x040fe200078ec0ff */
[----:B------:R-:W-:Y:S01]  /*07f0*/  IMAD.SHL.U32 R0, R0, 0x2, RZ ;  /* 0x0000000200007824 */ /* 0x000fe200078e00ff */
[----:B------:R-:W1:Y:S02]  /*0800*/  LDCU.64 UR10, c[0x0][0x398] ;  /* 0x00007300ff0a77ac */ /* 0x000e640008000a00 */
[----:B------:R-:W-:Y:S01]  /*0810*/  VIADDMNMX R7, R2, -R7, RZ, !PT ;  /* 0x8000000702077246 */ /* 0x000fe200078001ff */
[----:B0-----:R-:W-:Y:S01]  /*0820*/  IMAD R8, R4, -0x20, R2 ;  /* 0xffffffe004087824 */ /* 0x001fe200078e0202 */
[----:B------:R-:W-:Y:S01]  /*0830*/  LOP3.LUT R0, R0, 0xffffff00, RZ, 0xc0, !PT ;  /* 0xffffff0000007812 */ /* 0x000fe200078ec0ff */
[----:B------:R-:W0:Y:S01]  /*0840*/  LDCU UR13, c[0x0][0x388] ;  /* 0x00007100ff0d77ac */ /* 0x000e220008000800 */
[----:B------:R-:W-:-:S02]  /*0850*/  VIMNMX R7, PT, PT, R7, 0x20, PT ;  /* 0x0000002007077848 */ /* 0x000fc40003fe0100 */
[----:B------:R-:W-:Y:S01]  /*0860*/  VIMNMX R8, PT, PT, RZ, R8, !PT ;  /* 0x00000008ff087248 */ /* 0x000fe20007fe0100 */
[----:B------:R-:W2:Y:S01]  /*0870*/  LDCU.U8 UR7, c[0x0][0x410] ;  /* 0x00008200ff0777ac */ /* 0x000ea20008000000 */
[-C--:B------:R-:W-:Y:S02]  /*0880*/  LEA R7, R7, R0.reuse, 0x3 ;  /* 0x0000000007077211 */ /* 0x080fe400078e18ff */
[----:B------:R-:W-:Y:S01]  /*0890*/  VIMNMX R9, PT, PT, R8, 0x20, PT ;  /* 0x0000002008097848 */ /* 0x000fe20003fe0100 */
[----:B------:R-:W3:Y:S01]  /*08a0*/  LDCU UR12, c[0x0][0x400] ;  /* 0x00008000ff0c77ac */ /* 0x000ee20008000800 */
[----:B------:R-:W-:Y:S02]  /*08b0*/  I2FP.F32.U32 R7, R7 ;  /* 0x0000000700077245 */ /* 0x000fe40000201000 */
[----:B------:R-:W-:Y:S01]  /*08c0*/  LEA R0, R9, R0, 0x3 ;  /* 0x0000000009007211 */ /* 0x000fe200078e18ff */
[----:B------:R-:W4:Y:S01]  /*08d0*/  LDCU.64 UR16, c[0x0][0x398] ;  /* 0x00007300ff1077ac */ /* 0x000f220008000a00 */
[----:B------:R0:W0:Y:S01]  /*08e0*/  MUFU.RCP R2, R7 ;  /* 0x0000000700027308 */ /* 0x0000220000001000 */
[----:B-1----:R-:W-:Y:S01]  /*08f0*/  ULOP3.LUT UP0, URZ, UR4, UR10, URZ, 0xfc, !UPT ;  /* 0x0000000a04ff7292 */ /* 0x002fe2000f80fcff */
[----:B------:R-:W1:Y:S01]  /*0900*/  LDCU.64 UR18, c[0x0][0x3a0] ;  /* 0x00007400ff1277ac */ /* 0x000e620008000a00 */
[----:B------:R-:W0:Y:S02]  /*0910*/  LDCU.64 UR14, c[0x0][0x380] ;  /* 0x00007000ff0e77ac */ /* 0x000e240008000a00 */
[----:B------:R-:W-:-:S02]  /*0920*/  ULOP3.LUT UP0, URZ, UR5, UR11, URZ, 0xfc, UP0 ;  /* 0x0000000b05ff7292 */ /* 0x000fc4000800fcff */
[----:B------:R-:W-:-:S11]  /*0930*/  UPLOP3.LUT UP2, UPT, UPT, UPT, UPT, 0x40, 0x4 ;  /* 0x000000000004789c */ /* 0x000fd60003f4e870 */
.L_x_4514:
[----:B0-----:R-:W-:Y:S01]  /*0940*/  UIMAD UR4, UR6, UR13, URZ ;  /* 0x0000000d060472a4 */ /* 0x001fe2000f8e02ff */
[----:B------:R-:W-:Y:S03]  /*0950*/  BSSY.RECONVERGENT B0, `(.L_x_4472) ;  /* 0x00000ad000007945 */ /* 0x000fe60003800200 */
[----:B------:R-:W-:-:S04]  /*0960*/  USHF.R.S32.HI UR5, URZ, 0x1f, UR4 ;  /* 0x0000001fff057899 */ /* 0x000fc80008011404 */
[----:B------:R-:W-:-:S06]  /*0970*/  ULEA.HI UR5, UR5, UR4, URZ, 0x3 ;  /* 0x0000000405057291 */ /* 0x000fcc000f8f18ff */
[----:B-1234-:R-:W-:-:S05]  /*0980*/  IMAD.U32 R120, RZ, RZ, UR5 ;  /* 0x00000005ff787e24 */ /* 0x01efca000f8e00ff */
[----:B------:R-:W-:-:S04]  /*0990*/  LEA.HI.SX32 R143, R120, R5, 0x1d ;  /* 0x00000005788f7211 */ /* 0x000fc800078feaff */
[----:B------:R-:W-:Y:S01]  /*09a0*/  MOV R146, R143 ;  /* 0x0000008f00927202 */ /* 0x000fe20000000f00 */
[----:B------:R-:W-:Y:S06]  /*09b0*/  @!P0 BRA `(.L_x_4473) ;  /* 0x0000000800988947 */ /* 0x000fec0003800000 */
[----:B----4-:R-:W-:Y:S01]  /*09c0*/  ISETP.NE.U32.AND P0, PT, RZ, UR16, PT ;  /* 0x00000010ff007c0c */ /* 0x010fe2000bf05070 */
[----:B------:R-:W0:Y:S01]  /*09d0*/  LDC.64 R24, c[0x0][0x390] ;  /* 0x0000e400ff187b82 */ /* 0x000e220000000a00 */
[----:B-1----:R-:W-:Y:S02]  /*09e0*/  ISETP.NE.U32.AND P1, PT, RZ, UR18, PT ;  /* 0x00000012ff007c0c */ /* 0x002fe4000bf25070 */
[----:B------:R-:W-:Y:S02]  /*09f0*/  ISETP.NE.AND.EX P0, PT, RZ, UR17, PT, P0 ;  /* 0x00000011ff007c0c */ /* 0x000fe4000bf05300 */
[----:B------:R-:W-:-:S11]  /*0a00*/  ISETP.NE.AND.EX P1, PT, RZ, UR19, PT, P1 ;  /* 0x00000013ff007c0c */ /* 0x000fd6000bf25310 */
[----:B------:R-:W1:Y:S08]  /*0a10*/  @P0 LDC.64 R122, c[0x0][0x398] ;  /* 0x0000e600ff7a0b82 */ /* 0x000e700000000a00 */
[----:B------:R-:W4:Y:S01]  /*0a20*/  @P1 LDC.64 R120, c[0x0][0x3a0] ;  /* 0x0000e800ff781b82 */ /* 0x000f220000000a00 */
[----:B0-----:R-:W-:-:S06]  /*0a30*/  IMAD.WIDE.U32 R24, R143, 0x10, R24 ;  /* 0x000000108f187825 */ /* 0x001fcc00078e0018 */
[----:B------:R-:W5:Y:S01]  /*0a40*/  LDG.E.128 R24, desc[UR8][R24.64] ;  /* 0x0000000818187981 */ /* 0x000f62000c1e1d00 */
[----:B-1----:R-:W-:-:S05]  /*0a50*/  @P0 IMAD.WIDE.U32 R122, R143, 0x10, R122 ;  /* 0x000000108f7a0825 */ /* 0x002fca00078e007a */
[----:B------:R0:W5:Y:S01]  /*0a60*/  @P0 LDG.E.128 R36, desc[UR8][R122.64] ;  /* 0x000000087a240981 */ /* 0x000162000c1e1d00 */
[----:B----4-:R-:W-:-:S05]  /*0a70*/  @P1 IMAD.WIDE.U32 R120, R143, 0x10, R120 ;  /* 0x000000108f781825 */ /* 0x010fca00078e0078 */
[----:B------:R0:W5:Y:S01]  /*0a80*/  @P1 LDG.E.128 R32, desc[UR8][R120.64] ;  /* 0x0000000878201981 */ /* 0x000162000c1e1d00 */
[----:B------:R-:W-:Y:S05]  /*0a90*/  @!P0 BRA `(.L_x_4474) ;  /* 0x00000004007c8947 */ /* 0x000fea0003800000 */
[----:B------:R-:W-:Y:S05]  /*0aa0*/  @!P1 BRA `(.L_x_4475) ;  /* 0x0000000000e49947 */ /* 0x000fea0003800000 */
[C---:B-----5:R-:W-:Y:S01]  /*0ab0*/  PRMT R15, R24.reuse, 0x7632, R15 ;  /* 0x00007632180f7816 */ /* 0x060fe2000000000f */
[C---:B------:R-:W-:Y:S01]  /*0ac0*/  IMAD.U32 R28, R25.reuse, 0x10000, RZ ;  /* 0x00010000191c7824 */ /* 0x040fe200078e00ff */
[----:B------:R-:W-:Y:S01]  /*0ad0*/  PRMT R29, R25, 0x7632, R29 ;  /* 0x00007632191d7816 */ /* 0x000fe2000000001d */
[----:B0-----:R-:W-:Y:S01]  /*0ae0*/  IMAD.U32 R123, R27, 0x10000, RZ ;  /* 0x000100001b7b7824 */ /* 0x001fe200078e00ff */
[----:B------:R-:W-:Y:S01]  /*0af0*/  SHF.L.U32 R24, R24, 0x10, RZ ;  /* 0x0000001018187819 */ /* 0x000fe200000006ff */
[----:B------:R-:W-:Y:S01]  /*0b00*/  IMAD.U32 R121, R38, 0x10000, RZ ;  /* 0x0001000026797824 */ /* 0x000fe200078e00ff */
[C---:B------:R-:W-:Y:S01]  /*0b10*/  SHF.L.U32 R25, R36.reuse, 0x10, RZ ;  /* 0x0000001024197819 */ /* 0x040fe200000006ff */
[----:B------:R-:W-:Y:S01]  /*0b20*/  IMAD.U32 R29, R29, 0x10000, RZ ;  /* 0x000100001d1d7824 */ /* 0x000fe200078e00ff */
[----:B------:R-:W-:Y:S02]  /*0b30*/  PRMT R22, R36, 0x7632, R22 ;  /* 0x0000763224167816 */ /* 0x000fe40000000016 */
[----:B------:R-:W-:Y:S01]  /*0b40*/  PRMT R30, R26, 0x7632, R30 ;  /* 0x000076321a1e7816 */ /* 0x000fe2000000001e */
[----:B------:R-:W-:Y:S01]  /*0b50*/  FADD.FTZ R24, R24, R25 ;  /* 0x0000001918187221 */ /* 0x000fe20000010000 */
[----:B------:R-:W-:-:S02]  /*0b60*/  SHF.L.U32 R25, R32, 0x10, RZ ;  /* 0x0000001020197819 */ /* 0x000fc400000006ff */
[----:B------:R-:W-:Y:S02]  /*0b70*/  SHF.L.U32 R120, R26, 0x10, RZ ;  /* 0x000000101a787819 */ /* 0x000fe400000006ff */
[----:B------:R-:W-:Y:S02]  /*0b80*/  SHF.L.U32 R31, R37, 0x10, RZ ;  /* 0x00000010251f7819 */ /* 0x000fe400000006ff */
[----:B------:R-:W-:Y:S01]  /*0b90*/  PRMT R122, R27, 0x7632, R122 ;  /* 0x000076321b7a7816 */ /* 0x000fe2000000007a */
[----:B------:R-:W-:Y:S01]  /*0ba0*/  IMAD.U32 R27, R22, 0x10000, RZ ;  /* 0x00010000161b7824 */ /* 0x000fe200078e00ff */
[----:B------:R-:W-:Y:S01]  /*0bb0*/  SHF.L.U32 R26, R15, 0x10, RZ ;  /* 0x000000100f1a7819 */ /* 0x000fe200000006ff */
[----:B------:R-:W-:Y:S01]  /*0bc0*/  FADD.FTZ R15, R24, R25 ;  /* 0x00000019180f7221 */ /* 0x000fe20000010000 */
[----:B------:R-:W-:Y:S01]  /*0bd0*/  PRMT R22, R37, 0x7632, R22 ;  /* 0x0000763225167816 */ /* 0x000fe20000000016 */
[----:B------:R-:W-:Y:S01]  /*0be0*/  FADD.FTZ R31, R28, R31 ;  /* 0x0000001f1c1f7221 */ /* 0x000fe20000010000 */
[----:B------:R-:W-:Y:S01]  /*0bf0*/  PRMT R25, R38, 0x7632, R25 ;  /* 0x0000763226197816 */ /* 0x000fe20000000019 */
[----:B------:R-:W-:Y:S01]  /*0c00*/  FADD.FTZ R120, R120, R121 ;  /* 0x0000007978787221 */ /* 0x000fe20000010000 */
[----:B------:R-:W-:Y:S01]  /*0c10*/  FADD.FTZ R28, R26, R27 ;  /* 0x0000001b1a1c7221 */ /* 0x000fe20000010000 */
[----:B------:R-:W-:-:S02]  /*0c20*/  SHF.L.U32 R133, R34, 0x10, RZ ;  /* 0x0000001022857819 */ /* 0x000fc400000006ff */
[----:B------:R-:W-:Y:S01]  /*0c30*/  SHF.L.U32 R24, R33, 0x10, RZ ;  /* 0x0000001021187819 */ /* 0x000fe200000006ff */
[----:B------:R-:W-:Y:S01]  /*0c40*/  IMAD.U32 R27, R25, 0x10000, RZ ;  /* 0x00010000191b7824 */ /* 0x000fe200078e00ff */
[----:B------:R-:W-:Y:S01]  /*0c50*/  PRMT R121, R39, 0x7632, R121 ;  /* 0x0000763227797816 */ /* 0x000fe20000000079 */
        /* <DEDUP_REMOVED lines=10> */
[----:B------:R-:W-:Y:S01]  /*0d00*/  FADD.FTZ R122, R122, R121 ;  /* 0x000000797a7a7221 */ /* 0x000fe20000010000 */
[----:B------:R-:W-:Y:S01]  /*0d10*/  PRMT R27, R35, 0x7632, R27 ;  /* 0x00007632231b7816 */ /* 0x000fe2000000001b */
[----:B------:R-:W-:Y:S01]  /*0d20*/  FADD.FTZ R124, R123, R124 ;  /* 0x0000007c7b7c7221 */ /* 0x000fe20000010000 */
[----:B------:R-:W-:Y:S01]  /*0d30*/  PRMT R26, R34, 0x7632, R26 ;  /* 0x00007632221a7816 */ /* 0x000fe2000000001a */
[----:B------:R-:W-:Y:S01]  /*0d40*/  IMAD.U32 R123, R35, 0x10000, RZ ;  /* 0x00010000237b7824 */ /* 0x000fe200078e00ff */
[----:B------:R-:W-:Y:S02]  /*0d50*/  PRMT R24, R33, 0x7632, R24 ;  /* 0x0000763221187816 */ /* 0x000fe40000000018 */
[----:B------:R-:W-:Y:S01]  /*0d60*/  SHF.L.U32 R27, R27, 0x10, RZ ;  /* 0x000000101b1b7819 */ /* 0x000fe200000006ff */
[----:B------:R-:W-:Y:S01]  /*0d70*/  FADD.FTZ R124, R124, R123 ;  /* 0x0000007b7c7c7221 */ /* 0x000fe20000010000 */
[----:B------:R-:W-:Y:S01]  /*0d80*/  SHF.L.U32 R121, R26, 0x10, RZ ;  /* 0x000000101a797819 */ /* 0x000fe200000006ff */
[----:B------:R-:W-:Y:S01]  /*0d90*/  IMAD.U32 R31, R24, 0x10000, RZ ;  /* 0x00010000181f7824 */ /* 0x000fe200078e00ff */
[----:B------:R-:W-:Y:S01]  /*0da0*/  SHF.L.U32 R29, R22, 0x10, RZ ;  /* 0x00000010161d7819 */ /* 0x000fe200000006ff */
[----:B------:R-:W-:-:S02]  /*0db0*/  FADD.FTZ R27, R122, R27 ;  /* 0x0000001b7a1b7221 */ /* 0x000fc40000010000 */
[----:B------:R-:W-:Y:S01]  /*0dc0*/  FADD.FTZ R26, R120, R121 ;  /* 0x00000079781a7221 */ /* 0x000fe20000010000 */
[----:B------:R-:W-:Y:S01]  /*0dd0*/  FADD.FTZ R24, R30, R31 ;  /* 0x0000001f1e187221 */ /* 0x000fe20000010000 */
[----:B------:R-:W-:Y:S01]  /*0de0*/  FADD.FTZ R22, R28, R29 ;  /* 0x0000001d1c167221 */ /* 0x000fe20000010000 */
[----:B------:R-:W-:Y:S02]  /*0df0*/  F2FP.BF16.F32.PACK_AB R31, R27, R124 ;  /* 0x0000007c1b1f723e */ /* 0x000fe400000010ff */
[----:B------:R-:W-:Y:S02]  /*0e00*/  F2FP.BF16.F32.PACK_AB R30, R26, R133 ;  /* 0x000000851a1e723e */ /* 0x000fe400000010ff */
[----:B------:R-:W-:Y:S02]  /*0e10*/  F2FP.BF16.F32.PACK_AB R29, R24, R25 ;  /* 0x00000019181d723e */ /* 0x000fe400000010ff */
[----:B------:R-:W-:Y:S01]  /*0e20*/  F2FP.BF16.F32.PACK_AB R28, R22, R15 ;  /* 0x0000000f161c723e */ /* 0x000fe200000010ff */
[----:B------:R-:W-:Y:S06]  /*0e30*/  BRA `(.L_x_4476) ;  /* 0x00000004005c7947 */ /* 0x000fec0003800000 */
.L_x_4475:
[----:B0----5:R-:W-:Y:S01]  /*0e40*/  PRMT R120, R26, 0x7632, R120 ;  /* 0x000076321a787816 */ /* 0x021fe20000000078 */
[----:B------:R-:W-:Y:S01]  /*0e50*/  IMAD.U32 R123, R39, 0x10000, RZ ;  /* 0x00010000277b7824 */ /* 0x000fe200078e00ff */
[C---:B------:R-:W-:Y:S02]  /*0e60*/  PRMT R28, R24.reuse, 0x7632, R28 ;  /* 0x00007632181c7816 */ /* 0x040fe4000000001c */
[----:B------:R-:W-:Y:S01]  /*0e70*/  SHF.L.U32 R15, R24, 0x10, RZ ;  /* 0x00000010180f7819 */ /* 0x000fe200000006ff */
[----:B------:R-:W-:Y:S01]  /*0e80*/  IMAD.U32 R24, R37, 0x10000, RZ ;  /* 0x0001000025187824 */ /* 0x000fe200078e00ff */
[C---:B------:R-:W-:Y:S01]  /*0e90*/  PRMT R30, R25.reuse, 0x7632, R30 ;  /* 0x00007632191e7816 */ /* 0x040fe2000000001e */
[----:B------:R-:W-:Y:S01]  /*0ea0*/  IMAD.U32 R25, R25, 0x10000, RZ ;  /* 0x0001000019197824 */ /* 0x000fe200078e00ff */
[----:B------:R-:W-:Y:S01]  /*0eb0*/  SHF.L.U32 R26, R26, 0x10, RZ ;  /* 0x000000101a1a7819 */ /* 0x000fe200000006ff */
[----:B------:R-:W-:Y:S01]  /*0ec0*/  IMAD.U32 R121, R120, 0x10000, RZ ;  /* 0x0001000078797824 */ /* 0x000fe200078e00ff */
[----:B------:R-:W-:Y:S01]  /*0ed0*/  SHF.L.U32 R22, R36, 0x10, RZ ;  /* 0x0000001024167819 */ /* 0x000fe200000006ff */
[----:B------:R-:W-:Y:S01]  /*0ee0*/  FADD.FTZ R25, R25, R24 ;  /* 0x0000001819197221 */ /* 0x000fe20000010000 */
[----:B------:R-:W-:-:S02]  /*0ef0*/  SHF.L.U32 R133, R38, 0x10, RZ ;  /* 0x0000001026857819 */ /* 0x000fc400000006ff */
[----:B------:R-:W-:Y:S01]  /*0f00*/  PRMT R122, R27, 0x7632, R122 ;  /* 0x000076321b7a7816 */ /* 0x000fe2000000007a */
[--C-:B------:R-:W-:Y:S01]  /*0f10*/  FADD.FTZ R15, R15, R22.reuse ;  /* 0x000000160f0f7221 */ /* 0x100fe20000010000 */
[----:B------:R-:W-:Y:S01]  /*0f20*/  SHF.L.U32 R124, R27, 0x10, RZ ;  /* 0x000000101b7c7819 */ /* 0x000fe200000006ff */
[----:B------:R-:W-:Y:S01]  /*0f30*/  FADD.FTZ R133, R26, R133 ;  /* 0x000000851a857221 */ /* 0x000fe20000010000 */
[----:B------:R-:W-:Y:S02]  /*0f40*/  PRMT R22, R36, 0x7632, R22 ;  /* 0x0000763224167816 */ /* 0x000fe40000000016 */
[----:B------:R-:W-:Y:S01]  /*0f50*/  PRMT R24, R37, 0x7632, R24 ;  /* 0x0000763225187816 */ /* 0x000fe20000000018 */
[----:B------:R-:W-:Y:S01]  /*0f60*/  FADD.FTZ R124, R124, R123 ;  /* 0x0000007b7c7c7221 */ /* 0x000fe20000010000 */
[----:B------:R-:W-:Y:S02]  /*0f70*/  PRMT R26, R38, 0x7632, R26 ;  /* 0x00007632261a7816 */ /* 0x000fe4000000001a */
[----:B------:R-:W-:-:S02]  /*0f80*/  PRMT R27, R39, 0x7632, R27 ;  /* 0x00007632271b7816 */ /* 0x000fc4000000001b */
[----:B------:R-:W-:Y:S01]  /*0f90*/  SHF.L.U32 R29, R28, 0x10, RZ ;  /* 0x000000101c1d7819 */ /* 0x000fe200000006ff */
[----:B------:R-:W-:Y:S01]  /*0fa0*/  IMAD.U32 R26, R26, 0x10000, RZ ;  /* 0x000100001a1a7824 */ /* 0x000fe200078e00ff */
[----:B------:R-:W-:Y:S02]  /*0fb0*/  SHF.L.U32 R31, R30, 0x10, RZ ;  /* 0x000000101e1f7819 */ /* 0x000fe400000006ff */
        /* <DEDUP_REMOVED lines=13> */
.L_x_4474:
[----:B------:R-:W-:Y:S05]  /*1090*/  @!P1 BRA `(.L_x_4477) ;  /* 0x0000000000949947 */ /* 0x000fea0003800000 */
[C---:B-----5:R-:W-:Y:S01]  /*10a0*/  PRMT R28, R24.reuse, 0x7632, R28 ;  /* 0x00007632181c7816 */ /* 0x060fe2000000001c */
[----:B------:R-:W-:Y:S01]  /*10b0*/  IMAD.U32 R15, R24, 0x10000, RZ ;  /* 0x00010000180f7824 */ /* 0x000fe200078e00ff */
[----:B------:R-:W-:Y:S01]  /*10c0*/  PRMT R30, R25, 0x7632, R30 ;  /* 0x00007632191e7816 */ /* 0x000fe2000000001e */
[----:B------:R-:W-:Y:S01]  /*10d0*/  IMAD.U32 R22, R32, 0x10000, RZ ;  /* 0x0001000020167824 */ /* 0x000fe200078e00ff */
[C---:B0-----:R-:W-:Y:S01]  /*10e0*/  PRMT R120, R26.reuse, 0x7632, R120 ;  /* 0x000076321a787816 */ /* 0x041fe20000000078 */
[----:B------:R-:W-:Y:S01]  /*10f0*/  IMAD.U32 R124, R27, 0x10000, RZ ;  /* 0x000100001b7c7824 */ /* 0x000fe200078e00ff */
[----:B------:R-:W-:Y:S01]  /*1100*/  SHF.L.U32 R25, R25, 0x10, RZ ;  /* 0x0000001019197819 */ /* 0x000fe200000006ff */
[----:B------:R-:W-:Y:S01]  /*1110*/  FADD.FTZ R15, R15, R22 ;  /* 0x000000160f0f7221 */ /* 0x000fe20000010000 */
[----:B------:R-:W-:Y:S01]  /*1120*/  SHF.L.U32 R26, R26, 0x10, RZ ;  /* 0x000000101a1a7819 */ /* 0x000fe200000006ff */
[----:B------:R-:W-:Y:S01]  /*1130*/  IMAD.U32 R31, R30, 0x10000, RZ ;  /* 0x000100001e1f7824 */ /* 0x000fe200078e00ff */
[----:B------:R-:W-:-:S02]  /*1140*/  SHF.L.U32 R24, R33, 0x10, RZ ;  /* 0x0000001021187819 */ /* 0x000fc400000006ff */
[----:B------:R-:W-:Y:S02]  /*1150*/  SHF.L.U32 R133, R34, 0x10, RZ ;  /* 0x0000001022857819 */ /* 0x000fe400000006ff */
[----:B------:R-:W-:Y:S01]  /*1160*/  PRMT R122, R27, 0x7632, R122 ;  /* 0x000076321b7a7816 */ /* 0x000fe2000000007a */
[----:B------:R-:W-:Y:S01]  /*1170*/  FADD.FTZ R25, R25, R24 ;  /* 0x0000001819197221 */ /* 0x000fe20000010000 */
[----:B------:R-:W-:Y:S01]  /*1180*/  PRMT R22, R32, 0x7632, R22 ;  /* 0x0000763220167816 */ /* 0x000fe20000000016 */
[----:B------:R-:W-:Y:S01]  /*1190*/  FADD.FTZ R133, R26, R133 ;  /* 0x000000851a857221 */ /* 0x000fe20000010000 */
        /* <DEDUP_REMOVED lines=21> */
.L_x_4477:
[----:B-----5:R-:W-:Y:S01]  /*12f0*/  PRMT R22, R24, 0x7632, R22 ;  /* 0x0000763218167816 */ /* 0x020fe20000000016 */
[----:B------:R-:W-:Y:S01]  /*1300*/  IMAD.U32 R133, R26, 0x10000, RZ ;  /* 0x000100001a857824 */ /* 0x000fe200078e00ff */
[----:B------:R-:W-:Y:S02]  /*1310*/  SHF.L.U32 R15, R24, 0x10, RZ ;  /* 0x00000010180f7819 */ /* 0x000fe400000006ff */
[----:B------:R-:W-:Y:S02]  /*1320*/  PRMT R24, R25, 0x7632, R24 ;  /* 0x0000763219187816 */ /* 0x000fe40000000018 */
[----:B0-----:R-:W-:Y:S02]  /*1330*/  PRMT R120, R26, 0x7632, R120 ;  /* 0x000076321a787816 */ /* 0x001fe40000000078 */
[C---:B------:R-:W-:Y:S01]  /*1340*/  PRMT R121, R27.reuse, 0x7632, R121 ;  /* 0x000076321b797816 */ /* 0x040fe20000000079 */
[----:B------:R-:W-:Y:S01]  /*1350*/  IMAD.U32 R24, R24, 0x10000, RZ ;  /* 0x0001000018187824 */ /* 0x000fe200078e00ff */
[----:B------:R-:W-:-:S02]  /*1360*/  SHF.L.U32 R124, R27, 0x10, RZ ;  /* 0x000000101b7c7819 */ /* 0x000fc400000006ff */
[----:B------:R-:W-:Y:S02]  /*1370*/  SHF.L.U32 R25, R25, 0x10, RZ ;  /* 0x0000001019197819 */ /* 0x000fe400000006ff */
[----:B------:R-:W-:Y:S02]  /*1380*/  SHF.L.U32 R22, R22, 0x10, RZ ;  /* 0x0000001016167819 */ /* 0x000fe400000006ff */
[----:B------:R-:W-:Y:S02]  /*1390*/  SHF.L.U32 R26, R120, 0x10, RZ ;  /* 0x00000010781a7819 */ /* 0x000fe400000006ff */
[----:B------:R-:W-:-:S07]  /*13a0*/  SHF.L.U32 R27, R121, 0x10, RZ ;  /* 0x00000010791b7819 */ /* 0x000fce00000006ff */
.L_x_4476:
[----:B------:R-:W0:Y:S01]  /*13b0*/  @UP0 LDCU.64 UR4, c[0x0][0x3a8] ;  /* 0x00007500ff0407ac */ /* 0x000e220008000a00 */
[----:B------:R-:W-:Y:S01]  /*13c0*/  PLOP3.LUT P0, PT, PT, PT, UP0, 0x80, 0x8 ;  /* 0x000000000008781c */ /* 0x000fe20003f0f008 */
[----:B------:R-:W-:Y:S01]  /*13d0*/  IMAD.MOV.U32 R120, RZ, RZ, 0x10 ;  /* 0x00000010ff787424 */ /* 0x000fe200078e00ff */
[----:B------:R-:W-:Y:S02]  /*13e0*/  PLOP3.LUT P1, PT, PT, PT, UP0, 0x80, 0x8 ;  /* 0x000000000008781c */ /* 0x000fe40003f2f008 */
[----:B------:R-:W-:-:S09]  /*13f0*/  IADD3 R146, PT, PT, R143, 0x80, RZ ;  /* 0x000000808f927810 */ /* 0x000fd20007ffe0ff */
[----:B0-----:R-:W-:-:S05]  /*1400*/  @P0 IMAD.WIDE.U32 R120, R143, R120, UR4 ;  /* 0x000000048f780e25 */ /* 0x001fca000f8e0078 */
[----:B------:R0:W-:Y:S02]  /*1410*/  @P1 STG.E.128 desc[UR8][R120.64], R28 ;  /* 0x0000001c78001986 */ /* 0x0001e4000c101d08 */
.L_x_4473:
[----:B-1234-:R-:W-:Y:S05]  /*1420*/  BSYNC.RECONVERGENT B0 ;  /* 0x0000000000007941 */ /* 0x01efea0003800200 */
.L_x_4472:
        /* <DEDUP_REMOVED lines=36> */
.L_x_4481:
[----:B-----5:R-:W-:Y:S01]  /*1670*/  SHF.L.U32 R13, R120, 0x10, RZ ;  /* 0x00000010780d7819 */ /* 0x020fe200000006ff */
[----:B------:R-:W-:Y:S01]  /*1680*/  IMAD.U32 R131, R34, 0x10000, RZ ;  /* 0x0001000022837824 */ /* 0x000fe200078e00ff */
[----:B------:R-:W-:Y:S02]  /*1690*/  SHF.L.U32 R23, R121, 0x10, RZ ;  /* 0x0000001079177819 */ /* 0x000fe400000006ff */
[----:B------:R-:W-:Y:S02]  /*16a0*/  SHF.L.U32 R14, R32, 0x10, RZ ;  /* 0x00000010200e7819 */ /* 0x000fe400000006ff */
[----:B------:R-:W-:Y:S02]  /*16b0*/  SHF.L.U32 R16, R33, 0x10, RZ ;  /* 0x0000001021107819 */ /* 0x000fe400000006ff */
[----:B------:R-:W-:Y:S01]  /*16c0*/  PRMT R28, R120, 0x7632, R28 ;  /* 0x00007632781c7816 */ /* 0x000fe2000000001c */
[----:B------:R-:W-:Y:S01]  /*16d0*/  FADD.FTZ R13, R14, R13 ;  /* 0x0000000d0e0d7221 */ /* 0x000fe20000010000 */
[----:B------:R-:W-:Y:S01]  /*16e0*/  PRMT R30, R121, 0x7632, R30 ;  /* 0x00007632791e7816 */ /* 0x000fe2000000001e */
[----:B------:R-:W-:Y:S01]  /*16f0*/  FADD.FTZ R23, R16, R23 ;  /* 0x0000001710177221 */ /* 0x000fe20000010000 */
[C---:B------:R-:W-:Y:S01]  /*1700*/  PRMT R120, R122.reuse, 0x7632, R120 ;  /* 0x000076327a787816 */ /* 0x040fe20000000078 */
[----:B------:R-:W-:Y:S01]  /*1710*/  IMAD.U32 R122, R122, 0x10000, RZ ;  /* 0x000100007a7a7824 */ /* 0x000fe200078e00ff */
[----:B------:R-:W-:Y:S01]  /*1720*/  PRMT R135, R123, 0x7632, R135 ;  /* 0x000076327b877816 */ /* 0x000fe20000000087 */
[----:B------:R-:W-:Y:S01]  /*1730*/  IMAD.U32 R29, R28, 0x10000, RZ ;  /* 0x000100001c1d7824 */ /* 0x000fe200078e00ff */
[----:B------:R-:W-:Y:S01]  /*1740*/  PRMT R18, R34, 0x7632, R18 ;  /* 0x0000763222127816 */ /* 0x000fe20000000012 */
[----:B------:R-:W-:Y:S01]  /*1750*/  FADD.FTZ R131, R131, R122 ;  /* 0x0000007a83837221 */ /* 0x000fe20000010000 */
[----:B------:R-:W-:-:S02]  /*1760*/  PRMT R14, R32, 0x7632, R14 ;  /* 0x00007632200e7816 */ /* 0x000fc4000000000e */
[----:B------:R-:W-:Y:S02]  /*1770*/  PRMT R16, R33, 0x7632, R16 ;  /* 0x0000763221107816 */ /* 0x000fe40000000010 */
[----:B------:R-:W-:Y:S02]  /*1780*/  PRMT R20, R35, 0x7632, R20 ;  /* 0x0000763223147816 */ /* 0x000fe40000000014 */
[----:B------:R-:W-:Y:S01]  /*1790*/  SHF.L.U32 R31, R30, 0x10, RZ ;  /* 0x000000101e1f7819 */ /* 0x000fe200000006ff */
[----:B------:R-:W-:Y:S01]  /*17a0*/  IMAD.U32 R30, R135, 0x10000, RZ ;  /* 0x00010000871e7824 */ /* 0x000fe200078e00ff */
[----:B------:R-:W-:Y:S01]  /*17b0*/  SHF.L.U32 R28, R18, 0x10, RZ ;  /* 0x00000010121c7819 */ /* 0x000fe200000006ff */
[----:B------:R-:W-:Y:S01]  /*17c0*/  IMAD.U32 R16, R16, 0x10000, RZ ;  /* 0x0001000010107824 */ /* 0x000fe200078e00ff */
[----:B------:R-:W-:Y:S02]  /*17d0*/  SHF.L.U32 R123, R123, 0x10, RZ ;  /* 0x000000107b7b7819 */ /* 0x000fe400000006ff */
[----:B------:R-:W-:Y:S01]  /*17e0*/  SHF.L.U32 R122, R35, 0x10, RZ ;  /* 0x00000010237a7819 */ /* 0x000fe200000006ff */
[----:B------:R-:W-:Y:S01]  /*17f0*/  FADD.FTZ R16, R31, R16 ;  /* 0x000000101f107221 */ /* 0x000fe20000010000 */
[----:B------:R-:W-:-:S02]  /*1800*/  SHF.L.U32 R121, R120, 0x10, RZ ;  /* 0x0000001078797819 */ /* 0x000fc400000006ff */
[----:B------:R-:W-:Y:S01]  /*1810*/  SHF.L.U32 R135, R20, 0x10, RZ ;  /* 0x0000001014877819 */ /* 0x000fe200000006ff */
[----:B------:R-:W-:Y:S01]  /*1820*/  FADD.FTZ R20, R122, R123 ;  /* 0x0000007b7a147221 */ /* 0x000fe20000010000 */
[----:B------:R-:W-:Y:S01]  /*1830*/  SHF.L.U32 R18, R14, 0x10, RZ ;  /* 0x000000100e127819 */ /* 0x000fe200000006ff */
[----:B------:R-:W-:Y:S02]  /*1840*/  FADD.FTZ R14, R121, R28 ;  /* 0x0000001c790e7221 */ /* 0x000fe40000010000 */
[----:B------:R-:W-:Y:S02]  /*1850*/  FADD.FTZ R135, R30, R135 ;  /* 0x000000871e877221 */ /* 0x000fe40000010000 */
[----:B------:R-:W-:Y:S01]  /*1860*/  FADD.FTZ R18, R29, R18 ;  /* 0x000000121d127221 */ /* 0x000fe20000010000 */
[----:B------:R-:W-:Y:S02]  /*1870*/  F2FP.BF16.F32.PACK_AB R30, R14, R131 ;  /* 0x000000830e1e723e */ /* 0x000fe400000010ff */
[----:B------:R-:W-:-:S02]  /*1880*/  F2FP.BF16.F32.PACK_AB R31, R135, R20 ;  /* 0x00000014871f723e */ /* 0x000fc400000010ff */
[----:B------:R-:W-:Y:S02]  /*1890*/  F2FP.BF16.F32.PACK_AB R29, R16, R23 ;  /* 0x00000017101d723e */ /* 0x000fe400000010ff */
[----:B------:R-:W-:Y:S01]  /*18a0*/  F2FP.BF16.F32.PACK_AB R28, R18, R13 ;  /* 0x0000000d121c723e */ /* 0x000fe200000010ff */
[----:B------:R-:W-:Y:S06]  /*18b0*/  BRA `(.L_x_4482) ;  /* 0x0000000400807947 */ /* 0x000fec0003800000 */
.L_x_4480:
        /* <DEDUP_REMOVED lines=8> */
[----:B------:R-:W-:Y:S01]  /*1940*/  PRMT R30, R121, 0x7632, R30 ;  /* 0x00007632791e7816 */ /* 0x000fe2000000001e */
[----:B------:R-:W-:Y:S01]  /*1950*/  FADD.FTZ R13, R14, R13 ;  /* 0x0000000d0e0d7221 */ /* 0x000fe20000010000 */
[----:B------:R-:W-:Y:S01]  /*1960*/  PRMT R120, R122, 0x7632, R120 ;  /* 0x000076327a787816 */ /* 0x000fe20000000078 */
[----:B------:R-:W-:Y:S01]  /*1970*/  FADD.FTZ R23, R16, R23 ;  /* 0x0000001710177221 */ /* 0x000fe20000010000 */
[----:B------:R-:W-:-:S02]  /*1980*/  PRMT R18, R38, 0x7632, R18 ;  /* 0x0000763226127816 */ /* 0x000fc40000000012 */
[----:B------:R-:W-:Y:S01]  /*1990*/  SHF.L.U32 R122, R122, 0x10, RZ ;  /* 0x000000107a7a7819 */ /* 0x000fe200000006ff */
[----:B------:R-:W-:Y:S01]  /*19a0*/  IMAD.U32 R121, R120, 0x10000, RZ ;  /* 0x0001000078797824 */ /* 0x000fe200078e00ff */
[----:B------:R-:W-:Y:S02]  /*19b0*/  SHF.L.U32 R131, R38, 0x10, RZ ;  /* 0x0000001026837819 */ /* 0x000fe400000006ff */
[----:B------:R-:W-:Y:S02]  /*19c0*/  PRMT R135, R123, 0x7632, R135 ;  /* 0x000076327b877816 */ /* 0x000fe40000000087 */
[----:B------:R-:W-:Y:S01]  /*19d0*/  PRMT R14, R36, 0x7632, R14 ;  /* 0x00007632240e7816 */ /* 0x000fe2000000000e */
[----:B------:R-:W-:Y:S01]  /*19e0*/  FADD.FTZ R131, R131, R122 ;  /* 0x0000007a83837221 */ /* 0x000fe20000010000 */
[----:B------:R-:W-:Y:S01]  /*19f0*/  PRMT R16, R37, 0x7632, R16 ;  /* 0x0000763225107816 */ /* 0x000fe20000000010 */
[C---:B------:R-:W-:Y:S01]  /*1a00*/  IMAD.U32 R122, R39.reuse, 0x10000, RZ ;  /* 0x00010000277a7824 */ /* 0x040fe200078e00ff */
[----:B------:R-:W-:-:S02]  /*1a10*/  PRMT R20, R39, 0x7632, R20 ;  /* 0x0000763227147816 */ /* 0x000fc40000000014 */
[----:B------:R-:W-:Y:S01]  /*1a20*/  SHF.L.U32 R29, R28, 0x10, RZ ;  /* 0x000000101c1d7819 */ /* 0x000fe200000006ff */
[----:B------:R-:W-:Y:S01]  /*1a30*/  IMAD.U32 R28, R18, 0x10000, RZ ;  /* 0x00010000121c7824 */ /* 0x000fe200078e00ff */
[----:B------:R-:W-:Y:S02]  /*1a40*/  SHF.L.U32 R31, R30, 0x10, RZ ;  /* 0x000000101e1f7819 */ /* 0x000fe400000006ff */
[----:B------:R-:W-:Y:S02]  /*1a50*/  SHF.L.U32 R30, R135, 0x10, RZ ;  /* 0x00000010871e7819 */ /* 0x000fe400000006ff */
[----:B------:R-:W-:Y:S02]  /*1a60*/  SHF.L.U32 R123, R123, 0x10, RZ ;  /* 0x000000107b7b7819 */ /* 0x000fe400000006ff */
[----:B------:R-:W-:Y:S02]  /*1a70*/  SHF.L.U32 R135, R20, 0x10, RZ ;  /* 0x0000001014877819 */ /* 0x000fe400000006ff */
        /* <DEDUP_REMOVED lines=10> */
[----:B------:R-:W-:Y:S01]  /*1b20*/  F2FP.BF16.F32.PACK_AB R28, R18, R13 ;  /* 0x0000000d121c723e */ /* 0x000fe200000010ff */
[----:B------:R-:W-:Y:S06]  /*1b30*/  BRA `(.L_x_4482) ;  /* 0x0000000000e07947 */ /* 0x000fec0003800000 */
.L_x_4483:
[C---:B-----5:R-:W-:Y:S01]  /*1b40*/  PRMT R14, R120.reuse, 0x7632, R14 ;  /* 0x00007632780e7816 */ /* 0x060fe2000000000e */
[----:B------:R-:W-:Y:S01]  /*1b50*/  IMAD.U32 R120, R120, 0x10000, RZ ;  /* 0x0001000078787824 */ /* 0x000fe200078e00ff */
[----:B------:R-:W-:Y:S01]  /*1b60*/  SHF.L.U32 R13, R36, 0x10, RZ ;  /* 0x00000010240d7819 */ /* 0x000fe200000006ff */
[----:B------:R-:W-:Y:S01]  /*1b70*/  IMAD.U32 R16, R37, 0x10000, RZ ;  /* 0x0001000025107824 */ /* 0x000fe200078e00ff */
[C---:B------:R-:W-:Y:S01]  /*1b80*/  PRMT R135, R123.reuse, 0x7632, R135 ;  /* 0x000076327b877816 */ /* 0x040fe20000000087 */
[----:B------:R-:W-:Y:S01]  /*1b90*/  IMAD.U32 R29, R14, 0x10000, RZ ;  /* 0x000100000e1d7824 */ /* 0x000fe200078e00ff */
[----:B------:R-:W-:Y:S01]  /*1ba0*/  SHF.L.U32 R18, R123, 0x10, RZ ;  /* 0x000000107b127819 */ /* 0x000fe200000006ff */
[----:B------:R-:W-:Y:S01]  /*1bb0*/  FADD.FTZ R120, R13, R120 ;  /* 0x000000780d787221 */ /* 0x000fe20000010000 */
[----:B------:R-:W-:Y:S02]  /*1bc0*/  PRMT R13, R36, 0x7632, R13 ;  /* 0x00007632240d7816 */ /* 0x000fe4000000000d */
[C---:B------:R-:W-:Y:S01]  /*1bd0*/  PRMT R31, R122.reuse, 0x7632, R31 ;  /* 0x000076327a1f7816 */ /* 0x040fe2000000001f */
[----:B------:R-:W-:Y:S01]  /*1be0*/  IMAD.U32 R122, R122, 0x10000, RZ ;  /* 0x000100007a7a7824 */ /* 0x000fe200078e00ff */
[----:B------:R-:W-:-:S02]  /*1bf0*/  SHF.L.U32 R123, R38, 0x10, RZ ;  /* 0x00000010267b7819 */ /* 0x000fc400000006ff */
        /* <DEDUP_REMOVED lines=9> */
[--C-:B------:R-:W-:Y:S01]  /*1c90*/  FADD.FTZ R18, R29, R14.reuse ;  /* 0x0000000e1d127221 */ /* 0x100fe20000010000 */
[----:B------:R-:W-:Y:S01]  /*1ca0*/  PRMT R14, R37, 0x7632, R14 ;  /* 0x00007632250e7816 */ /* 0x000fe2000000000e */
[----:B------:R-:W-:Y:S01]  /*1cb0*/  FADD.FTZ R121, R16, R121 ;  /* 0x0000007910797221 */ /* 0x000fe20000010000 */
[----:B------:R-:W-:Y:S01]  /*1cc0*/  PRMT R16, R38, 0x7632, R16 ;  /* 0x0000763226107816 */ /* 0x000fe20000000010 */
        /* <DEDUP_REMOVED lines=14> */
[--C-:B------:R-:W-:Y:S01]  /*1db0*/  FADD.FTZ R135, R135, R20.reuse ;  /* 0x0000001487877221 */ /* 0x100fe20000010000 */
[----:B------:R-:W-:-:S02]  /*1dc0*/  PRMT R20, R34, 0x7632, R20 ;  /* 0x0000763222147816 */ /* 0x000fc40000000014 */
[----:B------:R-:W-:Y:S02]  /*1dd0*/  PRMT R16, R33, 0x7632, R16 ;  /* 0x0000763221107816 */ /* 0x000fe40000000010 */
[----:B------:R-:W-:Y:S01]  /*1de0*/  SHF.L.U32 R120, R29, 0x10, RZ ;  /* 0x000000101d787819 */ /* 0x000fe200000006ff */
[----:B------:R-:W-:Y:S01]  /*1df0*/  IMAD.U32 R121, R20, 0x10000, RZ ;  /* 0x0001000014797824 */ /* 0x000fe200078e00ff */
        /* <DEDUP_REMOVED lines=12> */
.L_x_4482:
[----:B------:R-:W0:Y:S01]  /*1ec0*/  @UP0 LDCU.64 UR4, c[0x0][0x3a8] ;  /* 0x00007500ff0407ac */ /* 0x000e220008000a00 */
[----:B------:R-:W-:Y:S01]  /*1ed0*/  PLOP3.LUT P0, PT, PT, PT, UP0, 0x80, 0x8 ;  /* 0x000000000008781c */ /* 0x000fe20003f0f008 */
[----:B------:R-:W-:Y:S01]  /*1ee0*/  IMAD.MOV.U32 R121, RZ, RZ, 0x10 ;  /* 0x00000010ff797424 */ /* 0x000fe200078e00ff */
[----:B------:R-:W-:-:S11]  /*1ef0*/  PLOP3.LUT P1, PT, PT, PT, UP0, 0x80, 0x8 ;  /* 0x000000000008781c */ /* 0x000fd60003f2f008 */
[C---:B0-----:R-:W-:Y:S01]  /*1f00*/  @P0 IMAD.WIDE.U32 R120, R146.reuse, R121, UR4 ;  /* 0x0000000492780e25 */ /* 0x041fe2000f8e0079 */
[----:B------:R-:W-:-:S04]  /*1f10*/  IADD3 R146, PT, PT, R146, 0x80, RZ ;  /* 0x0000008092927810 */ /* 0x000fc80007ffe0ff */
[----:B------:R0:W-:Y:S03]  /*1f20*/  @P1 STG.E.128 desc[UR8][R120.64], R28 ;  /* 0x0000001c78001986 */ /* 0x0001e6000c101d08 */
.L_x_4479:
[----:B------:R-:W-:Y:S05]  /*1f30*/  BSYNC.RECONVERGENT B0 ;  /* 0x0000000000007941 */ /* 0x000fea0003800200 */
.L_x_4478:
        /* <DEDUP_REMOVED lines=35> */
.L_x_4487:
        /* <DEDUP_REMOVED lines=37> */
.L_x_4486:
        /* <DEDUP_REMOVED lines=13> */
[----:B------:R-:W-:Y:S02]  /*2490*/  PRMT R28, R39, 0x7632, R28 ;  /* 0x00007632271c7816 */ /* 0x000fe4000000001c */
[----:B------:R-:W-:Y:S02]  /*24a0*/  SHF.L.U32 R122, R122, 0x10, RZ ;  /* 0x000000107a7a7819 */ /* 0x000fe400000006ff */
[----:B------:R-:W-:Y:S02]  /*24b0*/  SHF.L.U32 R129, R38, 0x10, RZ ;  /* 0x0000001026817819 */ /* 0x000fe400000006ff */
[----:B------:R-:W-:Y:S01]  /*24c0*/  PRMT R30, R121, 0x7632, R30 ;  /* 0x00007632791e7816 */ /* 0x000fe2000000001e */
[----:B------:R-:W-:Y:S01]  /*24d0*/  IMAD.U32 R121, R120, 0x10000, RZ ;  /* 0x0001000078797824 */ /* 0x000fe200078e00ff */
[----:B------:R-:W-:Y:S01]  /*24e0*/  PRMT R8, R36, 0x7632, R8 ;  /* 0x0000763224087816 */ /* 0x000fe20000000008 */
[----:B------:R-:W-:Y:S01]  /*24f0*/  FADD.FTZ R129, R129, R122 ;  /* 0x0000007a81817221 */ /* 0x000fe20000010000 */
[----:B------:R-:W-:Y:S01]  /*2500*/  PRMT R10, R37, 0x7632, R10 ;  /* 0x00007632250a7816 */ /* 0x000fe2000000000a */
[----:B------:R-:W-:Y:S01]  /*2510*/  IMAD.U32 R122, R39, 0x10000, RZ ;  /* 0x00010000277a7824 */ /* 0x000fe200078e00ff */
        /* <DEDUP_REMOVED lines=18> */
.L_x_4489:
[C---:B-----5:R-:W-:Y:S01]  /*2640*/  PRMT R10, R120.reuse, 0x7632, R10 ;  /* 0x00007632780a7816 */ /* 0x060fe2000000000a */
[----:B------:R-:W-:Y:S01]  /*2650*/  IMAD.U32 R120, R120, 0x10000, RZ ;  /* 0x0001000078787824 */ /* 0x000fe200078e00ff */
[C---:B------:R-:W-:Y:S01]  /*2660*/  SHF.L.U32 R11, R36.reuse, 0x10, RZ ;  /* 0x00000010240b7819 */ /* 0x040fe200000006ff */
[----:B------:R-:W-:Y:S01]  /*2670*/  IMAD.U32 R30, R37, 0x10000, RZ ;  /* 0x00010000251e7824 */ /* 0x000fe200078e00ff */
[----:B------:R-:W-:Y:S01]  /*2680*/  PRMT R8, R36, 0x7632, R8 ;  /* 0x0000763224087816 */ /* 0x000fe20000000008 */
[----:B------:R-:W-:Y:S01]  /*2690*/  IMAD.U32 R21, R10, 0x10000, RZ ;  /* 0x000100000a157824 */ /* 0x000fe200078e00ff */
[----:B------:R-:W-:Y:S01]  /*26a0*/  SHF.L.U32 R12, R32, 0x10, RZ ;  /* 0x00000010200c7819 */ /* 0x000fe200000006ff */
[----:B------:R-:W-:Y:S01]  /*26b0*/  FADD.FTZ R11, R11, R120 ;  /* 0x000000780b0b7221 */ /* 0x000fe20000010000 */
[----:B------:R-:W-:Y:S01]  /*26c0*/  SHF.L.U32 R8, R8, 0x10, RZ ;  /* 0x0000001008087819 */ /* 0x000fe200000006ff */
[----:B------:R-:W-:Y:S01]  /*26d0*/  IMAD.U32 R129, R34, 0x10000, RZ ;  /* 0x0001000022817824 */ /* 0x000fe200078e00ff */
[C---:B------:R-:W-:Y:S01]  /*26e0*/  PRMT R126, R123.reuse, 0x7632, R126 ;  /* 0x000076327b7e7816 */ /* 0x040fe2000000007e */
[----:B------:R-:W-:Y:S01]  /*26f0*/  FADD.FTZ R11, R12, R11 ;  /* 0x0000000b0c0b7221 */ /* 0x000fe20000010000 */
[----:B------:R-:W-:Y:S01]  /*2700*/  SHF.L.U32 R123, R123, 0x10, RZ ;  /* 0x000000107b7b7819 */ /* 0x000fe200000006ff */
[----:B------:R-:W-:Y:S01]  /*2710*/  FADD.FTZ R12, R21, R8 ;  /* 0x00000008150c7221 */ /* 0x000fe20000010000 */
[----:B------:R-:W-:-:S02]  /*2720*/  SHF.L.U32 R120, R39, 0x10, RZ ;  /* 0x0000001027787819 */ /* 0x000fc400000006ff */
[C---:B------:R-:W-:Y:S02]  /*2730*/  PRMT R28, R121.reuse, 0x7632, R28 ;  /* 0x00007632791c7816 */ /* 0x040fe4000000001c */
[C---:B------:R-:W-:Y:S01]  /*2740*/  PRMT R29, R122.reuse, 0x7632, R29 ;  /* 0x000076327a1d7816 */ /* 0x040fe2000000001d */
[----:B------:R-:W-:Y:S01]  /*2750*/  IMAD.U32 R122, R122, 0x10000, RZ ;  /* 0x000100007a7a7824 */ /* 0x000fe200078e00ff */
[----:B------:R-:W-:Y:S01]  /*2760*/  SHF.L.U32 R31, R38, 0x10, RZ ;  /* 0x00000010261f7819 */ /* 0x000fe200000006ff */
[----:B------:R-:W-:Y:S01]  /*2770*/  FADD.FTZ R120, R120, R123 ;  /* 0x0000007b78787221 */ /* 0x000fe20000010000 */
[----:B------:R-:W-:Y:S01]  /*2780*/  SHF.L.U32 R121, R121, 0x10, RZ ;  /* 0x0000001079797819 */ /* 0x000fe200000006ff */
[----:B------:R-:W-:Y:S01]  /*2790*/  IMAD.U32 R123, R29, 0x10000, RZ ;  /* 0x000100001d7b7824 */ /* 0x000fe200078e00ff */
[----:B------:R-:W-:Y:S01]  /*27a0*/  PRMT R21, R39, 0x7632, R21 ;  /* 0x0000763227157816 */ /* 0x000fe20000000015 */
[----:B------:R-:W-:Y:S01]  /*27b0*/  FADD.FTZ R122, R31, R122 ;  /* 0x0000007a1f7a7221 */ /* 0x000fe20000010000 */
        /* <DEDUP_REMOVED lines=8> */
[--C-:B------:R-:W-:Y:S01]  /*2840*/  FADD.FTZ R126, R126, R29.reuse ;  /* 0x0000001d7e7e7221 */ /* 0x100fe20000010000 */
[----:B------:R-:W-:Y:S01]  /*2850*/  SHF.L.U32 R8, R8, 0x10, RZ ;  /* 0x0000001008087819 */ /* 0x000fe200000006ff */
[----:B------:R-:W-:Y:S01]  /*2860*/  FADD.FTZ R21, R31, R30 ;  /* 0x0000001e1f157221 */ /* 0x000fe20000010000 */
[----:B------:R-:W-:Y:S02]  /*2870*/  SHF.L.U32 R10, R10, 0x10, RZ ;  /* 0x000000100a0a7819 */ /* 0x000fe400000006ff */
[----:B------:R-:W-:Y:S01]  /*2880*/  PRMT R29, R34, 0x7632, R29 ;  /* 0x00007632221d7816 */ /* 0x000fe2000000001d */
[----:B------:R-:W-:Y:S01]  /*2890*/  FADD.FTZ R28, R121, R8 ;  /* 0x00000008791c7221 */ /* 0x000fe20000010000 */
[----:B------:R-:W-:Y:S01]  /*28a0*/  PRMT R31, R35, 0x7632, R31 ;  /* 0x00007632231f7816 */ /* 0x000fe2000000001f */
[----:B------:R-:W-:Y:S01]  /*28b0*/  FADD.FTZ R30, R123, R10 ;  /* 0x0000000a7b1e7221 */ /* 0x000fe20000010000 */
        /* <DEDUP_REMOVED lines=16> */
.L_x_4488:
[----:B------:R-:W0:Y:S01]  /*29c0*/  @UP0 LDCU.64 UR4, c[0x0][0x3a8] ;  /* 0x00007500ff0407ac */ /* 0x000e220008000a00 */
[----:B------:R-:W-:Y:S01]  /*29d0*/  PLOP3.LUT P0, PT, PT, PT, UP0, 0x80, 0x8 ;  /* 0x000000000008781c */ /* 0x000fe20003f0f008 */
[----:B------:R-:W-:Y:S01]  /*29e0*/  IMAD.MOV.U32 R121, RZ, RZ, 0x10 ;  /* 0x00000010ff797424 */ /* 0x000fe200078e00ff */
[----:B------:R-:W-:-:S11]  /*29f0*/  PLOP3.LUT P2, PT, PT, PT, UP0, 0x80, 0x8 ;  /* 0x000000000008781c */ /* 0x000fd60003f4f008 */
[C---:B0-----:R-:W-:Y:S01]  /*2a00*/  @P0 IMAD.WIDE.U32 R120, R146.reuse, R121, UR4 ;  /* 0x0000000492780e25 */ /* 0x041fe2000f8e0079 */
[----:B------:R-:W-:-:S04]  /*2a10*/  IADD3 R146, PT, PT, R146, 0x80, RZ ;  /* 0x0000008092927810 */ /* 0x000fc80007ffe0ff */
[----:B------:R1:W-:Y:S03]  /*2a20*/  @P2 STG.E.128 desc[UR8][R120.64], R28 ;  /* 0x0000001c78002986 */ /* 0x0003e6000c101d08 */
.L_x_4485:
[----:B------:R-:W-:Y:S05]  /*2a30*/  BSYNC.RECONVERGENT B0 ;  /* 0x0000000000007941 */ /* 0x000fea0003800200 */
.L_x_4484:
        /* <DEDUP_REMOVED lines=35> */
.L_x_4493:
[----:B-----5:R-:W-:Y:S01]  /*2c70*/  SHF.L.U32 R9, R120, 0x10, RZ ;  /* 0x0000001078097819 */ /* 0x020fe200000006ff */
[----:B------:R-:W-:Y:S01]  /*2c80*/  IMAD.U32 R127, R34, 0x10000, RZ ;  /* 0x00010000227f7824 */ /* 0x000fe200078e00ff */
[----:B------:R-:W-:Y:S02]  /*2c90*/  SHF.L.U32 R19, R121, 0x10, RZ ;  /* 0x0000001079137819 */ /* 0x000fe400000006ff */
[----:B------:R-:W-:Y:S02]  /*2ca0*/  SHF.L.U32 R28, R32, 0x10, RZ ;  /* 0x00000010201c7819 */ /* 0x000fe400000006ff */
[----:B------:R-:W-:Y:S02]  /*2cb0*/  SHF.L.U32 R30, R33, 0x10, RZ ;  /* 0x00000010211e7819 */ /* 0x000fe400000006ff */
[C---:B------:R-:W-:Y:S01]  /*2cc0*/  PRMT R130, R122.reuse, 0x7632, R130 ;  /* 0x000076327a827816 */ /* 0x040fe20000000082 */
[----:B------:R-:W-:Y:S01]  /*2cd0*/  IMAD.U32 R122, R122, 0x10000, RZ ;  /* 0x000100007a7a7824 */ /* 0x000fe200078e00ff */
[----:B------:R-:W-:Y:S01]  /*2ce0*/  PRMT R128, R120, 0x7632, R128 ;  /* 0x0000763278807816 */ /* 0x000fe20000000080 */
        /* <DEDUP_REMOVED lines=9> */
[----:B------:R-:W-:-:S02]  /*2d80*/  PRMT R29, R33, 0x7632, R29 ;  /* 0x00007632211d7816 */ /* 0x000fc4000000001d */
[----:B------:R-:W-:Y:S02]  /*2d90*/  PRMT R30, R34, 0x7632, R30 ;  /* 0x00007632221e7816 */ /* 0x000fe4000000001e */
[----:B------:R-:W-:Y:S01]  /*2da0*/  SHF.L.U32 R139, R123, 0x10, RZ ;  /* 0x000000107b8b7819 */ /* 0x000fe200000006ff */
[----:B------:R-:W-:Y:S01]  /*2db0*/  IMAD.U32 R29, R29, 0x10000, RZ ;  /* 0x000100001d1d7824 */ /* 0x000fe200078e00ff */
        /* <DEDUP_REMOVED lines=16> */
.L_x_4492:
        /* <DEDUP_REMOVED lines=20> */
[----:B------:R-:W-:-:S02]  /*3000*/  PRMT R30, R38, 0x7632, R30 ;  /* 0x00007632261e7816 */ /* 0x000fc4000000001e */
[----:B------:R-:W-:Y:S02]  /*3010*/  SHF.L.U32 R132, R132, 0x10, RZ ;  /* 0x0000001084847819 */ /* 0x000fe400000006ff */
        /* <DEDUP_REMOVED lines=18> */
.L_x_4495:
        /* <DEDUP_REMOVED lines=8> */
[----:B------:R-:W-:Y:S02]  /*31c0*/  PRMT R9, R36, 0x7632, R9 ;  /* 0x0000763224097816 */ /* 0x000fe40000000009 */
[----:B------:R-:W-:-:S02]  /*31d0*/  SHF.L.U32 R121, R121, 0x10, RZ ;  /* 0x0000001079797819 */ /* 0x000fc400000006ff */
[----:B------:R-:W-:Y:S01]  /*31e0*/  SHF.L.U32 R19, R9, 0x10, RZ ;  /* 0x0000001009137819 */ /* 0x000fe200000006ff */
[----:B------:R-:W-:Y:S01]  /*31f0*/  FADD.FTZ R9, R29, R120 ;  /* 0x000000781d097221 */ /* 0x000fe20000010000 */
[C---:B------:R-:W-:Y:S01]  /*3200*/  PRMT R127, R122.reuse, 0x7632, R127 ;  /* 0x000076327a7f7816 */ /* 0x040fe2000000007f */
[----:B------:R-:W-:Y:S01]  /*3210*/  IMAD.U32 R122, R122, 0x10000, RZ ;  /* 0x000100007a7a7824 */ /* 0x000fe200078e00ff */
[----:B------:R-:W-:Y:S01]  /*3220*/  SHF.L.U32 R31, R38, 0x10, RZ ;  /* 0x00000010261f7819 */ /* 0x000fe200000006ff */
[----:B------:R-:W-:Y:S01]  /*3230*/  FADD.FTZ R128, R128, R19 ;  /* 0x0000001380807221 */ /* 0x000fe20000010000 */
[C---:B------:R-:W-:Y:S01]  /*3240*/  PRMT R130, R123.reuse, 0x7632, R130 ;  /* 0x000076327b827816 */ /* 0x040fe20000000082 */
        /* <DEDUP_REMOVED lines=39> */
.L_x_4494:
[----:B------:R-:W0:Y:S01]  /*34c0*/  @UP0 LDCU.64 UR4, c[0x0][0x3a8] ;  /* 0x00007500ff0407ac */ /* 0x000e220008000a00 */
[----:B------:R-:W-:Y:S01]  /*34d0*/  PLOP3.LUT P0, PT, PT, PT, UP0, 0x80, 0x8 ;  /* 0x000000000008781c */ /* 0x000fe20003f0f008 */
[----:B------:R-:W-:Y:S01]  /*34e0*/  IMAD.MOV.U32 R121, RZ, RZ, 0x10 ;  /* 0x00000010ff797424 */ /* 0x000fe200078e00ff */
[----:B------:R-:W-:-:S11]  /*34f0*/  PLOP3.LUT P3, PT, PT, PT, UP0, 0x80, 0x8 ;  /* 0x000000000008781c */ /* 0x000fd60003f6f008 */
[C---:B0-----:R-:W-:Y:S01]  /*3500*/  @P0 IMAD.WIDE.U32 R120, R146.reuse, R121, UR4 ;  /* 0x0000000492780e25 */ /* 0x041fe2000f8e0079 */
[----:B------:R-:W-:-:S04]  /*3510*/  IADD3 R146, PT, PT, R146, 0x80, RZ ;  /* 0x0000008092927810 */ /* 0x000fc80007ffe0ff */
[----:B------:R2:W-:Y:S03]  /*3520*/  @P3 STG.E.128 desc[UR8][R120.64], R28 ;  /* 0x0000001c78003986 */ /* 0x0005e6000c101d08 */
.L_x_4491:
[----:B------:R-:W-:Y:S05]  /*3530*/  BSYNC.RECONVERGENT B0 ;  /* 0x0000000000007941 */ /* 0x000fea0003800200 */
.L_x_4490:
        /* <DEDUP_REMOVED lines=35> */
.L_x_4499:
        /* <DEDUP_REMOVED lines=37> */
.L_x_4498:
        /* <DEDUP_REMOVED lines=40> */
.L_x_4501:
        /* <DEDUP_REMOVED lines=56> */
.L_x_4500:
[----:B------:R-:W0:Y:S01]  /*3fc0*/  @UP0 LDCU.64 UR4, c[0x0][0x3a8] ;  /* 0x00007500ff0407ac */ /* 0x000e220008000a00 */
[----:B------:R-:W-:Y:S01]  /*3fd0*/  PLOP3.LUT P0, PT, PT, PT, UP0, 0x80, 0x8 ;  /* 0x000000000008781c */ /* 0x000fe20003f0f008 */
[----:B------:R-:W-:Y:S01]  /*3fe0*/  HFMA2 R121, -RZ, RZ, 0, 9.5367431640625e-07 ;  /* 0x00000010ff797431 */ /* 0x000fe200000001ff */
[----:B------:R-:W-:-:S11]  /*3ff0*/  PLOP3.LUT P4, PT, PT, PT, UP0, 0x80, 0x8 ;  /* 0x000000000008781c */ /* 0x000fd60003f8f008 */
[----:B0-----:R-:W-:-:S05]  /*4000*/  @P0 IMAD.WIDE.U32 R120, R146, R121, UR4 ;  /* 0x0000000492780e25 */ /* 0x001fca000f8e0079 */
[----:B------:R3:W-:Y:S02]  /*4010*/  @P4 STG.E.128 desc[UR8][R120.64], R28 ;  /* 0x0000001c78004986 */ /* 0x0007e4000c101d08 */
.L_x_4497:
[----:B------:R-:W-:Y:S05]  /*4020*/  BSYNC.RECONVERGENT B0 ;  /* 0x0000000000007941 */ /* 0x000fea0003800200 */
.L_x_4496:
        /* <DEDUP_REMOVED lines=151> */
[----:B------:R-:W-:-:S05]  /*49a0*/  @P6 VIADD R147, R147, 0x20 ;  /* 0x0000002093936836 */ /* 0x000fca0000000000 */
        /* <DEDUP_REMOVED lines=19> */
.L_x_4503:
[----:B------:R-:W-:Y:S05]  /*4ae0*/  BSYNC.RECONVERGENT B0 ;  /* 0x0000000000007941 */ /* 0x000fea0003800200 */
.L_x_4502:
[----:B------:R-:W-:Y:S01]  /*4af0*/  BAR.SYNC.DEFER_BLOCKING 0x0 ;  /* 0x0000000000007b1d */ /* 0x000fe20000010000 */
[----:B0-----:R-:W-:Y:S01]  /*4b00*/  HFMA2 R123, -RZ, RZ, 0, 0 ;  /* 0x00000000ff7b7431 */ /* 0x001fe200000001ff */
[----:B------:R-:W-:-:S04]  /*4b10*/  ISETP.NE.AND P5, PT, R6, RZ, PT ;  /* 0x000000ff0600720c */ /* 0x000fc80003fa5270 */
[----:B------:R-:W-:Y:S01]  /*4b20*/  BSSY.RECONVERGENT B0, `(.L_x_4504) ;  /* 0x0000057000007945 */ /* 0x000fe20003800200 */
[----:B------:R-:W-:-:S05]  /*4b30*/  @!P4 MOV R123, R0 ;  /* 0x00000000007bc202 */ /* 0x000fca0000000f00 */
[----:B------:R-:W0:Y:S04]  /*4b40*/  SHFL.DOWN PT, R144, R123, 0x2, 0x1f ;  /* 0x08401f007b907f89 */ /* 0x000e2800000e0000 */
[----:B------:R-:W1:Y:S01]  /*4b50*/  @!P4 LDS.64 R120, [R147] ;  /* 0x000000009378c984 */ /* 0x000e620000000a00 */
[----:B------:R-:W-:Y:S01]  /*4b60*/  ISETP.NE.AND P4, PT, RZ, UR7, PT ;  /* 0x00000007ff007c0c */ /* 0x000fe2000bf85270 */
[----:B0-----:R-:W-:Y:S01]  /*4b70*/  IMAD.IADD R148, R144, 0x1, R123 ;  /* 0x0000000190947824 */ /* 0x001fe200078e027b */
[----:B------:R-:W-:Y:S02]  /*4b80*/  I2FP.F32.S32 R150, R144 ;  /* 0x0000009000967245 */ /* 0x000fe40000201400 */
[----:B------:R-:W-:Y:S02]  /*4b90*/  I2FP.F32.S32 R144, R123 ;  /* 0x0000007b00907245 */ /* 0x000fe40000201400 */
[----:B------:R-:W-:Y:S01]  /*4ba0*/  I2FP.F32.S32 R122, R148 ;  /* 0x00000094007a7245 */ /* 0x000fe20000201400 */
[----:B------:R-:W0:Y:S03]  /*4bb0*/  SHFL.DOWN PT, R151, R148, 0x1, 0x1f ;  /* 0x08201f0094977f89 */ /* 0x000e2600000e0000 */
[----:B------:R-:W2:Y:S01]  /*4bc0*/  MUFU.RCP R149, R122 ;  /* 0x0000007a00957308 */ /* 0x000ea20000001000 */
[----:B-1----:R-:W1:Y:S01]  /*4bd0*/  SHFL.DOWN PT, R145, R120, 0x2, 0x1f ;  /* 0x08401f0078917f89 */ /* 0x002e6200000e0000 */
[----:B0-----:R-:W-:-:S03]  /*4be0*/  IADD3 R148, PT, PT, R148, R151, RZ ;  /* 0x0000009794947210 */ /* 0x001fc60007ffe0ff */
[----:B------:R-:W0:Y:S01]  /*4bf0*/  SHFL.DOWN PT, R146, R121, 0x2, 0x1f ;  /* 0x08401f0079927f89 */ /* 0x000e2200000e0000 */
[----:B------:R-:W-:Y:S02]  /*4c00*/  I2FP.F32.S32 R151, R151 ;  /* 0x0000009700977245 */ /* 0x000fe40000201400 */
[----:B------:R-:W-:-:S06]  /*4c10*/  I2FP.F32.S32 R148, R148 ;  /* 0x0000009400947245 */ /* 0x000fcc0000201400 */
[----:B------:R-:W3:Y:S01]  /*4c20*/  MUFU.RCP R148, R148 ;  /* 0x0000009400947308 */ /* 0x000ee20000001000 */
[C---:B-1----:R-:W-:Y:S01]  /*4c30*/  FMUL.FTZ R147, R145.reuse, R150 ;  /* 0x0000009691937220 */ /* 0x042fe20000410000 */
[----:B------:R-:W-:-:S03]  /*4c40*/  FADD.FTZ R145, -R145, R120 ;  /* 0x0000007891917221 */ /* 0x000fc60000010100 */
[----:B------:R-:W-:Y:S01]  /*4c50*/  FFMA.FTZ R152, R144, R120, R147 ;  /* 0x0000007890987223 */ /* 0x000fe20000010093 */
[----:B------:R-:W-:Y:S01]  /*4c60*/  FMUL.FTZ R145, R145, R145 ;  /* 0x0000009191917220 */ /* 0x000fe20000410000 */
[----:B0-----:R-:W-:Y:S02]  /*4c70*/  FADD.FTZ R146, R146, R121 ;  /* 0x0000007992927221 */ /* 0x001fe40000010000 */
[----:B--2---:R-:W-:Y:S01]  /*4c80*/  FMUL.FTZ R123, R149, R152 ;  /* 0x00000098957b7220 */ /* 0x004fe20000410000 */
        /* <DEDUP_REMOVED lines=13> */
[----:B------:R-:W-:Y:S02]  /*4d60*/  FMUL.FTZ R122, R122, R151 ;  /* 0x000000977a7a7220 */ /* 0x000fe40000410000 */
[----:B------:R-:W0:Y:S02]  /*4d70*/  SHFL.IDX PT, R149, R147, RZ, 0x1f ;  /* 0x00001fff93957589 */ /* 0x000e2400000e0000 */
[----:B------:R-:W-:Y:S02]  /*4d80*/  FFMA.FTZ R148, R148, R122, R121 ;  /* 0x0000007a94947223 */ /* 0x000fe40000010079 */
[----:B------:R-:W2:Y:S03]  /*4d90*/  @!P5 LDC.64 R122, c[0x0][0x3c0] ;  /* 0x0000f000ff7adb82 */ /* 0x000ea60000000a00 */
[----:B------:R-:W1:Y:S05]  /*4da0*/  SHFL.IDX PT, R151, R148, RZ, 0x1f ;  /* 0x00001fff94977589 */ /* 0x000e6a00000e0000 */
[----:B------:R-:W3:Y:S01]  /*4db0*/  @!P5 LDC.64 R120, c[0x0][0x3c8] ;  /* 0x0000f200ff78db82 */ /* 0x000ee20000000a00 */
[----:B0-----:R-:W-:-:S05]  /*4dc0*/  FMUL.FTZ R144, R149, R149 ;  /* 0x0000009595907220 */ /* 0x001fca0000410000 */
[----:B------:R-:W-:Y:S01]  /*4dd0*/  FSEL R145, R144, RZ, P4 ;  /* 0x000000ff90917208 */ /* 0x000fe20002000000 */
[----:B-1----:R-:W-:Y:S01]  /*4de0*/  FFMA.FTZ R144, R151, UR12, R146 ;  /* 0x0000000c97907c23 */ /* 0x002fe20008010092 */
[----:B------:R-:W-:Y:S02]  /*4df0*/  MOV R151, UR6 ;  /* 0x0000000600977c02 */ /* 0x000fe40008000f00 */
[----:B------:R-:W-:Y:S01]  /*4e00*/  FSEL R146, R149, RZ, !P4 ;  /* 0x000000ff95927208 */ /* 0x000fe20006000000 */
[----:B------:R-:W-:Y:S01]  /*4e10*/  FADD.FTZ R144, R144, R145 ;  /* 0x0000009190907221 */ /* 0x000fe20000010000 */
[----:B------:R-:W-:Y:S01]  /*4e20*/  MOV R145, UR6 ;  /* 0x0000000600917c02 */ /* 0x000fe20008000f00 */
[----:B---3--:R-:W-:Y:S02]  /*4e30*/  @!P5 IMAD.WIDE R120, R151, 0x4, R120 ;  /* 0x000000049778d825 */ /* 0x008fe400078e0278 */
[----:B------:R-:W0:Y:S02]  /*4e40*/  MUFU.RSQ R147, R144 ;  /* 0x0000009000937308 */ /* 0x000e240000001400 */
[----:B--2---:R-:W-:-:S05]  /*4e50*/  @!P5 IMAD.WIDE R122, R145, 0x4, R122 ;  /* 0x00000004917ad825 */ /* 0x004fca00078e027a */
[----:B------:R1:W-:Y:S04]  /*4e60*/  @!P5 STG.E desc[UR8][R122.64], R149 ;  /* 0x000000957a00d986 */ /* 0x0003e8000c101908 */
[----:B0-----:R1:W-:Y:S01]  /*4e70*/  @!P5 STG.E desc[UR8][R120.64], R147 ;  /* 0x000000937800d986 */ /* 0x0013e2000c101908 */
[----:B------:R-:W-:Y:S05]  /*4e80*/  @!P0 BRA `(.L_x_4505) ;  /* 0x0000000000808947 */ /* 0x000fea0003800000 */
[--C-:B-1----:R-:W-:Y:S01]  /*4e90*/  FADD.FTZ R120, R15, -R146.reuse ;  /* 0x800000920f787221 */ /* 0x102fe20000010000 */
[--C-:B------:R-:W-:Y:S01]  /*4ea0*/  FADD.FTZ R122, R22, -R146.reuse ;  /* 0x80000092167a7221 */ /* 0x100fe20000010000 */
[----:B------:R-:W0:Y:S01]  /*4eb0*/  LDC.64 R144, c[0x0][0x428] ;  /* 0x00010a00ff907b82 */ /* 0x000e220000000a00 */
[--C-:B------:R-:W-:Y:S01]  /*4ec0*/  FADD.FTZ R150, R133, -R146.reuse ;  /* 0x8000009285967221 */ /* 0x100fe20000010000 */
[C---:B------:R-:W-:Y:S01]  /*4ed0*/  FMUL.FTZ R121, R147.reuse, R120 ;  /* 0x0000007893797220 */ /* 0x040fe20000410000 */
[----:B------:R-:W-:Y:S01]  /*4ee0*/  FMUL.FTZ R122, R147, R122 ;  /* 0x0000007a937a7220 */ /* 0x000fe20000410000 */
[--C-:B------:R-:W-:Y:S01]  /*4ef0*/  FADD.FTZ R152, R26, -R146.reuse ;  /* 0x800000921a987221 */ /* 0x100fe20000010000 */
[----:B------:R-:W-:Y:S01]  /*4f00*/  FADD.FTZ R148, R24, -R146 ;  /* 0x8000009218947221 */ /* 0x000fe20000010000 */
[----:B-----5:R-:W-:Y:S01]  /*4f10*/  FFMA.FTZ R120, R121, R116, R108 ;  /* 0x0000007479787223 */ /* 0x020fe2000001006c */
[----:B------:R-:W-:Y:S01]  /*4f20*/  FFMA.FTZ R121, R122, R117, R109 ;  /* 0x000000757a797223 */ /* 0x000fe2000001006d */
[--C-:B------:R-:W-:Y:S01]  /*4f30*/  FADD.FTZ R122, R25, -R146.reuse ;  /* 0x80000092197a7221 */ /* 0x100fe20000010000 */
[--C-:B------:R-:W-:Y:S01]  /*4f40*/  FADD.FTZ R154, R124, -R146.reuse ;  /* 0x800000927c9a7221 */ /* 0x100fe20000010000 */
[C---:B------:R-:W-:Y:S01]  /*4f50*/  FMUL.FTZ R123, R147.reuse, R150 ;  /* 0x00000096937b7220 */ /* 0x040fe20000410000 */
[----:B------:R-:W-:Y:S01]  /*4f60*/  FMUL.FTZ R152, R147, R152 ;  /* 0x0000009893987220 */ /* 0x000fe20000410000 */
[----:B------:R-:W-:Y:S01]  /*4f70*/  F2FP.BF16.F32.PACK_AB R120, R121, R120 ;  /* 0x000000787978723e */ /* 0x000fe200000010ff */
[----:B------:R-:W-:Y:S01]  /*4f80*/  FMUL.FTZ R121, R147, R122 ;  /* 0x0000007a93797220 */ /* 0x000fe20000410000 */
[----:B------:R-:W-:Y:S01]  /*4f90*/  FADD.FTZ R122, R27, -R146 ;  /* 0x800000921b7a7221 */ /* 0x000fe20000010000 */
[C---:B------:R-:W-:Y:S01]  /*4fa0*/  FMUL.FTZ R148, R147.reuse, R148 ;  /* 0x0000009493947220 */ /* 0x040fe20000410000 */
[----:B------:R-:W-:Y:S01]  /*4fb0*/  FMUL.FTZ R149, R147, R154 ;  /* 0x0000009a93957220 */ /* 0x000fe20000410000 */
[----:B------:R-:W-:Y:S01]  /*4fc0*/  FFMA.FTZ R121, R121, R118, R110 ;  /* 0x0000007679797223 */ /* 0x000fe2000001006e */
[----:B------:R-:W-:Y:S01]  /*4fd0*/  FMUL.FTZ R150, R147, R122 ;  /* 0x0000007a93967220 */ /* 0x000fe20000410000 */
[----:B------:R-:W-:Y:S01]  /*4fe0*/  FFMA.FTZ R122, R123, R112, R104 ;  /* 0x000000707b7a7223 */ /* 0x000fe20000010068 */
[----:B------:R-:W-:Y:S01]  /*4ff0*/  FFMA.FTZ R123, R152, R113, R105 ;  /* 0x00000071987b7223 */ /* 0x000fe20000010069 */
[----:B------:R-:W-:Y:S01]  /*5000*/  FFMA.FTZ R148, R148, R119, R111 ;  /* 0x0000007794947223 */ /* 0x000fe2000001006f */
[----:B------:R-:W-:Y:S01]  /*5010*/  FFMA.FTZ R149, R149, R114, R106 ;  /* 0x0000007295957223 */ /* 0x000fe2000001006a */
[----:B------:R-:W-:Y:S01]  /*5020*/  FFMA.FTZ R150, R150, R115, R107 ;  /* 0x0000007396967223 */ /* 0x000fe2000001006b */
[----:B0-----:R-:W-:Y:S01]  /*5030*/  IMAD.WIDE.U32 R144, R143, 0x10, R144 ;  /* 0x000000108f907825 */ /* 0x001fe200078e0090 */
[----:B------:R-:W-:-:S02]  /*5040*/  F2FP.BF16.F32.PACK_AB R122, R123, R122 ;  /* 0x0000007a7b7a723e */ /* 0x000fc400000010ff */
[----:B------:R-:W-:Y:S01]  /*5050*/  F2FP.BF16.F32.PACK_AB R121, R148, R121 ;  /* 0x000000799479723e */ /* 0x000fe200000010ff */
[----:B------:R-:W-:Y:S01]  /*5060*/  VIADD R143, R143, 0x80 ;  /* 0x000000808f8f7836 */ /* 0x000fe20000000000 */
[----:B------:R-:W-:-:S05]  /*5070*/  F2FP.BF16.F32.PACK_AB R123, R150, R149 ;  /* 0x00000095967b723e */ /* 0x000fca00000010ff */
[----:B------:R0:W-:Y:S02]  /*5080*/  STG.E.128 desc[UR8][R144.64], R120 ;  /* 0x0000007890007986 */ /* 0x0001e4000c101d08 */
.L_x_4505:
[----:B------:R-:W-:Y:S05]  /*5090*/  BSYNC.RECONVERGENT B0 ;  /* 0x0000000000007941 */ /* 0x000fea0003800200 */
.L_x_4504:
[----:B------:R-:W-:Y:S01]  /*50a0*/  ISETP.GE.U32.AND P4, PT, R3, 0x100, PT ;  /* 0x000001000300780c */ /* 0x000fe20003f86070 */
[----:B------:R-:W-:-:S12]  /*50b0*/  BSSY.RECONVERGENT B0, `(.L_x_4506) ;  /* 0x0000022000007945 */ /* 0x000fd80003800200 */
[----:B------:R-:W-:Y:S05]  /*50c0*/  @!P4 BRA `(.L_x_4507) ;  /* 0x000000000080c947 */ /* 0x000fea0003800000 */
[--C-:B01----:R-:W-:Y:S01]  /*50d0*/  FADD.FTZ R120, R13, -R146.reuse ;  /* 0x800000920d787221 */ /* 0x103fe20000010000 */
        /* <DEDUP_REMOVED lines=27> */
[----:B------:R-:W-:Y:S02]  /*5290*/  F2FP.BF16.F32.PACK_AB R121, R148, R121 ;  /* 0x000000799479723e */ /* 0x000fe400000010ff */
[----:B------:R-:W-:Y:S02]  /*52a0*/  F2FP.BF16.F32.PACK_AB R123, R150, R149 ;  /* 0x00000095967b723e */ /* 0x000fe400000010ff */
[----:B------:R-:W-:-:S03]  /*52b0*/  IADD3 R143, PT, PT, R143, 0x80, RZ ;  /* 0x000000808f8f7810 */ /* 0x000fc60007ffe0ff */
[----:B------:R2:W-:Y:S04]  /*52c0*/  STG.E.128 desc[UR8][R144.64], R120 ;  /* 0x0000007890007986 */ /* 0x0005e8000c101d08 */
.L_x_4507:
[----:B------:R-:W-:Y:S05]  /*52d0*/  BSYNC.RECONVERGENT B0 ;  /* 0x0000000000007941 */ /* 0x000fea0003800200 */
.L_x_4506:
[----:B------:R-:W-:Y:S04]  /*52e0*/  BSSY.RECONVERGENT B0, `(.L_x_4508) ;  /* 0x0000022000007945 */ /* 0x000fe80003800200 */
[----:B------:R-:W-:Y:S05]  /*52f0*/  @!P1 BRA `(.L_x_4509) ;  /* 0x0000000000809947 */ /* 0x000fea0003800000 */
[--C-:B012---:R-:W-:Y:S01]  /*5300*/  FADD.FTZ R120, R11, -R146.reuse ;  /* 0x800000920b787221 */ /* 0x107fe20000010000 */
        /* <DEDUP_REMOVED lines=14> */
[C---:B------:R-:W-:Y:S01]  /*53f0*/  FMUL.FTZ R121, R147.reuse, R122 ;  /* 0x0000007a93797220 */ /* 0x040fe20000410000 */
        /* <DEDUP_REMOVED lines=16> */
.L_x_4509:
[----:B------:R-:W-:Y:S05]  /*5500*/  BSYNC.RECONVERGENT B0 ;  /* 0x0000000000007941 */ /* 0x000fea0003800200 */
.L_x_4508:
[----:B------:R-:W-:Y:S04]  /*5510*/  BSSY.RECONVERGENT B0, `(.L_x_4510) ;  /* 0x0000022000007945 */ /* 0x000fe80003800200 */
[----:B------:R-:W-:Y:S05]  /*5520*/  @!P2 BRA `(.L_x_4511) ;  /* 0x000000000080a947 */ /* 0x000fea0003800000 */
[--C-:B0123--:R-:W-:Y:S01]  /*5530*/  FADD.FTZ R120, R9, -R146.reuse ;  /* 0x8000009209787221 */ /* 0x10ffe20000010000 */
        /* <DEDUP_REMOVED lines=31> */
.L_x_4511:
[----:B------:R-:W-:Y:S05]  /*5730*/  BSYNC.RECONVERGENT B0 ;  /* 0x0000000000007941 */ /* 0x000fea0003800200 */
.L_x_4510:
[----:B------:R-:W-:Y:S04]  /*5740*/  BSSY.RECONVERGENT B0, `(.L_x_4512) ;  /* 0x0000021000007945 */ /* 0x000fe80003800200 */
[----:B------:R-:W-:Y:S05]  /*5750*/  @!P3 BRA `(.L_x_4513) ;  /* 0x00000000007cb947 */ /* 0x000fea0003800000 */
[----:B01234-:R-:W0:Y:S01]  /*5760*/  LDC.64 R120, c[0x0][0x428] ;  /* 0x00010a00ff787b82 */ /* 0x01fe220000000a00 */
[--C-:B------:R-:W-:Y:S01]  /*5770*/  FADD.FTZ R122, R7, -R146.reuse ;  /* 0x80000092077a7221 */ /* 0x100fe20000010000 */
        /* <DEDUP_REMOVED lines=15> */
[----:B-----5:R-:W-:Y:S01]  /*5870*/  FFMA.FTZ R146, R123, R52, R44 ;  /* 0x000000347b927223 */ /* 0x020fe2000001002c */
[----:B------:R-:W-:Y:S01]  /*5880*/  FFMA.FTZ R122, R149, R48, R40 ;  /* 0x00000030957a7223 */ /* 0x000fe20000010028 */
[----:B------:R-:W-:Y:S01]  /*5890*/  FFMA.FTZ R123, R151, R50, R42 ;  /* 0x00000032977b7223 */ /* 0x000fe2000001002a */
        /* <DEDUP_REMOVED lines=9> */
[----:B------:R-:W-:-:S05]  /*5930*/  F2FP.BF16.F32.PACK_AB R120, R147, R146 ;  /* 0x000000929378723e */ /* 0x000fca00000010ff */
[----:B------:R0:W-:Y:S02]  /*5940*/  STG.E.128 desc[UR8][R144.64], R120 ;  /* 0x0000007890007986 */ /* 0x0001e4000c101d08 */
.L_x_4513:
[----:B------:R-:W-:Y:S05]  /*5950*/  BSYNC.RECONVERGENT B0 ;  /* 0x0000000000007941 */ /* 0x000fea0003800200 */
.L_x_4512:
[----:B------:R-:W-:Y:S02]  /*5960*/  UIADD3 UR6, UPT, UPT, UR6, UR14, URZ ;  /* 0x0000000e06067290 */ /* 0x000fe4000fffe0ff */
[----:B------:R-:W-:Y:S02]  /*5970*/  UPLOP3.LUT UP2, UPT, UPT, UPT, UP2, 0x40, 0x4 ;  /* 0x000000000004789c */ /* 0x000fe40003f4e820 */
[----:B------:R-:W-:-:S09]  /*5980*/  UISETP.GE.AND UP1, UPT, UR6, UR15, UPT ;  /* 0x0000000f0600728c */ /* 0x000fd2000bf26270 */
[----:B------:R-:W-:Y:S05]  /*5990*/  BRA.U !UP1, `(.L_x_4514) ;  /* 0xffffffad09e87547 */ /* 0x000fea000b83ffff */
[----:B------:R-:W-:Y:S05]  /*59a0*/  EXIT ;  /* 0x000000000000794d */ /* 0x000fea0003800000 */
.L_x_4515:
        /* <DEDUP_REMOVED lines=13> */
.L_x_22318:


//--------------------- .text._ZN10layer_norm31ln_parallel_residual_fwd_kernelINS_13Kernel_traitsIf13__nv_bfloat16S2_S2_fjLj5120ELj1ELj1ELj4ELj16ENS_18Kernel_traits_baseILj5120EfS2_S2_S2_fjLj128EEEEELb0ELb1ELb1EEEvNS_9FwdParamsE --------------------------
	.section	.text._ZN10layer_norm31ln_parallel_residual_fwd_kernelINS_13Kernel_traitsIf13__nv_bfloat16S2_S2_fjLj5120ELj1ELj1ELj4ELj16ENS_18Kernel_traits_baseILj5120EfS2_S2_S2_fjLj128EEEEELb0ELb1ELb1EEEvNS_9FwdParamsE,"ax",@progbits
	.align	128
        .global         _ZN10layer_norm31ln_parallel_residual_fwd_kernelINS_13Kernel_traitsIf13__nv_bfloat16S2_S2_fjLj5120ELj1ELj1ELj4ELj16ENS_18Kernel_traits_baseILj5120EfS2_S2_S2_fjLj128EEEEELb0ELb1ELb1EEEvNS_9FwdParamsE
        .type           _ZN10layer_norm31ln_parallel_residual_fwd_kernelINS_13Kernel_traitsIf13__nv_bfloat16S2_S2_fjLj5120ELj1ELj1ELj4ELj16ENS_18Kernel_traits_baseILj5120EfS2_S2_S2_fjLj128EEEEELb0ELb1ELb1EEEvNS_9FwdParamsE,@function
        .size           _ZN10layer_norm31ln_parallel_residual_fwd_kernelINS_13Kernel_traitsIf13__nv_bfloat16S2_S2_fjLj5120ELj1ELj1ELj4ELj16ENS_18Kernel_traits_baseILj5120EfS2_S2_S2_fjLj128EEEEELb0ELb1ELb1EEEvNS_9FwdParamsE,(.L_x_22319 - _ZN10layer_norm31ln_parallel_residual_fwd_kernelINS_13Kernel_traitsIf13__nv_bfloat16S2_S2_fjLj5120ELj1ELj1ELj4ELj16ENS_18Kernel_traits_baseILj5120EfS2_S2_S2_fjLj128EEEEELb0ELb1ELb1EEEvNS_9FwdParamsE)
        .other          _ZN10layer_norm31ln_parallel_residual_fwd_kernelINS_13Kernel_traitsIf13__nv_bfloat16S2_S2_fjLj5120ELj1ELj1ELj4ELj16ENS_18Kernel_traits_baseILj5120EfS2_S2_S2_fjLj128EEEEELb0ELb1ELb1EEEvNS_9FwdParamsE,@"STO_CUDA_ENTRY STV_DEFAULT"
_ZN10layer_norm31ln_parallel_residual_fwd_kernelINS_13Kernel_traitsIf13__nv_bfloat16S2_S2_fjLj5120ELj1ELj1ELj4ELj16ENS_18Kernel_traits_baseILj5120EfS2_S2_S2_fjLj128EEEEELb0ELb1ELb1EEEvNS_9FwdParamsE:
.text._ZN10layer_norm31ln_parallel_residual_fwd_kernelINS_13Kernel_traitsIf13__nv_bfloat16S2_S2_fjLj5120ELj1ELj1ELj4ELj16ENS_18Kernel_traits_baseILj5120EfS2_S2_S2_fjLj128EEEEELb0ELb1ELb1EEEvNS_9FwdParamsE:
        /* <DEDUP_REMOVED lines=13> */
[----:B---3--:R-:W-:Y:S08]  /*00d0*/  BRA.U !UP0, `(.L_x_4516) ;  /* 0x0000000108647547 */ /* 0x008ff0000b800000 */
        /* <DEDUP_REMOVED lines=25> */
.L_x_4516:
[----:B------:R-:W0:Y:S02]  /*0270*/  LDC.64 R6, c[0x0][0x3d0] ;  /* 0x0000f400ff067b82 */ /* 0x000e240000000a00 */
[----:B0-----:R-:W-:-:S05]  /*0280*/  IMAD.WIDE.U32 R6, R0, 0x20, R6 ;  /* 0x0000002000067825 */ /* 0x001fca00078e0006 */
        /* <DEDUP_REMOVED lines=30> */
.L_x_4517:
[----:B------:R-:W1:Y:S02]  /*0470*/  LDCU UR4, c[0x0][0x384] ;  /* 0x00007080ff0477ac */ /* 0x000e640008000800 */
[----:B-1----:R-:W-:-:S13]  /*0480*/  ISETP.GE.AND P1, PT, R4, UR4, PT ;  /* 0x0000000404007c0c */ /* 0x002fda000bf26270 */
[----:B------:R-:W-:Y:S05]  /*0490*/  @P1 EXIT ;  /* 0x000000000000194d */ /* 0x000fea0003800000 */
[----:B------:R-:W1:Y:S01]  /*04a0*/  LDCU.U8 UR4, c[0x0][0x410] ;  /* 0x00008200ff0477ac */ /* 0x000e620008000000 */
[----:B------:R-:W-:Y:S02]  /*04b0*/  ISETP.NE.U32.AND P1, PT, R10, RZ, PT ;  /* 0x000000ff0a00720c */ /* 0x000fe40003f25070 */
[----:B------:R-:W-:Y:S01]  /*04c0*/  LOP3.LUT R3, R0, 0x60, RZ, 0xc0, !PT ;  /* 0x0000006000037812 */ /* 0x000fe200078ec0ff */
[----:B------:R-:W2:Y:S01]  /*04d0*/  LDCU UR8, c[0x0][0x388] ;  /* 0x00007100ff0877ac */ /* 0x000ea20008000800 */
[----:B------:R-:W-:Y:S02]  /*04e0*/  ISETP.NE.AND.EX P1, PT, R11, RZ, PT, P1 ;  /* 0x000000ff0b00720c */ /* 0x000fe40003f25310 */
[----:B------:R-:W-:Y:S01]  /*04f0*/  LOP3.LUT R3, R3, 0x1f, R0, 0xf8, !PT ;  /* 0x0000001f03037812 */ /* 0x000fe200078ef800 */
[----:B------:R-:W3:Y:S01]  /*0500*/  LDCU UR9, c[0x0][0x400] ;  /* 0x00008000ff0977ac */ /* 0x000ee20008000800 */
[----:B------:R-:W4:Y:S01]  /*0510*/  LDCU.64 UR10, c[0x0][0x3a0] ;  /* 0x00007400ff0a77ac */ /* 0x000f220008000a00 */
[----:B------:R-:W0:Y:S01]  /*0520*/  LDCU.64 UR12, c[0x0][0x398] ;  /* 0x00007300ff0c77ac */ /* 0x000e220008000a00 */
[----:B-1----:R-:W-:Y:S01]  /*0530*/  ISETP.NE.AND P3, PT, RZ, UR4, PT ;  /* 0x00000004ff007c0c */ /* 0x002fe2000bf65270 */
[----:B------:R-:W-:-:S12]  /*0540*/  UPLOP3.LUT UP2, UPT, UPT, UPT, UPT, 0x40, 0x4 ;  /* 0x000000000004789c */ /* 0x000fd80003f4e870 */
.L_x_4540:
[----:B----4-:R-:W-:Y:S01]  /*0550*/  ISETP.NE.U32.AND P2, PT, RZ, UR10, PT ;  /* 0x0000000aff007c0c */ /* 0x010fe2000bf45070 */
[----:B-1----:R-:W1:Y:S01]  /*0560*/  LDC.64 R140, c[0x0][0x390] ;  /* 0x0000e400ff8c7b82 */ /* 0x002e620000000a00 */
[----:B--2---:R-:W-:Y:S02]  /*0570*/  IMAD R5, R4, UR8, RZ ;  /* 0x0000000804057c24 */ /* 0x004fe4000f8e02ff */
[----:B------:R-:W-:-:S03]  /*0580*/  ISETP.NE.AND.EX P2, PT, RZ, UR11, PT, P2 ;  /* 0x0000000bff007c0c */ /* 0x000fc6000bf45320 */
[----:B0-----:R-:W-:Y:S02]  /*0590*/  SHF.R.S32.HI R8, RZ, 0x1f, R5 ;  /* 0x0000001fff087819 */ /* 0x001fe40000011405 */
[----:B------:R-:W0:Y:S02]  /*05a0*/  @P1 LDC.64 R6, c[0x0][0x398] ;  /* 0x0000e600ff061b82 */ /* 0x000e240000000a00 */
[----:B------:R-:W-:-:S04]  /*05b0*/  LEA.HI R8, R8, R5, RZ, 0x3 ;  /* 0x0000000508087211 */ /* 0x000fc800078f18ff */
[----:B------:R-:W-:Y:S02]  /*05c0*/  LEA.HI.SX32 R14, R8, R3, 0x1d ;  /* 0x00000003080e7211 */ /* 0x000fe400078feaff */
[----:B------:R-:W2:Y:S03]  /*05d0*/  @P2 LDC.64 R12, c[0x0][0x3a0] ;  /* 0x0000e800ff0c2b82 */ /* 0x000ea60000000a00 */
[----:B-1----:R-:W-:-:S06]  /*05e0*/  IMAD.WIDE.U32 R8, R14, 0x10, R140 ;  /* 0x000000100e087825 */ /* 0x002fcc00078e008c */
[----:B-----5:R-:W5:Y:S01]  /*05f0*/  LDG.E.128 R8, desc[UR6][R8.64] ;  /* 0x0000000608087981 */ /* 0x020f62000c1e1d00 */
[----:B0-----:R-:W-:-:S05]  /*0600*/  @P1 IMAD.WIDE.U32 R6, R14, 0x10, R6 ;  /* 0x000000100e061825 */ /* 0x001fca00078e0006 */
[----:B------:R0:W5:Y:S01]  /*0610*/  @P1 LDG.E.128 R24, desc[UR6][R6.64] ;  /* 0x0000000606181981 */ /* 0x000162000c1e1d00 */
[----:B--2---:R-:W-:-:S05]  /*0620*/  @P2 IMAD.WIDE.U32 R12, R14, 0x10, R12 ;  /* 0x000000100e0c2825 */ /* 0x004fca00078e000c */
[----:B------:R-:W2:Y:S02]  /*0630*/  @P2 LDG.E.128 R28, desc[UR6][R12.64] ;  /* 0x000000060c1c2981 */ /* 0x000ea4000c1e1d00 */
[----:B--2---:R-:W-:Y:S02]  /*0640*/  PRMT R16, R31, 0x7632, R16 ;  /* 0x000076321f107816 */ /* 0x004fe40000000010 */
[----:B------:R-:W-:Y:S02]  /*0650*/  PRMT R17, R30, 0x7632, R17 ;  /* 0x000076321e117816 */ /* 0x000fe40000000011 */
[----:B------:R-:W-:Y:S02]  /*0660*/  PRMT R18, R29, 0x7632, R18 ;  /* 0x000076321d127816 */ /* 0x000fe40000000012 */
        /* <DEDUP_REMOVED lines=9> */
[----:B------:R-:W-:Y:S02]  /*0700*/  SHF.L.U32 R8, R8, 0x10, RZ ;  /* 0x0000001008087819 */ /* 0x000fe400000006ff */
[----:B------:R-:W-:Y:S01]  /*0710*/  PRMT R13, R9, 0x7632, R13 ;  /* 0x00007632090d7816 */ /* 0x000fe2000000000d */
        /* <DEDUP_REMOVED lines=8> */
[----:B------:R-:W-:-:S02]  /*07a0*/  SHF.L.U32 R10, R15, 0x10, RZ ;  /* 0x000000100f0a7819 */ /* 0x000fc400000006ff */
[C---:B------:R-:W-:Y:S01]  /*07b0*/  PRMT R23, R11.reuse, 0x7632, R23 ;  /* 0x000076320b177816 */ /* 0x040fe20000000017 */
        /* <DEDUP_REMOVED lines=35> */
.L_x_4519:
[----:B------:R-:W-:Y:S01]  /*09f0*/  PRMT R16, R8, 0x7632, R16 ;  /* 0x0000763208107816 */ /* 0x000fe20000000010 */
[----:B------:R-:W-:Y:S01]  /*0a00*/  IMAD.U32 R13, R10, 0x10000, RZ ;  /* 0x000100000a0d7824 */ /* 0x000fe200078e00ff */
[----:B------:R-:W-:Y:S02]  /*0a10*/  SHF.L.U32 R8, R8, 0x10, RZ ;  /* 0x0000001008087819 */ /* 0x000fe400000006ff */
[----:B------:R-:W-:Y:S02]  /*0a20*/  PRMT R17, R9, 0x7632, R17 ;  /* 0x0000763209117816 */ /* 0x000fe40000000011 */
[----:B------:R-:W-:Y:S02]  /*0a30*/  PRMT R18, R10, 0x7632, R18 ;  /* 0x000076320a127816 */ /* 0x000fe40000000012 */
[----:B------:R-:W-:Y:S01]  /*0a40*/  SHF.L.U32 R7, R24, 0x10, RZ ;  /* 0x0000001018077819 */ /* 0x000fe200000006ff */
[----:B------:R-:W-:Y:S01]  /*0a50*/  IMAD.U32 R17, R17, 0x10000, RZ ;  /* 0x0001000011117824 */ /* 0x000fe200078e00ff */
[----:B------:R-:W-:-:S02]  /*0a60*/  SHF.L.U32 R9, R9, 0x10, RZ ;  /* 0x0000001009097819 */ /* 0x000fc400000006ff */
[----:B------:R-:W-:Y:S01]  /*0a70*/  SHF.L.U32 R10, R25, 0x10, RZ ;  /* 0x00000010190a7819 */ /* 0x000fe200000006ff */
[----:B------:R-:W-:Y:S01]  /*0a80*/  FADD.FTZ R8, R8, R7 ;  /* 0x0000000708087221 */ /* 0x000fe20000010000 */
[C---:B------:R-:W-:Y:S01]  /*0a90*/  PRMT R19, R11.reuse, 0x7632, R19 ;  /* 0x000076320b137816 */ /* 0x040fe20000000013 */
        /* <DEDUP_REMOVED lines=22> */
.L_x_4518:
[----:B------:R-:W-:Y:S05]  /*0c00*/  @!P2 BRA `(.L_x_4521) ;  /* 0x000000000084a947 */ /* 0x000fea0003800000 */
[----:B-----5:R-:W-:Y:S01]  /*0c10*/  PRMT R5, R8, 0x7632, R5 ;  /* 0x0000763208057816 */ /* 0x020fe20000000005 */
[----:B------:R-:W-:Y:S01]  /*0c20*/  IMAD.U32 R13, R10, 0x10000, RZ ;  /* 0x000100000a0d7824 */ /* 0x000fe200078e00ff */
[----:B------:R-:W-:Y:S01]  /*0c30*/  SHF.L.U32 R8, R8, 0x10, RZ ;  /* 0x0000001008087819 */ /* 0x000fe200000006ff */
[----:B------:R-:W-:Y:S01]  /*0c40*/  IMAD.U32 R22, R16, 0x10000, RZ ;  /* 0x0001000010167824 */ /* 0x000fe200078e00ff */
[C---:B------:R-:W-:Y:S02]  /*0c50*/  PRMT R6, R9.reuse, 0x7632, R6 ;  /* 0x0000763209067816 */ /* 0x040fe40000000006 */
[----:B------:R-:W-:Y:S02]  /*0c60*/  PRMT R12, R10, 0x7632, R12 ;  /* 0x000076320a0c7816 */ /* 0x000fe4000000000c */
[----:B------:R-:W-:Y:S02]  /*0c70*/  SHF.L.U32 R7, R28, 0x10, RZ ;  /* 0x000000101c077819 */ /* 0x000fe400000006ff */
[----:B------:R-:W-:-:S02]  /*0c80*/  SHF.L.U32 R9, R9, 0x10, RZ ;  /* 0x0000001009097819 */ /* 0x000fc400000006ff */
[----:B------:R-:W-:Y:S01]  /*0c90*/  SHF.L.U32 R10, R29, 0x10, RZ ;  /* 0x000000101d0a7819 */ /* 0x000fe200000006ff */
[----:B------:R-:W-:Y:S01]  /*0ca0*/  FADD.FTZ R8, R8, R7 ;  /* 0x0000000708087221 */ /* 0x000fe20000010000 */
        /* <DEDUP_REMOVED lines=23> */
.L_x_4521:
[----:B-----5:R-:W-:Y:S01]  /*0e20*/  PRMT R6, R9, 0x7632, R6 ;  /* 0x0000763209067816 */ /* 0x020fe20000000006 */
[C---:B------:R-:W-:Y:S01]  /*0e30*/  IMAD.U32 R13, R10.reuse, 0x10000, RZ ;  /* 0x000100000a0d7824 */ /* 0x040fe200078e00ff */
[----:B------:R-:W-:Y:S02]  /*0e40*/  PRMT R15, R10, 0x7632, R15 ;  /* 0x000076320a0f7816 */ /* 0x000fe4000000000f */
[----:B------:R-:W-:Y:S02]  /*0e50*/  PRMT R5, R8, 0x7632, R5 ;  /* 0x0000763208057816 */ /* 0x000fe40000000005 */
[----:B------:R-:W-:Y:S02]  /*0e60*/  PRMT R16, R11, 0x7632, R16 ;  /* 0x000076320b107816 */ /* 0x000fe40000000010 */
[----:B------:R-:W-:Y:S02]  /*0e70*/  SHF.L.U32 R7, R9, 0x10, RZ ;  /* 0x0000001009077819 */ /* 0x000fe400000006ff */
[----:B------:R-:W-:-:S02]  /*0e80*/  SHF.L.U32 R12, R11, 0x10, RZ ;  /* 0x000000100b0c7819 */ /* 0x000fc400000006ff */
[----:B------:R-:W-:Y:S01]  /*0e90*/  SHF.L.U32 R10, R6, 0x10, RZ ;  /* 0x00000010060a7819 */ /* 0x000fe200000006ff */
[----:B------:R-:W-:Y:S01]  /*0ea0*/  IMAD.U32 R6, R15, 0x10000, RZ ;  /* 0x000100000f067824 */ /* 0x000fe200078e00ff */
[----:B------:R-:W-:Y:S02]  /*0eb0*/  SHF.L.U32 R8, R8, 0x10, RZ ;  /* 0x0000001008087819 */ /* 0x000fe400000006ff */
[----:B------:R-:W-:Y:S02]  /*0ec0*/  SHF.L.U32 R9, R5, 0x10, RZ ;  /* 0x0000001005097819 */ /* 0x000fe400000006ff */
[----:B------:R-:W-:-:S07]  /*0ed0*/  SHF.L.U32 R11, R16, 0x10, RZ ;  /* 0x00000010100b7819 */ /* 0x000fce00000006ff */
.L_x_4520:
[----:B------:R-:W0:Y:S01]  /*0ee0*/  @P0 LDC.64 R112, c[0x0][0x3a8] ;  /* 0x0000ea00ff700b82 */ /* 0x000e220000000a00 */
[----:B------:R-:W-:-:S07]  /*0ef0*/  IADD3 R5, PT, PT, R14, 0x80, RZ ;  /* 0x000000800e057810 */ /* 0x000fce0007ffe0ff */
        /* <DEDUP_REMOVED lines=24> */
[C---:B-----5:R-:W-:Y:S02]  /*1080*/  PRMT R120, R16.reuse, 0x7632, R120 ;  /* 0x0000763210787816 */ /* 0x060fe40000000078 */
[----:B------:R-:W-:Y:S02]  /*1090*/  SHF.L.U32 R15, R16, 0x10, RZ ;  /* 0x00000010100f7819 */ /* 0x000fe400000006ff */
[C---:B------:R-:W-:Y:S01]  /*10a0*/  PRMT R16, R17.reuse, 0x7632, R16 ;  /* 0x0000763211107816 */ /* 0x040fe20000000010 */
[----:B------:R-:W-:Y:S01]  /*10b0*/  IMAD.U32 R17, R17, 0x10000, RZ ;  /* 0x0001000011117824 */ /* 0x000fe200078e00ff */
[C---:B------:R-:W-:Y:S02]  /*10c0*/  PRMT R116, R18.reuse, 0x7632, R116 ;  /* 0x0000763212747816 */ /* 0x040fe40000000074 */
[C---:B------:R-:W-:Y:S02]  /*10d0*/  PRMT R118, R19.reuse, 0x7632, R118 ;  /* 0x0000763213767816 */ /* 0x040fe40000000076 */
[----:B------:R-:W-:Y:S01]  /*10e0*/  SHF.L.U32 R117, R18, 0x10, RZ ;  /* 0x0000001012757819 */ /* 0x000fe200000006ff */
[----:B------:R-:W-:Y:S01]  /*10f0*/  IMAD.U32 R18, R16, 0x10000, RZ ;  /* 0x0001000010127824 */ /* 0x000fe200078e00ff */
[----:B------:R-:W-:-:S02]  /*1100*/  SHF.L.U32 R19, R19, 0x10, RZ ;  /* 0x0000001013137819 */ /* 0x000fc400000006ff */
[----:B------:R-:W-:Y:S02]  /*1110*/  SHF.L.U32 R120, R120, 0x10, RZ ;  /* 0x0000001078787819 */ /* 0x000fe400000006ff */
[----:B------:R-:W-:Y:S02]  /*1120*/  SHF.L.U32 R116, R116, 0x10, RZ ;  /* 0x0000001074747819 */ /* 0x000fe400000006ff */
[----:B------:R-:W-:Y:S01]  /*1130*/  SHF.L.U32 R118, R118, 0x10, RZ ;  /* 0x0000001076767819 */ /* 0x000fe200000006ff */
[----:B------:R-:W-:Y:S06]  /*1140*/  BRA `(.L_x_4524) ;  /* 0x0000000400d47947 */ /* 0x000fec0003800000 */
.L_x_4523:
[----:B-----5:R-:W-:Y:S01]  /*1150*/  PRMT R20, R16, 0x7632, R20 ;  /* 0x0000763210147816 */ /* 0x020fe20000000014 */
[----:B------:R-:W-:Y:S01]  /*1160*/  IMAD.U32 R116, R30, 0x10000, RZ ;  /* 0x000100001e747824 */ /* 0x000fe200078e00ff */
[----:B------:R-:W-:Y:S01]  /*1170*/  SHF.L.U32 R15, R16, 0x10, RZ ;  /* 0x00000010100f7819 */ /* 0x000fe200000006ff */
[----:B------:R-:W-:Y:S01]  /*1180*/  IMAD.U32 R115, R115, 0x10000, RZ ;  /* 0x0001000073737824 */ /* 0x000fe200078e00ff */
[C---:B------:R-:W-:Y:S02]  /*1190*/  PRMT R22, R18.reuse, 0x7632, R22 ;  /* 0x0000763212167816 */ /* 0x040fe40000000016 */
[----:B------:R-:W-:Y:S02]  /*11a0*/  SHF.L.U32 R117, R18, 0x10, RZ ;  /* 0x0000001012757819 */ /* 0x000fe400000006ff */
[C---:B------:R-:W-:Y:S01]  /*11b0*/  PRMT R21, R17.reuse, 0x7632, R21 ;  /* 0x0000763211157816 */ /* 0x040fe20000000015 */
[----:B------:R-:W-:Y:S01]  /*11c0*/  IMAD.U32 R17, R17, 0x10000, RZ ;  /* 0x0001000011117824 */ /* 0x000fe200078e00ff */
[----:B------:R-:W-:Y:S01]  /*11d0*/  SHF.L.U32 R16, R28, 0x10, RZ ;  /* 0x000000101c107819 */ /* 0x000fe200000006ff */
[----:B------:R-:W-:Y:S01]  /*11e0*/  IMAD.U32 R22, R22, 0x10000, RZ ;  /* 0x0001000016167824 */ /* 0x000fe200078e00ff */
[----:B------:R-:W-:Y:S01]  /*11f0*/  SHF.L.U32 R18, R29, 0x10, RZ ;  /* 0x000000101d127819 */ /* 0x000fe200000006ff */
[----:B------:R-:W-:Y:S01]  /*1200*/  FADD.FTZ R117, R116, R117 ;  /* 0x0000007574757221 */ /* 0x000fe20000010000 */
[C---:B------:R-:W-:Y:S01]  /*1210*/  PRMT R23, R19.reuse, 0x7632, R23 ;  /* 0x0000763213177816 */ /* 0x040fe20000000017 */
[----:B------:R-:W-:Y:S01]  /*1220*/  FADD.FTZ R15, R16, R15 ;  /* 0x0000000f100f7221 */ /* 0x000fe20000010000 */
[----:B------:R-:W-:Y:S01]  /*1230*/  SHF.L.U32 R19, R19, 0x10, RZ ;  /* 0x0000001013137819 */ /* 0x000fe200000006ff */
[----:B------:R-:W-:Y:S01]  /*1240*/  FADD.FTZ R17, R18, R17 ;  /* 0x0000001112117221 */ /* 0x000fe20000010000 */
[----:B------:R-:W-:Y:S01]  /*1250*/  SHF.L.U32 R113, R113, 0x10, RZ ;  /* 0x0000001071717819 */ /* 0x000fe200000006ff */
[----:B------:R-:W-:Y:S01]  /*1260*/  FADD.FTZ R116, R22, R115 ;  /* 0x0000007316747221 */ /* 0x000fe20000010000 */
[----:B------:R-:W-:-:S02]  /*1270*/  SHF.L.U32 R18, R114, 0x10, RZ ;  /* 0x0000001072127819 */ /* 0x000fc400000006ff */
[----:B------:R-:W-:Y:S02]  /*1280*/  SHF.L.U32 R112, R112, 0x10, RZ ;  /* 0x0000001070707819 */ /* 0x000fe400000006ff */
[----:B------:R-:W-:Y:S02]  /*1290*/  SHF.L.U32 R16, R31, 0x10, RZ ;  /* 0x000000101f107819 */ /* 0x000fe400000006ff */
        /* <DEDUP_REMOVED lines=12> */
.L_x_4522:
[----:B------:R-:W-:-:S04]  /*1360*/  UISETP.NE.U32.AND UP1, UPT, UR10, URZ, UPT ;  /* 0x000000ff0a00728c */ /* 0x000fc8000bf25070 */
[----:B------:R-:W-:-:S09]  /*1370*/  UISETP.NE.AND.EX UP1, UPT, UR11, URZ, UPT, UP1 ;  /* 0x000000ff0b00728c */ /* 0x000fd2000bf25310 */
[----:B------:R-:W-:Y:S05]  /*1380*/  BRA.U UP1, `(.L_x_4525) ;  /* 0x0000000101847547 */ /* 0x000fea000b800000 */
        /* <DEDUP_REMOVED lines=8> */
[----:B------:R-:W-:Y:S02]  /*1410*/  SHF.L.U32 R18, R25, 0x10, RZ ;  /* 0x0000001019127819 */ /* 0x000fe400000006ff */
[C---:B------:R-:W-:Y:S01]  /*1420*/  PRMT R23, R19.reuse, 0x7632, R23 ;  /* 0x0000763213177816 */ /* 0x040fe20000000017 */
        /* <DEDUP_REMOVED lines=23> */
.L_x_4525:
[C---:B-----5:R-:W-:Y:S01]  /*15a0*/  PRMT R15, R16.reuse, 0x7632, R15 ;  /* 0x00007632100f7816 */ /* 0x060fe2000000000f */
[C---:B------:R-:W-:Y:S01]  /*15b0*/  IMAD.U32 R21, R17.reuse, 0x10000, RZ ;  /* 0x0001000011157824 */ /* 0x040fe200078e00ff */
[----:B------:R-:W-:Y:S01]  /*15c0*/  PRMT R20, R17, 0x7632, R20 ;  /* 0x0000763211147816 */ /* 0x000fe20000000014 */
[----:B------:R-:W-:Y:S01]  /*15d0*/  IMAD.U32 R115, R115, 0x10000, RZ ;  /* 0x0001000073737824 */ /* 0x000fe200078e00ff */
[----:B------:R-:W-:Y:S02]  /*15e0*/  SHF.L.U32 R16, R16, 0x10, RZ ;  /* 0x0000001010107819 */ /* 0x000fe400000006ff */
[----:B------:R-:W-:Y:S01]  /*15f0*/  SHF.L.U32 R17, R24, 0x10, RZ ;  /* 0x0000001018117819 */ /* 0x000fe200000006ff */
[----:B------:R-:W-:Y:S01]  /*1600*/  IMAD.U32 R20, R20, 0x10000, RZ ;  /* 0x0001000014147824 */ /* 0x000fe200078e00ff */
[C---:B------:R-:W-:Y:S02]  /*1610*/  PRMT R23, R18.reuse, 0x7632, R23 ;  /* 0x0000763212177816 */ /* 0x040fe40000000017 */
[----:B------:R-:W-:Y:S01]  /*1620*/  SHF.L.U32 R116, R18, 0x10, RZ ;  /* 0x0000001012747819 */ /* 0x000fe200000006ff */
[----:B------:R-:W-:Y:S01]  /*1630*/  FADD.FTZ R16, R17, R16 ;  /* 0x0000001011107221 */ /* 0x000fe20000010000 */
[C---:B------:R-:W-:Y:S01]  /*1640*/  PRMT R117, R19.reuse, 0x7632, R117 ;  /* 0x0000763213757816 */ /* 0x040fe20000000075 */
        /* <DEDUP_REMOVED lines=37> */
.L_x_4524:
        /* <DEDUP_REMOVED lines=18> */
[----:B-----5:R-:W-:Y:S01]  /*19c0*/  PRMT R128, R114, 0x7632, R128 ;  /* 0x0000763272807816 */ /* 0x020fe20000000080 */
[C---:B------:R-:W-:Y:S01]  /*19d0*/  IMAD.U32 R121, R113.reuse, 0x10000, RZ ;  /* 0x0001000071797824 */ /* 0x040fe200078e00ff */
        /* <DEDUP_REMOVED lines=11> */
.L_x_4527:
        /* <DEDUP_REMOVED lines=33> */
.L_x_4526:
[----:B------:R-:W-:Y:S05]  /*1ca0*/  BRA.U UP1, `(.L_x_4529) ;  /* 0x0000000101947547 */ /* 0x000fea000b800000 */
[----:B-----5:R-:W-:Y:S01]  /*1cb0*/  PRMT R124, R113, 0x7632, R124 ;  /* 0x00007632717c7816 */ /* 0x020fe2000000007c */
[----:B------:R-:W-:Y:S01]  /*1cc0*/  IMAD.U32 R129, R27, 0x10000, RZ ;  /* 0x000100001b817824 */ /* 0x000fe200078e00ff */
[----:B------:R-:W-:Y:S02]  /*1cd0*/  SHF.L.U32 R113, R113, 0x10, RZ ;  /* 0x0000001071717819 */ /* 0x000fe400000006ff */
[----:B------:R-:W-:Y:S02]  /*1ce0*/  SHF.L.U32 R20, R25, 0x10, RZ ;  /* 0x0000001019147819 */ /* 0x000fe400000006ff */
        /* <DEDUP_REMOVED lines=8> */
[----:B------:R-:W-:Y:S02]  /*1d70*/  PRMT R23, R27, 0x7632, R23 ;  /* 0x000076321b177816 */ /* 0x000fe40000000017 */
[----:B------:R-:W-:Y:S02]  /*1d80*/  SHF.L.U32 R128, R115, 0x10, RZ ;  /* 0x0000001073807819 */ /* 0x000fe400000006ff */
[----:B------:R-:W-:Y:S01]  /*1d90*/  SHF.L.U32 R126, R124, 0x10, RZ ;  /* 0x000000107c7e7819 */ /* 0x000fe200000006ff */
        /* <DEDUP_REMOVED lines=22> */
.L_x_4529:
[C---:B-----5:R-:W-:Y:S01]  /*1f00*/  PRMT R119, R113.reuse, 0x7632, R119 ;  /* 0x0000763271777816 */ /* 0x060fe20000000077 */
[----:B------:R-:W-:Y:S01]  /*1f10*/  IMAD.U32 R113, R113, 0x10000, RZ ;  /* 0x0001000071717824 */ /* 0x000fe200078e00ff */
[----:B------:R-:W-:Y:S01]  /*1f20*/  SHF.L.U32 R20, R25, 0x10, RZ ;  /* 0x0000001019147819 */ /* 0x000fe200000006ff */
[----:B------:R-:W-:Y:S01]  /*1f30*/  IMAD.U32 R128, R26, 0x10000, RZ ;  /* 0x000100001a807824 */ /* 0x000fe200078e00ff */
[C---:B------:R-:W-:Y:S02]  /*1f40*/  PRMT R22, R112.reuse, 0x7632, R22 ;  /* 0x0000763270167816 */ /* 0x040fe40000000016 */
[----:B------:R-:W-:Y:S01]  /*1f50*/  SHF.L.U32 R112, R112, 0x10, RZ ;  /* 0x0000001070707819 */ /* 0x000fe200000006ff */
[----:B------:R-:W-:Y:S01]  /*1f60*/  FADD.FTZ R113, R20, R113 ;  /* 0x0000007114717221 */ /* 0x000fe20000010000 */
[C---:B------:R-:W-:Y:S02]  /*1f70*/  SHF.L.U32 R21, R24.reuse, 0x10, RZ ;  /* 0x0000001018157819 */ /* 0x040fe400000006ff */
[----:B------:R-:W-:-:S02]  /*1f80*/  PRMT R20, R24, 0x7632, R20 ;  /* 0x0000763218147816 */ /* 0x000fc40000000014 */
[----:B------:R-:W-:Y:S01]  /*1f90*/  SHF.L.U32 R23, R22, 0x10, RZ ;  /* 0x0000001016177819 */ /* 0x000fe200000006ff */
[----:B------:R-:W-:Y:S01]  /*1fa0*/  FADD.FTZ R112, R21, R112 ;  /* 0x0000007015707221 */ /* 0x000fe20000010000 */
[----:B------:R-:W-:Y:S02]  /*1fb0*/  PRMT R21, R25, 0x7632, R21 ;  /* 0x0000763219157816 */ /* 0x000fe40000000015 */
[----:B------:R-:W-:Y:S02]  /*1fc0*/  SHF.L.U32 R20, R20, 0x10, RZ ;  /* 0x0000001014147819 */ /* 0x000fe400000006ff */
        /* <DEDUP_REMOVED lines=34> */
[----:B------:R-:W-:Y:S01]  /*21f0*/  F2FP.BF16.F32.PACK_AB R22, R128, R123 ;  /* 0x0000007b8016723e */ /* 0x000fe200000010ff */
[----:B------:R-:W-:-:S02]  /*2200*/  FADD.FTZ R130, R113, R20 ;  /* 0x0000001471827221 */ /* 0x000fc40000010000 */
[----:B------:R-:W-:Y:S02]  /*2210*/  F2FP.BF16.F32.PACK_AB R23, R124, R125 ;  /* 0x0000007d7c17723e */ /* 0x000fe400000010ff */
[----:B------:R-:W-:Y:S02]  /*2220*/  F2FP.BF16.F32.PACK_AB R21, R126, R121 ;  /* 0x000000797e15723e */ /* 0x000fe400000010ff */
[----:B------:R-:W-:-:S07]  /*2230*/  F2FP.BF16.F32.PACK_AB R20, R130, R119 ;  /* 0x000000778214723e */ /* 0x000fce00000010ff */
.L_x_4528:
[----:B------:R-:W0:Y:S01]  /*2240*/  @P0 LDC.64 R132, c[0x0][0x3a8] ;  /* 0x0000ea00ff840b82 */ /* 0x000e220000000a00 */
[----:B------:R-:W-:-:S07]  /*2250*/  IADD3 R122, PT, PT, R14, 0x180, RZ ;  /* 0x000001800e7a7810 */ /* 0x000fce0007ffe0ff */
[----:B------:R-:W1:Y:S08]  /*2260*/  @P2 LDC.64 R114, c[0x0][0x3a0] ;  /* 0x0000e800ff722b82 */ /* 0x000e700000000a00 */
[----:B------:R-:W2:Y:S01]  /*2270*/  @P1 LDC.64 R112, c[0x0][0x398] ;  /* 0x0000e600ff701b82 */ /* 0x000ea20000000a00 */
[----:B0-----:R-:W-:-:S05]  /*2280*/  @P0 IMAD.WIDE.U32 R132, R16, 0x10, R132 ;  /* 0x0000001010840825 */ /* 0x001fca00078e0084 */
[----:B------:R0:W-:Y:S01]  /*2290*/  @P0 STG.E.128 desc[UR6][R132.64], R20 ;  /* 0x0000001484000986 */ /* 0x0001e2000c101d06 */
[----:B-1----:R-:W-:-:S05]  /*22a0*/  @P2 IMAD.WIDE.U32 R138, R122, 0x10, R114 ;  /* 0x000000107a8a2825 */ /* 0x002fca00078e0072 */
[----:B------:R-:W4:Y:S01]  /*22b0*/  @P2 LDG.E.128 R28, desc[UR6][R138.64] ;  /* 0x000000068a1c2981 */ /* 0x000f22000c1e1d00 */
[----:B--2---:R-:W-:-:S04]  /*22c0*/  @P1 IMAD.WIDE.U32 R136, R122, 0x10, R112 ;  /* 0x000000107a881825 */ /* 0x004fc800078e0070 */
[----:B------:R-:W-:Y:S01]  /*22d0*/  IMAD.WIDE.U32 R112, R122, 0x10, R140 ;  /* 0x000000107a707825 */ /* 0x000fe200078e008c */
[----:B------:R0:W5:Y:S05]  /*22e0*/  @P1 LDG.E.128 R24, desc[UR6][R136.64] ;  /* 0x0000000688181981 */ /* 0x00016a000c1e1d00 */
[----:B------:R-:W5:Y:S01]  /*22f0*/  LDG.E.128 R112, desc[UR6][R112.64] ;  /* 0x0000000670707981 */ /* 0x000f62000c1e1d00 */
[----:B----4-:R-:W-:Y:S01]  /*2300*/  PRMT R134, R28, 0x7632, R134 ;  /* 0x000076321c867816 */ /* 0x010fe20000000086 */
[----:B0-----:R-:W-:Y:S06]  /*2310*/  BRA.U UP0, `(.L_x_4530) ;  /* 0x0000000100c87547 */ /* 0x001fec000b800000 */
[----:B------:R-:W-:Y:S02]  /*2320*/  PRMT R132, R31, 0x7632, R132 ;  /* 0x000076321f847816 */ /* 0x000fe40000000084 */
[----:B------:R-:W-:Y:S02]  /*2330*/  PRMT R133, R30, 0x7632, R133 ;  /* 0x000076321e857816 */ /* 0x000fe40000000085 */
[----:B------:R-:W-:Y:S01]  /*2340*/  PRMT R135, R29, 0x7632, R135 ;  /* 0x000076321d877816 */ /* 0x000fe20000000087 */
[----:B------:R-:W-:Y:S06]  /*2350*/  BRA.U UP1, `(.L_x_4531) ;  /* 0x0000000101347547 */ /* 0x000fec000b800000 */
        /* <DEDUP_REMOVED lines=13> */
.L_x_4531:
        /* <DEDUP_REMOVED lines=8> */
[----:B------:R-:W-:-:S02]  /*24b0*/  PRMT R23, R114, 0x7632, R23 ;  /* 0x0000763272177816 */ /* 0x000fc40000000017 */
[----:B------:R-:W-:Y:S02]  /*24c0*/  SHF.L.U32 R136, R134, 0x10, RZ ;  /* 0x0000001086887819 */ /* 0x000fe400000006ff */
[----:B------:R-:W-:Y:S01]  /*24d0*/  SHF.L.U32 R132, R132, 0x10, RZ ;  /* 0x0000001084847819 */ /* 0x000fe200000006ff */
[----:B------:R-:W-:Y:S01]  /*24e0*/  IMAD.U32 R23, R23, 0x10000, RZ ;  /* 0x0001000017177824 */ /* 0x000fe200078e00ff */
[----:B------:R-:W-:Y:S02]  /*24f0*/  SHF.L.U32 R137, R137, 0x10, RZ ;  /* 0x0000001089897819 */ /* 0x000fe400000006ff */
[----:B------:R-:W-:Y:S02]  /*2500*/  SHF.L.U32 R112, R112, 0x10, RZ ;  /* 0x0000001070707819 */ /* 0x000fe400000006ff */
[----:B------:R-:W-:Y:S02]  /*2510*/  SHF.L.U32 R114, R114, 0x10, RZ ;  /* 0x0000001072727819 */ /* 0x000fe400000006ff */
        /* <DEDUP_REMOVED lines=18> */
.L_x_4530:
[----:B------:R-:W-:Y:S05]  /*2640*/  BRA.U UP1, `(.L_x_4533) ;  /* 0x0000000101947547 */ /* 0x000fea000b800000 */
[----:B-----5:R-:W-:Y:S01]  /*2650*/  PRMT R133, R113, 0x7632, R133 ;  /* 0x0000763271857816 */ /* 0x020fe20000000085 */
[----:B------:R-:W-:Y:S01]  /*2660*/  IMAD.U32 R137, R27, 0x10000, RZ ;  /* 0x000100001b897824 */ /* 0x000fe200078e00ff */
[----:B------:R-:W-:Y:S02]  /*2670*/  SHF.L.U32 R113, R113, 0x10, RZ ;  /* 0x0000001071717819 */ /* 0x000fe400000006ff */
[----:B------:R-:W-:Y:S02]  /*2680*/  SHF.L.U32 R20, R25, 0x10, RZ ;  /* 0x0000001019147819 */ /* 0x000fe400000006ff */
[C---:B------:R-:W-:Y:S02]  /*2690*/  PRMT R132, R112.reuse, 0x7632, R132 ;  /* 0x0000763270847816 */ /* 0x040fe40000000084 */
[----:B------:R-:W-:Y:S01]  /*26a0*/  SHF.L.U32 R112, R112, 0x10, RZ ;  /* 0x0000001070707819 */ /* 0x000fe200000006ff */
[----:B------:R-:W-:Y:S01]  /*26b0*/  FADD.FTZ R129, R20, R113 ;  /* 0x0000007114817221 */ /* 0x000fe20000010000 */
[----:B------:R-:W-:-:S02]  /*26c0*/  SHF.L.U32 R127, R24, 0x10, RZ ;  /* 0x00000010187f7819 */ /* 0x000fc400000006ff */
[C---:B------:R-:W-:Y:S01]  /*26d0*/  PRMT R134, R114.reuse, 0x7632, R134 ;  /* 0x0000763272867816 */ /* 0x040fe20000000086 */
[----:B------:R-:W-:Y:S01]  /*26e0*/  IMAD.U32 R114, R114, 0x10000, RZ ;  /* 0x0001000072727824 */ /* 0x000fe200078e00ff */
[----:B------:R-:W-:Y:S01]  /*26f0*/  PRMT R135, R115, 0x7632, R135 ;  /* 0x0000763273877816 */ /* 0x000fe20000000087 */
[----:B------:R-:W-:Y:S01]  /*2700*/  FADD.FTZ R127, R127, R112 ;  /* 0x000000707f7f7221 */ /* 0x000fe20000010000 */
[----:B------:R-:W-:Y:S02]  /*2710*/  PRMT R20, R24, 0x7632, R20 ;  /* 0x0000763218147816 */ /* 0x000fe40000000014 */
[----:B------:R-:W-:Y:S02]  /*2720*/  PRMT R21, R25, 0x7632, R21 ;  /* 0x0000763219157816 */ /* 0x000fe40000000015 */
[----:B------:R-:W-:Y:S02]  /*2730*/  PRMT R22, R26, 0x7632, R22 ;  /* 0x000076321a167816 */ /* 0x000fe40000000016 */
        /* <DEDUP_REMOVED lines=22> */
.L_x_4533:
[C---:B-----5:R-:W-:Y:S02]  /*28a0*/  PRMT R21, R112.reuse, 0x7632, R21 ;  /* 0x0000763270157816 */ /* 0x060fe40000000015 */
[----:B------:R-:W-:Y:S02]  /*28b0*/  SHF.L.U32 R112, R112, 0x10, RZ ;  /* 0x0000001070707819 */ /* 0x000fe400000006ff */
[C---:B------:R-:W-:Y:S02]  /*28c0*/  SHF.L.U32 R23, R24.reuse, 0x10, RZ ;  /* 0x0000001018177819 */ /* 0x040fe400000006ff */
[----:B------:R-:W-:Y:S02]  /*28d0*/  PRMT R20, R24, 0x7632, R20 ;  /* 0x0000763218147816 */ /* 0x000fe40000000014 */
        /* <DEDUP_REMOVED lines=8> */
[----:B------:R-:W-:Y:S02]  /*2960*/  PRMT R131, R114, 0x7632, R131 ;  /* 0x0000763272837816 */ /* 0x000fe40000000083 */
[C---:B------:R-:W-:Y:S01]  /*2970*/  PRMT R22, R26.reuse, 0x7632, R22 ;  /* 0x000076321a167816 */ /* 0x040fe20000000016 */
[----:B------:R-:W-:Y:S01]  /*2980*/  FADD.FTZ R20, R21, R20 ;  /* 0x0000001415147221 */ /* 0x000fe20000010000 */
[C---:B------:R-:W-:Y:S01]  /*2990*/  PRMT R129, R113.reuse, 0x7632, R129 ;  /* 0x0000763271817816 */ /* 0x040fe20000000081 */
[----:B------:R-:W-:Y:S01]  /*29a0*/  IMAD.U32 R113, R113, 0x10000, RZ ;  /* 0x0001000071717824 */ /* 0x000fe200078e00ff */
[----:B------:R-:W-:Y:S01]  /*29b0*/  PRMT R132, R115, 0x7632, R132 ;  /* 0x0000763273847816 */ /* 0x000fe20000000084 */
[----:B------:R-:W-:Y:S01]  /*29c0*/  IMAD.U32 R115, R26, 0x10000, RZ ;  /* 0x000100001a737824 */ /* 0x000fe200078e00ff */
        /* <DEDUP_REMOVED lines=15> */
[C---:B------:R-:W-:Y:S01]  /*2ac0*/  SHF.L.U32 R115, R30.reuse, 0x10, RZ ;  /* 0x000000101e737819 */ /* 0x040fe200000006ff */
[----:B------:R-:W-:Y:S01]  /*2ad0*/  FADD.FTZ R129, R113, R112 ;  /* 0x0000007071817221 */ /* 0x000fe20000010000 */
[----:B------:R-:W-:Y:S01]  /*2ae0*/  PRMT R22, R30, 0x7632, R22 ;  /* 0x000076321e167816 */ /* 0x000fe20000000016 */
[--C-:B------:R-:W-:Y:S01]  /*2af0*/  FADD.FTZ R133, R142, R23.reuse ;  /* 0x000000178e857221 */ /* 0x100fe20000010000 */
[----:B------:R-:W-:Y:S01]  /*2b00*/  PRMT R23, R31, 0x7632, R23 ;  /* 0x000076321f177816 */ /* 0x000fe20000000017 */
[----:B------:R-:W-:Y:S01]  /*2b10*/  FADD.FTZ R131, R115, R114 ;  /* 0x0000007273837221 */ /* 0x000fe20000010000 */
[----:B------:R-:W-:-:S02]  /*2b20*/  PRMT R21, R29, 0x7632, R21 ;  /* 0x000076321d157816 */ /* 0x000fc40000000015 */
[----:B------:R-:W-:Y:S02]  /*2b30*/  SHF.L.U32 R115, R31, 0x10, RZ ;  /* 0x000000101f737819 */ /* 0x000fe400000006ff */
[----:B------:R-:W-:Y:S01]  /*2b40*/  SHF.L.U32 R112, R23, 0x10, RZ ;  /* 0x0000001017707819 */ /* 0x000fe200000006ff */
[----:B------:R-:W-:Y:S01]  /*2b50*/  IMAD.U32 R23, R22, 0x10000, RZ ;  /* 0x0001000016177824 */ /* 0x000fe200078e00ff */
[----:B------:R-:W-:Y:S02]  /*2b60*/  SHF.L.U32 R21, R21, 0x10, RZ ;  /* 0x0000001015157819 */ /* 0x000fe400000006ff */
        /* <DEDUP_REMOVED lines=10> */
.L_x_4532:
        /* <DEDUP_REMOVED lines=14> */
[----:B0----5:R-:W-:Y:S01]  /*2cf0*/  PRMT R142, R114, 0x7632, R142 ;  /* 0x00007632728e7816 */ /* 0x021fe2000000008e */
        /* <DEDUP_REMOVED lines=12> */
.L_x_4535:
[C---:B0----5:R-:W-:Y:S01]  /*2dc0*/  PRMT R142, R113.reuse, 0x7632, R142 ;  /* 0x00007632718e7816 */ /* 0x061fe2000000008e */
[----:B------:R-:W-:Y:S01]  /*2dd0*/  IMAD.U32 R137, R28, 0x10000, RZ ;  /* 0x000100001c897824 */ /* 0x000fe200078e00ff */
[----:B------:R-:W-:Y:S02]  /*2de0*/  SHF.L.U32 R113, R113, 0x10, RZ ;  /* 0x0000001071717819 */ /* 0x000fe400000006ff */
[----:B------:R-:W-:Y:S02]  /*2df0*/  SHF.L.U32 R20, R29, 0x10, RZ ;  /* 0x000000101d147819 */ /* 0x000fe400000006ff */
[----:B------:R-:W-:Y:S02]  /*2e00*/  PRMT R140, R112, 0x7632, R140 ;  /* 0x00007632708c7816 */ /* 0x000fe4000000008c */
[----:B------:R-:W-:Y:S01]  /*2e10*/  PRMT R143, R114, 0x7632, R143 ;  /* 0x00007632728f7816 */ /* 0x000fe2000000008f */
[----:B------:R-:W-:Y:S01]  /*2e20*/  FADD.FTZ R139, R20, R113 ;  /* 0x00000071148b7221 */ /* 0x000fe20000010000 */
[----:B------:R-:W-:Y:S01]  /*2e30*/  SHF.L.U32 R112, R112, 0x10, RZ ;  /* 0x0000001070707819 */ /* 0x000fe200000006ff */
[----:B------:R-:W-:Y:S01]  /*2e40*/  IMAD.U32 R113, R140, 0x10000, RZ ;  /* 0x000100008c717824 */ /* 0x000fe200078e00ff */
[----:B------:R-:W-:-:S02]  /*2e50*/  SHF.L.U32 R114, R114, 0x10, RZ ;  /* 0x0000001072727819 */ /* 0x000fc400000006ff */
[----:B------:R-:W-:Y:S01]  /*2e60*/  SHF.L.U32 R141, R30, 0x10, RZ ;  /* 0x000000101e8d7819 */ /* 0x000fe200000006ff */
[----:B------:R-:W-:Y:S01]  /*2e70*/  FADD.FTZ R137, R137, R112 ;  /* 0x0000007089897221 */ /* 0x000fe20000010000 */
[----:B------:R-:W-:Y:S02]  /*2e80*/  PRMT R144, R115, 0x7632, R144 ;  /* 0x0000763273907816 */ /* 0x000fe40000000090 */
[----:B------:R-:W-:Y:S01]  /*2e90*/  PRMT R20, R28, 0x7632, R20 ;  /* 0x000076321c147816 */ /* 0x000fe20000000014 */
[----:B------:R-:W-:Y:S01]  /*2ea0*/  FADD.FTZ R141, R141, R114 ;  /* 0x000000728d8d7221 */ /* 0x000fe20000010000 */
[----:B------:R-:W-:Y:S02]  /*2eb0*/  PRMT R21, R29, 0x7632, R21 ;  /* 0x000076321d157816 */ /* 0x000fe40000000015 */
[----:B------:R-:W-:Y:S02]  /*2ec0*/  PRMT R22, R30, 0x7632, R22 ;  /* 0x000076321e167816 */ /* 0x000fe40000000016 */
[----:B------:R-:W-:-:S02]  /*2ed0*/  PRMT R23, R31, 0x7632, R23 ;  /* 0x000076321f177816 */ /* 0x000fc40000000017 */
[----:B------:R-:W-:Y:S01]  /*2ee0*/  SHF.L.U32 R145, R115, 0x10, RZ ;  /* 0x0000001073917819 */ /* 0x000fe200000006ff */
        /* <DEDUP_REMOVED lines=18> */
.L_x_4534:
[----:B------:R-:W-:Y:S05]  /*3010*/  BRA.U UP1, `(.L_x_4537) ;  /* 0x0000000101947547 */ /* 0x000fea000b800000 */
[C---:B0----5:R-:W-:Y:S02]  /*3020*/  PRMT R142, R113.reuse, 0x7632, R142 ;  /* 0x00007632718e7816 */ /* 0x061fe4000000008e */
[----:B------:R-:W-:Y:S02]  /*3030*/  SHF.L.U32 R113, R113, 0x10, RZ ;  /* 0x0000001071717819 */ /* 0x000fe400000006ff */
[----:B------:R-:W-:Y:S02]  /*3040*/  SHF.L.U32 R20, R25, 0x10, RZ ;  /* 0x0000001019147819 */ /* 0x000fe400000006ff */
[----:B------:R-:W-:Y:S02]  /*3050*/  PRMT R140, R112, 0x7632, R140 ;  /* 0x00007632708c7816 */ /* 0x000fe4000000008c */
[C---:B------:R-:W-:Y:S01]  /*3060*/  PRMT R143, R114.reuse, 0x7632, R143 ;  /* 0x00007632728f7816 */ /* 0x040fe2000000008f */
[----:B------:R-:W-:Y:S01]  /*3070*/  IMAD.U32 R114, R114, 0x10000, RZ ;  /* 0x0001000072727824 */ /* 0x000fe200078e00ff */
[----:B------:R-:W-:Y:S01]  /*3080*/  SHF.L.U32 R141, R26, 0x10, RZ ;  /* 0x000000101a8d7819 */ /* 0x000fe200000006ff */
[----:B------:R-:W-:Y:S01]  /*3090*/  FADD.FTZ R139, R20, R113 ;  /* 0x00000071148b7221 */ /* 0x000fe20000010000 */
[----:B------:R-:W-:-:S02]  /*30a0*/  SHF.L.U32 R112, R112, 0x10, RZ ;  /* 0x0000001070707819 */ /* 0x000fc400000006ff */
[C---:B------:R-:W-:Y:S01]  /*30b0*/  SHF.L.U32 R137, R24.reuse, 0x10, RZ ;  /* 0x0000001018897819 */ /* 0x040fe200000006ff */
[----:B------:R-:W-:Y:S01]  /*30c0*/  FADD.FTZ R141, R141, R114 ;  /* 0x000000728d8d7221 */ /* 0x000fe20000010000 */
[----:B------:R-:W-:Y:S02]  /*30d0*/  PRMT R144, R115, 0x7632, R144 ;  /* 0x0000763273907816 */ /* 0x000fe40000000090 */
[----:B------:R-:W-:Y:S01]  /*30e0*/  PRMT R20, R24, 0x7632, R20 ;  /* 0x0000763218147816 */ /* 0x000fe20000000014 */
[----:B------:R-:W-:Y:S01]  /*30f0*/  FADD.FTZ R137, R137, R112 ;  /* 0x0000007089897221 */ /* 0x000fe20000010000 */
[----:B------:R-:W-:Y:S01]  /*3100*/  PRMT R21, R25, 0x7632, R21 ;  /* 0x0000763219157816 */ /* 0x000fe20000000015 */
[C---:B------:R-:W-:Y:S01]  /*3110*/  IMAD.U32 R112, R27.reuse, 0x10000, RZ ;  /* 0x000100001b707824 */ /* 0x040fe200078e00ff */
[----:B------:R-:W-:Y:S02]  /*3120*/  PRMT R22, R26, 0x7632, R22 ;  /* 0x000076321a167816 */ /* 0x000fe40000000016 */
[----:B------:R-:W-:-:S02]  /*3130*/  PRMT R23, R27, 0x7632, R23 ;  /* 0x000076321b177816 */ /* 0x000fc40000000017 */
[----:B------:R-:W-:Y:S02]  /*3140*/  SHF.L.U32 R145, R115, 0x10, RZ ;  /* 0x0000001073917819 */ /* 0x000fe400000006ff */
[----:B------:R-:W-:Y:S01]  /*3150*/  SHF.L.U32 R113, R140, 0x10, RZ ;  /* 0x000000108c717819 */ /* 0x000fe200000006ff */
[----:B------:R-:W-:Y:S01]  /*3160*/  IMAD.U32 R23, R23, 0x10000, RZ ;  /* 0x0001000017177824 */ /* 0x000fe200078e00ff */
        /* <DEDUP_REMOVED lines=16> */
.L_x_4537:
[----:B0----5:R-:W-:Y:S02]  /*3270*/  PRMT R21, R112, 0x7632, R21 ;  /* 0x0000763270157816 */ /* 0x021fe40000000015 */
[----:B------:R-:W-:Y:S02]  /*3280*/  PRMT R20, R24, 0x7632, R20 ;  /* 0x0000763218147816 */ /* 0x000fe40000000014 */
[----:B------:R-:W-:Y:S02]  /*3290*/  SHF.L.U32 R112, R112, 0x10, RZ ;  /* 0x0000001070707819 */ /* 0x000fe400000006ff */
[----:B------:R-:W-:Y:S02]  /*32a0*/  SHF.L.U32 R23, R24, 0x10, RZ ;  /* 0x0000001018177819 */ /* 0x000fe400000006ff */
[----:B------:R-:W-:Y:S02]  /*32b0*/  SHF.L.U32 R144, R115, 0x10, RZ ;  /* 0x0000001073907819 */ /* 0x000fe400000006ff */
[----:B------:R-:W-:Y:S01]  /*32c0*/  SHF.L.U32 R137, R27, 0x10, RZ ;  /* 0x000000101b897819 */ /* 0x000fe200000006ff */
[----:B------:R-:W-:Y:S01]  /*32d0*/  FADD.FTZ R23, R23, R112 ;  /* 0x0000007017177221 */ /* 0x000fe20000010000 */
[----:B------:R-:W-:Y:S01]  /*32e0*/  SHF.L.U32 R21, R21, 0x10, RZ ;  /* 0x0000001015157819 */ /* 0x000fe200000006ff */
[----:B------:R-:W-:Y:S01]  /*32f0*/  IMAD.U32 R112, R25, 0x10000, RZ ;  /* 0x0001000019707824 */ /* 0x000fe200078e00ff */
[----:B------:R-:W-:Y:S01]  /*3300*/  SHF.L.U32 R20, R20, 0x10, RZ ;  /* 0x0000001014147819 */ /* 0x000fe200000006ff */
[----:B------:R-:W-:Y:S01]  /*3310*/  FADD.FTZ R144, R137, R144 ;  /* 0x0000009089907221 */ /* 0x000fe20000010000 */
[----:B------:R-:W-:-:S02]  /*3320*/  SHF.L.U32 R22, R28, 0x10, RZ ;  /* 0x000000101c167819 */ /* 0x000fc400000006ff */
[----:B------:R-:W-:Y:S01]  /*3330*/  PRMT R139, R113, 0x7632, R139 ;  /* 0x00007632718b7816 */ /* 0x000fe2000000008b */
[----:B------:R-:W-:Y:S01]  /*3340*/  FADD.FTZ R146, R21, R20 ;  /* 0x0000001415927221 */ /* 0x000fe20000010000 */
[----:B------:R-:W-:Y:S01]  /*3350*/  IMAD.U32 R113, R113, 0x10000, RZ ;  /* 0x0001000071717824 */ /* 0x000fe200078e00ff */
        /* <DEDUP_REMOVED lines=41> */
.L_x_4536:
        /* <DEDUP_REMOVED lines=136> */
[----:B0-----:R-:W-:-:S05]  /*3e70*/  FADD.FTZ R147, R145, R114 ;  /* 0x0000007291937221 */ /* 0x001fca0000010000 */
[----:B------:R-:W0:Y:S02]  /*3e80*/  SHFL.BFLY PT, R114, R147, 0x4, 0x1f ;  /* 0x0c801f0093727f89 */ /* 0x000e2400000e0000 */
[----:B0-----:R-:W-:Y:S02]  /*3e90*/  FADD.FTZ R148, R147, R114 ;  /* 0x0000007293947221 */ /* 0x001fe40000010000 */
[----:B------:R-:W0:Y:S03]  /*3ea0*/  @P0 LDC.64 R114, c[0x0][0x3a8] ;  /* 0x0000ea00ff720b82 */ /* 0x000e260000000a00 */
[----:B------:R-:W1:Y:S01]  /*3eb0*/  SHFL.BFLY PT, R149, R148, 0x8, 0x1f ;  /* 0x0d001f0094957f89 */ /* 0x000e6200000e0000 */
[----:B0-----:R-:W-:-:S04]  /*3ec0*/  @P0 IMAD.WIDE.U32 R114, R135, 0x10, R114 ;  /* 0x0000001087720825 */ /* 0x001fc800078e0072 */
[----:B-1----:R-:W-:Y:S01]  /*3ed0*/  FADD.FTZ R149, R148, R149 ;  /* 0x0000009594957221 */ /* 0x002fe20000010000 */
[----:B------:R-:W-:Y:S04]  /*3ee0*/  @P0 STG.E.128 desc[UR6][R114.64], R20 ;  /* 0x0000001472000986 */ /* 0x000fe8000c101d06 */
        /* <DEDUP_REMOVED lines=10> */
.L_x_4539:
[----:B---3--:R-:W-:Y:S05]  /*3f90*/  BSYNC.RECONVERGENT B0 ;  /* 0x0000000000007941 */ /* 0x008fea0003800200 */
.L_x_4538:
[----:B------:R-:W-:Y:S01]  /*3fa0*/  BAR.SYNC.DEFER_BLOCKING 0x0 ;  /* 0x0000000000007b1d */ /* 0x000fe20000010000 */
[----:B------:R-:W-:Y:S01]  /*3fb0*/  ISETP.GT.U32.AND P2, PT, R2, 0x3, PT ;  /* 0x000000030200780c */ /* 0x000fe20003f44070 */
[----:B------:R-:W-:Y:S01]  /*3fc0*/  IMAD.MOV.U32 R115, RZ, RZ, RZ ;  /* 0x000000ffff737224 */ /* 0x000fe200078e00ff */
[----:B------:R-:W-:Y:S01]  /*3fd0*/  PLOP3.LUT P5, PT, PT, PT, UP2, 0x80, 0x8 ;  /* 0x000000000008781c */ /* 0x000fe20003faf028 */
[----:B------:R-:W-:Y:S01]  /*3fe0*/  UPLOP3.LUT UP2, UPT, UPT, UPT, UP2, 0x40, 0x4 ;  /* 0x000000000004789c */ /* 0x000fe20003f4e820 */
[----:B------:R-:W-:-:S09]  /*3ff0*/  PLOP3.LUT P4, PT, PT, PT, PT, 0x8, 0x80 ;  /* 0x000000000080781c */ /* 0x000fd20003f8e170 */
[----:B0-----:R-:W0:Y:S01]  /*4000*/  @!P2 S2R R113, SR_CgaCtaId ;  /* 0x000000000071a919 */ /* 0x001e220000008800 */
[----:B------:R-:W-:Y:S02]  /*4010*/  @!P2 PLOP3.LUT P4, PT, P5, PT, PT, 0x80, 0x8 ;  /* 0x000000000008a81c */ /* 0x000fe40002f8f070 */
[----:B------:R-:W-:Y:S02]  /*4020*/  @!P2 MOV R112, 0x400 ;  /* 0x000004000070a802 */ /* 0x000fe40000000f00 */
[----:B------:R-:W-:-:S04]  /*4030*/  @!P2 MOV R115, 0x500 ;  /* 0x000005000073a802 */ /* 0x000fc80000000f00 */
[-C--:B------:R-:W-:Y:S01]  /*4040*/  I2FP.F32.U32 R151, R115.reuse ;  /* 0x0000007300977245 */ /* 0x080fe20000201000 */
[----:B------:R-:W1:Y:S01]  /*4050*/  SHFL.DOWN PT, R148, R115, 0x2, 0x1f ;  /* 0x08401f0073947f89 */ /* 0x000e6200000e0000 */
[----:B0-----:R-:W-:Y:S02]  /*4060*/  @!P2 LEA R145, R113, R112, 0x18 ;  /* 0x000000707191a211 */ /* 0x001fe400078ec0ff */
[----:B------:R-:W-:Y:S02]  /*4070*/  CS2R R112, SRZ ;  /* 0x0000000000707805 */ /* 0x000fe4000001ff00 */
[----:B-1----:R-:W-:Y:S02]  /*4080*/  IADD3 R149, PT, PT, R148, R115, RZ ;  /* 0x0000007394957210 */ /* 0x002fe40007ffe0ff */
[----:B------:R-:W-:Y:S02]  /*4090*/  @P4 IADD3 R145, PT, PT, R145, 0x20, RZ ;  /* 0x0000002091914810 */ /* 0x000fe40007ffe0ff */
[----:B------:R-:W-:-:S02]  /*40a0*/  I2FP.F32.S32 R152, R148 ;  /* 0x0000009400987245 */ /* 0x000fc40000201400 */
[----:B------:R-:W-:Y:S02]  /*40b0*/  @!P2 LEA R145, R2, R145, 0x3 ;  /* 0x000000910291a211 */ /* 0x000fe400078e18ff */
[----:B------:R-:W-:-:S03]  /*40c0*/  I2FP.F32.S32 R114, R149 ;  /* 0x0000009500727245 */ /* 0x000fc60000201400 */
[----:B------:R-:W0:Y:S01]  /*40d0*/  @!P2 LDS.64 R112, [R145] ;  /* 0x000000009170a984 */ /* 0x000e220000000a00 */
[----:B------:R-:W1:Y:S01]  /*40e0*/  MUFU.RCP R150, R114 ;  /* 0x0000007200967308 */ /* 0x000e620000001000 */
[----:B------:R-:W-:Y:S02]  /*40f0*/  ISETP.NE.AND P2, PT, R0, RZ, PT ;  /* 0x000000ff0000720c */ /* 0x000fe40003f45270 */
[----:B0-----:R-:W0:Y:S04]  /*4100*/  SHFL.DOWN PT, R147, R112, 0x2, 0x1f ;  /* 0x08401f0070937f89 */ /* 0x001e2800000e0000 */
[----:B------:R-:W2:Y:S01]  /*4110*/  SHFL.DOWN PT, R148, R113, 0x2, 0x1f ;  /* 0x08401f0071947f89 */ /* 0x000ea200000e0000 */
[C---:B0-----:R-:W-:Y:S01]  /*4120*/  FMUL.FTZ R154, R147.reuse, R152 ;  /* 0x00000098939a7220 */ /* 0x041fe20000410000 */
[----:B------:R-:W-:-:S03]  /*4130*/  FADD.FTZ R147, -R147, R112 ;  /* 0x0000007093937221 */ /* 0x000fc60000010100 */
[----:B------:R-:W-:Y:S01]  /*4140*/  FFMA.FTZ R145, R151, R112, R154 ;  /* 0x0000007097917223 */ /* 0x000fe2000001009a */
[----:B------:R-:W-:Y:S01]  /*4150*/  FMUL.FTZ R147, R147, R147 ;  /* 0x0000009393937220 */ /* 0x000fe20000410000 */
[----:B------:R-:W0:Y:S01]  /*4160*/  SHFL.DOWN PT, R154, R149, 0x1, 0x1f ;  /* 0x08201f00959a7f89 */ /* 0x000e2200000e0000 */
[----:B--2---:R-:W-:Y:S01]  /*4170*/  FADD.FTZ R113, R148, R113 ;  /* 0x0000007194717221 */ /* 0x004fe20000010000 */
[----:B-1----:R-:W-:Y:S01]  /*4180*/  FMUL.FTZ R145, R150, R145 ;  /* 0x0000009196917220 */ /* 0x002fe20000410000 */
[----:B------:R-:W-:-:S04]  /*4190*/  FMUL.FTZ R147, R147, R151 ;  /* 0x0000009793937220 */ /* 0x000fc80000410000 */
[----:B------:R-:W1:Y:S01]  /*41a0*/  SHFL.DOWN PT, R112, R145, 0x1, 0x1f ;  /* 0x08201f0091707f89 */ /* 0x000e6200000e0000 */
[----:B------:R-:W-:-:S04]  /*41b0*/  FMUL.FTZ R147, R147, R152 ;  /* 0x0000009893937220 */ /* 0x000fc80000410000 */
[----:B------:R-:W-:-:S05]  /*41c0*/  FFMA.FTZ R113, R150, R147, R113 ;  /* 0x0000009396717223 */ /* 0x000fca0000010071 */
[----:B------:R-:W2:Y:S01]  /*41d0*/  SHFL.DOWN PT, R148, R113, 0x1, 0x1f ;  /* 0x08201f0071947f89 */ /* 0x000ea200000e0000 */
[-C--:B0-----:R-:W-:Y:S02]  /*41e0*/  IADD3 R115, PT, PT, R149, R154.reuse, RZ ;  /* 0x0000009a95737210 */ /* 0x081fe40007ffe0ff */
[----:B------:R-:W-:Y:S02]  /*41f0*/  I2FP.F32.S32 R154, R154 ;  /* 0x0000009a009a7245 */ /* 0x000fe40000201400 */
[----:B------:R-:W-:Y:S01]  /*4200*/  I2FP.F32.S32 R115, R115 ;  /* 0x0000007300737245 */ /* 0x000fe20000201400 */
[----:B-1----:R-:W-:Y:S02]  /*4210*/  FADD.FTZ R147, R145, -R112 ;  /* 0x8000007091937221 */ /* 0x002fe40000010000 */
[----:B------:R-:W-:-:S03]  /*4220*/  FMUL.FTZ R149, R112, R154 ;  /* 0x0000009a70957220 */ /* 0x000fc60000410000 */
[----:B------:R-:W0:Y:S01]  /*4230*/  MUFU.RCP R115, R115 ;  /* 0x0000007300737308 */ /* 0x000e220000001000 */
[----:B------:R-:W-:Y:S01]  /*4240*/  FMUL.FTZ R147, R147, R147 ;  /* 0x0000009393937220 */ /* 0x000fe20000410000 */
[C---:B------:R-:W-:Y:S02]  /*4250*/  FFMA.FTZ R112, R114.reuse, R145, R149 ;  /* 0x0000009172707223 */ /* 0x040fe40000010095 */
[----:B------:R-:W1:Y:S01]  /*4260*/  LDC R145, c[0x0][0x448] ;  /* 0x00011200ff917b82 */ /* 0x000e620000000800 */
[----:B------:R-:W-:Y:S01]  /*4270*/  FMUL.FTZ R147, R114, R147 ;  /* 0x0000009372937220 */ /* 0x000fe20000410000 */
[----:B--2---:R-:W-:-:S03]  /*4280*/  FADD.FTZ R148, R113, R148 ;  /* 0x0000009471947221 */ /* 0x004fc60000010000 */
[----:B------:R-:W-:Y:S01]  /*4290*/  FMUL.FTZ R154, R147, R154 ;  /* 0x0000009a939a7220 */ /* 0x000fe20000410000 */
[----:B0-----:R-:W-:-:S03]  /*42a0*/  FMUL.FTZ R149, R115, R112 ;  /* 0x0000007073957220 */ /* 0x001fc60000410000 */
[----:B------:R-:W-:Y:S02]  /*42b0*/  FFMA.FTZ R154, R115, R154, R148 ;  /* 0x0000009a739a7223 */ /* 0x000fe40000010094 */
[----:B------:R-:W0:Y:S01]  /*42c0*/  @!P2 LDC.64 R114, c[0x0][0x3c0] ;  /* 0x0000f000ff72ab82 */ /* 0x000e220000000a00 */
[----:B------:R-:W2:Y:S04]  /*42d0*/  SHFL.IDX PT, R147, R149, RZ, 0x1f ;  /* 0x00001fff95937589 */ /* 0x000ea800000e0000 */
[----:B------:R-:W1:Y:S01]  /*42e0*/  SHFL.IDX PT, R154, R154, RZ, 0x1f ;  /* 0x00001fff9a9a7589 */ /* 0x000e6200000e0000 */
[----:B0-----:R-:W-:-:S04]  /*42f0*/  @!P2 IMAD.WIDE R114, R4, 0x4, R114 ;  /* 0x000000040472a825 */ /* 0x001fc800078e0272 */
[C---:B--2---:R-:W-:Y:S01]  /*4300*/  FMUL.FTZ R112, R147.reuse, R147 ;  /* 0x0000009393707220 */ /* 0x044fe20000410000 */
[----:B------:R-:W-:Y:S01]  /*4310*/  FSEL R148, R147, RZ, !P3 ;  /* 0x000000ff93947208 */ /* 0x000fe20005800000 */
[----:B------:R0:W-:Y:S01]  /*4320*/  @!P2 STG.E desc[UR6][R114.64], R147 ;  /* 0x000000937200a986 */ /* 0x0001e2000c101906 */
[----:B-1----:R-:W-:Y:S02]  /*4330*/  FFMA.FTZ R145, R154, UR9, R145 ;  /* 0x000000099a917c23 */ /* 0x002fe40008010091 */
[----:B------:R-:W-:Y:S01]  /*4340*/  FSEL R112, R112, RZ, P3 ;  /* 0x000000ff70707208 */ /* 0x000fe20001800000 */
[C---:B------:R-:W-:Y:S01]  /*4350*/  FADD.FTZ R152, -R148.reuse, R132 ;  /* 0x0000008494987221 */ /* 0x040fe20000010100 */
[C---:B------:R-:W-:Y:S01]  /*4360*/  FADD.FTZ R154, -R148.reuse, R133 ;  /* 0x00000085949a7221 */ /* 0x040fe20000010100 */
[C---:B------:R-:W-:Y:S01]  /*4370*/  FADD.FTZ R8, -R148.reuse, R8 ;  /* 0x0000000894087221 */ /* 0x040fe20000010100 */
[----:B------:R-:W0:Y:S01]  /*4380*/  LDC.64 R132, c[0x0][0x428] ;  /* 0x00010a00ff847b82 */ /* 0x000e220000000a00 */
[----:B------:R-:W-:Y:S01]  /*4390*/  FADD.FTZ R145, R145, R112 ;  /* 0x0000007091917221 */ /* 0x000fe20000010000 */
[C---:B------:R-:W-:Y:S01]  /*43a0*/  FADD.FTZ R9, -R148.reuse, R9 ;  /* 0x0000000994097221 */ /* 0x040fe20000010100 */
[C---:B------:R-:W-:Y:S01]  /*43b0*/  FADD.FTZ R12, -R148.reuse, R12 ;  /* 0x0000000c940c7221 */ /* 0x040fe20000010100 */
[C---:B------:R-:W-:Y:S01]  /*43c0*/  FADD.FTZ R11, -R148.reuse, R11 ;  /* 0x0000000b940b7221 */ /* 0x040fe20000010100 */
[C---:B------:R-:W-:Y:S01]  /*43d0*/  FADD.FTZ R150, -R148.reuse, R131 ;  /* 0x0000008394967221 */ /* 0x040fe20000010100 */
[C---:B------:R-:W-:Y:S01]  /*43e0*/  FADD.FTZ R6, -R148.reuse, R6 ;  /* 0x0000000694067221 */ /* 0x040fe20000010100 */
[----:B------:R-:W1:Y:S01]  /*43f0*/  MUFU.RSQ R145, R145 ;  /* 0x0000009100917308 */ /* 0x000e620000001400 */
[C---:B------:R-:W-:Y:S01]  /*4400*/  FADD.FTZ R7, -R148.reuse, R7 ;  /* 0x0000000794077221 */ /* 0x040fe20000010100 */
[C---:B------:R-:W-:Y:S01]  /*4410*/  FADD.FTZ R10, -R148.reuse, R10 ;  /* 0x0000000a940a7221 */ /* 0x040fe20000010100 */
[C---:B------:R-:W-:Y:S01]  /*4420*/  FADD.FTZ R19, -R148.reuse, R19 ;  /* 0x0000001394137221 */ /* 0x040fe20000010100 */
[C---:B------:R-:W-:Y:S01]  /*4430*/  FADD.FTZ R118, -R148.reuse, R118 ;  /* 0x0000007694767221 */ /* 0x040fe20000010100 */
[C---:B------:R-:W-:Y:S01]  /*4440*/  FADD.FTZ R123, -R148.reuse, R123 ;  /* 0x0000007b947b7221 */ /* 0x040fe20000010100 */
[C---:B------:R-:W-:Y:S01]  /*4450*/  FADD.FTZ R128, -R148.reuse, R128 ;  /* 0x0000008094807221 */ /* 0x040fe20000010100 */
[----:B------:R-:W2:Y:S01]  /*4460*/  @!P2 LDC.64 R112, c[0x0][0x3c8] ;  /* 0x0000f200ff70ab82 */ /* 0x000ea20000000a00 */
        /* <DEDUP_REMOVED lines=9> */
[C---:B-1----:R-:W-:Y:S01]  /*4500*/  FMUL.FTZ R131, R145.reuse, R8 ;  /* 0x0000000891837220 */ /* 0x042fe20000410000 */
[C---:B------:R-:W-:Y:S01]  /*4510*/  FMUL.FTZ R8, R145.reuse, R9 ;  /* 0x0000000991087220 */ /* 0x040fe20000410000 */
[C---:B------:R-:W-:Y:S01]  /*4520*/  FMUL.FTZ R9, R145.reuse, R12 ;  /* 0x0000000c91097220 */ /* 0x040fe20000410000 */
[C---:B------:R-:W-:Y:S01]  /*4530*/  FMUL.FTZ R12, R145.reuse, R11 ;  /* 0x0000000b910c7220 */ /* 0x040fe20000410000 */
[C---:B------:R-:W-:Y:S01]  /*4540*/  FMUL.FTZ R6, R145.reuse, R6 ;  /* 0x0000000691067220 */ /* 0x040fe20000410000 */
[C---:B------:R-:W-:Y:S01]  /*4550*/  FMUL.FTZ R7, R145.reuse, R7 ;  /* 0x0000000791077220 */ /* 0x040fe20000410000 */
[----:B------:R-:W-:Y:S01]  /*4560*/  FMUL.FTZ R10, R145, R10 ;  /* 0x0000000a910a7220 */ /* 0x000fe20000410000 */
[----:B0-----:R-:W-:-:S04]  /*4570*/  IMAD.WIDE.U32 R114, R14, 0x10, R132 ;  /* 0x000000100e727825 */ /* 0x001fc800078e0084 */
[----:B------:R-:W-:Y:S01]  /*4580*/  FFMA.FTZ R14, R12, R107, R67 ;  /* 0x0000006b0c0e7223 */ /* 0x000fe20000010043 */
[----:B------:R-:W-:Y:S01]  /*4590*/  FFMA.FTZ R9, R9, R106, R66 ;  /* 0x0000006a09097223 */ /* 0x000fe20000010042 */
[----:B------:R-:W-:Y:S01]  /*45a0*/  FFMA.FTZ R12, R6, R105, R65 ;  /* 0x00000069060c7223 */ /* 0x000fe20000010041 */
[----:B------:R-:W-:Y:S01]  /*45b0*/  FFMA.FTZ R7, R7, R110, R70 ;  /* 0x0000006e07077223 */ /* 0x000fe20000010046 */
[----:B------:R-:W-:Y:S01]  /*45c0*/  FFMA.FTZ R6, R10, R111, R71 ;  /* 0x0000006f0a067223 */ /* 0x000fe20000010047 */
        /* <DEDUP_REMOVED lines=23> */
[C---:B------:R-:W-:Y:S01]  /*4740*/  FADD.FTZ R119, -R148.reuse, R119 ;  /* 0x0000007794777221 */ /* 0x040fe20000010100 */
[----:B------:R-:W-:Y:S01]  /*4750*/  FADD.FTZ R130, -R148, R130 ;  /* 0x0000008294827221 */ /* 0x000fe20000010100 */
[C---:B------:R-:W-:Y:S01]  /*4760*/  FMUL.FTZ R137, R145.reuse, R125 ;  /* 0x0000007d91897220 */ /* 0x040fe20000410000 */
[----:B------:R-:W-:Y:S01]  /*4770*/  FMUL.FTZ R162, R145, R124 ;  /* 0x0000007c91a27220 */ /* 0x000fe20000410000 */
[----:B------:R-:W-:Y:S01]  /*4780*/  IMAD.WIDE.U32 R124, R5, 0x10, R132 ;  /* 0x00000010057c7825 */ /* 0x000fe200078e0084 */
[----:B------:R-:W-:-:S03]  /*4790*/  F2FP.BF16.F32.PACK_AB R17, R6, R17 ;  /* 0x000000110611723e */ /* 0x000fc600000010ff */
[----:B------:R-:W-:Y:S01]  /*47a0*/  FFMA.FTZ R13, R13, R104, R64 ;  /* 0x000000680d0d7223 */ /* 0x000fe20000010040 */
[----:B------:R-:W-:Y:S01]  /*47b0*/  F2FP.BF16.F32.PACK_AB R118, R7, R118 ;  /* 0x000000760776723e */ /* 0x000fe200000010ff */
[----:B------:R-:W-:Y:S01]  /*47c0*/  FFMA.FTZ R18, R117, R96, R56 ;  /* 0x0000006075127223 */ /* 0x000fe20000010038 */
[----:B------:R-:W-:Y:S01]  /*47d0*/  FFMA.FTZ R5, R116, R97, R57 ;  /* 0x0000006174057223 */ /* 0x000fe20000010039 */
[----:B------:R-:W0:Y:S01]  /*47e0*/  LDC.64 R6, c[0x0][0x380] ;  /* 0x0000e000ff067b82 */ /* 0x000e220000000a00 */
[C---:B------:R-:W-:Y:S01]  /*47f0*/  FADD.FTZ R15, -R148.reuse, R15 ;  /* 0x0000000f940f7221 */ /* 0x040fe20000010100 */
[C---:B------:R-:W-:Y:S01]  /*4800*/  FADD.FTZ R120, -R148.reuse, R120 ;  /* 0x0000007894787221 */ /* 0x040fe20000010100 */
[C---:B------:R-:W-:Y:S01]  /*4810*/  FMUL.FTZ R119, R145.reuse, R119 ;  /* 0x0000007791777220 */ /* 0x040fe20000410000 */
[C---:B------:R-:W-:Y:S01]  /*4820*/  FMUL.FTZ R130, R145.reuse, R130 ;  /* 0x0000008291827220 */ /* 0x040fe20000410000 */
        /* <DEDUP_REMOVED lines=13> */
[----:B------:R-:W-:Y:S01]  /*4900*/  F2FP.BF16.F32.PACK_AB R10, R12, R13 ;  /* 0x0000000d0c0a723e */ /* 0x000fe200000010ff */
[----:B------:R-:W-:Y:S01]  /*4910*/  FMUL.FTZ R15, R145, R15 ;  /* 0x0000000f910f7220 */ /* 0x000fe20000410000 */
[----:B------:R-:W-:Y:S01]  /*4920*/  F2FP.BF16.F32.PACK_AB R18, R5, R18 ;  /* 0x000000120512723e */ /* 0x000fe200000010ff */
[----:B------:R-:W-:Y:S01]  /*4930*/  FMUL.FTZ R120, R145, R120 ;  /* 0x0000007891787220 */ /* 0x000fe20000410000 */
[----:B------:R-:W-:Y:S01]  /*4940*/  FFMA.FTZ R12, R119, R92, R52 ;  /* 0x0000005c770c7223 */ /* 0x000fe20000010034 */
[----:B------:R-:W-:Y:S01]  /*4950*/  FFMA.FTZ R5, R130, R93, R53 ;  /* 0x0000005d82057223 */ /* 0x000fe20000010035 */
[----:B--2---:R-:W-:-:S04]  /*4960*/  @!P2 IMAD.WIDE R112, R4, 0x4, R112 ;  /* 0x000000040470a825 */ /* 0x004fc800078e0270 */
        /* <DEDUP_REMOVED lines=16> */
[----:B------:R-:W-:-:S04]  /*4a70*/  IMAD.WIDE.U32 R156, R16, 0x10, R132 ;  /* 0x00000010109c7825 */ /* 0x000fc800078e0084 */
[----:B------:R-:W-:Y:S01]  /*4a80*/  FFMA.FTZ R131, R131, R108, R68 ;  /* 0x0000006c83837223 */ /* 0x000fe20000010044 */
        /* <DEDUP_REMOVED lines=8> */
[----:B------:R1:W-:Y:S01]  /*4b10*/  @!P2 STG.E desc[UR6][R112.64], R145 ;  /* 0x000000917000a986 */ /* 0x0003e2000c101906 */
        /* <DEDUP_REMOVED lines=14> */
[----:B-1----:R-:W-:Y:S01]  /*4c00*/  FFMA.FTZ R113, R146, R77, R37 ;  /* 0x0000004d92717223 */ /* 0x002fe20000010025 */
[----:B------:R-:W-:Y:S01]  /*4c10*/  F2FP.BF16.F32.PACK_AB R8, R8, R131 ;  /* 0x000000830808723e */ /* 0x000fe200000010ff */
[----:B------:R-:W-:Y:S01]  /*4c20*/  IMAD.WIDE.U32 R132, R135, 0x10, R132 ;  /* 0x0000001087847825 */ /* 0x000fe200078e0084 */
        /* <DEDUP_REMOVED lines=10> */
[----:B------:R-:W-:Y:S01]  /*4cd0*/  F2FP.BF16.F32.PACK_AB R122, R127, R122 ;  /* 0x0000007a7f7a723e */ /* 0x000fe200000010ff */
[----:B------:R1:W-:Y:S01]  /*4ce0*/  STG.E.128 desc[UR6][R158.64], R116 ;  /* 0x000000749e007986 */ /* 0x0003e2000c101d06 */
[----:B------:R-:W-:Y:S02]  /*4cf0*/  F2FP.BF16.F32.PACK_AB R121, R140, R121 ;  /* 0x000000798c79723e */ /* 0x000fe400000010ff */
[----:B------:R-:W-:Y:S02]  /*4d00*/  F2FP.BF16.F32.PACK_AB R120, R113, R120 ;  /* 0x000000787178723e */ /* 0x000fe400000010ff */
[----:B0-----:R-:W-:-:S03]  /*4d10*/  IADD3 R4, PT, PT, R4, R6, RZ ;  /* 0x0000000604047210 */ /* 0x001fc60007ffe0ff */
[----:B------:R1:W-:Y:S01]  /*4d20*/  STG.E.128 desc[UR6][R132.64], R120 ;  /* 0x0000007884007986 */ /* 0x0003e2000c101d06 */
[----:B------:R-:W-:-:S13]  /*4d30*/  ISETP.GE.AND P2, PT, R4, R7, PT ;  /* 0x000000070400720c */ /* 0x000fda0003f46270 */
[----:B------:R-:W-:Y:S05]  /*4d40*/  @!P2 BRA `(.L_x_4540) ;  /* 0xffffffb80000a947 */ /* 0x000fea000383ffff */
[----:B------:R-:W-:Y:S05]  /*4d50*/  EXIT ;  /* 0x000000000000794d */ /* 0x000fea0003800000 */
.L_x_4541:
        /* <DEDUP_REMOVED lines=10> */
.L_x_22319:


//--------------------- .text._ZN10layer_norm31ln_parallel_residual_fwd_kernelINS_13Kernel_traitsIf13__nv_bfloat16S2_S2_fjLj5120ELj1ELj1ELj4ELj16ENS_18Kernel_traits_baseILj5120EfS2_S2_S2_fjLj128EEEEELb1ELb0ELb0EEEvNS_9FwdParamsE --------------------------
	.section	.text._ZN10layer_norm31ln_parallel_residual_fwd_kernelINS_13Kernel_traitsIf13__nv_bfloat16S2_S2_fjLj5120ELj1ELj1ELj4ELj16ENS_18Kernel_traits_baseILj5120EfS2_S2_S2_fjLj128EEEEELb1ELb0ELb0EEEvNS_9FwdParamsE,"ax",@progbits
	.align	128
        .global         _ZN10layer_norm31ln_parallel_residual_fwd_kernelINS_13Kernel_traitsIf13__nv_bfloat16S2_S2_fjLj5120ELj1ELj1ELj4ELj16ENS_18Kernel_traits_baseILj5120EfS2_S2_S2_fjLj128EEEEELb1ELb0ELb0EEEvNS_9FwdParamsE
        .type           _ZN10layer_norm31ln_parallel_residual_fwd_kernelINS_13Kernel_traitsIf13__nv_bfloat16S2_S2_fjLj5120ELj1ELj1ELj4ELj16ENS_18Kernel_traits_baseILj5120EfS2_S2_S2_fjLj128EEEEELb1ELb0ELb0EEEvNS_9FwdParamsE,@function
        .size           _ZN10layer_norm31ln_parallel_residual_fwd_kernelINS_13Kernel_traitsIf13__nv_bfloat16S2_S2_fjLj5120ELj1ELj1ELj4ELj16ENS_18Kernel_traits_baseILj5120EfS2_S2_S2_fjLj128EEEEELb1ELb0ELb0EEEvNS_9FwdParamsE,(.L_x_22320 - _ZN10layer_norm31ln_parallel_residual_fwd_kernelINS_13Kernel_traitsIf13__nv_bfloat16S2_S2_fjLj5120ELj1ELj1ELj4ELj16ENS_18Kernel_traits_baseILj5120EfS2_S2_S2_fjLj128EEEEELb1ELb0ELb0EEEvNS_9FwdParamsE)
        .other          _ZN10layer_norm31ln_parallel_residual_fwd_kernelINS_13Kernel_traitsIf13__nv_bfloat16S2_S2_fjLj5120ELj1ELj1ELj4ELj16ENS_18Kernel_traits_baseILj5120EfS2_S2_S2_fjLj128EEEEELb1ELb0ELb0EEEvNS_9FwdParamsE,@"STO_CUDA_ENTRY STV_DEFAULT"
_ZN10layer_norm31ln_parallel_residual_fwd_kernelINS_13Kernel_traitsIf13__nv_bfloat16S2_S2_fjLj5120ELj1ELj1ELj4ELj16ENS_18Kernel_traits_baseILj5120EfS2_S2_S2_fjLj128EEEEELb1ELb0ELb0EEEvNS_9FwdParamsE:
.text._ZN10layer_norm31ln_parallel_residual_fwd_kernelINS_13Kernel_traitsIf13__nv_bfloat16S2_S2_fjLj5120ELj1ELj1ELj4ELj16ENS_18Kernel_traits_baseILj5120EfS2_S2_S2_fjLj128EEEEELb1ELb0ELb0EEEvNS_9FwdParamsE:
        /* <DEDUP_REMOVED lines=15> */
[----:B----4-:R5:W1:Y:S01]  /*00f0*/  @P0 LDG.E.64 R6, desc[UR6][R4.64] ;  /* 0x0000000604060981 */ /* 0x010a62000c1e1b00 */
[----:B0-----:R-:W-:Y:S01]  /*0100*/  UISETP.NE.U32.AND UP0, UPT, UR4, URZ, UPT ;  /* 0x000000ff0400728c */ /* 0x001fe2000bf05070 */
[----:B------:R-:W-:Y:S03]  /*0110*/  BSSY.RECONVERGENT B0, `(.L_x_4542) ;  /* 0x00001e0000007945 */ /* 0x000fe60003800200 */
[----:B------:R-:W0:Y:S01]  /*0120*/  S2UR UR17, SR_CTAID.X ;  /* 0x00000000001179c3 */ /* 0x000e220000002500 */
[----:B------:R-:W-:Y:S01]  /*0130*/  UISETP.NE.AND.EX UP0, UPT, UR5, URZ, UPT, UP0 ;  /* 0x000000ff0500728c */ /* 0x000fe2000bf05300 */
[----:B-----5:R-:W-:-:S06]  /*0140*/  SHF.R.S32.HI R5, RZ, 0x1f, R0 ;  /* 0x0000001fff057819 */ /* 0x020fcc0000011400 */
[----:B------:R-:W0:Y:S01]  /*0150*/  LDC R8, c[0x0][0x360] ;  /* 0x0000d800ff087b82 */ /* 0x000e220000000800 */
[----:B------:R-:W-:Y:S01]  /*0160*/  LEA.HI R5, R5, R0, RZ, 0x3 ;  /* 0x0000000005057211 */ /* 0x000fe200078f18ff */
[----:B0-----:R-:W-:Y:S01]  /*0170*/  IMAD R197, R8, UR17, R235 ;  /* 0x0000001108c57c24 */ /* 0x001fe2000f8e02eb */
[----:B--2---:R-:W-:Y:S02]  /*0180*/  @P0 R2UR UR8, R2 ;  /* 0x00000000020802ca */ /* 0x004fe400000e0000 */
[----:B------:R-:W-:Y:S02]  /*0190*/  @P0 R2UR UR9, R3 ;  /* 0x00000000030902ca */ /* 0x000fe400000e0000 */
[C---:B------:R-:W-:Y:S02]  /*01a0*/  LOP3.LUT R2, R235.reuse, 0x1f, RZ, 0xc0, !PT ;  /* 0x0000001feb027812 */ /* 0x040fe400078ec0ff */
[----:B------:R-:W-:Y:S02]  /*01b0*/  LOP3.LUT R3, R235, 0x60, RZ, 0xc0, !PT ;  /* 0x00000060eb037812 */ /* 0x000fe400078ec0ff */
[----:B-1----:R-:W-:-:S02]  /*01c0*/  @P0 IADD3 R4, P1, PT, R6, R9, RZ ;  /* 0x0000000906040210 */ /* 0x002fc40007f3e0ff */
        /* <DEDUP_REMOVED lines=36> */
[----:B------:R-:W2:Y:S01]  /*0410*/  LDC.64 R12, c[0x0][0x3d0] ;  /* 0x0000f400ff0c7b82 */ /* 0x000ea20000000a00 */
[----:B------:R-:W-:-:S07]  /*0420*/  @P3 LOP3.LUT R198, R198, 0x100, RZ, 0xfc, !PT ;  /* 0x00000100c6c63812 */ /* 0x000fce00078efcff */
[----:B------:R-:W3:Y:S01]  /*0430*/  LDC.64 R14, c[0x0][0x3d8] ;  /* 0x0000f600ff0e7b82 */ /* 0x000ee20000000a00 */
[----:B0-----:R-:W-:-:S05]  /*0440*/  @P3 IMAD.WIDE.U32 R8, R6, 0x20, R8 ;  /* 0x0000002006083825 */ /* 0x001fca00078e0008 */
[----:B------:R0:W5:Y:S02]  /*0450*/  @P3 LDG.E.128 R184, desc[UR6][R8.64] ;  /* 0x0000000608b83981 */ /* 0x000164000c1e1d00 */
[----:B------:R-:W4:Y:S01]  /*0460*/  LDC.64 R16, c[0x0][0x3d0] ;  /* 0x0000f400ff107b82 */ /* 0x000f220000000a00 */
[C---:B-1----:R-:W-:Y:S01]  /*0470*/  @P3 IMAD.WIDE.U32 R10, R6.reuse, 0x20, R10 ;  /* 0x00000020060a3825 */ /* 0x042fe200078e000a */
[----:B------:R-:W-:Y:S01]  /*0480*/  @P3 LOP3.LUT R6, R6, 0x80, RZ, 0xfc, !PT ;  /* 0x0000008006063812 */ /* 0x000fe200078efcff */
[----:B------:R0:W5:Y:S04]  /*0490*/  @P3 LDG.E.128 R180, desc[UR6][R8.64+0x10] ;  /* 0x0000100608b43981 */ /* 0x000168000c1e1d00 */
[----:B------:R0:W5:Y:S01]  /*04a0*/  @P3 LDG.E.128 R176, desc[UR6][R10.64] ;  /* 0x000000060ab03981 */ /* 0x000162000c1e1d00 */
[----:B------:R-:W1:Y:S08]  /*04b0*/  LDC.64 R18, c[0x0][0x3d8] ;  /* 0x0000f600ff127b82 */ /* 0x000e700000000a00 */
[----:B------:R-:W0:Y:S08]  /*04c0*/  LDC.64 R20, c[0x0][0x3d0] ;  /* 0x0000f400ff147b82 */ /* 0x000e300000000a00 */
[----:B------:R-:W0:Y:S01]  /*04d0*/  LDC.64 R22, c[0x0][0x3d8] ;  /* 0x0000f600ff167b82 */ /* 0x000e220000000a00 */
[C---:B--2---:R-:W-:Y:S01]  /*04e0*/  @P0 IMAD.WIDE.U32 R12, R6.reuse, 0x20, R12 ;  /* 0x00000020060c0825 */ /* 0x044fe200078e000c */
[----:B------:R2:W5:Y:S03]  /*04f0*/  @P3 LDG.E.128 R172, desc[UR6][R10.64+0x10] ;  /* 0x000010060aac3981 */ /* 0x000566000c1e1d00 */
[C---:B---3--:R-:W-:Y:S01]  /*0500*/  @P0 IMAD.WIDE.U32 R14, R6.reuse, 0x20, R14 ;  /* 0x00000020060e0825 */ /* 0x048fe200078e000e */
[----:B------:R2:W5:Y:S03]  /*0510*/  @P0 LDG.E.128 R168, desc[UR6][R12.64] ;  /* 0x000000060ca80981 */ /* 0x000566000c1e1d00 */
[----:B------:R-:W-:Y:S01]  /*0520*/  @P0 VIADD R6, R6, 0x80 ;  /* 0x0000008006060836 */ /* 0x000fe20000000000 */
[----:B------:R2:W5:Y:S03]  /*0530*/  @P0 LDG.E.128 R164, desc[UR6][R12.64+0x10] ;  /* 0x000010060ca40981 */ /* 0x000566000c1e1d00 */
[C---:B----4-:R-:W-:Y:S01]  /*0540*/  @P1 IMAD.WIDE.U32 R16, R6.reuse, 0x20, R16 ;  /* 0x0000002006101825 */ /* 0x050fe200078e0010 */
[----:B------:R2:W5:Y:S03]  /*0550*/  @P0 LDG.E.128 R160, desc[UR6][R14.64] ;  /* 0x000000060ea00981 */ /* 0x000566000c1e1d00 */
[C---:B-1----:R-:W-:Y:S01]  /*0560*/  @P1 IMAD.WIDE.U32 R18, R6.reuse, 0x20, R18 ;  /* 0x0000002006121825 */ /* 0x042fe200078e0012 */
[----:B------:R2:W5:Y:S03]  /*0570*/  @P1 LDG.E.128 R152, desc[UR6][R16.64] ;  /* 0x0000000610981981 */ /* 0x000566000c1e1d00 */
[----:B------:R-:W-:Y:S01]  /*0580*/  @P1 VIADD R6, R6, 0x80 ;  /* 0x0000008006061836 */ /* 0x000fe20000000000 */
[----:B------:R2:W5:Y:S03]  /*0590*/  @P1 LDG.E.128 R148, desc[UR6][R16.64+0x10] ;  /* 0x0000100610941981 */ /* 0x000566000c1e1d00 */
[C---:B0-----:R-:W-:Y:S01]  /*05a0*/  @P2 IMAD.WIDE.U32 R20, R6.reuse, 0x20, R20 ;  /* 0x0000002006142825 */ /* 0x041fe200078e0014 */
[----:B------:R2:W5:Y:S03]  /*05b0*/  @P1 LDG.E.128 R144, desc[UR6][R18.64] ;  /* 0x0000000612901981 */ /* 0x000566000c1e1d00 */
[----:B------:R-:W-:Y:S01]  /*05c0*/  @P2 IMAD.WIDE.U32 R22, R6, 0x20, R22 ;  /* 0x0000002006162825 */ /* 0x000fe200078e0016 */
        /* <DEDUP_REMOVED lines=39> */
[----:B------:R-:W-:Y:S01]  /*0840*/  @P2 VIADD R6, R6, 0x80 ;  /* 0x0000008006062836 */ /* 0x000fe20000000000 */
[----:B--2---:R-:W-:Y:S06]  /*0850*/  @!P0 BRA `(.L_x_4545) ;  /* 0x0000001400ac8947 */ /* 0x004fec0003800000 */
        /* <DEDUP_REMOVED lines=49> */
.L_x_4544:
[C---:B------:R-:W-:Y:S01]  /*0b70*/  ISETP.GE.U32.AND P3, PT, R0.reuse, 0x80, PT ;  /* 0x000000800000780c */ /* 0x040fe20003f66070 */
[----:B------:R-:W0:Y:S01]  /*0b80*/  LDC.64 R10, c[0x0][0x3d0] ;  /* 0x0000f400ff0a7b82 */ /* 0x000e220000000a00 */
[C---:B------:R-:W-:Y:S02]  /*0b90*/  ISETP.GE.U32.AND P0, PT, R0.reuse, 0x100, PT ;  /* 0x000001000000780c */ /* 0x040fe40003f06070 */
[C---:B------:R-:W-:Y:S02]  /*0ba0*/  ISETP.GE.U32.AND P1, PT, R0.reuse, 0x180, PT ;  /* 0x000001800000780c */ /* 0x040fe40003f26070 */
[----:B------:R-:W-:Y:S02]  /*0bb0*/  ISETP.GE.U32.AND P2, PT, R0, 0x200, PT ;  /* 0x000002000000780c */ /* 0x000fe40003f46070 */
[----:B------:R-:W-:Y:S01]  /*0bc0*/  LOP3.LUT R198, R198, 0xfffffeff, RZ, 0xc0, !PT ;  /* 0xfffffeffc6c67812 */ /* 0x000fe200078ec0ff */
[----:B------:R-:W1:Y:S08]  /*0bd0*/  LDC.64 R12, c[0x0][0x3d8] ;  /* 0x0000f600ff0c7b82 */ /* 0x000e700000000a00 */
[----:B------:R-:W2:Y:S01]  /*0be0*/  LDC.64 R14, c[0x0][0x3d0] ;  /* 0x0000f400ff0e7b82 */ /* 0x000ea20000000a00 */
[----:B------:R-:W-:-:S07]  /*0bf0*/  @P3 LOP3.LUT R198, R198, 0x100, RZ, 0xfc, !PT ;  /* 0x00000100c6c63812 */ /* 0x000fce00078efcff */
[----:B------:R-:W3:Y:S01]  /*0c00*/  @P3 LDC.64 R8, c[0x0][0x440] ;  /* 0x00011000ff083b82 */ /* 0x000ee20000000a00 */
[----:B0-----:R-:W-:-:S05]  /*0c10*/  @P3 IMAD.WIDE.U32 R10, R6, 0x20, R10 ;  /* 0x00000020060a3825 */ /* 0x001fca00078e000a */
[----:B------:R0:W5:Y:S02]  /*0c20*/  @P3 LDG.E.128 R184, desc[UR6][R10.64] ;  /* 0x000000060ab83981 */ /* 0x000164000c1e1d00 */
[----:B------:R-:W4:Y:S01]  /*0c30*/  LDC.64 R16, c[0x0][0x3d8] ;  /* 0x0000f600ff107b82 */ /* 0x000f220000000a00 */
[C---:B-1----:R-:W-:Y:S01]  /*0c40*/  @P3 IMAD.WIDE.U32 R12, R6.reuse, 0x20, R12 ;  /* 0x00000020060c3825 */ /* 0x042fe200078e000c */
[----:B------:R0:W5:Y:S04]  /*0c50*/  @P3 LDG.E.128 R180, desc[UR6][R10.64+0x10] ;  /* 0x000010060ab43981 */ /* 0x000168000c1e1d00 */
[----:B------:R0:W5:Y:S02]  /*0c60*/  @P3 LDG.E.128 R176, desc[UR6][R12.64] ;  /* 0x000000060cb03981 */ /* 0x000164000c1e1d00 */
[----:B------:R-:W1:Y:S02]  /*0c70*/  @P0 LDC.64 R18, c[0x0][0x440] ;  /* 0x00011000ff120b82 */ /* 0x000e640000000a00 */
[----:B------:R0:W5:Y:S06]  /*0c80*/  @P3 LDG.E.128 R172, desc[UR6][R12.64+0x10] ;  /* 0x000010060cac3981 */ /* 0x00016c000c1e1d00 */
[----:B------:R-:W0:Y:S08]  /*0c90*/  LDC.64 R20, c[0x0][0x3d0] ;  /* 0x0000f400ff147b82 */ /* 0x000e300000000a00 */
[----:B------:R-:W0:Y:S08]  /*0ca0*/  LDC.64 R22, c[0x0][0x3d8] ;  /* 0x0000f600ff167b82 */ /* 0x000e300000000a00 */
[----:B------:R-:W0:Y:S01]  /*0cb0*/  @P1 LDC.64 R24, c[0x0][0x440] ;  /* 0x00011000ff181b82 */ /* 0x000e220000000a00 */
[----:B---3--:R-:W-:-:S07]  /*0cc0*/  @P3 IMAD.WIDE.U32 R8, R6, 0x20, R8 ;  /* 0x0000002006083825 */ /* 0x008fce00078e0008 */
[----:B------:R-:W3:Y:S08]  /*0cd0*/  LDC.64 R26, c[0x0][0x3d0] ;  /* 0x0000f400ff1a7b82 */ /* 0x000ef00000000a00 */
[----:B------:R-:W3:Y:S08]  /*0ce0*/  LDC.64 R28, c[0x0][0x3d8] ;  /* 0x0000f600ff1c7b82 */ /* 0x000ef00000000a00 */
[----:B------:R-:W3:Y:S01]  /*0cf0*/  @P2 LDC.64 R30, c[0x0][0x440] ;  /* 0x00011000ff1e2b82 */ /* 0x000ee20000000a00 */
[----:B------:R-:W-:Y:S01]  /*0d00*/  @P3 LOP3.LUT R6, R6, 0x80, RZ, 0xfc, !PT ;  /* 0x0000008006063812 */ /* 0x000fe200078efcff */
[----:B------:R0:W5:Y:S04]  /*0d10*/  @P3 LD.E.128 R60, desc[UR6][R8.64] ;  /* 0x00000006083c3980 */ /* 0x000168000c101d00 */
[C---:B--2---:R-:W-:Y:S01]  /*0d20*/  @P0 IMAD.WIDE.U32 R14, R6.reuse, 0x20, R14 ;  /* 0x00000020060e0825 */ /* 0x044fe200078e000e */
[----:B------:R2:W5:Y:S03]  /*0d30*/  @P3 LD.E.128 R64, desc[UR6][R8.64+0x10] ;  /* 0x0000100608403980 */ /* 0x000566000c101d00 */
[C---:B----4-:R-:W-:Y:S01]  /*0d40*/  @P0 IMAD.WIDE.U32 R16, R6.reuse, 0x20, R16 ;  /* 0x0000002006100825 */ /* 0x050fe200078e0010 */
[----:B------:R2:W5:Y:S03]  /*0d50*/  @P0 LDG.E.128 R168, desc[UR6][R14.64] ;  /* 0x000000060ea80981 */ /* 0x000566000c1e1d00 */
[C---:B-1----:R-:W-:Y:S01]  /*0d60*/  @P0 IMAD.WIDE.U32 R18, R6.reuse, 0x20, R18 ;  /* 0x0000002006120825 */ /* 0x042fe200078e0012 */
[----:B------:R-:W-:Y:S01]  /*0d70*/  @P0 IADD3 R6, PT, PT, R6, 0x80, RZ ;  /* 0x0000008006060810 */ /* 0x000fe20007ffe0ff */
[----:B------:R2:W5:Y:S04]  /*0d80*/  @P0 LDG.E.128 R164, desc[UR6][R14.64+0x10] ;  /* 0x000010060ea40981 */ /* 0x000568000c1e1d00 */
[C---:B0-----:R-:W-:Y:S01]  /*0d90*/  @P1 IMAD.WIDE.U32 R20, R6.reuse, 0x20, R20 ;  /* 0x0000002006141825 */ /* 0x041fe200078e0014 */
[----:B------:R2:W5:Y:S03]  /*0da0*/  @P0 LDG.E.128 R160, desc[UR6][R16.64] ;  /* 0x0000000610a00981 */ /* 0x000566000c1e1d00 */
[C---:B------:R-:W-:Y:S01]  /*0db0*/  @P1 IMAD.WIDE.U32 R22, R6.reuse, 0x20, R22 ;  /* 0x0000002006161825 */ /* 0x040fe200078e0016 */
[----:B------:R2:W5:Y:S03]  /*0dc0*/  @P1 LDG.E.128 R152, desc[UR6][R20.64] ;  /* 0x0000000614981981 */ /* 0x000566000c1e1d00 */
[C---:B------:R-:W-:Y:S01]  /*0dd0*/  @P1 IMAD.WIDE.U32 R24, R6.reuse, 0x20, R24 ;  /* 0x0000002006181825 */ /* 0x040fe200078e0018 */
[----:B------:R2:W5:Y:S03]  /*0de0*/  @P1 LDG.E.128 R148, desc[UR6][R20.64+0x10] ;  /* 0x0000100614941981 */ /* 0x000566000c1e1d00 */
[----:B------:R-:W-:Y:S01]  /*0df0*/  @P1 VIADD R6, R6, 0x80 ;  /* 0x0000008006061836 */ /* 0x000fe20000000000 */
[----:B------:R2:W5:Y:S03]  /*0e00*/  @P1 LDG.E.128 R144, desc[UR6][R22.64] ;  /* 0x0000000616901981 */ /* 0x000566000c1e1d00 */
[C---:B---3--:R-:W-:Y:S01]  /*0e10*/  @P2 IMAD.WIDE.U32 R26, R6.reuse, 0x20, R26 ;  /* 0x00000020061a2825 */ /* 0x048fe200078e001a */
[----:B------:R2:W5:Y:S03]  /*0e20*/  @P1 LDG.E.128 R140, desc[UR6][R22.64+0x10] ;  /* 0x00001006168c1981 */ /* 0x000566000c1e1d00 */
[C---:B------:R-:W-:Y:S01]  /*0e30*/  @P2 IMAD.WIDE.U32 R28, R6.reuse, 0x20, R28 ;  /* 0x00000020061c2825 */ /* 0x040fe200078e001c */
[----:B------:R2:W5:Y:S03]  /*0e40*/  @P1 LD.E.128 R76, desc[UR6][R24.64] ;  /* 0x00000006184c1980 */ /* 0x000566000c101d00 */
[----:B------:R-:W-:Y:S01]  /*0e50*/  @P2 IMAD.WIDE.U32 R30, R6, 0x20, R30 ;  /* 0x00000020061e2825 */ /* 0x000fe200078e001e */
[----:B------:R2:W5:Y:S04]  /*0e60*/  @P1 LD.E.128 R80, desc[UR6][R24.64+0x10] ;  /* 0x0000100618501980 */ /* 0x000568000c101d00 */
[----:B------:R2:W5:Y:S04]  /*0e70*/  @P2 LDG.E.128 R136, desc[UR6][R26.64] ;  /* 0x000000061a882981 */ /* 0x000568000c1e1d00 */
[----:B------:R2:W5:Y:S04]  /*0e80*/  @P2 LDG.E.128 R132, desc[UR6][R26.64+0x10] ;  /* 0x000010061a842981 */ /* 0x000568000c1e1d00 */
[----:B------:R2:W5:Y:S04]  /*0e90*/  @P2 LDG.E.128 R128, desc[UR6][R28.64] ;  /* 0x000000061c802981 */ /* 0x000568000c1e1d00 */
[----:B------:R2:W5:Y:S04]  /*0ea0*/  @P2 LDG.E.128 R124, desc[UR6][R28.64+0x10] ;  /* 0x000010061c7c2981 */ /* 0x000568000c1e1d00 */
[----:B------:R2:W5:Y:S04]  /*0eb0*/  @P2 LD.E.128 R84, desc[UR6][R30.64] ;  /* 0x000000061e542980 */ /* 0x000568000c101d00 */
[----:B------:R2:W5:Y:S04]  /*0ec0*/  @P2 LD.E.128 R88, desc[UR6][R30.64+0x10] ;  /* 0x000010061e582980 */ /* 0x000568000c101d00 */
[----:B------:R2:W5:Y:S04]  /*0ed0*/  @P0 LDG.E.128 R156, desc[UR6][R16.64+0x10] ;  /* 0x00001006109c0981 */ /* 0x000568000c1e1d00 */
[----:B------:R2:W5:Y:S04]  /*0ee0*/  @P0 LD.E.128 R68, desc[UR6][R18.64] ;  /* 0x0000000612440980 */ /* 0x000568000c101d00 */
[----:B------:R2:W5:Y:S01]  /*0ef0*/  @P0 LD.E.128 R72, desc[UR6][R18.64+0x10] ;  /* 0x0000100612480980 */ /* 0x000562000c101d00 */
        /* <DEDUP_REMOVED lines=17> */
[----:B------:R-:W-:Y:S01]  /*1010*/  @P2 VIADD R6, R6, 0x80 ;  /* 0x0000008006062836 */ /* 0x000fe20000000000 */
[----:B--2---:R-:W-:Y:S06]  /*1020*/  @!P0 BRA `(.L_x_4545) ;  /* 0x0000000c00b88947 */ /* 0x004fec0003800000 */
[----:B------:R-:W0:Y:S08]  /*1030*/  LDC.64 R10, c[0x0][0x440] ;  /* 0x00011000ff0a7b82 */ /* 0x000e300000000a00 */
[----:B------:R-:W1:Y:S08]  /*1040*/  LDC.64 R8, c[0x0][0x3d0] ;  /* 0x0000f400ff087b82 */ /* 0x000e700000000a00 */
[----:B------:R-:W2:Y:S01]  /*1050*/  LDC.64 R12, c[0x0][0x3d8] ;  /* 0x0000f600ff0c7b82 */ /* 0x000ea20000000a00 */
[----:B0-----:R-:W-:-:S05]  /*1060*/  IMAD.WIDE.U32 R10, R6, 0x20, R10 ;  /* 0x00000020060a7825 */ /* 0x001fca00078e000a */
[----:B------:R0:W5:Y:S01]  /*1070*/  LD.E.128 R28, desc[UR6][R10.64] ;  /* 0x000000060a1c7980 */ /* 0x000162000c101d00 */
[----:B-1----:R-:W-:-:S03]  /*1080*/  IMAD.WIDE.U32 R8, R6, 0x20, R8 ;  /* 0x0000002006087825 */ /* 0x002fc600078e0008 */
[----:B------:R0:W5:Y:S04]  /*1090*/  LD.E.128 R32, desc[UR6][R10.64+0x10] ;  /* 0x000010060a207980 */ /* 0x000168000c101d00 */
[----:B------:R0:W5:Y:S01]  /*10a0*/  LDG.E.128 R48, desc[UR6][R8.64] ;  /* 0x0000000608307981 */ /* 0x000162000c1e1d00 */
[----:B--2---:R-:W-:-:S03]  /*10b0*/  IMAD.WIDE.U32 R6, R6, 0x20, R12 ;  /* 0x0000002006067825 */ /* 0x004fc600078e000c */
        /* <DEDUP_REMOVED lines=23> */
[----:B0-----:R-:W-:Y:S06]  /*1230*/  BRA `(.L_x_4545) ;  /* 0x0000000c00347947 */ /* 0x001fec0003800000 */
.L_x_4543:
[----:B------:R-:W0:Y:S02]  /*1240*/  LDCU.64 UR4, c[0x0][0x440] ;  /* 0x00008800ff0477ac */ /* 0x000e240008000a00 */
[----:B0-----:R-:W-:-:S04]  /*1250*/  UISETP.NE.U32.AND UP0, UPT, UR4, URZ, UPT ;  /* 0x000000ff0400728c */ /* 0x001fc8000bf05070 */
[----:B------:R-:W-:-:S09]  /*1260*/  UISETP.NE.AND.EX UP0, UPT, UR5, URZ, UPT, UP0 ;  /* 0x000000ff0500728c */ /* 0x000fd2000bf05300 */
[----:B------:R-:W-:Y:S05]  /*1270*/  BRA.U !UP0, `(.L_x_4546) ;  /* 0x0000000508747547 */ /* 0x000fea000b800000 */
[C---:B------:R-:W-:Y:S01]  /*1280*/  ISETP.GE.U32.AND P3, PT, R0.reuse, 0x80, PT ;  /* 0x000000800000780c */ /* 0x040fe20003f66070 */
[----:B------:R-:W0:Y:S01]  /*1290*/  LDC.64 R10, c[0x0][0x3d0] ;  /* 0x0000f400ff0a7b82 */ /* 0x000e220000000a00 */
[C---:B------:R-:W-:Y:S02]  /*12a0*/  ISETP.GE.U32.AND P0, PT, R0.reuse, 0x100, PT ;  /* 0x000001000000780c */ /* 0x040fe40003f06070 */
[----:B------:R-:W-:Y:S02]  /*12b0*/  ISETP.GE.U32.AND P1, PT, R0, 0x180, PT ;  /* 0x000001800000780c */ /* 0x000fe40003f26070 */
[----:B------:R-:W-:-:S03]  /*12c0*/  LOP3.LUT R198, R198, 0xfffffeff, RZ, 0xc0, !PT ;  /* 0xfffffeffc6c67812 */ /* 0x000fc600078ec0ff */
[----:B------:R-:W1:Y:S01]  /*12d0*/  LDC.64 R12, c[0x0][0x3d8] ;  /* 0x0000f600ff0c7b82 */ /* 0x000e620000000a00 */
[----:B------:R-:W-:-:S03]  /*12e0*/  ISETP.GE.U32.AND P2, PT, R0, 0x200, PT ;  /* 0x000002000000780c */ /* 0x000fc60003f46070 */
[----:B------:R-:W-:-:S04]  /*12f0*/  @P3 LOP3.LUT R198, R198, 0x100, RZ, 0xfc, !PT ;  /* 0x00000100c6c63812 */ /* 0x000fc800078efcff */
[----:B------:R-:W2:Y:S08]  /*1300*/  @P3 LDC.64 R8, c[0x0][0x438] ;  /* 0x00010e00ff083b82 */ /* 0x000eb00000000a00 */
[----:B------:R-:W3:Y:S01]  /*1310*/  @P3 LDC.64 R14, c[0x0][0x440] ;  /* 0x00011000ff0e3b82 */ /* 0x000ee20000000a00 */
[----:B0-----:R-:W-:-:S05]  /*1320*/  @P3 IMAD.WIDE.U32 R10, R6, 0x20, R10 ;  /* 0x00000020060a3825 */ /* 0x001fca00078e000a */
[----:B------:R-:W5:Y:S02]  /*1330*/  @P3 LDG.E.128 R184, desc[UR6][R10.64] ;  /* 0x000000060ab83981 */ /* 0x000f64000c1e1d00 */
[----:B------:R-:W0:Y:S01]  /*1340*/  LDC.64 R16, c[0x0][0x3d0] ;  /* 0x0000f400ff107b82 */ /* 0x000e220000000a00 */
[C---:B-1----:R-:W-:Y:S01]  /*1350*/  @P3 IMAD.WIDE.U32 R12, R6.reuse, 0x20, R12 ;  /* 0x00000020060c3825 */ /* 0x042fe200078e000c */
[----:B------:R1:W5:Y:S04]  /*1360*/  @P3 LDG.E.128 R180, desc[UR6][R10.64+0x10] ;  /* 0x000010060ab43981 */ /* 0x000368000c1e1d00 */
[----:B------:R-:W5:Y:S01]  /*1370*/  @P3 LDG.E.128 R176, desc[UR6][R12.64] ;  /* 0x000000060cb03981 */ /* 0x000f62000c1e1d00 */
[C---:B--2---:R-:W-:Y:S01]  /*1380*/  @P3 IMAD.WIDE.U32 R8, R6.reuse, 0x20, R8 ;  /* 0x0000002006083825 */ /* 0x044fe200078e0008 */
[----:B------:R-:W2:Y:S02]  /*1390*/  LDC.64 R20, c[0x0][0x3d8] ;  /* 0x0000f600ff147b82 */ /* 0x000ea40000000a00 */
[----:B------:R-:W5:Y:S04]  /*13a0*/  @P3 LDG.E.128 R172, desc[UR6][R12.64+0x10] ;  /* 0x000010060cac3981 */ /* 0x000f68000c1e1d00 */
[----:B------:R-:W5:Y:S02]  /*13b0*/  @P3 LD.E.128 R92, desc[UR6][R8.64] ;  /* 0x00000006085c3980 */ /* 0x000f64000c101d00 */
[----:B------:R-:W4:Y:S02]  /*13c0*/  @P0 LDC.64 R18, c[0x0][0x438] ;  /* 0x00010e00ff120b82 */ /* 0x000f240000000a00 */
[----:B------:R3:W5:Y:S06]  /*13d0*/  @P3 LD.E.128 R96, desc[UR6][R8.64+0x10] ;  /* 0x0000100608603980 */ /* 0x00076c000c101d00 */
[----:B------:R-:W2:Y:S08]  /*13e0*/  @P0 LDC.64 R22, c[0x0][0x440] ;  /* 0x00011000ff160b82 */ /* 0x000eb00000000a00 */
[----:B------:R-:W2:Y:S08]  /*13f0*/  LDC.64 R24, c[0x0][0x3d0] ;  /* 0x0000f400ff187b82 */ /* 0x000eb00000000a00 */
[----:B------:R-:W2:Y:S08]  /*1400*/  @P1 LDC.64 R26, c[0x0][0x438] ;  /* 0x00010e00ff1a1b82 */ /* 0x000eb00000000a00 */
[----:B-1----:R-:W1:Y:S08]  /*1410*/  LDC.64 R10, c[0x0][0x3d8] ;  /* 0x0000f600ff0a7b82 */ /* 0x002e700000000a00 */
[----:B---3--:R-:W3:Y:S01]  /*1420*/  @P1 LDC.64 R8, c[0x0][0x440] ;  /* 0x00011000ff081b82 */ /* 0x008ee20000000a00 */
[----:B------:R-:W-:-:S07]  /*1430*/  @P3 IMAD.WIDE.U32 R14, R6, 0x20, R14 ;  /* 0x00000020060e3825 */ /* 0x000fce00078e000e */
[----:B------:R-:W3:Y:S08]  /*1440*/  LDC.64 R28, c[0x0][0x3d0] ;  /* 0x0000f400ff1c7b82 */ /* 0x000ef00000000a00 */
[----:B------:R-:W3:Y:S08]  /*1450*/  LDC.64 R32, c[0x0][0x3d8] ;  /* 0x0000f600ff207b82 */ /* 0x000ef00000000a00 */
[----:B------:R-:W3:Y:S08]  /*1460*/  @P2 LDC.64 R30, c[0x0][0x438] ;  /* 0x00010e00ff1e2b82 */ /* 0x000ef00000000a00 */
[----:B------:R-:W3:Y:S01]  /*1470*/  @P2 LDC.64 R12, c[0x0][0x440] ;  /* 0x00011000ff0c2b82 */ /* 0x000ee20000000a00 */
[----:B------:R-:W-:Y:S01]  /*1480*/  @P3 LOP3.LUT R6, R6, 0x80, RZ, 0xfc, !PT ;  /* 0x0000008006063812 */ /* 0x000fe200078efcff */
[----:B------:R1:W5:Y:S04]  /*1490*/  @P3 LD.E.128 R60, desc[UR6][R14.64] ;  /* 0x000000060e3c3980 */ /* 0x000368000c101d00 */
[C---:B0-----:R-:W-:Y:S01]  /*14a0*/  @P0 IMAD.WIDE.U32 R16, R6.reuse, 0x20, R16 ;  /* 0x0000002006100825 */ /* 0x041fe200078e0010 */
[----:B------:R0:W5:Y:S03]  /*14b0*/  @P3 LD.E.128 R64, desc[UR6][R14.64+0x10] ;  /* 0x000010060e403980 */ /* 0x000166000c101d00 */
[C---:B----4-:R-:W-:Y:S01]  /*14c0*/  @P0 IMAD.WIDE.U32 R18, R6.reuse, 0x20, R18 ;  /* 0x0000002006120825 */ /* 0x050fe200078e0012 */
[----:B------:R0:W5:Y:S03]  /*14d0*/  @P0 LDG.E.128 R168, desc[UR6][R16.64] ;  /* 0x0000000610a80981 */ /* 0x000166000c1e1d00 */
[C---:B--2---:R-:W-:Y:S01]  /*14e0*/  @P0 IMAD.WIDE.U32 R20, R6.reuse, 0x20, R20 ;  /* 0x0000002006140825 */ /* 0x044fe200078e0014 */
[----:B------:R0:W5:Y:S03]  /*14f0*/  @P0 LDG.E.128 R164, desc[UR6][R16.64+0x10] ;  /* 0x0000100610a40981 */ /* 0x000166000c1e1d00 */
[C---:B------:R-:W-:Y:S01]  /*1500*/  @P0 IMAD.WIDE.U32 R22, R6.reuse, 0x20, R22 ;  /* 0x0000002006160825 */ /* 0x040fe200078e0016 */
[----:B------:R0:W5:Y:S03]  /*1510*/  @P0 LD.E.128 R100, desc[UR6][R18.64] ;  /* 0x0000000612640980 */ /* 0x000166000c101d00 */
[----:B------:R-:W-:Y:S01]  /*1520*/  @P0 VIADD R6, R6, 0x80 ;  /* 0x0000008006060836 */ /* 0x000fe20000000000 */
[----:B------:R0:W5:Y:S03]  /*1530*/  @P0 LD.E.128 R104, desc[UR6][R18.64+0x10] ;  /* 0x0000100612680980 */ /* 0x000166000c101d00 */
[C---:B------:R-:W-:Y:S01]  /*1540*/  @P1 IMAD.WIDE.U32 R24, R6.reuse, 0x20, R24 ;  /* 0x0000002006181825 */ /* 0x040fe200078e0018 */
[----:B------:R0:W5:Y:S03]  /*1550*/  @P0 LDG.E.128 R160, desc[UR6][R20.64] ;  /* 0x0000000614a00981 */ /* 0x000166000c1e1d00 */
[C---:B------:R-:W-:Y:S01]  /*1560*/  @P1 IMAD.WIDE.U32 R26, R6.reuse, 0x20, R26 ;  /* 0x00000020061a1825 */ /* 0x040fe200078e001a */
[----:B------:R0:W5:Y:S03]  /*1570*/  @P1 LDG.E.128 R152, desc[UR6][R24.64] ;  /* 0x0000000618981981 */ /* 0x000166000c1e1d00 */
[C---:B-1----:R-:W-:Y:S01]  /*1580*/  @P1 IMAD.WIDE.U32 R10, R6.reuse, 0x20, R10 ;  /* 0x00000020060a1825 */ /* 0x042fe200078e000a */
[----:B------:R0:W5:Y:S03]  /*1590*/  @P1 LDG.E.128 R148, desc[UR6][R24.64+0x10] ;  /* 0x0000100618941981 */ /* 0x000166000c1e1d00 */
[C---:B---3--:R-:W-:Y:S01]  /*15a0*/  @P1 IMAD.WIDE.U32 R8, R6.reuse, 0x20, R8 ;  /* 0x0000002006081825 */ /* 0x048fe200078e0008 */
[----:B------:R-:W-:Y:S01]  /*15b0*/  @P1 IADD3 R6, PT, PT, R6, 0x80, RZ ;  /* 0x0000008006061810 */ /* 0x000fe20007ffe0ff */
[----:B------:R0:W5:Y:S04]  /*15c0*/  @P1 LD.E.128 R108, desc[UR6][R26.64] ;  /* 0x000000061a6c1980 */ /* 0x000168000c101d00 */
[C---:B------:R-:W-:Y:S01]  /*15d0*/  @P2 IMAD.WIDE.U32 R28, R6.reuse, 0x20, R28 ;  /* 0x00000020061c2825 */ /* 0x040fe200078e001c */
[----:B------:R0:W5:Y:S03]  /*15e0*/  @P1 LD.E.128 R112, desc[UR6][R26.64+0x10] ;  /* 0x000010061a701980 */ /* 0x000166000c101d00 */
[C---:B------:R-:W-:Y:S01]  /*15f0*/  @P2 IMAD.WIDE.U32 R30, R6.reuse, 0x20, R30 ;  /* 0x00000020061e2825 */ /* 0x040fe200078e001e */
[----:B------:R0:W5:Y:S03]  /*1600*/  @P1 LDG.E.128 R144, desc[UR6][R10.64] ;  /* 0x000000060a901981 */ /* 0x000166000c1e1d00 */
[C---:B------:R-:W-:Y:S01]  /*1610*/  @P2 IMAD.WIDE.U32 R32, R6.reuse, 0x20, R32 ;  /* 0x0000002006202825 */ /* 0x040fe200078e0020 */
[----:B------:R0:W5:Y:S03]  /*1620*/  @P1 LDG.E.128 R140, desc[UR6][R10.64+0x10] ;  /* 0x000010060a8c1981 */ /* 0x000166000c1e1d00 */
[----:B------:R-:W-:Y:S01]  /*1630*/  @P2 IMAD.WIDE.U32 R12, R6, 0x20, R12 ;  /* 0x00000020060c2825 */ /* 0x000fe200078e000c */
        /* <DEDUP_REMOVED lines=11> */
[----:B------:R0:W5:Y:S04]  /*16f0*/  @P0 LD.E.128 R68, desc[UR6][R22.64] ;  /* 0x0000000616440980 */ /* 0x000168000c101d00 */
[----:B------:R0:W5:Y:S01]  /*1700*/  @P0 LD.E.128 R72, desc[UR6][R22.64+0x10] ;  /* 0x0000100616480980 */ /* 0x000162000c101d00 */
[----:B------:R-:W-:Y:S01]  /*1710*/  ISETP.GE.U32.AND P0, PT, R0, 0x280, PT ;  /* 0x000002800000780c */ /* 0x000fe20003f06070 */
[----:B------:R-:W-:-:S12]  /*1720*/  @P2 VIADD R6, R6, 0x80 ;  /* 0x0000008006062836 */ /* 0x000fd80000000000 */
[----:B0-----:R-:W-:Y:S05]  /*1730*/  @!P0 BRA `(.L_x_4545) ;  /* 0x0000000400f48947 */ /* 0x001fea0003800000 */
[----:B------:R-:W0:Y:S08]  /*1740*/  LDC.64 R12, c[0x0][0x440] ;  /* 0x00011000ff0c7b82 */ /* 0x000e300000000a00 */
[----:B------:R-:W1:Y:S08]  /*1750*/  LDC.64 R8, c[0x0][0x3d0] ;  /* 0x0000f400ff087b82 */ /* 0x000e700000000a00 */
[----:B------:R-:W2:Y:S08]  /*1760*/  LDC.64 R10, c[0x0][0x438] ;  /* 0x00010e00ff0a7b82 */ /* 0x000eb00000000a00 */
[----:B------:R-:W3:Y:S01]  /*1770*/  LDC.64 R14, c[0x0][0x3d8] ;  /* 0x0000f600ff0e7b82 */ /* 0x000ee20000000a00 */
[----:B0-----:R-:W-:-:S05]  /*1780*/  IMAD.WIDE.U32 R12, R6, 0x20, R12 ;  /* 0x00000020060c7825 */ /* 0x001fca00078e000c */
[----:B------:R0:W5:Y:S01]  /*1790*/  LD.E.128 R28, desc[UR6][R12.64] ;  /* 0x000000060c1c7980 */ /* 0x000162000c101d00 */
[----:B-1----:R-:W-:-:S03]  /*17a0*/  IMAD.WIDE.U32 R8, R6, 0x20, R8 ;  /* 0x0000002006087825 */ /* 0x002fc600078e0008 */
[----:B------:R0:W5:Y:S04]  /*17b0*/  LD.E.128 R32, desc[UR6][R12.64+0x10] ;  /* 0x000010060c207980 */ /* 0x000168000c101d00 */
[----:B------:R0:W5:Y:S01]  /*17c0*/  LDG.E.128 R48, desc[UR6][R8.64] ;  /* 0x0000000608307981 */ /* 0x000162000c1e1d00 */
[----:B--2---:R-:W-:-:S03]  /*17d0*/  IMAD.WIDE.U32 R10, R6, 0x20, R10 ;  /* 0x00000020060a7825 */ /* 0x004fc600078e000a */
[----:B------:R0:W5:Y:S04]  /*17e0*/  LDG.E.128 R44, desc[UR6][R8.64+0x10] ;  /* 0x00001006082c7981 */ /* 0x000168000c1e1d00 */
[----:B------:R0:W5:Y:S01]  /*17f0*/  LD.E.128 R36, desc[UR6][R10.64] ;  /* 0x000000060a247980 */ /* 0x000162000c101d00 */
[----:B---3--:R-:W-:-:S03]  /*1800*/  IMAD.WIDE.U32 R6, R6, 0x20, R14 ;  /* 0x0000002006067825 */ /* 0x008fc600078e000e */
[----:B------:R0:W5:Y:S04]  /*1810*/  LD.E.128 R40, desc[UR6][R10.64+0x10] ;  /* 0x000010060a287980 */ /* 0x000168000c101d00 */
[----:B------:R0:W5:Y:S04]  /*1820*/  LDG.E.128 R56, desc[UR6][R6.64] ;  /* 0x0000000606387981 */ /* 0x000168000c1e1d00 */
[----:B------:R0:W5:Y:S01]  /*1830*/  LDG.E.128 R52, desc[UR6][R6.64+0x10] ;  /* 0x0000100606347981 */ /* 0x000162000c1e1d00 */
[----:B------:R-:W-:Y:S05]  /*1840*/  BRA `(.L_x_4545) ;  /* 0x0000000400b07947 */ /* 0x000fea0003800000 */
.L_x_4546:
        /* <DEDUP_REMOVED lines=12> */
[----:B------:R-:W4:Y:S08]  /*1910*/  @P0 LDC.64 R16, c[0x0][0x438] ;  /* 0x00010e00ff100b82 */ /* 0x000f300000000a00 */
[----:B------:R-:W0:Y:S08]  /*1920*/  LDC.64 R18, c[0x0][0x3d8] ;  /* 0x0000f600ff127b82 */ /* 0x000e300000000a00 */
[----:B------:R-:W0:Y:S01]  /*1930*/  LDC.64 R20, c[0x0][0x3d0] ;  /* 0x0000f400ff147b82 */ /* 0x000e220000000a00 */
[C---:B---3--:R-:W-:Y:S01]  /*1940*/  @P3 IMAD.WIDE.U32 R10, R6.reuse, 0x20, R10 ;  /* 0x00000020060a3825 */ /* 0x048fe200078e000a */
[----:B------:R3:W5:Y:S06]  /*1950*/  @P3 LDG.E.128 R180, desc[UR6][R8.64+0x10] ;  /* 0x0000100608b43981 */ /* 0x00076c000c1e1d00 */
[----:B------:R-:W3:Y:S08]  /*1960*/  LDC.64 R24, c[0x0][0x3d8] ;  /* 0x0000f600ff187b82 */ /* 0x000ef00000000a00 */
[----:B------:R-:W3:Y:S08]  /*1970*/  @P1 LDC.64 R22, c[0x0][0x438] ;  /* 0x00010e00ff161b82 */ /* 0x000ef00000000a00 */
[----:B------:R-:W3:Y:S08]  /*1980*/  LDC.64 R26, c[0x0][0x3d0] ;  /* 0x0000f400ff1a7b82 */ /* 0x000ef00000000a00 */
[----:B------:R-:W3:Y:S08]  /*1990*/  @P2 LDC.64 R28, c[0x0][0x438] ;  /* 0x00010e00ff1c2b82 */ /* 0x000ef00000000a00 */
[----:B------:R-:W3:Y:S01]  /*19a0*/  LDC.64 R30, c[0x0][0x3d8] ;  /* 0x0000f600ff1e7b82 */ /* 0x000ee20000000a00 */
[C---:B-1----:R-:W-:Y:S01]  /*19b0*/  @P3 IMAD.WIDE.U32 R12, R6.reuse, 0x20, R12 ;  /* 0x00000020060c3825 */ /* 0x042fe200078e000c */
[----:B------:R-:W-:Y:S01]  /*19c0*/  @P3 LOP3.LUT R6, R6, 0x80, RZ, 0xfc, !PT ;  /* 0x0000008006063812 */ /* 0x000fe200078efcff */
[----:B------:R1:W5:Y:S04]  /*19d0*/  @P3 LD.E.128 R92, desc[UR6][R10.64] ;  /* 0x000000060a5c3980 */ /* 0x000368000c101d00 */
[C---:B--2---:R-:W-:Y:S01]  /*19e0*/  @P0 IMAD.WIDE.U32 R14, R6.reuse, 0x20, R14 ;  /* 0x00000020060e0825 */ /* 0x044fe200078e000e */
[----:B------:R1:W5:Y:S03]  /*19f0*/  @P3 LD.E.128 R96, desc[UR6][R10.64+0x10] ;  /* 0x000010060a603980 */ /* 0x000366000c101d00 */
[C---:B----4-:R-:W-:Y:S01]  /*1a00*/  @P0 IMAD.WIDE.U32 R16, R6.reuse, 0x20, R16 ;  /* 0x0000002006100825 */ /* 0x050fe200078e0010 */
[----:B------:R1:W5:Y:S03]  /*1a10*/  @P3 LDG.E.128 R176, desc[UR6][R12.64] ;  /* 0x000000060cb03981 */ /* 0x000366000c1e1d00 */
[C---:B0-----:R-:W-:Y:S01]  /*1a20*/  @P0 IMAD.WIDE.U32 R18, R6.reuse, 0x20, R18 ;  /* 0x0000002006120825 */ /* 0x041fe200078e0012 */
[----:B------:R1:W5:Y:S03]  /*1a30*/  @P3 LDG.E.128 R172, desc[UR6][R12.64+0x10] ;  /* 0x000010060cac3981 */ /* 0x000366000c1e1d00 */
[----:B------:R-:W-:Y:S01]  /*1a40*/  @P0 VIADD R6, R6, 0x80 ;  /* 0x0000008006060836 */ /* 0x000fe20000000000 */
[----:B------:R1:W5:Y:S03]  /*1a50*/  @P0 LDG.E.128 R168, desc[UR6][R14.64] ;  /* 0x000000060ea80981 */ /* 0x000366000c1e1d00 */
[C---:B------:R-:W-:Y:S01]  /*1a60*/  @P1 IMAD.WIDE.U32 R20, R6.reuse, 0x20, R20 ;  /* 0x0000002006141825 */ /* 0x040fe200078e0014 */
[----:B------:R1:W5:Y:S03]  /*1a70*/  @P0 LDG.E.128 R164, desc[UR6][R14.64+0x10] ;  /* 0x000010060ea40981 */ /* 0x000366000c1e1d00 */
[C---:B---3--:R-:W-:Y:S01]  /*1a80*/  @P1 IMAD.WIDE.U32 R22, R6.reuse, 0x20, R22 ;  /* 0x0000002006161825 */ /* 0x048fe200078e0016 */
[----:B------:R1:W5:Y:S03]  /*1a90*/  @P1 LDG.E.128 R152, desc[UR6][R20.64] ;  /* 0x0000000614981981 */ /* 0x000366000c1e1d00 */
[C---:B------:R-:W-:Y:S01]  /*1aa0*/  @P1 IMAD.WIDE.U32 R24, R6.reuse, 0x20, R24 ;  /* 0x0000002006181825 */ /* 0x040fe200078e0018 */
[----:B------:R1:W5:Y:S03]  /*1ab0*/  @P1 LDG.E.128 R148, desc[UR6][R20.64+0x10] ;  /* 0x0000100614941981 */ /* 0x000366000c1e1d00 */
[----:B------:R-:W-:Y:S01]  /*1ac0*/  @P1 VIADD R6, R6, 0x80 ;  /* 0x0000008006061836 */ /* 0x000fe20000000000 */
[----:B------:R1:W5:Y:S03]  /*1ad0*/  @P1 LD.E.128 R108, desc[UR6][R22.64] ;  /* 0x00000006166c1980 */ /* 0x000366000c101d00 */
[C---:B------:R-:W-:Y:S01]  /*1ae0*/  @P2 IMAD.WIDE.U32 R26, R6.reuse, 0x20, R26 ;  /* 0x00000020061a2825 */ /* 0x040fe200078e001a */
[----:B------:R1:W5:Y:S03]  /*1af0*/  @P1 LD.E.128 R112, desc[UR6][R22.64+0x10] ;  /* 0x0000100616701980 */ /* 0x000366000c101d00 */
[C---:B------:R-:W-:Y:S01]  /*1b00*/  @P2 IMAD.WIDE.U32 R28, R6.reuse, 0x20, R28 ;  /* 0x00000020061c2825 */ /* 0x040fe200078e001c */
[----:B------:R1:W5:Y:S03]  /*1b10*/  @P1 LDG.E.128 R144, desc[UR6][R24.64] ;  /* 0x0000000618901981 */ /* 0x000366000c1e1d00 */
[----:B------:R-:W-:Y:S01]  /*1b20*/  @P2 IMAD.WIDE.U32 R30, R6, 0x20, R30 ;  /* 0x00000020061e2825 */ /* 0x000fe200078e001e */
[----:B------:R1:W5:Y:S04]  /*1b30*/  @P1 LDG.E.128 R140, desc[UR6][R24.64+0x10] ;  /* 0x00001006188c1981 */ /* 0x000368000c1e1d00 */
        /* <DEDUP_REMOVED lines=27> */
[----:B------:R-:W-:Y:S01]  /*1cf0*/  @P2 IADD3 R6, PT, PT, R6, 0x80, RZ ;  /* 0x0000008006062810 */ /* 0x000fe20007ffe0ff */
[----:B-1----:R-:W-:Y:S06]  /*1d00*/  @!P0 BRA `(.L_x_4545) ;  /* 0x0000000000808947 */ /* 0x002fec0003800000 */
        /* <DEDUP_REMOVED lines=10> */
[----:B------:R0:W5:Y:S04]  /*1db0*/  LD.E.128 R36, desc[UR6][R6.64] ;  /* 0x0000000606247980 */ /* 0x000168000c101d00 */
[----:B------:R0:W5:Y:S01]  /*1dc0*/  LD.E.128 R40, desc[UR6][R6.64+0x10] ;  /* 0x0000100606287980 */ /* 0x000162000c101d00 */
        /* <DEDUP_REMOVED lines=19> */
[----:B0-----:R-:W-:-:S07]  /*1f00*/  CS2R R60, SRZ ;  /* 0x00000000003c7805 */ /* 0x001fce000001ff00 */
.L_x_4545:
[----:B------:R-:W-:Y:S05]  /*1f10*/  BSYNC.RECONVERGENT B0 ;  /* 0x0000000000007941 */ /* 0x000fea0003800200 */
.L_x_4542:
[----:B------:R-:W1:Y:S02]  /*1f20*/  LDCU UR4, c[0x0][0x384] ;  /* 0x00007080ff0477ac */ /* 0x000e640008000800 */
[----:B-1----:R-:W-:-:S06]  /*1f30*/  UISETP.GE.AND UP0, UPT, UR17, UR4, UPT ;  /* 0x000000041100728c */ /* 0x002fcc000bf06270 */
[----:B------:R-:W-:-:S13]  /*1f40*/  PLOP3.LUT P0, PT, PT, PT, UP0, 0x80, 0x8 ;  /* 0x000000000008781c */ /* 0x000fda0003f0f008 */
[----:B------:R-:W-:Y:S05]  /*1f50*/  @P0 EXIT ;  /* 0x000000000000094d */ /* 0x000fea0003800000 */
[----:B0-----:R-:W-:Y:S01]  /*1f60*/  IMAD.HI.U32 R6, R197, -0x326172a9, RZ ;  /* 0xcd9e8d57c5067827 */ /* 0x001fe200078e00ff */
[----:B------:R-:W-:Y:S01]  /*1f70*/  SHF.R.S32.HI R13, RZ, 0x3, R5 ;  /* 0x00000003ff0d7819 */ /* 0x000fe20000011405 */
[----:B------:R-:W0:Y:S02]  /*1f80*/  LDCU UR23, c[0x0][0x388] ;  /* 0x00007100ff1777ac */ /* 0x000e240008000800 */
[C---:B------:R-:W-:Y:S01]  /*1f90*/  IMAD.HI.U32 R7, R196.reuse, -0x2daee0ad, RZ ;  /* 0xd2511f53c4077827 */ /* 0x040fe200078e00ff */
[----:B------:R-:W-:Y:S01]  /*1fa0*/  LOP3.LUT R6, R195, UR8, R6, 0x96, !PT ;  /* 0x00000008c3067c12 */ /* 0x000fe2000f8e9606 */
[----:B------:R-:W1:Y:S02]  /*1fb0*/  LDCU.U8 UR24, c[0x0][0x410] ;  /* 0x00008200ff1877ac */ /* 0x000e640008000000 */
[----:B------:R-:W-:Y:S01]  /*1fc0*/  IMAD R11, R196, -0x2daee0ad, RZ ;  /* 0xd2511f53c40b7824 */ /* 0x000fe200078e02ff */
[----:B------:R-:W-:Y:S01]  /*1fd0*/  LOP3.LUT R7, R7, UR9, RZ, 0x3c, !PT ;  /* 0x0000000907077c12 */ /* 0x000fe2000f8e3cff */
[----:B------:R-:W-:Y:S01]  /*1fe0*/  IMAD.HI.U32 R10, R6, -0x2daee0ad, RZ ;  /* 0xd2511f53060a7827 */ /* 0x000fe200078e00ff */
[----:B------:R-:W2:Y:S03]  /*1ff0*/  LDCU UR25, c[0x0][0x400] ;  /* 0x00008000ff1977ac */ /* 0x000ea60008000800 */
[----:B------:R-:W-:Y:S01]  /*2000*/  IMAD R9, R197, -0x326172a9, RZ ;  /* 0xcd9e8d57c5097824 */ /* 0x000fe200078e02ff */
[----:B------:R-:W-:Y:S01]  /*2010*/  LOP3.LUT R10, R11, UR16, R10, 0x96, !PT ;  /* 0x000000100b0a7c12 */ /* 0x000fe2000f8e960a */
[----:B------:R-:W-:Y:S01]  /*2020*/  IMAD.HI.U32 R8, R7, -0x326172a9, RZ ;  /* 0xcd9e8d5707087827 */ /* 0x000fe200078e00ff */
[----:B------:R-:W-:-:S03]  /*2030*/  UPLOP3.LUT UP1, UPT, UPT, UPT, UPT, 0x40, 0x4 ;  /* 0x000000000004789c */ /* 0x000fc60003f2e870 */
[----:B------:R-:W-:Y:S01]  /*2040*/  IMAD R12, R7, -0x326172a9, RZ ;  /* 0xcd9e8d57070c7824 */ /* 0x000fe200078e02ff */
[----:B------:R-:W-:Y:S01]  /*2050*/  LOP3.LUT R8, R9, UR26, R8, 0x96, !PT ;  /* 0x0000001a09087c12 */ /* 0x000fe2000f8e9608 */
[----:B------:R-:W-:Y:S02]  /*2060*/  IMAD R9, R6, -0x2daee0ad, RZ ;  /* 0xd2511f5306097824 */ /* 0x000fe400078e02ff */
[----:B------:R-:W-:-:S04]  /*2070*/  IMAD.HI.U32 R7, R10, -0x326172a9, RZ ;  /* 0xcd9e8d570a077827 */ /* 0x000fc800078e00ff */
        /* <DEDUP_REMOVED lines=25> */
[----:B------:R-:W-:Y:S01]  /*2210*/  LOP3.LUT R7, R10, UR14, R7, 0x96, !PT ;  /* 0x0000000e0a077c12 */ /* 0x000fe2000f8e9607 */
[----:B------:R-:W3:Y:S02]  /*2220*/  LDCU.64 UR14, c[0x0][0x380] ;  /* 0x00007000ff0e77ac */ /* 0x000ee40008000a00 */
[----:B------:R-:W-:Y:S01]  /*2230*/  IMAD R9, R9, -0x326172a9, RZ ;  /* 0xcd9e8d5709097824 */ /* 0x000fe200078e02ff */
[----:B------:R-:W-:Y:S01]  /*2240*/  LOP3.LUT R6, R11, UR12, R6, 0x96, !PT ;  /* 0x0000000c0b067c12 */ /* 0x000fe2000f8e9606 */
[----:B------:R-:W-:Y:S02]  /*2250*/  IMAD R11, R8, -0x2daee0ad, RZ ;  /* 0xd2511f53080b7824 */ /* 0x000fe400078e02ff */
[----:B------:R-:W-:-:S04]  /*2260*/  IMAD.HI.U32 R10, R7, -0x2daee0ad, RZ ;  /* 0xd2511f53070a7827 */ /* 0x000fc800078e00ff */
[C---:B------:R-:W-:Y:S01]  /*2270*/  IMAD.HI.U32 R8, R6.reuse, -0x326172a9, RZ ;  /* 0xcd9e8d5706087827 */ /* 0x040fe200078e00ff */
[----:B------:R-:W-:Y:S01]  /*2280*/  LOP3.LUT R10, R11, UR13, R10, 0x96, !PT ;  /* 0x0000000d0b0a7c12 */ /* 0x000fe2000f8e960a */
[----:B------:R-:W4:Y:S02]  /*2290*/  LDCU.64 UR12, c[0x0][0x3a0] ;  /* 0x00007400ff0c77ac */ /* 0x000f240008000a00 */
[----:B------:R-:W-:Y:S01]  /*22a0*/  IMAD R6, R6, -0x326172a9, RZ ;  /* 0xcd9e8d5706067824 */ /* 0x000fe200078e02ff */
[----:B------:R-:W-:Y:S01]  /*22b0*/  LOP3.LUT R8, R9, UR20, R8, 0x96, !PT ;  /* 0x0000001409087c12 */ /* 0x000fe2000f8e9608 */
[----:B------:R-:W-:Y:S01]  /*22c0*/  IMAD.HI.U32 R5, R10, -0x326172a9, RZ ;  /* 0xcd9e8d570a057827 */ /* 0x000fe200078e00ff */
[----:B------:R-:W-:-:S03]  /*22d0*/  LOP3.LUT R9, R13, 0x7f, RZ, 0xc0, !PT ;  /* 0x0000007f0d097812 */ /* 0x000fc600078ec0ff */
[----:B------:R-:W-:Y:S01]  /*22e0*/  IMAD.SHL.U32 R13, R13, 0x2, RZ ;  /* 0x000000020d0d7824 */ /* 0x000fe200078e00ff */
[----:B------:R-:W-:Y:S01]  /*22f0*/  VIADDMNMX R3, R9, -R3, RZ, !PT ;  /* 0x8000000309037246 */ /* 0x000fe200078001ff */
[----:B------:R-:W-:Y:S01]  /*2300*/  IMAD R2, R2, -0x20, R9 ;  /* 0xffffffe002027824 */ /* 0x000fe200078e0209 */
[----:B------:R-:W-:Y:S01]  /*2310*/  LOP3.LUT R5, R6, UR21, R5, 0x96, !PT ;  /* 0x0000001506057c12 */ /* 0x000fe2000f8e9605 */
[----:B------:R-:W-:Y:S01]  /*2320*/  IMAD R12, R7, -0x2daee0ad, RZ ;  /* 0xd2511f53070c7824 */ /* 0x000fe200078e02ff */
[----:B------:R-:W-:Y:S01]  /*2330*/  VIMNMX R3, PT, PT, R3, 0x20, PT ;  /* 0x0000002003037848 */ /* 0x000fe20003fe0100 */
[----:B------:R-:W-:Y:S01]  /*2340*/  IMAD.HI.U32 R7, R8, -0x2daee0ad, RZ ;  /* 0xd2511f5308077827 */ /* 0x000fe200078e00ff */
[----:B------:R-:W-:Y:S02]  /*2350*/  VIMNMX R6, PT, PT, RZ, R2, !PT ;  /* 0x00000002ff067248 */ /* 0x000fe40007fe0100 */
[----:B------:R-:W-:Y:S01]  /*2360*/  LOP3.LUT R2, R13, 0xffffff00, RZ, 0xc0, !PT ;  /* 0xffffff000d027812 */ /* 0x000fe200078ec0ff */
[----:B------:R-:W-:Y:S01]  /*2370*/  IMAD R11, R10, -0x326172a9, RZ ;  /* 0xcd9e8d570a0b7824 */ /* 0x000fe200078e02ff */
[----:B------:R-:W-:Y:S01]  /*2380*/  LOP3.LUT R7, R12, UR22, R7, 0x96, !PT ;  /* 0x000000160c077c12 */ /* 0x000fe2000f8e9607 */
[----:B------:R-:W-:Y:S01]  /*2390*/  IMAD R9, R8, -0x2daee0ad, RZ ;  /* 0xd2511f5308097824 */ /* 0x000fe200078e02ff */
[----:B------:R-:W-:Y:S01]  /*23a0*/  VIMNMX R193, PT, PT, R6, 0x20, PT ;  /* 0x0000002006c17848 */ /* 0x000fe20003fe0100 */
[----:B------:R-:W-:-:S02]  /*23b0*/  IMAD R3, R3, 0x8, R2 ;  /* 0x0000000803037824 */ /* 0x000fc400078e0202 */
[----:B------:R-:W-:-:S03]  /*23c0*/  IMAD.HI.U32 R6, R7, -0x326172a9, RZ ;  /* 0xcd9e8d5707067827 */ /* 0x000fc600078e00ff */
[----:B------:R-:W-:Y:S01]  /*23d0*/  I2FP.F32.U32 R194, R3 ;  /* 0x0000000300c27245 */ /* 0x000fe20000201000 */
[----:B------:R-:W-:Y:S01]  /*23e0*/  IMAD.HI.U32 R192, R5, -0x2daee0ad, RZ ;  /* 0xd2511f5305c07827 */ /* 0x000fe200078e00ff */
[----:B------:R-:W-:-:S03]  /*23f0*/  LOP3.LUT R3, R4, 0x3, RZ, 0xc0, !PT ;  /* 0x0000000304037812 */ /* 0x000fc600078ec0ff */
[----:B------:R-:W-:Y:S02]  /*2400*/  HFMA2 R4, -RZ, RZ, 0, 0 ;  /* 0x00000000ff047431 */ /* 0x000fe400000001ff */
[----:B------:R-:W-:Y:S01]  /*2410*/  IMAD R193, R193, 0x8, R2 ;  /* 0x00000008c1c17824 */ /* 0x000fe200078e0202 */
[----:B------:R-:W0:Y:S01]  /*2420*/  MUFU.RCP R194, R194 ;  /* 0x000000c200c27308 */ /* 0x000e220000001000 */
[----:B------:R-:W-:Y:S01]  /*2430*/  LOP3.LUT R2, R11, UR10, R6, 0x96, !PT ;  /* 0x0000000a0b027c12 */ /* 0x000fe2000f8e9606 */
[----:B------:R-:W-:Y:S01]  /*2440*/  IMAD R234, R5, -0x2daee0ad, RZ ;  /* 0xd2511f5305ea7824 */ /* 0x000fe200078e02ff */
[----:B------:R-:W-:Y:S01]  /*2450*/  LOP3.LUT R192, R9, UR11, R192, 0x96, !PT ;  /* 0x0000000b09c07c12 */ /* 0x000fe2000f8e96c0 */
[----:B------:R-:W-:Y:S01]  /*2460*/  IMAD R6, R7, -0x326172a9, RZ ;  /* 0xcd9e8d5707067824 */ /* 0x000fe200078e02ff */
[----:B-1234-:R-:W0:Y:S06]  /*2470*/  LDCU.64 UR10, c[0x0][0x398] ;  /* 0x00007300ff0a77ac */ /* 0x01ee2c0008000a00 */
.L_x_5185:
[----:B0-----:R-:W-:Y:S01]  /*2480*/  UIMAD UR4, UR17, UR23, URZ ;  /* 0x00000017110472a4 */ /* 0x001fe2000f8e02ff */
[----:B------:R-:W-:Y:S01]  /*2490*/  LOP3.LUT P0, RZ, R198, 0x100, RZ, 0xc0, !PT ;  /* 0x00000100c6ff7812 */ /* 0x000fe2000780c0ff */
[----:B------:R-:W-:Y:S02]  /*24a0*/  BSSY.RECONVERGENT B0, `(.L_x_4547) ;  /* 0x000092d000007945 */ /* 0x000fe40003800200 */
[----:B------:R-:W-:-:S04]  /*24b0*/  USHF.R.S32.HI UR5, URZ, 0x1f, UR4 ;  /* 0x0000001fff057899 */ /* 0x000fc80008011404 */
[----:B------:R-:W-:-:S06]  /*24c0*/  ULEA.HI UR5, UR5, UR4, URZ, 0x3 ;  /* 0x0000000405057291 */ /* 0x000fcc000f8f18ff */
[----:B-1234-:R-:W-:-:S05]  /*24d0*/  IMAD.U32 R188, RZ, RZ, UR5 ;  /* 0x00000005ffbc7e24 */ /* 0x01efca000f8e00ff */
        /* <DEDUP_REMOVED lines=35> */
.L_x_4552:
        /* <DEDUP_REMOVED lines=13> */
.L_x_4554:
[----:B------:R-:W-:Y:S05]  /*27e0*/  BSYNC.RECONVERGENT B2 ;  /* 0x0000000000027941 */ /* 0x000fea0003800200 */
.L_x_4553:
        /* <DEDUP_REMOVED lines=8> */
[----:B------:R-:W-:Y:S01]  /*2870*/  LOP3.LUT R239, R2, UR4, R237, 0x96, !PT ;  /* 0x0000000402ef7c12 */ /* 0x000fe2000f8e96ed */
[----:B------:R-:W-:Y:S02]  /*2880*/  UIADD3 UR4, UPT, UPT, UR8, 0x3c6ef372, URZ ;  /* 0x3c6ef37208047890 */ /* 0x000fe4000fffe0ff */
[----:B------:R-:W-:Y:S01]  /*2890*/  IMAD.MOV.U32 R199, RZ, RZ, RZ ;  /* 0x000000ffffc77224 */ /* 0x000fe200078e00ff */
[----:B------:R-:W-:Y:S01]  /*28a0*/  LOP3.LUT R2, R238, UR16, R241, 0x96, !PT ;  /* 0x00000010ee027c12 */ /* 0x000fe2000f8e96f1 */
[----:B------:R-:W-:-:S04]  /*28b0*/  IMAD.WIDE.U32 R238, R239, -0x2daee0ad, RZ ;  /* 0xd2511f53efee7825 */ /* 0x000fc800078e00ff */
[----:B------:R-:W-:Y:S01]  /*28c0*/  IMAD.WIDE.U32 R2, R2, -0x326172a9, RZ ;  /* 0xcd9e8d5702027825 */ /* 0x000fe200078e00ff */
[----:B------:R-:W-:Y:S01]  /*28d0*/  LOP3.LUT R237, R240, UR5, R239, 0x96, !PT ;  /* 0x00000005f0ed7c12 */ /* 0x000fe2000f8e96ef */
[----:B------:R-:W-:-:S03]  /*28e0*/  UIADD3 UR5, UPT, UPT, UR9, 0x32370b8f, URZ ;  /* 0x32370b8f09057890 */ /* 0x000fc6000fffe0ff */
[----:B------:R-:W-:Y:S01]  /*28f0*/  LOP3.LUT R240, R236, UR4, R3, 0x96, !PT ;  /* 0x00000004ecf07c12 */ /* 0x000fe2000f8e9603 */
[----:B------:R-:W-:Y:S01]  /*2900*/  UIADD3 UR4, UPT, UPT, UR8, -0x255992d5, URZ ;  /* 0xdaa66d2b08047890 */ /* 0x000fe2000fffe0ff */
[----:B------:R-:W-:-:S04]  /*2910*/  IMAD.WIDE.U32 R236, R237, -0x326172a9, RZ ;  /* 0xcd9e8d57edec7825 */ /* 0x000fc800078e00ff */
[----:B------:R-:W-:Y:S01]  /*2920*/  IMAD.WIDE.U32 R240, R240, -0x2daee0ad, RZ ;  /* 0xd2511f53f0f07825 */ /* 0x000fe200078e00ff */
[----:B------:R-:W-:Y:S01]  /*2930*/  LOP3.LUT R239, R2, UR4, R237, 0x96, !PT ;  /* 0x0000000402ef7c12 */ /* 0x000fe2000f8e96ed */
[----:B------:R-:W-:-:S03]  /*2940*/  UIADD3 UR4, UPT, UPT, UR8, 0x78dde6e4, URZ ;  /* 0x78dde6e408047890 */ /* 0x000fc6000fffe0ff */
[----:B------:R-:W-:Y:S01]  /*2950*/  LOP3.LUT R2, R238, UR5, R241, 0x96, !PT ;  /* 0x00000005ee027c12 */ /* 0x000fe2000f8e96f1 */
[----:B------:R-:W-:Y:S01]  /*2960*/  IMAD.WIDE.U32 R238, R239, -0x2daee0ad, RZ ;  /* 0xd2511f53efee7825 */ /* 0x000fe200078e00ff */
[----:B------:R-:W-:-:S03]  /*2970*/  UIADD3 UR5, UPT, UPT, UR9, 0x646e171e, URZ ;  /* 0x646e171e09057890 */ /* 0x000fc6000fffe0ff */
[----:B------:R-:W-:Y:S01]  /*2980*/  IMAD.WIDE.U32 R2, R2, -0x326172a9, RZ ;  /* 0xcd9e8d5702027825 */ /* 0x000fe200078e00ff */
[----:B------:R-:W-:-:S04]  /*2990*/  LOP3.LUT R237, R240, UR18, R239, 0x96, !PT ;  /* 0x00000012f0ed7c12 */ /* 0x000fc8000f8e96ef */
[----:B------:R-:W-:Y:S01]  /*29a0*/  LOP3.LUT R240, R236, UR4, R3, 0x96, !PT ;  /* 0x00000004ecf07c12 */ /* 0x000fe2000f8e9603 */
[----:B------:R-:W-:Y:S01]  /*29b0*/  UIADD3 UR4, UPT, UPT, UR8, 0x1715609d, URZ ;  /* 0x1715609d08047890 */ /* 0x000fe2000fffe0ff */
[----:B------:R-:W-:-:S04]  /*29c0*/  IMAD.WIDE.U32 R236, R237, -0x326172a9, RZ ;  /* 0xcd9e8d57edec7825 */ /* 0x000fc800078e00ff */
[----:B------:R-:W-:Y:S01]  /*29d0*/  IMAD.WIDE.U32 R240, R240, -0x2daee0ad, RZ ;  /* 0xd2511f53f0f07825 */ /* 0x000fe200078e00ff */
[----:B------:R-:W-:Y:S01]  /*29e0*/  LOP3.LUT R239, R2, UR4, R237, 0x96, !PT ;  /* 0x0000000402ef7c12 */ /* 0x000fe2000f8e96ed */
[----:B------:R-:W-:-:S03]  /*29f0*/  UIADD3 UR4, UPT, UPT, UR8, -0x4ab325aa, URZ ;  /* 0xb54cda5608047890 */ /* 0x000fc6000fffe0ff */
[----:B------:R-:W-:Y:S01]  /*2a00*/  LOP3.LUT R2, R238, UR19, R241, 0x96, !PT ;  /* 0x00000013ee027c12 */ /* 0x000fe2000f8e96f1 */
[----:B------:R-:W-:-:S04]  /*2a10*/  IMAD.WIDE.U32 R238, R239, -0x2daee0ad, RZ ;  /* 0xd2511f53efee7825 */ /* 0x000fc800078e00ff */
        /* <DEDUP_REMOVED lines=14> */
[----:B------:R-:W-:-:S04]  /*2b00*/  IMAD.WIDE.U32 R240, R240, -0x326172a9, RZ ;  /* 0xcd9e8d57f0f07825 */ /* 0x000fc800078e00ff */
[----:B------:R-:W-:Y:S01]  /*2b10*/  IMAD.WIDE.U32 R236, R236, -0x2daee0ad, RZ ;  /* 0xd2511f53ecec7825 */ /* 0x000fe200078e00ff */
[----:B------:R-:W-:-:S03]  /*2b20*/  LOP3.LUT R2, R2, UR4, R241, 0x96, !PT ;  /* 0x0000000402027c12 */ /* 0x000fc6000f8e96f1 */
[----:B------:R-:W-:Y:S01]  /*2b30*/  IMAD.MOV.U32 R6, RZ, RZ, R240 ;  /* 0x000000ffff067224 */ /* 0x000fe200078e00f0 */
[----:B------:R-:W-:-:S07]  /*2b40*/  LOP3.LUT R192, R238, UR5, R237, 0x96, !PT ;  /* 0x00000005eec07c12 */ /* 0x000fce000f8e96ed */
.L_x_4551:
[----:B------:R-:W-:Y:S05]  /*2b50*/  BSYNC.RECONVERGENT B1 ;  /* 0x0000000000017941 */ /* 0x000fea0003800200 */
.L_x_4550:
[----:B------:R-:W0:Y:S01]  /*2b60*/  LDC R241, c[0x0][0x408] ;  /* 0x00010200fff17b82 */ /* 0x000e220000000800 */
[----:B------:R-:W-:Y:S01]  /*2b70*/  I2FP.F32.U32 R200, R5 ;  /* 0x0000000500c87245 */ /* 0x000fe20000201000 */
[----:B------:R-:W-:Y:S01]  /*2b80*/  IMAD.MOV.U32 R229, RZ, RZ, 0x2f800000 ;  /* 0x2f800000ffe57424 */ /* 0x000fe200078e00ff */
[----:B------:R-:W-:Y:S01]  /*2b90*/  ISETP.NE.AND P3, PT, R199, 0x1, PT ;  /* 0x00000001c700780c */ /* 0x000fe20003f65270 */
[----:B-----5:R-:W-:Y:S01]  /*2ba0*/  IMAD.U32 R210, R188, 0x10000, RZ ;  /* 0x00010000bcd27824 */ /* 0x020fe200078e00ff */
[----:B------:R-:W-:Y:S01]  /*2bb0*/  LOP3.LUT R198, R198, 0xffffffef, RZ, 0xc0, !PT ;  /* 0xffffffefc6c67812 */ /* 0x000fe200078ec0ff */
[----:B------:R-:W-:Y:S01]  /*2bc0*/  FFMA.FTZ R3, R200, R229, 1.1641532182693481445e-10 ;  /* 0x2f000000c8037423 */ /* 0x000fe200000100e5 */
[----:B------:R-:W-:Y:S01]  /*2bd0*/  @P1 SHF.L.U32 R200, R20, 0x10, RZ ;  /* 0x0000001014c81819 */ /* 0x000fe200000006ff */
[----:B------:R-:W1:Y:S01]  /*2be0*/  LDC R240, c[0x0][0x404] ;  /* 0x00010100fff07b82 */ /* 0x000e620000000800 */
[----:B------:R-:W-:Y:S01]  /*2bf0*/  BSSY.RECONVERGENT B1, `(.L_x_4555) ;  /* 0x0000059000017945 */ /* 0x000fe20003800200 */
[----:B------:R-:W-:Y:S01]  /*2c00*/  PRMT R188, R188, 0x7632, R188 ;  /* 0x00007632bcbc7816 */ /* 0x000fe200000000bc */
[----:B------:R-:W-:-:S02]  /*2c10*/  IMAD.MOV.U32 R209, RZ, RZ, 0x2 ;  /* 0x00000002ffd17424 */ /* 0x000fc400078e00ff */
[----:B0-----:R-:W-:Y:S01]  /*2c20*/  FMUL.FTZ R210, R210, R241 ;  /* 0x000000f1d2d27220 */ /* 0x001fe20000410000 */
[----:B-1----:R-:W-:Y:S01]  /*2c30*/  FSETP.GTU.FTZ.AND P2, PT, R3, R240, PT ;  /* 0x000000f00300720b */ /* 0x002fe20003f5c000 */
        /* <DEDUP_REMOVED lines=15> */
.L_x_4557:
        /* <DEDUP_REMOVED lines=13> */
.L_x_4559:
[----:B------:R-:W-:Y:S05]  /*2e00*/  BSYNC.RECONVERGENT B2 ;  /* 0x0000000000027941 */ /* 0x000fea0003800200 */
.L_x_4558:
[----:B------:R-:W-:Y:S01]  /*2e10*/  IMAD.WIDE.U32 R2, R197, -0x326172a9, RZ ;  /* 0xcd9e8d57c5027825 */ /* 0x000fe200078e00ff */
[----:B------:R-:W-:Y:S01]  /*2e20*/  LOP3.LUT R238, R4, UR9, R243, 0x96, !PT ;  /* 0x0000000904ee7c12 */ /* 0x000fe2000f8e96f3 */
[----:B------:R-:W-:Y:S02]  /*2e30*/  UIADD3 UR4, UPT, UPT, UR8, -0x61c88647, URZ ;  /* 0x9e3779b908047890 */ /* 0x000fe4000fffe0ff */
        /* <DEDUP_REMOVED lines=52> */
.L_x_4556:
[----:B------:R-:W-:Y:S05]  /*3180*/  BSYNC.RECONVERGENT B1 ;  /* 0x0000000000017941 */ /* 0x000fea0003800200 */
.L_x_4555:
[----:B------:R-:W-:Y:S01]  /*3190*/  I2FP.F32.U32 R200, R3 ;  /* 0x0000000300c87245 */ /* 0x000fe20000201000 */
[----:B------:R-:W-:Y:S01]  /*31a0*/  IMAD.U32 R188, R188, 0x10000, RZ ;  /* 0x00010000bcbc7824 */ /* 0x000fe200078e00ff */
[----:B------:R-:W-:Y:S01]  /*31b0*/  @P1 PRMT R199, R20, 0x7632, R199 ;  /* 0x0000763214c71816 */ /* 0x000fe200000000c7 */
[----:B------:R-:W-:Y:S01]  /*31c0*/  BSSY.RECONVERGENT B1, `(.L_x_4560) ;  /* 0x000005c000017945 */ /* 0x000fe20003800200 */
[----:B------:R-:W-:Y:S01]  /*31d0*/  ISETP.NE.AND P3, PT, R209, 0x1, PT ;  /* 0x00000001d100780c */ /* 0x000fe20003f65270 */
[----:B------:R-:W-:Y:S01]  /*31e0*/  FFMA.FTZ R3, R200, R229, 1.1641532182693481445e-10 ;  /* 0x2f000000c8037423 */ /* 0x000fe200000100e5 */
[----:B------:R-:W-:Y:S01]  /*31f0*/  FMUL.FTZ R188, R188, R241 ;  /* 0x000000f1bcbc7220 */ /* 0x000fe20000410000 */
[----:B------:R-:W-:Y:S01]  /*3200*/  @P1 IMAD.U32 R200, R199, 0x10000, RZ ;  /* 0x00010000c7c81824 */ /* 0x000fe200078e00ff */
[----:B------:R-:W-:Y:S01]  /*3210*/  LOP3.LUT R198, R198, 0xfffffff7, RZ, 0xc0, !PT ;  /* 0xfffffff7c6c67812 */ /* 0x000fe200078ec0ff */
[----:B------:R-:W-:Y:S01]  /*3220*/  HFMA2 R210, -RZ, RZ, 0, 1.1920928955078125e-07 ;  /* 0x00000002ffd27431 */ /* 0x000fe200000001ff */
[----:B------:R-:W-:Y:S01]  /*3230*/  FSETP.GTU.FTZ.AND P2, PT, R3, R240, PT ;  /* 0x000000f00300720b */ /* 0x000fe20003f5c000 */
        /* <DEDUP_REMOVED lines=15> */
.L_x_4562:
        /* <DEDUP_REMOVED lines=13> */
.L_x_4564:
[----:B------:R-:W-:Y:S05]  /*3400*/  BSYNC.RECONVERGENT B2 ;  /* 0x0000000000027941 */ /* 0x000fea0003800200 */
.L_x_4563:
        /* <DEDUP_REMOVED lines=8> */
[----:B------:R-:W-:Y:S01]  /*3490*/  LOP3.LUT R243, R2, UR4, R239, 0x96, !PT ;  /* 0x0000000402f37c12 */ /* 0x000fe2000f8e96ef */
[----:B------:R-:W-:-:S03]  /*34a0*/  UIADD3 UR4, UPT, UPT, UR8, 0x3c6ef372, URZ ;  /* 0x3c6ef37208047890 */ /* 0x000fc6000fffe0ff */
        /* <DEDUP_REMOVED lines=45> */
.L_x_4561:
[----:B------:R-:W-:Y:S05]  /*3780*/  BSYNC.RECONVERGENT B1 ;  /* 0x0000000000017941 */ /* 0x000fea0003800200 */
.L_x_4560:
[----:B------:R-:W-:Y:S01]  /*3790*/  I2FP.F32.U32 R188, R3 ;  /* 0x0000000300bc7245 */ /* 0x000fe20000201000 */
[C---:B------:R-:W-:Y:S01]  /*37a0*/  IMAD.U32 R200, R189.reuse, 0x10000, RZ ;  /* 0x00010000bdc87824 */ /* 0x040fe200078e00ff */
[----:B------:R-:W-:Y:S01]  /*37b0*/  ISETP.NE.AND P2, PT, R210, 0x1, PT ;  /* 0x00000001d200780c */ /* 0x000fe20003f45270 */
[----:B------:R-:W-:Y:S01]  /*37c0*/  BSSY.RECONVERGENT B1, `(.L_x_4565) ;  /* 0x000005c000017945 */ /* 0x000fe20003800200 */
[----:B------:R-:W-:Y:S01]  /*37d0*/  LOP3.LUT R198, R198, 0xfffffffb, RZ, 0xc0, !PT ;  /* 0xfffffffbc6c67812 */ /* 0x000fe200078ec0ff */
[----:B------:R-:W-:Y:S01]  /*37e0*/  FFMA.FTZ R3, R188, R229, 1.1641532182693481445e-10 ;  /* 0x2f000000bc037423 */ /* 0x000fe200000100e5 */
[----:B------:R-:W-:Y:S01]  /*37f0*/  FMUL.FTZ R200, R200, R241 ;  /* 0x000000f1c8c87220 */ /* 0x000fe20000410000 */
[----:B------:R-:W-:Y:S01]  /*3800*/  PRMT R209, R189, 0x7632, R209 ;  /* 0x00007632bdd17816 */ /* 0x000fe200000000d1 */
[----:B------:R-:W-:Y:S02]  /*3810*/  IMAD.MOV.U32 R189, RZ, RZ, 0x2 ;  /* 0x00000002ffbd7424 */ /* 0x000fe400078e00ff */
        /* <DEDUP_REMOVED lines=17> */
.L_x_4567:
        /* <DEDUP_REMOVED lines=13> */
.L_x_4569:
[----:B------:R-:W-:Y:S05]  /*3a00*/  BSYNC.RECONVERGENT B2 ;  /* 0x0000000000027941 */ /* 0x000fea0003800200 */
.L_x_4568:
[----:B------:R-:W-:Y:S01]  /*3a10*/  LOP3.LUT R188, R4, UR9, R239, 0x96, !PT ;  /* 0x0000000904bc7c12 */ /* 0x000fe2000f8e96ef */
[----:B------:R-:W-:Y:S01]  /*3a20*/  IMAD.WIDE.U32 R2, R197, -0x326172a9, RZ ;  /* 0xcd9e8d57c5027825 */ /* 0x000fe200078e00ff */
[----:B------:R-:W-:-:S03]  /*3a30*/  UIADD3 UR4, UPT, UPT, UR8, -0x61c88647, URZ ;  /* 0x9e3779b908047890 */ /* 0x000fc6000fffe0ff */
[----:B------:R-:W-:Y:S01]  /*3a40*/  IMAD.WIDE.U32 R188, R188, -0x326172a9, RZ ;  /* 0xcd9e8d57bcbc7825 */ /* 0x000fe200078e00ff */
[----:B------:R-:W-:-:S04]  /*3a50*/  LOP3.LUT R3, R195, UR8, R3, 0x96, !PT ;  /* 0x00000008c3037c12 */ /* 0x000fc8000f8e9603 */
[----:B------:R-:W-:Y:S01]  /*3a60*/  LOP3.LUT R239, R2, UR4, R189, 0x96, !PT ;  /* 0x0000000402ef7c12 */ /* 0x000fe2000f8e96bd */
[----:B------:R-:W-:Y:S01]  /*3a70*/  IMAD.WIDE.U32 R2, R3, -0x2daee0ad, RZ ;  /* 0xd2511f5303027825 */ /* 0x000fe200078e00ff */
[----:B------:R-:W-:-:S04]  /*3a80*/  UIADD3 UR4, UPT, UPT, UR9, 0x76cf5d0a, URZ ;  /* 0x76cf5d0a09047890 */ /* 0x000fc8000fffe0ff */
[----:B------:R-:W-:Y:S01]  /*3a90*/  LOP3.LUT R3, R238, UR16, R3, 0x96, !PT ;  /* 0x00000010ee037c12 */ /* 0x000fe2000f8e9603 */
[----:B------:R-:W-:-:S05]  /*3aa0*/  IMAD.WIDE.U32 R238, R239, -0x2daee0ad, RZ ;  /* 0xd2511f53efee7825 */ /* 0x000fca00078e00ff */
[----:B------:R-:W-:Y:S01]  /*3ab0*/  LOP3.LUT R189, R2, UR4, R239, 0x96, !PT ;  /* 0x0000000402bd7c12 */ /* 0x000fe2000f8e96ef */
[----:B------:R-:W-:Y:S01]  /*3ac0*/  UIADD3 UR4, UPT, UPT, UR8, 0x3c6ef372, URZ ;  /* 0x3c6ef37208047890 */ /* 0x000fe2000fffe0ff */
[----:B------:R-:W-:-:S05]  /*3ad0*/  IMAD.WIDE.U32 R2, R3, -0x326172a9, RZ ;  /* 0xcd9e8d5703027825 */ /* 0x000fca00078e00ff */
[----:B------:R-:W-:Y:S01]  /*3ae0*/  LOP3.LUT R3, R188, UR4, R3, 0x96, !PT ;  /* 0x00000004bc037c12 */ /* 0x000fe2000f8e9603 */
[----:B------:R-:W-:Y:S01]  /*3af0*/  UIADD3 UR4, UPT, UPT, UR8, -0x255992d5, URZ ;  /* 0xdaa66d2b08047890 */ /* 0x000fe2000fffe0ff */
[----:B------:R-:W-:-:S05]  /*3b00*/  IMAD.WIDE.U32 R188, R189, -0x326172a9, RZ ;  /* 0xcd9e8d57bdbc7825 */ /* 0x000fca00078e00ff */
[----:B------:R-:W-:Y:S01]  /*3b10*/  LOP3.LUT R239, R2, UR4, R189, 0x96, !PT ;  /* 0x0000000402ef7c12 */ /* 0x000fe2000f8e96bd */
[----:B------:R-:W-:Y:S01]  /*3b20*/  UIADD3 UR4, UPT, UPT, UR9, 0x32370b8f, URZ ;  /* 0x32370b8f09047890 */ /* 0x000fe2000fffe0ff */
[----:B------:R-:W-:-:S05]  /*3b30*/  IMAD.WIDE.U32 R2, R3, -0x2daee0ad, RZ ;  /* 0xd2511f5303027825 */ /* 0x000fca00078e00ff */
        /* <DEDUP_REMOVED lines=14> */
[----:B------:R-:W-:Y:S01]  /*3c20*/  UIADD3 UR4, UPT, UPT, UR8, -0x4ab325aa, URZ ;  /* 0xb54cda5608047890 */ /* 0x000fe2000fffe0ff */
[----:B------:R-:W-:-:S05]  /*3c30*/  IMAD.WIDE.U32 R2, R3, -0x326172a9, RZ ;  /* 0xcd9e8d5703027825 */ /* 0x000fca00078e00ff */
[----:B------:R-:W-:Y:S01]  /*3c40*/  LOP3.LUT R3, R188, UR4, R3, 0x96, !PT ;  /* 0x00000004bc037c12 */ /* 0x000fe2000f8e9603 */
[----:B------:R-:W-:Y:S01]  /*3c50*/  IMAD.WIDE.U32 R188, R189, -0x326172a9, RZ ;  /* 0xcd9e8d57bdbc7825 */ /* 0x000fe200078e00ff */
[----:B------:R-:W-:-:S04]  /*3c60*/  UIADD3 UR4, UPT, UPT, UR9, 0x1fd5c5a3, URZ ;  /* 0x1fd5c5a309047890 */ /* 0x000fc8000fffe0ff */
[----:B------:R-:W-:Y:S01]  /*3c70*/  LOP3.LUT R239, R2, UR20, R189, 0x96, !PT ;  /* 0x0000001402ef7c12 */ /* 0x000fe2000f8e96bd */
[----:B------:R-:W-:-:S05]  /*3c80*/  IMAD.WIDE.U32 R2, R3, -0x2daee0ad, RZ ;  /* 0xd2511f5303027825 */ /* 0x000fca00078e00ff */
[----:B------:R-:W-:Y:S01]  /*3c90*/  LOP3.LUT R3, R238, UR4, R3, 0x96, !PT ;  /* 0x00000004ee037c12 */ /* 0x000fe2000f8e9603 */
[----:B------:R-:W-:Y:S01]  /*3ca0*/  IMAD.WIDE.U32 R238, R239, -0x2daee0ad, RZ ;  /* 0xd2511f53efee7825 */ /* 0x000fe200078e00ff */
[----:B------:R-:W-:-:S04]  /*3cb0*/  UIADD3 UR4, UPT, UPT, UR8, -0x700cb87f, URZ ;  /* 0x8ff3478108047890 */ /* 0x000fc8000fffe0ff */
[----:B------:R-:W-:Y:S01]  /*3cc0*/  LOP3.LUT R242, R2, UR22, R239, 0x96, !PT ;  /* 0x0000001602f27c12 */ /* 0x000fe2000f8e96ef */
[----:B------:R-:W-:-:S04]  /*3cd0*/  IMAD.WIDE.U32 R2, R3, -0x326172a9, RZ ;  /* 0xcd9e8d5703027825 */ /* 0x000fc800078e00ff */
[----:B------:R-:W-:Y:S01]  /*3ce0*/  IMAD.WIDE.U32 R242, R242, -0x326172a9, RZ ;  /* 0xcd9e8d57f2f27825 */ /* 0x000fe200078e00ff */
[----:B------:R-:W-:-:S03]  /*3cf0*/  LOP3.LUT R188, R188, UR21, R3, 0x96, !PT ;  /* 0x00000015bcbc7c12 */ /* 0x000fc6000f8e9603 */
[----:B------:R-:W-:Y:S01]  /*3d00*/  IMAD.MOV.U32 R3, RZ, RZ, R236 ;  /* 0x000000ffff037224 */ /* 0x000fe200078e00ec */
[----:B------:R-:W-:Y:S01]  /*3d10*/  LOP3.LUT R2, R2, UR4, R243, 0x96, !PT ;  /* 0x0000000402027c12 */ /* 0x000fe2000f8e96f3 */
[----:B------:R-:W-:Y:S01]  /*3d20*/  UIADD3 UR4, UPT, UPT, UR9, -0x695add53, URZ ;  /* 0x96a522ad09047890 */ /* 0x000fe2000fffe0ff */
[----:B------:R-:W-:Y:S01]  /*3d30*/  IMAD.WIDE.U32 R188, R188, -0x2daee0ad, RZ ;  /* 0xd2511f53bcbc7825 */ /* 0x000fe200078e00ff */
[----:B------:R-:W-:-:S03]  /*3d40*/  MOV R6, R242 ;  /* 0x000000f200067202 */ /* 0x000fc60000000f00 */
[----:B------:R-:W-:Y:S01]  /*3d50*/  IMAD.MOV.U32 R236, RZ, RZ, R188 ;  /* 0x000000ffffec7224 */ /* 0x000fe200078e00bc */
[----:B------:R-:W-:Y:S01]  /*3d60*/  LOP3.LUT R192, R238, UR4, R189, 0x96, !PT ;  /* 0x00000004eec07c12 */ /* 0x000fe2000f8e96bd */
[----:B------:R-:W-:-:S07]  /*3d70*/  IMAD.MOV.U32 R189, RZ, RZ, RZ ;  /* 0x000000ffffbd7224 */ /* 0x000fce00078e00ff */
.L_x_4566:
[----:B------:R-:W-:Y:S05]  /*3d80*/  BSYNC.RECONVERGENT B1 ;  /* 0x0000000000017941 */ /* 0x000fea0003800200 */
.L_x_4565:
[----:B------:R-:W-:Y:S01]  /*3d90*/  I2FP.F32.U32 R188, R3 ;  /* 0x0000000300bc7245 */ /* 0x000fe20000201000 */
[----:B------:R-:W-:Y:S01]  /*3da0*/  BSSY.RECONVERGENT B1, `(.L_x_4570) ;  /* 0x000005e000017945 */ /* 0x000fe20003800200 */
[----:B------:R-:W-:Y:S01]  /*3db0*/  LOP3.LUT R198, R198, 0xfffffffd, RZ, 0xc0, !PT ;  /* 0xfffffffdc6c67812 */ /* 0x000fe200078ec0ff */
[----:B------:R-:W-:Y:S02]  /*3dc0*/  IMAD.MOV.U32 R219, RZ, RZ, 0x2 ;  /* 0x00000002ffdb7424 */ /* 0x000fe400078e00ff */
[----:B------:R-:W-:Y:S01]  /*3dd0*/  FFMA.FTZ R3, R188, R229, 1.1641532182693481445e-10 ;  /* 0x2f000000bc037423 */ /* 0x000fe200000100e5 */
[----:B------:R-:W-:-:S04]  /*3de0*/  SHF.L.U32 R188, R209, 0x10, RZ ;  /* 0x00000010d1bc7819 */ /* 0x000fc800000006ff */
[----:B------:R-:W-:Y:S01]  /*3df0*/  FSETP.GTU.FTZ.AND P2, PT, R3, R240, PT ;  /* 0x000000f00300720b */ /* 0x000fe20003f5c000 */
[----:B------:R-:W-:Y:S01]  /*3e00*/  FMUL.FTZ R188, R188, R241 ;  /* 0x000000f1bcbc7220 */ /* 0x000fe20000410000 */
[----:B------:R-:W-:Y:S02]  /*3e10*/  @P1 PRMT R3, R21, 0x7632, R3 ;  /* 0x0000763215031816 */ /* 0x000fe40000000003 */
[----:B------:R-:W-:Y:S02]  /*3e20*/  PLOP3.LUT P3, PT, P2, PT, PT, 0x8, 0x80 ;  /* 0x000000000080781c */ /* 0x000fe4000176e170 */
[----:B------:R-:W-:Y:S01]  /*3e30*/  FSEL R209, R188, RZ, !P2 ;  /* 0x000000ffbcd17208 */ /* 0x000fe20005000000 */
[----:B------:R-:W-:Y:S01]  /*3e40*/  @P1 IMAD.U32 R210, R3, 0x10000, RZ ;  /* 0x0001000003d21824 */ /* 0x000fe200078e00ff */
[----:B------:R-:W-:Y:S01]  /*3e50*/  ISETP.NE.AND P2, PT, R189, 0x1, PT ;  /* 0x00000001bd00780c */ /* 0x000fe20003f45270 */
[----:B------:R-:W-:Y:S02]  /*3e60*/  IMAD.MOV.U32 R3, RZ, RZ, R6 ;  /* 0x000000ffff037224 */ /* 0x000fe400078e0006 */
[----:B------:R-:W-:-:S05]  /*3e70*/  @P1 FADD.FTZ R209, R210, R209 ;  /* 0x000000d1d2d11221 */ /* 0x000fca0000010000 */
[----:B------:R-:W-:Y:S02]  /*3e80*/  F2FP.BF16.F32.PACK_AB R238, RZ, R209 ;  /* 0x000000d1ffee723e */ /* 0x000fe400000010ff */
[----:B------:R-:W-:-:S03]  /*3e90*/  @P3 LOP3.LUT R198, R198, 0x2, RZ, 0xfc, !PT ;  /* 0x00000002c6c63812 */ /* 0x000fc600078efcff */
        /* <DEDUP_REMOVED lines=9> */
.L_x_4572:
        /* <DEDUP_REMOVED lines=13> */
.L_x_4574:
[----:B------:R-:W-:Y:S05]  /*4000*/  BSYNC.RECONVERGENT B2 ;  /* 0x0000000000027941 */ /* 0x000fea0003800200 */
.L_x_4573:
[----:B------:R-:W-:Y:S01]  /*4010*/  LOP3.LUT R188, R4, UR9, R243, 0x96, !PT ;  /* 0x0000000904bc7c12 */ /* 0x000fe2000f8e96f3 */
[----:B------:R-:W-:Y:S01]  /*4020*/  IMAD.WIDE.U32 R2, R197, -0x326172a9, RZ ;  /* 0xcd9e8d57c5027825 */ /* 0x000fe200078e00ff */
[----:B------:R-:W-:-:S03]  /*4030*/  UIADD3 UR4, UPT, UPT, UR8, -0x61c88647, URZ ;  /* 0x9e3779b908047890 */ /* 0x000fc6000fffe0ff */
[----:B------:R-:W-:Y:S01]  /*4040*/  IMAD.WIDE.U32 R188, R188, -0x326172a9, RZ ;  /* 0xcd9e8d57bcbc7825 */ /* 0x000fe200078e00ff */
[----:B------:R-:W-:-:S03]  /*4050*/  LOP3.LUT R3, R195, UR8, R3, 0x96, !PT ;  /* 0x00000008c3037c12 */ /* 0x000fc6000f8e9603 */
[----:B------:R-:W-:Y:S01]  /*4060*/  IMAD.MOV.U32 R219, RZ, RZ, RZ ;  /* 0x000000ffffdb7224 */ /* 0x000fe200078e00ff */
        /* <DEDUP_REMOVED lines=41> */
[----:B------:R-:W-:Y:S02]  /*4300*/  LOP3.LUT R188, R188, UR21, R3, 0x96, !PT ;  /* 0x00000015bcbc7c12 */ /* 0x000fe4000f8e9603 */
[----:B------:R-:W-:Y:S01]  /*4310*/  MOV R3, R236 ;  /* 0x000000ec00037202 */ /* 0x000fe20000000f00 */
[----:B------:R-:W-:Y:S01]  /*4320*/  IMAD.MOV.U32 R6, RZ, RZ, R244 ;  /* 0x000000ffff067224 */ /* 0x000fe200078e00f4 */
[----:B------:R-:W-:Y:S01]  /*4330*/  LOP3.LUT R2, R2, UR4, R245, 0x96, !PT ;  /* 0x0000000402027c12 */ /* 0x000fe2000f8e96f5 */
[----:B------:R-:W-:Y:S01]  /*4340*/  UIADD3 UR4, UPT, UPT, UR9, -0x695add53, URZ ;  /* 0x96a522ad09047890 */ /* 0x000fe2000fffe0ff */
[----:B------:R-:W-:-:S04]  /*4350*/  IMAD.WIDE.U32 R188, R188, -0x2daee0ad, RZ ;  /* 0xd2511f53bcbc7825 */ /* 0x000fc800078e00ff */
[----:B------:R-:W-:Y:S01]  /*4360*/  IMAD.MOV.U32 R236, RZ, RZ, R188 ;  /* 0x000000ffffec7224 */ /* 0x000fe200078e00bc */
[----:B------:R-:W-:-:S07]  /*4370*/  LOP3.LUT R192, R242, UR4, R189, 0x96, !PT ;  /* 0x00000004f2c07c12 */ /* 0x000fce000f8e96bd */
.L_x_4571:
[----:B------:R-:W-:Y:S05]  /*4380*/  BSYNC.RECONVERGENT B1 ;  /* 0x0000000000017941 */ /* 0x000fea0003800200 */
.L_x_4570:
[----:B------:R-:W-:Y:S01]  /*4390*/  I2FP.F32.U32 R188, R3 ;  /* 0x0000000300bc7245 */ /* 0x000fe20000201000 */
[C---:B------:R-:W-:Y:S01]  /*43a0*/  IMAD.U32 R210, R190.reuse, 0x10000, RZ ;  /* 0x00010000bed27824 */ /* 0x040fe200078e00ff */
[----:B------:R-:W-:Y:S01]  /*43b0*/  ISETP.NE.AND P3, PT, R219, 0x1, PT ;  /* 0x00000001db00780c */ /* 0x000fe20003f65270 */
[----:B------:R-:W-:Y:S01]  /*43c0*/  BSSY.RECONVERGENT B1, `(.L_x_4575) ;  /* 0x000005a000017945 */ /* 0x000fe20003800200 */
[----:B------:R-:W-:Y:S01]  /*43d0*/  PRMT R190, R190, 0x7632, R190 ;  /* 0x00007632bebe7816 */ /* 0x000fe200000000be */
[----:B------:R-:W-:Y:S01]  /*43e0*/  FFMA.FTZ R3, R188, R229, 1.1641532182693481445e-10 ;  /* 0x2f000000bc037423 */ /* 0x000fe200000100e5 */
[----:B------:R-:W-:Y:S01]  /*43f0*/  FMUL.FTZ R210, R210, R241 ;  /* 0x000000f1d2d27220 */ /* 0x000fe20000410000 */
[----:B------:R-:W-:-:S03]  /*4400*/  IMAD.MOV.U32 R189, RZ, RZ, 0x2 ;  /* 0x00000002ffbd7424 */ /* 0x000fc600078e00ff */
[----:B------:R-:W-:Y:S02]  /*4410*/  FSETP.GTU.FTZ.AND P2, PT, R3, R240, PT ;  /* 0x000000f00300720b */ /* 0x000fe40003f5c000 */
        /* <DEDUP_REMOVED lines=15> */
.L_x_4577:
        /* <DEDUP_REMOVED lines=13> */
.L_x_4579:
[----:B------:R-:W-:Y:S05]  /*45e0*/  BSYNC.RECONVERGENT B2 ;  /* 0x0000000000027941 */ /* 0x000fea0003800200 */
.L_x_4578:
        /* <DEDUP_REMOVED lines=44> */
[----:B------:R-:W-:-:S05]  /*48b0*/  IMAD.WIDE.U32 R2, R3, -0x326172a9, RZ ;  /* 0xcd9e8d5703027825 */ /* 0x000fca00078e00ff */
[----:B------:R-:W-:Y:S01]  /*48c0*/  LOP3.LUT R3, R188, UR21, R3, 0x96, !PT ;  /* 0x00000015bc037c12 */ /* 0x000fe2000f8e9603 */
[----:B------:R-:W-:-:S04]  /*48d0*/  IMAD.WIDE.U32 R188, R189, -0x326172a9, RZ ;  /* 0xcd9e8d57bdbc7825 */ /* 0x000fc800078e00ff */
[----:B------:R-:W-:Y:S01]  /*48e0*/  IMAD.MOV.U32 R6, RZ, RZ, R188 ;  /* 0x000000ffff067224 */ /* 0x000fe200078e00bc */
[----:B------:R-:W-:Y:S01]  /*48f0*/  LOP3.LUT R2, R2, UR4, R189, 0x96, !PT ;  /* 0x0000000402027c12 */ /* 0x000fe2000f8e96bd */
[----:B------:R-:W-:Y:S01]  /*4900*/  UIADD3 UR4, UPT, UPT, UR9, -0x695add53, URZ ;  /* 0x96a522ad09047890 */ /* 0x000fe2000fffe0ff */
[----:B------:R-:W-:-:S04]  /*4910*/  IMAD.WIDE.U32 R188, R3, -0x2daee0ad, RZ ;  /* 0xd2511f5303bc7825 */ /* 0x000fc800078e00ff */
[----:B------:R-:W-:Y:S01]  /*4920*/  IMAD.MOV.U32 R3, RZ, RZ, R236 ;  /* 0x000000ffff037224 */ /* 0x000fe200078e00ec */
[----:B------:R-:W-:Y:S01]  /*4930*/  LOP3.LUT R192, R244, UR4, R189, 0x96, !PT ;  /* 0x00000004f4c07c12 */ /* 0x000fe2000f8e96bd */
[----:B------:R-:W-:Y:S01]  /*4940*/  IMAD.MOV.U32 R189, RZ, RZ, RZ ;  /* 0x000000ffffbd7224 */ /* 0x000fe200078e00ff */
[----:B------:R-:W-:-:S07]  /*4950*/  MOV R236, R188 ;  /* 0x000000bc00ec7202 */ /* 0x000fce0000000f00 */
.L_x_4576:
[----:B------:R-:W-:Y:S05]  /*4960*/  BSYNC.RECONVERGENT B1 ;  /* 0x0000000000017941 */ /* 0x000fea0003800200 */
.L_x_4575:
[----:B------:R-:W-:Y:S01]  /*4970*/  I2FP.F32.U32 R188, R3 ;  /* 0x0000000300bc7245 */ /* 0x000fe20000201000 */
[----:B------:R-:W-:Y:S01]  /*4980*/  IMAD.U32 R190, R190, 0x10000, RZ ;  /* 0x00010000bebe7824 */ /* 0x000fe200078e00ff */
[----:B------:R-:W-:Y:S01]  /*4990*/  ISETP.NE.AND P4, PT, R189, 0x1, PT ;  /* 0x00000001bd00780c */ /* 0x000fe20003f85270 */
[----:B------:R-:W-:Y:S02]  /*49a0*/  BSSY.RECONVERGENT B1, `(.L_x_4580) ;  /* 0x000005a000017945 */ /* 0x000fe40003800200 */
[----:B------:R-:W-:Y:S01]  /*49b0*/  FFMA.FTZ R3, R188, R229, 1.1641532182693481445e-10 ;  /* 0x2f000000bc037423 */ /* 0x000fe200000100e5 */
[----:B------:R-:W-:Y:S01]  /*49c0*/  FMUL.FTZ R190, R190, R241 ;  /* 0x000000f1bebe7220 */ /* 0x000fe20000410000 */
[----:B------:R-:W-:-:S03]  /*49d0*/  @P1 PRMT R188, R22, 0x7632, R188 ;  /* 0x0000763216bc1816 */ /* 0x000fc600000000bc */
[----:B------:R-:W-:Y:S01]  /*49e0*/  FSETP.GTU.FTZ.AND P3, PT, R3, R240, PT ;  /* 0x000000f00300720b */ /* 0x000fe20003f7c000 */
[----:B------:R-:W-:Y:S02]  /*49f0*/  IMAD.MOV.U32 R3, RZ, RZ, R6 ;  /* 0x000000ffff037224 */ /* 0x000fe400078e0006 */
[----:B------:R-:W-:Y:S01]  /*4a00*/  @P1 IMAD.U32 R188, R188, 0x10000, RZ ;  /* 0x00010000bcbc1824 */ /* 0x000fe200078e00ff */
        /* <DEDUP_REMOVED lines=14> */
.L_x_4582:
        /* <DEDUP_REMOVED lines=13> */
.L_x_4584:
[----:B------:R-:W-:Y:S05]  /*4bc0*/  BSYNC.RECONVERGENT B2 ;  /* 0x0000000000027941 */ /* 0x000fea0003800200 */
.L_x_4583:
[----:B------:R-:W-:Y:S01]  /*4bd0*/  LOP3.LUT R188, R4, UR9, R245, 0x96, !PT ;  /* 0x0000000904bc7c12 */ /* 0x000fe2000f8e96f5 */
[----:B------:R-:W-:Y:S01]  /*4be0*/  IMAD.WIDE.U32 R2, R197, -0x326172a9, RZ ;  /* 0xcd9e8d57c5027825 */ /* 0x000fe200078e00ff */
[----:B------:R-:W-:-:S03]  /*4bf0*/  UIADD3 UR4, UPT, UPT, UR8, -0x61c88647, URZ ;  /* 0x9e3779b908047890 */ /* 0x000fc6000fffe0ff */
[----:B------:R-:W-:Y:S02]  /*4c00*/  HFMA2 R190, -RZ, RZ, 0, 0 ;  /* 0x00000000ffbe7431 */ /* 0x000fe400000001ff */
        /* <DEDUP_REMOVED lines=50> */
[----:B------:R-:W-:-:S07]  /*4f30*/  IMAD.MOV.U32 R236, RZ, RZ, R188 ;  /* 0x000000ffffec7224 */ /* 0x000fce00078e00bc */
.L_x_4581:
[----:B------:R-:W-:Y:S05]  /*4f40*/  BSYNC.RECONVERGENT B1 ;  /* 0x0000000000017941 */ /* 0x000fea0003800200 */
.L_x_4580:
[----:B------:R-:W-:Y:S01]  /*4f50*/  I2FP.F32.U32 R188, R3 ;  /* 0x0000000300bc7245 */ /* 0x000fe20000201000 */
[----:B------:R-:W-:Y:S01]  /*4f60*/  BSSY.RECONVERGENT B1, `(.L_x_4585) ;  /* 0x000005c000017945 */ /* 0x000fe20003800200 */
[----:B------:R-:W-:Y:S02]  /*4f70*/  ISETP.NE.AND P5, PT, R190, 0x1, PT ;  /* 0x00000001be00780c */ /* 0x000fe40003fa5270 */
[C---:B------:R-:W-:Y:S01]  /*4f80*/  PRMT R244, R191.reuse, 0x7632, R244 ;  /* 0x00007632bff47816 */ /* 0x040fe200000000f4 */
[----:B------:R-:W-:Y:S01]  /*4f90*/  FFMA.FTZ R3, R188, R229, 1.1641532182693481445e-10 ;  /* 0x2f000000bc037423 */ /* 0x000fe200000100e5 */
[----:B------:R-:W-:Y:S01]  /*4fa0*/  IMAD.U32 R188, R191, 0x10000, RZ ;  /* 0x00010000bfbc7824 */ /* 0x000fe200078e00ff */
[----:B------:R-:W-:-:S03]  /*4fb0*/  MOV R189, R6 ;  /* 0x0000000600bd7202 */ /* 0x000fc60000000f00 */
[----:B------:R-:W-:Y:S01]  /*4fc0*/  FMUL.FTZ R188, R188, R241 ;  /* 0x000000f1bcbc7220 */ /* 0x000fe20000410000 */
[----:B------:R-:W-:Y:S01]  /*4fd0*/  FSETP.GTU.FTZ.AND P4, PT, R3, R240, PT ;  /* 0x000000f00300720b */ /* 0x000fe20003f9c000 */
[----:B------:R-:W-:-:S03]  /*4fe0*/  @P1 IMAD.U32 R3, R23, 0x10000, RZ ;  /* 0x0001000017031824 */ /* 0x000fc600078e00ff */
        /* <DEDUP_REMOVED lines=14> */
.L_x_4587:
        /* <DEDUP_REMOVED lines=13> */
.L_x_4589:
[----:B------:R-:W-:Y:S05]  /*51a0*/  BSYNC.RECONVERGENT B2 ;  /* 0x0000000000027941 */ /* 0x000fea0003800200 */
.L_x_4588:
        /* <DEDUP_REMOVED lines=46> */
[----:B------:R-:W-:-:S05]  /*5490*/  IMAD.WIDE.U32 R188, R189, -0x326172a9, RZ ;  /* 0xcd9e8d57bdbc7825 */ /* 0x000fca00078e00ff */
[----:B------:R-:W-:Y:S01]  /*54a0*/  LOP3.LUT R2, R2, UR4, R189, 0x96, !PT ;  /* 0x0000000402027c12 */ /* 0x000fe2000f8e96bd */
[----:B------:R-:W-:Y:S01]  /*54b0*/  UIADD3 UR4, UPT, UPT, UR9, -0x695add53, URZ ;  /* 0x96a522ad09047890 */ /* 0x000fe2000fffe0ff */
[----:B------:R-:W-:Y:S01]  /*54c0*/  MOV R6, R188 ;  /* 0x000000bc00067202 */ /* 0x000fe20000000f00 */
[----:B------:R-:W-:-:S04]  /*54d0*/  IMAD.WIDE.U32 R188, R3, -0x2daee0ad, RZ ;  /* 0xd2511f5303bc7825 */ /* 0x000fc800078e00ff */
[----:B------:R-:W-:Y:S01]  /*54e0*/  IMAD.MOV.U32 R3, RZ, RZ, RZ ;  /* 0x000000ffff037224 */ /* 0x000fe200078e00ff */
[----:B------:R-:W-:Y:S01]  /*54f0*/  LOP3.LUT R192, R190, UR4, R189, 0x96, !PT ;  /* 0x00000004bec07c12 */ /* 0x000fe2000f8e96bd */
[----:B------:R-:W-:Y:S02]  /*5500*/  IMAD.MOV.U32 R189, RZ, RZ, R236 ;  /* 0x000000ffffbd7224 */ /* 0x000fe400078e00ec */
[----:B------:R-:W-:-:S07]  /*5510*/  IMAD.MOV.U32 R236, RZ, RZ, R188 ;  /* 0x000000ffffec7224 */ /* 0x000fce00078e00bc */
.L_x_4586:
[----:B------:R-:W-:Y:S05]  /*5520*/  BSYNC.RECONVERGENT B1 ;  /* 0x0000000000017941 */ /* 0x000fea0003800200 */
.L_x_4585:
[----:B------:R-:W-:Y:S02]  /*5530*/  I2FP.F32.U32 R188, R189 ;  /* 0x000000bd00bc7245 */ /* 0x000fe40000201000 */
[----:B------:R-:W-:Y:S02]  /*5540*/  SHF.L.U32 R244, R244, 0x10, RZ ;  /* 0x00000010f4f47819 */ /* 0x000fe400000006ff */
[----:B------:R-:W-:Y:S01]  /*5550*/  PRMT R190, R242, 0x5410, R243 ;  /* 0x00005410f2be7816 */ /* 0x000fe200000000f3 */
[----:B------:R-:W-:Y:S01]  /*5560*/  FFMA.FTZ R229, R188, R229, 1.1641532182693481445e-10 ;  /* 0x2f000000bce57423 */ /* 0x000fe200000100e5 */
[----:B------:R-:W-:Y:S01]  /*5570*/  @P1 PRMT R188, R23, 0x7632, R188 ;  /* 0x0000763217bc1816 */ /* 0x000fe200000000bc */
[----:B------:R-:W-:Y:S01]  /*5580*/  FMUL.FTZ R244, R244, R241 ;  /* 0x000000f1f4f47220 */ /* 0x000fe20000410000 */
[----:B------:R-:W-:Y:S02]  /*5590*/  PRMT R189, R237, 0x5410, R238 ;  /* 0x00005410edbd7816 */ /* 0x000fe400000000ee */
[----:B------:R-:W-:Y:S01]  /*55a0*/  FSETP.GTU.FTZ.AND P5, PT, R229, R240, PT ;  /* 0x000000f0e500720b */ /* 0x000fe20003fbc000 */
[----:B------:R-:W-:-:S03]  /*55b0*/  @P1 IMAD.U32 R188, R188, 0x10000, RZ ;  /* 0x00010000bcbc1824 */ /* 0x000fc600078e00ff */
[----:B------:R-:W-:Y:S02]  /*55c0*/  FSEL R229, R244, RZ, !P5 ;  /* 0x000000fff4e57208 */ /* 0x000fe40006800000 */
[----:B------:R-:W-:-:S03]  /*55d0*/  PLOP3.LUT P5, PT, P5, PT, PT, 0x8, 0x80 ;  /* 0x000000000080781c */ /* 0x000fc60002fae170 */
[----:B------:R-:W-:Y:S01]  /*55e0*/  @P1 FADD.FTZ R229, R188, R229 ;  /* 0x000000e5bce51221 */ /* 0x000fe20000010000 */
[----:B------:R-:W-:-:S04]  /*55f0*/  PRMT R188, R234, 0x5410, R235 ;  /* 0x00005410eabc7816 */ /* 0x000fc800000000eb */
[----:B------:R-:W-:-:S04]  /*5600*/  F2FP.BF16.F32.PACK_AB R191, RZ, R229 ;  /* 0x000000e5ffbf723e */ /* 0x000fc800000010ff */
[----:B------:R-:W-:Y:S01]  /*5610*/  PRMT R191, R239, 0x5410, R191 ;  /* 0x00005410efbf7816 */ /* 0x000fe200000000bf */
[----:B------:R-:W-:Y:S06]  /*5620*/  BRA `(.L_x_4590) ;  /* 0x0000005c009c7947 */ /* 0x000fec0003800000 */
.L_x_4549:
        /* <DEDUP_REMOVED lines=16> */
.L_x_4593:
        /* <DEDUP_REMOVED lines=13> */
.L_x_4595:
[----:B------:R-:W-:Y:S05]  /*5800*/  BSYNC.RECONVERGENT B2 ;  /* 0x0000000000027941 */ /* 0x000fea0003800200 */
.L_x_4594:
        /* <DEDUP_REMOVED lines=9> */
[----:B------:R-:W-:Y:S01]  /*58a0*/  IMAD.MOV.U32 R5, RZ, RZ, R234 ;  /* 0x000000ffff057224 */ /* 0x000fe200078e00ea */
        /* <DEDUP_REMOVED lines=43> */
.L_x_4592:
[----:B------:R-:W-:Y:S05]  /*5b60*/  BSYNC.RECONVERGENT B1 ;  /* 0x0000000000017941 */ /* 0x000fea0003800200 */
.L_x_4591:
        /* <DEDUP_REMOVED lines=11> */
[----:B0-----:R-:W-:Y:S01]  /*5c20*/  FSETP.GTU.FTZ.AND P2, PT, R3, R14, PT ;  /* 0x0000000e0300720b */ /* 0x001fe20003f5c000 */
[----:B------:R-:W-:-:S03]  /*5c30*/  IMAD.MOV.U32 R3, RZ, RZ, R6 ;  /* 0x000000ffff037224 */ /* 0x000fc600078e0006 */
        /* <DEDUP_REMOVED lines=13> */
.L_x_4598:
        /* <DEDUP_REMOVED lines=13> */
.L_x_4600:
[----:B------:R-:W-:Y:S05]  /*5de0*/  BSYNC.RECONVERGENT B2 ;  /* 0x0000000000027941 */ /* 0x000fea0003800200 */
.L_x_4599:
        /* <DEDUP_REMOVED lines=54> */
.L_x_4597:
[----:B------:R-:W-:Y:S05]  /*6150*/  BSYNC.RECONVERGENT B1 ;  /* 0x0000000000017941 */ /* 0x000fea0003800200 */
.L_x_4596:
        /* <DEDUP_REMOVED lines=25> */
.L_x_4603:
        /* <DEDUP_REMOVED lines=13> */
.L_x_4605:
[----:B------:R-:W-:Y:S05]  /*63c0*/  BSYNC.RECONVERGENT B2 ;  /* 0x0000000000027941 */ /* 0x000fea0003800200 */
.L_x_4604:
        /* <DEDUP_REMOVED lines=55> */
.L_x_4602:
[----:B------:R-:W-:Y:S05]  /*6740*/  BSYNC.RECONVERGENT B1 ;  /* 0x0000000000017941 */ /* 0x000fea0003800200 */
.L_x_4601:
        /* <DEDUP_REMOVED lines=22> */
.L_x_4608:
        /* <DEDUP_REMOVED lines=13> */
.L_x_4610:
[----:B------:R-:W-:Y:S05]  /*6980*/  BSYNC.RECONVERGENT B2 ;  /* 0x0000000000027941 */ /* 0x000fea0003800200 */
.L_x_4609:
        /* <DEDUP_REMOVED lines=55> */
.L_x_4607:
[----:B------:R-:W-:Y:S05]  /*6d00*/  BSYNC.RECONVERGENT B1 ;  /* 0x0000000000017941 */ /* 0x000fea0003800200 */
.L_x_4606:
[----:B------:R-:W-:Y:S01]  /*6d10*/  I2FP.F32.U32 R3, R3 ;  /* 0x0000000300037245 */ /* 0x000fe20000201000 */
[----:B------:R-:W-:Y:S01]  /*6d20*/  BSSY.RECONVERGENT B1, `(.L_x_4611) ;  /* 0x000005f000017945 */ /* 0x000fe20003800200 */
[----:B------:R-:W-:Y:S01]  /*6d30*/  PRMT R8, R24, 0x7632, R8 ;  /* 0x0000763218087816 */ /* 0x000fe20000000008 */
[----:B------:R-:W-:Y:S01]  /*6d40*/  IMAD.MOV.U32 R11, RZ, RZ, 0x2 ;  /* 0x00000002ff0b7424 */ /* 0x000fe200078e00ff */
[----:B------:R-:W-:Y:S01]  /*6d50*/  ISETP.NE.AND P3, PT, R10, 0x1, PT ;  /* 0x000000010a00780c */ /* 0x000fe20003f65270 */
[----:B------:R-:W-:Y:S01]  /*6d60*/  FFMA.FTZ R3, R3, R240, 1.1641532182693481445e-10 ;  /* 0x2f00000003037423 */ /* 0x000fe200000100f0 */
[----:B------:R-:W-:-:S04]  /*6d70*/  SHF.L.U32 R8, R8, 0x10, RZ ;  /* 0x0000001008087819 */ /* 0x000fc800000006ff */
[----:B------:R-:W-:Y:S01]  /*6d80*/  FSETP.GTU.FTZ.AND P2, PT, R3, R14, PT ;  /* 0x0000000e0300720b */ /* 0x000fe20003f5c000 */
[----:B------:R-:W-:Y:S01]  /*6d90*/  FMUL.FTZ R8, R8, R229 ;  /* 0x000000e508087220 */ /* 0x000fe20000410000 */
[----:B------:R-:W-:-:S04]  /*6da0*/  @P1 PRMT R3, R20, 0x7632, R3 ;  /* 0x0000763214031816 */ /* 0x000fc80000000003 */
[----:B------:R-:W-:Y:S01]  /*6db0*/  FSEL R9, R8, RZ, !P2 ;  /* 0x000000ff08097208 */ /* 0x000fe20005000000 */
[----:B------:R-:W-:Y:S01]  /*6dc0*/  @P1 IMAD.U32 R3, R3, 0x10000, RZ ;  /* 0x0001000003031824 */ /* 0x000fe200078e00ff */
[----:B------:R-:W-:-:S03]  /*6dd0*/  SEL R8, RZ, 0x1, P2 ;  /* 0x00000001ff087807 */ /* 0x000fc60001000000 */
        /* <DEDUP_REMOVED lines=14> */
.L_x_4613:
        /* <DEDUP_REMOVED lines=13> */
.L_x_4615:
[----:B------:R-:W-:Y:S05]  /*6f90*/  BSYNC.RECONVERGENT B2 ;  /* 0x0000000000027941 */ /* 0x000fea0003800200 */
.L_x_4614:
        /* <DEDUP_REMOVED lines=55> */
.L_x_4612:
[----:B------:R-:W-:Y:S05]  /*7310*/  BSYNC.RECONVERGENT B1 ;  /* 0x0000000000017941 */ /* 0x000fea0003800200 */
.L_x_4611:
[----:B------:R-:W-:Y:S01]  /*7320*/  I2FP.F32.U32 R3, R3 ;  /* 0x0000000300037245 */ /* 0x000fe20000201000 */
[----:B------:R-:W-:Y:S01]  /*7330*/  BSSY.RECONVERGENT B1, `(.L_x_4616) ;  /* 0x000005b000017945 */ /* 0x000fe20003800200 */
[----:B------:R-:W-:Y:S01]  /*7340*/  SHF.L.U32 R10, R189, 0x10, RZ ;  /* 0x00000010bd0a7819 */ /* 0x000fe200000006ff */
[----:B------:R-:W-:Y:S01]  /*7350*/  IMAD.MOV.U32 R12, RZ, RZ, 0x2 ;  /* 0x00000002ff0c7424 */ /* 0x000fe200078e00ff */
[----:B------:R-:W-:Y:S01]  /*7360*/  ISETP.NE.AND P2, PT, R11, 0x1, PT ;  /* 0x000000010b00780c */ /* 0x000fe20003f45270 */
[----:B------:R-:W-:Y:S01]  /*7370*/  FFMA.FTZ R3, R3, R240, 1.1641532182693481445e-10 ;  /* 0x2f00000003037423 */ /* 0x000fe200000100f0 */
[----:B------:R-:W-:Y:S01]  /*7380*/  LOP3.LUT R198, R198, 0xfffffffb, RZ, 0xc0, !PT ;  /* 0xfffffffbc6c67812 */ /* 0x000fe200078ec0ff */
[----:B------:R-:W-:Y:S01]  /*7390*/  FMUL.FTZ R9, R10, R229 ;  /* 0x000000e50a097220 */ /* 0x000fe20000410000 */
[----:B------:R-:W-:Y:S02]  /*73a0*/  PRMT R209, R189, 0x7632, R209 ;  /* 0x00007632bdd17816 */ /* 0x000fe400000000d1 */
[----:B------:R-:W-:Y:S01]  /*73b0*/  FSETP.GTU.FTZ.AND P3, PT, R3, R14, PT ;  /* 0x0000000e0300720b */ /* 0x000fe20003f7c000 */
        /* <DEDUP_REMOVED lines=13> */
.L_x_4618:
        /* <DEDUP_REMOVED lines=13> */
.L_x_4620:
[----:B------:R-:W-:Y:S05]  /*7560*/  BSYNC.RECONVERGENT B2 ;  /* 0x0000000000027941 */ /* 0x000fea0003800200 */
.L_x_4619:
        /* <DEDUP_REMOVED lines=55> */
.L_x_4617:
[----:B------:R-:W-:Y:S05]  /*78e0*/  BSYNC.RECONVERGENT B1 ;  /* 0x0000000000017941 */ /* 0x000fea0003800200 */
.L_x_4616:
        /* <DEDUP_REMOVED lines=25> */
.L_x_4623:
        /* <DEDUP_REMOVED lines=13> */
.L_x_4625:
[----:B------:R-:W-:Y:S05]  /*7b50*/  BSYNC.RECONVERGENT B2 ;  /* 0x0000000000027941 */ /* 0x000fea0003800200 */
.L_x_4624:
        /* <DEDUP_REMOVED lines=55> */
.L_x_4622:
[----:B------:R-:W-:Y:S05]  /*7ed0*/  BSYNC.RECONVERGENT B1 ;  /* 0x0000000000017941 */ /* 0x000fea0003800200 */
.L_x_4621:
        /* <DEDUP_REMOVED lines=22> */
.L_x_4628:
        /* <DEDUP_REMOVED lines=13> */
.L_x_4630:
[----:B------:R-:W-:Y:S05]  /*8110*/  BSYNC.RECONVERGENT B2 ;  /* 0x0000000000027941 */ /* 0x000fea0003800200 */
.L_x_4629:
        /* <DEDUP_REMOVED lines=45> */
[----:B------:R-:W-:-:S03]  /*83f0*/  LOP3.LUT R188, R188, UR22, R13, 0x96, !PT ;  /* 0x00000016bcbc7c12 */ /* 0x000fc6000f8e960d */
[----:B------:R-:W-:Y:S01]  /*8400*/  IMAD.MOV.U32 R13, RZ, RZ, RZ ;  /* 0x000000ffff0d7224 */ /* 0x000fe200078e00ff */
        /* <DEDUP_REMOVED lines=8> */
.L_x_4627:
[----:B------:R-:W-:Y:S05]  /*8490*/  BSYNC.RECONVERGENT B1 ;  /* 0x0000000000017941 */ /* 0x000fea0003800200 */
.L_x_4626:
[----:B------:R-:W-:Y:S01]  /*84a0*/  I2FP.F32.U32 R3, R3 ;  /* 0x0000000300037245 */ /* 0x000fe20000201000 */
[----:B------:R-:W-:Y:S01]  /*84b0*/  BSSY.RECONVERGENT B1, `(.L_x_4631) ;  /* 0x000005f000017945 */ /* 0x000fe20003800200 */
[----:B------:R-:W-:-:S03]  /*84c0*/  PRMT R10, R25, 0x7632, R10 ;  /* 0x00007632190a7816 */ /* 0x000fc6000000000a */
        /* <DEDUP_REMOVED lines=8> */
[----:B------:R-:W-:Y:S01]  /*8550*/  ISETP.NE.AND P2, PT, R13, 0x1, PT ;  /* 0x000000010d00780c */ /* 0x000fe20003f45270 */
[----:B------:R-:W-:Y:S01]  /*8560*/  FADD.FTZ R3, R209, R188 ;  /* 0x000000bcd1037221 */ /* 0x000fe20000010000 */
[----:B------:R-:W-:-:S03]  /*8570*/  IMAD.MOV.U32 R188, RZ, RZ, 0x2 ;  /* 0x00000002ffbc7424 */ /* 0x000fc600078e00ff */
        /* <DEDUP_REMOVED lines=13> */
.L_x_4633:
        /* <DEDUP_REMOVED lines=13> */
.L_x_4635:
[----:B------:R-:W-:Y:S05]  /*8720*/  BSYNC.RECONVERGENT B2 ;  /* 0x0000000000027941 */ /* 0x000fea0003800200 */
.L_x_4634:
        /* <DEDUP_REMOVED lines=55> */
.L_x_4632:
[----:B------:R-:W-:Y:S05]  /*8aa0*/  BSYNC.RECONVERGENT B1 ;  /* 0x0000000000017941 */ /* 0x000fea0003800200 */
.L_x_4631:
        /* <DEDUP_REMOVED lines=21> */
.L_x_4638:
        /* <DEDUP_REMOVED lines=13> */
.L_x_4640:
[----:B------:R-:W-:Y:S05]  /*8cd0*/  BSYNC.RECONVERGENT B2 ;  /* 0x0000000000027941 */ /* 0x000fea0003800200 */
.L_x_4639:
        /* <DEDUP_REMOVED lines=55> */
.L_x_4637:
[----:B------:R-:W-:Y:S05]  /*9050*/  BSYNC.RECONVERGENT B1 ;  /* 0x0000000000017941 */ /* 0x000fea0003800200 */
.L_x_4636:
[----:B------:R-:W-:Y:S01]  /*9060*/  I2FP.F32.U32 R3, R13 ;  /* 0x0000000d00037245 */ /* 0x000fe20000201000 */
[----:B------:R-:W-:Y:S01]  /*9070*/  IMAD.U32 R12, R26, 0x10000, RZ ;  /* 0x000100001a0c7824 */ /* 0x000fe200078e00ff */
[----:B------:R-:W-:Y:S01]  /*9080*/  BSSY.RECONVERGENT B1, `(.L_x_4641) ;  /* 0x000005d000017945 */ /* 0x000fe20003800200 */
[----:B------:R-:W-:Y:S02]  /*9090*/  @P1 IMAD.U32 R210, R22, 0x10000, RZ ;  /* 0x0001000016d21824 */ /* 0x000fe400078e00ff */
[----:B------:R-:W-:Y:S01]  /*90a0*/  FFMA.FTZ R3, R3, R240, 1.1641532182693481445e-10 ;  /* 0x2f00000003037423 */ /* 0x000fe200000100f0 */
[----:B------:R-:W-:Y:S01]  /*90b0*/  FMUL.FTZ R12, R12, R229 ;  /* 0x000000e50c0c7220 */ /* 0x000fe20000410000 */
[----:B------:R-:W-:-:S03]  /*90c0*/  IMAD.MOV.U32 R13, RZ, RZ, R6 ;  /* 0x000000ffff0d7224 */ /* 0x000fc600078e0006 */
[----:B------:R-:W-:-:S04]  /*90d0*/  FSETP.GTU.FTZ.AND P3, PT, R3, R14, PT ;  /* 0x0000000e0300720b */ /* 0x000fc80003f7c000 */
[----:B------:R-:W-:Y:S02]  /*90e0*/  FSEL R12, R12, RZ, !P3 ;  /* 0x000000ff0c0c7208 */ /* 0x000fe40005800000 */
[----:B------:R-:W-:Y:S02]  /*90f0*/  SEL R3, RZ, 0x1, P3 ;  /* 0x00000001ff037807 */ /* 0x000fe40001800000 */
[----:B------:R-:W-:Y:S01]  /*9100*/  ISETP.NE.AND P3, PT, R189, 0x1, PT ;  /* 0x00000001bd00780c */ /* 0x000fe20003f65270 */
[----:B------:R-:W-:Y:S01]  /*9110*/  FADD.FTZ R11, R11, R12 ;  /* 0x0000000c0b0b7221 */ /* 0x000fe20000010000 */
[----:B------:R-:W-:-:S03]  /*9120*/  IMAD.MOV.U32 R12, RZ, RZ, 0x2 ;  /* 0x00000002ff0c7424 */ /* 0x000fc600078e00ff */
        /* <DEDUP_REMOVED lines=13> */
.L_x_4643:
        /* <DEDUP_REMOVED lines=13> */
.L_x_4645:
[----:B------:R-:W-:Y:S05]  /*92d0*/  BSYNC.RECONVERGENT B2 ;  /* 0x0000000000027941 */ /* 0x000fea0003800200 */
.L_x_4644:
        /* <DEDUP_REMOVED lines=55> */
.L_x_4642:
[----:B------:R-:W-:Y:S05]  /*9650*/  BSYNC.RECONVERGENT B1 ;  /* 0x0000000000017941 */ /* 0x000fea0003800200 */
.L_x_4641:
        /* <DEDUP_REMOVED lines=20> */
.L_x_4648:
        /* <DEDUP_REMOVED lines=13> */
.L_x_4650:
[----:B------:R-:W-:Y:S05]  /*9870*/  BSYNC.RECONVERGENT B2 ;  /* 0x0000000000027941 */ /* 0x000fea0003800200 */
.L_x_4649:
        /* <DEDUP_REMOVED lines=55> */
.L_x_4647:
[----:B------:R-:W-:Y:S05]  /*9bf0*/  BSYNC.RECONVERGENT B1 ;  /* 0x0000000000017941 */ /* 0x000fea0003800200 */
.L_x_4646:
[----:B------:R-:W-:Y:S01]  /*9c00*/  I2FP.F32.U32 R3, R13 ;  /* 0x0000000d00037245 */ /* 0x000fe20000201000 */
[----:B------:R-:W-:Y:S01]  /*9c10*/  BSSY.RECONVERGENT B1, `(.L_x_4651) ;  /* 0x000005f000017945 */ /* 0x000fe20003800200 */
[----:B------:R-:W-:Y:S01]  /*9c20*/  PRMT R12, R26, 0x7632, R12 ;  /* 0x000076321a0c7816 */ /* 0x000fe2000000000c */
[----:B------:R-:W-:Y:S02]  /*9c30*/  IMAD.MOV.U32 R189, RZ, RZ, 0x2 ;  /* 0x00000002ffbd7424 */ /* 0x000fe400078e00ff */
        /* <DEDUP_REMOVED lines=23> */
.L_x_4653:
        /* <DEDUP_REMOVED lines=13> */
.L_x_4655:
[----:B------:R-:W-:Y:S05]  /*9e80*/  BSYNC.RECONVERGENT B2 ;  /* 0x0000000000027941 */ /* 0x000fea0003800200 */
.L_x_4654:
        /* <DEDUP_REMOVED lines=55> */
.L_x_4652:
[----:B------:R-:W-:Y:S05]  /*a200*/  BSYNC.RECONVERGENT B1 ;  /* 0x0000000000017941 */ /* 0x000fea0003800200 */
.L_x_4651:
[----:B------:R-:W-:Y:S01]  /*a210*/  I2FP.F32.U32 R3, R3 ;  /* 0x0000000300037245 */ /* 0x000fe20000201000 */
[----:B------:R-:W-:Y:S01]  /*a220*/  BSSY.RECONVERGENT B1, `(.L_x_4656) ;  /* 0x0000059000017945 */ /* 0x000fe20003800200 */
[----:B------:R-:W-:Y:S01]  /*a230*/  ISETP.NE.AND P5, PT, R189, 0x1, PT ;  /* 0x00000001bd00780c */ /* 0x000fe20003fa5270 */
[----:B------:R-:W-:Y:S01]  /*a240*/  IMAD.MOV.U32 R190, RZ, RZ, 0x2 ;  /* 0x00000002ffbe7424 */ /* 0x000fe200078e00ff */
[----:B------:R-:W-:Y:S01]  /*a250*/  SHF.L.U32 R188, R191, 0x10, RZ ;  /* 0x00000010bfbc7819 */ /* 0x000fe200000006ff */
[----:B------:R-:W-:Y:S01]  /*a260*/  FFMA.FTZ R3, R3, R240, 1.1641532182693481445e-10 ;  /* 0x2f00000003037423 */ /* 0x000fe200000100f0 */
[----:B------:R-:W-:-:S03]  /*a270*/  PRMT R243, R191, 0x7632, R243 ;  /* 0x00007632bff37816 */ /* 0x000fc600000000f3 */
[----:B------:R-:W-:Y:S01]  /*a280*/  FMUL.FTZ R13, R188, R229 ;  /* 0x000000e5bc0d7220 */ /* 0x000fe20000410000 */
        /* <DEDUP_REMOVED lines=13> */
.L_x_4658:
        /* <DEDUP_REMOVED lines=13> */
.L_x_4660:
[----:B------:R-:W-:Y:S05]  /*a430*/  BSYNC.RECONVERGENT B2 ;  /* 0x0000000000027941 */ /* 0x000fea0003800200 */
.L_x_4659:
        /* <DEDUP_REMOVED lines=55> */
.L_x_4657:
[----:B------:R-:W-:Y:S05]  /*a7b0*/  BSYNC.RECONVERGENT B1 ;  /* 0x0000000000017941 */ /* 0x000fea0003800200 */
.L_x_4656:
        /* <DEDUP_REMOVED lines=13> */
[----:B------:R-:W-:Y:S02]  /*a890*/  @!P1 MOV R220, R13 ;  /* 0x0000000d00dc9202 */ /* 0x000fe40000000f00 */
[----:B------:R-:W-:Y:S01]  /*a8a0*/  PRMT R13, R3, 0x7610, R13 ;  /* 0x00007610030d7816 */ /* 0x000fe2000000000d */
[----:B------:R-:W-:Y:S01]  /*a8b0*/  IMAD.MOV.U32 R3, RZ, RZ, R6 ;  /* 0x000000ffff037224 */ /* 0x000fe200078e0006 */
[----:B------:R-:W-:-:S03]  /*a8c0*/  F2FP.BF16.F32.PACK_AB R239, RZ, R220 ;  /* 0x000000dcffef723e */ /* 0x000fc600000010ff */
        /* <DEDUP_REMOVED lines=9> */
.L_x_4663:
        /* <DEDUP_REMOVED lines=13> */
.L_x_4665:
[----:B------:R-:W-:Y:S05]  /*aa30*/  BSYNC.RECONVERGENT B2 ;  /* 0x0000000000027941 */ /* 0x000fea0003800200 */
.L_x_4664:
        /* <DEDUP_REMOVED lines=45> */
[----:B------:R-:W-:Y:S01]  /*ad10*/  IMAD.MOV.U32 R191, RZ, RZ, RZ ;  /* 0x000000ffffbf7224 */ /* 0x000fe200078e00ff */
[----:B------:R-:W-:Y:S01]  /*ad20*/  LOP3.LUT R3, R188, UR21, R3, 0x96, !PT ;  /* 0x00000015bc037c12 */ /* 0x000fe2000f8e9603 */
[----:B------:R-:W-:-:S04]  /*ad30*/  IMAD.WIDE.U32 R188, R189, -0x326172a9, RZ ;  /* 0xcd9e8d57bdbc7825 */ /* 0x000fc800078e00ff */
[----:B------:R-:W-:Y:S01]  /*ad40*/  IMAD.MOV.U32 R6, RZ, RZ, R188 ;  /* 0x000000ffff067224 */ /* 0x000fe200078e00bc */
[----:B------:R-:W-:Y:S01]  /*ad50*/  LOP3.LUT R2, R2, UR4, R189, 0x96, !PT ;  /* 0x0000000402027c12 */ /* 0x000fe2000f8e96bd */
[----:B------:R-:W-:Y:S01]  /*ad60*/  UIADD3 UR4, UPT, UPT, UR9, -0x695add53, URZ ;  /* 0x96a522ad09047890 */ /* 0x000fe2000fffe0ff */
[----:B------:R-:W-:-:S04]  /*ad70*/  IMAD.WIDE.U32 R188, R3, -0x2daee0ad, RZ ;  /* 0xd2511f5303bc7825 */ /* 0x000fc800078e00ff */
[----:B------:R-:W-:Y:S01]  /*ad80*/  IMAD.MOV.U32 R3, RZ, RZ, R236 ;  /* 0x000000ffff037224 */ /* 0x000fe200078e00ec */
[----:B------:R-:W-:Y:S02]  /*ad90*/  LOP3.LUT R192, R190, UR4, R189, 0x96, !PT ;  /* 0x00000004bec07c12 */ /* 0x000fe4000f8e96bd */
[----:B------:R-:W-:-:S07]  /*ada0*/  MOV R236, R188 ;  /* 0x000000bc00ec7202 */ /* 0x000fce0000000f00 */
.L_x_4662:
[----:B------:R-:W-:Y:S05]  /*adb0*/  BSYNC.RECONVERGENT B1 ;  /* 0x0000000000017941 */ /* 0x000fea0003800200 */
.L_x_4661:
[----:B------:R-:W-:Y:S01]  /*adc0*/  I2FP.F32.U32 R3, R3 ;  /* 0x0000000300037245 */ /* 0x000fe20000201000 */
[----:B------:R-:W-:Y:S01]  /*add0*/  IMAD.U32 R188, R243, 0x10000, RZ ;  /* 0x00010000f3bc7824 */ /* 0x000fe200078e00ff */
[----:B------:R-:W-:Y:S01]  /*ade0*/  ISETP.NE.AND P6, PT, R191, 0x1, PT ;  /* 0x00000001bf00780c */ /* 0x000fe20003fc5270 */
[----:B------:R-:W-:Y:S01]  /*adf0*/  BSSY.RECONVERGENT B1, `(.L_x_4666) ;  /* 0x0000058000017945 */ /* 0x000fe20003800200 */
[----:B------:R-:W-:Y:S01]  /*ae00*/  MOV R189, R6 ;  /* 0x0000000600bd7202 */ /* 0x000fe20000000f00 */
        /* <DEDUP_REMOVED lines=15> */
.L_x_4668:
        /* <DEDUP_REMOVED lines=15> */
.L_x_4670:
[----:B------:R-:W-:Y:S05]  /*aff0*/  BSYNC.RECONVERGENT B2 ;  /* 0x0000000000027941 */ /* 0x000fea0003800200 */
.L_x_4669:
        /* <DEDUP_REMOVED lines=55> */
.L_x_4667:
[----:B------:R-:W-:Y:S05]  /*b370*/  BSYNC.RECONVERGENT B1 ;  /* 0x0000000000017941 */ /* 0x000fea0003800200 */
.L_x_4666:
[----:B------:R-:W-:Y:S02]  /*b380*/  I2FP.F32.U32 R189, R189 ;  /* 0x000000bd00bd7245 */ /* 0x000fe40000201000 */
[----:B------:R-:W-:Y:S02]  /*b390*/  PRMT R188, R27, 0x7632, R188 ;  /* 0x000076321bbc7816 */ /* 0x000fe400000000bc */
[----:B------:R-:W-:Y:S01]  /*b3a0*/  PRMT R190, R241, 0x5410, R242 ;  /* 0x00005410f1be7816 */ /* 0x000fe200000000f2 */
[----:B------:R-:W-:Y:S01]  /*b3b0*/  FFMA.FTZ R189, R189, R240, 1.1641532182693481445e-10 ;  /* 0x2f000000bdbd7423 */ /* 0x000fe200000100f0 */
[----:B------:R-:W-:-:S04]  /*b3c0*/  SHF.L.U32 R188, R188, 0x10, RZ ;  /* 0x00000010bcbc7819 */ /* 0x000fc800000006ff */
[----:B------:R-:W-:Y:S01]  /*b3d0*/  FSETP.GTU.FTZ.AND P6, PT, R189, R14, PT ;  /* 0x0000000ebd00720b */ /* 0x000fe20003fdc000 */
[----:B------:R-:W-:Y:S01]  /*b3e0*/  FMUL.FTZ R188, R188, R229 ;  /* 0x000000e5bcbc7220 */ /* 0x000fe20000410000 */
[----:B------:R-:W-:Y:S02]  /*b3f0*/  @P1 PRMT R14, R23, 0x7632, R14 ;  /* 0x00007632170e1816 */ /* 0x000fe4000000000e */
[----:B------:R-:W-:Y:S02]  /*b400*/  PRMT R189, R238, 0x5410, R237 ;  /* 0x00005410eebd7816 */ /* 0x000fe400000000ed */
[----:B------:R-:W-:Y:S01]  /*b410*/  FSEL R188, R188, RZ, !P6 ;  /* 0x000000ffbcbc7208 */ /* 0x000fe20007000000 */
[----:B------:R-:W-:-:S04]  /*b420*/  @P1 IMAD.U32 R14, R14, 0x10000, RZ ;  /* 0x000100000e0e1824 */ /* 0x000fc800078e00ff */
[----:B------:R-:W-:Y:S01]  /*b430*/  FADD.FTZ R243, R243, R188 ;  /* 0x000000bcf3f37221 */ /* 0x000fe20000010000 */
[----:B------:R-:W-:-:S03]  /*b440*/  PRMT R188, R234, 0x5410, R235 ;  /* 0x00005410eabc7816 */ /* 0x000fc600000000eb */
[----:B------:R-:W-:Y:S01]  /*b450*/  @P1 FADD.FTZ R229, R243, R14 ;  /* 0x0000000ef3e51221 */ /* 0x000fe20000010000 */
[----:B------:R-:W-:Y:S01]  /*b460*/  @!P1 IMAD.MOV.U32 R229, RZ, RZ, R243 ;  /* 0x000000ffffe59224 */ /* 0x000fe200078e00f3 */
[----:B------:R-:W-:-:S04]  /*b470*/  SEL R14, RZ, 0x1, P6 ;  /* 0x00000001ff0e7807 */ /* 0x000fc80003000000 */
[----:B------:R-:W-:-:S04]  /*b480*/  F2FP.BF16.F32.PACK_AB R191, RZ, R229 ;  /* 0x000000e5ffbf723e */ /* 0x000fc800000010ff */
[----:B------:R-:W-:-:S07]  /*b490*/  PRMT R191, R239, 0x5410, R191 ;  /* 0x00005410efbf7816 */ /* 0x000fce00000000bf */
.L_x_4590:
        /* <DEDUP_REMOVED lines=23> */
[----:B0-----:R-:W-:Y:S01]  /*b610*/  IMAD.U32 R188, R13, 0x10000, RZ ;  /* 0x000100000dbc7824 */ /* 0x001fe200078e00ff */
[----:B------:R-:W-:Y:S02]  /*b620*/  LOP3.LUT R190, R14, 0xffff, RZ, 0xc0, !PT ;  /* 0x0000ffff0ebe7812 */ /* 0x000fe400078ec0ff */
[----:B------:R-:W-:Y:S02]  /*b630*/  LOP3.LUT R238, R10, 0xff, RZ, 0xc0, !PT ;  /* 0x000000ff0aee7812 */ /* 0x000fe400078ec0ff */
[----:B------:R-:W-:Y:S02]  /*b640*/  LOP3.LUT R191, R188, 0xff0000, RZ, 0xc0, !PT ;  /* 0x00ff0000bcbf7812 */ /* 0x000fe400078ec0ff */
[----:B------:R-:W0:Y:S01]  /*b650*/  LDC.64 R188, c[0x0][0x3b8] ;  /* 0x0000ee00ffbc7b82 */ /* 0x000e220000000a00 */
[----:B------:R-:W-:Y:S01]  /*b660*/  LOP3.LUT R234, R9, 0xff, RZ, 0xc0, !PT ;  /* 0x000000ff09ea7812 */ /* 0x000fe200078ec0ff */
[----:B------:R-:W-:Y:S01]  /*b670*/  IMAD.WIDE.U32 R238, R238, 0x1000000, RZ ;  /* 0x01000000eeee7825 */ /* 0x000fe200078e00ff */
[----:B------:R-:W-:-:S02]  /*b680*/  PRMT R191, R191, 0x4210, R190 ;  /* 0x00004210bfbf7816 */ /* 0x000fc400000000be */
[----:B------:R-:W-:Y:S01]  /*b690*/  PRMT R190, R12, 0x7104, RZ ;  /* 0x000071040cbe7816 */ /* 0x000fe200000000ff */
[----:B------:R-:W-:-:S03]  /*b6a0*/  IMAD.WIDE.U32 R234, R234, 0x10000, RZ ;  /* 0x00010000eaea7825 */ /* 0x000fc600078e00ff */
[----:B------:R-:W-:Y:S02]  /*b6b0*/  LOP3.LUT R240, R191, 0xff00, R190, 0xf8, !PT ;  /* 0x0000ff00bff07812 */ /* 0x000fe400078ef8be */
[----:B------:R-:W-:Y:S02]  /*b6c0*/  LOP3.LUT R190, R8, 0xff, RZ, 0xc0, !PT ;  /* 0x000000ff08be7812 */ /* 0x000fe400078ec0ff */
        /* <DEDUP_REMOVED lines=8> */
.L_x_4671:
[----:B------:R-:W-:Y:S01]  /*b750*/  MOV R234, R236 ;  /* 0x000000ec00ea7202 */ /* 0x000fe20000000f00 */
[----:B------:R-:W-:-:S07]  /*b760*/  VIADD R235, R19, 0x80 ;  /* 0x0000008013eb7836 */ /* 0x000fce0000000000 */
.L_x_4548:
[----:B------:R-:W-:Y:S05]  /*b770*/  BSYNC.RECONVERGENT B0 ;  /* 0x0000000000007941 */ /* 0x000fea0003800200 */
.L_x_4547:
        /* <DEDUP_REMOVED lines=35> */
.L_x_4677:
        /* <DEDUP_REMOVED lines=13> */
.L_x_4679:
[----:B------:R-:W-:Y:S05]  /*ba80*/  BSYNC.RECONVERGENT B2 ;  /* 0x0000000000027941 */ /* 0x000fea0003800200 */
.L_x_4678:
        /* <DEDUP_REMOVED lines=52> */
[----:B------:R-:W-:-:S07]  /*bdd0*/  LOP3.LUT R192, R8, UR5, R237, 0x96, !PT ;  /* 0x0000000508c07c12 */ /* 0x000fce000f8e96ed */
.L_x_4676:
[----:B------:R-:W-:Y:S05]  /*bde0*/  BSYNC.RECONVERGENT B1 ;  /* 0x0000000000017941 */ /* 0x000fea0003800200 */
.L_x_4675:
        /* <DEDUP_REMOVED lines=26> */
.L_x_4682:
        /* <DEDUP_REMOVED lines=13> */
.L_x_4684:
[----:B------:R-:W-:Y:S05]  /*c060*/  BSYNC.RECONVERGENT B2 ;  /* 0x0000000000027941 */ /* 0x000fea0003800200 */
.L_x_4683:
        /* <DEDUP_REMOVED lines=54> */
.L_x_4681:
[----:B------:R-:W-:Y:S05]  /*c3d0*/  BSYNC.RECONVERGENT B1 ;  /* 0x0000000000017941 */ /* 0x000fea0003800200 */
.L_x_4680:
        /* <DEDUP_REMOVED lines=25> */
.L_x_4687:
        /* <DEDUP_REMOVED lines=13> */
.L_x_4689:
[----:B------:R-:W-:Y:S05]  /*c640*/  BSYNC.RECONVERGENT B2 ;  /* 0x0000000000027941 */ /* 0x000fea0003800200 */
.L_x_4688:
        /* <DEDUP_REMOVED lines=55> */
.L_x_4686:
[----:B------:R-:W-:Y:S05]  /*c9c0*/  BSYNC.RECONVERGENT B1 ;  /* 0x0000000000017941 */ /* 0x000fea0003800200 */
.L_x_4685:
[----:B------:R-:W-:Y:S01]  /*c9d0*/  I2FP.F32.U32 R3, R3 ;  /* 0x0000000300037245 */ /* 0x000fe20000201000 */
[----:B------:R-:W-:Y:S01]  /*c9e0*/  IMAD.U32 R9, R188, 0x10000, RZ ;  /* 0x00010000bc097824 */ /* 0x000fe200078e00ff */
        /* <DEDUP_REMOVED lines=20> */
.L_x_4692:
        /* <DEDUP_REMOVED lines=13> */
.L_x_4694:
[----:B------:R-:W-:Y:S05]  /*cc00*/  BSYNC.RECONVERGENT B2 ;  /* 0x0000000000027941 */ /* 0x000fea0003800200 */
.L_x_4693:
        /* <DEDUP_REMOVED lines=55> */
.L_x_4691:
[----:B------:R-:W-:Y:S05]  /*cf80*/  BSYNC.RECONVERGENT B1 ;  /* 0x0000000000017941 */ /* 0x000fea0003800200 */
.L_x_4690:
        /* <DEDUP_REMOVED lines=27> */
.L_x_4697:
        /* <DEDUP_REMOVED lines=13> */
.L_x_4699:
[----:B------:R-:W-:Y:S05]  /*d210*/  BSYNC.RECONVERGENT B2 ;  /* 0x0000000000027941 */ /* 0x000fea0003800200 */
.L_x_4698:
        /* <DEDUP_REMOVED lines=55> */
.L_x_4696:
[----:B------:R-:W-:Y:S05]  /*d590*/  BSYNC.RECONVERGENT B1 ;  /* 0x0000000000017941 */ /* 0x000fea0003800200 */
.L_x_4695:
[----:B------:R-:W-:Y:S01]  /*d5a0*/  I2FP.F32.U32 R3, R3 ;  /* 0x0000000300037245 */ /* 0x000fe20000201000 */
[----:B------:R-:W-:Y:S01]  /*d5b0*/  BSSY.RECONVERGENT B1, `(.L_x_4700) ;  /* 0x000005b000017945 */ /* 0x000fe20003800200 */
[----:B------:R-:W-:Y:S01]  /*d5c0*/  SHF.L.U32 R9, R189, 0x10, RZ ;  /* 0x00000010bd097819 */ /* 0x000fe200000006ff */
[----:B------:R-:W-:Y:S01]  /*d5d0*/  IMAD.MOV.U32 R12, RZ, RZ, 0x2 ;  /* 0x00000002ff0c7424 */ /* 0x000fe200078e00ff */
[----:B------:R-:W-:Y:S01]  /*d5e0*/  LOP3.LUT R198, R198, 0xfffffffb, RZ, 0xc0, !PT ;  /* 0xfffffffbc6c67812 */ /* 0x000fe200078ec0ff */
[----:B------:R-:W-:Y:S01]  /*d5f0*/  FFMA.FTZ R10, R3, R230, 1.1641532182693481445e-10 ;  /* 0x2f000000030a7423 */ /* 0x000fe200000100e6 */
[----:B------:R-:W-:Y:S01]  /*d600*/  PRMT R14, R189, 0x7632, R14 ;  /* 0x00007632bd0e7816 */ /* 0x000fe2000000000e */
[----:B------:R-:W-:Y:S01]  /*d610*/  FMUL.FTZ R9, R9, R240 ;  /* 0x000000f009097220 */ /* 0x000fe20000410000 */
        /* <DEDUP_REMOVED lines=15> */
.L_x_4702:
        /* <DEDUP_REMOVED lines=13> */
.L_x_4704:
[----:B------:R-:W-:Y:S05]  /*d7e0*/  BSYNC.RECONVERGENT B2 ;  /* 0x0000000000027941 */ /* 0x000fea0003800200 */
.L_x_4703:
        /* <DEDUP_REMOVED lines=55> */
.L_x_4701:
[----:B------:R-:W-:Y:S05]  /*db60*/  BSYNC.RECONVERGENT B1 ;  /* 0x0000000000017941 */ /* 0x000fea0003800200 */
.L_x_4700:
        /* <DEDUP_REMOVED lines=8> */
[----:B------:R-:W-:Y:S01]  /*dbf0*/  FSEL R10, R11, RZ, !P2 ;  /* 0x000000ff0b0a7208 */ /* 0x000fe20005000000 */
[----:B------:R-:W-:Y:S01]  /*dc00*/  IMAD.MOV.U32 R11, RZ, RZ, R6 ;  /* 0x000000ffff0b7224 */ /* 0x000fe200078e0006 */
        /* <DEDUP_REMOVED lines=16> */
.L_x_4707:
        /* <DEDUP_REMOVED lines=13> */
.L_x_4709:
[----:B------:R-:W-:Y:S05]  /*dde0*/  BSYNC.RECONVERGENT B2 ;  /* 0x0000000000027941 */ /* 0x000fea0003800200 */
.L_x_4708:
        /* <DEDUP_REMOVED lines=55> */
.L_x_4706:
[----:B------:R-:W-:Y:S05]  /*e160*/  BSYNC.RECONVERGENT B1 ;  /* 0x0000000000017941 */ /* 0x000fea0003800200 */
.L_x_4705:
        /* <DEDUP_REMOVED lines=22> */
.L_x_4712:
        /* <DEDUP_REMOVED lines=13> */
.L_x_4714:
[----:B------:R-:W-:Y:S05]  /*e3a0*/  BSYNC.RECONVERGENT B2 ;  /* 0x0000000000027941 */ /* 0x000fea0003800200 */
.L_x_4713:
        /* <DEDUP_REMOVED lines=55> */
.L_x_4711:
[----:B------:R-:W-:Y:S05]  /*e720*/  BSYNC.RECONVERGENT B1 ;  /* 0x0000000000017941 */ /* 0x000fea0003800200 */
.L_x_4710:
        /* <DEDUP_REMOVED lines=27> */
.L_x_4717:
        /* <DEDUP_REMOVED lines=13> */
.L_x_4719:
[----:B------:R-:W-:Y:S05]  /*e9b0*/  BSYNC.RECONVERGENT B2 ;  /* 0x0000000000027941 */ /* 0x000fea0003800200 */
.L_x_4718:
        /* <DEDUP_REMOVED lines=55> */
.L_x_4716:
[----:B------:R-:W-:Y:S05]  /*ed30*/  BSYNC.RECONVERGENT B1 ;  /* 0x0000000000017941 */ /* 0x000fea0003800200 */
.L_x_4715:
        /* <DEDUP_REMOVED lines=21> */
.L_x_4722:
        /* <DEDUP_REMOVED lines=13> */
.L_x_4724:
[----:B------:R-:W-:Y:S05]  /*ef60*/  BSYNC.RECONVERGENT B2 ;  /* 0x0000000000027941 */ /* 0x000fea0003800200 */
.L_x_4723:
        /* <DEDUP_REMOVED lines=55> */
.L_x_4721:
[----:B------:R-:W-:Y:S05]  /*f2e0*/  BSYNC.RECONVERGENT B1 ;  /* 0x0000000000017941 */ /* 0x000fea0003800200 */
.L_x_4720:
        /* <DEDUP_REMOVED lines=26> */
.L_x_4727:
        /* <DEDUP_REMOVED lines=13> */
.L_x_4729:
[----:B------:R-:W-:Y:S05]  /*f560*/  BSYNC.RECONVERGENT B2 ;  /* 0x0000000000027941 */ /* 0x000fea0003800200 */
.L_x_4728:
        /* <DEDUP_REMOVED lines=55> */
.L_x_4726:
[----:B------:R-:W-:Y:S05]  /*f8e0*/  BSYNC.RECONVERGENT B1 ;  /* 0x0000000000017941 */ /* 0x000fea0003800200 */
.L_x_4725:
        /* <DEDUP_REMOVED lines=20> */
.L_x_4732:
        /* <DEDUP_REMOVED lines=13> */
.L_x_4734:
[----:B------:R-:W-:Y:S05]  /*fb00*/  BSYNC.RECONVERGENT B2 ;  /* 0x0000000000027941 */ /* 0x000fea0003800200 */
.L_x_4733:
        /* <DEDUP_REMOVED lines=55> */
.L_x_4731:
[----:B------:R-:W-:Y:S05]  /*fe80*/  BSYNC.RECONVERGENT B1 ;  /* 0x0000000000017941 */ /* 0x000fea0003800200 */
.L_x_4730:
        /* <DEDUP_REMOVED lines=15> */
[----:B------:R-:W-:Y:S01]  /*ff80*/  MOV R3, R6 ;  /* 0x0000000600037202 */ /* 0x000fe20000000f00 */
        /* <DEDUP_REMOVED lines=11> */
.L_x_4737:
        /* <DEDUP_REMOVED lines=13> */
.L_x_4739:
[----:B------:R-:W-:Y:S05]  /*10110*/  BSYNC.RECONVERGENT B2 ;  /* 0x0000000000027941 */ /* 0x000fea0003800200 */
.L_x_4738:
        /* <DEDUP_REMOVED lines=52> */
[----:B------:R-:W-:Y:S01]  /*10460*/  IMAD.MOV.U32 R3, RZ, RZ, R236 ;  /* 0x000000ffff037224 */ /* 0x000fe200078e00ec */
[----:B------:R-:W-:Y:S01]  /*10470*/  LOP3.LUT R192, R244, UR4, R189, 0x96, !PT ;  /* 0x00000004f4c07c12 */ /* 0x000fe2000f8e96bd */
[----:B------:R-:W-:-:S07]  /*10480*/  IMAD.MOV.U32 R236, RZ, RZ, R188 ;  /* 0x000000ffffec7224 */ /* 0x000fce00078e00bc */
.L_x_4736:
[----:B------:R-:W-:Y:S05]  /*10490*/  BSYNC.RECONVERGENT B1 ;  /* 0x0000000000017941 */ /* 0x000fea0003800200 */
.L_x_4735:
[----:B------:R-:W-:Y:S01]  /*104a0*/  I2FP.F32.U32 R3, R3 ;  /* 0x0000000300037245 */ /* 0x000fe20000201000 */
[----:B------:R-:W-:Y:S01]  /*104b0*/  BSSY.RECONVERGENT B1, `(.L_x_4740) ;  /* 0x0000059000017945 */ /* 0x000fe20003800200 */
[----:B------:R-:W-:Y:S01]  /*104c0*/  ISETP.NE.AND P5, PT, R190, 0x1, PT ;  /* 0x00000001be00780c */ /* 0x000fe20003fa5270 */
[----:B------:R-:W-:Y:S01]  /*104d0*/  IMAD.MOV.U32 R189, RZ, RZ, 0x2 ;  /* 0x00000002ffbd7424 */ /* 0x000fe200078e00ff */
[----:B------:R-:W-:Y:S01]  /*104e0*/  PRMT R244, R191, 0x7632, R244 ;  /* 0x00007632bff47816 */ /* 0x000fe200000000f4 */
[----:B------:R-:W-:Y:S01]  /*104f0*/  FFMA.FTZ R188, R3, R230, 1.1641532182693481445e-10 ;  /* 0x2f00000003bc7423 */ /* 0x000fe200000100e6 */
[----:B------:R-:W-:-:S04]  /*10500*/  SHF.L.U32 R3, R191, 0x10, RZ ;  /* 0x00000010bf037819 */ /* 0x000fc800000006ff */
        /* <DEDUP_REMOVED lines=14> */
.L_x_4742:
        /* <DEDUP_REMOVED lines=13> */
.L_x_4744:
[----:B------:R-:W-:Y:S05]  /*106c0*/  BSYNC.RECONVERGENT B2 ;  /* 0x0000000000027941 */ /* 0x000fea0003800200 */
.L_x_4743:
        /* <DEDUP_REMOVED lines=55> */
.L_x_4741:
[----:B------:R-:W-:Y:S05]  /*10a40*/  BSYNC.RECONVERGENT B1 ;  /* 0x0000000000017941 */ /* 0x000fea0003800200 */
.L_x_4740:
[----:B------:R-:W-:Y:S01]  /*10a50*/  I2FP.F32.U32 R3, R3 ;  /* 0x0000000300037245 */ /* 0x000fe20000201000 */
[----:B------:R-:W-:Y:S01]  /*10a60*/  @P1 IMAD.U32 R222, R23, 0x10000, RZ ;  /* 0x0001000017de1824 */ /* 0x000fe200078e00ff */
[----:B------:R-:W-:Y:S01]  /*10a70*/  BSSY.RECONVERGENT B1, `(.L_x_4745) ;  /* 0x000005d000017945 */ /* 0x000fe20003800200 */
[----:B------:R-:W-:Y:S02]  /*10a80*/  IMAD.MOV.U32 R190, RZ, RZ, 0x2 ;  /* 0x00000002ffbe7424 */ /* 0x000fe400078e00ff */
[----:B------:R-:W-:Y:S01]  /*10a90*/  FFMA.FTZ R188, R3, R230, 1.1641532182693481445e-10 ;  /* 0x2f00000003bc7423 */ /* 0x000fe200000100e6 */
[----:B------:R-:W-:-:S04]  /*10aa0*/  IMAD.U32 R3, R27, 0x10000, RZ ;  /* 0x000100001b037824 */ /* 0x000fc800078e00ff */
[----:B------:R-:W-:Y:S01]  /*10ab0*/  FMUL.FTZ R3, R3, R240 ;  /* 0x000000f003037220 */ /* 0x000fe20000410000 */
        /* <DEDUP_REMOVED lines=19> */
.L_x_4747:
        /* <DEDUP_REMOVED lines=13> */
.L_x_4749:
[----:B------:R-:W-:Y:S05]  /*10cc0*/  BSYNC.RECONVERGENT B2 ;  /* 0x0000000000027941 */ /* 0x000fea0003800200 */
.L_x_4748:
        /* <DEDUP_REMOVED lines=55> */
.L_x_4746:
[----:B------:R-:W-:Y:S05]  /*11040*/  BSYNC.RECONVERGENT B1 ;  /* 0x0000000000017941 */ /* 0x000fea0003800200 */
.L_x_4745:
[----:B------:R-:W-:Y:S01]  /*11050*/  I2FP.F32.U32 R3, R3 ;  /* 0x0000000300037245 */ /* 0x000fe20000201000 */
[----:B------:R-:W-:Y:S01]  /*11060*/  IMAD.U32 R189, R244, 0x10000, RZ ;  /* 0x00010000f4bd7824 */ /* 0x000fe200078e00ff */
        /* <DEDUP_REMOVED lines=18> */
.L_x_4752:
        /* <DEDUP_REMOVED lines=15> */
.L_x_4754:
[----:B------:R-:W-:Y:S05]  /*11280*/  BSYNC.RECONVERGENT B2 ;  /* 0x0000000000027941 */ /* 0x000fea0003800200 */
.L_x_4753:
        /* <DEDUP_REMOVED lines=55> */
.L_x_4751:
[----:B------:R-:W-:Y:S05]  /*11600*/  BSYNC.RECONVERGENT B1 ;  /* 0x0000000000017941 */ /* 0x000fea0003800200 */
.L_x_4750:
[----:B------:R-:W-:Y:S02]  /*11610*/  I2FP.F32.U32 R189, R189 ;  /* 0x000000bd00bd7245 */ /* 0x000fe40000201000 */
[----:B------:R-:W-:Y:S02]  /*11620*/  PRMT R188, R27, 0x7632, R188 ;  /* 0x000076321bbc7816 */ /* 0x000fe400000000bc */
[----:B------:R-:W-:Y:S01]  /*11630*/  PRMT R190, R242, 0x5410, R243 ;  /* 0x00005410f2be7816 */ /* 0x000fe200000000f3 */
[----:B------:R-:W-:Y:S01]  /*11640*/  FFMA.FTZ R230, R189, R230, 1.1641532182693481445e-10 ;  /* 0x2f000000bde67423 */ /* 0x000fe200000100e6 */
[----:B------:R-:W-:Y:S02]  /*11650*/  SHF.L.U32 R189, R188, 0x10, RZ ;  /* 0x00000010bcbd7819 */ /* 0x000fe400000006ff */
[----:B------:R-:W-:Y:S02]  /*11660*/  @P1 PRMT R188, R23, 0x7632, R188 ;  /* 0x0000763217bc1816 */ /* 0x000fe400000000bc */
[----:B------:R-:W-:Y:S01]  /*11670*/  FSETP.GTU.FTZ.AND P6, PT, R230, R241, PT ;  /* 0x000000f1e600720b */ /* 0x000fe20003fdc000 */
[----:B------:R-:W-:-:S05]  /*11680*/  FMUL.FTZ R189, R189, R240 ;  /* 0x000000f0bdbd7220 */ /* 0x000fca0000410000 */
[----:B------:R-:W-:-:S05]  /*11690*/  FSEL R189, R189, RZ, !P6 ;  /* 0x000000ffbdbd7208 */ /* 0x000fca0007000000 */
[----:B------:R-:W-:Y:S01]  /*116a0*/  FADD.FTZ R244, R244, R189 ;  /* 0x000000bdf4f47221 */ /* 0x000fe20000010000 */
[----:B------:R-:W-:Y:S01]  /*116b0*/  @P1 IMAD.U32 R189, R188, 0x10000, RZ ;  /* 0x00010000bcbd1824 */ /* 0x000fe200078e00ff */
[----:B------:R-:W-:-:S03]  /*116c0*/  SEL R188, RZ, 0x1, P6 ;  /* 0x00000001ffbc7807 */ /* 0x000fc60003000000 */
        /* <DEDUP_REMOVED lines=8> */
.L_x_4674:
        /* <DEDUP_REMOVED lines=16> */
.L_x_4758:
        /* <DEDUP_REMOVED lines=13> */
.L_x_4760:
[----:B------:R-:W-:Y:S05]  /*11920*/  BSYNC.RECONVERGENT B2 ;  /* 0x0000000000027941 */ /* 0x000fea0003800200 */
.L_x_4759:
        /* <DEDUP_REMOVED lines=54> */
.L_x_4757:
[----:B------:R-:W-:Y:S05]  /*11c90*/  BSYNC.RECONVERGENT B1 ;  /* 0x0000000000017941 */ /* 0x000fea0003800200 */
.L_x_4756:
        /* <DEDUP_REMOVED lines=29> */
.L_x_4763:
        /* <DEDUP_REMOVED lines=13> */
.L_x_4765:
[----:B------:R-:W-:Y:S05]  /*11f40*/  BSYNC.RECONVERGENT B2 ;  /* 0x0000000000027941 */ /* 0x000fea0003800200 */
.L_x_4764:
        /* <DEDUP_REMOVED lines=55> */
.L_x_4762:
[----:B------:R-:W-:Y:S05]  /*122c0*/  BSYNC.RECONVERGENT B1 ;  /* 0x0000000000017941 */ /* 0x000fea0003800200 */
.L_x_4761:
        /* <DEDUP_REMOVED lines=26> */
.L_x_4768:
        /* <DEDUP_REMOVED lines=13> */
.L_x_4770:
[----:B------:R-:W-:Y:S05]  /*12540*/  BSYNC.RECONVERGENT B2 ;  /* 0x0000000000027941 */ /* 0x000fea0003800200 */
.L_x_4769:
        /* <DEDUP_REMOVED lines=55> */
.L_x_4767:
[----:B------:R-:W-:Y:S05]  /*128c0*/  BSYNC.RECONVERGENT B1 ;  /* 0x0000000000017941 */ /* 0x000fea0003800200 */
.L_x_4766:
[----:B------:R-:W-:Y:S01]  /*128d0*/  I2FP.F32.U32 R3, R3 ;  /* 0x0000000300037245 */ /* 0x000fe20000201000 */
[----:B------:R-:W-:Y:S01]  /*128e0*/  IMAD.U32 R211, R189, 0x10000, RZ ;  /* 0x00010000bdd37824 */ /* 0x000fe200078e00ff */
[----:B------:R-:W-:Y:S01]  /*128f0*/  LOP3.LUT R198, R198, 0xfffffffb, RZ, 0xc0, !PT ;  /* 0xfffffffbc6c67812 */ /* 0x000fe200078ec0ff */
[----:B------:R-:W-:Y:S02]  /*12900*/  BSSY.RECONVERGENT B1, `(.L_x_4771) ;  /* 0x000005c000017945 */ /* 0x000fe40003800200 */
[----:B------:R-:W-:Y:S01]  /*12910*/  FFMA.FTZ R188, R3, R242, 1.1641532182693481445e-10 ;  /* 0x2f00000003bc7423 */ /* 0x000fe200000100f2 */
[----:B------:R-:W-:Y:S01]  /*12920*/  FMUL.FTZ R211, R211, R230 ;  /* 0x000000e6d3d37220 */ /* 0x000fe20000410000 */
[----:B------:R-:W-:-:S03]  /*12930*/  @P1 IMAD.U32 R3, R21, 0x10000, RZ ;  /* 0x0001000015031824 */ /* 0x000fc600078e00ff */
[----:B------:R-:W-:-:S04]  /*12940*/  FSETP.GTU.FTZ.AND P2, PT, R188, R241, PT ;  /* 0x000000f1bc00720b */ /* 0x000fc80003f5c000 */
[----:B------:R-:W-:Y:S02]  /*12950*/  FSEL R202, R211, RZ, !P2 ;  /* 0x000000ffd3ca7208 */ /* 0x000fe40005000000 */
[----:B------:R-:W-:Y:S02]  /*12960*/  PLOP3.LUT P2, PT, P2, PT, PT, 0x8, 0x80 ;  /* 0x000000000080781c */ /* 0x000fe4000174e170 */
[----:B------:R-:W-:Y:S01]  /*12970*/  PRMT R211, R189, 0x7632, R211 ;  /* 0x00007632bdd37816 */ /* 0x000fe200000000d3 */
[----:B------:R-:W-:Y:S01]  /*12980*/  @P1 FADD.FTZ R202, R3, R202 ;  /* 0x000000ca03ca1221 */ /* 0x000fe20000010000 */
[----:B------:R-:W-:Y:S01]  /*12990*/  IMAD.MOV.U32 R189, RZ, RZ, 0x2 ;  /* 0x00000002ffbd7424 */ /* 0x000fe200078e00ff */
[----:B------:R-:W-:-:S03]  /*129a0*/  MOV R3, R6 ;  /* 0x0000000600037202 */ /* 0x000fc60000000f00 */
[----:B------:R-:W-:-:S05]  /*129b0*/  F2FP.BF16.F32.PACK_AB R239, RZ, R202 ;  /* 0x000000caffef723e */ /* 0x000fca00000010ff */
[----:B------:R-:W-:Y:S02]  /*129c0*/  @P2 LOP3.LUT R198, R198, 0x4, RZ, 0xfc, !PT ;  /* 0x00000004c6c62812 */ /* 0x000fe400078efcff */
[----:B------:R-:W-:-:S13]  /*129d0*/  ISETP.NE.AND P2, PT, R212, 0x1, PT ;  /* 0x00000001d400780c */ /* 0x000fda0003f45270 */
        /* <DEDUP_REMOVED lines=9> */
.L_x_4773:
        /* <DEDUP_REMOVED lines=13> */
.L_x_4775:
[----:B------:R-:W-:Y:S05]  /*12b40*/  BSYNC.RECONVERGENT B2 ;  /* 0x0000000000027941 */ /* 0x000fea0003800200 */
.L_x_4774:
        /* <DEDUP_REMOVED lines=53> */
[----:B------:R-:W-:Y:S02]  /*12ea0*/  IMAD.MOV.U32 R236, RZ, RZ, R188 ;  /* 0x000000ffffec7224 */ /* 0x000fe400078e00bc */
[----:B------:R-:W-:-:S07]  /*12eb0*/  IMAD.MOV.U32 R189, RZ, RZ, RZ ;  /* 0x000000ffffbd7224 */ /* 0x000fce00078e00ff */
.L_x_4772:
[----:B------:R-:W-:Y:S05]  /*12ec0*/  BSYNC.RECONVERGENT B1 ;  /* 0x0000000000017941 */ /* 0x000fea0003800200 */
.L_x_4771:
[----:B------:R-:W-:Y:S01]  /*12ed0*/  I2FP.F32.U32 R3, R3 ;  /* 0x0000000300037245 */ /* 0x000fe20000201000 */
[----:B------:R-:W-:Y:S01]  /*12ee0*/  BSSY.RECONVERGENT B1, `(.L_x_4776) ;  /* 0x000005e000017945 */ /* 0x000fe20003800200 */
[----:B------:R-:W-:Y:S01]  /*12ef0*/  SHF.L.U32 R211, R211, 0x10, RZ ;  /* 0x00000010d3d37819 */ /* 0x000fe200000006ff */
[----:B------:R-:W-:Y:S01]  /*12f00*/  IMAD.MOV.U32 R221, RZ, RZ, 0x2 ;  /* 0x00000002ffdd7424 */ /* 0x000fe200078e00ff */
[----:B------:R-:W-:Y:S01]  /*12f10*/  LOP3.LUT R198, R198, 0xfffffffd, RZ, 0xc0, !PT ;  /* 0xfffffffdc6c67812 */ /* 0x000fe200078ec0ff */
        /* <DEDUP_REMOVED lines=9> */
[----:B------:R-:W-:-:S05]  /*12fb0*/  F2FP.BF16.F32.PACK_AB R238, RZ, R211 ;  /* 0x000000d3ffee723e */ /* 0x000fca00000010ff */
[----:B------:R-:W-:Y:S02]  /*12fc0*/  @P2 LOP3.LUT R198, R198, 0x2, RZ, 0xfc, !PT ;  /* 0x00000002c6c62812 */ /* 0x000fe400078efcff */
[----:B------:R-:W-:-:S13]  /*12fd0*/  ISETP.NE.AND P2, PT, R189, 0x1, PT ;  /* 0x00000001bd00780c */ /* 0x000fda0003f45270 */
        /* <DEDUP_REMOVED lines=9> */
.L_x_4778:
        /* <DEDUP_REMOVED lines=13> */
.L_x_4780:
[----:B------:R-:W-:Y:S05]  /*13140*/  BSYNC.RECONVERGENT B2 ;  /* 0x0000000000027941 */ /* 0x000fea0003800200 */
.L_x_4779:
        /* <DEDUP_REMOVED lines=51> */
[----:B------:R-:W-:Y:S01]  /*13480*/  IMAD.WIDE.U32 R188, R3, -0x2daee0ad, RZ ;  /* 0xd2511f5303bc7825 */ /* 0x000fe200078e00ff */
[----:B------:R-:W-:-:S03]  /*13490*/  MOV R3, R236 ;  /* 0x000000ec00037202 */ /* 0x000fc60000000f00 */
[----:B------:R-:W-:Y:S01]  /*134a0*/  IMAD.MOV.U32 R236, RZ, RZ, R188 ;  /* 0x000000ffffec7224 */ /* 0x000fe200078e00bc */
[----:B------:R-:W-:-:S07]  /*134b0*/  LOP3.LUT R192, R244, UR4, R189, 0x96, !PT ;  /* 0x00000004f4c07c12 */ /* 0x000fce000f8e96bd */
.L_x_4777:
[----:B------:R-:W-:Y:S05]  /*134c0*/  BSYNC.RECONVERGENT B1 ;  /* 0x0000000000017941 */ /* 0x000fea0003800200 */
.L_x_4776:
[----:B------:R-:W-:Y:S01]  /*134d0*/  I2FP.F32.U32 R3, R3 ;  /* 0x0000000300037245 */ /* 0x000fe20000201000 */
[----:B------:R-:W-:Y:S01]  /*134e0*/  BSSY.RECONVERGENT B1, `(.L_x_4781) ;  /* 0x000005c000017945 */ /* 0x000fe20003800200 */
[----:B------:R-:W-:Y:S01]  /*134f0*/  ISETP.NE.AND P3, PT, R221, 0x1, PT ;  /* 0x00000001dd00780c */ /* 0x000fe20003f65270 */
[----:B------:R-:W-:Y:S02]  /*13500*/  IMAD.MOV.U32 R222, RZ, RZ, 0x2 ;  /* 0x00000002ffde7424 */ /* 0x000fe400078e00ff */
[----:B------:R-:W-:Y:S01]  /*13510*/  FFMA.FTZ R188, R3, R242, 1.1641532182693481445e-10 ;  /* 0x2f00000003bc7423 */ /* 0x000fe200000100f2 */
[C---:B------:R-:W-:Y:S01]  /*13520*/  IMAD.U32 R3, R190.reuse, 0x10000, RZ ;  /* 0x00010000be037824 */ /* 0x040fe200078e00ff */
[----:B------:R-:W-:-:S03]  /*13530*/  PRMT R190, R190, 0x7632, R190 ;  /* 0x00007632bebe7816 */ /* 0x000fc600000000be */
[----:B------:R-:W-:Y:S01]  /*13540*/  FMUL.FTZ R3, R3, R230 ;  /* 0x000000e603037220 */ /* 0x000fe20000410000 */
[----:B------:R-:W-:-:S04]  /*13550*/  FSETP.GTU.FTZ.AND P2, PT, R188, R241, PT ;  /* 0x000000f1bc00720b */ /* 0x000fc80003f5c000 */
[----:B------:R-:W-:Y:S02]  /*13560*/  FSEL R212, R3, RZ, !P2 ;  /* 0x000000ff03d47208 */ /* 0x000fe40005000000 */
[----:B------:R-:W-:Y:S02]  /*13570*/  @P1 SHF.L.U32 R3, R22, 0x10, RZ ;  /* 0x0000001016031819 */ /* 0x000fe400000006ff */
        /* <DEDUP_REMOVED lines=13> */
.L_x_4783:
        /* <DEDUP_REMOVED lines=13> */
.L_x_4785:
[----:B------:R-:W-:Y:S05]  /*13720*/  BSYNC.RECONVERGENT B2 ;  /* 0x0000000000027941 */ /* 0x000fea0003800200 */
.L_x_4784:
        /* <DEDUP_REMOVED lines=55> */
.L_x_4782:
[----:B------:R-:W-:Y:S05]  /*13aa0*/  BSYNC.RECONVERGENT B1 ;  /* 0x0000000000017941 */ /* 0x000fea0003800200 */
.L_x_4781:
[----:B------:R-:W-:Y:S01]  /*13ab0*/  I2FP.F32.U32 R3, R3 ;  /* 0x0000000300037245 */ /* 0x000fe20000201000 */
[----:B------:R-:W-:Y:S01]  /*13ac0*/  IMAD.U32 R189, R190, 0x10000, RZ ;  /* 0x00010000bebd7824 */ /* 0x000fe200078e00ff */
[----:B------:R-:W-:Y:S01]  /*13ad0*/  ISETP.NE.AND P4, PT, R222, 0x1, PT ;  /* 0x00000001de00780c */ /* 0x000fe20003f85270 */
[----:B------:R-:W-:Y:S02]  /*13ae0*/  BSSY.RECONVERGENT B1, `(.L_x_4786) ;  /* 0x000005a000017945 */ /* 0x000fe40003800200 */
[----:B------:R-:W-:Y:S01]  /*13af0*/  FFMA.FTZ R188, R3, R242, 1.1641532182693481445e-10 ;  /* 0x2f00000003bc7423 */ /* 0x000fe200000100f2 */
[----:B------:R-:W-:Y:S01]  /*13b00*/  FMUL.FTZ R189, R189, R230 ;  /* 0x000000e6bdbd7220 */ /* 0x000fe20000410000 */
[----:B------:R-:W-:-:S03]  /*13b10*/  @P1 PRMT R3, R22, 0x7632, R3 ;  /* 0x0000763216031816 */ /* 0x000fc60000000003 */
[----:B------:R-:W-:Y:S02]  /*13b20*/  FSETP.GTU.FTZ.AND P3, PT, R188, R241, PT ;  /* 0x000000f1bc00720b */ /* 0x000fe40003f7c000 */
[----:B------:R-:W-:Y:S02]  /*13b30*/  @P1 IMAD.U32 R190, R3, 0x10000, RZ ;  /* 0x0001000003be1824 */ /* 0x000fe400078e00ff */
[----:B------:R-:W-:Y:S01]  /*13b40*/  FSEL R221, R189, RZ, !P3 ;  /* 0x000000ffbddd7208 */ /* 0x000fe20005800000 */
[----:B------:R-:W-:Y:S01]  /*13b50*/  IMAD.MOV.U32 R3, RZ, RZ, R6 ;  /* 0x000000ffff037224 */ /* 0x000fe200078e0006 */
        /* <DEDUP_REMOVED lines=13> */
.L_x_4788:
        /* <DEDUP_REMOVED lines=13> */
.L_x_4790:
[----:B------:R-:W-:Y:S05]  /*13d00*/  BSYNC.RECONVERGENT B2 ;  /* 0x0000000000027941 */ /* 0x000fea0003800200 */
.L_x_4789:
        /* <DEDUP_REMOVED lines=55> */
.L_x_4787:
[----:B------:R-:W-:Y:S05]  /*14080*/  BSYNC.RECONVERGENT B1 ;  /* 0x0000000000017941 */ /* 0x000fea0003800200 */
.L_x_4786:
[----:B------:R-:W-:Y:S01]  /*14090*/  I2FP.F32.U32 R3, R3 ;  /* 0x0000000300037245 */ /* 0x000fe20000201000 */
[----:B------:R-:W-:Y:S01]  /*140a0*/  BSSY.RECONVERGENT B1, `(.L_x_4791) ;  /* 0x000005c000017945 */ /* 0x000fe20003800200 */
[----:B------:R-:W-:Y:S02]  /*140b0*/  ISETP.NE.AND P5, PT, R190, 0x1, PT ;  /* 0x00000001be00780c */ /* 0x000fe40003fa5270 */
[----:B------:R-:W-:Y:S01]  /*140c0*/  PRMT R245, R191, 0x7632, R245 ;  /* 0x00007632bff57816 */ /* 0x000fe200000000f5 */
[----:B------:R-:W-:Y:S01]  /*140d0*/  FFMA.FTZ R188, R3, R242, 1.1641532182693481445e-10 ;  /* 0x2f00000003bc7423 */ /* 0x000fe200000100f2 */
[----:B------:R-:W-:Y:S01]  /*140e0*/  IMAD.U32 R3, R191, 0x10000, RZ ;  /* 0x00010000bf037824 */ /* 0x000fe200078e00ff */
[----:B------:R-:W-:-:S03]  /*140f0*/  MOV R189, R6 ;  /* 0x0000000600bd7202 */ /* 0x000fc60000000f00 */
[----:B------:R-:W-:Y:S01]  /*14100*/  FMUL.FTZ R3, R3, R230 ;  /* 0x000000e603037220 */ /* 0x000fe20000410000 */
[----:B------:R-:W-:-:S04]  /*14110*/  FSETP.GTU.FTZ.AND P4, PT, R188, R241, PT ;  /* 0x000000f1bc00720b */ /* 0x000fc80003f9c000 */
[----:B------:R-:W-:Y:S01]  /*14120*/  FSEL R222, R3, RZ, !P4 ;  /* 0x000000ff03de7208 */ /* 0x000fe20006000000 */
[----:B------:R-:W-:Y:S01]  /*14130*/  @P1 IMAD.U32 R3, R23, 0x10000, RZ ;  /* 0x0001000017031824 */ /* 0x000fe200078e00ff */
        /* <DEDUP_REMOVED lines=13> */
.L_x_4793:
        /* <DEDUP_REMOVED lines=13> */
.L_x_4795:
[----:B------:R-:W-:Y:S05]  /*142e0*/  BSYNC.RECONVERGENT B2 ;  /* 0x0000000000027941 */ /* 0x000fea0003800200 */
.L_x_4794:
        /* <DEDUP_REMOVED lines=55> */
.L_x_4792:
[----:B------:R-:W-:Y:S05]  /*14660*/  BSYNC.RECONVERGENT B1 ;  /* 0x0000000000017941 */ /* 0x000fea0003800200 */
.L_x_4791:
        /* <DEDUP_REMOVED lines=14> */
[----:B------:R-:W-:-:S07]  /*14750*/  PRMT R191, R240, 0x5410, R191 ;  /* 0x00005410f0bf7816 */ /* 0x000fce00000000bf */
.L_x_4755:
        /* <DEDUP_REMOVED lines=43> */
.L_x_4796:
[----:B------:R-:W-:Y:S01]  /*14a10*/  IMAD.MOV.U32 R234, RZ, RZ, R236 ;  /* 0x000000ffffea7224 */ /* 0x000fe200078e00ec */
[----:B------:R-:W-:-:S07]  /*14a20*/  IADD3 R235, PT, PT, R235, 0x80, RZ ;  /* 0x00000080ebeb7810 */ /* 0x000fce0007ffe0ff */
.L_x_4673:
[----:B------:R-:W-:Y:S05]  /*14a30*/  BSYNC.RECONVERGENT B0 ;  /* 0x0000000000007941 */ /* 0x000fea0003800200 */
.L_x_4672:
        /* <DEDUP_REMOVED lines=22> */
[----:B------:R-:W-:Y:S02]  /*14ba0*/  IMAD.MOV.U32 R7, RZ, RZ, R6 ;  /* 0x000000ffff077224 */ /* 0x000fe400078e0006 */
[----:B0-----:R-:W-:-:S07]  /*14bb0*/  IMAD.MOV.U32 R236, RZ, RZ, R234 ;  /* 0x000000ffffec7224 */ /* 0x001fce00078e00ea */
        /* <DEDUP_REMOVED lines=11> */
.L_x_4802:
        /* <DEDUP_REMOVED lines=13> */
.L_x_4804:
[----:B------:R-:W-:Y:S05]  /*14d40*/  BSYNC.RECONVERGENT B2 ;  /* 0x0000000000027941 */ /* 0x000fea0003800200 */
.L_x_4803:
        /* <DEDUP_REMOVED lines=53> */
.L_x_4801:
[----:B------:R-:W-:Y:S05]  /*150a0*/  BSYNC.RECONVERGENT B1 ;  /* 0x0000000000017941 */ /* 0x000fea0003800200 */
.L_x_4800:
        /* <DEDUP_REMOVED lines=26> */
.L_x_4807:
        /* <DEDUP_REMOVED lines=13> */
.L_x_4809:
[----:B------:R-:W-:Y:S05]  /*15320*/  BSYNC.RECONVERGENT B2 ;  /* 0x0000000000027941 */ /* 0x000fea0003800200 */
.L_x_4808:
        /* <DEDUP_REMOVED lines=54> */
.L_x_4806:
[----:B------:R-:W-:Y:S05]  /*15690*/  BSYNC.RECONVERGENT B1 ;  /* 0x0000000000017941 */ /* 0x000fea0003800200 */
.L_x_4805:
[----:B------:R-:W-:Y:S01]  /*156a0*/  I2FP.F32.U32 R8, R3 ;  /* 0x0000000300087245 */ /* 0x000fe20000201000 */
[----:B------:R-:W-:Y:S01]  /*156b0*/  IMAD.U32 R10, R24, 0x10000, RZ ;  /* 0x00010000180a7824 */ /* 0x000fe200078e00ff */
[----:B------:R-:W-:Y:S01]  /*156c0*/  BSSY.RECONVERGENT B1, `(.L_x_4810) ;  /* 0x000005c000017945 */ /* 0x000fe20003800200 */
[----:B------:R-:W-:Y:S01]  /*156d0*/  @P1 IMAD.U32 R7, R20, 0x10000, RZ ;  /* 0x0001000014071824 */ /* 0x000fe200078e00ff */
[----:B------:R-:W-:Y:S01]  /*156e0*/  MOV R9, 0x2 ;  /* 0x0000000200097802 */ /* 0x000fe20000000f00 */
[----:B------:R-:W-:Y:S01]  /*156f0*/  FFMA.FTZ R3, R8, R231, 1.1641532182693481445e-10 ;  /* 0x2f00000008037423 */ /* 0x000fe200000100e7 */
[----:B------:R-:W-:-:S04]  /*15700*/  FMUL.FTZ R10, R10, R241 ;  /* 0x000000f10a0a7220 */ /* 0x000fc80000410000 */
[----:B------:R-:W-:-:S04]  /*15710*/  FSETP.GTU.FTZ.AND P2, PT, R3, R240, PT ;  /* 0x000000f00300720b */ /* 0x000fc80003f5c000 */
[----:B------:R-:W-:-:S05]  /*15720*/  FSEL R3, R10, RZ, !P2 ;  /* 0x000000ff0a037208 */ /* 0x000fca0005000000 */
[----:B------:R-:W-:Y:S01]  /*15730*/  FADD.FTZ R12, R12, R3 ;  /* 0x000000030c0c7221 */ /* 0x000fe20000010000 */
[----:B------:R-:W-:-:S03]  /*15740*/  IMAD.MOV.U32 R3, RZ, RZ, R6 ;  /* 0x000000ffff037224 */ /* 0x000fc600078e0006 */
[--C-:B------:R-:W-:Y:S01]  /*15750*/  @P1 FADD.FTZ R16, R7, R12.reuse ;  /* 0x0000000c07101221 */ /* 0x100fe20000010000 */
[----:B------:R-:W-:Y:S01]  /*15760*/  SEL R7, RZ, 0x1, P2 ;  /* 0x00000001ff077807 */ /* 0x000fe20001000000 */
[----:B------:R-:W-:Y:S01]  /*15770*/  @!P1 IMAD.MOV.U32 R16, RZ, RZ, R12 ;  /* 0x000000ffff109224 */ /* 0x000fe200078e000c */
[----:B------:R-:W-:-:S04]  /*15780*/  ISETP.NE.AND P2, PT, R11, 0x1, PT ;  /* 0x000000010b00780c */ /* 0x000fc80003f45270 */
[----:B------:R-:W-:-:S09]  /*15790*/  F2FP.BF16.F32.PACK_AB R234, RZ, R16 ;  /* 0x00000010ffea723e */ /* 0x000fd200000010ff */
        /* <DEDUP_REMOVED lines=9> */
.L_x_4812:
        /* <DEDUP_REMOVED lines=13> */
.L_x_4814:
[----:B------:R-:W-:Y:S05]  /*15900*/  BSYNC.RECONVERGENT B2 ;  /* 0x0000000000027941 */ /* 0x000fea0003800200 */
.L_x_4813:
        /* <DEDUP_REMOVED lines=55> */
.L_x_4811:
[----:B------:R-:W-:Y:S05]  /*15c80*/  BSYNC.RECONVERGENT B1 ;  /* 0x0000000000017941 */ /* 0x000fea0003800200 */
.L_x_4810:
        /* <DEDUP_REMOVED lines=22> */
.L_x_4817:
        /* <DEDUP_REMOVED lines=13> */
.L_x_4819:
[----:B------:R-:W-:Y:S05]  /*15ec0*/  BSYNC.RECONVERGENT B2 ;  /* 0x0000000000027941 */ /* 0x000fea0003800200 */
.L_x_4818:
        /* <DEDUP_REMOVED lines=49> */
[----:B------:R-:W-:-:S03]  /*161e0*/  MOV R3, R236 ;  /* 0x000000ec00037202 */ /* 0x000fc60000000f00 */
[----:B------:R-:W-:Y:S01]  /*161f0*/  IMAD.WIDE.U32 R8, R8, -0x2daee0ad, RZ ;  /* 0xd2511f5308087825 */ /* 0x000fe200078e00ff */
[----:B------:R-:W-:-:S03]  /*16200*/  LOP3.LUT R2, R2, UR4, R13, 0x96, !PT ;  /* 0x0000000402027c12 */ /* 0x000fc6000f8e960d */
[----:B------:R-:W-:Y:S01]  /*16210*/  IMAD.MOV.U32 R6, RZ, RZ, R12 ;  /* 0x000000ffff067224 */ /* 0x000fe200078e000c */
[----:B------:R-:W-:Y:S01]  /*16220*/  LOP3.LUT R192, R10, UR5, R9, 0x96, !PT ;  /* 0x000000050ac07c12 */ /* 0x000fe2000f8e9609 */
[----:B------:R-:W-:-:S07]  /*16230*/  IMAD.MOV.U32 R236, RZ, RZ, R8 ;  /* 0x000000ffffec7224 */ /* 0x000fce00078e0008 */
.L_x_4816:
[----:B------:R-:W-:Y:S05]  /*16240*/  BSYNC.RECONVERGENT B1 ;  /* 0x0000000000017941 */ /* 0x000fea0003800200 */
.L_x_4815:
[----:B------:R-:W-:Y:S01]  /*16250*/  I2FP.F32.U32 R8, R3 ;  /* 0x0000000300087245 */ /* 0x000fe20000201000 */
[----:B------:R-:W-:Y:S01]  /*16260*/  BSSY.RECONVERGENT B1, `(.L_x_4820) ;  /* 0x000005f000017945 */ /* 0x000fe20003800200 */
[----:B------:R-:W-:Y:S01]  /*16270*/  PRMT R3, R24, 0x7632, R3 ;  /* 0x0000763218037816 */ /* 0x000fe20000000003 */
[----:B------:R-:W-:-:S04]  /*16280*/  IMAD.MOV.U32 R13, RZ, RZ, 0x2 ;  /* 0x00000002ff0d7424 */ /* 0x000fc800078e00ff */
        /* <DEDUP_REMOVED lines=23> */
.L_x_4822:
        /* <DEDUP_REMOVED lines=13> */
.L_x_4824:
[----:B------:R-:W-:Y:S05]  /*164d0*/  BSYNC.RECONVERGENT B2 ;  /* 0x0000000000027941 */ /* 0x000fea0003800200 */
.L_x_4823:
        /* <DEDUP_REMOVED lines=55> */
.L_x_4821:
[----:B------:R-:W-:Y:S05]  /*16850*/  BSYNC.RECONVERGENT B1 ;  /* 0x0000000000017941 */ /* 0x000fea0003800200 */
.L_x_4820:
[----:B------:R-:W-:Y:S01]  /*16860*/  I2FP.F32.U32 R10, R3 ;  /* 0x00000003000a7245 */ /* 0x000fe20000201000 */
[C---:B------:R-:W-:Y:S01]  /*16870*/  IMAD.U32 R12, R189.reuse, 0x10000, RZ ;  /* 0x00010000bd0c7824 */ /* 0x040fe200078e00ff */
        /* <DEDUP_REMOVED lines=21> */
.L_x_4827:
        /* <DEDUP_REMOVED lines=13> */
.L_x_4829:
[----:B------:R-:W-:Y:S05]  /*16aa0*/  BSYNC.RECONVERGENT B2 ;  /* 0x0000000000027941 */ /* 0x000fea0003800200 */
.L_x_4828:
        /* <DEDUP_REMOVED lines=55> */
.L_x_4826:
[----:B------:R-:W-:Y:S05]  /*16e20*/  BSYNC.RECONVERGENT B1 ;  /* 0x0000000000017941 */ /* 0x000fea0003800200 */
.L_x_4825:
[----:B------:R-:W-:Y:S01]  /*16e30*/  I2FP.F32.U32 R10, R11 ;  /* 0x0000000b000a7245 */ /* 0x000fe20000201000 */
[----:B------:R-:W-:Y:S01]  /*16e40*/  IMAD.U32 R12, R25, 0x10000, RZ ;  /* 0x00010000190c7824 */ /* 0x000fe200078e00ff */
[----:B------:R-:W-:Y:S01]  /*16e50*/  BSSY.RECONVERGENT B1, `(.L_x_4830) ;  /* 0x000005d000017945 */ /* 0x000fe20003800200 */
[----:B------:R-:W-:Y:S02]  /*16e60*/  @P1 IMAD.U32 R204, R21, 0x10000, RZ ;  /* 0x0001000015cc1824 */ /* 0x000fe400078e00ff */
[----:B------:R-:W-:Y:S01]  /*16e70*/  FFMA.FTZ R3, R10, R231, 1.1641532182693481445e-10 ;  /* 0x2f0000000a037423 */ /* 0x000fe200000100e7 */
[----:B------:R-:W-:Y:S01]  /*16e80*/  FMUL.FTZ R10, R12, R241 ;  /* 0x000000f10c0a7220 */ /* 0x000fe20000410000 */
[----:B------:R-:W-:Y:S01]  /*16e90*/  MOV R12, 0x2 ;  /* 0x00000002000c7802 */ /* 0x000fe20000000f00 */
[----:B------:R-:W-:Y:S02]  /*16ea0*/  IMAD.MOV.U32 R11, RZ, RZ, R6 ;  /* 0x000000ffff0b7224 */ /* 0x000fe400078e0006 */
        /* <DEDUP_REMOVED lines=18> */
.L_x_4832:
        /* <DEDUP_REMOVED lines=13> */
.L_x_4834:
[----:B------:R-:W-:Y:S05]  /*170a0*/  BSYNC.RECONVERGENT B2 ;  /* 0x0000000000027941 */ /* 0x000fea0003800200 */
.L_x_4833:
        /* <DEDUP_REMOVED lines=55> */
.L_x_4831:
[----:B------:R-:W-:Y:S05]  /*17420*/  BSYNC.RECONVERGENT B1 ;  /* 0x0000000000017941 */ /* 0x000fea0003800200 */
.L_x_4830:
        /* <DEDUP_REMOVED lines=22> */
.L_x_4837:
        /* <DEDUP_REMOVED lines=13> */
.L_x_4839:
[----:B------:R-:W-:Y:S05]  /*17660*/  BSYNC.RECONVERGENT B2 ;  /* 0x0000000000027941 */ /* 0x000fea0003800200 */
.L_x_4838:
        /* <DEDUP_REMOVED lines=55> */
.L_x_4836:
[----:B------:R-:W-:Y:S05]  /*179e0*/  BSYNC.RECONVERGENT B1 ;  /* 0x0000000000017941 */ /* 0x000fea0003800200 */
.L_x_4835:
        /* <DEDUP_REMOVED lines=27> */
.L_x_4842:
        /* <DEDUP_REMOVED lines=13> */
.L_x_4844:
[----:B------:R-:W-:Y:S05]  /*17c70*/  BSYNC.RECONVERGENT B2 ;  /* 0x0000000000027941 */ /* 0x000fea0003800200 */
.L_x_4843:
        /* <DEDUP_REMOVED lines=55> */
.L_x_4841:
[----:B------:R-:W-:Y:S05]  /*17ff0*/  BSYNC.RECONVERGENT B1 ;  /* 0x0000000000017941 */ /* 0x000fea0003800200 */
.L_x_4840:
        /* <DEDUP_REMOVED lines=21> */
.L_x_4847:
        /* <DEDUP_REMOVED lines=13> */
.L_x_4849:
[----:B------:R-:W-:Y:S05]  /*18220*/  BSYNC.RECONVERGENT B2 ;  /* 0x0000000000027941 */ /* 0x000fea0003800200 */
.L_x_4848:
        /* <DEDUP_REMOVED lines=55> */
.L_x_4846:
[----:B------:R-:W-:Y:S05]  /*185a0*/  BSYNC.RECONVERGENT B1 ;  /* 0x0000000000017941 */ /* 0x000fea0003800200 */
.L_x_4845:
        /* <DEDUP_REMOVED lines=13> */
[--C-:B------:R-:W-:Y:S01]  /*18680*/  @!P1 IMAD.MOV.U32 R214, RZ, RZ, R11.reuse ;  /* 0x000000ffffd69224 */ /* 0x100fe200078e000b */
[----:B------:R-:W-:Y:S01]  /*18690*/  PRMT R11, R3, 0x7610, R11 ;  /* 0x00007610030b7816 */ /* 0x000fe2000000000b */
        /* <DEDUP_REMOVED lines=11> */
.L_x_4852:
        /* <DEDUP_REMOVED lines=13> */
.L_x_4854:
[----:B------:R-:W-:Y:S05]  /*18820*/  BSYNC.RECONVERGENT B2 ;  /* 0x0000000000027941 */ /* 0x000fea0003800200 */
.L_x_4853:
        /* <DEDUP_REMOVED lines=53> */
[----:B------:R-:W-:Y:S02]  /*18b80*/  HFMA2 R188, -RZ, RZ, 0, 0 ;  /* 0x00000000ffbc7431 */ /* 0x000fe400000001ff */
[----:B------:R-:W-:-:S07]  /*18b90*/  IMAD.MOV.U32 R236, RZ, RZ, R12 ;  /* 0x000000ffffec7224 */ /* 0x000fce00078e000c */
.L_x_4851:
[----:B------:R-:W-:Y:S05]  /*18ba0*/  BSYNC.RECONVERGENT B1 ;  /* 0x0000000000017941 */ /* 0x000fea0003800200 */
.L_x_4850:
[----:B------:R-:W-:Y:S01]  /*18bb0*/  I2FP.F32.U32 R12, R3 ;  /* 0x00000003000c7245 */ /* 0x000fe20000201000 */
[----:B------:R-:W-:Y:S01]  /*18bc0*/  IMAD.U32 R190, R190, 0x10000, RZ ;  /* 0x00010000bebe7824 */ /* 0x000fe200078e00ff */
[----:B------:R-:W-:Y:S01]  /*18bd0*/  ISETP.NE.AND P4, PT, R188, 0x1, PT ;  /* 0x00000001bc00780c */ /* 0x000fe20003f85270 */
[----:B------:R-:W-:Y:S01]  /*18be0*/  BSSY.RECONVERGENT B1, `(.L_x_4855) ;  /* 0x0000056000017945 */ /* 0x000fe20003800200 */
[----:B------:R-:W-:Y:S02]  /*18bf0*/  IMAD.MOV.U32 R13, RZ, RZ, 0x2 ;  /* 0x00000002ff0d7424 */ /* 0x000fe400078e00ff */
        /* <DEDUP_REMOVED lines=15> */
.L_x_4857:
        /* <DEDUP_REMOVED lines=13> */
.L_x_4859:
[----:B------:R-:W-:Y:S05]  /*18dc0*/  BSYNC.RECONVERGENT B2 ;  /* 0x0000000000027941 */ /* 0x000fea0003800200 */
.L_x_4858:
        /* <DEDUP_REMOVED lines=53> */
[----:B------:R-:W-:Y:S01]  /*19120*/  LOP3.LUT R192, R188, UR4, R13, 0x96, !PT ;  /* 0x00000004bcc07c12 */ /* 0x000fe2000f8e960d */
[----:B------:R-:W-:-:S07]  /*19130*/  IMAD.MOV.U32 R13, RZ, RZ, RZ ;  /* 0x000000ffff0d7224 */ /* 0x000fce00078e00ff */
.L_x_4856:
[----:B------:R-:W-:Y:S05]  /*19140*/  BSYNC.RECONVERGENT B1 ;  /* 0x0000000000017941 */ /* 0x000fea0003800200 */
.L_x_4855:
[----:B------:R-:W-:Y:S01]  /*19150*/  I2FP.F32.U32 R12, R3 ;  /* 0x00000003000c7245 */ /* 0x000fe20000201000 */
[----:B------:R-:W-:Y:S01]  /*19160*/  BSSY.RECONVERGENT B1, `(.L_x_4860) ;  /* 0x000005f000017945 */ /* 0x000fe20003800200 */
[----:B------:R-:W-:-:S05]  /*19170*/  PRMT R3, R26, 0x7632, R3 ;  /* 0x000076321a037816 */ /* 0x000fca0000000003 */
[----:B------:R-:W-:Y:S02]  /*19180*/  IMAD.U32 R188, R3, 0x10000, RZ ;  /* 0x0001000003bc7824 */ /* 0x000fe400078e00ff */
[----:B------:R-:W-:Y:S02]  /*19190*/  FFMA.FTZ R3, R12, R231, 1.1641532182693481445e-10 ;  /* 0x2f0000000c037423 */ /* 0x000fe400000100e7 */
[----:B------:R-:W-:-:S03]  /*191a0*/  FMUL.FTZ R188, R188, R241 ;  /* 0x000000f1bcbc7220 */ /* 0x000fc60000410000 */
[----:B------:R-:W-:-:S04]  /*191b0*/  FSETP.GTU.FTZ.AND P4, PT, R3, R240, PT ;  /* 0x000000f00300720b */ /* 0x000fc80003f9c000 */
[----:B------:R-:W-:Y:S02]  /*191c0*/  FSEL R3, R188, RZ, !P4 ;  /* 0x000000ffbc037208 */ /* 0x000fe40006000000 */
[----:B------:R-:W-:Y:S02]  /*191d0*/  SEL R12, RZ, 0x1, P4 ;  /* 0x00000001ff0c7807 */ /* 0x000fe40002000000 */
[----:B------:R-:W-:Y:S01]  /*191e0*/  ISETP.NE.AND P4, PT, R13, 0x1, PT ;  /* 0x000000010d00780c */ /* 0x000fe20003f85270 */
[--C-:B------:R-:W-:Y:S01]  /*191f0*/  FADD.FTZ R190, R190, R3.reuse ;  /* 0x00000003bebe7221 */ /* 0x100fe20000010000 */
[----:B------:R-:W-:-:S04]  /*19200*/  @P1 PRMT R3, R22, 0x7632, R3 ;  /* 0x0000763216031816 */ /* 0x000fc80000000003 */
[----:B------:R-:W-:-:S05]  /*19210*/  @P1 SHF.L.U32 R3, R3, 0x10, RZ ;  /* 0x0000001003031819 */ /* 0x000fca00000006ff */
[----:B------:R-:W-:Y:S01]  /*19220*/  @P1 FADD.FTZ R223, R190, R3 ;  /* 0x00000003bedf1221 */ /* 0x000fe20000010000 */
        /* <DEDUP_REMOVED lines=13> */
.L_x_4862:
        /* <DEDUP_REMOVED lines=13> */
.L_x_4864:
[----:B------:R-:W-:Y:S05]  /*193d0*/  BSYNC.RECONVERGENT B2 ;  /* 0x0000000000027941 */ /* 0x000fea0003800200 */
.L_x_4863:
        /* <DEDUP_REMOVED lines=55> */
.L_x_4861:
[----:B------:R-:W-:Y:S05]  /*19750*/  BSYNC.RECONVERGENT B1 ;  /* 0x0000000000017941 */ /* 0x000fea0003800200 */
.L_x_4860:
[----:B------:R-:W-:Y:S01]  /*19760*/  I2FP.F32.U32 R188, R3 ;  /* 0x0000000300bc7245 */ /* 0x000fe20000201000 */
[----:B------:R-:W-:Y:S01]  /*19770*/  BSSY.RECONVERGENT B1, `(.L_x_4865) ;  /* 0x0000059000017945 */ /* 0x000fe20003800200 */
[----:B------:R-:W-:Y:S01]  /*19780*/  ISETP.NE.AND P5, PT, R190, 0x1, PT ;  /* 0x00000001be00780c */ /* 0x000fe20003fa5270 */
[----:B------:R-:W-:Y:S01]  /*19790*/  HFMA2 R189, -RZ, RZ, 0, 1.1920928955078125e-07 ;  /* 0x00000002ffbd7431 */ /* 0x000fe200000001ff */
[C---:B------:R-:W-:Y:S01]  /*197a0*/  PRMT R244, R191.reuse, 0x7632, R244 ;  /* 0x00007632bff47816 */ /* 0x040fe200000000f4 */
[----:B------:R-:W-:Y:S01]  /*197b0*/  FFMA.FTZ R3, R188, R231, 1.1641532182693481445e-10 ;  /* 0x2f000000bc037423 */ /* 0x000fe200000100e7 */
[----:B------:R-:W-:-:S04]  /*197c0*/  IMAD.U32 R188, R191, 0x10000, RZ ;  /* 0x00010000bfbc7824 */ /* 0x000fc800078e00ff */
        /* <DEDUP_REMOVED lines=14> */
.L_x_4867:
        /* <DEDUP_REMOVED lines=13> */
.L_x_4869:
[----:B------:R-:W-:Y:S05]  /*19980*/  BSYNC.RECONVERGENT B2 ;  /* 0x0000000000027941 */ /* 0x000fea0003800200 */
.L_x_4868:
        /* <DEDUP_REMOVED lines=55> */
.L_x_4866:
[----:B------:R-:W-:Y:S05]  /*19d00*/  BSYNC.RECONVERGENT B1 ;  /* 0x0000000000017941 */ /* 0x000fea0003800200 */
.L_x_4865:
[----:B------:R-:W-:Y:S01]  /*19d10*/  I2FP.F32.U32 R188, R3 ;  /* 0x0000000300bc7245 */ /* 0x000fe20000201000 */
[----:B------:R-:W-:Y:S01]  /*19d20*/  @P1 IMAD.U32 R224, R23, 0x10000, RZ ;  /* 0x0001000017e01824 */ /* 0x000fe200078e00ff */
[----:B------:R-:W-:Y:S01]  /*19d30*/  BSSY.RECONVERGENT B1, `(.L_x_4870) ;  /* 0x000005d000017945 */ /* 0x000fe20003800200 */
[----:B------:R-:W-:Y:S02]  /*19d40*/  MOV R190, 0x2 ;  /* 0x0000000200be7802 */ /* 0x000fe40000000f00 */
        /* <DEDUP_REMOVED lines=22> */
.L_x_4872:
        /* <DEDUP_REMOVED lines=13> */
.L_x_4874:
[----:B------:R-:W-:Y:S05]  /*19f80*/  BSYNC.RECONVERGENT B2 ;  /* 0x0000000000027941 */ /* 0x000fea0003800200 */
.L_x_4873:
        /* <DEDUP_REMOVED lines=55> */
.L_x_4871:
[----:B------:R-:W-:Y:S05]  /*1a300*/  BSYNC.RECONVERGENT B1 ;  /* 0x0000000000017941 */ /* 0x000fea0003800200 */
.L_x_4870:
[----:B------:R-:W-:Y:S01]  /*1a310*/  I2FP.F32.U32 R188, R3 ;  /* 0x0000000300bc7245 */ /* 0x000fe20000201000 */
[----:B------:R-:W-:Y:S01]  /*1a320*/  IMAD.U32 R244, R244, 0x10000, RZ ;  /* 0x00010000f4f47824 */ /* 0x000fe200078e00ff */
        /* <DEDUP_REMOVED lines=18> */
.L_x_4877:
        /* <DEDUP_REMOVED lines=15> */
.L_x_4879:
[----:B------:R-:W-:Y:S05]  /*1a540*/  BSYNC.RECONVERGENT B2 ;  /* 0x0000000000027941 */ /* 0x000fea0003800200 */
.L_x_4878:
        /* <DEDUP_REMOVED lines=51> */
[----:B------:R-:W-:Y:S01]  /*1a880*/  IMAD.MOV.U32 R3, RZ, RZ, RZ ;  /* 0x000000ffff037224 */ /* 0x000fe200078e00ff */
[----:B------:R-:W-:Y:S02]  /*1a890*/  LOP3.LUT R192, R190, UR4, R189, 0x96, !PT ;  /* 0x00000004bec07c12 */ /* 0x000fe4000f8e96bd */
[----:B------:R-:W-:Y:S01]  /*1a8a0*/  MOV R189, R236 ;  /* 0x000000ec00bd7202 */ /* 0x000fe20000000f00 */
[----:B------:R-:W-:-:S07]  /*1a8b0*/  IMAD.MOV.U32 R236, RZ, RZ, R188 ;  /* 0x000000ffffec7224 */ /* 0x000fce00078e00bc */
.L_x_4876:
[----:B------:R-:W-:Y:S05]  /*1a8c0*/  BSYNC.RECONVERGENT B1 ;  /* 0x0000000000017941 */ /* 0x000fea0003800200 */
.L_x_4875:
[----:B------:R-:W-:Y:S02]  /*1a8d0*/  I2FP.F32.U32 R188, R189 ;  /* 0x000000bd00bc7245 */ /* 0x000fe40000201000 */
[----:B------:R-:W-:-:S03]  /*1a8e0*/  PRMT R190, R242, 0x5410, R243 ;  /* 0x00005410f2be7816 */ /* 0x000fc600000000f3 */
[----:B------:R-:W-:Y:S01]  /*1a8f0*/  FFMA.FTZ R231, R188, R231, 1.1641532182693481445e-10 ;  /* 0x2f000000bce77423 */ /* 0x000fe200000100e7 */
[----:B------:R-:W-:-:S04]  /*1a900*/  PRMT R188, R27, 0x7632, R188 ;  /* 0x000076321bbc7816 */ /* 0x000fc800000000bc */
[----:B------:R-:W-:Y:S01]  /*1a910*/  FSETP.GTU.FTZ.AND P6, PT, R231, R240, PT ;  /* 0x000000f0e700720b */ /* 0x000fe20003fdc000 */
[----:B------:R-:W-:-:S04]  /*1a920*/  IMAD.U32 R188, R188, 0x10000, RZ ;  /* 0x00010000bcbc7824 */ /* 0x000fc800078e00ff */
[----:B------:R-:W-:-:S05]  /*1a930*/  FMUL.FTZ R188, R188, R241 ;  /* 0x000000f1bcbc7220 */ /* 0x000fca0000410000 */
[----:B------:R-:W-:Y:S02]  /*1a940*/  FSEL R189, R188, RZ, !P6 ;  /* 0x000000ffbcbd7208 */ /* 0x000fe40007000000 */
[----:B------:R-:W-:-:S03]  /*1a950*/  @P1 PRMT R188, R23, 0x7632, R188 ;  /* 0x0000763217bc1816 */ /* 0x000fc600000000bc */
[----:B------:R-:W-:Y:S01]  /*1a960*/  FADD.FTZ R244, R244, R189 ;  /* 0x000000bdf4f47221 */ /* 0x000fe20000010000 */
[----:B------:R-:W-:Y:S02]  /*1a970*/  @P1 SHF.L.U32 R231, R188, 0x10, RZ ;  /* 0x00000010bce71819 */ /* 0x000fe400000006ff */
[----:B------:R-:W-:Y:S02]  /*1a980*/  SEL R188, RZ, 0x1, P6 ;  /* 0x00000001ffbc7807 */ /* 0x000fe40003000000 */
[----:B------:R-:W-:Y:S01]  /*1a990*/  PRMT R189, R239, 0x5410, R14 ;  /* 0x00005410efbd7816 */ /* 0x000fe2000000000e */
[----:B------:R-:W-:Y:S01]  /*1a9a0*/  @P1 FADD.FTZ R231, R244, R231 ;  /* 0x000000e7f4e71221 */ /* 0x000fe20000010000 */
[----:B------:R-:W-:Y:S01]  /*1a9b0*/  @!P1 IMAD.MOV.U32 R231, RZ, RZ, R244 ;  /* 0x000000ffffe79224 */ /* 0x000fe200078e00f4 */
[----:B------:R-:W-:Y:S02]  /*1a9c0*/  PRMT R14, R188, 0x7610, R14 ;  /* 0x00007610bc0e7816 */ /* 0x000fe4000000000e */
[----:B------:R-:W-:-:S02]  /*1a9d0*/  PRMT R188, R234, 0x5410, R237 ;  /* 0x00005410eabc7816 */ /* 0x000fc400000000ed */
[----:B------:R-:W-:-:S04]  /*1a9e0*/  F2FP.BF16.F32.PACK_AB R191, RZ, R231 ;  /* 0x000000e7ffbf723e */ /* 0x000fc800000010ff */
[----:B------:R-:W-:Y:S01]  /*1a9f0*/  PRMT R191, R238, 0x5410, R191 ;  /* 0x00005410eebf7816 */ /* 0x000fe200000000bf */
[----:B------:R-:W-:Y:S06]  /*1aa00*/  BRA `(.L_x_4880) ;  /* 0x0000003000047947 */ /* 0x000fec0003800000 */
.L_x_4799:
        /* <DEDUP_REMOVED lines=16> */
.L_x_4883:
        /* <DEDUP_REMOVED lines=13> */
.L_x_4885:
[----:B------:R-:W-:Y:S05]  /*1abe0*/  BSYNC.RECONVERGENT B2 ;  /* 0x0000000000027941 */ /* 0x000fea0003800200 */
.L_x_4884:
        /* <DEDUP_REMOVED lines=54> */
.L_x_4882:
[----:B------:R-:W-:Y:S05]  /*1af50*/  BSYNC.RECONVERGENT B1 ;  /* 0x0000000000017941 */ /* 0x000fea0003800200 */
.L_x_4881:
[----:B------:R-:W0:Y:S01]  /*1af60*/  LDC R231, c[0x0][0x408] ;  /* 0x00010200ffe77b82 */ /* 0x000e220000000800 */
[----:B------:R-:W-:Y:S01]  /*1af70*/  I2FP.F32.U32 R3, R16 ;  /* 0x0000001000037245 */ /* 0x000fe20000201000 */
[----:B------:R-:W-:Y:S01]  /*1af80*/  IMAD.MOV.U32 R242, RZ, RZ, 0x2f800000 ;  /* 0x2f800000fff27424 */ /* 0x000fe200078e00ff */
[----:B------:R-:W-:Y:S01]  /*1af90*/  ISETP.NE.AND P2, PT, R203, 0x1, PT ;  /* 0x00000001cb00780c */ /* 0x000fe20003f45270 */
[----:B-----5:R-:W-:Y:S01]  /*1afa0*/  IMAD.U32 R204, R188, 0x10000, RZ ;  /* 0x00010000bccc7824 */ /* 0x020fe200078e00ff */
[----:B------:R-:W-:Y:S01]  /*1afb0*/  LOP3.LUT R198, R198, 0xffffffef, RZ, 0xc0, !PT ;  /* 0xffffffefc6c67812 */ /* 0x000fe200078ec0ff */
[----:B------:R-:W-:Y:S01]  /*1afc0*/  FFMA.FTZ R16, R3, R242, 1.1641532182693481445e-10 ;  /* 0x2f00000003107423 */ /* 0x000fe200000100f2 */
[----:B------:R-:W-:Y:S01]  /*1afd0*/  @P1 IMAD.U32 R3, R20, 0x10000, RZ ;  /* 0x0001000014031824 */ /* 0x000fe200078e00ff */
[----:B------:R-:W1:Y:S01]  /*1afe0*/  LDC R241, c[0x0][0x404] ;  /* 0x00010100fff17b82 */ /* 0x000e620000000800 */
[----:B------:R-:W-:Y:S01]  /*1aff0*/  BSSY.RECONVERGENT B1, `(.L_x_4886) ;  /* 0x0000059000017945 */ /* 0x000fe20003800200 */
[----:B------:R-:W-:Y:S01]  /*1b000*/  HFMA2 R213, -RZ, RZ, 0, 1.1920928955078125e-07 ;  /* 0x00000002ffd57431 */ /* 0x000fe200000001ff */
[----:B------:R-:W-:Y:S01]  /*1b010*/  PRMT R188, R188, 0x7632, R188 ;  /* 0x00007632bcbc7816 */ /* 0x000fe200000000bc */
[----:B0-----:R-:W-:Y:S01]  /*1b020*/  FMUL.FTZ R204, R204, R231 ;  /* 0x000000e7cccc7220 */ /* 0x001fe20000410000 */
[----:B-1----:R-:W-:-:S04]  /*1b030*/  FSETP.GTU.FTZ.AND P3, PT, R16, R241, PT ;  /* 0x000000f11000720b */ /* 0x002fc80003f7c000 */
        /* <DEDUP_REMOVED lines=15> */
.L_x_4888:
        /* <DEDUP_REMOVED lines=13> */
.L_x_4890:
[----:B------:R-:W-:Y:S05]  /*1b200*/  BSYNC.RECONVERGENT B2 ;  /* 0x0000000000027941 */ /* 0x000fea0003800200 */
.L_x_4889:
        /* <DEDUP_REMOVED lines=55> */
.L_x_4887:
[----:B------:R-:W-:Y:S05]  /*1b580*/  BSYNC.RECONVERGENT B1 ;  /* 0x0000000000017941 */ /* 0x000fea0003800200 */
.L_x_4886:
        /* <DEDUP_REMOVED lines=26> */
.L_x_4893:
        /* <DEDUP_REMOVED lines=13> */
.L_x_4895:
[----:B------:R-:W-:Y:S05]  /*1b800*/  BSYNC.RECONVERGENT B2 ;  /* 0x0000000000027941 */ /* 0x000fea0003800200 */
.L_x_4894:
        /* <DEDUP_REMOVED lines=55> */
.L_x_4892:
[----:B------:R-:W-:Y:S05]  /*1bb80*/  BSYNC.RECONVERGENT B1 ;  /* 0x0000000000017941 */ /* 0x000fea0003800200 */
.L_x_4891:
[----:B------:R-:W-:Y:S01]  /*1bb90*/  I2FP.F32.U32 R3, R3 ;  /* 0x0000000300037245 */ /* 0x000fe20000201000 */
[----:B------:R-:W-:Y:S01]  /*1bba0*/  BSSY.RECONVERGENT B1, `(.L_x_4896) ;  /* 0x000005e000017945 */ /* 0x000fe20003800200 */
[----:B------:R-:W-:Y:S02]  /*1bbb0*/  SHF.L.U32 R204, R189, 0x10, RZ ;  /* 0x00000010bdcc7819 */ /* 0x000fe400000006ff */
[----:B------:R-:W-:Y:S01]  /*1bbc0*/  LOP3.LUT R198, R198, 0xfffffffb, RZ, 0xc0, !PT ;  /* 0xfffffffbc6c67812 */ /* 0x000fe200078ec0ff */
[----:B------:R-:W-:Y:S01]  /*1bbd0*/  FFMA.FTZ R188, R3, R242, 1.1641532182693481445e-10 ;  /* 0x2f00000003bc7423 */ /* 0x000fe200000100f2 */
[----:B------:R-:W-:Y:S02]  /*1bbe0*/  @P1 IMAD.U32 R3, R21, 0x10000, RZ ;  /* 0x0001000015031824 */ /* 0x000fe400078e00ff */
[----:B------:R-:W-:Y:S01]  /*1bbf0*/  FMUL.FTZ R204, R204, R231 ;  /* 0x000000e7cccc7220 */ /* 0x000fe20000410000 */
[----:B------:R-:W-:Y:S01]  /*1bc00*/  PRMT R213, R189, 0x7632, R213 ;  /* 0x00007632bdd57816 */ /* 0x000fe200000000d5 */
[----:B------:R-:W-:Y:S01]  /*1bc10*/  IMAD.MOV.U32 R189, RZ, RZ, 0x2 ;  /* 0x00000002ffbd7424 */ /* 0x000fe200078e00ff */
[----:B------:R-:W-:-:S04]  /*1bc20*/  FSETP.GTU.FTZ.AND P2, PT, R188, R241, PT ;  /* 0x000000f1bc00720b */ /* 0x000fc80003f5c000 */
[----:B------:R-:W-:Y:S02]  /*1bc30*/  FSEL R204, R204, RZ, !P2 ;  /* 0x000000ffcccc7208 */ /* 0x000fe40005000000 */
[----:B------:R-:W-:-:S03]  /*1bc40*/  PLOP3.LUT P2, PT, P2, PT, PT, 0x8, 0x80 ;  /* 0x000000000080781c */ /* 0x000fc6000174e170 */
[----:B------:R-:W-:Y:S01]  /*1bc50*/  @P1 FADD.FTZ R204, R3, R204 ;  /* 0x000000cc03cc1221 */ /* 0x000fe20000010000 */
[----:B------:R-:W-:-:S04]  /*1bc60*/  IMAD.MOV.U32 R3, RZ, RZ, R6 ;  /* 0x000000ffff037224 */ /* 0x000fc800078e0006 */
        /* <DEDUP_REMOVED lines=12> */
.L_x_4898:
        /* <DEDUP_REMOVED lines=13> */
.L_x_4900:
[----:B------:R-:W-:Y:S05]  /*1be00*/  BSYNC.RECONVERGENT B2 ;  /* 0x0000000000027941 */ /* 0x000fea0003800200 */
.L_x_4899:
        /* <DEDUP_REMOVED lines=55> */
.L_x_4897:
[----:B------:R-:W-:Y:S05]  /*1c180*/  BSYNC.RECONVERGENT B1 ;  /* 0x0000000000017941 */ /* 0x000fea0003800200 */
.L_x_4896:
        /* <DEDUP_REMOVED lines=26> */
.L_x_4903:
        /* <DEDUP_REMOVED lines=13> */
.L_x_4905:
[----:B------:R-:W-:Y:S05]  /*1c400*/  BSYNC.RECONVERGENT B2 ;  /* 0x0000000000027941 */ /* 0x000fea0003800200 */
.L_x_4904:
        /* <DEDUP_REMOVED lines=55> */
.L_x_4902:
[----:B------:R-:W-:Y:S05]  /*1c780*/  BSYNC.RECONVERGENT B1 ;  /* 0x0000000000017941 */ /* 0x000fea0003800200 */
.L_x_4901:
[----:B------:R-:W-:Y:S01]  /*1c790*/  I2FP.F32.U32 R3, R3 ;  /* 0x0000000300037245 */ /* 0x000fe20000201000 */
[----:B------:R-:W-:Y:S01]  /*1c7a0*/  IMAD.U32 R214, R190, 0x10000, RZ ;  /* 0x00010000bed67824 */ /* 0x000fe200078e00ff */
[----:B------:R-:W-:Y:S01]  /*1c7b0*/  ISETP.NE.AND P3, PT, R223, 0x1, PT ;  /* 0x00000001df00780c */ /* 0x000fe20003f65270 */
[----:B------:R-:W-:Y:S01]  /*1c7c0*/  BSSY.RECONVERGENT B1, `(.L_x_4906) ;  /* 0x000005a000017945 */ /* 0x000fe20003800200 */
[----:B------:R-:W-:Y:S02]  /*1c7d0*/  HFMA2 R189, -RZ, RZ, 0, 1.1920928955078125e-07 ;  /* 0x00000002ffbd7431 */ /* 0x000fe400000001ff */
[----:B------:R-:W-:Y:S01]  /*1c7e0*/  FFMA.FTZ R188, R3, R242, 1.1641532182693481445e-10 ;  /* 0x2f00000003bc7423 */ /* 0x000fe200000100f2 */
[----:B------:R-:W-:Y:S01]  /*1c7f0*/  FMUL.FTZ R214, R214, R231 ;  /* 0x000000e7d6d67220 */ /* 0x000fe20000410000 */
[----:B------:R-:W-:Y:S01]  /*1c800*/  @P1 IMAD.U32 R3, R22, 0x10000, RZ ;  /* 0x0001000016031824 */ /* 0x000fe200078e00ff */
[----:B------:R-:W-:Y:S02]  /*1c810*/  PRMT R190, R190, 0x7632, R190 ;  /* 0x00007632bebe7816 */ /* 0x000fe400000000be */
        /* <DEDUP_REMOVED lines=15> */
.L_x_4908:
        /* <DEDUP_REMOVED lines=13> */
.L_x_4910:
[----:B------:R-:W-:Y:S05]  /*1c9e0*/  BSYNC.RECONVERGENT B2 ;  /* 0x0000000000027941 */ /* 0x000fea0003800200 */
.L_x_4909:
        /* <DEDUP_REMOVED lines=55> */
.L_x_4907:
[----:B------:R-:W-:Y:S05]  /*1cd60*/  BSYNC.RECONVERGENT B1 ;  /* 0x0000000000017941 */ /* 0x000fea0003800200 */
.L_x_4906:
[----:B------:R-:W-:Y:S01]  /*1cd70*/  I2FP.F32.U32 R3, R3 ;  /* 0x0000000300037245 */ /* 0x000fe20000201000 */
[----:B------:R-:W-:Y:S01]  /*1cd80*/  IMAD.U32 R190, R190, 0x10000, RZ ;  /* 0x00010000bebe7824 */ /* 0x000fe200078e00ff */
[----:B------:R-:W-:Y:S01]  /*1cd90*/  ISETP.NE.AND P4, PT, R189, 0x1, PT ;  /* 0x00000001bd00780c */ /* 0x000fe20003f85270 */
        /* <DEDUP_REMOVED lines=21> */
.L_x_4913:
        /* <DEDUP_REMOVED lines=13> */
.L_x_4915:
[----:B------:R-:W-:Y:S05]  /*1cfc0*/  BSYNC.RECONVERGENT B2 ;  /* 0x0000000000027941 */ /* 0x000fea0003800200 */
.L_x_4914:
        /* <DEDUP_REMOVED lines=55> */
.L_x_4912:
[----:B------:R-:W-:Y:S05]  /*1d340*/  BSYNC.RECONVERGENT B1 ;  /* 0x0000000000017941 */ /* 0x000fea0003800200 */
.L_x_4911:
[----:B------:R-:W-:Y:S01]  /*1d350*/  I2FP.F32.U32 R3, R3 ;  /* 0x0000000300037245 */ /* 0x000fe20000201000 */
[----:B------:R-:W-:Y:S01]  /*1d360*/  BSSY.RECONVERGENT B1, `(.L_x_4916) ;  /* 0x000005c000017945 */ /* 0x000fe20003800200 */
[----:B------:R-:W-:Y:S01]  /*1d370*/  SHF.L.U32 R190, R191, 0x10, RZ ;  /* 0x00000010bfbe7819 */ /* 0x000fe200000006ff */
[----:B------:R-:W-:Y:S01]  /*1d380*/  IMAD.MOV.U32 R189, RZ, RZ, R6 ;  /* 0x000000ffffbd7224 */ /* 0x000fe200078e0006 */
        /* <DEDUP_REMOVED lines=20> */
.L_x_4918:
        /* <DEDUP_REMOVED lines=13> */
.L_x_4920:
[----:B------:R-:W-:Y:S05]  /*1d5a0*/  BSYNC.RECONVERGENT B2 ;  /* 0x0000000000027941 */ /* 0x000fea0003800200 */
.L_x_4919:
        /* <DEDUP_REMOVED lines=55> */
.L_x_4917:
[----:B------:R-:W-:Y:S05]  /*1d920*/  BSYNC.RECONVERGENT B1 ;  /* 0x0000000000017941 */ /* 0x000fea0003800200 */
.L_x_4916:
[----:B------:R-:W-:Y:S01]  /*1d930*/  I2FP.F32.U32 R189, R189 ;  /* 0x000000bd00bd7245 */ /* 0x000fe20000201000 */
[----:B------:R-:W-:-:S04]  /*1d940*/  IMAD.U32 R188, R245, 0x10000, RZ ;  /* 0x00010000f5bc7824 */ /* 0x000fc800078e00ff */
[----:B------:R-:W-:Y:S01]  /*1d950*/  FFMA.FTZ R242, R189, R242, 1.1641532182693481445e-10 ;  /* 0x2f000000bdf27423 */ /* 0x000fe200000100f2 */
[----:B------:R-:W-:Y:S01]  /*1d960*/  FMUL.FTZ R188, R188, R231 ;  /* 0x000000e7bcbc7220 */ /* 0x000fe20000410000 */
[----:B------:R-:W-:-:S03]  /*1d970*/  @P1 PRMT R189, R23, 0x7632, R189 ;  /* 0x0000763217bd1816 */ /* 0x000fc600000000bd */
[----:B------:R-:W-:Y:S02]  /*1d980*/  FSETP.GTU.FTZ.AND P5, PT, R242, R241, PT ;  /* 0x000000f1f200720b */ /* 0x000fe40003fbc000 */
[----:B------:R-:W-:Y:S02]  /*1d990*/  @P1 SHF.L.U32 R190, R189, 0x10, RZ ;  /* 0x00000010bdbe1819 */ /* 0x000fe400000006ff */
[----:B------:R-:W-:Y:S02]  /*1d9a0*/  FSEL R231, R188, RZ, !P5 ;  /* 0x000000ffbce77208 */ /* 0x000fe40006800000 */
[----:B------:R-:W-:Y:S02]  /*1d9b0*/  PLOP3.LUT P5, PT, P5, PT, PT, 0x8, 0x80 ;  /* 0x000000000080781c */ /* 0x000fe40002fae170 */
[----:B------:R-:W-:Y:S01]  /*1d9c0*/  PRMT R189, R239, 0x5410, R238 ;  /* 0x00005410efbd7816 */ /* 0x000fe200000000ee */
[----:B------:R-:W-:Y:S01]  /*1d9d0*/  @P1 FADD.FTZ R231, R190, R231 ;  /* 0x000000e7bee71221 */ /* 0x000fe20000010000 */
[----:B------:R-:W-:-:S02]  /*1d9e0*/  PRMT R190, R243, 0x5410, R244 ;  /* 0x00005410f3be7816 */ /* 0x000fc400000000f4 */
[----:B------:R-:W-:Y:S02]  /*1d9f0*/  PRMT R188, R234, 0x5410, R237 ;  /* 0x00005410eabc7816 */ /* 0x000fe400000000ed */
[----:B------:R-:W-:-:S04]  /*1da00*/  F2FP.BF16.F32.PACK_AB R191, RZ, R231 ;  /* 0x000000e7ffbf723e */ /* 0x000fc800000010ff */
[----:B------:R-:W-:-:S07]  /*1da10*/  PRMT R191, R240, 0x5410, R191 ;  /* 0x00005410f0bf7816 */ /* 0x000fce00000000bf */
.L_x_4880:
        /* <DEDUP_REMOVED lines=43> */
.L_x_4921:
[----:B------:R-:W-:Y:S02]  /*1dcd0*/  IMAD.MOV.U32 R234, RZ, RZ, R236 ;  /* 0x000000ffffea7224 */ /* 0x000fe400078e00ec */
[----:B------:R-:W-:-:S07]  /*1dce0*/  VIADD R235, R235, 0x80 ;  /* 0x00000080ebeb7836 */ /* 0x000fce0000000000 */
.L_x_4798:
[----:B------:R-:W-:Y:S05]  /*1dcf0*/  BSYNC.RECONVERGENT B0 ;  /* 0x0000000000007941 */ /* 0x000fea0003800200 */
.L_x_4797:
        /* <DEDUP_REMOVED lines=22> */
[----:B------:R-:W-:Y:S02]  /*1de60*/  IMAD.MOV.U32 R7, RZ, RZ, R6 ;  /* 0x000000ffff077224 */ /* 0x000fe400078e0006 */
[----:B0-----:R-:W-:-:S07]  /*1de70*/  IMAD.MOV.U32 R236, RZ, RZ, R234 ;  /* 0x000000ffffec7224 */ /* 0x001fce00078e00ea */
        /* <DEDUP_REMOVED lines=11> */
.L_x_4927:
        /* <DEDUP_REMOVED lines=13> */
.L_x_4929:
[----:B------:R-:W-:Y:S05]  /*1e000*/  BSYNC.RECONVERGENT B2 ;  /* 0x0000000000027941 */ /* 0x000fea0003800200 */
.L_x_4928:
        /* <DEDUP_REMOVED lines=51> */
[----:B------:R-:W-:Y:S02]  /*1e340*/  MOV R7, R234 ;  /* 0x000000ea00077202 */ /* 0x000fe40000000f00 */
[----:B------:R-:W-:-:S07]  /*1e350*/  LOP3.LUT R192, R8, UR5, R237, 0x96, !PT ;  /* 0x0000000508c07c12 */ /* 0x000fce000f8e96ed */
.L_x_4926:
[----:B------:R-:W-:Y:S05]  /*1e360*/  BSYNC.RECONVERGENT B1 ;  /* 0x0000000000017941 */ /* 0x000fea0003800200 */
.L_x_4925:
        /* <DEDUP_REMOVED lines=26> */
.L_x_4932:
        /* <DEDUP_REMOVED lines=13> */
.L_x_4934:
[----:B------:R-:W-:Y:S05]  /*1e5e0*/  BSYNC.RECONVERGENT B2 ;  /* 0x0000000000027941 */ /* 0x000fea0003800200 */
.L_x_4933:
        /* <DEDUP_REMOVED lines=54> */
.L_x_4931:
[----:B------:R-:W-:Y:S05]  /*1e950*/  BSYNC.RECONVERGENT B1 ;  /* 0x0000000000017941 */ /* 0x000fea0003800200 */
.L_x_4930:
        /* <DEDUP_REMOVED lines=8> */
[----:B------:R-:W-:Y:S01]  /*1e9e0*/  IMAD.MOV.U32 R8, RZ, RZ, 0x2 ;  /* 0x00000002ff087424 */ /* 0x000fe200078e00ff */
[----:B------:R-:W-:Y:S02]  /*1e9f0*/  SEL R7, RZ, 0x1, P2 ;  /* 0x00000001ff077807 */ /* 0x000fe40001000000 */
[----:B------:R-:W-:Y:S01]  /*1ea00*/  ISETP.NE.AND P2, PT, R10, 0x1, PT ;  /* 0x000000010a00780c */ /* 0x000fe20003f45270 */
[----:B------:R-:W-:Y:S01]  /*1ea10*/  FADD.FTZ R12, R12, R3 ;  /* 0x000000030c0c7221 */ /* 0x000fe20000010000 */
[----:B------:R-:W-:-:S03]  /*1ea20*/  MOV R3, R6 ;  /* 0x0000000600037202 */ /* 0x000fc60000000f00 */
[--C-:B------:R-:W-:Y:S01]  /*1ea30*/  @P1 FADD.FTZ R17, R17, R12.reuse ;  /* 0x0000000c11111221 */ /* 0x100fe20000010000 */
[----:B------:R-:W-:-:S05]  /*1ea40*/  @!P1 IMAD.MOV.U32 R17, RZ, RZ, R12 ;  /* 0x000000ffff119224 */ /* 0x000fca00078e000c */
        /* <DEDUP_REMOVED lines=10> */
.L_x_4937:
        /* <DEDUP_REMOVED lines=13> */
.L_x_4939:
[----:B------:R-:W-:Y:S05]  /*1ebc0*/  BSYNC.RECONVERGENT B2 ;  /* 0x0000000000027941 */ /* 0x000fea0003800200 */
.L_x_4938:
        /* <DEDUP_REMOVED lines=55> */
.L_x_4936:
[----:B------:R-:W-:Y:S05]  /*1ef40*/  BSYNC.RECONVERGENT B1 ;  /* 0x0000000000017941 */ /* 0x000fea0003800200 */
.L_x_4935:
        /* <DEDUP_REMOVED lines=22> */
.L_x_4942:
        /* <DEDUP_REMOVED lines=13> */
.L_x_4944:
[----:B------:R-:W-:Y:S05]  /*1f180*/  BSYNC.RECONVERGENT B2 ;  /* 0x0000000000027941 */ /* 0x000fea0003800200 */
.L_x_4943:
        /* <DEDUP_REMOVED lines=55> */
.L_x_4941:
[----:B------:R-:W-:Y:S05]  /*1f500*/  BSYNC.RECONVERGENT B1 ;  /* 0x0000000000017941 */ /* 0x000fea0003800200 */
.L_x_4940:
        /* <DEDUP_REMOVED lines=27> */
.L_x_4947:
        /* <DEDUP_REMOVED lines=13> */
.L_x_4949:
[----:B------:R-:W-:Y:S05]  /*1f790*/  BSYNC.RECONVERGENT B2 ;  /* 0x0000000000027941 */ /* 0x000fea0003800200 */
.L_x_4948:
        /* <DEDUP_REMOVED lines=55> */
.L_x_4946:
[----:B------:R-:W-:Y:S05]  /*1fb10*/  BSYNC.RECONVERGENT B1 ;  /* 0x0000000000017941 */ /* 0x000fea0003800200 */
.L_x_4945:
[----:B------:R-:W-:Y:S01]  /*1fb20*/  I2FP.F32.U32 R3, R3 ;  /* 0x0000000300037245 */ /* 0x000fe20000201000 */
[C---:B------:R-:W-:Y:S01]  /*1fb30*/  IMAD.U32 R10, R189.reuse, 0x10000, RZ ;  /* 0x00010000bd0a7824 */ /* 0x040fe200078e00ff */
        /* <DEDUP_REMOVED lines=21> */
.L_x_4952:
        /* <DEDUP_REMOVED lines=13> */
.L_x_4954:
[----:B------:R-:W-:Y:S05]  /*1fd60*/  BSYNC.RECONVERGENT B2 ;  /* 0x0000000000027941 */ /* 0x000fea0003800200 */
.L_x_4953:
        /* <DEDUP_REMOVED lines=55> */
.L_x_4951:
[----:B------:R-:W-:Y:S05]  /*200e0*/  BSYNC.RECONVERGENT B1 ;  /* 0x0000000000017941 */ /* 0x000fea0003800200 */
.L_x_4950:
[----:B------:R-:W-:Y:S01]  /*200f0*/  I2FP.F32.U32 R3, R11 ;  /* 0x0000000b00037245 */ /* 0x000fe20000201000 */
[----:B------:R-:W-:Y:S01]  /*20100*/  @P1 IMAD.U32 R206, R21, 0x10000, RZ ;  /* 0x0001000015ce1824 */ /* 0x000fe200078e00ff */
[----:B------:R-:W-:Y:S01]  /*20110*/  SHF.L.U32 R10, R25, 0x10, RZ ;  /* 0x00000010190a7819 */ /* 0x000fe200000006ff */
[----:B------:R-:W-:Y:S01]  /*20120*/  BSSY.RECONVERGENT B1, `(.L_x_4955) ;  /* 0x000005c000017945 */ /* 0x000fe20003800200 */
[----:B------:R-:W-:Y:S01]  /*20130*/  MOV R11, R6 ;  /* 0x00000006000b7202 */ /* 0x000fe20000000f00 */
        /* <DEDUP_REMOVED lines=21> */
.L_x_4957:
        /* <DEDUP_REMOVED lines=13> */
.L_x_4959:
[----:B------:R-:W-:Y:S05]  /*20360*/  BSYNC.RECONVERGENT B2 ;  /* 0x0000000000027941 */ /* 0x000fea0003800200 */
.L_x_4958:
        /* <DEDUP_REMOVED lines=55> */
.L_x_4956:
[----:B------:R-:W-:Y:S05]  /*206e0*/  BSYNC.RECONVERGENT B1 ;  /* 0x0000000000017941 */ /* 0x000fea0003800200 */
.L_x_4955:
        /* <DEDUP_REMOVED lines=22> */
.L_x_4962:
        /* <DEDUP_REMOVED lines=13> */
.L_x_4964:
[----:B------:R-:W-:Y:S05]  /*20920*/  BSYNC.RECONVERGENT B2 ;  /* 0x0000000000027941 */ /* 0x000fea0003800200 */
.L_x_4963:
        /* <DEDUP_REMOVED lines=55> */
.L_x_4961:
[----:B------:R-:W-:Y:S05]  /*20ca0*/  BSYNC.RECONVERGENT B1 ;  /* 0x0000000000017941 */ /* 0x000fea0003800200 */
.L_x_4960:
        /* <DEDUP_REMOVED lines=27> */
.L_x_4967:
        /* <DEDUP_REMOVED lines=13> */
.L_x_4969:
[----:B------:R-:W-:Y:S05]  /*20f30*/  BSYNC.RECONVERGENT B2 ;  /* 0x0000000000027941 */ /* 0x000fea0003800200 */
.L_x_4968:
        /* <DEDUP_REMOVED lines=55> */
.L_x_4966:
[----:B------:R-:W-:Y:S05]  /*212b0*/  BSYNC.RECONVERGENT B1 ;  /* 0x0000000000017941 */ /* 0x000fea0003800200 */
.L_x_4965:
[----:B------:R-:W-:Y:S01]  /*212c0*/  I2FP.F32.U32 R3, R3 ;  /* 0x0000000300037245 */ /* 0x000fe20000201000 */
[----:B------:R-:W-:Y:S01]  /*212d0*/  IMAD.U32 R12, R190, 0x10000, RZ ;  /* 0x00010000be0c7824 */ /* 0x000fe200078e00ff */
        /* <DEDUP_REMOVED lines=19> */
.L_x_4972:
        /* <DEDUP_REMOVED lines=13> */
.L_x_4974:
[----:B------:R-:W-:Y:S05]  /*214e0*/  BSYNC.RECONVERGENT B2 ;  /* 0x0000000000027941 */ /* 0x000fea0003800200 */
.L_x_4973:
        /* <DEDUP_REMOVED lines=55> */
.L_x_4971:
[----:B------:R-:W-:Y:S05]  /*21860*/  BSYNC.RECONVERGENT B1 ;  /* 0x0000000000017941 */ /* 0x000fea0003800200 */
.L_x_4970:
        /* <DEDUP_REMOVED lines=14> */
[----:B------:R-:W-:Y:S02]  /*21950*/  PRMT R11, R3, 0x7610, R11 ;  /* 0x00007610030b7816 */ /* 0x000fe4000000000b */
[----:B------:R-:W-:Y:S02]  /*21960*/  MOV R3, R6 ;  /* 0x0000000600037202 */ /* 0x000fe40000000f00 */
        /* <DEDUP_REMOVED lines=10> */
.L_x_4977:
        /* <DEDUP_REMOVED lines=13> */
.L_x_4979:
[----:B------:R-:W-:Y:S05]  /*21ae0*/  BSYNC.RECONVERGENT B2 ;  /* 0x0000000000027941 */ /* 0x000fea0003800200 */
.L_x_4978:
        /* <DEDUP_REMOVED lines=55> */
.L_x_4976:
[----:B------:R-:W-:Y:S05]  /*21e60*/  BSYNC.RECONVERGENT B1 ;  /* 0x0000000000017941 */ /* 0x000fea0003800200 */
.L_x_4975:
[----:B------:R-:W-:Y:S01]  /*21e70*/  I2FP.F32.U32 R3, R3 ;  /* 0x0000000300037245 */ /* 0x000fe20000201000 */
[----:B------:R-:W-:Y:S01]  /*21e80*/  BSSY.RECONVERGENT B1, `(.L_x_4980) ;  /* 0x0000058000017945 */ /* 0x000fe20003800200 */
[----:B------:R-:W-:Y:S01]  /*21e90*/  ISETP.NE.AND P4, PT, R12, 0x1, PT ;  /* 0x000000010c00780c */ /* 0x000fe20003f85270 */
[----:B------:R-:W-:Y:S01]  /*21ea0*/  IMAD.MOV.U32 R13, RZ, RZ, 0x2 ;  /* 0x00000002ff0d7424 */ /* 0x000fe200078e00ff */
[----:B------:R-:W-:Y:S01]  /*21eb0*/  SHF.L.U32 R190, R190, 0x10, RZ ;  /* 0x00000010bebe7819 */ /* 0x000fe200000006ff */
[----:B------:R-:W-:-:S04]  /*21ec0*/  FFMA.FTZ R3, R3, R232, 1.1641532182693481445e-10 ;  /* 0x2f00000003037423 */ /* 0x000fc800000100e8 */
        /* <DEDUP_REMOVED lines=14> */
.L_x_4982:
        /* <DEDUP_REMOVED lines=13> */
.L_x_4984:
[----:B------:R-:W-:Y:S05]  /*22080*/  BSYNC.RECONVERGENT B2 ;  /* 0x0000000000027941 */ /* 0x000fea0003800200 */
.L_x_4983:
        /* <DEDUP_REMOVED lines=55> */
.L_x_4981:
[----:B------:R-:W-:Y:S05]  /*22400*/  BSYNC.RECONVERGENT B1 ;  /* 0x0000000000017941 */ /* 0x000fea0003800200 */
.L_x_4980:
[----:B------:R-:W-:Y:S01]  /*22410*/  I2FP.F32.U32 R3, R3 ;  /* 0x0000000300037245 */ /* 0x000fe20000201000 */
[----:B------:R-:W-:Y:S01]  /*22420*/  BSSY.RECONVERGENT B1, `(.L_x_4985) ;  /* 0x000005f000017945 */ /* 0x000fe20003800200 */
[----:B------:R-:W-:-:S03]  /*22430*/  PRMT R12, R26, 0x7632, R12 ;  /* 0x000076321a0c7816 */ /* 0x000fc6000000000c */
[----:B------:R-:W-:Y:S02]  /*22440*/  FFMA.FTZ R3, R3, R232, 1.1641532182693481445e-10 ;  /* 0x2f00000003037423 */ /* 0x000fe400000100e8 */
[----:B------:R-:W-:-:S03]  /*22450*/  IMAD.U32 R12, R12, 0x10000, RZ ;  /* 0x000100000c0c7824 */ /* 0x000fc600078e00ff */
[----:B------:R-:W-:Y:S01]  /*22460*/  FSETP.GTU.FTZ.AND P4, PT, R3, R240, PT ;  /* 0x000000f00300720b */ /* 0x000fe20003f9c000 */
[----:B------:R-:W-:-:S05]  /*22470*/  FMUL.FTZ R12, R12, R241 ;  /* 0x000000f10c0c7220 */ /* 0x000fca0000410000 */
[----:B------:R-:W-:Y:S02]  /*22480*/  FSEL R3, R12, RZ, !P4 ;  /* 0x000000ff0c037208 */ /* 0x000fe40006000000 */
[----:B------:R-:W-:Y:S02]  /*22490*/  SEL R12, RZ, 0x1, P4 ;  /* 0x00000001ff0c7807 */ /* 0x000fe40002000000 */
[----:B------:R-:W-:Y:S01]  /*224a0*/  ISETP.NE.AND P4, PT, R13, 0x1, PT ;  /* 0x000000010d00780c */ /* 0x000fe20003f85270 */
[--C-:B------:R-:W-:Y:S01]  /*224b0*/  FADD.FTZ R190, R190, R3.reuse ;  /* 0x00000003bebe7221 */ /* 0x100fe20000010000 */
[----:B------:R-:W-:-:S05]  /*224c0*/  @P1 PRMT R3, R22, 0x7632, R3 ;  /* 0x0000763216031816 */ /* 0x000fca0000000003 */
[----:B------:R-:W-:-:S04]  /*224d0*/  @P1 IMAD.U32 R3, R3, 0x10000, RZ ;  /* 0x0001000003031824 */ /* 0x000fc800078e00ff */
        /* <DEDUP_REMOVED lines=14> */
.L_x_4987:
        /* <DEDUP_REMOVED lines=13> */
.L_x_4989:
[----:B------:R-:W-:Y:S05]  /*22690*/  BSYNC.RECONVERGENT B2 ;  /* 0x0000000000027941 */ /* 0x000fea0003800200 */
.L_x_4988:
        /* <DEDUP_REMOVED lines=55> */
.L_x_4986:
[----:B------:R-:W-:Y:S05]  /*22a10*/  BSYNC.RECONVERGENT B1 ;  /* 0x0000000000017941 */ /* 0x000fea0003800200 */
.L_x_4985:
        /* <DEDUP_REMOVED lines=21> */
.L_x_4992:
        /* <DEDUP_REMOVED lines=13> */
.L_x_4994:
[----:B------:R-:W-:Y:S05]  /*22c40*/  BSYNC.RECONVERGENT B2 ;  /* 0x0000000000027941 */ /* 0x000fea0003800200 */
.L_x_4993:
        /* <DEDUP_REMOVED lines=55> */
.L_x_4991:
[----:B------:R-:W-:Y:S05]  /*22fc0*/  BSYNC.RECONVERGENT B1 ;  /* 0x0000000000017941 */ /* 0x000fea0003800200 */
.L_x_4990:
        /* <DEDUP_REMOVED lines=26> */
.L_x_4997:
        /* <DEDUP_REMOVED lines=13> */
.L_x_4999:
[----:B------:R-:W-:Y:S05]  /*23240*/  BSYNC.RECONVERGENT B2 ;  /* 0x0000000000027941 */ /* 0x000fea0003800200 */
.L_x_4998:
        /* <DEDUP_REMOVED lines=55> */
.L_x_4996:
[----:B------:R-:W-:Y:S05]  /*235c0*/  BSYNC.RECONVERGENT B1 ;  /* 0x0000000000017941 */ /* 0x000fea0003800200 */
.L_x_4995:
[----:B------:R-:W-:Y:S01]  /*235d0*/  I2FP.F32.U32 R3, R3 ;  /* 0x0000000300037245 */ /* 0x000fe20000201000 */
[----:B------:R-:W-:Y:S01]  /*235e0*/  BSSY.RECONVERGENT B1, `(.L_x_5000) ;  /* 0x000005a000017945 */ /* 0x000fe20003800200 */
[----:B------:R-:W-:Y:S01]  /*235f0*/  ISETP.NE.AND P6, PT, R188, 0x1, PT ;  /* 0x00000001bc00780c */ /* 0x000fe20003fc5270 */
[----:B------:R-:W-:Y:S01]  /*23600*/  IMAD.MOV.U32 R189, RZ, RZ, R6 ;  /* 0x000000ffffbd7224 */ /* 0x000fe200078e0006 */
[----:B------:R-:W-:Y:S01]  /*23610*/  SHF.L.U32 R244, R244, 0x10, RZ ;  /* 0x00000010f4f47819 */ /* 0x000fe200000006ff */
[----:B------:R-:W-:-:S04]  /*23620*/  FFMA.FTZ R3, R3, R232, 1.1641532182693481445e-10 ;  /* 0x2f00000003037423 */ /* 0x000fc800000100e8 */
[----:B------:R-:W-:Y:S01]  /*23630*/  FMUL.FTZ R244, R244, R241 ;  /* 0x000000f1f4f47220 */ /* 0x000fe20000410000 */
        /* <DEDUP_REMOVED lines=13> */
.L_x_5002:
        /* <DEDUP_REMOVED lines=12> */
[----:B------:R-:W-:Y:S01]  /*237d0*/  @P0 IMAD.MOV R3, RZ, RZ, R4 ;  /* 0x000000ffff030224 */ /* 0x000fe200078e0204 */
[----:B------:R-:W-:-:S04]  /*237e0*/  ISETP.NE.AND P0, PT, R2, RZ, PT ;  /* 0x000000ff0200720c */ /* 0x000fc80003f05270 */
[----:B------:R-:W-:-:S09]  /*237f0*/  @!P6 MOV R4, R3 ;  /* 0x000000030004e202 */ /* 0x000fd20000000f00 */
.L_x_5004:
[----:B------:R-:W-:Y:S05]  /*23800*/  BSYNC.RECONVERGENT B2 ;  /* 0x0000000000027941 */ /* 0x000fea0003800200 */
.L_x_5003:
        /* <DEDUP_REMOVED lines=52> */
[----:B------:R-:W-:Y:S01]  /*23b50*/  LOP3.LUT R192, R190, UR4, R189, 0x96, !PT ;  /* 0x00000004bec07c12 */ /* 0x000fe2000f8e96bd */
[----:B------:R-:W-:Y:S01]  /*23b60*/  IMAD.MOV.U32 R189, RZ, RZ, R236 ;  /* 0x000000ffffbd7224 */ /* 0x000fe200078e00ec */
[----:B------:R-:W-:-:S07]  /*23b70*/  MOV R236, R188 ;  /* 0x000000bc00ec7202 */ /* 0x000fce0000000f00 */
.L_x_5001:
[----:B------:R-:W-:Y:S05]  /*23b80*/  BSYNC.RECONVERGENT B1 ;  /* 0x0000000000017941 */ /* 0x000fea0003800200 */
.L_x_5000:
[----:B------:R-:W-:Y:S02]  /*23b90*/  I2FP.F32.U32 R189, R189 ;  /* 0x000000bd00bd7245 */ /* 0x000fe40000201000 */
[----:B------:R-:W-:Y:S02]  /*23ba0*/  PRMT R188, R27, 0x7632, R188 ;  /* 0x000076321bbc7816 */ /* 0x000fe400000000bc */
[----:B------:R-:W-:Y:S01]  /*23bb0*/  PRMT R190, R242, 0x5410, R243 ;  /* 0x00005410f2be7816 */ /* 0x000fe200000000f3 */
[----:B------:R-:W-:Y:S02]  /*23bc0*/  FFMA.FTZ R189, R189, R232, 1.1641532182693481445e-10 ;  /* 0x2f000000bdbd7423 */ /* 0x000fe400000100e8 */
[----:B------:R-:W-:-:S03]  /*23bd0*/  IMAD.U32 R188, R188, 0x10000, RZ ;  /* 0x00010000bcbc7824 */ /* 0x000fc600078e00ff */
[----:B------:R-:W-:Y:S01]  /*23be0*/  FSETP.GTU.FTZ.AND P6, PT, R189, R240, PT ;  /* 0x000000f0bd00720b */ /* 0x000fe20003fdc000 */
[----:B------:R-:W-:-:S05]  /*23bf0*/  FMUL.FTZ R188, R188, R241 ;  /* 0x000000f1bcbc7220 */ /* 0x000fca0000410000 */
[----:B------:R-:W-:Y:S02]  /*23c00*/  FSEL R189, R188, RZ, !P6 ;  /* 0x000000ffbcbd7208 */ /* 0x000fe40007000000 */
[----:B------:R-:W-:-:S03]  /*23c10*/  @P1 PRMT R188, R23, 0x7632, R188 ;  /* 0x0000763217bc1816 */ /* 0x000fc600000000bc */
[----:B------:R-:W-:Y:S02]  /*23c20*/  FADD.FTZ R244, R244, R189 ;  /* 0x000000bdf4f47221 */ /* 0x000fe40000010000 */
[----:B------:R-:W-:Y:S01]  /*23c30*/  @P1 IMAD.U32 R189, R188, 0x10000, RZ ;  /* 0x00010000bcbd1824 */ /* 0x000fe200078e00ff */
[----:B------:R-:W-:-:S03]  /*23c40*/  SEL R188, RZ, 0x1, P6 ;  /* 0x00000001ffbc7807 */ /* 0x000fc60003000000 */
[----:B------:R-:W-:Y:S01]  /*23c50*/  @P1 FADD.FTZ R232, R244, R189 ;  /* 0x000000bdf4e81221 */ /* 0x000fe20000010000 */
[----:B------:R-:W-:Y:S02]  /*23c60*/  @!P1 MOV R232, R244 ;  /* 0x000000f400e89202 */ /* 0x000fe40000000f00 */
[--C-:B------:R-:W-:Y:S02]  /*23c70*/  PRMT R189, R239, 0x5410, R14.reuse ;  /* 0x00005410efbd7816 */ /* 0x100fe4000000000e */
[----:B------:R-:W-:Y:S02]  /*23c80*/  F2FP.BF16.F32.PACK_AB R191, RZ, R232 ;  /* 0x000000e8ffbf723e */ /* 0x000fe400000010ff */
[----:B------:R-:W-:Y:S02]  /*23c90*/  PRMT R14, R188, 0x7610, R14 ;  /* 0x00007610bc0e7816 */ /* 0x000fe4000000000e */
[----:B------:R-:W-:Y:S02]  /*23ca0*/  PRMT R188, R234, 0x5410, R237 ;  /* 0x00005410eabc7816 */ /* 0x000fe400000000ed */
[----:B------:R-:W-:Y:S01]  /*23cb0*/  PRMT R191, R238, 0x5410, R191 ;  /* 0x00005410eebf7816 */ /* 0x000fe200000000bf */
[----:B------:R-:W-:Y:S06]  /*23cc0*/  BRA `(.L_x_5005) ;  /* 0x0000003000047947 */ /* 0x000fec0003800000 */
.L_x_4924:
        /* <DEDUP_REMOVED lines=12> */
[--C-:B------:R-:W-:Y:S02]  /*23d90*/  @!P2 IMAD.MOV.U32 R236, RZ, RZ, R234.reuse ;  /* 0x000000ffffeca224 */ /* 0x100fe400078e00ea */
[----:B------:R-:W-:Y:S02]  /*23da0*/  @P2 VIADD R205, R3, 0x1 ;  /* 0x0000000103cd2836 */ /* 0x000fe40000000000 */
[----:B------:R-:W-:Y:S01]  /*23db0*/  @P2 IMAD.MOV.U32 R236, RZ, RZ, R234 ;  /* 0x000000ffffec2224 */ /* 0x000fe200078e00ea */
[----:B------:R-:W-:Y:S06]  /*23dc0*/  BRA `(.L_x_5007) ;  /* 0x0000000400107947 */ /* 0x000fec0003800000 */
.L_x_5008:
        /* <DEDUP_REMOVED lines=13> */
.L_x_5010:
[----:B------:R-:W-:Y:S05]  /*23ea0*/  BSYNC.RECONVERGENT B2 ;  /* 0x0000000000027941 */ /* 0x000fea0003800200 */
.L_x_5009:
        /* <DEDUP_REMOVED lines=14> */
[----:B------:R-:W-:Y:S02]  /*23f90*/  UIADD3 UR5, UPT, UPT, UR9, 0x32370b8f, URZ ;  /* 0x32370b8f09057890 */ /* 0x000fe4000fffe0ff */
[----:B------:R-:W-:Y:S01]  /*23fa0*/  IMAD.MOV.U32 R205, RZ, RZ, RZ ;  /* 0x000000ffffcd7224 */ /* 0x000fe200078e00ff */
        /* <DEDUP_REMOVED lines=38> */
.L_x_5007:
[----:B------:R-:W-:Y:S05]  /*24210*/  BSYNC.RECONVERGENT B1 ;  /* 0x0000000000017941 */ /* 0x000fea0003800200 */
.L_x_5006:
        /* <DEDUP_REMOVED lines=9> */
[----:B------:R-:W-:Y:S01]  /*242b0*/  FFMA.FTZ R206, R3, R242, 1.1641532182693481445e-10 ;  /* 0x2f00000003ce7423 */ /* 0x000fe200000100f2 */
[----:B------:R-:W-:Y:S01]  /*242c0*/  MOV R3, R6 ;  /* 0x0000000600037202 */ /* 0x000fe20000000f00 */
[----:B0-----:R-:W-:-:S03]  /*242d0*/  FMUL.FTZ R17, R17, R232 ;  /* 0x000000e811117220 */ /* 0x001fc60000410000 */
[----:B-1----:R-:W-:Y:S01]  /*242e0*/  FSETP.GTU.FTZ.AND P2, PT, R206, R241, PT ;  /* 0x000000f1ce00720b */ /* 0x002fe20003f5c000 */
[----:B------:R-:W-:-:S03]  /*242f0*/  @P1 IMAD.U32 R206, R20, 0x10000, RZ ;  /* 0x0001000014ce1824 */ /* 0x000fc600078e00ff */
        /* <DEDUP_REMOVED lines=15> */
.L_x_5013:
        /* <DEDUP_REMOVED lines=13> */
.L_x_5015:
[----:B------:R-:W-:Y:S05]  /*244c0*/  BSYNC.RECONVERGENT B2 ;  /* 0x0000000000027941 */ /* 0x000fea0003800200 */
.L_x_5014:
        /* <DEDUP_REMOVED lines=55> */
.L_x_5012:
[----:B------:R-:W-:Y:S05]  /*24840*/  BSYNC.RECONVERGENT B1 ;  /* 0x0000000000017941 */ /* 0x000fea0003800200 */
.L_x_5011:
[----:B------:R-:W-:Y:S01]  /*24850*/  I2FP.F32.U32 R3, R3 ;  /* 0x0000000300037245 */ /* 0x000fe20000201000 */
[----:B------:R-:W-:Y:S01]  /*24860*/  BSSY.RECONVERGENT B1, `(.L_x_5016) ;  /* 0x000005e000017945 */ /* 0x000fe20003800200 */
[----:B------:R-:W-:Y:S01]  /*24870*/  SHF.L.U32 R205, R188, 0x10, RZ ;  /* 0x00000010bccd7819 */ /* 0x000fe200000006ff */
[----:B------:R-:W-:Y:S01]  /*24880*/  IMAD.MOV.U32 R216, RZ, RZ, 0x2 ;  /* 0x00000002ffd87424 */ /* 0x000fe200078e00ff */
[----:B------:R-:W-:Y:S01]  /*24890*/  @P1 PRMT R206, R20, 0x7632, R206 ;  /* 0x0000763214ce1816 */ /* 0x000fe200000000ce */
[----:B------:R-:W-:Y:S01]  /*248a0*/  FFMA.FTZ R188, R3, R242, 1.1641532182693481445e-10 ;  /* 0x2f00000003bc7423 */ /* 0x000fe200000100f2 */
[----:B------:R-:W-:Y:S01]  /*248b0*/  LOP3.LUT R198, R198, 0xfffffff7, RZ, 0xc0, !PT ;  /* 0xfffffff7c6c67812 */ /* 0x000fe200078ec0ff */
[----:B------:R-:W-:Y:S01]  /*248c0*/  FMUL.FTZ R205, R205, R232 ;  /* 0x000000e8cdcd7220 */ /* 0x000fe20000410000 */
[----:B------:R-:W-:Y:S02]  /*248d0*/  IMAD.MOV.U32 R3, RZ, RZ, R6 ;  /* 0x000000ffff037224 */ /* 0x000fe400078e0006 */
[----:B------:R-:W-:Y:S01]  /*248e0*/  FSETP.GTU.FTZ.AND P2, PT, R188, R241, PT ;  /* 0x000000f1bc00720b */ /* 0x000fe20003f5c000 */
        /* <DEDUP_REMOVED lines=16> */
.L_x_5018:
        /* <DEDUP_REMOVED lines=13> */
.L_x_5020:
[----:B------:R-:W-:Y:S05]  /*24ac0*/  BSYNC.RECONVERGENT B2 ;  /* 0x0000000000027941 */ /* 0x000fea0003800200 */
.L_x_5019:
        /* <DEDUP_REMOVED lines=55> */
.L_x_5017:
[----:B------:R-:W-:Y:S05]  /*24e40*/  BSYNC.RECONVERGENT B1 ;  /* 0x0000000000017941 */ /* 0x000fea0003800200 */
.L_x_5016:
[----:B------:R-:W-:Y:S01]  /*24e50*/  I2FP.F32.U32 R3, R3 ;  /* 0x0000000300037245 */ /* 0x000fe20000201000 */
[----:B------:R-:W-:Y:S01]  /*24e60*/  IMAD.U32 R215, R189, 0x10000, RZ ;  /* 0x00010000bdd77824 */ /* 0x000fe200078e00ff */
[----:B------:R-:W-:Y:S01]  /*24e70*/  LOP3.LUT R198, R198, 0xfffffffb, RZ, 0xc0, !PT ;  /* 0xfffffffbc6c67812 */ /* 0x000fe200078ec0ff */
[----:B------:R-:W-:Y:S02]  /*24e80*/  BSSY.RECONVERGENT B1, `(.L_x_5021) ;  /* 0x000005c000017945 */ /* 0x000fe40003800200 */
[----:B------:R-:W-:Y:S01]  /*24e90*/  FFMA.FTZ R188, R3, R242, 1.1641532182693481445e-10 ;  /* 0x2f00000003bc7423 */ /* 0x000fe200000100f2 */
[----:B------:R-:W-:Y:S01]  /*24ea0*/  FMUL.FTZ R215, R215, R232 ;  /* 0x000000e8d7d77220 */ /* 0x000fe20000410000 */
[----:B------:R-:W-:-:S03]  /*24eb0*/  @P1 SHF.L.U32 R3, R21, 0x10, RZ ;  /* 0x0000001015031819 */ /* 0x000fc600000006ff */
[----:B------:R-:W-:-:S04]  /*24ec0*/  FSETP.GTU.FTZ.AND P2, PT, R188, R241, PT ;  /* 0x000000f1bc00720b */ /* 0x000fc80003f5c000 */
[----:B------:R-:W-:Y:S02]  /*24ed0*/  FSEL R206, R215, RZ, !P2 ;  /* 0x000000ffd7ce7208 */ /* 0x000fe40005000000 */
[----:B------:R-:W-:Y:S02]  /*24ee0*/  PLOP3.LUT P2, PT, P2, PT, PT, 0x8, 0x80 ;  /* 0x000000000080781c */ /* 0x000fe4000174e170 */
[----:B------:R-:W-:Y:S01]  /*24ef0*/  PRMT R215, R189, 0x7632, R215 ;  /* 0x00007632bdd77816 */ /* 0x000fe200000000d7 */
[----:B------:R-:W-:Y:S01]  /*24f00*/  @P1 FADD.FTZ R206, R3, R206 ;  /* 0x000000ce03ce1221 */ /* 0x000fe20000010000 */
[----:B------:R-:W-:Y:S02]  /*24f10*/  IMAD.MOV.U32 R189, RZ, RZ, 0x2 ;  /* 0x00000002ffbd7424 */ /* 0x000fe400078e00ff */
[----:B------:R-:W-:Y:S02]  /*24f20*/  IMAD.MOV.U32 R3, RZ, RZ, R6 ;  /* 0x000000ffff037224 */ /* 0x000fe400078e0006 */
        /* <DEDUP_REMOVED lines=12> */
.L_x_5023:
        /* <DEDUP_REMOVED lines=13> */
.L_x_5025:
[----:B------:R-:W-:Y:S05]  /*250c0*/  BSYNC.RECONVERGENT B2 ;  /* 0x0000000000027941 */ /* 0x000fea0003800200 */
.L_x_5024:
        /* <DEDUP_REMOVED lines=55> */
.L_x_5022:
[----:B------:R-:W-:Y:S05]  /*25440*/  BSYNC.RECONVERGENT B1 ;  /* 0x0000000000017941 */ /* 0x000fea0003800200 */
.L_x_5021:
[----:B------:R-:W-:Y:S01]  /*25450*/  I2FP.F32.U32 R3, R3 ;  /* 0x0000000300037245 */ /* 0x000fe20000201000 */
[----:B------:R-:W-:Y:S01]  /*25460*/  IMAD.U32 R215, R215, 0x10000, RZ ;  /* 0x00010000d7d77824 */ /* 0x000fe200078e00ff */
[----:B------:R-:W-:Y:S01]  /*25470*/  LOP3.LUT R198, R198, 0xfffffffd, RZ, 0xc0, !PT ;  /* 0xfffffffdc6c67812 */ /* 0x000fe200078ec0ff */
[----:B------:R-:W-:Y:S01]  /*25480*/  BSSY.RECONVERGENT B1, `(.L_x_5026) ;  /* 0x000005c000017945 */ /* 0x000fe20003800200 */
[----:B------:R-:W-:Y:S02]  /*25490*/  HFMA2 R225, -RZ, RZ, 0, 1.1920928955078125e-07 ;  /* 0x00000002ffe17431 */ /* 0x000fe400000001ff */
        /* <DEDUP_REMOVED lines=21> */
.L_x_5028:
        /* <DEDUP_REMOVED lines=13> */
.L_x_5030:
[----:B------:R-:W-:Y:S05]  /*256c0*/  BSYNC.RECONVERGENT B2 ;  /* 0x0000000000027941 */ /* 0x000fea0003800200 */
.L_x_5029:
        /* <DEDUP_REMOVED lines=55> */
.L_x_5027:
[----:B------:R-:W-:Y:S05]  /*25a40*/  BSYNC.RECONVERGENT B1 ;  /* 0x0000000000017941 */ /* 0x000fea0003800200 */
.L_x_5026:
        /* <DEDUP_REMOVED lines=9> */
[----:B------:R-:W-:Y:S01]  /*25ae0*/  FSEL R216, R3, RZ, !P2 ;  /* 0x000000ff03d87208 */ /* 0x000fe20005000000 */
[----:B------:R-:W-:Y:S01]  /*25af0*/  @P1 IMAD.U32 R3, R22, 0x10000, RZ ;  /* 0x0001000016031824 */ /* 0x000fe200078e00ff */
        /* <DEDUP_REMOVED lines=13> */
.L_x_5033:
        /* <DEDUP_REMOVED lines=13> */
.L_x_5035:
[----:B------:R-:W-:Y:S05]  /*25ca0*/  BSYNC.RECONVERGENT B2 ;  /* 0x0000000000027941 */ /* 0x000fea0003800200 */
.L_x_5034:
        /* <DEDUP_REMOVED lines=55> */
.L_x_5032:
[----:B------:R-:W-:Y:S05]  /*26020*/  BSYNC.RECONVERGENT B1 ;  /* 0x0000000000017941 */ /* 0x000fea0003800200 */
.L_x_5031:
[----:B------:R-:W-:Y:S01]  /*26030*/  I2FP.F32.U32 R3, R3 ;  /* 0x0000000300037245 */ /* 0x000fe20000201000 */
[----:B------:R-:W-:Y:S01]  /*26040*/  BSSY.RECONVERGENT B1, `(.L_x_5036) ;  /* 0x000005c000017945 */ /* 0x000fe20003800200 */
[----:B------:R-:W-:Y:S02]  /*26050*/  SHF.L.U32 R189, R190, 0x10, RZ ;  /* 0x00000010bebd7819 */ /* 0x000fe400000006ff */
        /* <DEDUP_REMOVED lines=21> */
.L_x_5038:
        /* <DEDUP_REMOVED lines=13> */
.L_x_5040:
[----:B------:R-:W-:Y:S05]  /*26280*/  BSYNC.RECONVERGENT B2 ;  /* 0x0000000000027941 */ /* 0x000fea0003800200 */
.L_x_5039:
        /* <DEDUP_REMOVED lines=55> */
.L_x_5037:
[----:B------:R-:W-:Y:S05]  /*26600*/  BSYNC.RECONVERGENT B1 ;  /* 0x0000000000017941 */ /* 0x000fea0003800200 */
.L_x_5036:
[----:B------:R-:W-:Y:S01]  /*26610*/  I2FP.F32.U32 R3, R3 ;  /* 0x0000000300037245 */ /* 0x000fe20000201000 */
[----:B------:R-:W-:Y:S01]  /*26620*/  BSSY.RECONVERGENT B1, `(.L_x_5041) ;  /* 0x000005c000017945 */ /* 0x000fe20003800200 */
[----:B------:R-:W-:Y:S01]  /*26630*/  ISETP.NE.AND P5, PT, R190, 0x1, PT ;  /* 0x00000001be00780c */ /* 0x000fe20003fa5270 */
[----:B------:R-:W-:Y:S01]  /*26640*/  IMAD.MOV.U32 R189, RZ, RZ, R6 ;  /* 0x000000ffffbd7224 */ /* 0x000fe200078e0006 */
[----:B------:R-:W-:Y:S01]  /*26650*/  PRMT R245, R191, 0x7632, R245 ;  /* 0x00007632bff57816 */ /* 0x000fe200000000f5 */
[----:B------:R-:W-:Y:S01]  /*26660*/  FFMA.FTZ R188, R3, R242, 1.1641532182693481445e-10 ;  /* 0x2f00000003bc7423 */ /* 0x000fe200000100f2 */
[----:B------:R-:W-:-:S04]  /*26670*/  IMAD.U32 R3, R191, 0x10000, RZ ;  /* 0x00010000bf037824 */ /* 0x000fc800078e00ff */
[----:B------:R-:W-:Y:S01]  /*26680*/  FMUL.FTZ R3, R3, R232 ;  /* 0x000000e803037220 */ /* 0x000fe20000410000 */
[----:B------:R-:W-:-:S04]  /*26690*/  FSETP.GTU.FTZ.AND P4, PT, R188, R241, PT ;  /* 0x000000f1bc00720b */ /* 0x000fc80003f9c000 */
[----:B------:R-:W-:Y:S02]  /*266a0*/  FSEL R226, R3, RZ, !P4 ;  /* 0x000000ff03e27208 */ /* 0x000fe40006000000 */
[----:B------:R-:W-:Y:S02]  /*266b0*/  @P1 SHF.L.U32 R3, R23, 0x10, RZ ;  /* 0x0000001017031819 */ /* 0x000fe400000006ff */
        /* <DEDUP_REMOVED lines=13> */
.L_x_5043:
        /* <DEDUP_REMOVED lines=13> */
.L_x_5045:
[----:B------:R-:W-:Y:S05]  /*26860*/  BSYNC.RECONVERGENT B2 ;  /* 0x0000000000027941 */ /* 0x000fea0003800200 */
.L_x_5044:
        /* <DEDUP_REMOVED lines=55> */
.L_x_5042:
[----:B------:R-:W-:Y:S05]  /*26be0*/  BSYNC.RECONVERGENT B1 ;  /* 0x0000000000017941 */ /* 0x000fea0003800200 */
.L_x_5041:
[----:B------:R-:W-:Y:S01]  /*26bf0*/  I2FP.F32.U32 R189, R189 ;  /* 0x000000bd00bd7245 */ /* 0x000fe20000201000 */
[----:B------:R-:W-:Y:S01]  /*26c00*/  IMAD.U32 R245, R245, 0x10000, RZ ;  /* 0x00010000f5f57824 */ /* 0x000fe200078e00ff */
[----:B------:R-:W-:Y:S02]  /*26c10*/  @P1 PRMT R188, R23, 0x7632, R188 ;  /* 0x0000763217bc1816 */ /* 0x000fe400000000bc */
[----:B------:R-:W-:Y:S01]  /*26c20*/  PRMT R190, R243, 0x5410, R244 ;  /* 0x00005410f3be7816 */ /* 0x000fe200000000f4 */
        /* <DEDUP_REMOVED lines=11> */
.L_x_5005:
[----:B------:R-:W0:Y:S01]  /*26ce0*/  LDC.64 R238, c[0x0][0x3a8] ;  /* 0x0000ea00ffee7b82 */ /* 0x000e220000000a00 */
[----:B------:R-:W-:Y:S02]  /*26cf0*/  SEL R243, RZ, 0x1000000, !P5 ;  /* 0x01000000fff37807 */ /* 0x000fe40006800000 */
[----:B------:R-:W-:Y:S02]  /*26d00*/  SEL R241, RZ, 0x10000, !P4 ;  /* 0x00010000fff17807 */ /* 0x000fe40006000000 */
[C---:B------:R-:W-:Y:S02]  /*26d10*/  LOP3.LUT P6, RZ, R198.reuse, 0x8, RZ, 0xc0, !PT ;  /* 0x00000008c6ff7812 */ /* 0x040fe400078cc0ff */
[C---:B------:R-:W-:Y:S02]  /*26d20*/  LOP3.LUT P5, RZ, R198.reuse, 0x4, RZ, 0xc0, !PT ;  /* 0x00000004c6ff7812 */ /* 0x040fe400078ac0ff */
[----:B------:R-:W-:Y:S02]  /*26d30*/  LOP3.LUT P4, RZ, R198, 0x2, RZ, 0xc0, !PT ;  /* 0x00000002c6ff7812 */ /* 0x000fe4000788c0ff */
[----:B------:R-:W-:-:S02]  /*26d40*/  SEL R237, RZ, 0x10000, !P5 ;  /* 0x00010000ffed7807 */ /* 0x000fc40006800000 */
[----:B------:R-:W-:Y:S02]  /*26d50*/  SEL R240, RZ, 0x1000000, !P4 ;  /* 0x01000000fff07807 */ /* 0x000fe40006000000 */
[----:B------:R-:W-:Y:S02]  /*26d60*/  SEL R234, RZ, 0x100, !P6 ;  /* 0x00000100ffea7807 */ /* 0x000fe40007000000 */
[----:B------:R-:W-:Y:S02]  /*26d70*/  SEL R242, RZ, 0x100, !P3 ;  /* 0x00000100fff27807 */ /* 0x000fe40005800000 */
[----:B------:R-:W-:Y:S02]  /*26d80*/  LOP3.LUT R234, R234, R240, R237, 0xfe, !PT ;  /* 0x000000f0eaea7212 */ /* 0x000fe400078efeed */
[----:B------:R-:W-:Y:S02]  /*26d90*/  LOP3.LUT R242, R242, R243, R241, 0xfe, !PT ;  /* 0x000000f3f2f27212 */ /* 0x000fe400078efef1 */
[----:B------:R-:W-:Y:S01]  /*26da0*/  SEL R237, RZ, 0x1, !P2 ;  /* 0x00000001ffed7807 */ /* 0x000fe20005000000 */
[----:B0-----:R-:W-:Y:S01]  /*26db0*/  IMAD.WIDE.U32 R238, R235, 0x10, R238 ;  /* 0x00000010ebee7825 */ /* 0x001fe200078e00ee */
[----:B------:R-:W-:-:S04]  /*26dc0*/  LOP3.LUT P1, RZ, R198, 0x10, RZ, 0xc0, !PT ;  /* 0x00000010c6ff7812 */ /* 0x000fc8000782c0ff */
        /* <DEDUP_REMOVED lines=28> */
.L_x_5046:
[----:B------:R-:W-:Y:S02]  /*26f90*/  IMAD.MOV.U32 R234, RZ, RZ, R236 ;  /* 0x000000ffffea7224 */ /* 0x000fe400078e00ec */
[----:B------:R-:W-:-:S07]  /*26fa0*/  VIADD R235, R235, 0x80 ;  /* 0x00000080ebeb7836 */ /* 0x000fce0000000000 */
.L_x_4923:
[----:B------:R-:W-:Y:S05]  /*26fb0*/  BSYNC.RECONVERGENT B0 ;  /* 0x0000000000007941 */ /* 0x000fea0003800200 */
.L_x_4922:
        /* <DEDUP_REMOVED lines=33> */
.L_x_5052:
        /* <DEDUP_REMOVED lines=13> */
.L_x_5054:
[----:B------:R-:W-:Y:S05]  /*272a0*/  BSYNC.RECONVERGENT B2 ;  /* 0x0000000000027941 */ /* 0x000fea0003800200 */
.L_x_5053:
        /* <DEDUP_REMOVED lines=54> */
.L_x_5051:
[----:B------:R-:W-:Y:S05]  /*27610*/  BSYNC.RECONVERGENT B1 ;  /* 0x0000000000017941 */ /* 0x000fea0003800200 */
.L_x_5050:
[----:B------:R-:W1:Y:S01]  /*27620*/  LDC R241, c[0x0][0x408] ;  /* 0x00010200fff17b82 */ /* 0x000e620000000800 */
[----:B------:R-:W-:Y:S01]  /*27630*/  I2FP.F32.U32 R8, R7 ;  /* 0x0000000700087245 */ /* 0x000fe20000201000 */
[----:B------:R-:W-:Y:S01]  /*27640*/  IMAD.MOV.U32 R233, RZ, RZ, 0x2f800000 ;  /* 0x2f800000ffe97424 */ /* 0x000fe200078e00ff */
[----:B------:R-:W-:Y:S01]  /*27650*/  LOP3.LUT R198, R198, 0xffffffdf, RZ, 0xc0, !PT ;  /* 0xffffffdfc6c67812 */ /* 0x000fe200078ec0ff */
[----:B-----5:R-:W-:Y:S01]  /*27660*/  IMAD.U32 R10, R188, 0x10000, RZ ;  /* 0x00010000bc0a7824 */ /* 0x020fe200078e00ff */
[----:B------:R-:W-:Y:S01]  /*27670*/  BSSY.RECONVERGENT B1, `(.L_x_5055) ;  /* 0x0000059000017945 */ /* 0x000fe20003800200 */
[----:B------:R-:W-:Y:S01]  /*27680*/  FFMA.FTZ R3, R8, R233, 1.1641532182693481445e-10 ;  /* 0x2f00000008037423 */ /* 0x000fe200000100e9 */
[----:B------:R-:W-:Y:S01]  /*27690*/  HFMA2 R11, -RZ, RZ, 0, 1.1920928955078125e-07 ;  /* 0x00000002ff0b7431 */ /* 0x000fe200000001ff */
[----:B------:R-:W2:Y:S01]  /*276a0*/  LDC R240, c[0x0][0x404] ;  /* 0x00010100fff07b82 */ /* 0x000ea20000000800 */
[----:B------:R-:W-:Y:S01]  /*276b0*/  PRMT R188, R188, 0x7632, R188 ;  /* 0x00007632bcbc7816 */ /* 0x000fe200000000bc */
[----:B------:R-:W-:-:S02]  /*276c0*/  IMAD.MOV.U32 R7, RZ, RZ, R6 ;  /* 0x000000ffff077224 */ /* 0x000fc400078e0006 */
[----:B-1----:R-:W-:Y:S01]  /*276d0*/  FMUL.FTZ R10, R10, R241 ;  /* 0x000000f10a0a7220 */ /* 0x002fe20000410000 */
        /* <DEDUP_REMOVED lines=14> */
.L_x_5057:
        /* <DEDUP_REMOVED lines=13> */
.L_x_5059:
[----:B------:R-:W-:Y:S05]  /*27890*/  BSYNC.RECONVERGENT B2 ;  /* 0x0000000000027941 */ /* 0x000fea0003800200 */
.L_x_5058:
        /* <DEDUP_REMOVED lines=54> */
.L_x_5056:
[----:B------:R-:W-:Y:S05]  /*27c00*/  BSYNC.RECONVERGENT B1 ;  /* 0x0000000000017941 */ /* 0x000fea0003800200 */
.L_x_5055:
        /* <DEDUP_REMOVED lines=15> */
[----:B0-----:R-:W-:Y:S02]  /*27d00*/  F2FP.BF16.F32.PACK_AB R237, RZ, R18 ;  /* 0x00000012ffed723e */ /* 0x001fe400000010ff */
        /* <DEDUP_REMOVED lines=9> */
.L_x_5062:
        /* <DEDUP_REMOVED lines=13> */
.L_x_5064:
[----:B------:R-:W-:Y:S05]  /*27e70*/  BSYNC.RECONVERGENT B2 ;  /* 0x0000000000027941 */ /* 0x000fea0003800200 */
.L_x_5063:
        /* <DEDUP_REMOVED lines=55> */
.L_x_5061:
[----:B------:R-:W-:Y:S05]  /*281f0*/  BSYNC.RECONVERGENT B1 ;  /* 0x0000000000017941 */ /* 0x000fea0003800200 */
.L_x_5060:
        /* <DEDUP_REMOVED lines=22> */
.L_x_5067:
        /* <DEDUP_REMOVED lines=13> */
.L_x_5069:
[----:B------:R-:W-:Y:S05]  /*28430*/  BSYNC.RECONVERGENT B2 ;  /* 0x0000000000027941 */ /* 0x000fea0003800200 */
.L_x_5068:
        /* <DEDUP_REMOVED lines=55> */
.L_x_5066:
[----:B------:R-:W-:Y:S05]  /*287b0*/  BSYNC.RECONVERGENT B1 ;  /* 0x0000000000017941 */ /* 0x000fea0003800200 */
.L_x_5065:
        /* <DEDUP_REMOVED lines=27> */
.L_x_5072:
        /* <DEDUP_REMOVED lines=13> */
.L_x_5074:
[----:B------:R-:W-:Y:S05]  /*28a40*/  BSYNC.RECONVERGENT B2 ;  /* 0x0000000000027941 */ /* 0x000fea0003800200 */
.L_x_5073:
        /* <DEDUP_REMOVED lines=55> */
.L_x_5071:
[----:B------:R-:W-:Y:S05]  /*28dc0*/  BSYNC.RECONVERGENT B1 ;  /* 0x0000000000017941 */ /* 0x000fea0003800200 */
.L_x_5070:
        /* <DEDUP_REMOVED lines=23> */
.L_x_5077:
        /* <DEDUP_REMOVED lines=13> */
.L_x_5079:
[----:B------:R-:W-:Y:S05]  /*29010*/  BSYNC.RECONVERGENT B2 ;  /* 0x0000000000027941 */ /* 0x000fea0003800200 */
.L_x_5078:
        /* <DEDUP_REMOVED lines=55> */
.L_x_5076:
[----:B------:R-:W-:Y:S05]  /*29390*/  BSYNC.RECONVERGENT B1 ;  /* 0x0000000000017941 */ /* 0x000fea0003800200 */
.L_x_5075:
[----:B------:R-:W-:Y:S01]  /*293a0*/  I2FP.F32.U32 R10, R11 ;  /* 0x0000000b000a7245 */ /* 0x000fe20000201000 */
[----:B------:R-:W-:Y:S01]  /*293b0*/  @P2 IMAD.U32 R208, R21, 0x10000, RZ ;  /* 0x0001000015d02824 */ /* 0x000fe200078e00ff */
[----:B------:R-:W-:Y:S01]  /*293c0*/  SHF.L.U32 R12, R25, 0x10, RZ ;  /* 0x00000010190c7819 */ /* 0x000fe200000006ff */
[----:B------:R-:W-:Y:S01]  /*293d0*/  BSSY.RECONVERGENT B1, `(.L_x_5080) ;  /* 0x000005c000017945 */ /* 0x000fe20003800200 */
[----:B------:R-:W-:Y:S02]  /*293e0*/  IMAD.MOV.U32 R13, RZ, RZ, 0x2 ;  /* 0x00000002ff0d7424 */ /* 0x000fe400078e00ff */
[----:B------:R-:W-:Y:S01]  /*293f0*/  FFMA.FTZ R3, R10, R233, 1.1641532182693481445e-10 ;  /* 0x2f0000000a037423 */ /* 0x000fe200000100e9 */
[----:B------:R-:W-:Y:S01]  /*29400*/  MOV R11, R6 ;  /* 0x00000006000b7202 */ /* 0x000fe20000000f00 */
[----:B------:R-:W-:-:S03]  /*29410*/  FMUL.FTZ R10, R12, R241 ;  /* 0x000000f10c0a7220 */ /* 0x000fc60000410000 */
        /* <DEDUP_REMOVED lines=18> */
.L_x_5082:
        /* <DEDUP_REMOVED lines=13> */
.L_x_5084:
[----:B------:R-:W-:Y:S05]  /*29610*/  BSYNC.RECONVERGENT B2 ;  /* 0x0000000000027941 */ /* 0x000fea0003800200 */
.L_x_5083:
        /* <DEDUP_REMOVED lines=55> */
.L_x_5081:
[----:B------:R-:W-:Y:S05]  /*29990*/  BSYNC.RECONVERGENT B1 ;  /* 0x0000000000017941 */ /* 0x000fea0003800200 */
.L_x_5080:
        /* <DEDUP_REMOVED lines=22> */
.L_x_5087:
        /* <DEDUP_REMOVED lines=13> */
.L_x_5089:
[----:B------:R-:W-:Y:S05]  /*29bd0*/  BSYNC.RECONVERGENT B2 ;  /* 0x0000000000027941 */ /* 0x000fea0003800200 */
.L_x_5088:
        /* <DEDUP_REMOVED lines=55> */
.L_x_5086:
[----:B------:R-:W-:Y:S05]  /*29f50*/  BSYNC.RECONVERGENT B1 ;  /* 0x0000000000017941 */ /* 0x000fea0003800200 */
.L_x_5085:
        /* <DEDUP_REMOVED lines=27> */
.L_x_5092:
        /* <DEDUP_REMOVED lines=13> */
.L_x_5094:
[----:B------:R-:W-:Y:S05]  /*2a1e0*/  BSYNC.RECONVERGENT B2 ;  /* 0x0000000000027941 */ /* 0x000fea0003800200 */
.L_x_5093:
        /* <DEDUP_REMOVED lines=55> */
.L_x_5091:
[----:B------:R-:W-:Y:S05]  /*2a560*/  BSYNC.RECONVERGENT B1 ;  /* 0x0000000000017941 */ /* 0x000fea0003800200 */
.L_x_5090:
        /* <DEDUP_REMOVED lines=23> */
.L_x_5097:
        /* <DEDUP_REMOVED lines=13> */
.L_x_5099:
[----:B------:R-:W-:Y:S05]  /*2a7b0*/  BSYNC.RECONVERGENT B2 ;  /* 0x0000000000027941 */ /* 0x000fea0003800200 */
.L_x_5098:
        /* <DEDUP_REMOVED lines=55> */
.L_x_5096:
[----:B------:R-:W-:Y:S05]  /*2ab30*/  BSYNC.RECONVERGENT B1 ;  /* 0x0000000000017941 */ /* 0x000fea0003800200 */
.L_x_5095:
[----:B------:R-:W-:Y:S01]  /*2ab40*/  I2FP.F32.U32 R12, R13 ;  /* 0x0000000d000c7245 */ /* 0x000fe20000201000 */
[----:B------:R-:W-:Y:S01]  /*2ab50*/  @P2 IMAD.U32 R218, R22, 0x10000, RZ ;  /* 0x0001000016da2824 */ /* 0x000fe200078e00ff */
[----:B------:R-:W-:Y:S01]  /*2ab60*/  SHF.L.U32 R188, R26, 0x10, RZ ;  /* 0x000000101abc7819 */ /* 0x000fe200000006ff */
[----:B------:R-:W-:Y:S02]  /*2ab70*/  BSSY.RECONVERGENT B1, `(.L_x_5100) ;  /* 0x000005c000017945 */ /* 0x000fe40003800200 */
[----:B------:R-:W-:Y:S02]  /*2ab80*/  FFMA.FTZ R3, R12, R233, 1.1641532182693481445e-10 ;  /* 0x2f0000000c037423 */ /* 0x000fe400000100e9 */
[----:B------:R-:W-:Y:S01]  /*2ab90*/  FMUL.FTZ R12, R188, R241 ;  /* 0x000000f1bc0c7220 */ /* 0x000fe20000410000 */
[----:B------:R-:W-:Y:S02]  /*2aba0*/  IMAD.MOV.U32 R188, RZ, RZ, 0x2 ;  /* 0x00000002ffbc7424 */ /* 0x000fe400078e00ff */
[----:B------:R-:W-:-:S04]  /*2abb0*/  FSETP.GTU.FTZ.AND P3, PT, R3, R240, PT ;  /* 0x000000f00300720b */ /* 0x000fc80003f7c000 */
[----:B------:R-:W-:Y:S02]  /*2abc0*/  FSEL R12, R12, RZ, !P3 ;  /* 0x000000ff0c0c7208 */ /* 0x000fe40005800000 */
[----:B------:R-:W-:Y:S02]  /*2abd0*/  SEL R3, RZ, 0x1, P3 ;  /* 0x00000001ff037807 */ /* 0x000fe40001800000 */
[----:B------:R-:W-:Y:S01]  /*2abe0*/  ISETP.NE.AND P3, PT, R189, 0x1, PT ;  /* 0x00000001bd00780c */ /* 0x000fe20003f65270 */
[----:B------:R-:W-:-:S04]  /*2abf0*/  FADD.FTZ R11, R11, R12 ;  /* 0x0000000c0b0b7221 */ /* 0x000fc80000010000 */
        /* <DEDUP_REMOVED lines=14> */
.L_x_5102:
        /* <DEDUP_REMOVED lines=13> */
.L_x_5104:
[----:B------:R-:W-:Y:S05]  /*2adb0*/  BSYNC.RECONVERGENT B2 ;  /* 0x0000000000027941 */ /* 0x000fea0003800200 */
.L_x_5103:
        /* <DEDUP_REMOVED lines=55> */
.L_x_5101:
[----:B------:R-:W-:Y:S05]  /*2b130*/  BSYNC.RECONVERGENT B1 ;  /* 0x0000000000017941 */ /* 0x000fea0003800200 */
.L_x_5100:
        /* <DEDUP_REMOVED lines=20> */
.L_x_5107:
        /* <DEDUP_REMOVED lines=13> */
.L_x_5109:
[----:B------:R-:W-:Y:S05]  /*2b350*/  BSYNC.RECONVERGENT B2 ;  /* 0x0000000000027941 */ /* 0x000fea0003800200 */
.L_x_5108:
        /* <DEDUP_REMOVED lines=55> */
.L_x_5106:
[----:B------:R-:W-:Y:S05]  /*2b6d0*/  BSYNC.RECONVERGENT B1 ;  /* 0x0000000000017941 */ /* 0x000fea0003800200 */
.L_x_5105:
        /* <DEDUP_REMOVED lines=27> */
.L_x_5112:
        /* <DEDUP_REMOVED lines=13> */
.L_x_5114:
[----:B------:R-:W-:Y:S05]  /*2b960*/  BSYNC.RECONVERGENT B2 ;  /* 0x0000000000027941 */ /* 0x000fea0003800200 */
.L_x_5113:
        /* <DEDUP_REMOVED lines=55> */
.L_x_5111:
[----:B------:R-:W-:Y:S05]  /*2bce0*/  BSYNC.RECONVERGENT B1 ;  /* 0x0000000000017941 */ /* 0x000fea0003800200 */
.L_x_5110:
[----:B------:R-:W-:Y:S01]  /*2bcf0*/  I2FP.F32.U32 R188, R3 ;  /* 0x0000000300bc7245 */ /* 0x000fe20000201000 */
[----:B------:R-:W-:Y:S01]  /*2bd00*/  BSSY.RECONVERGENT B1, `(.L_x_5115) ;  /* 0x0000059000017945 */ /* 0x000fe20003800200 */
[----:B------:R-:W-:Y:S01]  /*2bd10*/  ISETP.NE.AND P5, PT, R190, 0x1, PT ;  /* 0x00000001be00780c */ /* 0x000fe20003fa5270 */
[----:B------:R-:W-:Y:S01]  /*2bd20*/  IMAD.MOV.U32 R189, RZ, RZ, 0x2 ;  /* 0x00000002ffbd7424 */ /* 0x000fe200078e00ff */
[C---:B------:R-:W-:Y:S01]  /*2bd30*/  PRMT R244, R191.reuse, 0x7632, R244 ;  /* 0x00007632bff47816 */ /* 0x040fe200000000f4 */
[----:B------:R-:W-:Y:S01]  /*2bd40*/  FFMA.FTZ R3, R188, R233, 1.1641532182693481445e-10 ;  /* 0x2f000000bc037423 */ /* 0x000fe200000100e9 */
[----:B------:R-:W-:-:S04]  /*2bd50*/  IMAD.U32 R188, R191, 0x10000, RZ ;  /* 0x00010000bfbc7824 */ /* 0x000fc800078e00ff */
[----:B------:R-:W-:Y:S01]  /*2bd60*/  FMUL.FTZ R13, R188, R241 ;  /* 0x000000f1bc0d7220 */ /* 0x000fe20000410000 */
        /* <DEDUP_REMOVED lines=13> */
.L_x_5117:
        /* <DEDUP_REMOVED lines=13> */
.L_x_5119:
[----:B------:R-:W-:Y:S05]  /*2bf10*/  BSYNC.RECONVERGENT B2 ;  /* 0x0000000000027941 */ /* 0x000fea0003800200 */
.L_x_5118:
        /* <DEDUP_REMOVED lines=55> */
.L_x_5116:
[----:B------:R-:W-:Y:S05]  /*2c290*/  BSYNC.RECONVERGENT B1 ;  /* 0x0000000000017941 */ /* 0x000fea0003800200 */
.L_x_5115:
[----:B------:R-:W-:Y:S01]  /*2c2a0*/  I2FP.F32.U32 R188, R3 ;  /* 0x0000000300bc7245 */ /* 0x000fe20000201000 */
[----:B------:R-:W-:Y:S01]  /*2c2b0*/  @P2 IMAD.U32 R228, R23, 0x10000, RZ ;  /* 0x0001000017e42824 */ /* 0x000fe200078e00ff */
[----:B------:R-:W-:Y:S01]  /*2c2c0*/  BSSY.RECONVERGENT B1, `(.L_x_5120) ;  /* 0x000005d000017945 */ /* 0x000fe20003800200 */
[----:B------:R-:W-:Y:S02]  /*2c2d0*/  IMAD.MOV.U32 R190, RZ, RZ, 0x2 ;  /* 0x00000002ffbe7424 */ /* 0x000fe400078e00ff */
[----:B------:R-:W-:Y:S01]  /*2c2e0*/  FFMA.FTZ R3, R188, R233, 1.1641532182693481445e-10 ;  /* 0x2f000000bc037423 */ /* 0x000fe200000100e9 */
[----:B------:R-:W-:-:S04]  /*2c2f0*/  SHF.L.U32 R188, R27, 0x10, RZ ;  /* 0x000000101bbc7819 */ /* 0x000fc800000006ff */
[----:B------:R-:W-:Y:S01]  /*2c300*/  FSETP.GTU.FTZ.AND P5, PT, R3, R240, PT ;  /* 0x000000f00300720b */ /* 0x000fe20003fbc000 */
[----:B------:R-:W-:-:S03]  /*2c310*/  FMUL.FTZ R188, R188, R241 ;  /* 0x000000f1bcbc7220 */ /* 0x000fc60000410000 */
[----:B------:R-:W-:Y:S02]  /*2c320*/  SEL R3, RZ, 0x1, P5 ;  /* 0x00000001ff037807 */ /* 0x000fe40002800000 */
[----:B------:R-:W-:Y:S02]  /*2c330*/  FSEL R188, R188, RZ, !P5 ;  /* 0x000000ffbcbc7208 */ /* 0x000fe40006800000 */
[----:B------:R-:W-:-:S03]  /*2c340*/  ISETP.NE.AND P5, PT, R189, 0x1, PT ;  /* 0x00000001bd00780c */ /* 0x000fc60003fa5270 */
[----:B------:R-:W-:-:S04]  /*2c350*/  FADD.FTZ R13, R13, R188 ;  /* 0x000000bc0d0d7221 */ /* 0x000fc80000010000 */
[--C-:B------:R-:W-:Y:S01]  /*2c360*/  @P2 FADD.FTZ R228, R228, R13.reuse ;  /* 0x0000000de4e42221 */ /* 0x100fe20000010000 */
[--C-:B------:R-:W-:Y:S01]  /*2c370*/  @!P2 IMAD.MOV.U32 R228, RZ, RZ, R13.reuse ;  /* 0x000000ffffe4a224 */ /* 0x100fe200078e000d */
[----:B------:R-:W-:Y:S02]  /*2c380*/  PRMT R13, R3, 0x7610, R13 ;  /* 0x00007610030d7816 */ /* 0x000fe4000000000d */
        /* <DEDUP_REMOVED lines=11> */
.L_x_5122:
        /* <DEDUP_REMOVED lines=13> */
.L_x_5124:
[----:B------:R-:W-:Y:S05]  /*2c510*/  BSYNC.RECONVERGENT B2 ;  /* 0x0000000000027941 */ /* 0x000fea0003800200 */
.L_x_5123:
        /* <DEDUP_REMOVED lines=55> */
.L_x_5121:
[----:B------:R-:W-:Y:S05]  /*2c890*/  BSYNC.RECONVERGENT B1 ;  /* 0x0000000000017941 */ /* 0x000fea0003800200 */
.L_x_5120:
        /* <DEDUP_REMOVED lines=20> */
.L_x_5127:
        /* <DEDUP_REMOVED lines=15> */
.L_x_5129:
[----:B------:R-:W-:Y:S05]  /*2cad0*/  BSYNC.RECONVERGENT B2 ;  /* 0x0000000000027941 */ /* 0x000fea0003800200 */
.L_x_5128:
        /* <DEDUP_REMOVED lines=55> */
.L_x_5126:
[----:B------:R-:W-:Y:S05]  /*2ce50*/  BSYNC.RECONVERGENT B1 ;  /* 0x0000000000017941 */ /* 0x000fea0003800200 */
.L_x_5125:
        /* <DEDUP_REMOVED lines=10> */
[----:B------:R-:W-:Y:S01]  /*2cf00*/  PRMT R189, R239, 0x5410, R234 ;  /* 0x00005410efbd7816 */ /* 0x000fe200000000ea */
[----:B------:R-:W-:Y:S01]  /*2cf10*/  @P2 IMAD.U32 R233, R188, 0x10000, RZ ;  /* 0x00010000bce92824 */ /* 0x000fe200078e00ff */
[----:B------:R-:W-:Y:S01]  /*2cf20*/  SEL R188, RZ, 0x1, P6 ;  /* 0x00000001ffbc7807 */ /* 0x000fe20003000000 */
[--C-:B------:R-:W-:Y:S02]  /*2cf30*/  IMAD.MOV.U32 R234, RZ, RZ, R14.reuse ;  /* 0x000000ffffea7224 */ /* 0x100fe400078e000e */
[----:B------:R-:W-:Y:S01]  /*2cf40*/  @P2 FADD.FTZ R233, R244, R233 ;  /* 0x000000e9f4e92221 */ /* 0x000fe20000010000 */
[----:B------:R-:W-:Y:S02]  /*2cf50*/  @!P2 MOV R233, R244 ;  /* 0x000000f400e9a202 */ /* 0x000fe40000000f00 */
[----:B------:R-:W-:Y:S02]  /*2cf60*/  PRMT R14, R188, 0x7610, R14 ;  /* 0x00007610bc0e7816 */ /* 0x000fe4000000000e */
[----:B------:R-:W-:-:S02]  /*2cf70*/  F2FP.BF16.F32.PACK_AB R191, RZ, R233 ;  /* 0x000000e9ffbf723e */ /* 0x000fc400000010ff */
[----:B------:R-:W-:Y:S02]  /*2cf80*/  PRMT R188, R237, 0x5410, R236 ;  /* 0x00005410edbc7816 */ /* 0x000fe400000000ec */
[----:B------:R-:W-:Y:S01]  /*2cf90*/  PRMT R191, R238, 0x5410, R191 ;  /* 0x00005410eebf7816 */ /* 0x000fe200000000bf */
[----:B------:R-:W-:Y:S06]  /*2cfa0*/  BRA `(.L_x_5130) ;  /* 0x0000003000107947 */ /* 0x000fec0003800000 */
.L_x_5049:
        /* <DEDUP_REMOVED lines=16> */
.L_x_5133:
        /* <DEDUP_REMOVED lines=13> */
.L_x_5135:
[----:B------:R-:W-:Y:S05]  /*2d180*/  BSYNC.RECONVERGENT B2 ;  /* 0x0000000000027941 */ /* 0x000fea0003800200 */
.L_x_5134:
        /* <DEDUP_REMOVED lines=54> */
.L_x_5132:
[----:B------:R-:W-:Y:S05]  /*2d4f0*/  BSYNC.RECONVERGENT B1 ;  /* 0x0000000000017941 */ /* 0x000fea0003800200 */
.L_x_5131:
[----:B------:R-:W0:Y:S01]  /*2d500*/  LDC R233, c[0x0][0x408] ;  /* 0x00010200ffe97b82 */ /* 0x000e220000000800 */
[----:B------:R-:W-:Y:S01]  /*2d510*/  I2FP.F32.U32 R3, R18 ;  /* 0x0000001200037245 */ /* 0x000fe20000201000 */
[----:B------:R-:W-:Y:S01]  /*2d520*/  IMAD.MOV.U32 R242, RZ, RZ, 0x2f800000 ;  /* 0x2f800000fff27424 */ /* 0x000fe200078e00ff */
[----:B------:R-:W-:Y:S01]  /*2d530*/  LOP3.LUT R198, R198, 0xffffffdf, RZ, 0xc0, !PT ;  /* 0xffffffdfc6c67812 */ /* 0x000fe200078ec0ff */
[----:B-----5:R-:W-:Y:S01]  /*2d540*/  IMAD.U32 R18, R188, 0x10000, RZ ;  /* 0x00010000bc127824 */ /* 0x020fe200078e00ff */
[----:B------:R-:W-:Y:S01]  /*2d550*/  BSSY.RECONVERGENT B1, `(.L_x_5136) ;  /* 0x000005d000017945 */ /* 0x000fe20003800200 */
[----:B------:R-:W-:Y:S01]  /*2d560*/  FFMA.FTZ R3, R3, R242, 1.1641532182693481445e-10 ;  /* 0x2f00000003037423 */ /* 0x000fe200000100f2 */
[----:B------:R-:W-:Y:S01]  /*2d570*/  @P2 IMAD.U32 R207, R20, 0x10000, RZ ;  /* 0x0001000014cf2824 */ /* 0x000fe200078e00ff */
[----:B------:R-:W1:Y:S01]  /*2d580*/  LDC R234, c[0x0][0x404] ;  /* 0x00010100ffea7b82 */ /* 0x000e620000000800 */
[----:B------:R-:W-:Y:S02]  /*2d590*/  PRMT R188, R188, 0x7632, R188 ;  /* 0x00007632bcbc7816 */ /* 0x000fe400000000bc */
[----:B------:R-:W-:Y:S01]  /*2d5a0*/  MOV R217, 0x2 ;  /* 0x0000000200d97802 */ /* 0x000fe20000000f00 */
[----:B0-----:R-:W-:Y:S01]  /*2d5b0*/  FMUL.FTZ R18, R18, R233 ;  /* 0x000000e912127220 */ /* 0x001fe20000410000 */
[----:B-1----:R-:W-:Y:S01]  /*2d5c0*/  FSETP.GTU.FTZ.AND P3, PT, R3, R234, PT ;  /* 0x000000ea0300720b */ /* 0x002fe20003f7c000 */
        /* <DEDUP_REMOVED lines=16> */
.L_x_5138:
        /* <DEDUP_REMOVED lines=13> */
.L_x_5140:
[----:B------:R-:W-:Y:S05]  /*2d7a0*/  BSYNC.RECONVERGENT B2 ;  /* 0x0000000000027941 */ /* 0x000fea0003800200 */
.L_x_5139:
        /* <DEDUP_REMOVED lines=55> */
.L_x_5137:
[----:B------:R-:W-:Y:S05]  /*2db20*/  BSYNC.RECONVERGENT B1 ;  /* 0x0000000000017941 */ /* 0x000fea0003800200 */
.L_x_5136:
[----:B------:R-:W-:Y:S01]  /*2db30*/  I2FP.F32.U32 R3, R3 ;  /* 0x0000000300037245 */ /* 0x000fe20000201000 */
[----:B------:R-:W-:Y:S01]  /*2db40*/  IMAD.U32 R188, R188, 0x10000, RZ ;  /* 0x00010000bcbc7824 */ /* 0x000fe200078e00ff */
[----:B------:R-:W-:Y:S01]  /*2db50*/  @P2 PRMT R207, R20, 0x7632, R207 ;  /* 0x0000763214cf2816 */ /* 0x000fe200000000cf */
[----:B------:R-:W-:Y:S01]  /*2db60*/  BSSY.RECONVERGENT B1, `(.L_x_5141) ;  /* 0x000005c000017945 */ /* 0x000fe20003800200 */
[----:B------:R-:W-:Y:S01]  /*2db70*/  LOP3.LUT R198, R198, 0xffffffef, RZ, 0xc0, !PT ;  /* 0xffffffefc6c67812 */ /* 0x000fe200078ec0ff */
[----:B------:R-:W-:Y:S01]  /*2db80*/  FFMA.FTZ R3, R3, R242, 1.1641532182693481445e-10 ;  /* 0x2f00000003037423 */ /* 0x000fe200000100f2 */
[----:B------:R-:W-:Y:S01]  /*2db90*/  FMUL.FTZ R188, R188, R233 ;  /* 0x000000e9bcbc7220 */ /* 0x000fe20000410000 */
[----:B------:R-:W-:Y:S02]  /*2dba0*/  @P2 IMAD.U32 R208, R207, 0x10000, RZ ;  /* 0x00010000cfd02824 */ /* 0x000fe400078e00ff */
[----:B------:R-:W-:Y:S01]  /*2dbb0*/  IMAD.MOV.U32 R218, RZ, RZ, 0x2 ;  /* 0x00000002ffda7424 */ /* 0x000fe200078e00ff */
        /* <DEDUP_REMOVED lines=17> */
.L_x_5143:
        /* <DEDUP_REMOVED lines=13> */
.L_x_5145:
[----:B------:R-:W-:Y:S05]  /*2dda0*/  BSYNC.RECONVERGENT B2 ;  /* 0x0000000000027941 */ /* 0x000fea0003800200 */
.L_x_5144:
        /* <DEDUP_REMOVED lines=55> */
.L_x_5142:
[----:B------:R-:W-:Y:S05]  /*2e120*/  BSYNC.RECONVERGENT B1 ;  /* 0x0000000000017941 */ /* 0x000fea0003800200 */
.L_x_5141:
[----:B------:R-:W-:Y:S01]  /*2e130*/  I2FP.F32.U32 R3, R3 ;  /* 0x0000000300037245 */ /* 0x000fe20000201000 */
[----:B------:R-:W-:Y:S01]  /*2e140*/  @P2 IMAD.U32 R217, R21, 0x10000, RZ ;  /* 0x0001000015d92824 */ /* 0x000fe200078e00ff */
[----:B------:R-:W-:Y:S01]  /*2e150*/  SHF.L.U32 R188, R189, 0x10, RZ ;  /* 0x00000010bdbc7819 */ /* 0x000fe200000006ff */
[----:B------:R-:W-:Y:S01]  /*2e160*/  BSSY.RECONVERGENT B1, `(.L_x_5146) ;  /* 0x000005c000017945 */ /* 0x000fe20003800200 */
[----:B------:R-:W-:Y:S01]  /*2e170*/  LOP3.LUT R198, R198, 0xfffffff7, RZ, 0xc0, !PT ;  /* 0xfffffff7c6c67812 */ /* 0x000fe200078ec0ff */
[----:B------:R-:W-:Y:S01]  /*2e180*/  FFMA.FTZ R3, R3, R242, 1.1641532182693481445e-10 ;  /* 0x2f00000003037423 */ /* 0x000fe200000100f2 */
[----:B------:R-:W-:Y:S02]  /*2e190*/  IMAD.MOV.U32 R227, RZ, RZ, 0x2 ;  /* 0x00000002ffe37424 */ /* 0x000fe400078e00ff */
[----:B------:R-:W-:Y:S02]  /*2e1a0*/  FMUL.FTZ R188, R188, R233 ;  /* 0x000000e9bcbc7220 */ /* 0x000fe40000410000 */
[----:B------:R-:W-:Y:S01]  /*2e1b0*/  FSETP.GTU.FTZ.AND P3, PT, R3, R234, PT ;  /* 0x000000ea0300720b */ /* 0x000fe20003f7c000 */
[----:B------:R-:W-:-:S03]  /*2e1c0*/  IMAD.MOV.U32 R3, RZ, RZ, R6 ;  /* 0x000000ffff037224 */ /* 0x000fc600078e0006 */
[----:B------:R-:W-:Y:S02]  /*2e1d0*/  FSEL R208, R188, RZ, !P3 ;  /* 0x000000ffbcd07208 */ /* 0x000fe40005800000 */
[----:B------:R-:W-:-:S03]  /*2e1e0*/  PLOP3.LUT P3, PT, P3, PT, PT, 0x8, 0x80 ;  /* 0x000000000080781c */ /* 0x000fc60001f6e170 */
[----:B------:R-:W-:Y:S01]  /*2e1f0*/  @P2 FADD.FTZ R208, R217, R208 ;  /* 0x000000d0d9d02221 */ /* 0x000fe20000010000 */
[----:B------:R-:W-:-:S04]  /*2e200*/  PRMT R217, R189, 0x7632, R217 ;  /* 0x00007632bdd97816 */ /* 0x000fc800000000d9 */
        /* <DEDUP_REMOVED lines=12> */
.L_x_5148:
        /* <DEDUP_REMOVED lines=13> */
.L_x_5150:
[----:B------:R-:W-:Y:S05]  /*2e3a0*/  BSYNC.RECONVERGENT B2 ;  /* 0x0000000000027941 */ /* 0x000fea0003800200 */
.L_x_5149:
        /* <DEDUP_REMOVED lines=55> */
.L_x_5147:
[----:B------:R-:W-:Y:S05]  /*2e720*/  BSYNC.RECONVERGENT B1 ;  /* 0x0000000000017941 */ /* 0x000fea0003800200 */
.L_x_5146:
[----:B------:R-:W-:Y:S01]  /*2e730*/  I2FP.F32.U32 R3, R3 ;  /* 0x0000000300037245 */ /* 0x000fe20000201000 */
[----:B------:R-:W-:Y:S01]  /*2e740*/  IMAD.U32 R188, R217, 0x10000, RZ ;  /* 0x00010000d9bc7824 */ /* 0x000fe200078e00ff */
[----:B------:R-:W-:Y:S01]  /*2e750*/  LOP3.LUT R198, R198, 0xfffffffb, RZ, 0xc0, !PT ;  /* 0xfffffffbc6c67812 */ /* 0x000fe200078ec0ff */
[----:B------:R-:W-:Y:S01]  /*2e760*/  BSSY.RECONVERGENT B1, `(.L_x_5151) ;  /* 0x000005c000017945 */ /* 0x000fe20003800200 */
[----:B------:R-:W-:Y:S01]  /*2e770*/  @P2 PRMT R189, R21, 0x7632, R189 ;  /* 0x0000763215bd2816 */ /* 0x000fe200000000bd */
[----:B------:R-:W-:Y:S01]  /*2e780*/  FFMA.FTZ R3, R3, R242, 1.1641532182693481445e-10 ;  /* 0x2f00000003037423 */ /* 0x000fe200000100f2 */
[----:B------:R-:W-:Y:S02]  /*2e790*/  FMUL.FTZ R188, R188, R233 ;  /* 0x000000e9bcbc7220 */ /* 0x000fe40000410000 */
[----:B------:R-:W-:Y:S01]  /*2e7a0*/  @P2 SHF.L.U32 R218, R189, 0x10, RZ ;  /* 0x00000010bdda2819 */ /* 0x000fe200000006ff */
[----:B------:R-:W-:Y:S01]  /*2e7b0*/  IMAD.MOV.U32 R189, RZ, RZ, 0x2 ;  /* 0x00000002ffbd7424 */ /* 0x000fe200078e00ff */
[----:B------:R-:W-:Y:S01]  /*2e7c0*/  FSETP.GTU.FTZ.AND P3, PT, R3, R234, PT ;  /* 0x000000ea0300720b */ /* 0x000fe20003f7c000 */
[----:B------:R-:W-:-:S03]  /*2e7d0*/  IMAD.MOV.U32 R3, RZ, RZ, R6 ;  /* 0x000000ffff037224 */ /* 0x000fc600078e0006 */
        /* <DEDUP_REMOVED lines=15> */
.L_x_5153:
        /* <DEDUP_REMOVED lines=13> */
.L_x_5155:
[----:B------:R-:W-:Y:S05]  /*2e9a0*/  BSYNC.RECONVERGENT B2 ;  /* 0x0000000000027941 */ /* 0x000fea0003800200 */
.L_x_5154:
        /* <DEDUP_REMOVED lines=55> */
.L_x_5152:
[----:B------:R-:W-:Y:S05]  /*2ed20*/  BSYNC.RECONVERGENT B1 ;  /* 0x0000000000017941 */ /* 0x000fea0003800200 */
.L_x_5151:
[----:B------:R-:W-:Y:S01]  /*2ed30*/  I2FP.F32.U32 R3, R3 ;  /* 0x0000000300037245 */ /* 0x000fe20000201000 */
[----:B------:R-:W-:Y:S01]  /*2ed40*/  BSSY.RECONVERGENT B1, `(.L_x_5156) ;  /* 0x000005e000017945 */ /* 0x000fe20003800200 */
[----:B------:R-:W-:Y:S01]  /*2ed50*/  SHF.L.U32 R188, R190, 0x10, RZ ;  /* 0x00000010bebc7819 */ /* 0x000fe200000006ff */
[----:B------:R-:W-:Y:S01]  /*2ed60*/  IMAD.MOV.U32 R228, RZ, RZ, 0x2 ;  /* 0x00000002ffe47424 */ /* 0x000fe200078e00ff */
[----:B------:R-:W-:Y:S01]  /*2ed70*/  LOP3.LUT R198, R198, 0xfffffffd, RZ, 0xc0, !PT ;  /* 0xfffffffdc6c67812 */ /* 0x000fe200078ec0ff */
[----:B------:R-:W-:Y:S01]  /*2ed80*/  FFMA.FTZ R3, R3, R242, 1.1641532182693481445e-10 ;  /* 0x2f00000003037423 */ /* 0x000fe200000100f2 */
[----:B------:R-:W-:Y:S01]  /*2ed90*/  PRMT R190, R190, 0x7632, R190 ;  /* 0x00007632bebe7816 */ /* 0x000fe200000000be */
[----:B------:R-:W-:-:S03]  /*2eda0*/  FMUL.FTZ R188, R188, R233 ;  /* 0x000000e9bcbc7220 */ /* 0x000fc60000410000 */
[----:B------:R-:W-:Y:S01]  /*2edb0*/  FSETP.GTU.FTZ.AND P3, PT, R3, R234, PT ;  /* 0x000000ea0300720b */ /* 0x000fe20003f7c000 */
[----:B------:R-:W-:-:S03]  /*2edc0*/  @P2 IMAD.U32 R3, R22, 0x10000, RZ ;  /* 0x0001000016032824 */ /* 0x000fc600078e00ff */
[----:B------:R-:W-:Y:S02]  /*2edd0*/  FSEL R218, R188, RZ, !P3 ;  /* 0x000000ffbcda7208 */ /* 0x000fe40005800000 */
[----:B------:R-:W-:-:S03]  /*2ede0*/  PLOP3.LUT P3, PT, P3, PT, PT, 0x8, 0x80 ;  /* 0x000000000080781c */ /* 0x000fc60001f6e170 */
[----:B------:R-:W-:Y:S01]  /*2edf0*/  @P2 FADD.FTZ R218, R3, R218 ;  /* 0x000000da03da2221 */ /* 0x000fe20000010000 */
[----:B------:R-:W-:-:S04]  /*2ee00*/  MOV R3, R6 ;  /* 0x0000000600037202 */ /* 0x000fc80000000f00 */
        /* <DEDUP_REMOVED lines=12> */
.L_x_5158:
        /* <DEDUP_REMOVED lines=13> */
.L_x_5160:
[----:B------:R-:W-:Y:S05]  /*2efa0*/  BSYNC.RECONVERGENT B2 ;  /* 0x0000000000027941 */ /* 0x000fea0003800200 */
.L_x_5159:
        /* <DEDUP_REMOVED lines=55> */
.L_x_5157:
[----:B------:R-:W-:Y:S05]  /*2f320*/  BSYNC.RECONVERGENT B1 ;  /* 0x0000000000017941 */ /* 0x000fea0003800200 */
.L_x_5156:
        /* <DEDUP_REMOVED lines=24> */
.L_x_5163:
        /* <DEDUP_REMOVED lines=13> */
.L_x_5165:
[----:B------:R-:W-:Y:S05]  /*2f580*/  BSYNC.RECONVERGENT B2 ;  /* 0x0000000000027941 */ /* 0x000fea0003800200 */
.L_x_5164:
        /* <DEDUP_REMOVED lines=55> */
.L_x_5162:
[----:B------:R-:W-:Y:S05]  /*2f900*/  BSYNC.RECONVERGENT B1 ;  /* 0x0000000000017941 */ /* 0x000fea0003800200 */
.L_x_5161:
[----:B------:R-:W-:Y:S01]  /*2f910*/  I2FP.F32.U32 R3, R3 ;  /* 0x0000000300037245 */ /* 0x000fe20000201000 */
[C---:B------:R-:W-:Y:S01]  /*2f920*/  IMAD.U32 R188, R191.reuse, 0x10000, RZ ;  /* 0x00010000bfbc7824 */ /* 0x040fe200078e00ff */
[----:B------:R-:W-:Y:S01]  /*2f930*/  ISETP.NE.AND P5, PT, R190, 0x1, PT ;  /* 0x00000001be00780c */ /* 0x000fe20003fa5270 */
[----:B------:R-:W-:Y:S01]  /*2f940*/  BSSY.RECONVERGENT B1, `(.L_x_5166) ;  /* 0x000005a000017945 */ /* 0x000fe20003800200 */
[----:B------:R-:W-:Y:S01]  /*2f950*/  PRMT R245, R191, 0x7632, R245 ;  /* 0x00007632bff57816 */ /* 0x000fe200000000f5 */
[----:B------:R-:W-:Y:S01]  /*2f960*/  FFMA.FTZ R3, R3, R242, 1.1641532182693481445e-10 ;  /* 0x2f00000003037423 */ /* 0x000fe200000100f2 */
[----:B------:R-:W-:Y:S01]  /*2f970*/  FMUL.FTZ R188, R188, R233 ;  /* 0x000000e9bcbc7220 */ /* 0x000fe20000410000 */
[----:B------:R-:W-:-:S03]  /*2f980*/  IMAD.MOV.U32 R189, RZ, RZ, R6 ;  /* 0x000000ffffbd7224 */ /* 0x000fc600078e0006 */
[----:B------:R-:W-:Y:S02]  /*2f990*/  FSETP.GTU.FTZ.AND P4, PT, R3, R234, PT ;  /* 0x000000ea0300720b */ /* 0x000fe40003f9c000 */
[----:B------:R-:W-:Y:S02]  /*2f9a0*/  @P2 SHF.L.U32 R3, R23, 0x10, RZ ;  /* 0x0000001017032819 */ /* 0x000fe400000006ff */
        /* <DEDUP_REMOVED lines=14> */
.L_x_5168:
        /* <DEDUP_REMOVED lines=13> */
.L_x_5170:
[----:B------:R-:W-:Y:S05]  /*2fb60*/  BSYNC.RECONVERGENT B2 ;  /* 0x0000000000027941 */ /* 0x000fea0003800200 */
.L_x_5169:
        /* <DEDUP_REMOVED lines=55> */
.L_x_5167:
[----:B------:R-:W-:Y:S05]  /*2fee0*/  BSYNC.RECONVERGENT B1 ;  /* 0x0000000000017941 */ /* 0x000fea0003800200 */
.L_x_5166:
[----:B------:R-:W-:Y:S02]  /*2fef0*/  I2FP.F32.U32 R189, R189 ;  /* 0x000000bd00bd7245 */ /* 0x000fe40000201000 */
[----:B------:R-:W-:Y:S02]  /*2ff00*/  SHF.L.U32 R188, R245, 0x10, RZ ;  /* 0x00000010f5bc7819 */ /* 0x000fe400000006ff */
[----:B------:R-:W-:Y:S01]  /*2ff10*/  @P2 PRMT R190, R23, 0x7632, R190 ;  /* 0x0000763217be2816 */ /* 0x000fe200000000be */
[----:B------:R-:W-:Y:S02]  /*2ff20*/  FFMA.FTZ R189, R189, R242, 1.1641532182693481445e-10 ;  /* 0x2f000000bdbd7423 */ /* 0x000fe400000100f2 */
[----:B------:R-:W-:Y:S02]  /*2ff30*/  FMUL.FTZ R188, R188, R233 ;  /* 0x000000e9bcbc7220 */ /* 0x000fe40000410000 */
[----:B------:R-:W-:Y:S01]  /*2ff40*/  @P2 IMAD.U32 R190, R190, 0x10000, RZ ;  /* 0x00010000bebe2824 */ /* 0x000fe200078e00ff */
[----:B------:R-:W-:Y:S01]  /*2ff50*/  FSETP.GTU.FTZ.AND P5, PT, R189, R234, PT ;  /* 0x000000eabd00720b */ /* 0x000fe20003fbc000 */
[----:B------:R-:W-:Y:S01]  /*2ff60*/  IMAD.MOV.U32 R234, RZ, RZ, R238 ;  /* 0x000000ffffea7224 */ /* 0x000fe200078e00ee */
[----:B------:R-:W-:-:S02]  /*2ff70*/  PRMT R189, R240, 0x5410, R239 ;  /* 0x00005410f0bd7816 */ /* 0x000fc400000000ef */
[----:B------:R-:W-:Y:S02]  /*2ff80*/  FSEL R233, R188, RZ, !P5 ;  /* 0x000000ffbce97208 */ /* 0x000fe40006800000 */
[----:B------:R-:W-:Y:S02]  /*2ff90*/  PLOP3.LUT P5, PT, P5, PT, PT, 0x8, 0x80 ;  /* 0x000000000080781c */ /* 0x000fe40002fae170 */
[----:B------:R-:W-:Y:S01]  /*2ffa0*/  PRMT R188, R236, 0x5410, R237 ;  /* 0x00005410ecbc7816 */ /* 0x000fe200000000ed */
[----:B------:R-:W-:Y:S01]  /*2ffb0*/  @P2 FADD.FTZ R233, R190, R233 ;  /* 0x000000e9bee92221 */ /* 0x000fe20000010000 */
[----:B------:R-:W-:-:S04]  /*2ffc0*/  PRMT R190, R243, 0x5410, R244 ;  /* 0x00005410f3be7816 */ /* 0x000fc800000000f4 */
[----:B------:R-:W-:-:S04]  /*2ffd0*/  F2FP.BF16.F32.PACK_AB R191, RZ, R233 ;  /* 0x000000e9ffbf723e */ /* 0x000fc800000010ff */
[----:B------:R-:W-:-:S07]  /*2ffe0*/  PRMT R191, R241, 0x5410, R191 ;  /* 0x00005410f1bf7816 */ /* 0x000fce00000000bf */
.L_x_5130:
        /* <DEDUP_REMOVED lines=16> */
[----:B------:R0:W-:Y:S01]  /*300f0*/  STG.E.128 desc[UR6][R236.64], R188 ;  /* 0x000000bcec007986 */ /* 0x0001e2000c101d06 */
[----:B------:R-:W-:Y:S01]  /*30100*/  SEL R239, RZ, 0x1, !P2 ;  /* 0x00000001ffef7807 */ /* 0x000fe20005000000 */
[----:B0-----:R-:W0:Y:S01]  /*30110*/  LDC.64 R188, c[0x0][0x3b0] ;  /* 0x0000ec00ffbc7b82 */ /* 0x001e220000000a00 */
[----:B------:R-:W-:Y:S02]  /*30120*/  LOP3.LUT R191, R242, R241, RZ, 0xfc, !PT ;  /* 0x000000f1f2bf7212 */ /* 0x000fe400078efcff */
[----:B------:R-:W-:Y:S01]  /*30130*/  LOP3.LUT R190, R238, R239, RZ, 0xfc, !PT ;  /* 0x000000efeebe7212 */ /* 0x000fe200078efcff */
[----:B0-----:R-:W-:-:S05]  /*30140*/  IMAD.WIDE.U32 R188, R235, 0x8, R188 ;  /* 0x00000008ebbc7825 */ /* 0x001fca00078e00bc */
[----:B------:R2:W-:Y:S01]  /*30150*/  STG.E.64 desc[UR6][R188.64], R190 ;  /* 0x000000bebc007986 */ /* 0x0005e2000c101b06 */
[----:B------:R-:W-:Y:S05]  /*30160*/  @!P1 BRA `(.L_x_5048) ;  /* 0x0000000000509947 */ /* 0x000fea0003800000 */
[----:B--2---:R-:W-:Y:S02]  /*30170*/  SHF.L.U32 R188, R13, 0x10, RZ ;  /* 0x000000100dbc7819 */ /* 0x004fe400000006ff */
        /* <DEDUP_REMOVED lines=19> */
.L_x_5048:
[----:B------:R-:W-:Y:S05]  /*302b0*/  BSYNC.RECONVERGENT B0 ;  /* 0x0000000000007941 */ /* 0x000fea0003800200 */
.L_x_5047:
[----:B0123--:R-:W-:Y:S01]  /*302c0*/  FADD.FTZ R188, RZ, R5 ;  /* 0x00000005ffbc7221 */ /* 0x00ffe20000010000 */
[C---:B------:R-:W-:Y:S01]  /*302d0*/  ISETP.GE.U32.AND P1, PT, R0.reuse, 0x80, PT ;  /* 0x000000800000780c */ /* 0x040fe20003f26070 */
[----:B------:R-:W-:Y:S01]  /*302e0*/  BSSY.RECONVERGENT B0, `(.L_x_5171) ;  /* 0x00000a0000007945 */ /* 0x000fe20003800200 */
[C---:B------:R-:W-:Y:S01]  /*302f0*/  ISETP.GT.U32.AND P2, PT, R0.reuse, 0xff, PT ;  /* 0x000000ff0000780c */ /* 0x040fe20003f44070 */
[----:B------:R-:W-:Y:S01]  /*30300*/  FADD.FTZ R189, R199, R188 ;  /* 0x000000bcc7bd7221 */ /* 0x000fe20000010000 */
[C---:B------:R-:W-:Y:S01]  /*30310*/  ISETP.GT.U32.AND P3, PT, R0.reuse, 0x17f, PT ;  /* 0x0000017f0000780c */ /* 0x040fe20003f64070 */
[----:B------:R-:W-:Y:S01]  /*30320*/  IMAD.MOV.U32 R240, RZ, RZ, RZ ;  /* 0x000000fffff07224 */ /* 0x000fe200078e00ff */
        /* <DEDUP_REMOVED lines=56> */
[--C-:B------:R-:W-:Y:S01]  /*306b0*/  FADD.FTZ R190, R200, -R188.reuse ;  /* 0x800000bcc8be7221 */ /* 0x100fe20000010000 */
[--C-:B------:R-:W-:Y:S01]  /*306c0*/  FADD.FTZ R236, R219, -R188.reuse ;  /* 0x800000bcdbec7221 */ /* 0x100fe20000010000 */
[----:B------:R-:W-:Y:S01]  /*306d0*/  FFMA.FTZ R189, R189, R189, RZ ;  /* 0x000000bdbdbd7223 */ /* 0x000fe200000100ff */
[----:B------:R-:W-:-:S03]  /*306e0*/  FADD.FTZ R191, R201, -R188 ;  /* 0x800000bcc9bf7221 */ /* 0x000fc60000010000 */
        /* <DEDUP_REMOVED lines=95> */
.L_x_5172:
[----:B------:R-:W-:Y:S05]  /*30ce0*/  BSYNC.RECONVERGENT B0 ;  /* 0x0000000000007941 */ /* 0x000fea0003800200 */
.L_x_5171:
        /* <DEDUP_REMOVED lines=12> */
.L_x_5174:
[----:B------:R-:W-:Y:S05]  /*30db0*/  BSYNC.RECONVERGENT B0 ;  /* 0x0000000000007941 */ /* 0x000fea0003800200 */
.L_x_5173:
[----:B------:R-:W1:Y:S01]  /*30dc0*/  SHFL.DOWN PT, R237, R240, 0x2, 0x1f ;  /* 0x08401f00f0ed7f89 */ /* 0x000e6200000e0000 */
[----:B------:R-:W-:Y:S01]  /*30dd0*/  I2FP.F32.S32 R239, R240 ;  /* 0x000000f000ef7245 */ /* 0x000fe20000201400 */
[----:B------:R-:W-:Y:S01]  /*30de0*/  BSSY.RECONVERGENT B0, `(.L_x_5175) ;  /* 0x0000062000007945 */ /* 0x000fe20003800200 */
[----:B------:R-:W-:Y:S01]  /*30df0*/  ISETP.NE.AND P2, PT, RZ, UR24, PT ;  /* 0x00000018ff007c0c */ /* 0x000fe2000bf45270 */
[----:B0-----:R-:W0:Y:S01]  /*30e00*/  SHFL.DOWN PT, R241, R188, 0x2, 0x1f ;  /* 0x08401f00bcf17f89 */ /* 0x001e2200000e0000 */
[----:B-1----:R-:W-:Y:S01]  /*30e10*/  IMAD.IADD R242, R237, 0x1, R240 ;  /* 0x00000001edf27824 */ /* 0x002fe200078e02f0 */
[----:B------:R-:W-:Y:S01]  /*30e20*/  I2FP.F32.S32 R238, R237 ;  /* 0x000000ed00ee7245 */ /* 0x000fe20000201400 */
[----:B0-----:R-:W-:-:S03]  /*30e30*/  FADD.FTZ R243, -R241, R188 ;  /* 0x000000bcf1f37221 */ /* 0x001fc60000010100 */
[----:B------:R-:W-:Y:S01]  /*30e40*/  I2FP.F32.S32 R190, R242 ;  /* 0x000000f200be7245 */ /* 0x000fe20000201400 */
[----:B------:R-:W0:Y:S01]  /*30e50*/  SHFL.DOWN PT, R245, R242, 0x1, 0x1f ;  /* 0x08201f00f2f57f89 */ /* 0x000e2200000e0000 */
[----:B------:R-:W-:Y:S02]  /*30e60*/  FMUL.FTZ R236, R241, R238 ;  /* 0x000000eef1ec7220 */ /* 0x000fe40000410000 */
[----:B------:R-:W1:Y:S02]  /*30e70*/  MUFU.RCP R191, R190 ;  /* 0x000000be00bf7308 */ /* 0x000e640000001000 */
[----:B------:R-:W-:-:S04]  /*30e80*/  FFMA.FTZ R236, R239, R188, R236 ;  /* 0x000000bcefec7223 */ /* 0x000fc800000100ec */
[----:B-1----:R-:W-:Y:S01]  /*30e90*/  FMUL.FTZ R237, R191, R236 ;  /* 0x000000ecbfed7220 */ /* 0x002fe20000410000 */
[----:B0-----:R-:W-:-:S04]  /*30ea0*/  IMAD.IADD R240, R242, 0x1, R245 ;  /* 0x00000001f2f07824 */ /* 0x001fc800078e02f5 */
[----:B------:R-:W0:Y:S01]  /*30eb0*/  SHFL.DOWN PT, R236, R237, 0x1, 0x1f ;  /* 0x08201f00edec7f89 */ /* 0x000e2200000e0000 */
[----:B------:R-:W-:Y:S01]  /*30ec0*/  I2FP.F32.S32 R241, R245 ;  /* 0x000000f500f17245 */ /* 0x000fe20000201400 */
[----:B------:R-:W-:Y:S01]  /*30ed0*/  FMUL.FTZ R242, R243, R243 ;  /* 0x000000f3f3f27220 */ /* 0x000fe20000410000 */
[----:B------:R-:W-:Y:S02]  /*30ee0*/  I2FP.F32.S32 R244, R240 ;  /* 0x000000f000f47245 */ /* 0x000fe40000201400 */
[----:B------:R-:W1:Y:S01]  /*30ef0*/  SHFL.DOWN PT, R240, R189, 0x2, 0x1f ;  /* 0x08401f00bdf07f89 */ /* 0x000e6200000e0000 */
[----:B------:R-:W-:Y:S01]  /*30f00*/  FMUL.FTZ R243, R242, R239 ;  /* 0x000000eff2f37220 */ /* 0x000fe20000410000 */
[----:B------:R-:W2:Y:S03]  /*30f10*/  MUFU.RCP R188, R244 ;  /* 0x000000f400bc7308 */ /* 0x000ea60000001000 */
[----:B------:R-:W-:-:S02]  /*30f20*/  FMUL.FTZ R243, R243, R238 ;  /* 0x000000eef3f37220 */ /* 0x000fc40000410000 */
[----:B------:R-:W3:Y:S01]  /*30f30*/  LDC R238, c[0x0][0x448] ;  /* 0x00011200ffee7b82 */ /* 0x000ee20000000800 */
[----:B0-----:R-:W-:Y:S01]  /*30f40*/  FMUL.FTZ R245, R236, R241 ;  /* 0x000000f1ecf57220 */ /* 0x001fe20000410000 */
[----:B------:R-:W-:-:S03]  /*30f50*/  FADD.FTZ R236, R237, -R236 ;  /* 0x800000ecedec7221 */ /* 0x000fc60000010000 */
[----:B------:R-:W-:Y:S01]  /*30f60*/  FFMA.FTZ R245, R190, R237, R245 ;  /* 0x000000edbef57223 */ /* 0x000fe200000100f5 */
[----:B-1----:R-:W-:Y:S01]  /*30f70*/  FADD.FTZ R240, R240, R189 ;  /* 0x000000bdf0f07221 */ /* 0x002fe20000010000 */
[----:B------:R-:W-:Y:S02]  /*30f80*/  FMUL.FTZ R189, R236, R236 ;  /* 0x000000ececbd7220 */ /* 0x000fe40000410000 */
[----:B--2---:R-:W-:Y:S01]  /*30f90*/  FMUL.FTZ R245, R188, R245 ;  /* 0x000000f5bcf57220 */ /* 0x004fe20000410000 */
[----:B------:R-:W-:Y:S01]  /*30fa0*/  FFMA.FTZ R240, R191, R243, R240 ;  /* 0x000000f3bff07223 */ /* 0x000fe200000100f0 */
[----:B------:R-:W-:-:S03]  /*30fb0*/  FMUL.FTZ R190, R190, R189 ;  /* 0x000000bdbebe7220 */ /* 0x000fc60000410000 */
[----:B------:R-:W0:Y:S01]  /*30fc0*/  SHFL.IDX PT, R239, R245, RZ, 0x1f ;  /* 0x00001ffff5ef7589 */ /* 0x000e2200000e0000 */
[----:B------:R-:W-:Y:S01]  /*30fd0*/  FMUL.FTZ R190, R190, R241 ;  /* 0x000000f1bebe7220 */ /* 0x000fe20000410000 */
[----:B------:R-:W-:Y:S02]  /*30fe0*/  MOV R241, UR17 ;  /* 0x0000001100f17c02 */ /* 0x000fe40008000f00 */
[----:B------:R-:W1:Y:S01]  /*30ff0*/  SHFL.DOWN PT, R243, R240, 0x1, 0x1f ;  /* 0x08201f00f0f37f89 */ /* 0x000e6200000e0000 */
[C---:B0-----:R-:W-:Y:S01]  /*31000*/  FMUL.FTZ R191, R239.reuse, R239 ;  /* 0x000000efefbf7220 */ /* 0x041fe20000410000 */
[----:B------:R-:W-:Y:S01]  /*31010*/  FSEL R236, R239, RZ, !P2 ;  /* 0x000000ffefec7208 */ /* 0x000fe20005000000 */
[----:B-1----:R-:W-:-:S03]  /*31020*/  FADD.FTZ R243, R240, R243 ;  /* 0x000000f3f0f37221 */ /* 0x002fc60000010000 */
[----:B------:R-:W-:Y:S02]  /*31030*/  FSEL R191, R191, RZ, P2 ;  /* 0x000000ffbfbf7208 */ /* 0x000fe40001000000 */
[----:B------:R-:W-:Y:S01]  /*31040*/  ISETP.NE.AND P2, PT, R235, RZ, PT ;  /* 0x000000ffeb00720c */ /* 0x000fe20003f45270 */
[----:B------:R-:W-:-:S05]  /*31050*/  FFMA.FTZ R190, R188, R190, R243 ;  /* 0x000000bebcbe7223 */ /* 0x000fca00000100f3 */
[----:B------:R-:W3:Y:S07]  /*31060*/  SHFL.IDX PT, R237, R190, RZ, 0x1f ;  /* 0x00001fffbeed7589 */ /* 0x000eee00000e0000 */
[----:B------:R-:W0:Y:S01]  /*31070*/  @!P2 LDC.64 R188, c[0x0][0x3c0] ;  /* 0x0000f000ffbcab82 */ /* 0x000e220000000a00 */
[----:B---3--:R-:W-:-:S04]  /*31080*/  FFMA.FTZ R238, R237, UR25, R238 ;  /* 0x00000019edee7c23 */ /* 0x008fc800080100ee */
[----:B------:R-:W-:Y:S01]  /*31090*/  FADD.FTZ R191, R238, R191 ;  /* 0x000000bfeebf7221 */ /* 0x000fe20000010000 */
[----:B0-----:R-:W-:-:S03]  /*310a0*/  @!P2 IMAD.WIDE R188, R241, 0x4, R188 ;  /* 0x00000004f1bca825 */ /* 0x001fc600078e02bc */
[----:B------:R-:W0:Y:S02]  /*310b0*/  MUFU.RSQ R237, R191 ;  /* 0x000000bf00ed7308 */ /* 0x000e240000001400 */
[----:B------:R1:W-:Y:S02]  /*310c0*/  @!P2 STG.E desc[UR6][R188.64], R239 ;  /* 0x000000efbc00a986 */ /* 0x0003e4000c101906 */
[----:B-1----:R-:W1:Y:S02]  /*310d0*/  @!P2 LDC.64 R188, c[0x0][0x3c8] ;  /* 0x0000f200ffbcab82 */ /* 0x002e640000000a00 */
[----:B-1----:R-:W-:-:S05]  /*310e0*/  @!P2 IMAD.WIDE R188, R241, 0x4, R188 ;  /* 0x00000004f1bca825 */ /* 0x002fca00078e02bc */
[----:B0-----:R0:W-:Y:S01]  /*310f0*/  @!P2 STG.E desc[UR6][R188.64], R237 ;  /* 0x000000edbc00a986 */ /* 0x0011e2000c101906 */
[----:B------:R-:W-:Y:S05]  /*31100*/  @!P1 BRA `(.L_x_5176) ;  /* 0x0000000000bc9947 */ /* 0x000fea0003800000 */
[--C-:B0-----:R-:W-:Y:S01]  /*31110*/  FADD.FTZ R188, R5, -R236.reuse ;  /* 0x800000ec05bc7221 */ /* 0x101fe20000010000 */
[--C-:B------:R-:W-:Y:S01]  /*31120*/  FADD.FTZ R242, R199, -R236.reuse ;  /* 0x800000ecc7f27221 */ /* 0x100fe20000010000 */
[--C-:B------:R-:W-:Y:S01]  /*31130*/  FADD.FTZ R240, R209, -R236.reuse ;  /* 0x800000ecd1f07221 */ /* 0x100fe20000010000 */
[----:B------:R-:W0:Y:S01]  /*31140*/  LDC.64 R238, c[0x0][0x428] ;  /* 0x00010a00ffee7b82 */ /* 0x000e220000000a00 */
[C---:B------:R-:W-:Y:S01]  /*31150*/  FMUL.FTZ R241, R237.reuse, R188 ;  /* 0x000000bcedf17220 */ /* 0x040fe20000410000 */
[--C-:B------:R-:W-:Y:S01]  /*31160*/  FADD.FTZ R188, R200, -R236.reuse ;  /* 0x800000ecc8bc7221 */ /* 0x100fe20000010000 */
[C---:B------:R-:W-:Y:S01]  /*31170*/  FMUL.FTZ R242, R237.reuse, R242 ;  /* 0x000000f2edf27220 */ /* 0x040fe20000410000 */
[----:B------:R-:W-:Y:S01]  /*31180*/  FMUL.FTZ R240, R237, R240 ;  /* 0x000000f0edf07220 */ /* 0x000fe20000410000 */
[----:B------:R-:W-:Y:S01]  /*31190*/  FADD.FTZ R244, R219, -R236 ;  /* 0x800000ecdbf47221 */ /* 0x000fe20000010000 */
[----:B------:R-:W-:Y:S01]  /*311a0*/  FMUL.FTZ R243, R237, R188 ;  /* 0x000000bcedf37220 */ /* 0x000fe20000410000 */
[----:B-----5:R-:W-:Y:S01]  /*311b0*/  FFMA.FTZ R188, R241, R184, R92 ;  /* 0x000000b8f1bc7223 */ /* 0x020fe2000001005c */
[----:B------:R-:W-:Y:S01]  /*311c0*/  FFMA.FTZ R189, R242, R185, R93 ;  /* 0x000000b9f2bd7223 */ /* 0x000fe2000001005d */
[----:B------:R-:W-:Y:S01]  /*311d0*/  FFMA.FTZ R191, R240, R187, R95 ;  /* 0x000000bbf0bf7223 */ /* 0x000fe2000001005f */
[----:B------:R-:W-:Y:S01]  /*311e0*/  FFMA.FTZ R190, R243, R186, R94 ;  /* 0x000000baf3be7223 */ /* 0x000fe2000001005e */
[----:B------:R-:W-:Y:S01]  /*311f0*/  FADD.FTZ R246, R229, -R236 ;  /* 0x800000ece5f67221 */ /* 0x000fe20000010000 */
[----:B------:R-:W-:Y:S01]  /*31200*/  FMUL.FTZ R244, R237, R244 ;  /* 0x000000f4edf47220 */ /* 0x000fe20000410000 */
[----:B------:R-:W-:Y:S01]  /*31210*/  F2FP.BF16.F32.PACK_AB R188, R189, R188 ;  /* 0x000000bcbdbc723e */ /* 0x000fe200000010ff */
[----:B------:R-:W-:Y:S01]  /*31220*/  FFMA.FTZ R241, R241, R176, R60 ;  /* 0x000000b0f1f17223 */ /* 0x000fe2000001003c */
[----:B------:R-:W-:Y:S01]  /*31230*/  F2FP.BF16.F32.PACK_AB R189, R191, R190 ;  /* 0x000000bebfbd723e */ /* 0x000fe200000010ff */
[----:B------:R-:W-:Y:S01]  /*31240*/  FADD.FTZ R190, R210, -R236 ;  /* 0x800000ecd2be7221 */ /* 0x000fe20000010000 */
[----:B------:R-:W-:Y:S01]  /*31250*/  FMUL.FTZ R246, R237, R246 ;  /* 0x000000f6edf67220 */ /* 0x000fe20000410000 */
[----:B------:R-:W-:Y:S01]  /*31260*/  FFMA.FTZ R191, R244, R181, R97 ;  /* 0x000000b5f4bf7223 */ /* 0x000fe20000010061 */
[----:B------:R-:W-:Y:S01]  /*31270*/  FFMA.FTZ R243, R243, R178, R62 ;  /* 0x000000b2f3f37223 */ /* 0x000fe2000001003e */
[----:B------:R-:W-:Y:S01]  /*31280*/  FMUL.FTZ R245, R237, R190 ;  /* 0x000000beedf57220 */ /* 0x000fe20000410000 */
[----:B------:R-:W-:Y:S01]  /*31290*/  FADD.FTZ R190, R220, -R236 ;  /* 0x800000ecdcbe7221 */ /* 0x000fe20000010000 */
[C---:B------:R-:W-:Y:S01]  /*312a0*/  FFMA.FTZ R249, R246.reuse, R183, R99 ;  /* 0x000000b7f6f97223 */ /* 0x040fe20000010063 */
[----:B------:R-:W-:Y:S01]  /*312b0*/  FFMA.FTZ R246, R246, R175, R67 ;  /* 0x000000aff6f67223 */ /* 0x000fe20000010043 */
[----:B0-----:R-:W-:-:S04]  /*312c0*/  IMAD.WIDE.U32 R238, R19, 0x10, R238 ;  /* 0x0000001013ee7825 */ /* 0x001fc800078e00ee */
[----:B------:R-:W-:Y:S01]  /*312d0*/  FMUL.FTZ R247, R237, R190 ;  /* 0x000000beedf77220 */ /* 0x000fe20000410000 */
[C---:B------:R-:W-:Y:S01]  /*312e0*/  FFMA.FTZ R190, R245.reuse, R180, R96 ;  /* 0x000000b4f5be7223 */ /* 0x040fe20000010060 */
[----:B------:R-:W-:Y:S01]  /*312f0*/  FFMA.FTZ R245, R245, R172, R64 ;  /* 0x000000acf5f57223 */ /* 0x000fe20000010040 */
[----:B------:R-:W-:Y:S01]  /*31300*/  FFMA.FTZ R244, R244, R173, R65 ;  /* 0x000000adf4f47223 */ /* 0x000fe20000010041 */
[C---:B------:R-:W-:Y:S01]  /*31310*/  FFMA.FTZ R248, R247.reuse, R182, R98 ;  /* 0x000000b6f7f87223 */ /* 0x040fe20000010062 */
[----:B------:R-:W-:Y:S01]  /*31320*/  FFMA.FTZ R247, R247, R174, R66 ;  /* 0x000000aef7f77223 */ /* 0x000fe20000010042 */
[----:B------:R-:W-:Y:S01]  /*31330*/  F2FP.BF16.F32.PACK_AB R190, R191, R190 ;  /* 0x000000bebfbe723e */ /* 0x000fe200000010ff */
[----:B------:R-:W-:Y:S01]  /*31340*/  FFMA.FTZ R240, R240, R179, R63 ;  /* 0x000000b3f0f07223 */ /* 0x000fe2000001003f */
[----:B------:R-:W-:Y:S01]  /*31350*/  FFMA.FTZ R242, R242, R177, R61 ;  /* 0x000000b1f2f27223 */ /* 0x000fe2000001003d */
[----:B------:R-:W-:-:S05]  /*31360*/  F2FP.BF16.F32.PACK_AB R191, R249, R248 ;  /* 0x000000f8f9bf723e */ /* 0x000fca00000010ff */
[----:B------:R0:W-:Y:S02]  /*31370*/  STG.E.128 desc[UR6][R238.64], R188 ;  /* 0x000000bcee007986 */ /* 0x0001e4000c101d06 */
[----:B0-----:R-:W0:Y:S01]  /*31380*/  LDC.64 R238, c[0x0][0x430] ;  /* 0x00010c00ffee7b82 */ /* 0x001e220000000a00 */
[----:B------:R-:W-:Y:S02]  /*31390*/  F2FP.BF16.F32.PACK_AB R191, R246, R247 ;  /* 0x000000f7f6bf723e */ /* 0x000fe400000010ff */
[----:B------:R-:W-:Y:S02]  /*313a0*/  F2FP.BF16.F32.PACK_AB R190, R244, R245 ;  /* 0x000000f5f4be723e */ /* 0x000fe400000010ff */
[----:B------:R-:W-:Y:S02]  /*313b0*/  F2FP.BF16.F32.PACK_AB R189, R240, R243 ;  /* 0x000000f3f0bd723e */ /* 0x000fe400000010ff */
[----:B------:R-:W-:Y:S01]  /*313c0*/  F2FP.BF16.F32.PACK_AB R188, R242, R241 ;  /* 0x000000f1f2bc723e */ /* 0x000fe200000010ff */
[----:B0-----:R-:W-:-:S04]  /*313d0*/  IMAD.WIDE.U32 R238, R19, 0x10, R238 ;  /* 0x0000001013ee7825 */ /* 0x001fc800078e00ee */
[----:B------:R-:W-:Y:S01]  /*313e0*/  VIADD R19, R19, 0x80 ;  /* 0x0000008013137836 */ /* 0x000fe20000000000 */
[----:B------:R1:W-:Y:S06]  /*313f0*/  STG.E.128 desc[UR6][R238.64], R188 ;  /* 0x000000bcee007986 */ /* 0x0003ec000c101d06 */
.L_x_5176:
[----:B------:R-:W-:Y:S05]  /*31400*/  BSYNC.RECONVERGENT B0 ;  /* 0x0000000000007941 */ /* 0x000fea0003800200 */
.L_x_5175:
[----:B------:R-:W-:Y:S01]  /*31410*/  LOP3.LUT P1, RZ, R198, 0x200, RZ, 0xc0, !PT ;  /* 0x00000200c6ff7812 */ /* 0x000fe2000782c0ff */
[----:B------:R-:W-:-:S12]  /*31420*/  BSSY.RECONVERGENT B0, `(.L_x_5177) ;  /* 0x0000031000007945 */ /* 0x000fd80003800200 */
[----:B------:R-:W-:Y:S05]  /*31430*/  @!P1 BRA `(.L_x_5178) ;  /* 0x0000000000bc9947 */ /* 0x000fea0003800000 */
[--C-:B01----:R-:W-:Y:S01]  /*31440*/  FADD.FTZ R188, R15, -R236.reuse ;  /* 0x800000ec0fbc7221 */ /* 0x103fe20000010000 */
        /* <DEDUP_REMOVED lines=46> */
.L_x_5178:
[----:B------:R-:W-:Y:S05]  /*31730*/  BSYNC.RECONVERGENT B0 ;  /* 0x0000000000007941 */ /* 0x000fea0003800200 */
.L_x_5177:
[----:B------:R-:W-:Y:S01]  /*31740*/  LOP3.LUT P1, RZ, R198, 0x80, RZ, 0xc0, !PT ;  /* 0x00000080c6ff7812 */ /* 0x000fe2000782c0ff */
[----:B------:R-:W-:-:S12]  /*31750*/  BSSY.RECONVERGENT B0, `(.L_x_5179) ;  /* 0x0000031000007945 */ /* 0x000fd80003800200 */
[----:B------:R-:W-:Y:S05]  /*31760*/  @!P1 BRA `(.L_x_5180) ;  /* 0x0000000000bc9947 */ /* 0x000fea0003800000 */
[--C-:B012---:R-:W-:Y:S01]  /*31770*/  FADD.FTZ R188, R16, -R236.reuse ;  /* 0x800000ec10bc7221 */ /* 0x107fe20000010000 */
        /* <DEDUP_REMOVED lines=43> */
[C---:B0-----:R-:W-:Y:S01]  /*31a30*/  IMAD.WIDE.U32 R238, R19.reuse, 0x10, R238 ;  /* 0x0000001013ee7825 */ /* 0x041fe200078e00ee */
[----:B------:R-:W-:-:S04]  /*31a40*/  IADD3 R19, PT, PT, R19, 0x80, RZ ;  /* 0x0000008013137810 */ /* 0x000fc80007ffe0ff */
[----:B------:R3:W-:Y:S03]  /*31a50*/  STG.E.128 desc[UR6][R238.64], R188 ;  /* 0x000000bcee007986 */ /* 0x0007e6000c101d06 */
.L_x_5180:
[----:B------:R-:W-:Y:S05]  /*31a60*/  BSYNC.RECONVERGENT B0 ;  /* 0x0000000000007941 */ /* 0x000fea0003800200 */
.L_x_5179:
[----:B------:R-:W-:Y:S01]  /*31a70*/  LOP3.LUT P1, RZ, R198, 0x40, RZ, 0xc0, !PT ;  /* 0x00000040c6ff7812 */ /* 0x000fe2000782c0ff */
[----:B------:R-:W-:-:S12]  /*31a80*/  BSSY.RECONVERGENT B0, `(.L_x_5181) ;  /* 0x0000031000007945 */ /* 0x000fd80003800200 */
[----:B------:R-:W-:Y:S05]  /*31a90*/  @!P1 BRA `(.L_x_5182) ;  /* 0x0000000000bc9947 */ /* 0x000fea0003800000 */
[--C-:B0123--:R-:W-:Y:S01]  /*31aa0*/  FADD.FTZ R188, R17, -R236.reuse ;  /* 0x800000ec11bc7221 */ /* 0x10ffe20000010000 */
        /* <DEDUP_REMOVED lines=46> */
.L_x_5182:
[----:B------:R-:W-:Y:S05]  /*31d90*/  BSYNC.RECONVERGENT B0 ;  /* 0x0000000000007941 */ /* 0x000fea0003800200 */
.L_x_5181:
        /* <DEDUP_REMOVED lines=19> */
[----:B------:R-:W0:Y:S01]  /*31ed0*/  LDC.64 R236, c[0x0][0x428] ;  /* 0x00010a00ffec7b82 */ /* 0x000e220000000a00 */
        /* <DEDUP_REMOVED lines=19> */
[----:B0-----:R-:W-:-:S05]  /*32010*/  IMAD.WIDE.U32 R236, R19, 0x10, R236 ;  /* 0x0000001013ec7825 */ /* 0x001fca00078e00ec */
[----:B------:R0:W-:Y:S02]  /*32020*/  STG.E.128 desc[UR6][R236.64], R188 ;  /* 0x000000bcec007986 */ /* 0x0001e4000c101d06 */
[----:B0-----:R-:W0:Y:S01]  /*32030*/  LDC.64 R236, c[0x0][0x430] ;  /* 0x00010c00ffec7b82 */ /* 0x001e220000000a00 */
[----:B------:R-:W-:Y:S02]  /*32040*/  F2FP.BF16.F32.PACK_AB R191, R244, R245 ;  /* 0x000000f5f4bf723e */ /* 0x000fe400000010ff */
[----:B------:R-:W-:Y:S02]  /*32050*/  F2FP.BF16.F32.PACK_AB R190, R242, R239 ;  /* 0x000000eff2be723e */ /* 0x000fe400000010ff */
[----:B------:R-:W-:Y:S02]  /*32060*/  F2FP.BF16.F32.PACK_AB R189, R238, R241 ;  /* 0x000000f1eebd723e */ /* 0x000fe400000010ff */
[----:B------:R-:W-:Y:S01]  /*32070*/  F2FP.BF16.F32.PACK_AB R188, R240, R243 ;  /* 0x000000f3f0bc723e */ /* 0x000fe200000010ff */
[----:B0-----:R-:W-:-:S05]  /*32080*/  IMAD.WIDE.U32 R236, R19, 0x10, R236 ;  /* 0x0000001013ec7825 */ /* 0x001fca00078e00ec */
[----:B------:R0:W-:Y:S02]  /*32090*/  STG.E.128 desc[UR6][R236.64], R188 ;  /* 0x000000bcec007986 */ /* 0x0001e4000c101d06 */
.L_x_5184:
[----:B------:R-:W-:Y:S05]  /*320a0*/  BSYNC.RECONVERGENT B0 ;  /* 0x0000000000007941 */ /* 0x000fea0003800200 */
.L_x_5183:
[----:B------:R-:W-:Y:S02]  /*320b0*/  UIADD3 UR17, UPT, UPT, UR17, UR14, URZ ;  /* 0x0000000e11117290 */ /* 0x000fe4000fffe0ff */
[----:B------:R-:W-:Y:S02]  /*320c0*/  UPLOP3.LUT UP1, UPT, UPT, UPT, UP1, 0x40, 0x4 ;  /* 0x000000000004789c */ /* 0x000fe40003f2e810 */
[----:B------:R-:W-:-:S09]  /*320d0*/  UISETP.GE.AND UP0, UPT, UR17, UR15, UPT ;  /* 0x0000000f1100728c */ /* 0x000fd2000bf06270 */
[----:B------:R-:W-:Y:S05]  /*320e0*/  BRA.U !UP0, `(.L_x_5185) ;  /* 0xfffffd0108e47547 */ /* 0x000fea000b83ffff */
[----:B------:R-:W-:Y:S05]  /*320f0*/  EXIT ;  /* 0x000000000000794d */ /* 0x000fea0003800000 */
.L_x_5186:
        /* <DEDUP_REMOVED lines=16> */
.L_x_22320:


//--------------------- .text._ZN10layer_norm31ln_parallel_residual_fwd_kernelINS_13Kernel_traitsIf13__nv_bfloat16S2_S2_fjLj5120ELj1ELj1ELj4ELj16ENS_18Kernel_traits_baseILj5120EfS2_S2_S2_fjLj128EEEEELb1ELb0ELb1EEEvNS_9FwdParamsE --------------------------
	.section	.text._ZN10layer_norm31ln_parallel_residual_fwd_kernelINS_13Kernel_traitsIf13__nv_bfloat16S2_S2_fjLj5120ELj1ELj1ELj4ELj16ENS_18Kernel_traits_baseILj5120EfS2_S2_S2_fjLj128EEEEELb1ELb0ELb1EEEvNS_9FwdParamsE,"ax",@progbits
	.align	128
        .global         _ZN10layer_norm31ln_parallel_residual_fwd_kernelINS_13Kernel_traitsIf13__nv_bfloat16S2_S2_fjLj5120ELj1ELj1ELj4ELj16ENS_18Kernel_traits_baseILj5120EfS2_S2_S2_fjLj128EEEEELb1ELb0ELb1EEEvNS_9FwdParamsE
        .type           _ZN10layer_norm31ln_parallel_residual_fwd_kernelINS_13Kernel_traitsIf13__nv_bfloat16S2_S2_fjLj5120ELj1ELj1ELj4ELj16ENS_18Kernel_traits_baseILj5120EfS2_S2_S2_fjLj128EEEEELb1ELb0ELb1EEEvNS_9FwdParamsE,@function
        .size           _ZN10layer_norm31ln_parallel_residual_fwd_kernelINS_13Kernel_traitsIf13__nv_bfloat16S2_S2_fjLj5120ELj1ELj1ELj4ELj16ENS_18Kernel_traits_baseILj5120EfS2_S2_S2_fjLj128EEEEELb1ELb0ELb1EEEvNS_9FwdParamsE,(.L_x_22321 - _ZN10layer_norm31ln_parallel_residual_fwd_kernelINS_13Kernel_traitsIf13__nv_bfloat16S2_S2_fjLj5120ELj1ELj1ELj4ELj16ENS_18Kernel_traits_baseILj5120EfS2_S2_S2_fjLj128EEEEELb1ELb0ELb1EEEvNS_9FwdParamsE)
        .other          _ZN10layer_norm31ln_parallel_residual_fwd_kernelINS_13Kernel_traitsIf13__nv_bfloat16S2_S2_fjLj5120ELj1ELj1ELj4ELj16ENS_18Kernel_traits_baseILj5120EfS2_S2_S2_fjLj128EEEEELb1ELb0ELb1EEEvNS_9FwdParamsE,@"STO_CUDA_ENTRY STV_DEFAULT"
_ZN10layer_norm31ln_parallel_residual_fwd_kernelINS_13Kernel_traitsIf13__nv_bfloat16S2_S2_fjLj5120ELj1ELj1ELj4ELj16ENS_18Kernel_traits_baseILj5120EfS2_S2_S2_fjLj128EEEEELb1ELb0ELb1EEEvNS_9FwdParamsE:
.text._ZN10layer_norm31ln_parallel_residual_fwd_kernelINS_13Kernel_traitsIf13__nv_bfloat16S2_S2_fjLj5120ELj1ELj1ELj4ELj16ENS_18Kernel_traits_baseILj5120EfS2_S2_S2_fjLj128EEEEELb1ELb0ELb1EEEvNS_9FwdParamsE:
[----:B------:R-:W-:Y:S01]  /*0000*/  LDC R1, c[0x0][0x37c] ;  /* 0x0000df00ff017b82 */ /* 0x000fe20000000800 */
[----:B------:R-:W0:Y:S01]  /*0010*/  LDCU.U8 UR4, c[0x0][0x464] ;  /* 0x00008c80ff0477ac */ /* 0x000e220008000000 */
[----:B------:R-:W1:Y:S01]  /*0020*/  LDCU.64 UR6, c[0x0][0x458] ;  /* 0x00008b00ff0677ac */ /* 0x000e620008000a00 */
[----:B------:R-:W2:Y:S01]  /*0030*/  LDCU.64 UR16, c[0x0][0x358] ;  /* 0x00006b00ff1077ac */ /* 0x000ea20008000a00 */
[----:B------:R-:W3:Y:S01]  /*0040*/  LDCU.64 UR18, c[0x0][0x450] ;  /* 0x00008a00ff1277ac */ /* 0x000ee20008000a00 */
[----:B------:R-:W4:Y:S01]  /*0050*/  LDCU.64 UR8, c[0x0][0x438] ;  /* 0x00008700ff0877ac */ /* 0x000f220008000a00 */
[----:B0-----:R-:W-:-:S06]  /*0060*/  UISETP.NE.AND UP1, UPT, UR4, URZ, UPT ;  /* 0x000000ff0400728c */ /* 0x001fcc000bf25270 */
[----:B------:R-:W-:Y:S01]  /*0070*/  PLOP3.LUT P0, PT, PT, PT, UP1, 0x80, 0x8 ;  /* 0x000000000008781c */ /* 0x000fe20003f0f018 */
[----:B---3--:R-:W-:-:S04]  /*0080*/  IMAD.U32 R2, RZ, RZ, UR18 ;  /* 0x00000012ff027e24 */ /* 0x008fc8000f8e00ff */
[----:B-1----:R-:W-:Y:S01]  /*0090*/  @UP1 UMOV UR4, UR6 ;  /* 0x0000000600041c82 */ /* 0x002fe20008000000 */
[----:B------:R-:W-:Y:S01]  /*00a0*/  @UP1 UMOV UR5, UR7 ;  /* 0x0000000700051c82 */ /* 0x000fe20008000000 */
[----:B------:R-:W-:Y:S01]  /*00b0*/  IMAD.U32 R4, RZ, RZ, UR4 ;  /* 0x00000004ff047e24 */ /* 0x000fe2000f8e00ff */
[----:B------:R-:W-:Y:S01]  /*00c0*/  MOV R5, UR5 ;  /* 0x0000000500057c02 */ /* 0x000fe20008000f00 */
[----:B------:R-:W-:-:S05]  /*00d0*/  IMAD.U32 R3, RZ, RZ, UR19 ;  /* 0x00000013ff037e24 */ /* 0x000fca000f8e00ff */
[----:B--2---:R-:W2:Y:S04]  /*00e0*/  @P0 LDG.E.64 R4, desc[UR16][R4.64] ;  /* 0x0000001004040981 */ /* 0x004ea8000c1e1b00 */
[----:B------:R-:W3:Y:S01]  /*00f0*/  @P0 LDG.E.64 R2, desc[UR16][R2.64] ;  /* 0x0000001002020981 */ /* 0x000ee2000c1e1b00 */
[----:B----4-:R-:W-:Y:S01]  /*0100*/  UISETP.NE.U32.AND UP0, UPT, UR8, URZ, UPT ;  /* 0x000000ff0800728c */ /* 0x010fe2000bf05070 */
[----:B------:R-:W0:Y:S01]  /*0110*/  @UP1 LDCU UR8, c[0x0][0x460] ;  /* 0x00008c00ff0817ac */ /* 0x000e220008000800 */
[----:B------:R-:W1:Y:S01]  /*0120*/  S2R R206, SR_TID.X ;  /* 0x0000000000ce7919 */ /* 0x000e620000002100 */
[----:B------:R-:W1:Y:S08]  /*0130*/  S2UR UR33, SR_CTAID.X ;  /* 0x00000000002179c3 */ /* 0x000e700000002500 */
[----:B------:R-:W1:Y:S01]  /*0140*/  LDC R7, c[0x0][0x360] ;  /* 0x0000d800ff077b82 */ /* 0x000e620000000800 */
[----:B------:R-:W-:Y:S01]  /*0150*/  UISETP.NE.AND.EX UP0, UPT, UR9, URZ, UPT, UP0 ;  /* 0x000000ff0900728c */ /* 0x000fe2000bf05300 */
[----:B-1----:R-:W-:Y:S01]  /*0160*/  IMAD R7, R7, UR33, R206 ;  /* 0x0000002107077c24 */ /* 0x002fe2000f8e02ce */
[----:B--2---:R-:W-:-:S02]  /*0170*/  @P0 R2UR UR4, R4 ;  /* 0x00000000040402ca */ /* 0x004fc400000e0000 */
[----:B------:R-:W-:Y:S02]  /*0180*/  @P0 R2UR UR5, R5 ;  /* 0x00000000050502ca */ /* 0x000fe400000e0000 */
[----:B---3--:R-:W-:Y:S02]  /*0190*/  @P0 R2UR UR18, R2 ;  /* 0x00000000021202ca */ /* 0x008fe400000e0000 */
[----:B------:R-:W-:-:S07]  /*01a0*/  @P0 R2UR UR19, R3 ;  /* 0x00000000031302ca */ /* 0x000fce00000e0000 */
[----:B0-----:R-:W-:-:S04]  /*01b0*/  @UP1 UIADD3 UR6, UP2, UPT, UR4, UR8, URZ ;  /* 0x0000000804061290 */ /* 0x001fc8000ff5e0ff */
[----:B------:R-:W-:-:S04]  /*01c0*/  @UP1 UIADD3.X UR7, UPT, UPT, URZ, UR5, URZ, UP2, !UPT ;  /* 0x00000005ff071290 */ /* 0x000fc800097fe4ff */
[----:B------:R-:W-:Y:S02]  /*01d0*/  USHF.R.U64 UR5, UR6, 0x2, UR7 ;  /* 0x0000000206057899 */ /* 0x000fe40008001207 */
[----:B------:R-:W-:-:S04]  /*01e0*/  USHF.R.U32.HI UR4, URZ, 0x2, UR7 ;  /* 0x00000002ff047899 */ /* 0x000fc80008011607 */
[----:B------:R-:W-:Y:S02]  /*01f0*/  IMAD.U32 R6, RZ, RZ, UR5 ;  /* 0x00000005ff067e24 */ /* 0x000fe4000f8e00ff */
[----:B------:R-:W-:Y:S01]  /*0200*/  IMAD.U32 R5, RZ, RZ, UR4 ;  /* 0x00000004ff057e24 */ /* 0x000fe2000f8e00ff */
[----:B------:R-:W-:Y:S02]  /*0210*/  UIADD3 UR10, UPT, UPT, UR18, -0x61c88647, URZ ;  /* 0x9e3779b9120a7890 */ /* 0x000fe4000fffe0ff */
[----:B------:R-:W-:Y:S02]  /*0220*/  UIADD3 UR34, UPT, UPT, UR19, -0x4498517b, URZ ;  /* 0xbb67ae8513227890 */ /* 0x000fe4000fffe0ff */
[----:B------:R-:W-:Y:S02]  /*0230*/  UIADD3 UR11, UPT, UPT, UR18, 0x3c6ef372, URZ ;  /* 0x3c6ef372120b7890 */ /* 0x000fe4000fffe0ff */
[----:B------:R-:W-:Y:S02]  /*0240*/  UIADD3 UR32, UPT, UPT, UR19, 0x76cf5d0a, URZ ;  /* 0x76cf5d0a13207890 */ /* 0x000fe4000fffe0ff */
        /* <DEDUP_REMOVED lines=84> */
.L_x_5188:
        /* <DEDUP_REMOVED lines=37> */
.L_x_5187:
        /* <DEDUP_REMOVED lines=53> */
.L_x_5190:
        /* <DEDUP_REMOVED lines=56> */
.L_x_5189:
[----:B------:R-:W1:Y:S02]  /*10b0*/  LDCU UR4, c[0x0][0x384] ;  /* 0x00007080ff0477ac */ /* 0x000e640008000800 */
[----:B-1----:R-:W-:-:S06]  /*10c0*/  UISETP.GE.AND UP0, UPT, UR33, UR4, UPT ;  /* 0x000000042100728c */ /* 0x002fcc000bf06270 */
[----:B------:R-:W-:-:S13]  /*10d0*/  PLOP3.LUT P0, PT, PT, PT, UP0, 0x80, 0x8 ;  /* 0x000000000008781c */ /* 0x000fda0003f0f008 */
[----:B------:R-:W-:Y:S05]  /*10e0*/  @P0 EXIT ;  /* 0x000000000000094d */ /* 0x000fea0003800000 */
[----:B------:R-:W-:Y:S01]  /*10f0*/  IMAD.HI.U32 R0, R7, -0x326172a9, RZ ;  /* 0xcd9e8d5707007827 */ /* 0x000fe200078e00ff */
[----:B------:R-:W1:Y:S03]  /*1100*/  LDCU.64 UR4, c[0x0][0x398] ;  /* 0x00007300ff0477ac */ /* 0x000e660008000a00 */
[C---:B0---4-:R-:W-:Y:S01]  /*1110*/  IMAD.HI.U32 R2, R6.reuse, -0x2daee0ad, RZ ;  /* 0xd2511f5306027827 */ /* 0x051fe200078e00ff */
[----:B------:R-:W-:Y:S01]  /*1120*/  LOP3.LUT R0, R5, UR18, R0, 0x96, !PT ;  /* 0x0000001205007c12 */ /* 0x000fe2000f8e9600 */
[----:B------:R-:W0:Y:S02]  /*1130*/  LDCU UR21, c[0x0][0x404] ;  /* 0x00008080ff1577ac */ /* 0x000e240008000800 */
[----:B------:R-:W-:Y:S01]  /*1140*/  IMAD R9, R6, -0x2daee0ad, RZ ;  /* 0xd2511f5306097824 */ /* 0x000fe200078e02ff */
[----:B------:R-:W-:Y:S01]  /*1150*/  LOP3.LUT R2, R2, UR19, RZ, 0x3c, !PT ;  /* 0x0000001302027c12 */ /* 0x000fe2000f8e3cff */
[----:B------:R-:W-:Y:S01]  /*1160*/  IMAD.HI.U32 R8, R0, -0x2daee0ad, RZ ;  /* 0xd2511f5300087827 */ /* 0x000fe200078e00ff */
[----:B------:R-:W2:Y:S03]  /*1170*/  LDCU UR20, c[0x0][0x408] ;  /* 0x00008100ff1477ac */ /* 0x000ea60008000800 */
[----:B------:R-:W-:Y:S01]  /*1180*/  IMAD R4, R7, -0x326172a9, RZ ;  /* 0xcd9e8d5707047824 */ /* 0x000fe200078e02ff */
[----:B------:R-:W-:Y:S01]  /*1190*/  LOP3.LUT R8, R9, UR34, R8, 0x96, !PT ;  /* 0x0000002209087c12 */ /* 0x000fe2000f8e9608 */
[C---:B------:R-:W-:Y:S01]  /*11a0*/  IMAD.HI.U32 R3, R2.reuse, -0x326172a9, RZ ;  /* 0xcd9e8d5702037827 */ /* 0x040fe200078e00ff */
[----:B------:R-:W3:Y:S03]  /*11b0*/  LDCU UR35, c[0x0][0x388] ;  /* 0x00007100ff2377ac */ /* 0x000ee60008000800 */
[----:B------:R-:W-:Y:S01]  /*11c0*/  IMAD R9, R2, -0x326172a9, RZ ;  /* 0xcd9e8d5702097824 */ /* 0x000fe200078e02ff */
[----:B------:R-:W-:Y:S01]  /*11d0*/  LOP3.LUT R3, R4, UR10, R3, 0x96, !PT ;  /* 0x0000000a04037c12 */ /* 0x000fe2000f8e9603 */
[----:B------:R-:W-:Y:S01]  /*11e0*/  IMAD.HI.U32 R2, R8, -0x326172a9, RZ ;  /* 0xcd9e8d5708027827 */ /* 0x000fe200078e00ff */
[----:B-1----:R-:W-:-:S02]  /*11f0*/  UISETP.NE.U32.AND UP0, UPT, UR4, URZ, UPT ;  /* 0x000000ff0400728c */ /* 0x002fc4000bf05070 */
[----:B------:R-:W-:Y:S01]  /*1200*/  ULOP3.LUT UR4, UR6, 0x3, URZ, 0xc0, !UPT ;  /* 0x0000000306047892 */ /* 0x000fe2000f8ec0ff */
[----:B------:R-:W-:Y:S01]  /*1210*/  IMAD R11, R0, -0x2daee0ad, RZ ;  /* 0xd2511f53000b7824 */ /* 0x000fe200078e02ff */
[----:B------:R-:W-:Y:S01]  /*1220*/  LOP3.LUT R2, R9, UR11, R2, 0x96, !PT ;  /* 0x0000000b09027c12 */ /* 0x000fe2000f8e9602 */
[C---:B------:R-:W-:Y:S01]  /*1230*/  IMAD.HI.U32 R0, R3.reuse, -0x2daee0ad, RZ ;  /* 0xd2511f5303007827 */ /* 0x040fe200078e00ff */
[----:B------:R-:W-:Y:S01]  /*1240*/  UISETP.NE.AND.EX UP0, UPT, UR5, URZ, UPT, UP0 ;  /* 0x000000ff0500728c */ /* 0x000fe2000bf05300 */
[----:B------:R-:W1:Y:S02]  /*1250*/  LDCU.U8 UR36, c[0x0][0x410] ;  /* 0x00008200ff2477ac */ /* 0x000e640008000000 */
[----:B------:R-:W-:Y:S01]  /*1260*/  IMAD R9, R3, -0x2daee0ad, RZ ;  /* 0xd2511f5303097824 */ /* 0x000fe200078e02ff */
[----:B------:R-:W-:Y:S01]  /*1270*/  LOP3.LUT R0, R11, UR32, R0, 0x96, !PT ;  /* 0x000000200b007c12 */ /* 0x000fe2000f8e9600 */
[----:B------:R-:W-:Y:S01]  /*1280*/  IMAD.HI.U32 R4, R2, -0x2daee0ad, RZ ;  /* 0xd2511f5302047827 */ /* 0x000fe200078e00ff */
[----:B------:R-:W4:Y:S03]  /*1290*/  LDCU UR37, c[0x0][0x400] ;  /* 0x00008000ff2577ac */ /* 0x000f260008000800 */
[----:B------:R-:W-:Y:S01]  /*12a0*/  IMAD R8, R8, -0x326172a9, RZ ;  /* 0xcd9e8d5708087824 */ /* 0x000fe200078e02ff */
[----:B------:R-:W-:Y:S01]  /*12b0*/  LOP3.LUT R4, R9, UR31, R4, 0x96, !PT ;  /* 0x0000001f09047c12 */ /* 0x000fe2000f8e9604 */
[C---:B------:R-:W-:Y:S01]  /*12c0*/  IMAD.HI.U32 R3, R0.reuse, -0x326172a9, RZ ;  /* 0xcd9e8d5700037827 */ /* 0x040fe200078e00ff */
[----:B------:R-:W0:Y:S03]  /*12d0*/  LDCU.64 UR10, c[0x0][0x398] ;  /* 0x00007300ff0a77ac */ /* 0x000e260008000a00 */
[----:B------:R-:W-:Y:S01]  /*12e0*/  IMAD R9, R0, -0x326172a9, RZ ;  /* 0xcd9e8d5700097824 */ /* 0x000fe200078e02ff */
[----:B------:R-:W-:Y:S01]  /*12f0*/  LOP3.LUT R3, R8, UR12, R3, 0x96, !PT ;  /* 0x0000000c08037c12 */ /* 0x000fe2000f8e9603 */
[----:B------:R-:W-:Y:S01]  /*1300*/  IMAD.HI.U32 R0, R4, -0x326172a9, RZ ;  /* 0xcd9e8d5704007827 */ /* 0x000fe200078e00ff */
[----:B------:R-:W0:Y:S03]  /*1310*/  LDCU.64 UR8, c[0x0][0x3a0] ;  /* 0x00007400ff0877ac */ /* 0x000e260008000a00 */
        /* <DEDUP_REMOVED lines=39> */
[----:B------:R-:W-:Y:S02]  /*1590*/  IMAD.MOV.U32 R2, RZ, RZ, RZ ;  /* 0x000000ffff027224 */ /* 0x000fe400078e00ff */
[----:B01234-:R-:W-:-:S07]  /*15a0*/  IMAD R0, R11, -0x326172a9, RZ ;  /* 0xcd9e8d570b007824 */ /* 0x01ffce00078e02ff */
.L_x_5570:
[----:B------:R-:W-:Y:S01]  /*15b0*/  ISETP.NE.U32.AND P0, PT, RZ, UR8, PT ;  /* 0x00000008ff007c0c */ /* 0x000fe2000bf05070 */
[----:B------:R-:W-:Y:S01]  /*15c0*/  UIMAD UR5, UR33, UR35, URZ ;  /* 0x00000023210572a4 */ /* 0x000fe2000f8e02ff */
[----:B0-----:R-:W0:Y:S01]  /*15d0*/  LDC.64 R228, c[0x0][0x390] ;  /* 0x0000e400ffe47b82 */ /* 0x001e220000000a00 */
[----:B------:R-:W1:Y:S01]  /*15e0*/  @UP0 LDCU.64 UR38, c[0x0][0x398] ;  /* 0x00007300ff2607ac */ /* 0x000e620008000a00 */
[----:B------:R-:W-:Y:S01]  /*15f0*/  ISETP.NE.AND.EX P0, PT, RZ, UR9, PT, P0 ;  /* 0x00000009ff007c0c */ /* 0x000fe2000bf05300 */
[----:B------:R-:W-:Y:S01]  /*1600*/  IMAD.MOV.U32 R187, RZ, RZ, 0x10 ;  /* 0x00000010ffbb7424 */ /* 0x000fe200078e00ff */
[----:B------:R-:W-:Y:S01]  /*1610*/  PLOP3.LUT P1, PT, PT, PT, UP0, 0x80, 0x8 ;  /* 0x000000000008781c */ /* 0x000fe20003f2f008 */
[----:B------:R-:W-:Y:S01]  /*1620*/  USHF.R.S32.HI UR22, URZ, 0x1f, UR5 ;  /* 0x0000001fff167899 */ /* 0x000fe20008011405 */
[----:B------:R-:W-:-:S03]  /*1630*/  PLOP3.LUT P2, PT, PT, PT, UP0, 0x80, 0x8 ;  /* 0x000000000008781c */ /* 0x000fc60003f4f008 */
[----:B------:R-:W-:-:S06]  /*1640*/  ULEA.HI UR22, UR22, UR5, URZ, 0x3 ;  /* 0x0000000516167291 */ /* 0x000fcc000f8f18ff */
[----:B------:R-:W2:Y:S01]  /*1650*/  @P0 LDC.64 R192, c[0x0][0x3a0] ;  /* 0x0000e800ffc00b82 */ /* 0x000ea20000000a00 */
[----:B------:R-:W-:-:S04]  /*1660*/  MOV R185, UR22 ;  /* 0x0000001600b97c02 */ /* 0x000fc80008000f00 */
[----:B------:R-:W-:-:S05]  /*1670*/  LEA.HI.SX32 R184, R185, R206, 0x1d ;  /* 0x000000ceb9b87211 */ /* 0x000fca00078feaff */
[----:B0-----:R-:W-:-:S04]  /*1680*/  IMAD.WIDE.U32 R188, R184, 0x10, R228 ;  /* 0x00000010b8bc7825 */ /* 0x001fc800078e00e4 */
[C---:B-1----:R-:W-:Y:S02]  /*1690*/  @P1 IMAD.WIDE.U32 R186, R184.reuse, R187, UR38 ;  /* 0x00000026b8ba1e25 */ /* 0x042fe4000f8e00bb */
[----:B-----5:R-:W5:Y:S04]  /*16a0*/  LDG.E.128 R188, desc[UR16][R188.64] ;  /* 0x00000010bcbc7981 */ /* 0x020f68000c1e1d00 */
[----:B------:R0:W5:Y:S01]  /*16b0*/  @P2 LDG.E.128 R16, desc[UR16][R186.64] ;  /* 0x00000010ba102981 */ /* 0x000162000c1e1d00 */
[----:B--2---:R-:W-:-:S05]  /*16c0*/  @P0 IMAD.WIDE.U32 R192, R184, 0x10, R192 ;  /* 0x00000010b8c00825 */ /* 0x004fca00078e00c0 */
[----:B------:R-:W2:Y:S01]  /*16d0*/  @P0 LDG.E.128 R20, desc[UR16][R192.64] ;  /* 0x00000010c0140981 */ /* 0x000ea2000c1e1d00 */
[----:B------:R-:W-:-:S04]  /*16e0*/  UISETP.NE.U32.AND UP0, UPT, UR10, URZ, UPT ;  /* 0x000000ff0a00728c */ /* 0x000fc8000bf05070 */
[----:B------:R-:W-:Y:S01]  /*16f0*/  UISETP.NE.AND.EX UP0, UPT, UR11, URZ, UPT, UP0 ;  /* 0x000000ff0b00728c */ /* 0x000fe2000bf05300 */
[----:B------:R-:W-:Y:S01]  /*1700*/  IMAD.MOV.U32 R201, RZ, RZ, 0x2f800000 ;  /* 0x2f800000ffc97424 */ /* 0x000fe200078e00ff */
[----:B------:R-:W-:Y:S02]  /*1710*/  UIADD3 UR22, UPT, UPT, UR18, 0x1715609d, URZ ;  /* 0x1715609d12167890 */ /* 0x000fe4000fffe0ff */
[----:B------:R-:W-:Y:S02]  /*1720*/  UIADD3 UR38, UPT, UPT, UR18, 0x5384540f, URZ ;  /* 0x5384540f12267890 */ /* 0x000fe4000fffe0ff */
[----:B------:R-:W-:Y:S02]  /*1730*/  UIADD3 UR39, UPT, UPT, UR18, -0x255992d5, URZ ;  /* 0xdaa66d2b12277890 */ /* 0x000fe4000fffe0ff */
[----:B------:R-:W-:Y:S02]  /*1740*/  UIADD3 UR40, UPT, UPT, UR18, -0x61c88647, URZ ;  /* 0x9e3779b912287890 */ /* 0x000fe4000fffe0ff */
[----:B------:R-:W-:-:S02]  /*1750*/  UIADD3 UR41, UPT, UPT, UR18, 0x78dde6e4, URZ ;  /* 0x78dde6e412297890 */ /* 0x000fc4000fffe0ff */
[----:B------:R-:W-:Y:S02]  /*1760*/  UIADD3 UR42, UPT, UPT, UR19, 0x646e171e, URZ ;  /* 0x646e171e132a7890 */ /* 0x000fe4000fffe0ff */
[----:B------:R-:W-:Y:S01]  /*1770*/  UIADD3 UR43, UPT, UPT, UR18, 0x3c6ef372, URZ ;  /* 0x3c6ef372122b7890 */ /* 0x000fe2000fffe0ff */
[----:B--2---:R-:W-:Y:S01]  /*1780*/  PRMT R185, R20, 0x7632, R185 ;  /* 0x0000763214b97816 */ /* 0x004fe200000000b9 */
[----:B0-----:R-:W-:Y:S10]  /*1790*/  BRA.U UP0, `(.L_x_5191) ;  /* 0x0000002900147547 */ /* 0x001ff4000b800000 */
[----:B------:R-:W-:Y:S01]  /*17a0*/  UISETP.NE.AND UP0, UPT, UR4, 0x1, UPT ;  /* 0x000000010400788c */ /* 0x000fe2000bf05270 */
[----:B------:R-:W-:Y:S01]  /*17b0*/  IMAD.MOV.U32 R185, RZ, RZ, R0 ;  /* 0x000000ffffb97224 */ /* 0x000fe200078e0000 */
[----:B------:R-:W-:Y:S01]  /*17c0*/  MOV R200, R205 ;  /* 0x000000cd00c87202 */ /* 0x000fe20000000f00 */
[----:B------:R-:W-:-:S06]  /*17d0*/  UMOV UR5, 0x2 ;  /* 0x0000000200057882 */ /* 0x000fcc0000000000 */
[----:B------:R-:W-:Y:S05]  /*17e0*/  BRA.U !UP0, `(.L_x_5192) ;  /* 0x0000000508087547 */ /* 0x000fea000b800000 */
[----:B------:R-:W-:-:S09]  /*17f0*/  UISETP.NE.AND UP0, UPT, UR4, 0x3, UPT ;  /* 0x000000030400788c */ /* 0x000fd2000bf05270 */
[----:B------:R-:W-:Y:S05]  /*1800*/  BRA.U !UP0, `(.L_x_5193) ;  /* 0x0000000108247547 */ /* 0x000fea000b800000 */
[----:B------:R-:W-:-:S06]  /*1810*/  UISETP.NE.AND UP0, UPT, UR4, 0x2, UPT ;  /* 0x000000020400788c */ /* 0x000fcc000bf05270 */
[----:B------:R-:W-:-:S05]  /*1820*/  PLOP3.LUT P1, PT, PT, PT, UP0, 0x80, 0x8 ;  /* 0x000000000008781c */ /* 0x000fca0003f2f008 */
[----:B------:R-:W-:Y:S01]  /*1830*/  @!UP0 UMOV UR5, 0x3 ;  /* 0x0000000300058882 */ /* 0x000fe20000000000 */
[----:B------:R-:W-:-:S07]  /*1840*/  @UP0 UIADD3 UR5, UPT, UPT, UR4, 0x1, URZ ;  /* 0x0000000104050890 */ /* 0x000fce000fffe0ff */
[--C-:B------:R-:W-:Y:S02]  /*1850*/  @!P1 IMAD.MOV.U32 R200, RZ, RZ, R205.reuse ;  /* 0x000000ffffc89224 */ /* 0x100fe400078e00cd */
[----:B------:R-:W-:Y:S01]  /*1860*/  @!P1 IMAD.MOV.U32 R185, RZ, RZ, R4 ;  /* 0x000000ffffb99224 */ /* 0x000fe200078e0004 */
[----:B------:R-:W-:Y:S01]  /*1870*/  @P1 MOV R185, R3 ;  /* 0x0000000300b91202 */ /* 0x000fe20000000f00 */
[----:B------:R-:W-:Y:S01]  /*1880*/  @P1 IMAD.MOV.U32 R200, RZ, RZ, R205 ;  /* 0x000000ffffc81224 */ /* 0x000fe200078e00cd */
[----:B------:R-:W-:Y:S06]  /*1890*/  BRA `(.L_x_5192) ;  /* 0x0000000000dc7947 */ /* 0x000fec0003800000 */
.L_x_5193:
        /* <DEDUP_REMOVED lines=12> */
.L_x_5194:
[----:B------:R-:W-:Y:S01]  /*1960*/  IMAD.WIDE.U32 R192, R7, -0x326172a9, RZ ;  /* 0xcd9e8d5707c07825 */ /* 0x000fe200078e00ff */
[----:B------:R-:W-:Y:S01]  /*1970*/  LOP3.LUT R196, R2, UR19, R187, 0x96, !PT ;  /* 0x0000001302c47c12 */ /* 0x000fe2000f8e96bb */
[----:B------:R-:W-:Y:S02]  /*1980*/  UMOV UR5, URZ ;  /* 0x000000ff00057c82 */ /* 0x000fe40008000000 */
        /* <DEDUP_REMOVED lines=40> */
.L_x_5192:
[----:B------:R-:W-:Y:S01]  /*1c10*/  I2FP.F32.U32 R186, R185 ;  /* 0x000000b900ba7245 */ /* 0x000fe20000201000 */
[----:B-----5:R-:W-:Y:S01]  /*1c20*/  IMAD.U32 R185, R188, 0x10000, RZ ;  /* 0x00010000bcb97824 */ /* 0x020fe200078e00ff */
[----:B------:R-:W-:Y:S01]  /*1c30*/  UISETP.NE.AND UP0, UPT, UR5, 0x1, UPT ;  /* 0x000000010500788c */ /* 0x000fe2000bf05270 */
[----:B------:R-:W-:Y:S01]  /*1c40*/  @P0 SHF.L.U32 R187, R20, 0x10, RZ ;  /* 0x0000001014bb0819 */ /* 0x000fe200000006ff */
[----:B------:R-:W-:Y:S01]  /*1c50*/  UMOV UR4, 0x2 ;  /* 0x0000000200047882 */ /* 0x000fe20000000000 */
[----:B------:R-:W-:Y:S01]  /*1c60*/  FFMA.FTZ R186, R186, R201, 1.1641532182693481445e-10 ;  /* 0x2f000000baba7423 */ /* 0x000fe200000100c9 */
[----:B------:R-:W-:Y:S01]  /*1c70*/  FMUL.FTZ R185, R185, UR20 ;  /* 0x00000014b9b97c20 */ /* 0x000fe20008410000 */
[----:B------:R-:W-:-:S03]  /*1c80*/  PRMT R188, R188, 0x7632, R188 ;  /* 0x00007632bcbc7816 */ /* 0x000fc600000000bc */
[----:B------:R-:W-:-:S04]  /*1c90*/  FSETP.GTU.FTZ.AND P1, PT, R186, UR21, PT ;  /* 0x00000015ba007c0b */ /* 0x000fc8000bf3c000 */
[----:B------:R-:W-:Y:S01]  /*1ca0*/  FSEL R186, R185, RZ, !P1 ;  /* 0x000000ffb9ba7208 */ /* 0x000fe20004800000 */
[----:B------:R-:W-:Y:S01]  /*1cb0*/  IMAD.MOV.U32 R185, RZ, RZ, R0 ;  /* 0x000000ffffb97224 */ /* 0x000fe200078e0000 */
[----:B------:R-:W-:-:S03]  /*1cc0*/  PLOP3.LUT P1, PT, P1, PT, PT, 0x8, 0x80 ;  /* 0x000000000080781c */ /* 0x000fc60000f2e170 */
[----:B------:R-:W-:Y:S01]  /*1cd0*/  @P0 FADD.FTZ R186, R186, R187 ;  /* 0x000000bbbaba0221 */ /* 0x000fe20000010000 */
[----:B------:R-:W-:-:S04]  /*1ce0*/  P2R R205, PR, RZ, 0x2 ;  /* 0x00000002ffcd7803 */ /* 0x000fc80000000000 */
[----:B------:R-:W-:Y:S01]  /*1cf0*/  F2FP.BF16.F32.PACK_AB R197, RZ, R186 ;  /* 0x000000baffc5723e */ /* 0x000fe200000010ff */
[----:B------:R-:W-:Y:S06]  /*1d00*/  BRA.U !UP0, `(.L_x_5195) ;  /* 0x0000000508007547 */ /* 0x000fec000b800000 */
[----:B------:R-:W-:-:S09]  /*1d10*/  UISETP.NE.AND UP0, UPT, UR5, 0x3, UPT ;  /* 0x000000030500788c */ /* 0x000fd2000bf05270 */
[----:B------:R-:W-:Y:S05]  /*1d20*/  BRA.U !UP0, `(.L_x_5196) ;  /* 0x00000001081c7547 */ /* 0x000fea000b800000 */
[----:B------:R-:W-:-:S06]  /*1d30*/  UISETP.NE.AND UP0, UPT, UR5, 0x2, UPT ;  /* 0x000000020500788c */ /* 0x000fcc000bf05270 */
[----:B------:R-:W-:-:S05]  /*1d40*/  PLOP3.LUT P1, PT, PT, PT, UP0, 0x80, 0x8 ;  /* 0x000000000008781c */ /* 0x000fca0003f2f008 */
[----:B------:R-:W-:Y:S01]  /*1d50*/  @!UP0 UMOV UR4, 0x3 ;  /* 0x0000000300048882 */ /* 0x000fe20000000000 */
[----:B------:R-:W-:-:S07]  /*1d60*/  @UP0 UIADD3 UR4, UPT, UPT, UR5, 0x1, URZ ;  /* 0x0000000105040890 */ /* 0x000fce000fffe0ff */
[----:B------:R-:W-:Y:S02]  /*1d70*/  @!P1 IMAD.MOV.U32 R185, RZ, RZ, R4 ;  /* 0x000000ffffb99224 */ /* 0x000fe400078e0004 */
[----:B------:R-:W-:Y:S01]  /*1d80*/  @P1 IMAD.MOV.U32 R185, RZ, RZ, R3 ;  /* 0x000000ffffb91224 */ /* 0x000fe200078e0003 */
[----:B------:R-:W-:Y:S06]  /*1d90*/  BRA `(.L_x_5195) ;  /* 0x0000000000dc7947 */ /* 0x000fec0003800000 */
.L_x_5196:
        /* <DEDUP_REMOVED lines=12> */
.L_x_5197:
[----:B------:R-:W-:Y:S01]  /*1e60*/  IMAD.WIDE.U32 R194, R7, -0x326172a9, RZ ;  /* 0xcd9e8d5707c27825 */ /* 0x000fe200078e00ff */
[----:B------:R-:W-:Y:S01]  /*1e70*/  LOP3.LUT R202, R2, UR19, R193, 0x96, !PT ;  /* 0x0000001302ca7c12 */ /* 0x000fe2000f8e96c1 */
[----:B------:R-:W-:Y:S01]  /*1e80*/  UMOV UR4, URZ ;  /* 0x000000ff00047c82 */ /* 0x000fe20008000000 */
        /* <DEDUP_REMOVED lines=40> */
.L_x_5195:
[----:B------:R-:W-:Y:S01]  /*2110*/  I2FP.F32.U32 R192, R185 ;  /* 0x000000b900c07245 */ /* 0x000fe20000201000 */
[----:B------:R-:W-:Y:S01]  /*2120*/  IMAD.U32 R188, R188, 0x10000, RZ ;  /* 0x00010000bcbc7824 */ /* 0x000fe200078e00ff */
[----:B------:R-:W-:Y:S01]  /*2130*/  @P0 PRMT R185, R20, 0x7632, R185 ;  /* 0x0000763214b90816 */ /* 0x000fe200000000b9 */
[----:B------:R-:W-:Y:S02]  /*2140*/  UISETP.NE.AND UP0, UPT, UR4, 0x1, UPT ;  /* 0x000000010400788c */ /* 0x000fe4000bf05270 */
[----:B------:R-:W-:Y:S01]  /*2150*/  FFMA.FTZ R192, R192, R201, 1.1641532182693481445e-10 ;  /* 0x2f000000c0c07423 */ /* 0x000fe200000100c9 */
[----:B------:R-:W-:Y:S01]  /*2160*/  FMUL.FTZ R188, R188, UR20 ;  /* 0x00000014bcbc7c20 */ /* 0x000fe20008410000 */
[----:B------:R-:W-:Y:S01]  /*2170*/  @P0 IMAD.U32 R185, R185, 0x10000, RZ ;  /* 0x00010000b9b90824 */ /* 0x000fe200078e00ff */
[----:B------:R-:W-:Y:S02]  /*2180*/  UMOV UR5, 0x2 ;  /* 0x0000000200057882 */ /* 0x000fe40000000000 */
[----:B------:R-:W-:-:S04]  /*2190*/  FSETP.GTU.FTZ.AND P1, PT, R192, UR21, PT ;  /* 0x00000015c0007c0b */ /* 0x000fc8000bf3c000 */
[----:B------:R-:W-:Y:S02]  /*21a0*/  FSEL R194, R188, RZ, !P1 ;  /* 0x000000ffbcc27208 */ /* 0x000fe40004800000 */
[----:B------:R-:W-:-:S03]  /*21b0*/  PLOP3.LUT P1, PT, P1, PT, PT, 0x8, 0x80 ;  /* 0x000000000080781c */ /* 0x000fc60000f2e170 */
[----:B------:R-:W-:Y:S01]  /*21c0*/  @P0 FADD.FTZ R194, R194, R185 ;  /* 0x000000b9c2c20221 */ /* 0x000fe20000010000 */
[----:B------:R-:W-:Y:S02]  /*21d0*/  P2R R210, PR, RZ, 0x2 ;  /* 0x00000002ffd27803 */ /* 0x000fe40000000000 */
[----:B------:R-:W-:Y:S02]  /*21e0*/  MOV R185, R0 ;  /* 0x0000000000b97202 */ /* 0x000fe40000000f00 */
        /* <DEDUP_REMOVED lines=11> */
.L_x_5199:
        /* <DEDUP_REMOVED lines=12> */
.L_x_5200:
        /* <DEDUP_REMOVED lines=43> */
.L_x_5198:
[----:B------:R-:W-:Y:S01]  /*2610*/  I2FP.F32.U32 R192, R185 ;  /* 0x000000b900c07245 */ /* 0x000fe20000201000 */
[C---:B------:R-:W-:Y:S01]  /*2620*/  IMAD.U32 R185, R189.reuse, 0x10000, RZ ;  /* 0x00010000bdb97824 */ /* 0x040fe200078e00ff */
[----:B------:R-:W-:Y:S01]  /*2630*/  UISETP.NE.AND UP0, UPT, UR5, 0x1, UPT ;  /* 0x000000010500788c */ /* 0x000fe2000bf05270 */
[----:B------:R-:W-:Y:S01]  /*2640*/  PRMT R189, R189, 0x7632, R189 ;  /* 0x00007632bdbd7816 */ /* 0x000fe200000000bd */
[----:B------:R-:W-:Y:S01]  /*2650*/  UMOV UR4, 0x2 ;  /* 0x0000000200047882 */ /* 0x000fe20000000000 */
[----:B------:R-:W-:Y:S01]  /*2660*/  FFMA.FTZ R192, R192, R201, 1.1641532182693481445e-10 ;  /* 0x2f000000c0c07423 */ /* 0x000fe200000100c9 */
[----:B------:R-:W-:-:S04]  /*2670*/  FMUL.FTZ R185, R185, UR20 ;  /* 0x00000014b9b97c20 */ /* 0x000fc80008410000 */
        /* <DEDUP_REMOVED lines=15> */
[----:B------:R-:W-:Y:S01]  /*2770*/  @!P1 MOV R185, R4 ;  /* 0x0000000400b99202 */ /* 0x000fe20000000f00 */
[----:B------:R-:W-:Y:S01]  /*2780*/  @P1 IMAD.MOV.U32 R185, RZ, RZ, R3 ;  /* 0x000000ffffb91224 */ /* 0x000fe200078e0003 */
[----:B------:R-:W-:Y:S06]  /*2790*/  BRA `(.L_x_5201) ;  /* 0x0000000000dc7947 */ /* 0x000fec0003800000 */
.L_x_5202:
        /* <DEDUP_REMOVED lines=12> */
.L_x_5203:
        /* <DEDUP_REMOVED lines=43> */
.L_x_5201:
[----:B------:R-:W-:Y:S01]  /*2b10*/  I2FP.F32.U32 R192, R185 ;  /* 0x000000b900c07245 */ /* 0x000fe20000201000 */
[----:B------:R-:W-:Y:S01]  /*2b20*/  UISETP.NE.AND UP0, UPT, UR4, 0x1, UPT ;  /* 0x000000010400788c */ /* 0x000fe2000bf05270 */
[----:B------:R-:W-:Y:S01]  /*2b30*/  SHF.L.U32 R189, R189, 0x10, RZ ;  /* 0x00000010bdbd7819 */ /* 0x000fe200000006ff */
[----:B------:R-:W-:Y:S01]  /*2b40*/  UMOV UR5, 0x2 ;  /* 0x0000000200057882 */ /* 0x000fe20000000000 */
[----:B------:R-:W-:Y:S01]  /*2b50*/  @P0 PRMT R185, R21, 0x7632, R185 ;  /* 0x0000763215b90816 */ /* 0x000fe200000000b9 */
[----:B------:R-:W-:Y:S02]  /*2b60*/  FFMA.FTZ R192, R192, R201, 1.1641532182693481445e-10 ;  /* 0x2f000000c0c07423 */ /* 0x000fe400000100c9 */
[----:B------:R-:W-:Y:S02]  /*2b70*/  FMUL.FTZ R189, R189, UR20 ;  /* 0x00000014bdbd7c20 */ /* 0x000fe40008410000 */
[----:B------:R-:W-:Y:S01]  /*2b80*/  @P0 IMAD.U32 R185, R185, 0x10000, RZ ;  /* 0x00010000b9b90824 */ /* 0x000fe200078e00ff */
[----:B------:R-:W-:-:S04]  /*2b90*/  FSETP.GTU.FTZ.AND P1, PT, R192, UR21, PT ;  /* 0x00000015c0007c0b */ /* 0x000fc8000bf3c000 */
[----:B------:R-:W-:Y:S02]  /*2ba0*/  FSEL R196, R189, RZ, !P1 ;  /* 0x000000ffbdc47208 */ /* 0x000fe40004800000 */
[----:B------:R-:W-:-:S03]  /*2bb0*/  PLOP3.LUT P1, PT, P1, PT, PT, 0x8, 0x80 ;  /* 0x000000000080781c */ /* 0x000fc60000f2e170 */
[----:B------:R-:W-:Y:S01]  /*2bc0*/  @P0 FADD.FTZ R196, R196, R185 ;  /* 0x000000b9c4c40221 */ /* 0x000fe20000010000 */
[----:B------:R-:W-:-:S04]  /*2bd0*/  IMAD.MOV.U32 R185, RZ, RZ, R0 ;  /* 0x000000ffffb97224 */ /* 0x000fc800078e0000 */
        /* <DEDUP_REMOVED lines=8> */
[----:B------:R-:W-:Y:S01]  /*2c60*/  @!P2 IMAD.MOV.U32 R185, RZ, RZ, R4 ;  /* 0x000000ffffb9a224 */ /* 0x000fe200078e0004 */
[----:B------:R-:W-:Y:S01]  /*2c70*/  @P2 MOV R185, R3 ;  /* 0x0000000300b92202 */ /* 0x000fe20000000f00 */
[----:B------:R-:W-:Y:S06]  /*2c80*/  BRA `(.L_x_5204) ;  /* 0x0000000000dc7947 */ /* 0x000fec0003800000 */
.L_x_5205:
        /* <DEDUP_REMOVED lines=12> */
.L_x_5206:
        /* <DEDUP_REMOVED lines=43> */
.L_x_5204:
[----:B------:R-:W-:Y:S01]  /*3000*/  I2FP.F32.U32 R192, R185 ;  /* 0x000000b900c07245 */ /* 0x000fe20000201000 */
[C---:B------:R-:W-:Y:S01]  /*3010*/  IMAD.U32 R185, R190.reuse, 0x10000, RZ ;  /* 0x00010000beb97824 */ /* 0x040fe200078e00ff */
[----:B------:R-:W-:Y:S01]  /*3020*/  UISETP.NE.AND UP0, UPT, UR5, 0x1, UPT ;  /* 0x000000010500788c */ /* 0x000fe2000bf05270 */
[----:B------:R-:W-:Y:S01]  /*3030*/  PRMT R190, R190, 0x7632, R190 ;  /* 0x00007632bebe7816 */ /* 0x000fe200000000be */
[----:B------:R-:W-:Y:S02]  /*3040*/  IMAD.MOV.U32 R187, RZ, RZ, R0 ;  /* 0x000000ffffbb7224 */ /* 0x000fe400078e0000 */
[----:B------:R-:W-:Y:S01]  /*3050*/  FFMA.FTZ R192, R192, R201, 1.1641532182693481445e-10 ;  /* 0x2f000000c0c07423 */ /* 0x000fe200000100c9 */
[----:B------:R-:W-:Y:S01]  /*3060*/  FMUL.FTZ R185, R185, UR20 ;  /* 0x00000014b9b97c20 */ /* 0x000fe20008410000 */
[----:B------:R-:W-:-:S03]  /*3070*/  UMOV UR4, 0x2 ;  /* 0x0000000200047882 */ /* 0x000fc60000000000 */
[----:B------:R-:W-:Y:S02]  /*3080*/  FSETP.GTU.FTZ.AND P2, PT, R192, UR21, PT ;  /* 0x00000015c0007c0b */ /* 0x000fe4000bf5c000 */
[----:B------:R-:W-:Y:S02]  /*3090*/  @P0 SHF.L.U32 R192, R22, 0x10, RZ ;  /* 0x0000001016c00819 */ /* 0x000fe400000006ff */
[----:B------:R-:W-:Y:S02]  /*30a0*/  FSEL R185, R185, RZ, !P2 ;  /* 0x000000ffb9b97208 */ /* 0x000fe40005000000 */
[----:B------:R-:W-:-:S03]  /*30b0*/  PLOP3.LUT P2, PT, P2, PT, PT, 0x8, 0x80 ;  /* 0x000000000080781c */ /* 0x000fc6000174e170 */
[----:B------:R-:W-:-:S05]  /*30c0*/  @P0 FADD.FTZ R185, R185, R192 ;  /* 0x000000c0b9b90221 */ /* 0x000fca0000010000 */
        /* <DEDUP_REMOVED lines=11> */
.L_x_5208:
        /* <DEDUP_REMOVED lines=12> */
.L_x_5209:
        /* <DEDUP_REMOVED lines=43> */
.L_x_5207:
        /* <DEDUP_REMOVED lines=12> */
[----:B------:R-:W-:-:S04]  /*35b0*/  MOV R187, R0 ;  /* 0x0000000000bb7202 */ /* 0x000fc80000000f00 */
        /* <DEDUP_REMOVED lines=9> */
[----:B------:R-:W-:-:S13]  /*3650*/  PLOP3.LUT P4, PT, PT, PT, UP0, 0x80, 0x8 ;  /* 0x000000000008781c */ /* 0x000fda0003f8f008 */
[----:B------:R-:W-:Y:S01]  /*3660*/  @P4 IMAD.MOV.U32 R187, RZ, RZ, R3 ;  /* 0x000000ffffbb4224 */ /* 0x000fe200078e0003 */
[----:B------:R-:W-:Y:S06]  /*3670*/  BRA `(.L_x_5210) ;  /* 0x0000000000dc7947 */ /* 0x000fec0003800000 */
.L_x_5211:
        /* <DEDUP_REMOVED lines=12> */
.L_x_5212:
        /* <DEDUP_REMOVED lines=43> */
.L_x_5210:
[----:B------:R-:W-:Y:S01]  /*39f0*/  I2FP.F32.U32 R202, R187 ;  /* 0x000000bb00ca7245 */ /* 0x000fe20000201000 */
[----:B------:R-:W-:Y:S01]  /*3a00*/  IMAD.U32 R187, R191, 0x10000, RZ ;  /* 0x00010000bfbb7824 */ /* 0x000fe200078e00ff */
[----:B------:R-:W-:Y:S01]  /*3a10*/  UISETP.NE.AND UP0, UPT, UR5, 0x1, UPT ;  /* 0x000000010500788c */ /* 0x000fe2000bf05270 */
[----:B------:R-:W-:Y:S01]  /*3a20*/  @P0 IMAD.U32 R206, R23, 0x10000, RZ ;  /* 0x0001000017ce0824 */ /* 0x000fe200078e00ff */
[----:B------:R-:W-:Y:S01]  /*3a30*/  PRMT R195, R191, 0x7632, R195 ;  /* 0x00007632bfc37816 */ /* 0x000fe200000000c3 */
[----:B------:R-:W-:Y:S01]  /*3a40*/  FFMA.FTZ R202, R202, R201, 1.1641532182693481445e-10 ;  /* 0x2f000000caca7423 */ /* 0x000fe200000100c9 */
[----:B------:R-:W-:Y:S01]  /*3a50*/  FMUL.FTZ R187, R187, UR20 ;  /* 0x00000014bbbb7c20 */ /* 0x000fe20008410000 */
[----:B------:R-:W-:-:S03]  /*3a60*/  UMOV UR4, 0x2 ;  /* 0x0000000200047882 */ /* 0x000fc60000000000 */
[----:B------:R-:W-:Y:S01]  /*3a70*/  FSETP.GTU.FTZ.AND P4, PT, R202, UR21, PT ;  /* 0x00000015ca007c0b */ /* 0x000fe2000bf9c000 */
[----:B------:R-:W-:-:S03]  /*3a80*/  IMAD.MOV.U32 R202, RZ, RZ, R0 ;  /* 0x000000ffffca7224 */ /* 0x000fc600078e0000 */
        /* <DEDUP_REMOVED lines=11> */
[----:B------:R-:W-:Y:S02]  /*3b40*/  @!P5 MOV R202, R4 ;  /* 0x0000000400cad202 */ /* 0x000fe40000000f00 */
[----:B------:R-:W-:-:S13]  /*3b50*/  PLOP3.LUT P5, PT, PT, PT, UP0, 0x80, 0x8 ;  /* 0x000000000008781c */ /* 0x000fda0003faf008 */
[----:B------:R-:W-:Y:S01]  /*3b60*/  @P5 IMAD.MOV.U32 R202, RZ, RZ, R3 ;  /* 0x000000ffffca5224 */ /* 0x000fe200078e0003 */
[----:B------:R-:W-:Y:S06]  /*3b70*/  BRA `(.L_x_5213) ;  /* 0x0000000000dc7947 */ /* 0x000fec0003800000 */
.L_x_5214:
        /* <DEDUP_REMOVED lines=12> */
.L_x_5215:
[----:B------:R-:W-:Y:S01]  /*3c40*/  IMAD.WIDE.U32 R212, R7, -0x326172a9, RZ ;  /* 0xcd9e8d5707d47825 */ /* 0x000fe200078e00ff */
[----:B------:R-:W-:Y:S01]  /*3c50*/  LOP3.LUT R202, R2, UR19, R209, 0x96, !PT ;  /* 0x0000001302ca7c12 */ /* 0x000fe2000f8e96d1 */
[----:B------:R-:W-:-:S03]  /*3c60*/  UMOV UR4, URZ ;  /* 0x000000ff00047c82 */ /* 0x000fc60008000000 */
        /* <DEDUP_REMOVED lines=40> */
.L_x_5213:
[----:B------:R-:W-:Y:S02]  /*3ef0*/  I2FP.F32.U32 R202, R202 ;  /* 0x000000ca00ca7245 */ /* 0x000fe40000201000 */
[----:B------:R-:W-:Y:S02]  /*3f00*/  SHF.L.U32 R195, R195, 0x10, RZ ;  /* 0x00000010c3c37819 */ /* 0x000fe400000006ff */
[----:B------:R-:W-:Y:S01]  /*3f10*/  @P0 PRMT R203, R23, 0x7632, R203 ;  /* 0x0000763217cb0816 */ /* 0x000fe200000000cb */
[----:B------:R-:W-:Y:S01]  /*3f20*/  FFMA.FTZ R202, R202, R201, 1.1641532182693481445e-10 ;  /* 0x2f000000caca7423 */ /* 0x000fe200000100c9 */
[----:B------:R-:W-:Y:S01]  /*3f30*/  PRMT R190, R189, 0x5410, R190 ;  /* 0x00005410bdbe7816 */ /* 0x000fe200000000be */
[----:B------:R-:W-:Y:S01]  /*3f40*/  FMUL.FTZ R195, R195, UR20 ;  /* 0x00000014c3c37c20 */ /* 0x000fe20008410000 */
[----:B------:R-:W-:Y:S01]  /*3f50*/  PRMT R189, R198, 0x5410, R199 ;  /* 0x00005410c6bd7816 */ /* 0x000fe200000000c7 */
[----:B------:R-:W-:Y:S01]  /*3f60*/  @P0 IMAD.U32 R206, R203, 0x10000, RZ ;  /* 0x00010000cbce0824 */ /* 0x000fe200078e00ff */
        /* <DEDUP_REMOVED lines=8> */
.L_x_5191:
[----:B------:R-:W-:Y:S01]  /*3ff0*/  UISETP.NE.AND UP0, UPT, UR4, 0x1, UPT ;  /* 0x000000010400788c */ /* 0x000fe2000bf05270 */
[----:B------:R-:W-:Y:S01]  /*4000*/  IMAD.MOV.U32 R8, RZ, RZ, R0 ;  /* 0x000000ffff087224 */ /* 0x000fe200078e0000 */
[----:B------:R-:W-:Y:S01]  /*4010*/  UMOV UR5, 0x2 ;  /* 0x0000000200057882 */ /* 0x000fe20000000000 */
[----:B------:R-:W-:-:S06]  /*4020*/  IMAD.MOV.U32 R200, RZ, RZ, R205 ;  /* 0x000000ffffc87224 */ /* 0x000fcc00078e00cd */
[----:B------:R-:W-:Y:S05]  /*4030*/  BRA.U !UP0, `(.L_x_5217) ;  /* 0x0000000508087547 */ /* 0x000fea000b800000 */
[----:B------:R-:W-:-:S09]  /*4040*/  UISETP.NE.AND UP0, UPT, UR4, 0x3, UPT ;  /* 0x000000030400788c */ /* 0x000fd2000bf05270 */
[----:B------:R-:W-:Y:S05]  /*4050*/  BRA.U !UP0, `(.L_x_5218) ;  /* 0x0000000108247547 */ /* 0x000fea000b800000 */
[----:B------:R-:W-:-:S06]  /*4060*/  UISETP.NE.AND UP0, UPT, UR4, 0x2, UPT ;  /* 0x000000020400788c */ /* 0x000fcc000bf05270 */
[----:B------:R-:W-:-:S05]  /*4070*/  PLOP3.LUT P1, PT, PT, PT, UP0, 0x80, 0x8 ;  /* 0x000000000008781c */ /* 0x000fca0003f2f008 */
[----:B------:R-:W-:Y:S01]  /*4080*/  @!UP0 UMOV UR5, 0x3 ;  /* 0x0000000300058882 */ /* 0x000fe20000000000 */
[----:B------:R-:W-:-:S07]  /*4090*/  @UP0 UIADD3 UR5, UPT, UPT, UR4, 0x1, URZ ;  /* 0x0000000104050890 */ /* 0x000fce000fffe0ff */
[----:B------:R-:W-:Y:S01]  /*40a0*/  @!P1 MOV R200, R205 ;  /* 0x000000cd00c89202 */ /* 0x000fe20000000f00 */
[----:B------:R-:W-:Y:S02]  /*40b0*/  @!P1 IMAD.MOV.U32 R8, RZ, RZ, R4 ;  /* 0x000000ffff089224 */ /* 0x000fe400078e0004 */
[----:B------:R-:W-:Y:S02]  /*40c0*/  @P1 IMAD.MOV.U32 R200, RZ, RZ, R205 ;  /* 0x000000ffffc81224 */ /* 0x000fe400078e00cd */
[----:B------:R-:W-:Y:S01]  /*40d0*/  @P1 IMAD.MOV.U32 R8, RZ, RZ, R3 ;  /* 0x000000ffff081224 */ /* 0x000fe200078e0003 */
[----:B------:R-:W-:Y:S06]  /*40e0*/  BRA `(.L_x_5217) ;  /* 0x0000000000dc7947 */ /* 0x000fec0003800000 */
.L_x_5218:
        /* <DEDUP_REMOVED lines=12> */
.L_x_5219:
        /* <DEDUP_REMOVED lines=43> */
.L_x_5217:
[----:B------:R-:W-:Y:S01]  /*4460*/  I2FP.F32.U32 R8, R8 ;  /* 0x0000000800087245 */ /* 0x000fe20000201000 */
[----:B------:R-:W-:Y:S01]  /*4470*/  UISETP.NE.AND UP0, UPT, UR5, 0x1, UPT ;  /* 0x000000010500788c */ /* 0x000fe2000bf05270 */
[----:B-----5:R-:W-:Y:S01]  /*4480*/  IMAD.U32 R9, R188, 0x10000, RZ ;  /* 0x00010000bc097824 */ /* 0x020fe200078e00ff */
[----:B------:R-:W-:Y:S01]  /*4490*/  UMOV UR4, 0x2 ;  /* 0x0000000200047882 */ /* 0x000fe20000000000 */
[----:B------:R-:W-:Y:S02]  /*44a0*/  IMAD.MOV.U32 R10, RZ, RZ, R0 ;  /* 0x000000ffff0a7224 */ /* 0x000fe400078e0000 */
[----:B------:R-:W-:-:S05]  /*44b0*/  FFMA.FTZ R8, R8, R201, 1.1641532182693481445e-10 ;  /* 0x2f00000008087423 */ /* 0x000fca00000100c9 */
[----:B------:R-:W-:Y:S01]  /*44c0*/  FSETP.GTU.FTZ.AND P1, PT, R8, UR21, PT ;  /* 0x0000001508007c0b */ /* 0x000fe2000bf3c000 */
[----:B------:R-:W-:Y:S01]  /*44d0*/  FMUL.FTZ R8, R9, UR20 ;  /* 0x0000001409087c20 */ /* 0x000fe20008410000 */
[----:B------:R-:W-:Y:S02]  /*44e0*/  PRMT R9, R188, 0x7632, R9 ;  /* 0x00007632bc097816 */ /* 0x000fe40000000009 */
[----:B------:R-:W-:Y:S02]  /*44f0*/  PLOP3.LUT P2, PT, P1, PT, PT, 0x8, 0x80 ;  /* 0x000000000080781c */ /* 0x000fe40000f4e170 */
[----:B------:R-:W-:Y:S02]  /*4500*/  FSEL R8, R8, RZ, !P1 ;  /* 0x000000ff08087208 */ /* 0x000fe40004800000 */
[----:B------:R-:W-:Y:S01]  /*4510*/  P2R R205, PR, RZ, 0x4 ;  /* 0x00000004ffcd7803 */ /* 0x000fe20000000000 */
[----:B------:R-:W-:Y:S08]  /*4520*/  BRA.U !UP0, `(.L_x_5220) ;  /* 0x0000000508007547 */ /* 0x000ff0000b800000 */
        /* <DEDUP_REMOVED lines=9> */
.L_x_5221:
        /* <DEDUP_REMOVED lines=12> */
.L_x_5222:
        /* <DEDUP_REMOVED lines=43> */
.L_x_5220:
[----:B------:R-:W-:Y:S01]  /*4930*/  I2FP.F32.U32 R10, R10 ;  /* 0x0000000a000a7245 */ /* 0x000fe20000201000 */
[----:B------:R-:W-:Y:S01]  /*4940*/  UISETP.NE.AND UP0, UPT, UR4, 0x1, UPT ;  /* 0x000000010400788c */ /* 0x000fe2000bf05270 */
[----:B------:R-:W-:Y:S01]  /*4950*/  SHF.L.U32 R11, R16, 0x10, RZ ;  /* 0x00000010100b7819 */ /* 0x000fe200000006ff */
[----:B------:R-:W-:Y:S01]  /*4960*/  @P0 IMAD.U32 R13, R20, 0x10000, RZ ;  /* 0x00010000140d0824 */ /* 0x000fe200078e00ff */
[----:B------:R-:W-:Y:S01]  /*4970*/  UMOV UR5, 0x2 ;  /* 0x0000000200057882 */ /* 0x000fe20000000000 */
[----:B------:R-:W-:Y:S02]  /*4980*/  FFMA.FTZ R10, R10, R201, 1.1641532182693481445e-10 ;  /* 0x2f0000000a0a7423 */ /* 0x000fe400000100c9 */
[----:B------:R-:W-:-:S03]  /*4990*/  FMUL.FTZ R11, R11, UR20 ;  /* 0x000000140b0b7c20 */ /* 0x000fc60008410000 */
[----:B------:R-:W-:Y:S01]  /*49a0*/  FSETP.GTU.FTZ.AND P1, PT, R10, UR21, PT ;  /* 0x000000150a007c0b */ /* 0x000fe2000bf3c000 */
[----:B------:R-:W-:-:S03]  /*49b0*/  IMAD.MOV.U32 R10, RZ, RZ, R0 ;  /* 0x000000ffff0a7224 */ /* 0x000fc600078e0000 */
[----:B------:R-:W-:-:S05]  /*49c0*/  FSEL R11, R11, RZ, !P1 ;  /* 0x000000ff0b0b7208 */ /* 0x000fca0004800000 */
[----:B------:R-:W-:-:S04]  /*49d0*/  FADD.FTZ R8, R8, R11 ;  /* 0x0000000b08087221 */ /* 0x000fc80000010000 */
[--C-:B------:R-:W-:Y:S01]  /*49e0*/  @P0 FADD.FTZ R186, R13, R8.reuse ;  /* 0x000000080dba0221 */ /* 0x100fe20000010000 */
[----:B------:R-:W-:Y:S01]  /*49f0*/  @!P0 IMAD.MOV.U32 R186, RZ, RZ, R8 ;  /* 0x000000ffffba8224 */ /* 0x000fe200078e0008 */
[----:B------:R-:W-:-:S04]  /*4a00*/  SEL R8, RZ, 0x1, P1 ;  /* 0x00000001ff087807 */ /* 0x000fc80000800000 */
        /* <DEDUP_REMOVED lines=11> */
.L_x_5224:
        /* <DEDUP_REMOVED lines=12> */
.L_x_5225:
        /* <DEDUP_REMOVED lines=43> */
.L_x_5223:
[----:B------:R-:W-:Y:S01]  /*4e30*/  I2FP.F32.U32 R10, R10 ;  /* 0x0000000a000a7245 */ /* 0x000fe20000201000 */
[----:B------:R-:W-:Y:S01]  /*4e40*/  UISETP.NE.AND UP0, UPT, UR5, 0x1, UPT ;  /* 0x000000010500788c */ /* 0x000fe2000bf05270 */
[----:B------:R-:W-:Y:S01]  /*4e50*/  SHF.L.U32 R9, R9, 0x10, RZ ;  /* 0x0000001009097819 */ /* 0x000fe200000006ff */
[----:B------:R-:W-:Y:S02]  /*4e60*/  UMOV UR4, 0x2 ;  /* 0x0000000200047882 */ /* 0x000fe40000000000 */
[----:B------:R-:W-:Y:S02]  /*4e70*/  FFMA.FTZ R10, R10, R201, 1.1641532182693481445e-10 ;  /* 0x2f0000000a0a7423 */ /* 0x000fe400000100c9 */
[----:B------:R-:W-:-:S03]  /*4e80*/  FMUL.FTZ R9, R9, UR20 ;  /* 0x0000001409097c20 */ /* 0x000fc60008410000 */
[----:B------:R-:W-:Y:S01]  /*4e90*/  FSETP.GTU.FTZ.AND P1, PT, R10, UR21, PT ;  /* 0x000000150a007c0b */ /* 0x000fe2000bf3c000 */
[----:B------:R-:W-:-:S03]  /*4ea0*/  IMAD.MOV.U32 R10, RZ, RZ, R0 ;  /* 0x000000ffff0a7224 */ /* 0x000fc600078e0000 */
        /* <DEDUP_REMOVED lines=13> */
.L_x_5227:
        /* <DEDUP_REMOVED lines=12> */
.L_x_5228:
        /* <DEDUP_REMOVED lines=43> */
.L_x_5226:
[----:B------:R-:W-:Y:S01]  /*52f0*/  I2FP.F32.U32 R10, R10 ;  /* 0x0000000a000a7245 */ /* 0x000fe20000201000 */
[----:B------:R-:W-:Y:S01]  /*5300*/  UISETP.NE.AND UP0, UPT, UR4, 0x1, UPT ;  /* 0x000000010400788c */ /* 0x000fe2000bf05270 */
[----:B------:R-:W-:Y:S01]  /*5310*/  PRMT R11, R16, 0x7632, R11 ;  /* 0x00007632100b7816 */ /* 0x000fe2000000000b */
[----:B------:R-:W-:Y:S01]  /*5320*/  @P0 IMAD.U32 R194, R185, 0x10000, RZ ;  /* 0x00010000b9c20824 */ /* 0x000fe200078e00ff */
[----:B------:R-:W-:Y:S01]  /*5330*/  UMOV UR5, 0x2 ;  /* 0x0000000200057882 */ /* 0x000fe20000000000 */
[----:B------:R-:W-:Y:S02]  /*5340*/  FFMA.FTZ R10, R10, R201, 1.1641532182693481445e-10 ;  /* 0x2f0000000a0a7423 */ /* 0x000fe400000100c9 */
[----:B------:R-:W-:-:S03]  /*5350*/  IMAD.U32 R11, R11, 0x10000, RZ ;  /* 0x000100000b0b7824 */ /* 0x000fc600078e00ff */
[----:B------:R-:W-:Y:S01]  /*5360*/  FSETP.GTU.FTZ.AND P1, PT, R10, UR21, PT ;  /* 0x000000150a007c0b */ /* 0x000fe2000bf3c000 */
[----:B------:R-:W-:-:S05]  /*5370*/  FMUL.FTZ R11, R11, UR20 ;  /* 0x000000140b0b7c20 */ /* 0x000fca0008410000 */
[----:B------:R-:W-:-:S05]  /*5380*/  FSEL R10, R11, RZ, !P1 ;  /* 0x000000ff0b0a7208 */ /* 0x000fca0004800000 */
[----:B------:R-:W-:Y:S01]  /*5390*/  FADD.FTZ R9, R9, R10 ;  /* 0x0000000a09097221 */ /* 0x000fe20000010000 */
[----:B------:R-:W-:-:S03]  /*53a0*/  IMAD.MOV.U32 R10, RZ, RZ, R0 ;  /* 0x000000ffff0a7224 */ /* 0x000fc600078e0000 */
[----:B------:R-:W-:Y:S01]  /*53b0*/  @P0 FADD.FTZ R194, R9, R194 ;  /* 0x000000c209c20221 */ /* 0x000fe20000010000 */
[----:B------:R-:W-:Y:S02]  /*53c0*/  @!P0 MOV R194, R9 ;  /* 0x0000000900c28202 */ /* 0x000fe40000000f00 */
[----:B------:R-:W-:Y:S02]  /*53d0*/  SEL R9, RZ, 0x1, P1 ;  /* 0x00000001ff097807 */ /* 0x000fe40000800000 */
        /* <DEDUP_REMOVED lines=11> */
.L_x_5230:
        /* <DEDUP_REMOVED lines=12> */
.L_x_5231:
        /* <DEDUP_REMOVED lines=43> */
.L_x_5229:
[----:B------:R-:W-:Y:S01]  /*5800*/  I2FP.F32.U32 R10, R10 ;  /* 0x0000000a000a7245 */ /* 0x000fe20000201000 */
[----:B------:R-:W-:Y:S01]  /*5810*/  UISETP.NE.AND UP0, UPT, UR5, 0x1, UPT ;  /* 0x000000010500788c */ /* 0x000fe2000bf05270 */
[----:B------:R-:W-:Y:S01]  /*5820*/  IMAD.U32 R11, R189, 0x10000, RZ ;  /* 0x00010000bd0b7824 */ /* 0x000fe200078e00ff */
        /* <DEDUP_REMOVED lines=19> */
.L_x_5233:
        /* <DEDUP_REMOVED lines=12> */
.L_x_5234:
        /* <DEDUP_REMOVED lines=43> */
.L_x_5232:
        /* <DEDUP_REMOVED lines=25> */
.L_x_5236:
        /* <DEDUP_REMOVED lines=12> */
.L_x_5237:
        /* <DEDUP_REMOVED lines=43> */
.L_x_5235:
        /* <DEDUP_REMOVED lines=9> */
[----:B------:R-:W-:Y:S01]  /*6260*/  FSEL R11, R11, RZ, !P2 ;  /* 0x000000ff0b0b7208 */ /* 0x000fe20005000000 */
[----:B------:R-:W-:Y:S10]  /*6270*/  BRA.U !UP0, `(.L_x_5238) ;  /* 0x0000000508007547 */ /* 0x000ff4000b800000 */
        /* <DEDUP_REMOVED lines=9> */
.L_x_5239:
        /* <DEDUP_REMOVED lines=12> */
.L_x_5240:
        /* <DEDUP_REMOVED lines=43> */
.L_x_5238:
[----:B------:R-:W-:Y:S01]  /*6680*/  I2FP.F32.U32 R12, R12 ;  /* 0x0000000c000c7245 */ /* 0x000fe20000201000 */
[----:B------:R-:W-:Y:S01]  /*6690*/  IMAD.MOV.U32 R15, RZ, RZ, 0x2 ;  /* 0x00000002ff0f7424 */ /* 0x000fe200078e00ff */
[----:B------:R-:W-:-:S03]  /*66a0*/  PRMT R13, R17, 0x7632, R13 ;  /* 0x00007632110d7816 */ /* 0x000fc6000000000d */
[----:B------:R-:W-:Y:S02]  /*66b0*/  FFMA.FTZ R12, R12, R201, 1.1641532182693481445e-10 ;  /* 0x2f0000000c0c7423 */ /* 0x000fe400000100c9 */
[----:B------:R-:W-:-:S03]  /*66c0*/  IMAD.U32 R13, R13, 0x10000, RZ ;  /* 0x000100000d0d7824 */ /* 0x000fc600078e00ff */
[----:B------:R-:W-:Y:S01]  /*66d0*/  FSETP.GTU.FTZ.AND P2, PT, R12, UR21, PT ;  /* 0x000000150c007c0b */ /* 0x000fe2000bf5c000 */
[----:B------:R-:W-:Y:S01]  /*66e0*/  FMUL.FTZ R13, R13, UR20 ;  /* 0x000000140d0d7c20 */ /* 0x000fe20008410000 */
[----:B------:R-:W-:-:S04]  /*66f0*/  @P0 PRMT R12, R21, 0x7632, R12 ;  /* 0x00007632150c0816 */ /* 0x000fc8000000000c */
[----:B------:R-:W-:Y:S01]  /*6700*/  FSEL R14, R13, RZ, !P2 ;  /* 0x000000ff0d0e7208 */ /* 0x000fe20005000000 */
[----:B------:R-:W-:-:S04]  /*6710*/  @P0 IMAD.U32 R12, R12, 0x10000, RZ ;  /* 0x000100000c0c0824 */ /* 0x000fc800078e00ff */
[----:B------:R-:W-:-:S04]  /*6720*/  FADD.FTZ R11, R11, R14 ;  /* 0x0000000e0b0b7221 */ /* 0x000fc80000010000 */
[----:B------:R-:W-:Y:S01]  /*6730*/  @P0 FADD.FTZ R196, R11, R12 ;  /* 0x0000000c0bc40221 */ /* 0x000fe20000010000 */
[----:B------:R-:W-:Y:S01]  /*6740*/  MOV R12, UR4 ;  /* 0x00000004000c7c02 */ /* 0x000fe20008000f00 */
[----:B------:R-:W-:Y:S01]  /*6750*/  @!P0 IMAD.MOV.U32 R196, RZ, RZ, R11 ;  /* 0x000000ffffc48224 */ /* 0x000fe200078e000b */
[----:B------:R-:W-:Y:S02]  /*6760*/  SEL R11, RZ, 0x1, P2 ;  /* 0x00000001ff0b7807 */ /* 0x000fe40001000000 */
[----:B------:R-:W-:Y:S01]  /*6770*/  ISETP.NE.AND P3, PT, R12, 0x1, PT ;  /* 0x000000010c00780c */ /* 0x000fe20003f65270 */
[----:B------:R-:W-:Y:S01]  /*6780*/  IMAD.MOV.U32 R12, RZ, RZ, R0 ;  /* 0x000000ffff0c7224 */ /* 0x000fe200078e0000 */
[----:B------:R-:W-:-:S11]  /*6790*/  F2FP.BF16.F32.PACK_AB R198, RZ, R196 ;  /* 0x000000c4ffc6723e */ /* 0x000fd600000010ff */
[----:B------:R-:W-:Y:S05]  /*67a0*/  @!P3 BRA `(.L_x_5241) ;  /* 0x000000040008b947 */ /* 0x000fea0003800000 */
[----:B------:R-:W-:-:S04]  /*67b0*/  MOV R12, UR4 ;  /* 0x00000004000c7c02 */ /* 0x000fc80008000f00 */
[----:B------:R-:W-:-:S13]  /*67c0*/  ISETP.NE.AND P2, PT, R12, 0x3, PT ;  /* 0x000000030c00780c */ /* 0x000fda0003f45270 */
[----:B------:R-:W-:Y:S05]  /*67d0*/  @!P2 BRA `(.L_x_5242) ;  /* 0x000000000020a947 */ /* 0x000fea0003800000 */
[----:B------:R-:W-:Y:S02]  /*67e0*/  IMAD.U32 R12, RZ, RZ, UR4 ;  /* 0x00000004ff0c7e24 */ /* 0x000fe4000f8e00ff */
[----:B------:R-:W-:-:S03]  /*67f0*/  IMAD.U32 R13, RZ, RZ, UR4 ;  /* 0x00000004ff0d7e24 */ /* 0x000fc6000f8e00ff */
[----:B------:R-:W-:-:S13]  /*6800*/  ISETP.NE.AND P2, PT, R12, 0x2, PT ;  /* 0x000000020c00780c */ /* 0x000fda0003f45270 */
[----:B------:R-:W-:Y:S01]  /*6810*/  @!P2 IMAD.MOV.U32 R15, RZ, RZ, 0x3 ;  /* 0x00000003ff0fa424 */ /* 0x000fe200078e00ff */
[----:B------:R-:W-:Y:S01]  /*6820*/  @!P2 MOV R12, R4 ;  /* 0x00000004000ca202 */ /* 0x000fe20000000f00 */
[----:B------:R-:W-:Y:S02]  /*6830*/  @P2 VIADD R15, R13, 0x1 ;  /* 0x000000010d0f2836 */ /* 0x000fe40000000000 */
[----:B------:R-:W-:Y:S01]  /*6840*/  @P2 IMAD.MOV.U32 R12, RZ, RZ, R3 ;  /* 0x000000ffff0c2224 */ /* 0x000fe200078e0003 */
[----:B------:R-:W-:Y:S06]  /*6850*/  BRA `(.L_x_5241) ;  /* 0x0000000000dc7947 */ /* 0x000fec0003800000 */
.L_x_5242:
        /* <DEDUP_REMOVED lines=12> */
.L_x_5243:
        /* <DEDUP_REMOVED lines=43> */
.L_x_5241:
        /* <DEDUP_REMOVED lines=20> */
.L_x_5245:
        /* <DEDUP_REMOVED lines=12> */
.L_x_5246:
        /* <DEDUP_REMOVED lines=43> */
.L_x_5244:
        /* <DEDUP_REMOVED lines=8> */
[----:B------:R-:W-:Y:S01]  /*7100*/  SEL R12, RZ, 0x1, P3 ;  /* 0x00000001ff0c7807 */ /* 0x000fe20001800000 */
[----:B------:R-:W-:Y:S01]  /*7110*/  IMAD.MOV.U32 R15, RZ, RZ, 0x2 ;  /* 0x00000002ff0f7424 */ /* 0x000fe200078e00ff */
        /* <DEDUP_REMOVED lines=14> */
.L_x_5248:
        /* <DEDUP_REMOVED lines=12> */
.L_x_5249:
        /* <DEDUP_REMOVED lines=43> */
.L_x_5247:
        /* <DEDUP_REMOVED lines=19> */
.L_x_5251:
        /* <DEDUP_REMOVED lines=12> */
.L_x_5252:
        /* <DEDUP_REMOVED lines=43> */
.L_x_5250:
        /* <DEDUP_REMOVED lines=15> */
[----:B------:R-:W-:Y:S02]  /*7b00*/  @!P0 MOV R192, R13 ;  /* 0x0000000d00c08202 */ /* 0x000fe40000000f00 */
[----:B------:R-:W-:Y:S02]  /*7b10*/  PRMT R13, R14, 0x7610, R13 ;  /* 0x000076100e0d7816 */ /* 0x000fe4000000000d */
        /* <DEDUP_REMOVED lines=10> */
.L_x_5254:
        /* <DEDUP_REMOVED lines=12> */
.L_x_5255:
        /* <DEDUP_REMOVED lines=41> */
[----:B------:R-:W-:Y:S02]  /*7f10*/  LOP3.LUT R4, R14, UR23, R207, 0x96, !PT ;  /* 0x000000170e047c12 */ /* 0x000fe4000f8e96cf */
[----:B------:R-:W-:-:S07]  /*7f20*/  MOV R200, R206 ;  /* 0x000000ce00c87202 */ /* 0x000fce0000000f00 */
.L_x_5253:
[----:B------:R-:W-:Y:S01]  /*7f30*/  I2FP.F32.U32 R14, R15 ;  /* 0x0000000f000e7245 */ /* 0x000fe20000201000 */
[----:B------:R-:W-:Y:S01]  /*7f40*/  IMAD.U32 R187, R191, 0x10000, RZ ;  /* 0x00010000bfbb7824 */ /* 0x000fe200078e00ff */
        /* <DEDUP_REMOVED lines=18> */
.L_x_5257:
        /* <DEDUP_REMOVED lines=12> */
.L_x_5258:
        /* <DEDUP_REMOVED lines=43> */
.L_x_5256:
[----:B------:R-:W-:Y:S01]  /*83e0*/  I2FP.F32.U32 R202, R15 ;  /* 0x0000000f00ca7245 */ /* 0x000fe20000201000 */
[----:B------:R-:W-:Y:S01]  /*83f0*/  @P0 IMAD.U32 R195, R23, 0x10000, RZ ;  /* 0x0001000017c30824 */ /* 0x000fe200078e00ff */
[----:B------:R-:W-:Y:S02]  /*8400*/  SHF.L.U32 R15, R19, 0x10, RZ ;  /* 0x00000010130f7819 */ /* 0x000fe400000006ff */
[----:B------:R-:W-:Y:S01]  /*8410*/  MOV R203, R0 ;  /* 0x0000000000cb7202 */ /* 0x000fe20000000f00 */
[----:B------:R-:W-:Y:S02]  /*8420*/  FFMA.FTZ R202, R202, R201, 1.1641532182693481445e-10 ;  /* 0x2f000000caca7423 */ /* 0x000fe400000100c9 */
[----:B------:R-:W-:-:S03]  /*8430*/  FMUL.FTZ R15, R15, UR20 ;  /* 0x000000140f0f7c20 */ /* 0x000fc60008410000 */
[----:B------:R-:W-:-:S04]  /*8440*/  FSETP.GTU.FTZ.AND P5, PT, R202, UR21, PT ;  /* 0x00000015ca007c0b */ /* 0x000fc8000bfbc000 */
[----:B------:R-:W-:Y:S02]  /*8450*/  FSEL R187, R15, RZ, !P5 ;  /* 0x000000ff0fbb7208 */ /* 0x000fe40006800000 */
[----:B------:R-:W-:Y:S02]  /*8460*/  SEL R15, RZ, 0x1, P5 ;  /* 0x00000001ff0f7807 */ /* 0x000fe40002800000 */
[----:B------:R-:W-:Y:S01]  /*8470*/  ISETP.NE.AND P5, PT, R206, 0x1, PT ;  /* 0x00000001ce00780c */ /* 0x000fe20003fa5270 */
[----:B------:R-:W-:-:S04]  /*8480*/  FADD.FTZ R14, R14, R187 ;  /* 0x000000bb0e0e7221 */ /* 0x000fc80000010000 */
        /* <DEDUP_REMOVED lines=14> */
.L_x_5260:
        /* <DEDUP_REMOVED lines=12> */
.L_x_5261:
        /* <DEDUP_REMOVED lines=43> */
.L_x_5259:
[----:B------:R-:W-:Y:S01]  /*88e0*/  I2FP.F32.U32 R206, R203 ;  /* 0x000000cb00ce7245 */ /* 0x000fe20000201000 */
[----:B------:R-:W-:Y:S01]  /*88f0*/  UMOV UR4, 0x2 ;  /* 0x0000000200047882 */ /* 0x000fe20000000000 */
        /* <DEDUP_REMOVED lines=16> */
[----:B------:R-:W-:Y:S02]  /*8a00*/  @!P6 R2UR UR4, R191 ;  /* 0x00000000bf04e2ca */ /* 0x000fe400000e0000 */
[----:B------:R-:W-:Y:S01]  /*8a10*/  @P6 R2UR UR4, R195 ;  /* 0x00000000c30462ca */ /* 0x000fe200000e0000 */
[----:B------:R-:W-:-:S14]  /*8a20*/  BRA `(.L_x_5262) ;  /* 0x0000000000e47947 */ /* 0x000fdc0003800000 */
.L_x_5263:
        /* <DEDUP_REMOVED lines=14> */
.L_x_5264:
        /* <DEDUP_REMOVED lines=43> */
.L_x_5262:
[----:B------:R-:W-:Y:S02]  /*8dc0*/  I2FP.F32.U32 R206, R203 ;  /* 0x000000cb00ce7245 */ /* 0x000fe40000201000 */
[----:B------:R-:W-:Y:S02]  /*8dd0*/  PRMT R191, R19, 0x7632, R191 ;  /* 0x0000763213bf7816 */ /* 0x000fe400000000bf */
[----:B------:R-:W-:Y:S01]  /*8de0*/  @P0 PRMT R195, R23, 0x7632, R195 ;  /* 0x0000763217c30816 */ /* 0x000fe200000000c3 */
[----:B------:R-:W-:Y:S01]  /*8df0*/  FFMA.FTZ R206, R206, R201, 1.1641532182693481445e-10 ;  /* 0x2f000000cece7423 */ /* 0x000fe200000100c9 */
[----:B------:R-:W-:Y:S02]  /*8e00*/  SHF.L.U32 R191, R191, 0x10, RZ ;  /* 0x00000010bfbf7819 */ /* 0x000fe400000006ff */
[----:B------:R-:W-:Y:S02]  /*8e10*/  PRMT R190, R190, 0x5410, R199 ;  /* 0x00005410bebe7816 */ /* 0x000fe400000000c7 */
[----:B------:R-:W-:Y:S01]  /*8e20*/  FSETP.GTU.FTZ.AND P6, PT, R206, UR21, PT ;  /* 0x00000015ce007c0b */ /* 0x000fe2000bfdc000 */
[----:B------:R-:W-:Y:S01]  /*8e30*/  FMUL.FTZ R191, R191, UR20 ;  /* 0x00000014bfbf7c20 */ /* 0x000fe20008410000 */
[----:B------:R-:W-:Y:S01]  /*8e40*/  @P0 IMAD.U32 R206, R195, 0x10000, RZ ;  /* 0x00010000c3ce0824 */ /* 0x000fe200078e00ff */
[----:B------:R-:W-:-:S02]  /*8e50*/  PRMT R189, R189, 0x5410, R198 ;  /* 0x00005410bdbd7816 */ /* 0x000fc400000000c6 */
[----:B------:R-:W-:Y:S02]  /*8e60*/  PRMT R188, R188, 0x5410, R197 ;  /* 0x00005410bcbc7816 */ /* 0x000fe400000000c5 */
[----:B------:R-:W-:Y:S02]  /*8e70*/  FSEL R208, R191, RZ, !P6 ;  /* 0x000000ffbfd07208 */ /* 0x000fe40007000000 */
[----:B------:R-:W-:-:S03]  /*8e80*/  SEL R191, RZ, 0x1, P6 ;  /* 0x00000001ffbf7807 */ /* 0x000fc60003000000 */
[----:B------:R-:W-:-:S04]  /*8e90*/  FADD.FTZ R15, R15, R208 ;  /* 0x000000d00f0f7221 */ /* 0x000fc80000010000 */
[----:B------:R-:W-:Y:S01]  /*8ea0*/  @P0 FADD.FTZ R195, R15, R206 ;  /* 0x000000ce0fc30221 */ /* 0x000fe20000010000 */
[--C-:B------:R-:W-:Y:S01]  /*8eb0*/  @!P0 IMAD.MOV.U32 R195, RZ, RZ, R15.reuse ;  /* 0x000000ffffc38224 */ /* 0x100fe200078e000f */
[----:B------:R-:W-:-:S04]  /*8ec0*/  PRMT R15, R191, 0x7610, R15 ;  /* 0x00007610bf0f7816 */ /* 0x000fc8000000000f */
[----:B------:R-:W-:-:S04]  /*8ed0*/  F2FP.BF16.F32.PACK_AB R191, RZ, R195 ;  /* 0x000000c3ffbf723e */ /* 0x000fc800000010ff */
[----:B------:R-:W-:-:S07]  /*8ee0*/  PRMT R191, R202, 0x5410, R191 ;  /* 0x00005410cabf7816 */ /* 0x000fce00000000bf */
.L_x_5216:
[----:B------:R-:W-:Y:S01]  /*8ef0*/  ISETP.NE.AND P6, PT, R205, RZ, PT ;  /* 0x000000ffcd00720c */ /* 0x000fe20003fc5270 */
[----:B------:R-:W-:Y:S01]  /*8f00*/  HFMA2 R209, -RZ, RZ, 0, 4.76837158203125e-07 ;  /* 0x00000008ffd17431 */ /* 0x000fe200000001ff */
[----:B------:R-:W-:Y:S01]  /*8f10*/  SEL R205, RZ, 0x1000000, !P5 ;  /* 0x01000000ffcd7807 */ /* 0x000fe20006800000 */
[----:B------:R-:W-:Y:S01]  /*8f20*/  UISETP.NE.U32.AND UP0, UPT, UR10, URZ, UPT ;  /* 0x000000ff0a00728c */ /* 0x000fe2000bf05070 */
[----:B------:R-:W-:Y:S01]  /*8f30*/  SEL R208, RZ, 0x10000, !P4 ;  /* 0x00010000ffd07807 */ /* 0x000fe20006000000 */
[----:B------:R-:W-:Y:S01]  /*8f40*/  IMAD.MOV.U32 R207, RZ, RZ, 0x10 ;  /* 0x00000010ffcf7424 */ /* 0x000fe200078e00ff */
[----:B------:R-:W-:Y:S01]  /*8f50*/  ISETP.NE.AND P5, PT, R210, RZ, PT ;  /* 0x000000ffd200720c */ /* 0x000fe20003fa5270 */
[----:B------:R-:W-:Y:S01]  /*8f60*/  UISETP.NE.AND.EX UP0, UPT, UR11, URZ, UPT, UP0 ;  /* 0x000000ff0b00728c */ /* 0x000fe2000bf05300 */
[----:B------:R-:W-:Y:S01]  /*8f70*/  ISETP.NE.AND P4, PT, R211, RZ, PT ;  /* 0x000000ffd300720c */ /* 0x000fe20003f85270 */
[----:B------:R-:W-:Y:S01]  /*8f80*/  IMAD.WIDE.U32 R206, R184, R207, UR14 ;  /* 0x0000000eb8ce7e25 */ /* 0x000fe2000f8e00cf */
[----:B------:R-:W-:Y:S01]  /*8f90*/  SEL R211, RZ, 0x100, !P3 ;  /* 0x00000100ffd37807 */ /* 0x000fe20005800000 */
[----:B------:R-:W0:Y:S01]  /*8fa0*/  @P0 LDC.64 R202, c[0x0][0x3a0] ;  /* 0x0000e800ffca0b82 */ /* 0x000e220000000a00 */
[----:B------:R-:W-:Y:S01]  /*8fb0*/  SEL R199, RZ, 0x1000000, !P1 ;  /* 0x01000000ffc77807 */ /* 0x000fe20004800000 */
[----:B------:R-:W-:Y:S01]  /*8fc0*/  IMAD.MOV.U32 R212, RZ, RZ, 0x10 ;  /* 0x00000010ffd47424 */ /* 0x000fe200078e00ff */
[----:B------:R-:W-:Y:S01]  /*8fd0*/  SEL R198, RZ, 0x10000, !P4 ;  /* 0x00010000ffc67807 */ /* 0x000fe20006000000 */
[----:B------:R1:W-:Y:S01]  /*8fe0*/  STG.E.128 desc[UR16][R206.64], R188 ;  /* 0x000000bcce007986 */ /* 0x0003e2000c101d10 */
[----:B------:R-:W-:-:S02]  /*8ff0*/  SEL R197, RZ, 0x100, !P5 ;  /* 0x00000100ffc57807 */ /* 0x000fc40006800000 */
[----:B------:R-:W-:Y:S01]  /*9000*/  LOP3.LUT R211, R211, R205, R208, 0xfe, !PT ;  /* 0x000000cdd3d37212 */ /* 0x000fe200078efed0 */
[C---:B------:R-:W-:Y:S01]  /*9010*/  IMAD.WIDE.U32 R208, R184.reuse, R209, UR12 ;  /* 0x0000000cb8d07e25 */ /* 0x040fe2000f8e00d1 */
[----:B------:R-:W-:Y:S01]  /*9020*/  LOP3.LUT R197, R197, R199, R198, 0xfe, !PT ;  /* 0x000000c7c5c57212 */ /* 0x000fe200078efec6 */
[----:B------:R-:W1:Y:S01]  /*9030*/  @UP0 LDCU.64 UR44, c[0x0][0x398] ;  /* 0x00007300ff2c07ac */ /* 0x000e620008000a00 */
[----:B------:R-:W-:Y:S01]  /*9040*/  SEL R210, RZ, 0x1, !P2 ;  /* 0x00000001ffd27807 */ /* 0x000fe20005000000 */
[----:B------:R-:W-:Y:S01]  /*9050*/  VIADD R205, R184, 0x80 ;  /* 0x00000080b8cd7836 */ /* 0x000fe20000000000 */
[----:B------:R-:W-:Y:S02]  /*9060*/  SEL R198, RZ, 0x1, !P6 ;  /* 0x00000001ffc67807 */ /* 0x000fe40007000000 */
[----:B------:R-:W-:Y:S02]  /*9070*/  LOP3.LUT R211, R211, R210, RZ, 0xfc, !PT ;  /* 0x000000d2d3d37212 */ /* 0x000fe400078efcff */
[----:B------:R-:W-:Y:S01]  /*9080*/  LOP3.LUT R210, R197, R198, RZ, 0xfc, !PT ;  /* 0x000000c6c5d27212 */ /* 0x000fe200078efcff */
[----:B------:R-:W-:Y:S01]  /*9090*/  IMAD.WIDE.U32 R198, R205, 0x10, R228 ;  /* 0x00000010cdc67825 */ /* 0x000fe200078e00e4 */
[----:B------:R-:W-:-:S02]  /*90a0*/  PLOP3.LUT P1, PT, PT, PT, UP0, 0x80, 0x8 ;  /* 0x000000000008781c */ /* 0x000fc40003f2f008 */
[----:B------:R-:W-:Y:S01]  /*90b0*/  PLOP3.LUT P2, PT, PT, PT, UP0, 0x80, 0x8 ;  /* 0x000000000008781c */ /* 0x000fe20003f4f008 */
[----:B------:R2:W-:Y:S01]  /*90c0*/  STG.E.64 desc[UR16][R208.64], R210 ;  /* 0x000000d2d0007986 */ /* 0x0005e2000c101b10 */
[----:B0-----:R-:W-:-:S09]  /*90d0*/  @P0 IMAD.WIDE.U32 R202, R205, 0x10, R202 ;  /* 0x00000010cdca0825 */ /* 0x001fd200078e00ca */
[----:B-1----:R-:W-:Y:S01]  /*90e0*/  @P1 IMAD.WIDE.U32 R206, R205, R212, UR44 ;  /* 0x0000002ccdce1e25 */ /* 0x002fe2000f8e00d4 */
[----:B--2---:R-:W-:Y:S06]  /*90f0*/  BRA.U !UP0, `(.L_x_5265) ;  /* 0x0000000108507547 */ /* 0x004fec000b800000 */
        /* <DEDUP_REMOVED lines=20> */
.L_x_5265:
[----:B------:R1:W5:Y:S04]  /*9240*/  @P2 LDG.E.128 R16, desc[UR16][R206.64] ;  /* 0x00000010ce102981 */ /* 0x000368000c1e1d00 */
[----:B------:R1:W5:Y:S04]  /*9250*/  @P0 LDG.E.128 R20, desc[UR16][R202.64] ;  /* 0x00000010ca140981 */ /* 0x000368000c1e1d00 */
[----:B0-----:R1:W5:Y:S01]  /*9260*/  LDG.E.128 R188, desc[UR16][R198.64] ;  /* 0x00000010c6bc7981 */ /* 0x001362000c1e1d00 */
[----:B------:R-:W-:Y:S05]  /*9270*/  BRA.U !UP0, `(.L_x_5266) ;  /* 0x0000004d08a87547 */ /* 0x000fea000b800000 */
[----:B------:R-:W-:Y:S01]  /*9280*/  MOV R8, UR4 ;  /* 0x0000000400087c02 */ /* 0x000fe20008000f00 */
[----:B------:R-:W-:Y:S02]  /*9290*/  IMAD.MOV.U32 R11, RZ, RZ, 0x2 ;  /* 0x00000002ff0b7424 */ /* 0x000fe400078e00ff */
[----:B-1----:R-:W-:Y:S01]  /*92a0*/  IMAD.MOV.U32 R198, RZ, RZ, R200 ;  /* 0x000000ffffc67224 */ /* 0x002fe200078e00c8 */
[----:B------:R-:W-:Y:S01]  /*92b0*/  ISETP.NE.AND P1, PT, R8, 0x1, PT ;  /* 0x000000010800780c */ /* 0x000fe20003f25270 */
[----:B------:R-:W-:-:S12]  /*92c0*/  IMAD.MOV.U32 R8, RZ, RZ, R0 ;  /* 0x000000ffff087224 */ /* 0x000fd800078e0000 */
        /* <DEDUP_REMOVED lines=14> */
.L_x_5268:
        /* <DEDUP_REMOVED lines=12> */
.L_x_5269:
        /* <DEDUP_REMOVED lines=41> */
[----:B------:R-:W-:-:S07]  /*9700*/  IMAD.MOV.U32 R8, RZ, RZ, R200 ;  /* 0x000000ffff087224 */ /* 0x000fce00078e00c8 */
.L_x_5267:
[----:B------:R-:W-:Y:S01]  /*9710*/  I2FP.F32.U32 R8, R8 ;  /* 0x0000000800087245 */ /* 0x000fe20000201000 */
[----:B-----5:R-:W-:Y:S01]  /*9720*/  IMAD.U32 R9, R188, 0x10000, RZ ;  /* 0x00010000bc097824 */ /* 0x020fe200078e00ff */
[----:B------:R-:W-:Y:S01]  /*9730*/  ISETP.NE.AND P2, PT, R11, 0x1, PT ;  /* 0x000000010b00780c */ /* 0x000fe20003f45270 */
[----:B------:R-:W-:Y:S01]  /*9740*/  HFMA2 R12, -RZ, RZ, 0, 1.1920928955078125e-07 ;  /* 0x00000002ff0c7431 */ /* 0x000fe200000001ff */
[----:B------:R-:W-:Y:S01]  /*9750*/  LOP3.LUT R204, R204, 0xfffffff7, RZ, 0xc0, !PT ;  /* 0xfffffff7cccc7812 */ /* 0x000fe200078ec0ff */
[----:B------:R-:W-:Y:S01]  /*9760*/  FFMA.FTZ R8, R8, R201, 1.1641532182693481445e-10 ;  /* 0x2f00000008087423 */ /* 0x000fe200000100c9 */
[----:B------:R-:W-:-:S04]  /*9770*/  IMAD.MOV.U32 R10, RZ, RZ, R0 ;  /* 0x000000ffff0a7224 */ /* 0x000fc800078e0000 */
[----:B------:R-:W-:Y:S01]  /*9780*/  FSETP.GTU.FTZ.AND P1, PT, R8, UR21, PT ;  /* 0x0000001508007c0b */ /* 0x000fe2000bf3c000 */
[----:B------:R-:W-:Y:S01]  /*9790*/  FMUL.FTZ R8, R9, UR20 ;  /* 0x0000001409087c20 */ /* 0x000fe20008410000 */
[----:B------:R-:W-:Y:S02]  /*97a0*/  PRMT R9, R188, 0x7632, R9 ;  /* 0x00007632bc097816 */ /* 0x000fe40000000009 */
        /* <DEDUP_REMOVED lines=12> */
.L_x_5271:
        /* <DEDUP_REMOVED lines=12> */
.L_x_5272:
        /* <DEDUP_REMOVED lines=43> */
.L_x_5270:
        /* <DEDUP_REMOVED lines=10> */
[----:B------:R-:W-:-:S03]  /*9c80*/  MOV R11, 0x2 ;  /* 0x00000002000b7802 */ /* 0x000fc60000000f00 */
        /* <DEDUP_REMOVED lines=13> */
.L_x_5274:
        /* <DEDUP_REMOVED lines=12> */
.L_x_5275:
        /* <DEDUP_REMOVED lines=43> */
.L_x_5273:
[----:B------:R-:W-:Y:S01]  /*a0d0*/  I2FP.F32.U32 R10, R10 ;  /* 0x0000000a000a7245 */ /* 0x000fe20000201000 */
[----:B------:R-:W-:Y:S01]  /*a0e0*/  IMAD.U32 R9, R9, 0x10000, RZ ;  /* 0x0001000009097824 */ /* 0x000fe200078e00ff */
        /* <DEDUP_REMOVED lines=19> */
.L_x_5277:
        /* <DEDUP_REMOVED lines=12> */
.L_x_5278:
        /* <DEDUP_REMOVED lines=43> */
.L_x_5276:
[----:B------:R-:W-:Y:S02]  /*a590*/  I2FP.F32.U32 R10, R10 ;  /* 0x0000000a000a7245 */ /* 0x000fe40000201000 */
        /* <DEDUP_REMOVED lines=10> */
[----:B------:R-:W-:-:S03]  /*a640*/  IMAD.MOV.U32 R12, RZ, RZ, 0x2 ;  /* 0x00000002ff0c7424 */ /* 0x000fc600078e00ff */
[----:B------:R-:W-:Y:S01]  /*a650*/  @P0 FADD.FTZ R200, R9, R10 ;  /* 0x0000000a09c80221 */ /* 0x000fe20000010000 */
[----:B------:R-:W-:Y:S01]  /*a660*/  @!P0 IMAD.MOV.U32 R200, RZ, RZ, R9 ;  /* 0x000000ffffc88224 */ /* 0x000fe200078e0009 */
[----:B------:R-:W-:Y:S01]  /*a670*/  SEL R9, RZ, 0x1, P1 ;  /* 0x00000001ff097807 */ /* 0x000fe20000800000 */
        /* <DEDUP_REMOVED lines=11> */
.L_x_5280:
        /* <DEDUP_REMOVED lines=12> */
.L_x_5281:
        /* <DEDUP_REMOVED lines=43> */
.L_x_5279:
[----:B------:R-:W-:Y:S01]  /*aaa0*/  I2FP.F32.U32 R10, R10 ;  /* 0x0000000a000a7245 */ /* 0x000fe20000201000 */
[C---:B------:R-:W-:Y:S01]  /*aab0*/  IMAD.U32 R11, R189.reuse, 0x10000, RZ ;  /* 0x00010000bd0b7824 */ /* 0x040fe200078e00ff */
[----:B------:R-:W-:Y:S01]  /*aac0*/  ISETP.NE.AND P2, PT, R12, 0x1, PT ;  /* 0x000000010c00780c */ /* 0x000fe20003f45270 */
[----:B------:R-:W-:Y:S01]  /*aad0*/  HFMA2 R13, -RZ, RZ, 0, 1.1920928955078125e-07 ;  /* 0x00000002ff0d7431 */ /* 0x000fe200000001ff */
[----:B------:R-:W-:Y:S01]  /*aae0*/  LOP3.LUT R204, R204, 0xfffffffd, RZ, 0xc0, !PT ;  /* 0xfffffffdcccc7812 */ /* 0x000fe200078ec0ff */
[----:B------:R-:W-:Y:S01]  /*aaf0*/  FFMA.FTZ R10, R10, R201, 1.1641532182693481445e-10 ;  /* 0x2f0000000a0a7423 */ /* 0x000fe200000100c9 */
[----:B------:R-:W-:-:S04]  /*ab00*/  PRMT R189, R189, 0x7632, R189 ;  /* 0x00007632bdbd7816 */ /* 0x000fc800000000bd */
[----:B------:R-:W-:Y:S01]  /*ab10*/  FSETP.GTU.FTZ.AND P1, PT, R10, UR21, PT ;  /* 0x000000150a007c0b */ /* 0x000fe2000bf3c000 */
[----:B------:R-:W-:Y:S01]  /*ab20*/  FMUL.FTZ R10, R11, UR20 ;  /* 0x000000140b0a7c20 */ /* 0x000fe20008410000 */
        /* <DEDUP_REMOVED lines=13> */
.L_x_5283:
        /* <DEDUP_REMOVED lines=12> */
.L_x_5284:
        /* <DEDUP_REMOVED lines=43> */
.L_x_5282:
[----:B------:R-:W-:Y:S01]  /*af70*/  I2FP.F32.U32 R12, R11 ;  /* 0x0000000b000c7245 */ /* 0x000fe20000201000 */
[----:B------:R-:W-:Y:S01]  /*af80*/  IMAD.U32 R11, R17, 0x10000, RZ ;  /* 0x00010000110b7824 */ /* 0x000fe200078e00ff */
[----:B------:R-:W-:Y:S01]  /*af90*/  ISETP.NE.AND P2, PT, R13, 0x1, PT ;  /* 0x000000010d00780c */ /* 0x000fe20003f45270 */
[----:B------:R-:W-:Y:S01]  /*afa0*/  @P0 IMAD.U32 R199, R21, 0x10000, RZ ;  /* 0x0001000015c70824 */ /* 0x000fe200078e00ff */
        /* <DEDUP_REMOVED lines=20> */
.L_x_5286:
        /* <DEDUP_REMOVED lines=12> */
.L_x_5287:
        /* <DEDUP_REMOVED lines=43> */
.L_x_5285:
        /* <DEDUP_REMOVED lines=19> */
.L_x_5289:
        /* <DEDUP_REMOVED lines=12> */
.L_x_5290:
        /* <DEDUP_REMOVED lines=43> */
.L_x_5288:
        /* <DEDUP_REMOVED lines=11> */
[----:B------:R-:W-:-:S04]  /*b9b0*/  FADD.FTZ R11, R11, R14 ;  /* 0x0000000e0b0b7221 */ /* 0x000fc80000010000 */
        /* <DEDUP_REMOVED lines=14> */
.L_x_5292:
        /* <DEDUP_REMOVED lines=12> */
.L_x_5293:
        /* <DEDUP_REMOVED lines=43> */
.L_x_5291:
        /* <DEDUP_REMOVED lines=20> */
.L_x_5295:
        /* <DEDUP_REMOVED lines=12> */
.L_x_5296:
        /* <DEDUP_REMOVED lines=43> */
.L_x_5294:
        /* <DEDUP_REMOVED lines=12> */
[----:B------:R-:W-:Y:S01]  /*c380*/  MOV R207, 0x2 ;  /* 0x0000000200cf7802 */ /* 0x000fe20000000f00 */
[----:B------:R-:W-:-:S03]  /*c390*/  IMAD.MOV.U32 R14, RZ, RZ, R0 ;  /* 0x000000ffff0e7224 */ /* 0x000fc600078e0000 */
        /* <DEDUP_REMOVED lines=10> */
.L_x_5298:
        /* <DEDUP_REMOVED lines=12> */
.L_x_5299:
        /* <DEDUP_REMOVED lines=43> */
.L_x_5297:
        /* <DEDUP_REMOVED lines=19> */
.L_x_5301:
        /* <DEDUP_REMOVED lines=12> */
.L_x_5302:
        /* <DEDUP_REMOVED lines=43> */
.L_x_5300:
        /* <DEDUP_REMOVED lines=12> */
[----:B------:R-:W-:Y:S02]  /*cd10*/  IMAD.MOV.U32 R210, RZ, RZ, 0x2 ;  /* 0x00000002ffd27424 */ /* 0x000fe400078e00ff */
[----:B------:R-:W-:-:S02]  /*cd20*/  IMAD.MOV.U32 R207, RZ, RZ, R0 ;  /* 0x000000ffffcf7224 */ /* 0x000fc400078e0000 */
[----:B------:R-:W-:Y:S01]  /*cd30*/  @P0 FADD.FTZ R208, R13, R208 ;  /* 0x000000d00dd00221 */ /* 0x000fe20000010000 */
[--C-:B------:R-:W-:Y:S01]  /*cd40*/  @!P0 IMAD.MOV.U32 R208, RZ, RZ, R13.reuse ;  /* 0x000000ffffd08224 */ /* 0x100fe200078e000d */
[----:B------:R-:W-:-:S04]  /*cd50*/  PRMT R13, R14, 0x7610, R13 ;  /* 0x000076100e0d7816 */ /* 0x000fc8000000000d */
        /* <DEDUP_REMOVED lines=10> */
.L_x_5304:
        /* <DEDUP_REMOVED lines=12> */
.L_x_5305:
        /* <DEDUP_REMOVED lines=43> */
.L_x_5303:
[----:B------:R-:W-:Y:S01]  /*d170*/  I2FP.F32.U32 R14, R207 ;  /* 0x000000cf000e7245 */ /* 0x000fe20000201000 */
[C---:B------:R-:W-:Y:S01]  /*d180*/  IMAD.U32 R207, R191.reuse, 0x10000, RZ ;  /* 0x00010000bfcf7824 */ /* 0x040fe200078e00ff */
[----:B------:R-:W-:Y:S01]  /*d190*/  ISETP.NE.AND P5, PT, R210, 0x1, PT ;  /* 0x00000001d200780c */ /* 0x000fe20003fa5270 */
[----:B------:R-:W-:Y:S01]  /*d1a0*/  HFMA2 R212, -RZ, RZ, 0, 1.1920928955078125e-07 ;  /* 0x00000002ffd47431 */ /* 0x000fe200000001ff */
        /* <DEDUP_REMOVED lines=16> */
.L_x_5307:
        /* <DEDUP_REMOVED lines=12> */
.L_x_5308:
        /* <DEDUP_REMOVED lines=43> */
.L_x_5306:
[----:B------:R-:W-:Y:S01]  /*d620*/  I2FP.F32.U32 R210, R191 ;  /* 0x000000bf00d27245 */ /* 0x000fe20000201000 */
[----:B------:R-:W-:Y:S01]  /*d630*/  IMAD.U32 R191, R19, 0x10000, RZ ;  /* 0x0001000013bf7824 */ /* 0x000fe200078e00ff */
[----:B------:R-:W-:Y:S01]  /*d640*/  MOV R213, 0x2 ;  /* 0x0000000200d57802 */ /* 0x000fe20000000f00 */
[----:B------:R-:W-:Y:S02]  /*d650*/  @P0 IMAD.U32 R207, R23, 0x10000, RZ ;  /* 0x0001000017cf0824 */ /* 0x000fe400078e00ff */
[----:B------:R-:W-:Y:S01]  /*d660*/  FFMA.FTZ R210, R210, R201, 1.1641532182693481445e-10 ;  /* 0x2f000000d2d27423 */ /* 0x000fe200000100c9 */
[----:B------:R-:W-:Y:S01]  /*d670*/  FMUL.FTZ R191, R191, UR20 ;  /* 0x00000014bfbf7c20 */ /* 0x000fe20008410000 */
[----:B------:R-:W-:-:S03]  /*d680*/  IMAD.MOV.U32 R211, RZ, RZ, R0 ;  /* 0x000000ffffd37224 */ /* 0x000fc600078e0000 */
[----:B------:R-:W-:-:S04]  /*d690*/  FSETP.GTU.FTZ.AND P5, PT, R210, UR21, PT ;  /* 0x00000015d2007c0b */ /* 0x000fc8000bfbc000 */
        /* <DEDUP_REMOVED lines=17> */
.L_x_5310:
        /* <DEDUP_REMOVED lines=12> */
.L_x_5311:
        /* <DEDUP_REMOVED lines=43> */
.L_x_5309:
[----:B------:R-:W-:Y:S01]  /*db20*/  I2FP.F32.U32 R210, R211 ;  /* 0x000000d300d27245 */ /* 0x000fe20000201000 */
[----:B------:R-:W-:Y:S01]  /*db30*/  IMAD.U32 R209, R209, 0x10000, RZ ;  /* 0x00010000d1d17824 */ /* 0x000fe200078e00ff */
        /* <DEDUP_REMOVED lines=17> */
.L_x_5313:
[----:B------:R-:W-:-:S04]  /*dc50*/  IADD3 R6, PT, PT, R6, 0x1, RZ ;  /* 0x0000000106067810 */ /* 0x000fc80007ffe0ff */
        /* <DEDUP_REMOVED lines=13> */
.L_x_5314:
        /* <DEDUP_REMOVED lines=43> */
.L_x_5312:
[----:B------:R-:W-:Y:S02]  /*dfe0*/  I2FP.F32.U32 R210, R211 ;  /* 0x000000d300d27245 */ /* 0x000fe40000201000 */
[----:B------:R-:W-:Y:S02]  /*dff0*/  PRMT R211, R19, 0x7632, R211 ;  /* 0x0000763213d37816 */ /* 0x000fe400000000d3 */
[----:B------:R-:W-:Y:S01]  /*e000*/  PRMT R189, R15, 0x5410, R189 ;  /* 0x000054100fbd7816 */ /* 0x000fe200000000bd */
[----:B------:R-:W-:Y:S01]  /*e010*/  FFMA.FTZ R210, R210, R201, 1.1641532182693481445e-10 ;  /* 0x2f000000d2d27423 */ /* 0x000fe200000100c9 */
[----:B------:R-:W-:Y:S01]  /*e020*/  PRMT R190, R190, 0x5410, R218 ;  /* 0x00005410bebe7816 */ /* 0x000fe200000000da */
[----:B------:R-:W-:Y:S01]  /*e030*/  IMAD.U32 R211, R211, 0x10000, RZ ;  /* 0x00010000d3d37824 */ /* 0x000fe200078e00ff */
[----:B------:R-:W-:Y:S02]  /*e040*/  PRMT R188, R188, 0x5410, R206 ;  /* 0x00005410bcbc7816 */ /* 0x000fe400000000ce */
[----:B------:R-:W-:Y:S01]  /*e050*/  FSETP.GTU.FTZ.AND P6, PT, R210, UR21, PT ;  /* 0x00000015d2007c0b */ /* 0x000fe2000bfdc000 */
[----:B------:R-:W-:-:S03]  /*e060*/  FMUL.FTZ R211, R211, UR20 ;  /* 0x00000014d3d37c20 */ /* 0x000fc60008410000 */
[----:B------:R-:W-:Y:S02]  /*e070*/  SEL R210, RZ, 0x1, P6 ;  /* 0x00000001ffd27807 */ /* 0x000fe40003000000 */
[----:B------:R-:W-:Y:S02]  /*e080*/  FSEL R214, R211, RZ, !P6 ;  /* 0x000000ffd3d67208 */ /* 0x000fe40007000000 */
[----:B------:R-:W-:Y:S02]  /*e090*/  @P0 PRMT R211, R23, 0x7632, R211 ;  /* 0x0000763217d30816 */ /* 0x000fe400000000d3 */
[----:B------:R-:W-:Y:S02]  /*e0a0*/  PRMT R15, R210, 0x7610, R15 ;  /* 0x00007610d20f7816 */ /* 0x000fe4000000000f */
[----:B------:R-:W-:Y:S01]  /*e0b0*/  @P0 SHF.L.U32 R212, R211, 0x10, RZ ;  /* 0x00000010d3d40819 */ /* 0x000fe200000006ff */
[----:B------:R-:W-:-:S04]  /*e0c0*/  FADD.FTZ R211, R209, R214 ;  /* 0x000000d6d1d37221 */ /* 0x000fc80000010000 */
[----:B------:R-:W-:Y:S01]  /*e0d0*/  @P0 FADD.FTZ R209, R211, R212 ;  /* 0x000000d4d3d10221 */ /* 0x000fe20000010000 */
[----:B------:R-:W-:-:S05]  /*e0e0*/  @!P0 IMAD.MOV.U32 R209, RZ, RZ, R211 ;  /* 0x000000ffffd18224 */ /* 0x000fca00078e00d3 */
[----:B------:R-:W-:-:S04]  /*e0f0*/  F2FP.BF16.F32.PACK_AB R211, RZ, R209 ;  /* 0x000000d1ffd3723e */ /* 0x000fc800000010ff */
[----:B------:R-:W-:Y:S01]  /*e100*/  PRMT R191, R191, 0x5410, R211 ;  /* 0x00005410bfbf7816 */ /* 0x000fe200000000d3 */
[----:B------:R-:W-:Y:S06]  /*e110*/  BRA `(.L_x_5315) ;  /* 0x0000002800047947 */ /* 0x000fec0003800000 */
.L_x_5266:
[----:B------:R-:W-:Y:S02]  /*e120*/  IMAD.U32 R197, RZ, RZ, UR4 ;  /* 0x00000004ffc57e24 */ /* 0x000fe4000f8e00ff */
[----:B-1----:R-:W-:Y:S02]  /*e130*/  IMAD.MOV.U32 R202, RZ, RZ, 0x2 ;  /* 0x00000002ffca7424 */ /* 0x002fe400078e00ff */
[----:B------:R-:W-:Y:S01]  /*e140*/  IMAD.MOV.U32 R198, RZ, RZ, R200 ;  /* 0x000000ffffc67224 */ /* 0x000fe200078e00c8 */
[----:B------:R-:W-:Y:S02]  /*e150*/  ISETP.NE.AND P1, PT, R197, 0x1, PT ;  /* 0x00000001c500780c */ /* 0x000fe40003f25270 */
[----:B------:R-:W-:-:S11]  /*e160*/  MOV R197, R0 ;  /* 0x0000000000c57202 */ /* 0x000fd60000000f00 */
[----:B------:R-:W-:Y:S05]  /*e170*/  @!P1 BRA `(.L_x_5316) ;  /* 0x0000000400109947 */ /* 0x000fea0003800000 */
[----:B------:R-:W-:-:S05]  /*e180*/  IMAD.U32 R197, RZ, RZ, UR4 ;  /* 0x00000004ffc57e24 */ /* 0x000fca000f8e00ff */
[----:B------:R-:W-:-:S13]  /*e190*/  ISETP.NE.AND P1, PT, R197, 0x3, PT ;  /* 0x00000003c500780c */ /* 0x000fda0003f25270 */
[----:B------:R-:W-:Y:S05]  /*e1a0*/  @!P1 BRA `(.L_x_5317) ;  /* 0x0000000000289947 */ /* 0x000fea0003800000 */
[----:B------:R-:W-:Y:S01]  /*e1b0*/  IMAD.U32 R197, RZ, RZ, UR4 ;  /* 0x00000004ffc57e24 */ /* 0x000fe2000f8e00ff */
[----:B------:R-:W-:-:S04]  /*e1c0*/  MOV R199, UR4 ;  /* 0x0000000400c77c02 */ /* 0x000fc80008000f00 */
        /* <DEDUP_REMOVED lines=8> */
.L_x_5317:
        /* <DEDUP_REMOVED lines=12> */
.L_x_5318:
        /* <DEDUP_REMOVED lines=43> */
.L_x_5316:
[----:B------:R-:W-:Y:S01]  /*e5c0*/  I2FP.F32.U32 R200, R197 ;  /* 0x000000c500c87245 */ /* 0x000fe20000201000 */
[----:B-----5:R-:W-:Y:S01]  /*e5d0*/  IMAD.U32 R197, R188, 0x10000, RZ ;  /* 0x00010000bcc57824 */ /* 0x020fe200078e00ff */
[----:B------:R-:W-:Y:S01]  /*e5e0*/  ISETP.NE.AND P2, PT, R202, 0x1, PT ;  /* 0x00000001ca00780c */ /* 0x000fe20003f45270 */
[----:B------:R-:W-:Y:S01]  /*e5f0*/  HFMA2 R203, -RZ, RZ, 0, 1.1920928955078125e-07 ;  /* 0x00000002ffcb7431 */ /* 0x000fe200000001ff */
[----:B------:R-:W-:Y:S01]  /*e600*/  LOP3.LUT R204, R204, 0xfffffff7, RZ, 0xc0, !PT ;  /* 0xfffffff7cccc7812 */ /* 0x000fe200078ec0ff */
[----:B------:R-:W-:Y:S01]  /*e610*/  FFMA.FTZ R200, R200, R201, 1.1641532182693481445e-10 ;  /* 0x2f000000c8c87423 */ /* 0x000fe200000100c9 */
[----:B------:R-:W-:Y:S01]  /*e620*/  FMUL.FTZ R197, R197, UR20 ;  /* 0x00000014c5c57c20 */ /* 0x000fe20008410000 */
[----:B------:R-:W-:Y:S01]  /*e630*/  PRMT R188, R188, 0x7632, R188 ;  /* 0x00007632bcbc7816 */ /* 0x000fe200000000bc */
[----:B------:R-:W-:Y:S02]  /*e640*/  IMAD.MOV.U32 R199, RZ, RZ, R0 ;  /* 0x000000ffffc77224 */ /* 0x000fe400078e0000 */
[----:B------:R-:W-:Y:S01]  /*e650*/  FSETP.GTU.FTZ.AND P1, PT, R200, UR21, PT ;  /* 0x00000015c8007c0b */ /* 0x000fe2000bf3c000 */
[----:B------:R-:W-:-:S03]  /*e660*/  @P0 IMAD.U32 R200, R20, 0x10000, RZ ;  /* 0x0001000014c80824 */ /* 0x000fc600078e00ff */
        /* <DEDUP_REMOVED lines=14> */
.L_x_5320:
        /* <DEDUP_REMOVED lines=12> */
.L_x_5321:
        /* <DEDUP_REMOVED lines=43> */
.L_x_5319:
[----:B------:R-:W-:Y:S01]  /*eac0*/  I2FP.F32.U32 R200, R199 ;  /* 0x000000c700c87245 */ /* 0x000fe20000201000 */
[----:B------:R-:W-:Y:S01]  /*ead0*/  IMAD.U32 R188, R188, 0x10000, RZ ;  /* 0x00010000bcbc7824 */ /* 0x000fe200078e00ff */
[----:B------:R-:W-:Y:S01]  /*eae0*/  ISETP.NE.AND P2, PT, R203, 0x1, PT ;  /* 0x00000001cb00780c */ /* 0x000fe20003f45270 */
[----:B------:R-:W-:Y:S01]  /*eaf0*/  IMAD.MOV.U32 R207, RZ, RZ, 0x2 ;  /* 0x00000002ffcf7424 */ /* 0x000fe200078e00ff */
[----:B------:R-:W-:Y:S01]  /*eb00*/  @P0 PRMT R199, R20, 0x7632, R199 ;  /* 0x0000763214c70816 */ /* 0x000fe200000000c7 */
[----:B------:R-:W-:Y:S01]  /*eb10*/  FFMA.FTZ R200, R200, R201, 1.1641532182693481445e-10 ;  /* 0x2f000000c8c87423 */ /* 0x000fe200000100c9 */
[----:B------:R-:W-:Y:S01]  /*eb20*/  FMUL.FTZ R188, R188, UR20 ;  /* 0x00000014bcbc7c20 */ /* 0x000fe20008410000 */
[----:B------:R-:W-:Y:S02]  /*eb30*/  LOP3.LUT R204, R204, 0xfffffffb, RZ, 0xc0, !PT ;  /* 0xfffffffbcccc7812 */ /* 0x000fe400078ec0ff */
[----:B------:R-:W-:Y:S01]  /*eb40*/  @P0 IMAD.U32 R199, R199, 0x10000, RZ ;  /* 0x00010000c7c70824 */ /* 0x000fe200078e00ff */
[----:B------:R-:W-:-:S04]  /*eb50*/  FSETP.GTU.FTZ.AND P1, PT, R200, UR21, PT ;  /* 0x00000015c8007c0b */ /* 0x000fc8000bf3c000 */
        /* <DEDUP_REMOVED lines=15> */
.L_x_5323:
        /* <DEDUP_REMOVED lines=12> */
.L_x_5324:
        /* <DEDUP_REMOVED lines=43> */
.L_x_5322:
[----:B------:R-:W-:Y:S01]  /*efc0*/  I2FP.F32.U32 R202, R199 ;  /* 0x000000c700ca7245 */ /* 0x000fe20000201000 */
[----:B------:R-:W-:Y:S01]  /*efd0*/  IMAD.MOV.U32 R208, RZ, RZ, 0x2 ;  /* 0x00000002ffd07424 */ /* 0x000fe200078e00ff */
[----:B------:R-:W-:Y:S02]  /*efe0*/  SHF.L.U32 R199, R189, 0x10, RZ ;  /* 0x00000010bdc77819 */ /* 0x000fe400000006ff */
[----:B------:R-:W-:Y:S01]  /*eff0*/  ISETP.NE.AND P2, PT, R207, 0x1, PT ;  /* 0x00000001cf00780c */ /* 0x000fe20003f45270 */
[----:B------:R-:W-:Y:S01]  /*f000*/  FFMA.FTZ R202, R202, R201, 1.1641532182693481445e-10 ;  /* 0x2f000000caca7423 */ /* 0x000fe200000100c9 */
[----:B------:R-:W-:Y:S01]  /*f010*/  LOP3.LUT R204, R204, 0xfffffffd, RZ, 0xc0, !PT ;  /* 0xfffffffdcccc7812 */ /* 0x000fe200078ec0ff */
[----:B------:R-:W-:Y:S01]  /*f020*/  FMUL.FTZ R199, R199, UR20 ;  /* 0x00000014c7c77c20 */ /* 0x000fe20008410000 */
[----:B------:R-:W-:Y:S02]  /*f030*/  PRMT R189, R189, 0x7632, R189 ;  /* 0x00007632bdbd7816 */ /* 0x000fe400000000bd */
[----:B------:R-:W-:Y:S01]  /*f040*/  FSETP.GTU.FTZ.AND P1, PT, R202, UR21, PT ;  /* 0x00000015ca007c0b */ /* 0x000fe2000bf3c000 */
        /* <DEDUP_REMOVED lines=16> */
.L_x_5326:
        /* <DEDUP_REMOVED lines=12> */
.L_x_5327:
        /* <DEDUP_REMOVED lines=43> */
.L_x_5325:
[----:B------:R-:W-:Y:S01]  /*f4c0*/  I2FP.F32.U32 R202, R202 ;  /* 0x000000ca00ca7245 */ /* 0x000fe20000201000 */
[----:B------:R-:W-:Y:S01]  /*f4d0*/  IMAD.U32 R189, R189, 0x10000, RZ ;  /* 0x00010000bdbd7824 */ /* 0x000fe200078e00ff */
[----:B------:R-:W-:Y:S01]  /*f4e0*/  @P0 PRMT R203, R21, 0x7632, R203 ;  /* 0x0000763215cb0816 */ /* 0x000fe200000000cb */
[----:B------:R-:W-:Y:S01]  /*f4f0*/  IMAD.MOV.U32 R211, RZ, RZ, 0x2 ;  /* 0x00000002ffd37424 */ /* 0x000fe200078e00ff */
[----:B------:R-:W-:Y:S01]  /*f500*/  ISETP.NE.AND P2, PT, R208, 0x1, PT ;  /* 0x00000001d000780c */ /* 0x000fe20003f45270 */
        /* <DEDUP_REMOVED lines=18> */
.L_x_5329:
        /* <DEDUP_REMOVED lines=12> */
.L_x_5330:
        /* <DEDUP_REMOVED lines=43> */
.L_x_5328:
[----:B------:R-:W-:Y:S01]  /*f9a0*/  I2FP.F32.U32 R202, R202 ;  /* 0x000000ca00ca7245 */ /* 0x000fe20000201000 */
[----:B------:R-:W-:Y:S01]  /*f9b0*/  IMAD.U32 R207, R190, 0x10000, RZ ;  /* 0x00010000becf7824 */ /* 0x000fe200078e00ff */
[----:B------:R-:W-:Y:S01]  /*f9c0*/  ISETP.NE.AND P3, PT, R211, 0x1, PT ;  /* 0x00000001d300780c */ /* 0x000fe20003f65270 */
[----:B------:R-:W-:Y:S01]  /*f9d0*/  @P0 IMAD.U32 R209, R22, 0x10000, RZ ;  /* 0x0001000016d10824 */ /* 0x000fe200078e00ff */
[----:B------:R-:W-:Y:S01]  /*f9e0*/  PRMT R190, R190, 0x7632, R190 ;  /* 0x00007632bebe7816 */ /* 0x000fe200000000be */
        /* <DEDUP_REMOVED lines=18> */
.L_x_5332:
        /* <DEDUP_REMOVED lines=12> */
.L_x_5333:
        /* <DEDUP_REMOVED lines=43> */
.L_x_5331:
        /* <DEDUP_REMOVED lines=8> */
[----:B------:R-:W-:-:S04]  /*ff00*/  FSETP.GTU.FTZ.AND P3, PT, R208, UR21, PT ;  /* 0x00000015d0007c0b */ /* 0x000fc8000bf7c000 */
[----:B------:R-:W-:Y:S02]  /*ff10*/  FSEL R208, R190, RZ, !P3 ;  /* 0x000000ffbed07208 */ /* 0x000fe40005800000 */
[----:B------:R-:W-:Y:S02]  /*ff20*/  MOV R190, R0 ;  /* 0x0000000000be7202 */ /* 0x000fe40000000f00 */
[----:B------:R-:W-:Y:S01]  /*ff30*/  PLOP3.LUT P3, PT, P3, PT, PT, 0x8, 0x80 ;  /* 0x000000000080781c */ /* 0x000fe20001f6e170 */
        /* <DEDUP_REMOVED lines=11> */
.L_x_5335:
        /* <DEDUP_REMOVED lines=12> */
.L_x_5336:
        /* <DEDUP_REMOVED lines=43> */
.L_x_5334:
[----:B------:R-:W-:Y:S01]  /*10360*/  I2FP.F32.U32 R190, R190 ;  /* 0x000000be00be7245 */ /* 0x000fe20000201000 */
[----:B------:R-:W-:Y:S01]  /*10370*/  @P0 IMAD.U32 R212, R23, 0x10000, RZ ;  /* 0x0001000017d40824 */ /* 0x000fe200078e00ff */
[----:B------:R-:W-:Y:S01]  /*10380*/  SHF.L.U32 R207, R191, 0x10, RZ ;  /* 0x00000010bfcf7819 */ /* 0x000fe200000006ff */
[----:B------:R-:W-:Y:S01]  /*10390*/  IMAD.MOV.U32 R220, RZ, RZ, 0x2 ;  /* 0x00000002ffdc7424 */ /* 0x000fe200078e00ff */
        /* <DEDUP_REMOVED lines=19> */
.L_x_5338:
        /* <DEDUP_REMOVED lines=12> */
.L_x_5339:
        /* <DEDUP_REMOVED lines=43> */
.L_x_5337:
        /* <DEDUP_REMOVED lines=15> */
.L_x_5315:
[----:B------:R-:W-:Y:S01]  /*10930*/  SEL R218, RZ, 0x1000000, !P5 ;  /* 0x01000000ffda7807 */ /* 0x000fe20006800000 */
[----:B------:R-:W-:Y:S01]  /*10940*/  IMAD.MOV.U32 R210, RZ, RZ, 0x10 ;  /* 0x00000010ffd27424 */ /* 0x000fe200078e00ff */
[----:B------:R-:W-:Y:S01]  /*10950*/  SEL R216, RZ, 0x10000, !P4 ;  /* 0x00010000ffd87807 */ /* 0x000fe20006000000 */
[----:B------:R-:W0:Y:S01]  /*10960*/  @P0 LDC.64 R214, c[0x0][0x3a0] ;  /* 0x0000e800ffd60b82 */ /* 0x000e220000000a00 */
[C---:B------:R-:W-:Y:S01]  /*10970*/  LOP3.LUT P5, RZ, R204.reuse, 0x4, RZ, 0xc0, !PT ;  /* 0x00000004ccff7812 */ /* 0x040fe200078ac0ff */
[----:B------:R-:W-:Y:S01]  /*10980*/  IMAD.WIDE.U32 R210, R205, R210, UR14 ;  /* 0x0000000ecdd27e25 */ /* 0x000fe2000f8e00d2 */
[----:B------:R-:W-:Y:S01]  /*10990*/  LOP3.LUT P4, RZ, R204, 0x2, RZ, 0xc0, !PT ;  /* 0x00000002ccff7812 */ /* 0x000fe2000788c0ff */
[----:B------:R-:W1:Y:S01]  /*109a0*/  @UP0 LDCU.64 UR4, c[0x0][0x398] ;  /* 0x00007300ff0407ac */ /* 0x000e620008000a00 */
[----:B------:R-:W-:Y:S01]  /*109b0*/  SEL R217, RZ, 0x100, !P3 ;  /* 0x00000100ffd97807 */ /* 0x000fe20005800000 */
[----:B------:R-:W-:Y:S01]  /*109c0*/  HFMA2 R219, -RZ, RZ, 0, 9.5367431640625e-07 ;  /* 0x00000010ffdb7431 */ /* 0x000fe200000001ff */
[----:B------:R-:W-:Y:S01]  /*109d0*/  SEL R206, RZ, 0x1000000, !P1 ;  /* 0x01000000ffce7807 */ /* 0x000fe20004800000 */
[----:B------:R2:W-:Y:S01]  /*109e0*/  STG.E.128 desc[UR16][R210.64], R188 ;  /* 0x000000bcd2007986 */ /* 0x0005e2000c101d10 */
[----:B------:R-:W-:-:S02]  /*109f0*/  SEL R213, RZ, 0x10000, !P4 ;  /* 0x00010000ffd57807 */ /* 0x000fc40006000000 */
[----:B------:R-:W-:Y:S02]  /*10a00*/  SEL R212, RZ, 0x100, !P5 ;  /* 0x00000100ffd47807 */ /* 0x000fe40006800000 */
[----:B------:R-:W-:Y:S02]  /*10a10*/  LOP3.LUT P6, RZ, R204, 0x8, RZ, 0xc0, !PT ;  /* 0x00000008ccff7812 */ /* 0x000fe400078cc0ff */
[----:B------:R-:W-:Y:S01]  /*10a20*/  LOP3.LUT R217, R217, R218, R216, 0xfe, !PT ;  /* 0x000000dad9d97212 */ /* 0x000fe200078efed8 */
[----:B------:R-:W-:Y:S01]  /*10a30*/  IMAD.MOV.U32 R218, RZ, RZ, 0x8 ;  /* 0x00000008ffda7424 */ /* 0x000fe200078e00ff */
[----:B------:R-:W-:Y:S01]  /*10a40*/  LOP3.LUT R212, R212, R206, R213, 0xfe, !PT ;  /* 0x000000ced4d47212 */ /* 0x000fe200078efed5 */
[----:B------:R-:W-:Y:S01]  /*10a50*/  VIADD R206, R184, 0x100 ;  /* 0x00000100b8ce7836 */ /* 0x000fe20000000000 */
[----:B------:R-:W-:Y:S02]  /*10a60*/  SEL R216, RZ, 0x1, !P2 ;  /* 0x00000001ffd87807 */ /* 0x000fe40005000000 */
[----:B------:R-:W-:-:S02]  /*10a70*/  SEL R213, RZ, 0x1, !P6 ;  /* 0x00000001ffd57807 */ /* 0x000fc40007000000 */
[----:B------:R-:W-:Y:S01]  /*10a80*/  PLOP3.LUT P1, PT, PT, PT, UP0, 0x80, 0x8 ;  /* 0x000000000008781c */ /* 0x000fe20003f2f008 */
[----:B0-----:R-:W-:Y:S01]  /*10a90*/  @P0 IMAD.WIDE.U32 R214, R206, 0x10, R214 ;  /* 0x00000010ced60825 */ /* 0x001fe200078e00d6 */
[----:B------:R-:W-:Y:S02]  /*10aa0*/  PLOP3.LUT P2, PT, PT, PT, UP0, 0x80, 0x8 ;  /* 0x000000000008781c */ /* 0x000fe40003f4f008 */
[----:B--2---:R-:W-:Y:S01]  /*10ab0*/  LOP3.LUT R189, R217, R216, RZ, 0xfc, !PT ;  /* 0x000000d8d9bd7212 */ /* 0x004fe200078efcff */
[----:B------:R-:W-:Y:S01]  /*10ac0*/  IMAD.WIDE.U32 R190, R205, R218, UR12 ;  /* 0x0000000ccdbe7e25 */ /* 0x000fe2000f8e00da */
[----:B------:R-:W-:-:S05]  /*10ad0*/  LOP3.LUT R188, R212, R213, RZ, 0xfc, !PT ;  /* 0x000000d5d4bc7212 */ /* 0x000fca00078efcff */
[----:B------:R0:W-:Y:S02]  /*10ae0*/  STG.E.64 desc[UR16][R190.64], R188 ;  /* 0x000000bcbe007986 */ /* 0x0001e4000c101b10 */
[----:B-1----:R-:W-:-:S04]  /*10af0*/  @P1 IMAD.WIDE.U32 R216, R206, R219, UR4 ;  /* 0x00000004ced81e25 */ /* 0x002fc8000f8e00db */
[----:B------:R-:W-:Y:S01]  /*10b00*/  IMAD.WIDE.U32 R218, R206, 0x10, R228 ;  /* 0x00000010ceda7825 */ /* 0x000fe200078e00e4 */
        /* <DEDUP_REMOVED lines=21> */
.L_x_5340:
        /* <DEDUP_REMOVED lines=19> */
.L_x_5343:
        /* <DEDUP_REMOVED lines=12> */
.L_x_5344:
        /* <DEDUP_REMOVED lines=43> */
.L_x_5342:
[----:B------:R-:W-:Y:S01]  /*11100*/  I2FP.F32.U32 R8, R8 ;  /* 0x0000000800087245 */ /* 0x000fe20000201000 */
[----:B-----5:R-:W-:Y:S01]  /*11110*/  IMAD.U32 R9, R188, 0x10000, RZ ;  /* 0x00010000bc097824 */ /* 0x020fe200078e00ff */
[----:B------:R-:W-:Y:S01]  /*11120*/  ISETP.NE.AND P2, PT, R10, 0x1, PT ;  /* 0x000000010a00780c */ /* 0x000fe20003f45270 */
[----:B------:R-:W-:Y:S01]  /*11130*/  IMAD.MOV.U32 R12, RZ, RZ, 0x2 ;  /* 0x00000002ff0c7424 */ /* 0x000fe200078e00ff */
[----:B------:R-:W-:Y:S01]  /*11140*/  LOP3.LUT R204, R204, 0xfffffff7, RZ, 0xc0, !PT ;  /* 0xfffffff7cccc7812 */ /* 0x000fe200078ec0ff */
[----:B------:R-:W-:Y:S01]  /*11150*/  FFMA.FTZ R8, R8, R201, 1.1641532182693481445e-10 ;  /* 0x2f00000008087423 */ /* 0x000fe200000100c9 */
[----:B------:R-:W-:-:S04]  /*11160*/  PRMT R188, R188, 0x7632, R188 ;  /* 0x00007632bcbc7816 */ /* 0x000fc800000000bc */
[----:B------:R-:W-:Y:S01]  /*11170*/  FSETP.GTU.FTZ.AND P1, PT, R8, UR21, PT ;  /* 0x0000001508007c0b */ /* 0x000fe2000bf3c000 */
[----:B------:R-:W-:Y:S01]  /*11180*/  FMUL.FTZ R8, R9, UR20 ;  /* 0x0000001409087c20 */ /* 0x000fe20008410000 */
        /* <DEDUP_REMOVED lines=13> */
.L_x_5346:
        /* <DEDUP_REMOVED lines=12> */
.L_x_5347:
        /* <DEDUP_REMOVED lines=43> */
.L_x_5345:
[----:B------:R-:W-:Y:S01]  /*115d0*/  I2FP.F32.U32 R10, R9 ;  /* 0x00000009000a7245 */ /* 0x000fe20000201000 */
[----:B------:R-:W-:Y:S01]  /*115e0*/  @P0 IMAD.U32 R11, R20, 0x10000, RZ ;  /* 0x00010000140b0824 */ /* 0x000fe200078e00ff */
[----:B------:R-:W-:Y:S02]  /*115f0*/  SHF.L.U32 R9, R16, 0x10, RZ ;  /* 0x0000001010097819 */ /* 0x000fe400000006ff */
[----:B------:R-:W-:Y:S01]  /*11600*/  ISETP.NE.AND P2, PT, R12, 0x1, PT ;  /* 0x000000010c00780c */ /* 0x000fe20003f45270 */
[----:B------:R-:W-:Y:S02]  /*11610*/  FFMA.FTZ R10, R10, R201, 1.1641532182693481445e-10 ;  /* 0x2f0000000a0a7423 */ /* 0x000fe400000100c9 */
[----:B------:R-:W-:-:S03]  /*11620*/  FMUL.FTZ R9, R9, UR20 ;  /* 0x0000001409097c20 */ /* 0x000fc60008410000 */
        /* <DEDUP_REMOVED lines=18> */
.L_x_5349:
        /* <DEDUP_REMOVED lines=12> */
.L_x_5350:
        /* <DEDUP_REMOVED lines=43> */
.L_x_5348:
        /* <DEDUP_REMOVED lines=21> */
.L_x_5352:
        /* <DEDUP_REMOVED lines=12> */
.L_x_5353:
        /* <DEDUP_REMOVED lines=43> */
.L_x_5351:
        /* <DEDUP_REMOVED lines=13> */
[----:B------:R-:W-:Y:S01]  /*12050*/  @!P0 MOV R213, R9 ;  /* 0x0000000900d58202 */ /* 0x000fe20000000f00 */
[----:B------:R-:W-:Y:S01]  /*12060*/  IMAD.MOV.U32 R10, RZ, RZ, R0 ;  /* 0x000000ffff0a7224 */ /* 0x000fe200078e0000 */
[----:B------:R-:W-:Y:S02]  /*12070*/  SEL R9, RZ, 0x1, P1 ;  /* 0x00000001ff097807 */ /* 0x000fe40000800000 */
        /* <DEDUP_REMOVED lines=10> */
.L_x_5355:
        /* <DEDUP_REMOVED lines=12> */
.L_x_5356:
[----:B--2---:R-:W-:Y:S01]  /*121e0*/  IMAD.WIDE.U32 R214, R7, -0x326172a9, RZ ;  /* 0xcd9e8d5707d67825 */ /* 0x004fe200078e00ff */
        /* <DEDUP_REMOVED lines=42> */
.L_x_5354:
[----:B------:R-:W-:Y:S01]  /*12490*/  I2FP.F32.U32 R10, R10 ;  /* 0x0000000a000a7245 */ /* 0x000fe20000201000 */
[----:B------:R-:W-:Y:S01]  /*124a0*/  IMAD.U32 R11, R189, 0x10000, RZ ;  /* 0x00010000bd0b7824 */ /* 0x000fe200078e00ff */
[----:B------:R-:W-:Y:S01]  /*124b0*/  ISETP.NE.AND P2, PT, R14, 0x1, PT ;  /* 0x000000010e00780c */ /* 0x000fe20003f45270 */
[----:B------:R-:W-:Y:S01]  /*124c0*/  IMAD.MOV.U32 R188, RZ, RZ, 0x2 ;  /* 0x00000002ffbc7424 */ /* 0x000fe200078e00ff */
[----:B------:R-:W-:Y:S01]  /*124d0*/  LOP3.LUT R204, R204, 0xfffffffd, RZ, 0xc0, !PT ;  /* 0xfffffffdcccc7812 */ /* 0x000fe200078ec0ff */
[----:B------:R-:W-:Y:S01]  /*124e0*/  FFMA.FTZ R10, R10, R201, 1.1641532182693481445e-10 ;  /* 0x2f0000000a0a7423 */ /* 0x000fe200000100c9 */
[----:B------:R-:W-:-:S04]  /*124f0*/  MOV R12, R0 ;  /* 0x00000000000c7202 */ /* 0x000fc80000000f00 */
        /* <DEDUP_REMOVED lines=15> */
.L_x_5358:
        /* <DEDUP_REMOVED lines=12> */
.L_x_5359:
        /* <DEDUP_REMOVED lines=43> */
.L_x_5357:
[----:B------:R-:W-:Y:S01]  /*12960*/  I2FP.F32.U32 R12, R12 ;  /* 0x0000000c000c7245 */ /* 0x000fe20000201000 */
[----:B------:R-:W-:Y:S01]  /*12970*/  @P0 IMAD.U32 R15, R21, 0x10000, RZ ;  /* 0x00010000150f0824 */ /* 0x000fe200078e00ff */
[----:B------:R-:W-:Y:S02]  /*12980*/  SHF.L.U32 R13, R17, 0x10, RZ ;  /* 0x00000010110d7819 */ /* 0x000fe400000006ff */
[----:B------:R-:W-:Y:S01]  /*12990*/  ISETP.NE.AND P2, PT, R188, 0x1, PT ;  /* 0x00000001bc00780c */ /* 0x000fe20003f45270 */
[----:B------:R-:W-:Y:S02]  /*129a0*/  FFMA.FTZ R12, R12, R201, 1.1641532182693481445e-10 ;  /* 0x2f0000000c0c7423 */ /* 0x000fe400000100c9 */
[----:B------:R-:W-:-:S03]  /*129b0*/  FMUL.FTZ R13, R13, UR20 ;  /* 0x000000140d0d7c20 */ /* 0x000fc60008410000 */
        /* <DEDUP_REMOVED lines=18> */
.L_x_5361:
        /* <DEDUP_REMOVED lines=12> */
.L_x_5362:
        /* <DEDUP_REMOVED lines=43> */
.L_x_5360:
        /* <DEDUP_REMOVED lines=19> */
.L_x_5364:
        /* <DEDUP_REMOVED lines=12> */
.L_x_5365:
        /* <DEDUP_REMOVED lines=43> */
.L_x_5363:
        /* <DEDUP_REMOVED lines=10> */
[----:B------:R-:W-:Y:S02]  /*13390*/  @P0 IMAD.U32 R12, R12, 0x10000, RZ ;  /* 0x000100000c0c0824 */ /* 0x000fe400078e00ff */
[----:B------:R-:W-:Y:S02]  /*133a0*/  IMAD.MOV.U32 R13, RZ, RZ, R0 ;  /* 0x000000ffff0d7224 */ /* 0x000fe400078e0000 */
[----:B------:R-:W-:-:S04]  /*133b0*/  FADD.FTZ R11, R11, R14 ;  /* 0x0000000e0b0b7221 */ /* 0x000fc80000010000 */
[----:B--2---:R-:W-:Y:S01]  /*133c0*/  @P0 FADD.FTZ R215, R11, R12 ;  /* 0x0000000c0bd70221 */ /* 0x004fe20000010000 */
[----:B------:R-:W-:Y:S02]  /*133d0*/  @!P0 MOV R215, R11 ;  /* 0x0000000b00d78202 */ /* 0x000fe40000000f00 */
        /* <DEDUP_REMOVED lines=11> */
.L_x_5367:
        /* <DEDUP_REMOVED lines=12> */
.L_x_5368:
        /* <DEDUP_REMOVED lines=43> */
.L_x_5366:
[----:B------:R-:W-:Y:S01]  /*13800*/  I2FP.F32.U32 R12, R13 ;  /* 0x0000000d000c7245 */ /* 0x000fe20000201000 */
[C---:B------:R-:W-:Y:S01]  /*13810*/  IMAD.U32 R13, R190.reuse, 0x10000, RZ ;  /* 0x00010000be0d7824 */ /* 0x040fe200078e00ff */
[----:B------:R-:W-:Y:S01]  /*13820*/  ISETP.NE.AND P3, PT, R189, 0x1, PT ;  /* 0x00000001bd00780c */ /* 0x000fe20003f65270 */
[----:B------:R-:W-:Y:S01]  /*13830*/  IMAD.MOV.U32 R188, RZ, RZ, 0x2 ;  /* 0x00000002ffbc7424 */ /* 0x000fe200078e00ff */
[----:B------:R-:W-:Y:S01]  /*13840*/  PRMT R190, R190, 0x7632, R190 ;  /* 0x00007632bebe7816 */ /* 0x000fe200000000be */
        /* <DEDUP_REMOVED lines=15> */
.L_x_5370:
        /* <DEDUP_REMOVED lines=12> */
.L_x_5371:
        /* <DEDUP_REMOVED lines=43> */
.L_x_5369:
        /* <DEDUP_REMOVED lines=24> */
.L_x_5373:
        /* <DEDUP_REMOVED lines=12> */
.L_x_5374:
        /* <DEDUP_REMOVED lines=43> */
.L_x_5372:
        /* <DEDUP_REMOVED lines=19> */
.L_x_5376:
        /* <DEDUP_REMOVED lines=12> */
.L_x_5377:
        /* <DEDUP_REMOVED lines=43> */
.L_x_5375:
[----:B------:R-:W-:Y:S01]  /*14640*/  I2FP.F32.U32 R14, R14 ;  /* 0x0000000e000e7245 */ /* 0x000fe20000201000 */
[----:B------:R-:W-:Y:S01]  /*14650*/  IMAD.MOV.U32 R189, RZ, RZ, R0 ;  /* 0x000000ffffbd7224 */ /* 0x000fe200078e0000 */
        /* <DEDUP_REMOVED lines=9> */
[----:B------:R-:W-:Y:S01]  /*146f0*/  FADD.FTZ R13, R13, R190 ;  /* 0x000000be0d0d7221 */ /* 0x000fe20000010000 */
[----:B------:R-:W-:-:S03]  /*14700*/  IMAD.MOV.U32 R190, RZ, RZ, 0x2 ;  /* 0x00000002ffbe7424 */ /* 0x000fc600078e00ff */
[----:B------:R-:W-:-:S04]  /*14710*/  @P0 IMAD.U32 R188, R188, 0x10000, RZ ;  /* 0x00010000bcbc0824 */ /* 0x000fc800078e00ff */
        /* <DEDUP_REMOVED lines=13> */
.L_x_5379:
        /* <DEDUP_REMOVED lines=12> */
.L_x_5380:
        /* <DEDUP_REMOVED lines=43> */
.L_x_5378:
        /* <DEDUP_REMOVED lines=20> */
.L_x_5382:
        /* <DEDUP_REMOVED lines=12> */
.L_x_5383:
        /* <DEDUP_REMOVED lines=43> */
.L_x_5381:
[----:B------:R-:W-:Y:S01]  /*15010*/  I2FP.F32.U32 R188, R189 ;  /* 0x000000bd00bc7245 */ /* 0x000fe20000201000 */
[----:B------:R-:W-:Y:S01]  /*15020*/  @P0 IMAD.U32 R191, R23, 0x10000, RZ ;  /* 0x0001000017bf0824 */ /* 0x000fe200078e00ff */
[----:B------:R-:W-:Y:S01]  /*15030*/  SHF.L.U32 R189, R19, 0x10, RZ ;  /* 0x0000001013bd7819 */ /* 0x000fe200000006ff */
[----:B------:R-:W-:Y:S02]  /*15040*/  IMAD.MOV.U32 R190, RZ, RZ, 0x2 ;  /* 0x00000002ffbe7424 */ /* 0x000fe400078e00ff */
        /* <DEDUP_REMOVED lines=21> */
.L_x_5385:
        /* <DEDUP_REMOVED lines=12> */
.L_x_5386:
        /* <DEDUP_REMOVED lines=43> */
.L_x_5384:
        /* <DEDUP_REMOVED lines=19> */
.L_x_5388:
        /* <DEDUP_REMOVED lines=14> */
.L_x_5389:
        /* <DEDUP_REMOVED lines=43> */
.L_x_5387:
[----:B------:R-:W-:Y:S02]  /*159d0*/  I2FP.F32.U32 R188, R189 ;  /* 0x000000bd00bc7245 */ /* 0x000fe40000201000 */
[----:B------:R-:W-:Y:S02]  /*159e0*/  PRMT R189, R19, 0x7632, R189 ;  /* 0x0000763213bd7816 */ /* 0x000fe400000000bd */
[----:B------:R-:W-:Y:S01]  /*159f0*/  PRMT R190, R224, 0x5410, R225 ;  /* 0x00005410e0be7816 */ /* 0x000fe200000000e1 */
[----:B------:R-:W-:Y:S02]  /*15a00*/  FFMA.FTZ R188, R188, R201, 1.1641532182693481445e-10 ;  /* 0x2f000000bcbc7423 */ /* 0x000fe400000100c9 */
[----:B------:R-:W-:-:S03]  /*15a10*/  IMAD.U32 R189, R189, 0x10000, RZ ;  /* 0x00010000bdbd7824 */ /* 0x000fc600078e00ff */
[----:B------:R-:W-:Y:S01]  /*15a20*/  FSETP.GTU.FTZ.AND P6, PT, R188, UR21, PT ;  /* 0x00000015bc007c0b */ /* 0x000fe2000bfdc000 */
[----:B------:R-:W-:-:S03]  /*15a30*/  FMUL.FTZ R189, R189, UR20 ;  /* 0x00000014bdbd7c20 */ /* 0x000fc60008410000 */
[----:B------:R-:W-:Y:S02]  /*15a40*/  SEL R188, RZ, 0x1, P6 ;  /* 0x00000001ffbc7807 */ /* 0x000fe40003000000 */
[----:B------:R-:W-:Y:S02]  /*15a50*/  FSEL R191, R189, RZ, !P6 ;  /* 0x000000ffbdbf7208 */ /* 0x000fe40007000000 */
[----:B------:R-:W-:-:S03]  /*15a60*/  @P0 PRMT R189, R23, 0x7632, R189 ;  /* 0x0000763217bd0816 */ /* 0x000fc600000000bd */
[----:B------:R-:W-:Y:S02]  /*15a70*/  FADD.FTZ R226, R226, R191 ;  /* 0x000000bfe2e27221 */ /* 0x000fe40000010000 */
[----:B------:R-:W-:-:S04]  /*15a80*/  @P0 IMAD.U32 R189, R189, 0x10000, RZ ;  /* 0x00010000bdbd0824 */ /* 0x000fc800078e00ff */
        /* <DEDUP_REMOVED lines=8> */
.L_x_5341:
        /* <DEDUP_REMOVED lines=15> */
.L_x_5392:
[----:B------:R-:W-:-:S04]  /*15c00*/  VIADD R6, R6, 0x1 ;  /* 0x0000000106067836 */ /* 0x000fc80000000000 */
[C---:B--2---:R-:W-:Y:S01]  /*15c10*/  IMAD.WIDE.U32 R216, R6.reuse, -0x2daee0ad, RZ ;  /* 0xd2511f5306d87825 */ /* 0x044fe200078e00ff */
        /* <DEDUP_REMOVED lines=10> */
.L_x_5393:
        /* <DEDUP_REMOVED lines=41> */
[----:B------:R-:W-:Y:S02]  /*15f50*/  IMAD.MOV.U32 R0, RZ, RZ, R216 ;  /* 0x000000ffff007224 */ /* 0x000fe400078e00d8 */
[----:B------:R-:W-:-:S07]  /*15f60*/  IMAD.MOV.U32 R210, RZ, RZ, R198 ;  /* 0x000000ffffd27224 */ /* 0x000fce00078e00c6 */
.L_x_5391:
[----:B------:R-:W-:Y:S01]  /*15f70*/  I2FP.F32.U32 R198, R210 ;  /* 0x000000d200c67245 */ /* 0x000fe20000201000 */
[----:B-----5:R-:W-:Y:S01]  /*15f80*/  IMAD.U32 R210, R188, 0x10000, RZ ;  /* 0x00010000bcd27824 */ /* 0x020fe200078e00ff */
[----:B------:R-:W-:Y:S01]  /*15f90*/  ISETP.NE.AND P2, PT, R212, 0x1, PT ;  /* 0x00000001d400780c */ /* 0x000fe20003f45270 */
[----:B------:R-:W-:Y:S01]  /*15fa0*/  @P0 IMAD.U32 R211, R20, 0x10000, RZ ;  /* 0x0001000014d30824 */ /* 0x000fe200078e00ff */
[----:B------:R-:W-:Y:S01]  /*15fb0*/  LOP3.LUT R204, R204, 0xfffffff7, RZ, 0xc0, !PT ;  /* 0xfffffff7cccc7812 */ /* 0x000fe200078ec0ff */
[----:B------:R-:W-:Y:S01]  /*15fc0*/  FFMA.FTZ R198, R198, R201, 1.1641532182693481445e-10 ;  /* 0x2f000000c6c67423 */ /* 0x000fe200000100c9 */
[----:B------:R-:W-:Y:S01]  /*15fd0*/  FMUL.FTZ R210, R210, UR20 ;  /* 0x00000014d2d27c20 */ /* 0x000fe20008410000 */
[----:B------:R-:W-:Y:S01]  /*15fe0*/  PRMT R188, R188, 0x7632, R188 ;  /* 0x00007632bcbc7816 */ /* 0x000fe200000000bc */
[----:B--2---:R-:W-:Y:S02]  /*15ff0*/  IMAD.MOV.U32 R214, RZ, RZ, 0x2 ;  /* 0x00000002ffd67424 */ /* 0x004fe400078e00ff */
        /* <DEDUP_REMOVED lines=16> */
.L_x_5395:
        /* <DEDUP_REMOVED lines=12> */
.L_x_5396:
        /* <DEDUP_REMOVED lines=43> */
.L_x_5394:
        /* <DEDUP_REMOVED lines=25> */
.L_x_5398:
        /* <DEDUP_REMOVED lines=12> */
.L_x_5399:
        /* <DEDUP_REMOVED lines=43> */
.L_x_5397:
[----:B------:R-:W-:Y:S01]  /*16970*/  I2FP.F32.U32 R188, R188 ;  /* 0x000000bc00bc7245 */ /* 0x000fe20000201000 */
[----:B------:R-:W-:Y:S01]  /*16980*/  IMAD.U32 R212, R189, 0x10000, RZ ;  /* 0x00010000bdd47824 */ /* 0x000fe200078e00ff */
[----:B------:R-:W-:Y:S01]  /*16990*/  ISETP.NE.AND P2, PT, R216, 0x1, PT ;  /* 0x00000001d800780c */ /* 0x000fe20003f45270 */
[----:B------:R-:W-:Y:S01]  /*169a0*/  IMAD.MOV.U32 R214, RZ, RZ, 0x2 ;  /* 0x00000002ffd67424 */ /* 0x000fe200078e00ff */
[----:B------:R-:W-:Y:S01]  /*169b0*/  @P0 SHF.L.U32 R215, R21, 0x10, RZ ;  /* 0x0000001015d70819 */ /* 0x000fe200000006ff */
[----:B------:R-:W-:Y:S01]  /*169c0*/  FFMA.FTZ R188, R188, R201, 1.1641532182693481445e-10 ;  /* 0x2f000000bcbc7423 */ /* 0x000fe200000100c9 */
[----:B------:R-:W-:Y:S01]  /*169d0*/  FMUL.FTZ R212, R212, UR20 ;  /* 0x00000014d4d47c20 */ /* 0x000fe20008410000 */
[----:B------:R-:W-:Y:S02]  /*169e0*/  LOP3.LUT R204, R204, 0xfffffffd, RZ, 0xc0, !PT ;  /* 0xfffffffdcccc7812 */ /* 0x000fe400078ec0ff */
[----:B------:R-:W-:Y:S01]  /*169f0*/  PRMT R220, R189, 0x7632, R220 ;  /* 0x00007632bddc7816 */ /* 0x000fe200000000dc */
[----:B------:R-:W-:Y:S01]  /*16a00*/  IMAD.MOV.U32 R189, RZ, RZ, R0 ;  /* 0x000000ffffbd7224 */ /* 0x000fe200078e0000 */
[----:B------:R-:W-:-:S04]  /*16a10*/  FSETP.GTU.FTZ.AND P1, PT, R188, UR21, PT ;  /* 0x00000015bc007c0b */ /* 0x000fc8000bf3c000 */
        /* <DEDUP_REMOVED lines=14> */
.L_x_5401:
        /* <DEDUP_REMOVED lines=12> */
.L_x_5402:
        /* <DEDUP_REMOVED lines=43> */
.L_x_5400:
        /* <DEDUP_REMOVED lines=23> */
.L_x_5404:
        /* <DEDUP_REMOVED lines=12> */
.L_x_5405:
        /* <DEDUP_REMOVED lines=43> */
.L_x_5403:
[----:B------:R-:W-:Y:S01]  /*17350*/  I2FP.F32.U32 R188, R189 ;  /* 0x000000bd00bc7245 */ /* 0x000fe20000201000 */
[----:B------:R-:W-:Y:S01]  /*17360*/  IMAD.U32 R189, R190, 0x10000, RZ ;  /* 0x00010000bebd7824 */ /* 0x000fe200078e00ff */
        /* <DEDUP_REMOVED lines=21> */
.L_x_5407:
        /* <DEDUP_REMOVED lines=12> */
.L_x_5408:
        /* <DEDUP_REMOVED lines=43> */
.L_x_5406:
        /* <DEDUP_REMOVED lines=23> */
.L_x_5410:
        /* <DEDUP_REMOVED lines=12> */
.L_x_5411:
        /* <DEDUP_REMOVED lines=43> */
.L_x_5409:
[----:B------:R-:W-:Y:S01]  /*17d10*/  I2FP.F32.U32 R188, R189 ;  /* 0x000000bd00bc7245 */ /* 0x000fe20000201000 */
[----:B------:R-:W-:Y:S01]  /*17d20*/  IMAD.U32 R189, R191, 0x10000, RZ ;  /* 0x00010000bfbd7824 */ /* 0x000fe200078e00ff */
[----:B------:R-:W-:Y:S02]  /*17d30*/  ISETP.NE.AND P5, PT, R190, 0x1, PT ;  /* 0x00000001be00780c */ /* 0x000fe40003fa5270 */
[----:B------:R-:W-:Y:S01]  /*17d40*/  @P0 SHF.L.U32 R219, R23, 0x10, RZ ;  /* 0x0000001017db0819 */ /* 0x000fe200000006ff */
        /* <DEDUP_REMOVED lines=19> */
.L_x_5413:
        /* <DEDUP_REMOVED lines=12> */
.L_x_5414:
        /* <DEDUP_REMOVED lines=43> */
.L_x_5412:
        /* <DEDUP_REMOVED lines=15> */
.L_x_5390:
[----:B------:R-:W-:Y:S01]  /*182e0*/  SEL R227, RZ, 0x1000000, !P5 ;  /* 0x01000000ffe37807 */ /* 0x000fe20006800000 */
[----:B------:R-:W-:Y:S01]  /*182f0*/  IMAD.MOV.U32 R221, RZ, RZ, 0x10 ;  /* 0x00000010ffdd7424 */ /* 0x000fe200078e00ff */
[----:B------:R-:W-:Y:S01]  /*18300*/  SEL R223, RZ, 0x10000, !P4 ;  /* 0x00010000ffdf7807 */ /* 0x000fe20006000000 */
[----:B------:R-:W0:Y:S01]  /*18310*/  @P0 LDC.64 R224, c[0x0][0x3a0] ;  /* 0x0000e800ffe00b82 */ /* 0x000e220000000a00 */
[----:B------:R-:W-:Y:S01]  /*18320*/  LOP3.LUT P5, RZ, R204, 0x4, RZ, 0xc0, !PT ;  /* 0x00000004ccff7812 */ /* 0x000fe200078ac0ff */
[----:B------:R-:W-:Y:S01]  /*18330*/  IMAD.WIDE.U32 R220, R206, R221, UR14 ;  /* 0x0000000ecedc7e25 */ /* 0x000fe2000f8e00dd */
[----:B------:R-:W-:Y:S01]  /*18340*/  LOP3.LUT P4, RZ, R204, 0x2, RZ, 0xc0, !PT ;  /* 0x00000002ccff7812 */ /* 0x000fe2000788c0ff */
[----:B------:R-:W1:Y:S01]  /*18350*/  @UP0 LDCU.64 UR4, c[0x0][0x398] ;  /* 0x00007300ff0407ac */ /* 0x000e620008000a00 */
[----:B------:R-:W-:Y:S01]  /*18360*/  SEL R226, RZ, 0x100, !P3 ;  /* 0x00000100ffe27807 */ /* 0x000fe20005800000 */
[----:B------:R-:W-:Y:S01]  /*18370*/  IMAD.MOV.U32 R231, RZ, RZ, 0x10 ;  /* 0x00000010ffe77424 */ /* 0x000fe200078e00ff */
[----:B------:R-:W-:Y:S01]  /*18380*/  SEL R222, RZ, 0x1000000, !P1 ;  /* 0x01000000ffde7807 */ /* 0x000fe20004800000 */
[----:B------:R2:W-:Y:S01]  /*18390*/  STG.E.128 desc[UR16][R220.64], R188 ;  /* 0x000000bcdc007986 */ /* 0x0005e2000c101d10 */
[----:B------:R-:W-:-:S02]  /*183a0*/  SEL R198, RZ, 0x10000, !P4 ;  /* 0x00010000ffc67807 */ /* 0x000fc40006000000 */
[----:B------:R-:W-:Y:S02]  /*183b0*/  SEL R211, RZ, 0x100, !P5 ;  /* 0x00000100ffd37807 */ /* 0x000fe40006800000 */
[----:B------:R-:W-:Y:S02]  /*183c0*/  LOP3.LUT P6, RZ, R204, 0x8, RZ, 0xc0, !PT ;  /* 0x00000008ccff7812 */ /* 0x000fe400078cc0ff */
[----:B------:R-:W-:Y:S01]  /*183d0*/  LOP3.LUT R226, R226, R227, R223, 0xfe, !PT ;  /* 0x000000e3e2e27212 */ /* 0x000fe200078efedf */
[----:B------:R-:W-:Y:S01]  /*183e0*/  IMAD.MOV.U32 R227, RZ, RZ, 0x8 ;  /* 0x00000008ffe37424 */ /* 0x000fe200078e00ff */
[----:B------:R-:W-:Y:S02]  /*183f0*/  LOP3.LUT R211, R211, R222, R198, 0xfe, !PT ;  /* 0x000000ded3d37212 */ /* 0x000fe400078efec6 */
[----:B------:R-:W-:Y:S02]  /*18400*/  SEL R223, RZ, 0x1, !P2 ;  /* 0x00000001ffdf7807 */ /* 0x000fe40005000000 */
[----:B------:R-:W-:-:S02]  /*18410*/  SEL R222, RZ, 0x1, !P6 ;  /* 0x00000001ffde7807 */ /* 0x000fc40007000000 */
[----:B------:R-:W-:Y:S02]  /*18420*/  PLOP3.LUT P1, PT, PT, PT, UP0, 0x80, 0x8 ;  /* 0x000000000008781c */ /* 0x000fe40003f2f008 */
[----:B------:R-:W-:Y:S01]  /*18430*/  IADD3 R198, PT, PT, R184, 0x180, RZ ;  /* 0x00000180b8c67810 */ /* 0x000fe20007ffe0ff */
[----:B--2---:R-:W-:Y:S01]  /*18440*/  IMAD.WIDE.U32 R190, R206, R227, UR12 ;  /* 0x0000000ccebe7e25 */ /* 0x004fe2000f8e00e3 */
[----:B------:R-:W-:Y:S02]  /*18450*/  LOP3.LUT R189, R226, R223, RZ, 0xfc, !PT ;  /* 0x000000dfe2bd7212 */ /* 0x000fe400078efcff */
[----:B------:R-:W-:Y:S01]  /*18460*/  LOP3.LUT R188, R211, R222, RZ, 0xfc, !PT ;  /* 0x000000ded3bc7212 */ /* 0x000fe200078efcff */
[----:B0-----:R-:W-:Y:S01]  /*18470*/  @P0 IMAD.WIDE.U32 R224, R198, 0x10, R224 ;  /* 0x00000010c6e00825 */ /* 0x001fe200078e00e0 */
[----:B------:R-:W-:-:S03]  /*18480*/  PLOP3.LUT P2, PT, PT, PT, UP0, 0x80, 0x8 ;  /* 0x000000000008781c */ /* 0x000fc60003f4f008 */
        /* <DEDUP_REMOVED lines=24> */
.L_x_5415:
[----:B------:R2:W5:Y:S04]  /*18610*/  @P2 LDG.E.128 R16, desc[UR16][R226.64] ;  /* 0x00000010e2102981 */ /* 0x000568000c1e1d00 */
[----:B------:R2:W5:Y:S04]  /*18620*/  @P0 LDG.E.128 R20, desc[UR16][R224.64] ;  /* 0x00000010e0140981 */ /* 0x000568000c1e1d00 */
[----:B01----:R2:W5:Y:S01]  /*18630*/  LDG.E.128 R188, desc[UR16][R230.64] ;  /* 0x00000010e6bc7981 */ /* 0x003562000c1e1d00 */
[----:B------:R-:W-:Y:S05]  /*18640*/  BRA.U !UP0, `(.L_x_5416) ;  /* 0x0000004d08a47547 */ /* 0x000fea000b800000 */
        /* <DEDUP_REMOVED lines=15> */
.L_x_5418:
        /* <DEDUP_REMOVED lines=12> */
.L_x_5419:
        /* <DEDUP_REMOVED lines=43> */
.L_x_5417:
[----:B------:R-:W-:Y:S01]  /*18ab0*/  I2FP.F32.U32 R8, R8 ;  /* 0x0000000800087245 */ /* 0x000fe20000201000 */
[----:B-----5:R-:W-:Y:S01]  /*18ac0*/  IMAD.U32 R9, R188, 0x10000, RZ ;  /* 0x00010000bc097824 */ /* 0x020fe200078e00ff */
[----:B------:R-:W-:Y:S01]  /*18ad0*/  ISETP.NE.AND P2, PT, R11, 0x1, PT ;  /* 0x000000010b00780c */ /* 0x000fe20003f45270 */
[----:B------:R-:W-:Y:S01]  /*18ae0*/  IMAD.MOV.U32 R10, RZ, RZ, R0 ;  /* 0x000000ffff0a7224 */ /* 0x000fe200078e0000 */
[----:B------:R-:W-:Y:S01]  /*18af0*/  LOP3.LUT R204, R204, 0xfffffff7, RZ, 0xc0, !PT ;  /* 0xfffffff7cccc7812 */ /* 0x000fe200078ec0ff */
[----:B------:R-:W-:Y:S01]  /*18b00*/  FFMA.FTZ R8, R8, R201, 1.1641532182693481445e-10 ;  /* 0x2f00000008087423 */ /* 0x000fe200000100c9 */
[----:B------:R-:W-:Y:S01]  /*18b10*/  FMUL.FTZ R9, R9, UR20 ;  /* 0x0000001409097c20 */ /* 0x000fe20008410000 */
[----:B------:R-:W-:Y:S02]  /*18b20*/  PRMT R188, R188, 0x7632, R188 ;  /* 0x00007632bcbc7816 */ /* 0x000fe400000000bc */
[----:B------:R-:W-:Y:S02]  /*18b30*/  MOV R12, 0x2 ;  /* 0x00000002000c7802 */ /* 0x000fe40000000f00 */
        /* <DEDUP_REMOVED lines=13> */
.L_x_5421:
        /* <DEDUP_REMOVED lines=12> */
.L_x_5422:
        /* <DEDUP_REMOVED lines=43> */
.L_x_5420:
[----:B------:R-:W-:Y:S01]  /*18f80*/  I2FP.F32.U32 R8, R10 ;  /* 0x0000000a00087245 */ /* 0x000fe20000201000 */
[----:B------:R-:W-:Y:S01]  /*18f90*/  IMAD.U32 R9, R16, 0x10000, RZ ;  /* 0x0001000010097824 */ /* 0x000fe200078e00ff */
[----:B------:R-:W-:Y:S01]  /*18fa0*/  ISETP.NE.AND P2, PT, R12, 0x1, PT ;  /* 0x000000010c00780c */ /* 0x000fe20003f45270 */
[----:B------:R-:W-:Y:S01]  /*18fb0*/  IMAD.MOV.U32 R13, RZ, RZ, 0x2 ;  /* 0x00000002ff0d7424 */ /* 0x000fe200078e00ff */
[----:B------:R-:W-:Y:S01]  /*18fc0*/  @P0 SHF.L.U32 R10, R20, 0x10, RZ ;  /* 0x00000010140a0819 */ /* 0x000fe200000006ff */
[----:B------:R-:W-:Y:S01]  /*18fd0*/  FFMA.FTZ R8, R8, R201, 1.1641532182693481445e-10 ;  /* 0x2f00000008087423 */ /* 0x000fe200000100c9 */
[----:B------:R-:W-:-:S04]  /*18fe0*/  FMUL.FTZ R9, R9, UR20 ;  /* 0x0000001409097c20 */ /* 0x000fc80008410000 */
[----:B------:R-:W-:-:S04]  /*18ff0*/  FSETP.GTU.FTZ.AND P1, PT, R8, UR21, PT ;  /* 0x0000001508007c0b */ /* 0x000fc8000bf3c000 */
[----:B------:R-:W-:Y:S02]  /*19000*/  FSEL R8, R9, RZ, !P1 ;  /* 0x000000ff09087208 */ /* 0x000fe40004800000 */
[----:B------:R-:W-:-:S03]  /*19010*/  MOV R9, R0 ;  /* 0x0000000000097202 */ /* 0x000fc60000000f00 */
[----:B------:R-:W-:Y:S01]  /*19020*/  FADD.FTZ R205, R205, R8 ;  /* 0x00000008cdcd7221 */ /* 0x000fe20000010000 */
[----:B------:R-:W-:-:S03]  /*19030*/  SEL R8, RZ, 0x1, P1 ;  /* 0x00000001ff087807 */ /* 0x000fc60000800000 */
[--C-:B------:R-:W-:Y:S01]  /*19040*/  @P0 FADD.FTZ R219, R10, R205.reuse ;  /* 0x000000cd0adb0221 */ /* 0x100fe20000010000 */
        /* <DEDUP_REMOVED lines=11> */
.L_x_5424:
        /* <DEDUP_REMOVED lines=12> */
.L_x_5425:
        /* <DEDUP_REMOVED lines=43> */
.L_x_5423:
[----:B------:R-:W-:Y:S01]  /*19470*/  I2FP.F32.U32 R10, R9 ;  /* 0x00000009000a7245 */ /* 0x000fe20000201000 */
[----:B------:R-:W-:Y:S01]  /*19480*/  IMAD.U32 R188, R188, 0x10000, RZ ;  /* 0x00010000bcbc7824 */ /* 0x000fe200078e00ff */
        /* <DEDUP_REMOVED lines=19> */
.L_x_5427:
        /* <DEDUP_REMOVED lines=12> */
.L_x_5428:
        /* <DEDUP_REMOVED lines=43> */
.L_x_5426:
        /* <DEDUP_REMOVED lines=26> */
.L_x_5430:
        /* <DEDUP_REMOVED lines=12> */
.L_x_5431:
        /* <DEDUP_REMOVED lines=43> */
.L_x_5429:
[----:B------:R-:W-:Y:S01]  /*19e40*/  I2FP.F32.U32 R10, R11 ;  /* 0x0000000b000a7245 */ /* 0x000fe20000201000 */
[----:B------:R-:W-:Y:S01]  /*19e50*/  IMAD.MOV.U32 R14, RZ, RZ, 0x2 ;  /* 0x00000002ff0e7424 */ /* 0x000fe200078e00ff */
[----:B------:R-:W-:Y:S01]  /*19e60*/  ISETP.NE.AND P2, PT, R12, 0x1, PT ;  /* 0x000000010c00780c */ /* 0x000fe20003f45270 */
[----:B------:R-:W-:Y:S01]  /*19e70*/  IMAD.MOV.U32 R13, RZ, RZ, R0 ;  /* 0x000000ffff0d7224 */ /* 0x000fe200078e0000 */
[----:B------:R-:W-:Y:S01]  /*19e80*/  SHF.L.U32 R11, R189, 0x10, RZ ;  /* 0x00000010bd0b7819 */ /* 0x000fe200000006ff */
[----:B------:R-:W-:Y:S01]  /*19e90*/  FFMA.FTZ R10, R10, R201, 1.1641532182693481445e-10 ;  /* 0x2f0000000a0a7423 */ /* 0x000fe200000100c9 */
[----:B------:R-:W-:-:S04]  /*19ea0*/  LOP3.LUT R204, R204, 0xfffffffd, RZ, 0xc0, !PT ;  /* 0xfffffffdcccc7812 */ /* 0x000fc800078ec0ff */
        /* <DEDUP_REMOVED lines=15> */
.L_x_5433:
        /* <DEDUP_REMOVED lines=12> */
.L_x_5434:
        /* <DEDUP_REMOVED lines=43> */
.L_x_5432:
        /* <DEDUP_REMOVED lines=9> */
[----:B------:R-:W-:-:S03]  /*1a3a0*/  IMAD.MOV.U32 R13, RZ, RZ, R0 ;  /* 0x000000ffff0d7224 */ /* 0x000fc600078e0000 */
[--C-:B------:R-:W-:Y:S01]  /*1a3b0*/  @P0 FADD.FTZ R220, R15, R10.reuse ;  /* 0x0000000a0fdc0221 */ /* 0x100fe20000010000 */
[----:B------:R-:W-:Y:S02]  /*1a3c0*/  @!P0 IMAD.MOV.U32 R220, RZ, RZ, R10 ;  /* 0x000000ffffdc8224 */ /* 0x000fe400078e000a */
[----:B------:R-:W-:Y:S01]  /*1a3d0*/  HFMA2 R15, -RZ, RZ, 0, 1.1920928955078125e-07 ;  /* 0x00000002ff0f7431 */ /* 0x000fe200000001ff */
        /* <DEDUP_REMOVED lines=11> */
.L_x_5436:
        /* <DEDUP_REMOVED lines=12> */
.L_x_5437:
        /* <DEDUP_REMOVED lines=43> */
.L_x_5435:
[----:B------:R-:W-:Y:S01]  /*1a800*/  ISETP.NE.AND P3, PT, R15, 0x1, PT ;  /* 0x000000010f00780c */ /* 0x000fe20003f65270 */
[----:B------:R-:W-:Y:S01]  /*1a810*/  IMAD.U32 R11, R11, 0x10000, RZ ;  /* 0x000100000b0b7824 */ /* 0x000fe200078e00ff */
[----:B------:R-:W-:Y:S01]  /*1a820*/  I2FP.F32.U32 R12, R13 ;  /* 0x0000000d000c7245 */ /* 0x000fe20000201000 */
[----:B------:R-:W-:Y:S01]  /*1a830*/  IMAD.MOV.U32 R13, RZ, RZ, R0 ;  /* 0x000000ffff0d7224 */ /* 0x000fe200078e0000 */
[----:B------:R-:W-:Y:S01]  /*1a840*/  MOV R188, 0x2 ;  /* 0x0000000200bc7802 */ /* 0x000fe20000000f00 */
        /* <DEDUP_REMOVED lines=14> */
.L_x_5439:
        /* <DEDUP_REMOVED lines=12> */
.L_x_5440:
        /* <DEDUP_REMOVED lines=43> */
.L_x_5438:
        /* <DEDUP_REMOVED lines=10> */
[----:B------:R-:W-:Y:S02]  /*1ad40*/  @P0 SHF.L.U32 R12, R12, 0x10, RZ ;  /* 0x000000100c0c0819 */ /* 0x000fe400000006ff */
[----:B------:R-:W-:Y:S01]  /*1ad50*/  MOV R13, R0 ;  /* 0x00000000000d7202 */ /* 0x000fe20000000f00 */
[----:B------:R-:W-:-:S04]  /*1ad60*/  FADD.FTZ R11, R11, R14 ;  /* 0x0000000e0b0b7221 */ /* 0x000fc80000010000 */
[----:B------:R-:W-:Y:S01]  /*1ad70*/  @P0 FADD.FTZ R222, R11, R12 ;  /* 0x0000000c0bde0221 */ /* 0x000fe20000010000 */
        /* <DEDUP_REMOVED lines=12> */
.L_x_5442:
        /* <DEDUP_REMOVED lines=12> */
.L_x_5443:
        /* <DEDUP_REMOVED lines=43> */
.L_x_5441:
        /* <DEDUP_REMOVED lines=20> */
.L_x_5445:
        /* <DEDUP_REMOVED lines=12> */
.L_x_5446:
        /* <DEDUP_REMOVED lines=43> */
.L_x_5444:
        /* <DEDUP_REMOVED lines=24> */
.L_x_5448:
        /* <DEDUP_REMOVED lines=12> */
.L_x_5449:
        /* <DEDUP_REMOVED lines=43> */
.L_x_5447:
[----:B------:R-:W-:Y:S01]  /*1bb50*/  I2FP.F32.U32 R14, R13 ;  /* 0x0000000d000e7245 */ /* 0x000fe20000201000 */
[----:B--2---:R-:W-:Y:S01]  /*1bb60*/  IMAD.MOV.U32 R225, RZ, RZ, 0x2 ;  /* 0x00000002ffe17424 */ /* 0x004fe200078e00ff */
        /* <DEDUP_REMOVED lines=17> */
.L_x_5451:
        /* <DEDUP_REMOVED lines=12> */
.L_x_5452:
        /* <DEDUP_REMOVED lines=43> */
.L_x_5450:
[----:B------:R-:W-:Y:S01]  /*1bff0*/  I2FP.F32.U32 R14, R14 ;  /* 0x0000000e000e7245 */ /* 0x000fe20000201000 */
[----:B------:R-:W-:Y:S01]  /*1c000*/  IMAD.MOV.U32 R189, RZ, RZ, R0 ;  /* 0x000000ffffbd7224 */ /* 0x000fe200078e0000 */
        /* <DEDUP_REMOVED lines=10> */
[----:B------:R-:W-:Y:S02]  /*1c0b0*/  HFMA2 R190, -RZ, RZ, 0, 1.1920928955078125e-07 ;  /* 0x00000002ffbe7431 */ /* 0x000fe400000001ff */
[----:B------:R-:W-:-:S04]  /*1c0c0*/  @P0 IMAD.U32 R188, R188, 0x10000, RZ ;  /* 0x00010000bcbc0824 */ /* 0x000fc800078e00ff */
        /* <DEDUP_REMOVED lines=13> */
.L_x_5454:
        /* <DEDUP_REMOVED lines=12> */
.L_x_5455:
        /* <DEDUP_REMOVED lines=43> */
.L_x_5453:
[----:B------:R-:W-:Y:S01]  /*1c510*/  I2FP.F32.U32 R14, R189 ;  /* 0x000000bd000e7245 */ /* 0x000fe20000201000 */
[C---:B------:R-:W-:Y:S01]  /*1c520*/  IMAD.U32 R188, R191.reuse, 0x10000, RZ ;  /* 0x00010000bfbc7824 */ /* 0x040fe200078e00ff */
[----:B------:R-:W-:Y:S01]  /*1c530*/  ISETP.NE.AND P5, PT, R190, 0x1, PT ;  /* 0x00000001be00780c */ /* 0x000fe20003fa5270 */
[----:B------:R-:W-:Y:S01]  /*1c540*/  IMAD.MOV.U32 R189, RZ, RZ, R0 ;  /* 0x000000ffffbd7224 */ /* 0x000fe200078e0000 */
[----:B------:R-:W-:Y:S01]  /*1c550*/  PRMT R236, R191, 0x7632, R236 ;  /* 0x00007632bfec7816 */ /* 0x000fe200000000ec */
[----:B------:R-:W-:Y:S01]  /*1c560*/  FFMA.FTZ R14, R14, R201, 1.1641532182693481445e-10 ;  /* 0x2f0000000e0e7423 */ /* 0x000fe200000100c9 */
[----:B------:R-:W-:Y:S01]  /*1c570*/  FMUL.FTZ R188, R188, UR20 ;  /* 0x00000014bcbc7c20 */ /* 0x000fe20008410000 */
[----:B------:R-:W-:-:S03]  /*1c580*/  MOV R191, 0x2 ;  /* 0x0000000200bf7802 */ /* 0x000fc60000000f00 */
        /* <DEDUP_REMOVED lines=12> */
.L_x_5457:
        /* <DEDUP_REMOVED lines=12> */
.L_x_5458:
        /* <DEDUP_REMOVED lines=43> */
.L_x_5456:
[----:B------:R-:W-:Y:S01]  /*1c9c0*/  I2FP.F32.U32 R188, R189 ;  /* 0x000000bd00bc7245 */ /* 0x000fe20000201000 */
[----:B------:R-:W-:Y:S01]  /*1c9d0*/  IMAD.U32 R189, R19, 0x10000, RZ ;  /* 0x0001000013bd7824 */ /* 0x000fe200078e00ff */
[----:B------:R-:W-:Y:S02]  /*1c9e0*/  @P0 SHF.L.U32 R225, R23, 0x10, RZ ;  /* 0x0000001017e10819 */ /* 0x000fe400000006ff */
[----:B------:R-:W-:Y:S01]  /*1c9f0*/  MOV R190, R0 ;  /* 0x0000000000be7202 */ /* 0x000fe20000000f00 */
[----:B------:R-:W-:Y:S01]  /*1ca00*/  FFMA.FTZ R188, R188, R201, 1.1641532182693481445e-10 ;  /* 0x2f000000bcbc7423 */ /* 0x000fe200000100c9 */
[----:B------:R-:W-:-:S04]  /*1ca10*/  FMUL.FTZ R189, R189, UR20 ;  /* 0x00000014bdbd7c20 */ /* 0x000fc80008410000 */
[----:B------:R-:W-:-:S04]  /*1ca20*/  FSETP.GTU.FTZ.AND P5, PT, R188, UR21, PT ;  /* 0x00000015bc007c0b */ /* 0x000fc8000bfbc000 */
        /* <DEDUP_REMOVED lines=18> */
.L_x_5460:
        /* <DEDUP_REMOVED lines=12> */
.L_x_5461:
        /* <DEDUP_REMOVED lines=43> */
.L_x_5459:
[----:B------:R-:W-:Y:S01]  /*1cec0*/  I2FP.F32.U32 R188, R190 ;  /* 0x000000be00bc7245 */ /* 0x000fe20000201000 */
[----:B------:R-:W-:Y:S01]  /*1ced0*/  IMAD.U32 R236, R236, 0x10000, RZ ;  /* 0x00010000ecec7824 */ /* 0x000fe200078e00ff */
[----:B------:R-:W-:Y:S01]  /*1cee0*/  ISETP.NE.AND P6, PT, R189, 0x1, PT ;  /* 0x00000001bd00780c */ /* 0x000fe20003fc5270 */
[----:B------:R-:W-:Y:S01]  /*1cef0*/  UMOV UR4, 0x2 ;  /* 0x0000000200047882 */ /* 0x000fe20000000000 */
        /* <DEDUP_REMOVED lines=11> */
[----:B------:R-:W-:Y:S02]  /*1cfb0*/  @P6 VIADD R189, R189, 0x1 ;  /* 0x00000001bdbd6836 */ /* 0x000fe40000000000 */
[----:B------:R-:W-:Y:S01]  /*1cfc0*/  @!P6 IMAD.MOV.U32 R190, RZ, RZ, R4 ;  /* 0x000000ffffbee224 */ /* 0x000fe200078e0004 */
[----:B------:R-:W-:Y:S02]  /*1cfd0*/  @!P6 R2UR UR4, R188 ;  /* 0x00000000bc04e2ca */ /* 0x000fe400000e0000 */
[----:B------:R-:W-:Y:S02]  /*1cfe0*/  @P6 R2UR UR4, R189 ;  /* 0x00000000bd0462ca */ /* 0x000fe400000e0000 */
[----:B------:R-:W-:Y:S01]  /*1cff0*/  @P6 MOV R190, R3 ;  /* 0x0000000300be6202 */ /* 0x000fe20000000f00 */
[----:B------:R-:W-:-:S12]  /*1d000*/  BRA `(.L_x_5462) ;  /* 0x0000000000e47947 */ /* 0x000fd80003800000 */
.L_x_5463:
        /* <DEDUP_REMOVED lines=14> */
.L_x_5464:
        /* <DEDUP_REMOVED lines=43> */
.L_x_5462:
        /* <DEDUP_REMOVED lines=10> */
[----:B------:R-:W-:Y:S01]  /*1d440*/  FADD.FTZ R236, R236, R191 ;  /* 0x000000bfecec7221 */ /* 0x000fe20000010000 */
[----:B------:R-:W-:-:S05]  /*1d450*/  @P0 SHF.L.U32 R189, R189, 0x10, RZ ;  /* 0x00000010bdbd0819 */ /* 0x000fca00000006ff */
        /* <DEDUP_REMOVED lines=8> */
.L_x_5416:
        /* <DEDUP_REMOVED lines=15> */
.L_x_5467:
        /* <DEDUP_REMOVED lines=12> */
.L_x_5468:
        /* <DEDUP_REMOVED lines=43> */
.L_x_5466:
        /* <DEDUP_REMOVED lines=25> */
.L_x_5470:
        /* <DEDUP_REMOVED lines=12> */
.L_x_5471:
        /* <DEDUP_REMOVED lines=43> */
.L_x_5469:
[----:B------:R-:W-:Y:S01]  /*1de40*/  I2FP.F32.U32 R220, R211 ;  /* 0x000000d300dc7245 */ /* 0x000fe20000201000 */
[----:B------:R-:W-:Y:S01]  /*1de50*/  IMAD.U32 R188, R188, 0x10000, RZ ;  /* 0x00010000bcbc7824 */ /* 0x000fe200078e00ff */
[----:B------:R-:W-:Y:S01]  /*1de60*/  ISETP.NE.AND P2, PT, R222, 0x1, PT ;  /* 0x00000001de00780c */ /* 0x000fe20003f45270 */
[----:B--2---:R-:W-:Y:S01]  /*1de70*/  IMAD.MOV.U32 R224, RZ, RZ, 0x2 ;  /* 0x00000002ffe07424 */ /* 0x004fe200078e00ff */
        /* <DEDUP_REMOVED lines=21> */
.L_x_5473:
        /* <DEDUP_REMOVED lines=12> */
.L_x_5474:
        /* <DEDUP_REMOVED lines=43> */
.L_x_5472:
[----:B------:R-:W-:Y:S01]  /*1e340*/  I2FP.F32.U32 R188, R188 ;  /* 0x000000bc00bc7245 */ /* 0x000fe20000201000 */
[----:B------:R-:W-:Y:S01]  /*1e350*/  @P0 IMAD.U32 R223, R21, 0x10000, RZ ;  /* 0x0001000015df0824 */ /* 0x000fe200078e00ff */
[C---:B------:R-:W-:Y:S02]  /*1e360*/  SHF.L.U32 R220, R189.reuse, 0x10, RZ ;  /* 0x00000010bddc7819 */ /* 0x040fe400000006ff */
[----:B------:R-:W-:Y:S01]  /*1e370*/  ISETP.NE.AND P2, PT, R224, 0x1, PT ;  /* 0x00000001e000780c */ /* 0x000fe20003f45270 */
[----:B------:R-:W-:Y:S01]  /*1e380*/  FFMA.FTZ R188, R188, R201, 1.1641532182693481445e-10 ;  /* 0x2f000000bcbc7423 */ /* 0x000fe200000100c9 */
[----:B------:R-:W-:Y:S01]  /*1e390*/  LOP3.LUT R204, R204, 0xfffffffd, RZ, 0xc0, !PT ;  /* 0xfffffffdcccc7812 */ /* 0x000fe200078ec0ff */
[----:B------:R-:W-:Y:S01]  /*1e3a0*/  FMUL.FTZ R220, R220, UR20 ;  /* 0x00000014dcdc7c20 */ /* 0x000fe20008410000 */
[----:B------:R-:W-:Y:S02]  /*1e3b0*/  PRMT R230, R189, 0x7632, R230 ;  /* 0x00007632bde67816 */ /* 0x000fe400000000e6 */
[----:B------:R-:W-:-:S02]  /*1e3c0*/  FSETP.GTU.FTZ.AND P1, PT, R188, UR21, PT ;  /* 0x00000015bc007c0b */ /* 0x000fc4000bf3c000 */
[----:B------:R-:W-:Y:S02]  /*1e3d0*/  MOV R189, R0 ;  /* 0x0000000000bd7202 */ /* 0x000fe40000000f00 */
        /* <DEDUP_REMOVED lines=15> */
.L_x_5476:
        /* <DEDUP_REMOVED lines=12> */
.L_x_5477:
        /* <DEDUP_REMOVED lines=43> */
.L_x_5475:
        /* <DEDUP_REMOVED lines=23> */
.L_x_5479:
        /* <DEDUP_REMOVED lines=12> */
.L_x_5480:
        /* <DEDUP_REMOVED lines=43> */
.L_x_5478:
        /* <DEDUP_REMOVED lines=9> */
[----:B------:R-:W-:Y:S01]  /*1edb0*/  FSEL R223, R189, RZ, !P2 ;  /* 0x000000ffbddf7208 */ /* 0x000fe20005000000 */
[----:B------:R-:W-:Y:S01]  /*1edc0*/  IMAD.MOV.U32 R189, RZ, RZ, R0 ;  /* 0x000000ffffbd7224 */ /* 0x000fe200078e0000 */
        /* <DEDUP_REMOVED lines=12> */
.L_x_5482:
        /* <DEDUP_REMOVED lines=12> */
.L_x_5483:
        /* <DEDUP_REMOVED lines=43> */
.L_x_5481:
        /* <DEDUP_REMOVED lines=8> */
[----:B------:R-:W-:Y:S01]  /*1f280*/  IMAD.MOV.U32 R188, RZ, RZ, 0x2 ;  /* 0x00000002ffbc7424 */ /* 0x000fe200078e00ff */
        /* <DEDUP_REMOVED lines=14> */
.L_x_5485:
        /* <DEDUP_REMOVED lines=12> */
.L_x_5486:
        /* <DEDUP_REMOVED lines=43> */
.L_x_5484:
[----:B------:R-:W-:Y:S01]  /*1f6e0*/  I2FP.F32.U32 R190, R189 ;  /* 0x000000bd00be7245 */ /* 0x000fe20000201000 */
[----:B------:R-:W-:Y:S01]  /*1f6f0*/  IMAD.U32 R189, R191, 0x10000, RZ ;  /* 0x00010000bfbd7824 */ /* 0x000fe200078e00ff */
[----:B------:R-:W-:Y:S01]  /*1f700*/  ISETP.NE.AND P5, PT, R188, 0x1, PT ;  /* 0x00000001bc00780c */ /* 0x000fe20003fa5270 */
[----:B------:R-:W-:Y:S01]  /*1f710*/  @P0 IMAD.U32 R226, R23, 0x10000, RZ ;  /* 0x0001000017e20824 */ /* 0x000fe200078e00ff */
[----:B------:R-:W-:Y:S01]  /*1f720*/  UMOV UR4, 0x2 ;  /* 0x0000000200047882 */ /* 0x000fe20000000000 */
[----:B------:R-:W-:Y:S01]  /*1f730*/  FFMA.FTZ R190, R190, R201, 1.1641532182693481445e-10 ;  /* 0x2f000000bebe7423 */ /* 0x000fe200000100c9 */
[----:B------:R-:W-:Y:S01]  /*1f740*/  FMUL.FTZ R189, R189, UR20 ;  /* 0x00000014bdbd7c20 */ /* 0x000fe20008410000 */
[----:B------:R-:W-:-:S03]  /*1f750*/  PRMT R237, R191, 0x7632, R237 ;  /* 0x00007632bfed7816 */ /* 0x000fc600000000ed */
        /* <DEDUP_REMOVED lines=11> */
[----:B------:R-:W-:-:S03]  /*1f810*/  @P5 VIADD R188, R188, 0x1 ;  /* 0x00000001bcbc5836 */ /* 0x000fc60000000000 */
[----:B------:R-:W-:Y:S02]  /*1f820*/  @!P5 R2UR UR4, R189 ;  /* 0x00000000bd04d2ca */ /* 0x000fe400000e0000 */
[----:B------:R-:W-:Y:S02]  /*1f830*/  @P5 R2UR UR4, R188 ;  /* 0x00000000bc0452ca */ /* 0x000fe400000e0000 */
[----:B------:R-:W-:Y:S01]  /*1f840*/  @!P5 MOV R189, R4 ;  /* 0x0000000400bdd202 */ /* 0x000fe20000000f00 */
[----:B------:R-:W-:Y:S01]  /*1f850*/  @P5 IMAD.MOV.U32 R189, RZ, RZ, R3 ;  /* 0x000000ffffbd5224 */ /* 0x000fe200078e0003 */
[----:B------:R-:W-:Y:S11]  /*1f860*/  BRA `(.L_x_5487) ;  /* 0x0000000000dc7947 */ /* 0x000ff60003800000 */
.L_x_5488:
        /* <DEDUP_REMOVED lines=12> */
.L_x_5489:
        /* <DEDUP_REMOVED lines=43> */
.L_x_5487:
        /* <DEDUP_REMOVED lines=15> */
.L_x_5465:
[----:B------:R-:W-:Y:S01]  /*1fcd0*/  IMAD.MOV.U32 R231, RZ, RZ, 0x10 ;  /* 0x00000010ffe77424 */ /* 0x000fe200078e00ff */
[----:B------:R-:W-:Y:S01]  /*1fce0*/  SEL R211, RZ, 0x1000000, !P5 ;  /* 0x01000000ffd37807 */ /* 0x000fe20006800000 */
[----:B------:R-:W0:Y:S01]  /*1fcf0*/  @P0 LDC.64 R232, c[0x0][0x3a0] ;  /* 0x0000e800ffe80b82 */ /* 0x000e220000000a00 */
[----:B------:R-:W-:Y:S01]  /*1fd00*/  SEL R205, RZ, 0x10000, !P4 ;  /* 0x00010000ffcd7807 */ /* 0x000fe20006000000 */
[----:B------:R-:W-:Y:S01]  /*1fd10*/  IMAD.WIDE.U32 R230, R198, R231, UR14 ;  /* 0x0000000ec6e67e25 */ /* 0x000fe2000f8e00e7 */
[----:B------:R-:W-:Y:S01]  /*1fd20*/  SEL R236, RZ, 0x100, !P3 ;  /* 0x00000100ffec7807 */ /* 0x000fe20005800000 */
[----:B------:R-:W1:Y:S01]  /*1fd30*/  @UP0 LDCU.64 UR44, c[0x0][0x398] ;  /* 0x00007300ff2c07ac */ /* 0x000e620008000a00 */
[----:B------:R-:W-:Y:S01]  /*1fd40*/  SEL R227, RZ, 0x1, !P2 ;  /* 0x00000001ffe37807 */ /* 0x000fe20005000000 */
[----:B------:R-:W-:Y:S01]  /*1fd50*/  IMAD.MOV.U32 R238, RZ, RZ, 0x10 ;  /* 0x00000010ffee7424 */ /* 0x000fe200078e00ff */
[----:B------:R-:W-:Y:S01]  /*1fd60*/  LOP3.LUT R236, R236, R211, R205, 0xfe, !PT ;  /* 0x000000d3ecec7212 */ /* 0x000fe200078efecd */
[----:B------:R2:W-:Y:S01]  /*1fd70*/  STG.E.128 desc[UR16][R230.64], R188 ;  /* 0x000000bce6007986 */ /* 0x0005e2000c101d10 */
[----:B------:R-:W-:-:S02]  /*1fd80*/  LOP3.LUT P5, RZ, R204, 0x4, RZ, 0xc0, !PT ;  /* 0x00000004ccff7812 */ /* 0x000fc400078ac0ff */
[C---:B------:R-:W-:Y:S02]  /*1fd90*/  LOP3.LUT P4, RZ, R204.reuse, 0x2, RZ, 0xc0, !PT ;  /* 0x00000002ccff7812 */ /* 0x040fe4000788c0ff */
[----:B------:R-:W-:Y:S02]  /*1fda0*/  SEL R211, RZ, 0x1000000, !P1 ;  /* 0x01000000ffd37807 */ /* 0x000fe40004800000 */
[----:B------:R-:W-:Y:S02]  /*1fdb0*/  SEL R234, RZ, 0x10000, !P4 ;  /* 0x00010000ffea7807 */ /* 0x000fe40006000000 */
[----:B------:R-:W-:Y:S02]  /*1fdc0*/  SEL R205, RZ, 0x100, !P5 ;  /* 0x00000100ffcd7807 */ /* 0x000fe40006800000 */
[----:B------:R-:W-:Y:S02]  /*1fdd0*/  LOP3.LUT P6, RZ, R204, 0x8, RZ, 0xc0, !PT ;  /* 0x00000008ccff7812 */ /* 0x000fe400078cc0ff */
[----:B------:R-:W-:Y:S01]  /*1fde0*/  LOP3.LUT R205, R205, R211, R234, 0xfe, !PT ;  /* 0x000000d3cdcd7212 */ /* 0x000fe200078efeea */
[----:B------:R-:W-:Y:S01]  /*1fdf0*/  VIADD R211, R184, 0x200 ;  /* 0x00000200b8d37836 */ /* 0x000fe20000000000 */
[----:B------:R-:W-:-:S02]  /*1fe00*/  SEL R234, RZ, 0x1, !P6 ;  /* 0x00000001ffea7807 */ /* 0x000fc40007000000 */
[----:B------:R-:W-:Y:S01]  /*1fe10*/  PLOP3.LUT P1, PT, PT, PT, UP0, 0x80, 0x8 ;  /* 0x000000000008781c */ /* 0x000fe20003f2f008 */
[----:B0-----:R-:W-:Y:S01]  /*1fe20*/  @P0 IMAD.WIDE.U32 R232, R211, 0x10, R232 ;  /* 0x00000010d3e80825 */ /* 0x001fe200078e00e8 */
[----:B--2---:R-:W-:-:S03]  /*1fe30*/  LOP3.LUT R189, R236, R227, RZ, 0xfc, !PT ;  /* 0x000000e3ecbd7212 */ /* 0x004fc600078efcff */
[----:B------:R-:W-:Y:S01]  /*1fe40*/  HFMA2 R227, -RZ, RZ, 0, 4.76837158203125e-07 ;  /* 0x00000008ffe37431 */ /* 0x000fe200000001ff */
[----:B------:R-:W-:Y:S01]  /*1fe50*/  LOP3.LUT R188, R205, R234, RZ, 0xfc, !PT ;  /* 0x000000eacdbc7212 */ /* 0x000fe200078efcff */
[----:B------:R-:W-:Y:S01]  /*1fe60*/  IMAD.WIDE.U32 R236, R211, 0x10, R228 ;  /* 0x00000010d3ec7825 */ /* 0x000fe200078e00e4 */
[----:B------:R-:W-:-:S03]  /*1fe70*/  PLOP3.LUT P2, PT, PT, PT, UP0, 0x80, 0x8 ;  /* 0x000000000008781c */ /* 0x000fc60003f4f008 */
[----:B------:R-:W-:-:S04]  /*1fe80*/  IMAD.WIDE.U32 R190, R198, R227, UR12 ;  /* 0x0000000cc6be7e25 */ /* 0x000fc8000f8e00e3 */
[----:B-1----:R-:W-:Y:S01]  /*1fe90*/  @P1 IMAD.WIDE.U32 R234, R211, R238, UR44 ;  /* 0x0000002cd3ea1e25 */ /* 0x002fe2000f8e00ee */
[----:B------:R0:W-:Y:S01]  /*1fea0*/  STG.E.64 desc[UR16][R190.64], R188 ;  /* 0x000000bcbe007986 */ /* 0x0001e2000c101b10 */
[----:B------:R-:W-:Y:S05]  /*1feb0*/  BRA.U !UP0, `(.L_x_5490) ;  /* 0x0000000108507547 */ /* 0x000fea000b800000 */
[----:B0-----:R-:W-:Y:S02]  /*1fec0*/  SHF.L.U32 R188, R14, 0x10, RZ ;  /* 0x000000100ebc7819 */ /* 0x001fe400000006ff */
        /* <DEDUP_REMOVED lines=19> */
.L_x_5490:
[----:B------:R2:W5:Y:S04]  /*20000*/  @P2 LDG.E.128 R16, desc[UR16][R234.64] ;  /* 0x00000010ea102981 */ /* 0x000568000c1e1d00 */
[----:B------:R2:W5:Y:S04]  /*20010*/  @P0 LDG.E.128 R20, desc[UR16][R232.64] ;  /* 0x00000010e8140981 */ /* 0x000568000c1e1d00 */
[----:B01----:R2:W5:Y:S01]  /*20020*/  LDG.E.128 R188, desc[UR16][R236.64] ;  /* 0x00000010ecbc7981 */ /* 0x003562000c1e1d00 */
[----:B------:R-:W-:Y:S05]  /*20030*/  BRA.U !UP0, `(.L_x_5491) ;  /* 0x0000004d08f87547 */ /* 0x000fea000b800000 */
[----:B------:R-:W-:Y:S02]  /*20040*/  IMAD.U32 R8, RZ, RZ, UR4 ;  /* 0x00000004ff087e24 */ /* 0x000fe4000f8e00ff */
[----:B------:R-:W-:Y:S02]  /*20050*/  IMAD.MOV.U32 R11, RZ, RZ, 0x2 ;  /* 0x00000002ff0b7424 */ /* 0x000fe400078e00ff */
[----:B------:R-:W-:Y:S01]  /*20060*/  IMAD.MOV.U32 R205, RZ, RZ, R206 ;  /* 0x000000ffffcd7224 */ /* 0x000fe200078e00ce */
[----:B------:R-:W-:Y:S02]  /*20070*/  ISETP.NE.AND P1, PT, R8, 0x1, PT ;  /* 0x000000010800780c */ /* 0x000fe40003f25270 */
[----:B------:R-:W-:-:S11]  /*20080*/  MOV R8, R0 ;  /* 0x0000000000087202 */ /* 0x000fd60000000f00 */
[----:B------:R-:W-:Y:S05]  /*20090*/  @!P1 BRA `(.L_x_5492) ;  /* 0x0000000400109947 */ /* 0x000fea0003800000 */
[----:B------:R-:W-:-:S05]  /*200a0*/  IMAD.U32 R8, RZ, RZ, UR4 ;  /* 0x00000004ff087e24 */ /* 0x000fca000f8e00ff */
[----:B------:R-:W-:-:S13]  /*200b0*/  ISETP.NE.AND P1, PT, R8, 0x3, PT ;  /* 0x000000030800780c */ /* 0x000fda0003f25270 */
[----:B------:R-:W-:Y:S05]  /*200c0*/  @!P1 BRA `(.L_x_5493) ;  /* 0x0000000000289947 */ /* 0x000fea0003800000 */
[----:B------:R-:W-:Y:S01]  /*200d0*/  MOV R8, UR4 ;  /* 0x0000000400087c02 */ /* 0x000fe20008000f00 */
[----:B------:R-:W-:-:S03]  /*200e0*/  IMAD.U32 R9, RZ, RZ, UR4 ;  /* 0x00000004ff097e24 */ /* 0x000fc6000f8e00ff */
        /* <DEDUP_REMOVED lines=8> */
.L_x_5493:
        /* <DEDUP_REMOVED lines=12> */
.L_x_5494:
        /* <DEDUP_REMOVED lines=43> */
.L_x_5492:
[----:B------:R-:W-:Y:S01]  /*204e0*/  I2FP.F32.U32 R8, R8 ;  /* 0x0000000800087245 */ /* 0x000fe20000201000 */
[----:B-----5:R-:W-:Y:S01]  /*204f0*/  IMAD.U32 R9, R188, 0x10000, RZ ;  /* 0x00010000bc097824 */ /* 0x020fe200078e00ff */
[----:B------:R-:W-:Y:S01]  /*20500*/  ISETP.NE.AND P2, PT, R11, 0x1, PT ;  /* 0x000000010b00780c */ /* 0x000fe20003f45270 */
[----:B------:R-:W-:Y:S01]  /*20510*/  IMAD.MOV.U32 R12, RZ, RZ, 0x2 ;  /* 0x00000002ff0c7424 */ /* 0x000fe200078e00ff */
[----:B------:R-:W-:Y:S01]  /*20520*/  LOP3.LUT R204, R204, 0xfffffff7, RZ, 0xc0, !PT ;  /* 0xfffffff7cccc7812 */ /* 0x000fe200078ec0ff */
[----:B------:R-:W-:Y:S01]  /*20530*/  FFMA.FTZ R8, R8, R201, 1.1641532182693481445e-10 ;  /* 0x2f00000008087423 */ /* 0x000fe200000100c9 */
[----:B------:R-:W-:Y:S01]  /*20540*/  FMUL.FTZ R9, R9, UR20 ;  /* 0x0000001409097c20 */ /* 0x000fe20008410000 */
[----:B------:R-:W-:Y:S02]  /*20550*/  PRMT R188, R188, 0x7632, R188 ;  /* 0x00007632bcbc7816 */ /* 0x000fe400000000bc */
[----:B------:R-:W-:Y:S02]  /*20560*/  MOV R10, R0 ;  /* 0x00000000000a7202 */ /* 0x000fe40000000f00 */
        /* <DEDUP_REMOVED lines=13> */
.L_x_5496:
        /* <DEDUP_REMOVED lines=12> */
.L_x_5497:
        /* <DEDUP_REMOVED lines=43> */
.L_x_5495:
        /* <DEDUP_REMOVED lines=14> */
[----:B--2---:R-:W-:Y:S01]  /*20a90*/  F2FP.BF16.F32.PACK_AB R236, RZ, R227 ;  /* 0x000000e3ffec723e */ /* 0x004fe200000010ff */
        /* <DEDUP_REMOVED lines=9> */
.L_x_5499:
        /* <DEDUP_REMOVED lines=12> */
.L_x_5500:
        /* <DEDUP_REMOVED lines=43> */
.L_x_5498:
[----:B------:R-:W-:Y:S01]  /*20ea0*/  I2FP.F32.U32 R10, R9 ;  /* 0x00000009000a7245 */ /* 0x000fe20000201000 */
[----:B------:R-:W-:Y:S01]  /*20eb0*/  IMAD.MOV.U32 R14, RZ, RZ, 0x2 ;  /* 0x00000002ff0e7424 */ /* 0x000fe200078e00ff */
[----:B------:R-:W-:Y:S01]  /*20ec0*/  ISETP.NE.AND P2, PT, R13, 0x1, PT ;  /* 0x000000010d00780c */ /* 0x000fe20003f45270 */
[----:B------:R-:W-:Y:S01]  /*20ed0*/  IMAD.MOV.U32 R11, RZ, RZ, R0 ;  /* 0x000000ffff0b7224 */ /* 0x000fe200078e0000 */
[----:B------:R-:W-:Y:S01]  /*20ee0*/  SHF.L.U32 R188, R188, 0x10, RZ ;  /* 0x00000010bcbc7819 */ /* 0x000fe200000006ff */
[----:B------:R-:W-:Y:S01]  /*20ef0*/  FFMA.FTZ R10, R10, R201, 1.1641532182693481445e-10 ;  /* 0x2f0000000a0a7423 */ /* 0x000fe200000100c9 */
[----:B------:R-:W-:-:S03]  /*20f00*/  LOP3.LUT R204, R204, 0xfffffffb, RZ, 0xc0, !PT ;  /* 0xfffffffbcccc7812 */ /* 0x000fc600078ec0ff */
[----:B------:R-:W-:Y:S01]  /*20f10*/  FMUL.FTZ R9, R188, UR20 ;  /* 0x00000014bc097c20 */ /* 0x000fe20008410000 */
        /* <DEDUP_REMOVED lines=13> */
.L_x_5502:
        /* <DEDUP_REMOVED lines=12> */
.L_x_5503:
        /* <DEDUP_REMOVED lines=43> */
.L_x_5501:
[----:B------:R-:W-:Y:S02]  /*21360*/  I2FP.F32.U32 R10, R11 ;  /* 0x0000000b000a7245 */ /* 0x000fe40000201000 */
        /* <DEDUP_REMOVED lines=8> */
[----:B------:R-:W-:Y:S02]  /*213f0*/  @P0 IMAD.U32 R10, R10, 0x10000, RZ ;  /* 0x000100000a0a0824 */ /* 0x000fe400078e00ff */
[----:B------:R-:W-:Y:S02]  /*21400*/  IMAD.MOV.U32 R11, RZ, RZ, R0 ;  /* 0x000000ffff0b7224 */ /* 0x000fe400078e0000 */
[----:B------:R-:W-:Y:S01]  /*21410*/  FADD.FTZ R9, R9, R12 ;  /* 0x0000000c09097221 */ /* 0x000fe20000010000 */
[----:B------:R-:W-:-:S03]  /*21420*/  HFMA2 R12, -RZ, RZ, 0, 1.1920928955078125e-07 ;  /* 0x00000002ff0c7431 */ /* 0x000fc600000001ff */
        /* <DEDUP_REMOVED lines=13> */
.L_x_5505:
        /* <DEDUP_REMOVED lines=12> */
.L_x_5506:
        /* <DEDUP_REMOVED lines=43> */
.L_x_5504:
[----:B------:R-:W-:Y:S01]  /*21870*/  I2FP.F32.U32 R10, R11 ;  /* 0x0000000b000a7245 */ /* 0x000fe20000201000 */
[----:B------:R-:W-:Y:S01]  /*21880*/  IMAD.U32 R11, R189, 0x10000, RZ ;  /* 0x00010000bd0b7824 */ /* 0x000fe200078e00ff */
[----:B------:R-:W-:Y:S01]  /*21890*/  ISETP.NE.AND P2, PT, R12, 0x1, PT ;  /* 0x000000010c00780c */ /* 0x000fe20003f45270 */
[----:B------:R-:W-:Y:S01]  /*218a0*/  IMAD.MOV.U32 R13, RZ, RZ, R0 ;  /* 0x000000ffff0d7224 */ /* 0x000fe200078e0000 */
[----:B------:R-:W-:Y:S01]  /*218b0*/  LOP3.LUT R204, R204, 0xfffffffd, RZ, 0xc0, !PT ;  /* 0xfffffffdcccc7812 */ /* 0x000fe200078ec0ff */
[----:B------:R-:W-:Y:S01]  /*218c0*/  FFMA.FTZ R10, R10, R201, 1.1641532182693481445e-10 ;  /* 0x2f0000000a0a7423 */ /* 0x000fe200000100c9 */
[----:B------:R-:W-:-:S04]  /*218d0*/  MOV R14, 0x2 ;  /* 0x00000002000e7802 */ /* 0x000fc80000000f00 */
        /* <DEDUP_REMOVED lines=15> */
.L_x_5508:
        /* <DEDUP_REMOVED lines=12> */
.L_x_5509:
        /* <DEDUP_REMOVED lines=43> */
.L_x_5507:
[----:B------:R-:W-:Y:S01]  /*21d40*/  I2FP.F32.U32 R12, R13 ;  /* 0x0000000d000c7245 */ /* 0x000fe20000201000 */
[----:B------:R-:W-:Y:S01]  /*21d50*/  IMAD.U32 R13, R17, 0x10000, RZ ;  /* 0x00010000110d7824 */ /* 0x000fe200078e00ff */
[----:B------:R-:W-:Y:S02]  /*21d60*/  ISETP.NE.AND P2, PT, R14, 0x1, PT ;  /* 0x000000010e00780c */ /* 0x000fe40003f45270 */
[----:B------:R-:W-:Y:S01]  /*21d70*/  @P0 SHF.L.U32 R15, R21, 0x10, RZ ;  /* 0x00000010150f0819 */ /* 0x000fe200000006ff */
[----:B------:R-:W-:Y:S01]  /*21d80*/  FFMA.FTZ R12, R12, R201, 1.1641532182693481445e-10 ;  /* 0x2f0000000c0c7423 */ /* 0x000fe200000100c9 */
[----:B------:R-:W-:-:S04]  /*21d90*/  FMUL.FTZ R13, R13, UR20 ;  /* 0x000000140d0d7c20 */ /* 0x000fc80008410000 */
[----:B------:R-:W-:Y:S01]  /*21da0*/  FSETP.GTU.FTZ.AND P1, PT, R12, UR21, PT ;  /* 0x000000150c007c0b */ /* 0x000fe2000bf3c000 */
[----:B------:R-:W-:-:S03]  /*21db0*/  IMAD.MOV.U32 R12, RZ, RZ, 0x2 ;  /* 0x00000002ff0c7424 */ /* 0x000fc600078e00ff */
[----:B------:R-:W-:-:S05]  /*21dc0*/  FSEL R13, R13, RZ, !P1 ;  /* 0x000000ff0d0d7208 */ /* 0x000fca0004800000 */
[----:B------:R-:W-:Y:S01]  /*21dd0*/  FADD.FTZ R10, R10, R13 ;  /* 0x0000000d0a0a7221 */ /* 0x000fe20000010000 */
[----:B------:R-:W-:-:S03]  /*21de0*/  MOV R13, R0 ;  /* 0x00000000000d7202 */ /* 0x000fc60000000f00 */
        /* <DEDUP_REMOVED lines=13> */
.L_x_5511:
        /* <DEDUP_REMOVED lines=12> */
.L_x_5512:
        /* <DEDUP_REMOVED lines=43> */
.L_x_5510:
[----:B------:R-:W-:Y:S01]  /*22230*/  ISETP.NE.AND P3, PT, R12, 0x1, PT ;  /* 0x000000010c00780c */ /* 0x000fe20003f65270 */
[----:B------:R-:W-:Y:S01]  /*22240*/  IMAD.U32 R11, R11, 0x10000, RZ ;  /* 0x000100000b0b7824 */ /* 0x000fe200078e00ff */
[----:B------:R-:W-:Y:S01]  /*22250*/  I2FP.F32.U32 R14, R13 ;  /* 0x0000000d000e7245 */ /* 0x000fe20000201000 */
[----:B------:R-:W-:Y:S01]  /*22260*/  UMOV UR4, 0x2 ;  /* 0x0000000200047882 */ /* 0x000fe20000000000 */
        /* <DEDUP_REMOVED lines=11> */
[----:B------:R-:W-:-:S03]  /*22320*/  @P2 VIADD R12, R12, 0x1 ;  /* 0x000000010c0c2836 */ /* 0x000fc60000000000 */
[----:B------:R-:W-:Y:S01]  /*22330*/  @!P2 R2UR UR4, R13 ;  /* 0x000000000d04a2ca */ /* 0x000fe200000e0000 */
[----:B------:R-:W-:Y:S01]  /*22340*/  @!P2 IMAD.MOV.U32 R13, RZ, RZ, R4 ;  /* 0x000000ffff0da224 */ /* 0x000fe200078e0004 */
[----:B------:R-:W-:Y:S02]  /*22350*/  @P2 R2UR UR4, R12 ;  /* 0x000000000c0422ca */ /* 0x000fe400000e0000 */
[----:B------:R-:W-:Y:S01]  /*22360*/  @P2 MOV R13, R3 ;  /* 0x00000003000d2202 */ /* 0x000fe20000000f00 */
[----:B------:R-:W-:-:S12]  /*22370*/  BRA `(.L_x_5513) ;  /* 0x0000000000dc7947 */ /* 0x000fd80003800000 */
.L_x_5514:
        /* <DEDUP_REMOVED lines=12> */
.L_x_5515:
        /* <DEDUP_REMOVED lines=43> */
.L_x_5513:
[----:B------:R-:W-:Y:S01]  /*226f0*/  I2FP.F32.U32 R12, R13 ;  /* 0x0000000d000c7245 */ /* 0x000fe20000201000 */
[----:B------:R-:W-:Y:S01]  /*22700*/  UMOV UR5, 0x2 ;  /* 0x0000000200057882 */ /* 0x000fe20000000000 */
[----:B------:R-:W-:-:S03]  /*22710*/  PRMT R13, R17, 0x7632, R13 ;  /* 0x00007632110d7816 */ /* 0x000fc6000000000d */
[----:B------:R-:W-:Y:S02]  /*22720*/  FFMA.FTZ R12, R12, R201, 1.1641532182693481445e-10 ;  /* 0x2f0000000c0c7423 */ /* 0x000fe400000100c9 */
[----:B------:R-:W-:-:S03]  /*22730*/  IMAD.U32 R13, R13, 0x10000, RZ ;  /* 0x000100000d0d7824 */ /* 0x000fc600078e00ff */
[----:B------:R-:W-:Y:S01]  /*22740*/  FSETP.GTU.FTZ.AND P2, PT, R12, UR21, PT ;  /* 0x000000150c007c0b */ /* 0x000fe2000bf5c000 */
[----:B------:R-:W-:Y:S01]  /*22750*/  FMUL.FTZ R13, R13, UR20 ;  /* 0x000000140d0d7c20 */ /* 0x000fe20008410000 */
[----:B------:R-:W-:-:S04]  /*22760*/  @P0 PRMT R12, R21, 0x7632, R12 ;  /* 0x00007632150c0816 */ /* 0x000fc8000000000c */
[----:B------:R-:W-:Y:S01]  /*22770*/  FSEL R14, R13, RZ, !P2 ;  /* 0x000000ff0d0e7208 */ /* 0x000fe20005000000 */
[----:B------:R-:W-:Y:S01]  /*22780*/  IMAD.U32 R13, RZ, RZ, UR4 ;  /* 0x00000004ff0d7e24 */ /* 0x000fe2000f8e00ff */
[----:B------:R-:W-:-:S03]  /*22790*/  @P0 SHF.L.U32 R12, R12, 0x10, RZ ;  /* 0x000000100c0c0819 */ /* 0x000fc600000006ff */
[----:B------:R-:W-:Y:S01]  /*227a0*/  FADD.FTZ R11, R11, R14 ;  /* 0x0000000e0b0b7221 */ /* 0x000fe20000010000 */
[----:B------:R-:W-:Y:S02]  /*227b0*/  ISETP.NE.AND P3, PT, R13, 0x1, PT ;  /* 0x000000010d00780c */ /* 0x000fe40003f65270 */
[----:B------:R-:W-:Y:S01]  /*227c0*/  MOV R13, R0 ;  /* 0x00000000000d7202 */ /* 0x000fe20000000f00 */
[----:B------:R-:W-:Y:S01]  /*227d0*/  @P0 FADD.FTZ R230, R11, R12 ;  /* 0x0000000c0be60221 */ /* 0x000fe20000010000 */
[----:B------:R-:W-:Y:S01]  /*227e0*/  @!P0 IMAD.MOV.U32 R230, RZ, RZ, R11 ;  /* 0x000000ffffe68224 */ /* 0x000fe200078e000b */
[----:B------:R-:W-:-:S04]  /*227f0*/  SEL R11, RZ, 0x1, P2 ;  /* 0x00000001ff0b7807 */ /* 0x000fc80001000000 */
[----:B------:R-:W-:-:S04]  /*22800*/  F2FP.BF16.F32.PACK_AB R15, RZ, R230 ;  /* 0x000000e6ff0f723e */ /* 0x000fc800000010ff */
[----:B------:R-:W-:Y:S05]  /*22810*/  @!P3 BRA `(.L_x_5516) ;  /* 0x000000040004b947 */ /* 0x000fea0003800000 */
[----:B------:R-:W-:-:S05]  /*22820*/  IMAD.U32 R12, RZ, RZ, UR4 ;  /* 0x00000004ff0c7e24 */ /* 0x000fca000f8e00ff */
[----:B------:R-:W-:-:S13]  /*22830*/  ISETP.NE.AND P2, PT, R12, 0x3, PT ;  /* 0x000000030c00780c */ /* 0x000fda0003f45270 */
[----:B------:R-:W-:Y:S05]  /*22840*/  @!P2 BRA `(.L_x_5517) ;  /* 0x00000000001ca947 */ /* 0x000fea0003800000 */
[----:B------:R-:W-:-:S06]  /*22850*/  UISETP.NE.AND UP2, UPT, UR4, 0x2, UPT ;  /* 0x000000020400788c */ /* 0x000fcc000bf45270 */
[----:B------:R-:W-:-:S05]  /*22860*/  PLOP3.LUT P2, PT, PT, PT, UP2, 0x80, 0x8 ;  /* 0x000000000008781c */ /* 0x000fca0003f4f028 */
[----:B------:R-:W-:Y:S01]  /*22870*/  @!UP2 UMOV UR5, 0x3 ;  /* 0x000000030005a882 */ /* 0x000fe20000000000 */
[----:B------:R-:W-:-:S07]  /*22880*/  @UP2 UIADD3 UR5, UPT, UPT, UR4, 0x1, URZ ;  /* 0x0000000104052890 */ /* 0x000fce000fffe0ff */
[----:B------:R-:W-:Y:S01]  /*22890*/  @!P2 IMAD.MOV.U32 R13, RZ, RZ, R4 ;  /* 0x000000ffff0da224 */ /* 0x000fe200078e0004 */
[----:B------:R-:W-:Y:S01]  /*228a0*/  @P2 MOV R13, R3 ;  /* 0x00000003000d2202 */ /* 0x000fe20000000f00 */
[----:B------:R-:W-:Y:S06]  /*228b0*/  BRA `(.L_x_5516) ;  /* 0x0000000000dc7947 */ /* 0x000fec0003800000 */
.L_x_5517:
        /* <DEDUP_REMOVED lines=12> */
.L_x_5518:
        /* <DEDUP_REMOVED lines=43> */
.L_x_5516:
[----:B------:R-:W-:Y:S01]  /*22c30*/  I2FP.F32.U32 R12, R13 ;  /* 0x0000000d000c7245 */ /* 0x000fe20000201000 */
[----:B------:R-:W-:Y:S01]  /*22c40*/  UISETP.NE.AND UP2, UPT, UR5, 0x1, UPT ;  /* 0x000000010500788c */ /* 0x000fe2000bf45270 */
[C---:B------:R-:W-:Y:S01]  /*22c50*/  IMAD.U32 R13, R190.reuse, 0x10000, RZ ;  /* 0x00010000be0d7824 */ /* 0x040fe200078e00ff */
[----:B------:R-:W-:Y:S01]  /*22c60*/  PRMT R190, R190, 0x7632, R190 ;  /* 0x00007632bebe7816 */ /* 0x000fe200000000be */
[----:B------:R-:W-:Y:S01]  /*22c70*/  UMOV UR4, 0x2 ;  /* 0x0000000200047882 */ /* 0x000fe20000000000 */
[----:B------:R-:W-:Y:S01]  /*22c80*/  FFMA.FTZ R12, R12, R201, 1.1641532182693481445e-10 ;  /* 0x2f0000000c0c7423 */ /* 0x000fe200000100c9 */
[----:B------:R-:W-:Y:S01]  /*22c90*/  FMUL.FTZ R13, R13, UR20 ;  /* 0x000000140d0d7c20 */ /* 0x000fe20008410000 */
[----:B------:R-:W-:-:S03]  /*22ca0*/  MOV R188, R0 ;  /* 0x0000000000bc7202 */ /* 0x000fc60000000f00 */
[----:B------:R-:W-:-:S04]  /*22cb0*/  FSETP.GTU.FTZ.AND P3, PT, R12, UR21, PT ;  /* 0x000000150c007c0b */ /* 0x000fc8000bf7c000 */
        /* <DEDUP_REMOVED lines=13> */
.L_x_5520:
        /* <DEDUP_REMOVED lines=12> */
.L_x_5521:
        /* <DEDUP_REMOVED lines=43> */
.L_x_5519:
[----:B------:R-:W-:Y:S01]  /*23100*/  I2FP.F32.U32 R12, R188 ;  /* 0x000000bc000c7245 */ /* 0x000fe20000201000 */
[----:B------:R-:W-:Y:S01]  /*23110*/  IMAD.U32 R13, R18, 0x10000, RZ ;  /* 0x00010000120d7824 */ /* 0x000fe200078e00ff */
[----:B------:R-:W-:Y:S01]  /*23120*/  UISETP.NE.AND UP2, UPT, UR4, 0x1, UPT ;  /* 0x000000010400788c */ /* 0x000fe2000bf45270 */
[----:B------:R-:W-:Y:S01]  /*23130*/  @P0 IMAD.U32 R231, R22, 0x10000, RZ ;  /* 0x0001000016e70824 */ /* 0x000fe200078e00ff */
[----:B------:R-:W-:Y:S01]  /*23140*/  UMOV UR5, 0x2 ;  /* 0x0000000200057882 */ /* 0x000fe20000000000 */
[----:B------:R-:W-:Y:S01]  /*23150*/  FFMA.FTZ R12, R12, R201, 1.1641532182693481445e-10 ;  /* 0x2f0000000c0c7423 */ /* 0x000fe200000100c9 */
[----:B------:R-:W-:-:S04]  /*23160*/  FMUL.FTZ R13, R13, UR20 ;  /* 0x000000140d0d7c20 */ /* 0x000fc80008410000 */
[----:B------:R-:W-:-:S04]  /*23170*/  FSETP.GTU.FTZ.AND P3, PT, R12, UR21, PT ;  /* 0x000000150c007c0b */ /* 0x000fc8000bf7c000 */
[----:B------:R-:W-:Y:S02]  /*23180*/  FSEL R13, R13, RZ, !P3 ;  /* 0x000000ff0d0d7208 */ /* 0x000fe40005800000 */
[----:B------:R-:W-:-:S03]  /*23190*/  SEL R12, RZ, 0x1, P3 ;  /* 0x00000001ff0c7807 */ /* 0x000fc60001800000 */
[----:B------:R-:W-:Y:S01]  /*231a0*/  FADD.FTZ R14, R14, R13 ;  /* 0x0000000d0e0e7221 */ /* 0x000fe20000010000 */
[----:B------:R-:W-:-:S03]  /*231b0*/  IMAD.MOV.U32 R13, RZ, RZ, R0 ;  /* 0x000000ffff0d7224 */ /* 0x000fc600078e0000 */
[----:B------:R-:W-:Y:S01]  /*231c0*/  @P0 FADD.FTZ R231, R231, R14 ;  /* 0x0000000ee7e70221 */ /* 0x000fe20000010000 */
[----:B------:R-:W-:-:S04]  /*231d0*/  @!P0 MOV R231, R14 ;  /* 0x0000000e00e78202 */ /* 0x000fc80000000f00 */
        /* <DEDUP_REMOVED lines=10> */
[----:B------:R-:W-:Y:S01]  /*23280*/  @P3 MOV R13, R3 ;  /* 0x00000003000d3202 */ /* 0x000fe20000000f00 */
[----:B------:R-:W-:Y:S06]  /*23290*/  BRA `(.L_x_5522) ;  /* 0x0000000000dc7947 */ /* 0x000fec0003800000 */
.L_x_5523:
        /* <DEDUP_REMOVED lines=12> */
.L_x_5524:
        /* <DEDUP_REMOVED lines=43> */
.L_x_5522:
[----:B------:R-:W-:Y:S01]  /*23610*/  I2FP.F32.U32 R14, R13 ;  /* 0x0000000d000e7245 */ /* 0x000fe20000201000 */
[----:B------:R-:W-:Y:S01]  /*23620*/  UISETP.NE.AND UP2, UPT, UR5, 0x1, UPT ;  /* 0x000000010500788c */ /* 0x000fe2000bf45270 */
[----:B------:R-:W-:Y:S01]  /*23630*/  IMAD.U32 R190, R190, 0x10000, RZ ;  /* 0x00010000bebe7824 */ /* 0x000fe200078e00ff */
[----:B------:R-:W-:Y:S02]  /*23640*/  UMOV UR4, 0x2 ;  /* 0x0000000200047882 */ /* 0x000fe40000000000 */
[----:B------:R-:W-:Y:S01]  /*23650*/  FFMA.FTZ R14, R14, R201, 1.1641532182693481445e-10 ;  /* 0x2f0000000e0e7423 */ /* 0x000fe200000100c9 */
[----:B------:R-:W-:-:S04]  /*23660*/  FMUL.FTZ R13, R190, UR20 ;  /* 0x00000014be0d7c20 */ /* 0x000fc80008410000 */
[----:B------:R-:W-:Y:S02]  /*23670*/  FSETP.GTU.FTZ.AND P3, PT, R14, UR21, PT ;  /* 0x000000150e007c0b */ /* 0x000fe4000bf7c000 */
[----:B------:R-:W-:Y:S02]  /*23680*/  MOV R14, R0 ;  /* 0x00000000000e7202 */ /* 0x000fe40000000f00 */
[----:B------:R-:W-:Y:S02]  /*23690*/  FSEL R13, R13, RZ, !P3 ;  /* 0x000000ff0d0d7208 */ /* 0x000fe40005800000 */
[----:B------:R-:W-:Y:S01]  /*236a0*/  PLOP3.LUT P3, PT, P3, PT, PT, 0x8, 0x80 ;  /* 0x000000000080781c */ /* 0x000fe20001f6e170 */
[----:B------:R-:W-:-:S12]  /*236b0*/  BRA.U !UP2, `(.L_x_5525) ;  /* 0x000000050a047547 */ /* 0x000fd8000b800000 */
        /* <DEDUP_REMOVED lines=10> */
.L_x_5526:
        /* <DEDUP_REMOVED lines=12> */
.L_x_5527:
        /* <DEDUP_REMOVED lines=43> */
.L_x_5525:
[----:B------:R-:W-:Y:S01]  /*23ad0*/  I2FP.F32.U32 R14, R14 ;  /* 0x0000000e000e7245 */ /* 0x000fe20000201000 */
[----:B------:R-:W-:Y:S01]  /*23ae0*/  UISETP.NE.AND UP2, UPT, UR4, 0x1, UPT ;  /* 0x000000010400788c */ /* 0x000fe2000bf45270 */
[----:B------:R-:W-:Y:S01]  /*23af0*/  PRMT R188, R18, 0x7632, R188 ;  /* 0x0000763212bc7816 */ /* 0x000fe200000000bc */
[----:B------:R-:W-:Y:S01]  /*23b00*/  IMAD.MOV.U32 R189, RZ, RZ, R0 ;  /* 0x000000ffffbd7224 */ /* 0x000fe200078e0000 */
[----:B------:R-:W-:Y:S01]  /*23b10*/  UMOV UR5, 0x2 ;  /* 0x0000000200057882 */ /* 0x000fe20000000000 */
        /* <DEDUP_REMOVED lines=11> */
[----:B------:R-:W-:Y:S02]  /*23bd0*/  PRMT R13, R14, 0x7610, R13 ;  /* 0x000076100e0d7816 */ /* 0x000fe4000000000d */
        /* <DEDUP_REMOVED lines=12> */
.L_x_5529:
        /* <DEDUP_REMOVED lines=12> */
.L_x_5530:
        /* <DEDUP_REMOVED lines=43> */
.L_x_5528:
        /* <DEDUP_REMOVED lines=22> */
.L_x_5532:
        /* <DEDUP_REMOVED lines=12> */
.L_x_5533:
        /* <DEDUP_REMOVED lines=43> */
.L_x_5531:
        /* <DEDUP_REMOVED lines=27> */
.L_x_5535:
        /* <DEDUP_REMOVED lines=12> */
.L_x_5536:
[----:B------:R-:W-:Y:S01]  /*24750*/  LOP3.LUT R234, R2, UR19, R191, 0x96, !PT ;  /* 0x0000001302ea7c12 */ /* 0x000fe2000f8e96bf */
[----:B------:R-:W-:Y:S01]  /*24760*/  IMAD.WIDE.U32 R188, R7, -0x326172a9, RZ ;  /* 0xcd9e8d5707bc7825 */ /* 0x000fe200078e00ff */
[----:B------:R-:W-:-:S03]  /*24770*/  UMOV UR5, URZ ;  /* 0x000000ff00057c82 */ /* 0x000fc60008000000 */
        /* <DEDUP_REMOVED lines=40> */
.L_x_5534:
[----:B------:R-:W-:Y:S01]  /*24a00*/  I2FP.F32.U32 R188, R189 ;  /* 0x000000bd00bc7245 */ /* 0x000fe20000201000 */
[----:B------:R-:W-:Y:S01]  /*24a10*/  UISETP.NE.AND UP2, UPT, UR5, 0x1, UPT ;  /* 0x000000010500788c */ /* 0x000fe2000bf45270 */
[----:B------:R-:W-:Y:S01]  /*24a20*/  IMAD.U32 R241, R241, 0x10000, RZ ;  /* 0x00010000f1f17824 */ /* 0x000fe200078e00ff */
[----:B------:R-:W-:Y:S01]  /*24a30*/  MOV R189, R0 ;  /* 0x0000000000bd7202 */ /* 0x000fe20000000f00 */
[----:B------:R-:W-:Y:S01]  /*24a40*/  UMOV UR4, 0x2 ;  /* 0x0000000200047882 */ /* 0x000fe20000000000 */
[----:B------:R-:W-:Y:S01]  /*24a50*/  FFMA.FTZ R188, R188, R201, 1.1641532182693481445e-10 ;  /* 0x2f000000bcbc7423 */ /* 0x000fe200000100c9 */
[----:B------:R-:W-:-:S04]  /*24a60*/  FMUL.FTZ R241, R241, UR20 ;  /* 0x00000014f1f17c20 */ /* 0x000fc80008410000 */
        /* <DEDUP_REMOVED lines=14> */
.L_x_5538:
        /* <DEDUP_REMOVED lines=14> */
.L_x_5539:
        /* <DEDUP_REMOVED lines=43> */
.L_x_5537:
[----:B------:R-:W-:Y:S02]  /*24ee0*/  I2FP.F32.U32 R188, R189 ;  /* 0x000000bd00bc7245 */ /* 0x000fe40000201000 */
[----:B------:R-:W-:Y:S02]  /*24ef0*/  PRMT R189, R19, 0x7632, R189 ;  /* 0x0000763213bd7816 */ /* 0x000fe400000000bd */
[----:B------:R-:W-:Y:S01]  /*24f00*/  @P0 PRMT R190, R23, 0x7632, R190 ;  /* 0x0000763217be0816 */ /* 0x000fe200000000be */
[----:B------:R-:W-:Y:S02]  /*24f10*/  FFMA.FTZ R188, R188, R201, 1.1641532182693481445e-10 ;  /* 0x2f000000bcbc7423 */ /* 0x000fe400000100c9 */
[----:B------:R-:W-:Y:S02]  /*24f20*/  IMAD.U32 R189, R189, 0x10000, RZ ;  /* 0x00010000bdbd7824 */ /* 0x000fe400078e00ff */
[----:B------:R-:W-:Y:S01]  /*24f30*/  @P0 IMAD.U32 R190, R190, 0x10000, RZ ;  /* 0x00010000bebe0824 */ /* 0x000fe200078e00ff */
[----:B------:R-:W-:Y:S01]  /*24f40*/  FSETP.GTU.FTZ.AND P6, PT, R188, UR21, PT ;  /* 0x00000015bc007c0b */ /* 0x000fe2000bfdc000 */
[----:B------:R-:W-:-:S05]  /*24f50*/  FMUL.FTZ R189, R189, UR20 ;  /* 0x00000014bdbd7c20 */ /* 0x000fca0008410000 */
[----:B------:R-:W-:Y:S02]  /*24f60*/  FSEL R188, R189, RZ, !P6 ;  /* 0x000000ffbdbc7208 */ /* 0x000fe40007000000 */
[----:B------:R-:W-:-:S03]  /*24f70*/  PRMT R189, R238, 0x5410, R15 ;  /* 0x00005410eebd7816 */ /* 0x000fc6000000000f */
[----:B------:R-:W-:Y:S01]  /*24f80*/  FADD.FTZ R241, R241, R188 ;  /* 0x000000bcf1f17221 */ /* 0x000fe20000010000 */
[----:B------:R-:W-:-:S03]  /*24f90*/  SEL R188, RZ, 0x1, P6 ;  /* 0x00000001ffbc7807 */ /* 0x000fc60003000000 */
[----:B------:R-:W-:Y:S01]  /*24fa0*/  @P0 FADD.FTZ R201, R241, R190 ;  /* 0x000000bef1c90221 */ /* 0x000fe20000010000 */
[----:B------:R-:W-:Y:S02]  /*24fb0*/  @!P0 MOV R201, R241 ;  /* 0x000000f100c98202 */ /* 0x000fe40000000f00 */
[----:B------:R-:W-:Y:S02]  /*24fc0*/  PRMT R15, R188, 0x7610, R15 ;  /* 0x00007610bc0f7816 */ /* 0x000fe4000000000f */
[----:B------:R-:W-:Y:S02]  /*24fd0*/  F2FP.BF16.F32.PACK_AB R191, RZ, R201 ;  /* 0x000000c9ffbf723e */ /* 0x000fe400000010ff */
[----:B------:R-:W-:Y:S02]  /*24fe0*/  PRMT R190, R239, 0x5410, R240 ;  /* 0x00005410efbe7816 */ /* 0x000fe400000000f0 */
[----:B------:R-:W-:Y:S02]  /*24ff0*/  PRMT R188, R236, 0x5410, R206 ;  /* 0x00005410ecbc7816 */ /* 0x000fe400000000ce */
[----:B------:R-:W-:Y:S01]  /*25000*/  PRMT R191, R237, 0x5410, R191 ;  /* 0x00005410edbf7816 */ /* 0x000fe200000000bf */
[----:B------:R-:W-:Y:S06]  /*25010*/  BRA `(.L_x_5540) ;  /* 0x0000002800287947 */ /* 0x000fec0003800000 */
.L_x_5491:
[----:B------:R-:W-:Y:S01]  /*25020*/  IMAD.U32 R205, RZ, RZ, UR4 ;  /* 0x00000004ffcd7e24 */ /* 0x000fe2000f8e00ff */
[----:B------:R-:W-:Y:S01]  /*25030*/  UMOV UR5, 0x2 ;  /* 0x0000000200057882 */ /* 0x000fe20000000000 */
[----:B------:R-:W-:-:S03]  /*25040*/  IMAD.MOV.U32 R227, RZ, RZ, R0 ;  /* 0x000000ffffe37224 */ /* 0x000fc600078e0000 */
[----:B------:R-:W-:Y:S02]  /*25050*/  ISETP.NE.AND P1, PT, R205, 0x1, PT ;  /* 0x00000001cd00780c */ /* 0x000fe40003f25270 */
[----:B------:R-:W-:-:S11]  /*25060*/  MOV R205, R206 ;  /* 0x000000ce00cd7202 */ /* 0x000fd60000000f00 */
        /* <DEDUP_REMOVED lines=8> */
[--C-:B------:R-:W-:Y:S01]  /*250f0*/  @!P1 IMAD.MOV.U32 R205, RZ, RZ, R206.reuse ;  /* 0x000000ffffcd9224 */ /* 0x100fe200078e00ce */
[----:B------:R-:W-:Y:S01]  /*25100*/  @!P1 MOV R227, R4 ;  /* 0x0000000400e39202 */ /* 0x000fe20000000f00 */
[----:B------:R-:W-:Y:S02]  /*25110*/  @P1 IMAD.MOV.U32 R205, RZ, RZ, R206 ;  /* 0x000000ffffcd1224 */ /* 0x000fe400078e00ce */
[----:B------:R-:W-:Y:S01]  /*25120*/  @P1 IMAD.MOV.U32 R227, RZ, RZ, R3 ;  /* 0x000000ffffe31224 */ /* 0x000fe200078e0003 */
[----:B------:R-:W-:Y:S06]  /*25130*/  BRA `(.L_x_5541) ;  /* 0x0000000000dc7947 */ /* 0x000fec0003800000 */
.L_x_5542:
        /* <DEDUP_REMOVED lines=12> */
.L_x_5543:
        /* <DEDUP_REMOVED lines=43> */
.L_x_5541:
[----:B------:R-:W-:Y:S01]  /*254b0*/  I2FP.F32.U32 R206, R227 ;  /* 0x000000e300ce7245 */ /* 0x000fe20000201000 */
[----:B-----5:R-:W-:Y:S01]  /*254c0*/  IMAD.U32 R227, R188, 0x10000, RZ ;  /* 0x00010000bce37824 */ /* 0x020fe200078e00ff */
[----:B------:R-:W-:Y:S01]  /*254d0*/  UISETP.NE.AND UP2, UPT, UR5, 0x1, UPT ;  /* 0x000000010500788c */ /* 0x000fe2000bf45270 */
[----:B------:R-:W-:Y:S01]  /*254e0*/  LOP3.LUT R204, R204, 0xfffffff7, RZ, 0xc0, !PT ;  /* 0xfffffff7cccc7812 */ /* 0x000fe200078ec0ff */
[----:B------:R-:W-:Y:S01]  /*254f0*/  UMOV UR4, 0x2 ;  /* 0x0000000200047882 */ /* 0x000fe20000000000 */
[----:B------:R-:W-:Y:S01]  /*25500*/  FFMA.FTZ R206, R206, R201, 1.1641532182693481445e-10 ;  /* 0x2f000000cece7423 */ /* 0x000fe200000100c9 */
[----:B------:R-:W-:Y:S01]  /*25510*/  FMUL.FTZ R227, R227, UR20 ;  /* 0x00000014e3e37c20 */ /* 0x000fe20008410000 */
[----:B------:R-:W-:Y:S02]  /*25520*/  PRMT R188, R188, 0x7632, R188 ;  /* 0x00007632bcbc7816 */ /* 0x000fe400000000bc */
[----:B------:R-:W-:Y:S02]  /*25530*/  MOV R229, R0 ;  /* 0x0000000000e57202 */ /* 0x000fe40000000f00 */
[----:B------:R-:W-:Y:S01]  /*25540*/  FSETP.GTU.FTZ.AND P1, PT, R206, UR21, PT ;  /* 0x00000015ce007c0b */ /* 0x000fe2000bf3c000 */
[----:B------:R-:W-:-:S03]  /*25550*/  @P0 IMAD.U32 R206, R20, 0x10000, RZ ;  /* 0x0001000014ce0824 */ /* 0x000fc600078e00ff */
[----:B------:R-:W-:Y:S02]  /*25560*/  FSEL R227, R227, RZ, !P1 ;  /* 0x000000ffe3e37208 */ /* 0x000fe40004800000 */
[----:B------:R-:W-:-:S03]  /*25570*/  PLOP3.LUT P1, PT, P1, PT, PT, 0x8, 0x80 ;  /* 0x000000000080781c */ /* 0x000fc60000f2e170 */
[----:B------:R-:W-:-:S05]  /*25580*/  @P0 FADD.FTZ R227, R206, R227 ;  /* 0x000000e3cee30221 */ /* 0x000fca0000010000 */
[----:B------:R-:W-:-:S05]  /*25590*/  F2FP.BF16.F32.PACK_AB R206, RZ, R227 ;  /* 0x000000e3ffce723e */ /* 0x000fca00000010ff */
[----:B------:R-:W-:Y:S01]  /*255a0*/  @P1 LOP3.LUT R204, R204, 0x8, RZ, 0xfc, !PT ;  /* 0x00000008cccc1812 */ /* 0x000fe200078efcff */
        /* <DEDUP_REMOVED lines=10> */
.L_x_5545:
        /* <DEDUP_REMOVED lines=12> */
.L_x_5546:
        /* <DEDUP_REMOVED lines=43> */
.L_x_5544:
[----:B------:R-:W-:Y:S01]  /*259c0*/  I2FP.F32.U32 R228, R229 ;  /* 0x000000e500e47245 */ /* 0x000fe20000201000 */
[----:B------:R-:W-:Y:S01]  /*259d0*/  IMAD.U32 R188, R188, 0x10000, RZ ;  /* 0x00010000bcbc7824 */ /* 0x000fe200078e00ff */
[----:B------:R-:W-:Y:S01]  /*259e0*/  @P0 PRMT R229, R20, 0x7632, R229 ;  /* 0x0000763214e50816 */ /* 0x000fe200000000e5 */
[----:B------:R-:W-:Y:S01]  /*259f0*/  UISETP.NE.AND UP2, UPT, UR4, 0x1, UPT ;  /* 0x000000010400788c */ /* 0x000fe2000bf45270 */
[----:B------:R-:W-:Y:S01]  /*25a00*/  LOP3.LUT R204, R204, 0xfffffffb, RZ, 0xc0, !PT ;  /* 0xfffffffbcccc7812 */ /* 0x000fe200078ec0ff */
[----:B------:R-:W-:Y:S01]  /*25a10*/  FFMA.FTZ R228, R228, R201, 1.1641532182693481445e-10 ;  /* 0x2f000000e4e47423 */ /* 0x000fe200000100c9 */
[----:B------:R-:W-:Y:S01]  /*25a20*/  FMUL.FTZ R188, R188, UR20 ;  /* 0x00000014bcbc7c20 */ /* 0x000fe20008410000 */
[----:B------:R-:W-:-:S03]  /*25a30*/  UMOV UR5, 0x2 ;  /* 0x0000000200057882 */ /* 0x000fc60000000000 */
[----:B------:R-:W-:Y:S01]  /*25a40*/  FSETP.GTU.FTZ.AND P1, PT, R228, UR21, PT ;  /* 0x00000015e4007c0b */ /* 0x000fe2000bf3c000 */
[----:B------:R-:W-:-:S03]  /*25a50*/  @P0 IMAD.U32 R228, R229, 0x10000, RZ ;  /* 0x00010000e5e40824 */ /* 0x000fc600078e00ff */
[----:B------:R-:W-:Y:S02]  /*25a60*/  FSEL R229, R188, RZ, !P1 ;  /* 0x000000ffbce57208 */ /* 0x000fe40004800000 */
[----:B------:R-:W-:Y:S02]  /*25a70*/  PLOP3.LUT P1, PT, P1, PT, PT, 0x8, 0x80 ;  /* 0x000000000080781c */ /* 0x000fe40000f2e170 */
[----:B------:R-:W-:Y:S01]  /*25a80*/  MOV R188, R0 ;  /* 0x0000000000bc7202 */ /* 0x000fe20000000f00 */
[----:B------:R-:W-:-:S05]  /*25a90*/  @P0 FADD.FTZ R229, R229, R228 ;  /* 0x000000e4e5e50221 */ /* 0x000fca0000010000 */
[----:B--2---:R-:W-:-:S05]  /*25aa0*/  F2FP.BF16.F32.PACK_AB R236, RZ, R229 ;  /* 0x000000e5ffec723e */ /* 0x004fca00000010ff */
        /* <DEDUP_REMOVED lines=11> */
.L_x_5548:
        /* <DEDUP_REMOVED lines=12> */
.L_x_5549:
        /* <DEDUP_REMOVED lines=43> */
.L_x_5547:
[----:B------:R-:W-:Y:S01]  /*25ed0*/  I2FP.F32.U32 R188, R188 ;  /* 0x000000bc00bc7245 */ /* 0x000fe20000201000 */
[----:B------:R-:W-:Y:S01]  /*25ee0*/  IMAD.U32 R228, R189, 0x10000, RZ ;  /* 0x00010000bde47824 */ /* 0x000fe200078e00ff */
[----:B------:R-:W-:Y:S01]  /*25ef0*/  UISETP.NE.AND UP2, UPT, UR5, 0x1, UPT ;  /* 0x000000010500788c */ /* 0x000fe2000bf45270 */
[----:B------:R-:W-:Y:S01]  /*25f00*/  @P0 IMAD.U32 R231, R21, 0x10000, RZ ;  /* 0x0001000015e70824 */ /* 0x000fe200078e00ff */
[----:B------:R-:W-:Y:S01]  /*25f10*/  LOP3.LUT R204, R204, 0xfffffffd, RZ, 0xc0, !PT ;  /* 0xfffffffdcccc7812 */ /* 0x000fe200078ec0ff */
[----:B------:R-:W-:Y:S01]  /*25f20*/  FFMA.FTZ R188, R188, R201, 1.1641532182693481445e-10 ;  /* 0x2f000000bcbc7423 */ /* 0x000fe200000100c9 */
[----:B------:R-:W-:Y:S01]  /*25f30*/  FMUL.FTZ R228, R228, UR20 ;  /* 0x00000014e4e47c20 */ /* 0x000fe20008410000 */
[----:B------:R-:W-:Y:S01]  /*25f40*/  PRMT R238, R189, 0x7632, R238 ;  /* 0x00007632bdee7816 */ /* 0x000fe200000000ee */
[----:B------:R-:W-:Y:S01]  /*25f50*/  UMOV UR4, 0x2 ;  /* 0x0000000200047882 */ /* 0x000fe20000000000 */
[----:B------:R-:W-:Y:S02]  /*25f60*/  MOV R189, R0 ;  /* 0x0000000000bd7202 */ /* 0x000fe40000000f00 */
[----:B------:R-:W-:-:S04]  /*25f70*/  FSETP.GTU.FTZ.AND P1, PT, R188, UR21, PT ;  /* 0x00000015bc007c0b */ /* 0x000fc8000bf3c000 */
        /* <DEDUP_REMOVED lines=15> */
.L_x_5551:
        /* <DEDUP_REMOVED lines=12> */
.L_x_5552:
        /* <DEDUP_REMOVED lines=43> */
.L_x_5550:
        /* <DEDUP_REMOVED lines=24> */
.L_x_5554:
        /* <DEDUP_REMOVED lines=12> */
.L_x_5555:
        /* <DEDUP_REMOVED lines=43> */
.L_x_5553:
        /* <DEDUP_REMOVED lines=9> */
[----:B------:R-:W-:Y:S02]  /*26960*/  FSEL R231, R189, RZ, !P2 ;  /* 0x000000ffbde77208 */ /* 0x000fe40005000000 */
[----:B------:R-:W-:Y:S02]  /*26970*/  PLOP3.LUT P2, PT, P2, PT, PT, 0x8, 0x80 ;  /* 0x000000000080781c */ /* 0x000fe4000174e170 */
[----:B------:R-:W-:Y:S01]  /*26980*/  MOV R189, R0 ;  /* 0x0000000000bd7202 */ /* 0x000fe20000000f00 */
        /* <DEDUP_REMOVED lines=13> */
.L_x_5557:
        /* <DEDUP_REMOVED lines=12> */
.L_x_5558:
        /* <DEDUP_REMOVED lines=43> */
.L_x_5556:
        /* <DEDUP_REMOVED lines=25> */
.L_x_5560:
        /* <DEDUP_REMOVED lines=12> */
.L_x_5561:
        /* <DEDUP_REMOVED lines=43> */
.L_x_5559:
        /* <DEDUP_REMOVED lines=8> */
[----:B------:R-:W-:-:S04]  /*27350*/  FSETP.GTU.FTZ.AND P4, PT, R188, UR21, PT ;  /* 0x00000015bc007c0b */ /* 0x000fc8000bf9c000 */
        /* <DEDUP_REMOVED lines=16> */
.L_x_5563:
        /* <DEDUP_REMOVED lines=12> */
.L_x_5564:
        /* <DEDUP_REMOVED lines=43> */
.L_x_5562:
[----:B------:R-:W-:Y:S01]  /*277d0*/  I2FP.F32.U32 R188, R189 ;  /* 0x000000bd00bc7245 */ /* 0x000fe20000201000 */
[----:B------:R-:W-:Y:S01]  /*277e0*/  IMAD.U32 R242, R242, 0x10000, RZ ;  /* 0x00010000f2f27824 */ /* 0x000fe200078e00ff */
[----:B------:R-:W-:-:S03]  /*277f0*/  @P0 PRMT R189, R23, 0x7632, R189 ;  /* 0x0000763217bd0816 */ /* 0x000fc600000000bd */
[----:B------:R-:W-:Y:S01]  /*27800*/  FFMA.FTZ R188, R188, R201, 1.1641532182693481445e-10 ;  /* 0x2f000000bcbc7423 */ /* 0x000fe200000100c9 */
[----:B------:R-:W-:Y:S01]  /*27810*/  FMUL.FTZ R242, R242, UR20 ;  /* 0x00000014f2f27c20 */ /* 0x000fe20008410000 */
[----:B------:R-:W-:Y:S01]  /*27820*/  @P0 IMAD.U32 R190, R189, 0x10000, RZ ;  /* 0x00010000bdbe0824 */ /* 0x000fe200078e00ff */
[----:B------:R-:W-:Y:S02]  /*27830*/  PRMT R189, R237, 0x5410, R238 ;  /* 0x00005410edbd7816 */ /* 0x000fe400000000ee */
        /* <DEDUP_REMOVED lines=8> */
.L_x_5540:
[----:B------:R-:W-:Y:S01]  /*278c0*/  FADD.FTZ R237, RZ, R186 ;  /* 0x000000baffed7221 */ /* 0x000fe20000010000 */
[----:B------:R-:W-:Y:S01]  /*278d0*/  HFMA2 R234, -RZ, RZ, 0, 9.5367431640625e-07 ;  /* 0x00000010ffea7431 */ /* 0x000fe200000001ff */
[----:B------:R-:W-:Y:S02]  /*278e0*/  SEL R206, RZ, 0x1000000, !P5 ;  /* 0x01000000ffce7807 */ /* 0x000fe40006800000 */
[----:B------:R-:W-:Y:S01]  /*278f0*/  FADD.FTZ R236, R237, R194 ;  /* 0x000000c2edec7221 */ /* 0x000fe20000010000 */
[C---:B------:R-:W-:Y:S02]  /*27900*/  LOP3.LUT P6, RZ, R204.reuse, 0x4, RZ, 0xc0, !PT ;  /* 0x00000004ccff7812 */ /* 0x040fe400078cc0ff */
[----:B------:R-:W-:Y:S01]  /*27910*/  LOP3.LUT P5, RZ, R204, 0x2, RZ, 0xc0, !PT ;  /* 0x00000002ccff7812 */ /* 0x000fe200078ac0ff */
[----:B------:R-:W-:Y:S01]  /*27920*/  FADD.FTZ R237, R236, R193 ;  /* 0x000000c1eced7221 */ /* 0x000fe20000010000 */
[----:B------:R-:W-:Y:S01]  /*27930*/  LOP3.LUT P0, RZ, R204, 0x8, RZ, 0xc0, !PT ;  /* 0x00000008ccff7812 */ /* 0x000fe2000780c0ff */
[----:B------:R-:W-:-:S04]  /*27940*/  IMAD.WIDE.U32 R234, R211, R234, UR14 ;  /* 0x0000000ed3ea7e25 */ /* 0x000fc8000f8e00ea */
[----:B------:R-:W-:-:S04]  /*27950*/  FADD.FTZ R236, R237, R196 ;  /* 0x000000c4edec7221 */ /* 0x000fc80000010000 */
[----:B------:R-:W-:Y:S01]  /*27960*/  FADD.FTZ R237, R236, R185 ;  /* 0x000000b9eced7221 */ /* 0x000fe20000010000 */
[----:B------:R0:W-:Y:S03]  /*27970*/  STG.E.128 desc[UR16][R234.64], R188 ;  /* 0x000000bcea007986 */ /* 0x0001e6000c101d10 */
[----:B------:R-:W-:-:S04]  /*27980*/  FADD.FTZ R236, R237, R192 ;  /* 0x000000c0edec7221 */ /* 0x000fc80000010000 */
[----:B------:R-:W-:-:S04]  /*27990*/  FADD.FTZ R236, R236, R187 ;  /* 0x000000bbecec7221 */ /* 0x000fc80000010000 */
[----:B------:R-:W-:-:S04]  /*279a0*/  FADD.FTZ R236, R236, R195 ;  /* 0x000000c3ecec7221 */ /* 0x000fc80000010000 */
[----:B------:R-:W-:Y:S01]  /*279b0*/  FADD.FTZ R237, R236, R197 ;  /* 0x000000c5eced7221 */ /* 0x000fe20000010000 */
[----:B0-----:R-:W-:-:S03]  /*279c0*/  SEL R234, RZ, 0x1000000, !P1 ;  /* 0x01000000ffea7807 */ /* 0x001fc60004800000 */
[----:B------:R-:W-:Y:S01]  /*279d0*/  FADD.FTZ R236, R237, R200 ;  /* 0x000000c8edec7221 */ /* 0x000fe20000010000 */
[----:B------:R-:W-:Y:S02]  /*279e0*/  SEL R191, RZ, 0x10000, !P5 ;  /* 0x00010000ffbf7807 */ /* 0x000fe40006800000 */
[----:B------:R-:W-:Y:S01]  /*279f0*/  SEL R190, RZ, 0x100, !P6 ;  /* 0x00000100ffbe7807 */ /* 0x000fe20007000000 */
[----:B------:R-:W-:Y:S01]  /*27a00*/  FADD.FTZ R236, R236, R199 ;  /* 0x000000c7ecec7221 */ /* 0x000fe20000010000 */
[----:B------:R-:W-:Y:S02]  /*27a10*/  SEL R235, RZ, 0x100, !P3 ;  /* 0x00000100ffeb7807 */ /* 0x000fe40005800000 */
[----:B------:R-:W-:Y:S01]  /*27a20*/  LOP3.LUT R190, R190, R234, R191, 0xfe, !PT ;  /* 0x000000eabebe7212 */ /* 0x000fe200078efebf */
[----:B------:R-:W-:Y:S01]  /*27a30*/  FADD.FTZ R189, R236, R203 ;  /* 0x000000cbecbd7221 */ /* 0x000fe20000010000 */
[----:B------:R-:W-:Y:S02]  /*27a40*/  SEL R236, RZ, 0x10000, !P4 ;  /* 0x00010000ffec7807 */ /* 0x000fe40006000000 */
[----:B------:R-:W-:Y:S01]  /*27a50*/  SEL R191, RZ, 0x1, !P0 ;  /* 0x00000001ffbf7807 */ /* 0x000fe20004000000 */
[----:B------:R-:W-:Y:S01]  /*27a60*/  FADD.FTZ R189, R189, R202 ;  /* 0x000000cabdbd7221 */ /* 0x000fe20000010000 */
[----:B------:R-:W-:Y:S01]  /*27a70*/  LOP3.LUT R235, R235, R206, R236, 0xfe, !PT ;  /* 0x000000ceebeb7212 */ /* 0x000fe200078efeec */
[----:B------:R-:W-:Y:S01]  /*27a80*/  IMAD.MOV.U32 R236, RZ, RZ, 0x8 ;  /* 0x00000008ffec7424 */ /* 0x000fe200078e00ff */
[----:B------:R-:W-:Y:S01]  /*27a90*/  SEL R234, RZ, 0x1, !P2 ;  /* 0x00000001ffea7807 */ /* 0x000fe20005000000 */
        /* <DEDUP_REMOVED lines=24> */
[----:B------:R-:W-:Y:S01]  /*27c20*/  LOP3.LUT R188, R190, R191, RZ, 0xfc, !PT ;  /* 0x000000bfbebc7212 */ /* 0x000fe200078efcff */
[----:B------:R-:W-:-:S04]  /*27c30*/  IMAD.WIDE.U32 R190, R211, R236, UR12 ;  /* 0x0000000cd3be7e25 */ /* 0x000fc8000f8e00ec */
[----:B------:R-:W-:Y:S01]  /*27c40*/  FADD.FTZ R206, R189, R232 ;  /* 0x000000e8bdce7221 */ /* 0x000fe20000010000 */
[----:B------:R-:W-:-:S03]  /*27c50*/  LOP3.LUT R189, R235, R234, RZ, 0xfc, !PT ;  /* 0x000000eaebbd7212 */ /* 0x000fc600078efcff */
[----:B------:R-:W-:Y:S02]  /*27c60*/  FADD.FTZ R206, R206, R233 ;  /* 0x000000e9cece7221 */ /* 0x000fe40000010000 */
[----:B------:R0:W-:Y:S02]  /*27c70*/  STG.E.64 desc[UR16][R190.64], R188 ;  /* 0x000000bcbe007986 */ /* 0x0001e4000c101b10 */
[----:B------:R-:W-:Y:S01]  /*27c80*/  FADD.FTZ R206, R206, R201 ;  /* 0x000000c9cece7221 */ /* 0x000fe20000010000 */
[----:B------:R-:W-:Y:S06]  /*27c90*/  BRA.U !UP0, `(.L_x_5565) ;  /* 0x0000000108507547 */ /* 0x000fec000b800000 */
[----:B0-----:R-:W-:Y:S01]  /*27ca0*/  IMAD.U32 R188, R14, 0x10000, RZ ;  /* 0x000100000ebc7824 */ /* 0x001fe200078e00ff */
[----:B------:R-:W-:Y:S02]  /*27cb0*/  LOP3.LUT R190, R15, 0xffff, RZ, 0xc0, !PT ;  /* 0x0000ffff0fbe7812 */ /* 0x000fe400078ec0ff */
[----:B------:R-:W-:Y:S02]  /*27cc0*/  PRMT R235, R13, 0x7104, RZ ;  /* 0x000071040deb7816 */ /* 0x000fe400000000ff */
[----:B------:R-:W-:Y:S02]  /*27cd0*/  LOP3.LUT R191, R188, 0xff0000, RZ, 0xc0, !PT ;  /* 0x00ff0000bcbf7812 */ /* 0x000fe400078ec0ff */
[----:B------:R-:W0:Y:S01]  /*27ce0*/  LDC.64 R188, c[0x0][0x3b8] ;  /* 0x0000ee00ffbc7b82 */ /* 0x000e220000000a00 */
[----:B------:R-:W-:Y:S02]  /*27cf0*/  LOP3.LUT R236, R11, 0xff, RZ, 0xc0, !PT ;  /* 0x000000ff0bec7812 */ /* 0x000fe400078ec0ff */
[----:B------:R-:W-:-:S02]  /*27d00*/  PRMT R190, R191, 0x4210, R190 ;  /* 0x00004210bfbe7816 */ /* 0x000fc400000000be */
[----:B------:R-:W-:Y:S01]  /*27d10*/  LOP3.LUT R234, R10, 0xff, RZ, 0xc0, !PT ;  /* 0x000000ff0aea7812 */ /* 0x000fe200078ec0ff */
[----:B------:R-:W-:Y:S01]  /*27d20*/  IMAD.WIDE.U32 R236, R236, 0x1000000, RZ ;  /* 0x01000000ecec7825 */ /* 0x000fe200078e00ff */
[----:B------:R-:W-:Y:S02]  /*27d30*/  LOP3.LUT R235, R190, 0xff00, R235, 0xf8, !PT ;  /* 0x0000ff00beeb7812 */ /* 0x000fe400078ef8eb */
[----:B------:R-:W-:Y:S02]  /*27d40*/  LOP3.LUT R190, R9, 0xff, RZ, 0xc0, !PT ;  /* 0x000000ff09be7812 */ /* 0x000fe400078ec0ff */
[----:B------:R-:W-:Y:S01]  /*27d50*/  LOP3.LUT R239, R235, 0xff, R12, 0xf8, !PT ;  /* 0x000000ffebef7812 */ /* 0x000fe200078ef80c */
[----:B------:R-:W-:-:S04]  /*27d60*/  IMAD.WIDE.U32 R234, R234, 0x10000, RZ ;  /* 0x00010000eaea7825 */ /* 0x000fc800078e00ff */
[----:B------:R-:W-:Y:S01]  /*27d70*/  IMAD.WIDE.U32 R190, R190, 0x100, RZ ;  /* 0x00000100bebe7825 */ /* 0x000fe200078e00ff */
[----:B------:R-:W-:Y:S02]  /*27d80*/  LOP3.LUT R239, R235, R239, R237, 0xfe, !PT ;  /* 0x000000efebef7212 */ /* 0x000fe400078efeed */
[----:B------:R-:W-:Y:S02]  /*27d90*/  LOP3.LUT R235, R190, R236, R234, 0xfe, !PT ;  /* 0x000000ecbeeb7212 */ /* 0x000fe400078efeea */
[----:B------:R-:W-:Y:S01]  /*27da0*/  LOP3.LUT R191, R239, R191, RZ, 0xfc, !PT ;  /* 0x000000bfefbf7212 */ /* 0x000fe200078efcff */
[----:B0-----:R-:W-:Y:S01]  /*27db0*/  IMAD.WIDE.U32 R188, R211, 0x8, R188 ;  /* 0x00000008d3bc7825 */ /* 0x001fe200078e00bc */
[----:B------:R-:W-:-:S05]  /*27dc0*/  LOP3.LUT R190, R235, 0xff, R8, 0xf8, !PT ;  /* 0x000000ffebbe7812 */ /* 0x000fca00078ef808 */
[----:B------:R1:W-:Y:S02]  /*27dd0*/  STG.E.64 desc[UR16][R188.64], R190 ;  /* 0x000000bebc007986 */ /* 0x0003e4000c101b10 */
.L_x_5565:
        /* <DEDUP_REMOVED lines=112> */
.L_x_5567:
[----:B------:R-:W-:Y:S05]  /*284e0*/  BSYNC.RECONVERGENT B0 ;  /* 0x0000000000007941 */ /* 0x000fea0003800200 */
.L_x_5566:
[----:B------:R-:W-:Y:S01]  /*284f0*/  BAR.SYNC.DEFER_BLOCKING 0x0 ;  /* 0x0000000000007b1d */ /* 0x000fe20000010000 */
[----:B------:R-:W-:Y:S02]  /*28500*/  ISETP.GT.U32.AND P0, PT, R190, 0x3, PT ;  /* 0x00000003be00780c */ /* 0x000fe40003f04070 */
[----:B0-----:R-:W-:Y:S02]  /*28510*/  CS2R R188, SRZ ;  /* 0x0000000000bc7805 */ /* 0x001fe4000001ff00 */
[----:B------:R-:W-:Y:S01]  /*28520*/  MOV R191, RZ ;  /* 0x000000ff00bf7202 */ /* 0x000fe20000000f00 */
        /* <DEDUP_REMOVED lines=10> */
.L_x_5569:
[----:B------:R-:W-:Y:S05]  /*285d0*/  BSYNC.RECONVERGENT B0 ;  /* 0x0000000000007941 */ /* 0x000fea0003800200 */
.L_x_5568:
[----:B------:R-:W1:Y:S01]  /*285e0*/  SHFL.DOWN PT, R190, R191, 0x2, 0x1f ;  /* 0x08401f00bfbe7f89 */ /* 0x000e6200000e0000 */
[----:B------:R-:W-:Y:S01]  /*285f0*/  I2FP.F32.U32 R238, R191 ;  /* 0x000000bf00ee7245 */ /* 0x000fe20000201000 */
[----:B------:R-:W-:Y:S01]  /*28600*/  UPLOP3.LUT UP1, UPT, UPT, UPT, UP1, 0x40, 0x4 ;  /* 0x000000000004789c */ /* 0x000fe20003f2e810 */
[----:B------:R-:W-:Y:S01]  /*28610*/  ISETP.NE.AND P0, PT, R206, RZ, PT ;  /* 0x000000ffce00720c */ /* 0x000fe20003f05270 */
[----:B0-----:R-:W0:Y:S01]  /*28620*/  SHFL.DOWN PT, R235, R188, 0x2, 0x1f ;  /* 0x08401f00bceb7f89 */ /* 0x001e2200000e0000 */
[----:B------:R-:W-:-:S03]  /*28630*/  ISETP.NE.AND P1, PT, RZ, UR36, PT ;  /* 0x00000024ff007c0c */ /* 0x000fc6000bf25270 */
[----:B------:R-:W2:Y:S01]  /*28640*/  SHFL.DOWN PT, R234, R189, 0x2, 0x1f ;  /* 0x08401f00bdea7f89 */ /* 0x000ea200000e0000 */
[----:B-1----:R-:W-:Y:S02]  /*28650*/  IADD3 R236, PT, PT, R190, R191, RZ ;  /* 0x000000bfbeec7210 */ /* 0x002fe40007ffe0ff */
[----:B------:R-:W-:Y:S02]  /*28660*/  I2FP.F32.S32 R240, R190 ;  /* 0x000000be00f07245 */ /* 0x000fe40000201400 */
[----:B------:R-:W-:Y:S01]  /*28670*/  I2FP.F32.S32 R190, R236 ;  /* 0x000000ec00be7245 */ /* 0x000fe20000201400 */
[C---:B0-----:R-:W-:Y:S01]  /*28680*/  FADD.FTZ R237, -R235.reuse, R188 ;  /* 0x000000bcebed7221 */ /* 0x041fe20000010100 */
[----:B------:R-:W0:Y:S01]  /*28690*/  SHFL.DOWN PT, R191, R236, 0x1, 0x1f ;  /* 0x08201f00ecbf7f89 */ /* 0x000e2200000e0000 */
[----:B------:R-:W-:Y:S01]  /*286a0*/  FMUL.FTZ R239, R235, R240 ;  /* 0x000000f0ebef7220 */ /* 0x000fe20000410000 */
[----:B--2---:R-:W-:Y:S01]  /*286b0*/  FADD.FTZ R234, R234, R189 ;  /* 0x000000bdeaea7221 */ /* 0x004fe20000010000 */
[----:B------:R-:W1:Y:S01]  /*286c0*/  MUFU.RCP R235, R190 ;  /* 0x000000be00eb7308 */ /* 0x000e620000001000 */
[----:B------:R-:W-:Y:S01]  /*286d0*/  FMUL.FTZ R237, R237, R237 ;  /* 0x000000ededed7220 */ /* 0x000fe20000410000 */
[----:B------:R-:W-:-:S03]  /*286e0*/  FFMA.FTZ R242, R238, R188, R239 ;  /* 0x000000bceef27223 */ /* 0x000fc600000100ef */
[----:B------:R-:W-:-:S04]  /*286f0*/  FMUL.FTZ R237, R237, R238 ;  /* 0x000000eeeded7220 */ /* 0x000fc80000410000 */
[----:B------:R-:W-:Y:S01]  /*28700*/  FMUL.FTZ R237, R237, R240 ;  /* 0x000000f0eded7220 */ /* 0x000fe20000410000 */
[----:B-1----:R-:W-:-:S03]  /*28710*/  FMUL.FTZ R189, R235, R242 ;  /* 0x000000f2ebbd7220 */ /* 0x002fc60000410000 */
[----:B------:R-:W-:Y:S01]  /*28720*/  FFMA.FTZ R234, R235, R237, R234 ;  /* 0x000000edebea7223 */ /* 0x000fe200000100ea */
[----:B0-----:R-:W-:Y:S01]  /*28730*/  IMAD.IADD R237, R236, 0x1, R191 ;  /* 0x00000001eced7824 */ /* 0x001fe200078e02bf */
[----:B------:R-:W0:Y:S01]  /*28740*/  SHFL.DOWN PT, R188, R189, 0x1, 0x1f ;  /* 0x08201f00bdbc7f89 */ /* 0x000e2200000e0000 */
[----:B------:R-:W-:-:S03]  /*28750*/  I2FP.F32.S32 R238, R191 ;  /* 0x000000bf00ee7245 */ /* 0x000fc60000201400 */
        /* <DEDUP_REMOVED lines=9> */
[----:B--2---:R-:W-:Y:S01]  /*287f0*/  FMUL.FTZ R236, R237, R236 ;  /* 0x000000ecedec7220 */ /* 0x004fe20000410000 */
[----:B------:R-:W0:Y:S02]  /*28800*/  LDC R234, c[0x0][0x448] ;  /* 0x00011200ffea7b82 */ /* 0x000e240000000800 */
[----:B------:R-:W-:Y:S02]  /*28810*/  FMUL.FTZ R191, R191, R238 ;  /* 0x000000eebfbf7220 */ /* 0x000fe40000410000 */
[----:B------:R-:W1:Y:S02]  /*28820*/  SHFL.IDX PT, R245, R236, RZ, 0x1f ;  /* 0x00001fffecf57589 */ /* 0x000e6400000e0000 */
[----:B------:R-:W-:-:S02]  /*28830*/  FFMA.FTZ R235, R237, R191, R188 ;  /* 0x000000bfedeb7223 */ /* 0x000fc400000100bc */
[----:B------:R-:W2:Y:S04]  /*28840*/  @!P0 LDC.64 R190, c[0x0][0x3c0] ;  /* 0x0000f000ffbe8b82 */ /* 0x000ea80000000a00 */
[----:B------:R-:W0:Y:S01]  /*28850*/  SHFL.IDX PT, R235, R235, RZ, 0x1f ;  /* 0x00001fffebeb7589 */ /* 0x000e2200000e0000 */
[----:B-1----:R-:W-:-:S05]  /*28860*/  FMUL.FTZ R188, R245, R245 ;  /* 0x000000f5f5bc7220 */ /* 0x002fca0000410000 */
[----:B------:R-:W-:Y:S02]  /*28870*/  FSEL R237, R188, RZ, P1 ;  /* 0x000000ffbced7208 */ /* 0x000fe40000800000 */
[----:B------:R-:W1:Y:S01]  /*28880*/  @!P0 LDC.64 R188, c[0x0][0x3c8] ;  /* 0x0000f200ffbc8b82 */ /* 0x000e620000000a00 */
[----:B0-----:R-:W-:Y:S01]  /*28890*/  FFMA.FTZ R234, R235, UR37, R234 ;  /* 0x00000025ebea7c23 */ /* 0x001fe200080100ea */
[----:B------:R-:W-:-:S03]  /*288a0*/  FSEL R235, R245, RZ, !P1 ;  /* 0x000000fff5eb7208 */ /* 0x000fc60004800000 */
[----:B------:R-:W-:Y:S01]  /*288b0*/  FADD.FTZ R234, R234, R237 ;  /* 0x000000edeaea7221 */ /* 0x000fe20000010000 */
[----:B------:R-:W-:Y:S02]  /*288c0*/  IMAD.U32 R237, RZ, RZ, UR33 ;  /* 0x00000021ffed7e24 */ /* 0x000fe4000f8e00ff */
[C---:B------:R-:W-:Y:S01]  /*288d0*/  FADD.FTZ R239, -R235.reuse, R194 ;  /* 0x000000c2ebef7221 */ /* 0x040fe20000010100 */
[C---:B------:R-:W-:Y:S01]  /*288e0*/  FADD.FTZ R241, -R235.reuse, R193 ;  /* 0x000000c1ebf17221 */ /* 0x040fe20000010100 */
[----:B------:R-:W-:Y:S01]  /*288f0*/  FADD.FTZ R243, -R235, R196 ;  /* 0x000000c4ebf37221 */ /* 0x000fe20000010100 */
[----:B--2---:R-:W-:Y:S01]  /*28900*/  @!P0 IMAD.WIDE R190, R237, 0x4, R190 ;  /* 0x00000004edbe8825 */ /* 0x004fe200078e02be */
[----:B------:R-:W0:Y:S03]  /*28910*/  MUFU.RSQ R234, R234 ;  /* 0x000000ea00ea7308 */ /* 0x000e260000001400 */
[C---:B------:R-:W-:Y:S01]  /*28920*/  FADD.FTZ R185, -R235.reuse, R185 ;  /* 0x000000b9ebb97221 */ /* 0x040fe20000010100 */
[C---:B------:R-:W-:Y:S01]  /*28930*/  FADD.FTZ R195, -R235.reuse, R195 ;  /* 0x000000c3ebc37221 */ /* 0x040fe20000010100 */
[C---:B------:R-:W-:Y:S01]  /*28940*/  FADD.FTZ R199, -R235.reuse, R199 ;  /* 0x000000c7ebc77221 */ /* 0x040fe20000010100 */
[----:B------:R2:W-:Y:S01]  /*28950*/  @!P0 STG.E desc[UR16][R190.64], R245 ;  /* 0x000000f5be008986 */ /* 0x0005e2000c101910 */
        /* <DEDUP_REMOVED lines=8> */
[----:B-1----:R-:W-:-:S04]  /*289e0*/  @!P0 IMAD.WIDE R188, R237, 0x4, R188 ;  /* 0x00000004edbc8825 */ /* 0x002fc800078e02bc */
[C---:B------:R-:W-:Y:S01]  /*289f0*/  FADD.FTZ R237, -R235.reuse, R186 ;  /* 0x000000baebed7221 */ /* 0x040fe20000010100 */
[C---:B------:R-:W-:Y:S01]  /*28a00*/  FADD.FTZ R213, -R235.reuse, R213 ;  /* 0x000000d5ebd57221 */ /* 0x040fe20000010100 */
[----:B------:R-:W-:Y:S01]  /*28a10*/  FADD.FTZ R212, -R235, R212 ;  /* 0x000000d4ebd47221 */ /* 0x000fe20000010100 */
[C---:B0-----:R-:W-:Y:S01]  /*28a20*/  FMUL.FTZ R193, R234.reuse, R239 ;  /* 0x000000efeac17220 */ /* 0x041fe20000410000 */
[C---:B------:R-:W-:Y:S01]  /*28a30*/  FMUL.FTZ R186, R234.reuse, R237 ;  /* 0x000000edeaba7220 */ /* 0x040fe20000410000 */
[C---:B------:R-:W-:Y:S01]  /*28a40*/  FMUL.FTZ R196, R234.reuse, R241 ;  /* 0x000000f1eac47220 */ /* 0x040fe20000410000 */
[----:B------:R-:W-:Y:S01]  /*28a50*/  FMUL.FTZ R194, R234, R243 ;  /* 0x000000f3eac27220 */ /* 0x000fe20000410000 */
[----:B------:R-:W0:Y:S01]  /*28a60*/  LDC.64 R236, c[0x0][0x428] ;  /* 0x00010a00ffec7b82 */ /* 0x000e220000000a00 */
[----:B--2---:R-:W-:Y:S01]  /*28a70*/  FFMA.FTZ R190, R186, R140, R144 ;  /* 0x0000008cbabe7223 */ /* 0x004fe20000010090 */
[C---:B------:R-:W-:Y:S01]  /*28a80*/  FFMA.FTZ R191, R193.reuse, R141, R145 ;  /* 0x0000008dc1bf7223 */ /* 0x040fe20000010091 */
[----:B------:R-:W-:Y:S01]  /*28a90*/  FFMA.FTZ R238, R196, R142, R146 ;  /* 0x0000008ec4ee7223 */ /* 0x000fe20000010092 */
[----:B------:R-:W-:Y:S01]  /*28aa0*/  FFMA.FTZ R239, R194, R143, R147 ;  /* 0x0000008fc2ef7223 */ /* 0x000fe20000010093 */
[----:B------:R1:W-:Y:S01]  /*28ab0*/  @!P0 STG.E desc[UR16][R188.64], R234 ;  /* 0x000000eabc008986 */ /* 0x0003e2000c101910 */
[----:B------:R-:W-:Y:S01]  /*28ac0*/  FMUL.FTZ R195, R234, R195 ;  /* 0x000000c3eac37220 */ /* 0x000fe20000410000 */
[----:B------:R-:W-:Y:S01]  /*28ad0*/  FFMA.FTZ R194, R194, R103, R27 ;  /* 0x00000067c2c27223 */ /* 0x000fe2000001001b */
[----:B------:R-:W-:Y:S01]  /*28ae0*/  FFMA.FTZ R193, R193, R101, R25 ;  /* 0x00000065c1c17223 */ /* 0x000fe20000010019 */
[C---:B------:R-:W-:Y:S01]  /*28af0*/  FMUL.FTZ R199, R234.reuse, R199 ;  /* 0x000000c7eac77220 */ /* 0x040fe20000410000 */
[C---:B------:R-:W-:Y:S01]  /*28b00*/  FMUL.FTZ R203, R234.reuse, R203 ;  /* 0x000000cbeacb7220 */ /* 0x040fe20000410000 */
[C---:B------:R-:W-:Y:S01]  /*28b10*/  FADD.FTZ R215, -R235.reuse, R215 ;  /* 0x000000d7ebd77221 */ /* 0x040fe20000010100 */
[C---:B------:R-:W-:Y:S01]  /*28b20*/  FADD.FTZ R214, -R235.reuse, R214 ;  /* 0x000000d6ebd67221 */ /* 0x040fe20000010100 */
[C---:B------:R-:W-:Y:S01]  /*28b30*/  FADD.FTZ R217, -R235.reuse, R217 ;  /* 0x000000d9ebd97221 */ /* 0x040fe20000010100 */
[C---:B------:R-:W-:Y:S01]  /*28b40*/  FADD.FTZ R216, -R235.reuse, R216 ;  /* 0x000000d8ebd87221 */ /* 0x040fe20000010100 */
[C---:B------:R-:W-:Y:S01]  /*28b50*/  FADD.FTZ R218, -R235.reuse, R218 ;  /* 0x000000daebda7221 */ /* 0x040fe20000010100 */
[----:B------:R-:W-:Y:S01]  /*28b60*/  FADD.FTZ R219, -R235, R219 ;  /* 0x000000dbebdb7221 */ /* 0x000fe20000010100 */
[----:B-1----:R-:W-:Y:S01]  /*28b70*/  F2FP.BF16.F32.PACK_AB R188, R191, R190 ;  /* 0x000000bebfbc723e */ /* 0x002fe200000010ff */
[----:B------:R-:W-:Y:S01]  /*28b80*/  FADD.FTZ R191, -R235, R192 ;  /* 0x000000c0ebbf7221 */ /* 0x000fe20000010100 */
[----:B------:R-:W-:Y:S01]  /*28b90*/  F2FP.BF16.F32.PACK_AB R189, R239, R238 ;  /* 0x000000eeefbd723e */ /* 0x000fe200000010ff */
[C---:B------:R-:W-:Y:S01]  /*28ba0*/  FADD.FTZ R239, -R235.reuse, R187 ;  /* 0x000000bbebef7221 */ /* 0x040fe20000010100 */
[C---:B------:R-:W-:Y:S01]  /*28bb0*/  FMUL.FTZ R187, R234.reuse, R185 ;  /* 0x000000b9eabb7220 */ /* 0x040fe20000410000 */
[C---:B------:R-:W-:Y:S01]  /*28bc0*/  FMUL.FTZ R185, R234.reuse, R191 ;  /* 0x000000bfeab97220 */ /* 0x040fe20000410000 */
[----:B------:R-:W-:Y:S01]  /*28bd0*/  FADD.FTZ R221, -R235, R221 ;  /* 0x000000ddebdd7221 */ /* 0x000fe20000010100 */
[----:B------:R-:W-:Y:S01]  /*28be0*/  FMUL.FTZ R192, R234, R239 ;  /* 0x000000efeac07220 */ /* 0x000fe20000410000 */
[----:B------:R-:W-:Y:S01]  /*28bf0*/  FFMA.FTZ R190, R187, R136, R148 ;  /* 0x00000088bbbe7223 */ /* 0x000fe20000010094 */
[----:B------:R-:W-:Y:S01]  /*28c00*/  FFMA.FTZ R191, R185, R137, R149 ;  /* 0x00000089b9bf7223 */ /* 0x000fe20000010095 */
[----:B------:R-:W-:Y:S01]  /*28c10*/  FFMA.FTZ R239, R195, R139, R151 ;  /* 0x0000008bc3ef7223 */ /* 0x000fe20000010097 */
[----:B------:R-:W-:Y:S01]  /*28c20*/  FFMA.FTZ R238, R192, R138, R150 ;  /* 0x0000008ac0ee7223 */ /* 0x000fe20000010096 */
[----:B------:R-:W-:Y:S01]  /*28c30*/  FFMA.FTZ R185, R185, R97, R29 ;  /* 0x00000061b9b97223 */ /* 0x000fe2000001001d */
[----:B------:R-:W-:Y:S01]  /*28c40*/  FADD.FTZ R220, -R235, R220 ;  /* 0x000000dcebdc7221 */ /* 0x000fe20000010100 */
[----:B------:R-:W-:Y:S01]  /*28c50*/  F2FP.BF16.F32.PACK_AB R190, R191, R190 ;  /* 0x000000bebfbe723e */ /* 0x000fe200000010ff */
[----:B------:R-:W-:Y:S01]  /*28c60*/  FADD.FTZ R222, -R235, R222 ;  /* 0x000000deebde7221 */ /* 0x000fe20000010100 */
[----:B------:R-:W-:Y:S01]  /*28c70*/  F2FP.BF16.F32.PACK_AB R191, R239, R238 ;  /* 0x000000eeefbf723e */ /* 0x000fe200000010ff */
[----:B0-----:R-:W-:-:S04]  /*28c80*/  IMAD.WIDE.U32 R238, R184, 0x10, R236 ;  /* 0x00000010b8ee7825 */ /* 0x001fc800078e00ec */
[C---:B------:R-:W-:Y:S01]  /*28c90*/  FADD.FTZ R223, -R235.reuse, R223 ;  /* 0x000000dfebdf7221 */ /* 0x040fe20000010100 */
[C---:B------:R-:W-:Y:S01]  /*28ca0*/  FADD.FTZ R224, -R235.reuse, R224 ;  /* 0x000000e0ebe07221 */ /* 0x040fe20000010100 */
[C---:B------:R-:W-:Y:S01]  /*28cb0*/  FADD.FTZ R225, -R235.reuse, R225 ;  /* 0x000000e1ebe17221 */ /* 0x040fe20000010100 */
[C---:B------:R-:W-:Y:S01]  /*28cc0*/  FADD.FTZ R226, -R235.reuse, R226 ;  /* 0x000000e2ebe27221 */ /* 0x040fe20000010100 */
[----:B------:R0:W-:Y:S01]  /*28cd0*/  STG.E.128 desc[UR16][R238.64], R188 ;  /* 0x000000bcee007986 */ /* 0x0001e2000c101d10 */
        /* <DEDUP_REMOVED lines=17> */
[----:B0-----:R-:W0:Y:S01]  /*28df0*/  LDC.64 R238, c[0x0][0x430] ;  /* 0x00010c00ffee7b82 */ /* 0x001e220000000a00 */
        /* <DEDUP_REMOVED lines=9> */
[----:B------:R-:W-:Y:S01]  /*28e90*/  F2FP.BF16.F32.PACK_AB R191, R186, R191 ;  /* 0x000000bfbabf723e */ /* 0x000fe200000010ff */
[C---:B------:R-:W-:Y:S01]  /*28ea0*/  FMUL.FTZ R215, R234.reuse, R215 ;  /* 0x000000d7ead77220 */ /* 0x040fe20000410000 */
[----:B------:R-:W-:Y:S01]  /*28eb0*/  F2FP.BF16.F32.PACK_AB R190, R185, R190 ;  /* 0x000000beb9be723e */ /* 0x000fe200000010ff */
        /* <DEDUP_REMOVED lines=11> */
[----:B0-----:R-:W-:-:S04]  /*28f70*/  IMAD.WIDE.U32 R186, R184, 0x10, R238 ;  /* 0x00000010b8ba7825 */ /* 0x001fc800078e00ee */
        /* <DEDUP_REMOVED lines=11> */
[----:B------:R-:W-:Y:S01]  /*29030*/  FFMA.FTZ R195, R202, R128, R156 ;  /* 0x00000080cac37223 */ /* 0x000fe2000001009c */
[----:B------:R-:W-:Y:S01]  /*29040*/  FFMA.FTZ R196, R208, R129, R157 ;  /* 0x00000081d0c47223 */ /* 0x000fe2000001009d */
[----:B------:R-:W-:Y:S01]  /*29050*/  FFMA.FTZ R234, R207, R130, R158 ;  /* 0x00000082cfea7223 */ /* 0x000fe2000001009e */
[----:B------:R-:W-:Y:S01]  /*29060*/  FFMA.FTZ R241, R209, R131, R159 ;  /* 0x00000083d1f17223 */ /* 0x000fe2000001009f */
[----:B------:R-:W-:Y:S01]  /*29070*/  IADD3 R235, PT, PT, R184, 0x80, RZ ;  /* 0x00000080b8eb7810 */ /* 0x000fe20007ffe0ff */
[----:B------:R0:W-:Y:S01]  /*29080*/  STG.E.128 desc[UR16][R186.64], R188 ;  /* 0x000000bcba007986 */ /* 0x0001e2000c101d10 */
[----:B------:R-:W-:Y:S01]  /*29090*/  F2FP.BF16.F32.PACK_AB R193, R194, R193 ;  /* 0x000000c1c2c1723e */ /* 0x000fe200000010ff */
[----:B------:R-:W-:Y:S01]  /*290a0*/  UIADD3 UR33, UPT, UPT, UR33, UR6, URZ ;  /* 0x0000000621217290 */ /* 0x000fe2000fffe0ff */
[----:B------:R-:W-:Y:S01]  /*290b0*/  F2FP.BF16.F32.PACK_AB R192, R185, R192 ;  /* 0x000000c0b9c0723e */ /* 0x000fe200000010ff */
[----:B------:R-:W-:Y:S01]  /*290c0*/  FFMA.FTZ R185, R200, R93, R33 ;  /* 0x0000005dc8b97223 */ /* 0x000fe20000010021 */
[----:B------:R-:W-:Y:S01]  /*290d0*/  F2FP.BF16.F32.PACK_AB R194, R196, R195 ;  /* 0x000000c3c4c2723e */ /* 0x000fe200000010ff */
[----:B------:R-:W-:Y:S01]  /*290e0*/  FFMA.FTZ R196, R203, R95, R35 ;  /* 0x0000005fcbc47223 */ /* 0x000fe20000010023 */
[----:B------:R-:W-:Y:S01]  /*290f0*/  F2FP.BF16.F32.PACK_AB R195, R241, R234 ;  /* 0x000000eaf1c3723e */ /* 0x000fe200000010ff */
[----:B------:R-:W-:Y:S01]  /*29100*/  FFMA.FTZ R200, R215, R127, R163 ;  /* 0x0000007fd7c87223 */ /* 0x000fe200000100a3 */
[----:B------:R-:W-:-:S02]  /*29110*/  VIADD R203, R184, 0x100 ;  /* 0x00000100b8cb7836 */ /* 0x000fc40000000000 */
[----:B------:R-:W-:Y:S01]  /*29120*/  FFMA.FTZ R215, R215, R87, R43 ;  /* 0x00000057d7d77223 */ /* 0x000fe2000001002b */
[----:B------:R-:W-:Y:S01]  /*29130*/  IMAD.WIDE.U32 R240, R198, 0x10, R238 ;  /* 0x00000010c6f07825 */ /* 0x000fe200078e00ee */
[----:B------:R-:W-:-:S03]  /*29140*/  UISETP.GE.AND UP2, UPT, UR33, UR7, UPT ;  /* 0x000000072100728c */ /* 0x000fc6000bf46270 */
[----:B0-----:R-:W-:-:S04]  /*29150*/  IMAD.WIDE.U32 R186, R235, 0x10, R236 ;  /* 0x00000010ebba7825 */ /* 0x001fc800078e00ec */
[----:B------:R-:W-:Y:S01]  /*29160*/  FFMA.FTZ R188, R197, R92, R32 ;  /* 0x0000005cc5bc7223 */ /* 0x000fe20000010020 */
[----:B------:R-:W-:Y:S01]  /*29170*/  FFMA.FTZ R189, R199, R94, R34 ;  /* 0x0000005ec7bd7223 */ /* 0x000fe20000010022 */
[----:B------:R-:W-:Y:S01]  /*29180*/  FFMA.FTZ R190, R202, R88, R36 ;  /* 0x00000058cabe7223 */ /* 0x000fe20000010024 */
[----:B------:R-:W-:Y:S01]  /*29190*/  FFMA.FTZ R191, R207, R90, R38 ;  /* 0x0000005acfbf7223 */ /* 0x000fe20000010026 */
[----:B------:R-:W-:Y:S01]  /*291a0*/  FFMA.FTZ R202, R209, R91, R39 ;  /* 0x0000005bd1ca7223 */ /* 0x000fe20000010027 */
[----:B------:R-:W-:Y:S01]  /*291b0*/  FFMA.FTZ R197, R208, R89, R37 ;  /* 0x00000059d0c57223 */ /* 0x000fe20000010025 */
[----:B------:R0:W-:Y:S01]  /*291c0*/  STG.E.128 desc[UR16][R186.64], R192 ;  /* 0x000000c0ba007986 */ /* 0x0001e2000c101d10 */
        /* <DEDUP_REMOVED lines=8> */
[----:B------:R-:W-:Y:S01]  /*29250*/  FFMA.FTZ R202, R217, R121, R165 ;  /* 0x00000079d9ca7223 */ /* 0x000fe200000100a5 */
[----:B------:R-:W-:Y:S01]  /*29260*/  F2FP.BF16.F32.PACK_AB R184, R196, R185 ;  /* 0x000000b9c4b8723e */ /* 0x000fe200000010ff */
[----:B------:R-:W-:Y:S01]  /*29270*/  FFMA.FTZ R196, R219, R116, R168 ;  /* 0x00000074dbc47223 */ /* 0x000fe200000100a8 */
[----:B------:R-:W-:Y:S01]  /*29280*/  IMAD.WIDE.U32 R208, R198, 0x10, R236 ;  /* 0x00000010c6d07825 */ /* 0x000fe200078e00ec */
[----:B------:R-:W-:-:S03]  /*29290*/  F2FP.BF16.F32.PACK_AB R185, R200, R197 ;  /* 0x000000c5c8b9723e */ /* 0x000fc600000010ff */
[----:B------:R-:W-:Y:S01]  /*292a0*/  FFMA.FTZ R197, R218, R83, R47 ;  /* 0x00000053dac57223 */ /* 0x000fe2000001002f */
[----:B------:R-:W-:Y:S01]  /*292b0*/  FFMA.FTZ R210, R210, R84, R40 ;  /* 0x00000054d2d27223 */ /* 0x000fe20000010028 */
[----:B------:R-:W-:Y:S01]  /*292c0*/  FFMA.FTZ R213, R213, R85, R41 ;  /* 0x00000055d5d57223 */ /* 0x000fe20000010029 */
[----:B------:R-:W-:Y:S01]  /*292d0*/  FFMA.FTZ R212, R212, R86, R42 ;  /* 0x00000056d4d47223 */ /* 0x000fe2000001002a */
[----:B0-----:R-:W-:-:S04]  /*292e0*/  IMAD.WIDE.U32 R194, R235, 0x10, R238 ;  /* 0x00000010ebc27825 */ /* 0x001fc800078e00ee */
[----:B------:R-:W-:Y:S01]  /*292f0*/  FFMA.FTZ R187, R216, R122, R166 ;  /* 0x0000007ad8bb7223 */ /* 0x000fe200000100a6 */
[----:B------:R-:W-:Y:S01]  /*29300*/  FFMA.FTZ R192, R218, R123, R167 ;  /* 0x0000007bdac07223 */ /* 0x000fe200000100a7 */
[----:B------:R-:W-:Y:S01]  /*29310*/  F2FP.BF16.F32.PACK_AB R186, R202, R199 ;  /* 0x000000c7caba723e */ /* 0x000fe200000010ff */
[----:B------:R-:W-:Y:S01]  /*29320*/  FFMA.FTZ R216, R216, R82, R46 ;  /* 0x00000052d8d87223 */ /* 0x000fe2000001002e */
[----:B------:R0:W-:Y:S01]  /*29330*/  STG.E.128 desc[UR16][R194.64], R188 ;  /* 0x000000bcc2007986 */ /* 0x0001e2000c101d10 */
[----:B------:R-:W-:Y:S01]  /*29340*/  IMAD.WIDE.U32 R234, R203, 0x10, R238 ;  /* 0x00000010cbea7825 */ /* 0x000fe200078e00ee */
[----:B------:R-:W-:-:S03]  /*29350*/  F2FP.BF16.F32.PACK_AB R187, R192, R187 ;  /* 0x000000bbc0bb723e */ /* 0x000fc600000010ff */
[----:B------:R-:W-:Y:S01]  /*29360*/  FFMA.FTZ R198, R228, R110, R178 ;  /* 0x0000006ee4c67223 */ /* 0x000fe200000100b2 */
[----:B------:R-:W-:Y:S01]  /*29370*/  FFMA.FTZ R199, R230, R111, R179 ;  /* 0x0000006fe6c77223 */ /* 0x000fe200000100b3 */
[----:B------:R-:W-:-:S04]  /*29380*/  IMAD.WIDE.U32 R192, R203, 0x10, R236 ;  /* 0x00000010cbc07825 */ /* 0x000fc800078e00ec */
[----:B------:R-:W-:Y:S01]  /*29390*/  FFMA.FTZ R200, R231, R104, R180 ;  /* 0x00000068e7c87223 */ /* 0x000fe200000100b4 */
[----:B------:R-:W-:Y:S01]  /*293a0*/  FFMA.FTZ R203, R232, R105, R181 ;  /* 0x00000069e8cb7223 */ /* 0x000fe200000100b5 */
[----:B------:R-:W-:Y:S01]  /*293b0*/  FFMA.FTZ R214, R214, R80, R44 ;  /* 0x00000050d6d67223 */ /* 0x000fe2000001002c */
[----:B------:R-:W-:Y:S01]  /*293c0*/  FFMA.FTZ R217, R217, R81, R45 ;  /* 0x00000051d9d97223 */ /* 0x000fe2000001002d */
[----:B------:R1:W-:Y:S01]  /*293d0*/  STG.E.128 desc[UR16][R192.64], R184 ;  /* 0x000000b8c0007986 */ /* 0x0003e2000c101d10 */
[----:B------:R-:W-:Y:S01]  /*293e0*/  FFMA.FTZ R228, R228, R70, R58 ;  /* 0x00000046e4e47223 */ /* 0x000fe2000001003a */
[----:B------:R-:W-:Y:S01]  /*293f0*/  FFMA.FTZ R202, R231, R64, R60 ;  /* 0x00000040e7ca7223 */ /* 0x000fe2000001003c */
[----:B------:R-:W-:Y:S01]  /*29400*/  FFMA.FTZ R207, R232, R65, R61 ;  /* 0x00000041e8cf7223 */ /* 0x000fe2000001003d */
[----:B------:R-:W-:-:S04]  /*29410*/  IMAD.WIDE.U32 R236, R211, 0x10, R236 ;  /* 0x00000010d3ec7825 */ /* 0x000fc800078e00ec */
[----:B0-----:R-:W-:Y:S01]  /*29420*/  FFMA.FTZ R189, R221, R117, R169 ;  /* 0x00000075ddbd7223 */ /* 0x001fe200000100a9 */
[----:B------:R-:W-:Y:S01]  /*29430*/  FFMA.FTZ R190, R222, R119, R171 ;  /* 0x00000077debe7223 */ /* 0x000fe200000100ab */
[----:B------:R-:W-:Y:S01]  /*29440*/  FFMA.FTZ R191, R223, R112, R172 ;  /* 0x00000070dfbf7223 */ /* 0x000fe200000100ac */
[----:B------:R-:W-:Y:S01]  /*29450*/  FFMA.FTZ R195, R225, R114, R174 ;  /* 0x00000072e1c37223 */ /* 0x000fe200000100ae */
[----:B------:R-:W-:Y:S01]  /*29460*/  FFMA.FTZ R194, R223, R72, R52 ;  /* 0x00000048dfc27223 */ /* 0x000fe20000010034 */
[----:B------:R-:W-:Y:S01]  /*29470*/  F2FP.BF16.F32.PACK_AB R188, R189, R196 ;  /* 0x000000c4bdbc723e */ /* 0x000fe200000010ff */
[----:B------:R-:W-:Y:S01]  /*29480*/  FFMA.FTZ R189, R220, R118, R170 ;  /* 0x00000076dcbd7223 */ /* 0x000fe200000100aa */
[C---:B------:R-:W-:Y:S01]  /*29490*/  FFMA.FTZ R196, R226.reuse, R115, R175 ;  /* 0x00000073e2c47223 */ /* 0x040fe200000100af */
[----:B------:R-:W-:Y:S01]  /*294a0*/  FFMA.FTZ R225, R225, R74, R54 ;  /* 0x0000004ae1e17223 */ /* 0x000fe20000010036 */
[----:B------:R-:W-:Y:S01]  /*294b0*/  FFMA.FTZ R226, R226, R75, R55 ;  /* 0x0000004be2e27223 */ /* 0x000fe20000010037 */
[----:B-1----:R-:W-:Y:S01]  /*294c0*/  FFMA.FTZ R192, R224, R113, R173 ;  /* 0x00000071e0c07223 */ /* 0x002fe200000100ad */
        /* <DEDUP_REMOVED lines=37> */
[----:B------:R0:W-:Y:S04]  /*29720*/  STG.E.128 desc[UR16][R236.64], R196 ;  /* 0x000000c4ec007986 */ /* 0x0001e8000c101d10 */
[----:B------:R0:W-:Y:S01]  /*29730*/  STG.E.128 desc[UR16][R238.64], R200 ;  /* 0x000000c8ee007986 */ /* 0x0001e2000c101d10 */
[----:B------:R-:W-:Y:S05]  /*29740*/  BRA.U !UP2, `(.L_x_5570) ;  /* 0xfffffd7d0a987547 */ /* 0x000fea000b83ffff */
[----:B------:R-:W-:Y:S05]  /*29750*/  EXIT ;  /* 0x000000000000794d */ /* 0x000fea0003800000 */
.L_x_5571:
        /* <DEDUP_REMOVED lines=10> */
.L_x_22321:


//--------------------- .text._ZN10layer_norm31ln_parallel_residual_fwd_kernelINS_13Kernel_traitsIf13__nv_bfloat16S2_S2_fjLj5120ELj1ELj1ELj4ELj16ENS_18Kernel_traits_baseILj5120EfS2_S2_S2_fjLj128EEEEELb1ELb1ELb0EEEvNS_9FwdParamsE --------------------------
	.section	.text._ZN10layer_norm31ln_parallel_residual_fwd_kernelINS_13Kernel_traitsIf13__nv_bfloat16S2_S2_fjLj5120ELj1ELj1ELj4ELj16ENS_18Kernel_traits_baseILj5120EfS2_S2_S2_fjLj128EEEEELb1ELb1ELb0EEEvNS_9FwdParamsE,"ax",@progbits
	.align	128
        .global         _ZN10layer_norm31ln_parallel_residual_fwd_kernelINS_13Kernel_traitsIf13__nv_bfloat16S2_S2_fjLj5120ELj1ELj1ELj4ELj16ENS_18Kernel_traits_baseILj5120EfS2_S2_S2_fjLj128EEEEELb1ELb1ELb0EEEvNS_9FwdParamsE
        .type           _ZN10layer_norm31ln_parallel_residual_fwd_kernelINS_13Kernel_traitsIf13__nv_bfloat16S2_S2_fjLj5120ELj1ELj1ELj4ELj16ENS_18Kernel_traits_baseILj5120EfS2_S2_S2_fjLj128EEEEELb1ELb1ELb0EEEvNS_9FwdParamsE,@function
        .size           _ZN10layer_norm31ln_parallel_residual_fwd_kernelINS_13Kernel_traitsIf13__nv_bfloat16S2_S2_fjLj5120ELj1ELj1ELj4ELj16ENS_18Kernel_traits_baseILj5120EfS2_S2_S2_fjLj128EEEEELb1ELb1ELb0EEEvNS_9FwdParamsE,(.L_x_22322 - _ZN10layer_norm31ln_parallel_residual_fwd_kernelINS_13Kernel_traitsIf13__nv_bfloat16S2_S2_fjLj5120ELj1ELj1ELj4ELj16ENS_18Kernel_traits_baseILj5120EfS2_S2_S2_fjLj128EEEEELb1ELb1ELb0EEEvNS_9FwdParamsE)
        .other          _ZN10layer_norm31ln_parallel_residual_fwd_kernelINS_13Kernel_traitsIf13__nv_bfloat16S2_S2_fjLj5120ELj1ELj1ELj4ELj16ENS_18Kernel_traits_baseILj5120EfS2_S2_S2_fjLj128EEEEELb1ELb1ELb0EEEvNS_9FwdParamsE,@"STO_CUDA_ENTRY STV_DEFAULT"
_ZN10layer_norm31ln_parallel_residual_fwd_kernelINS_13Kernel_traitsIf13__nv_bfloat16S2_S2_fjLj5120ELj1ELj1ELj4ELj16ENS_18Kernel_traits_baseILj5120EfS2_S2_S2_fjLj128EEEEELb1ELb1ELb0EEEvNS_9FwdParamsE:
.text._ZN10layer_norm31ln_parallel_residual_fwd_kernelINS_13Kernel_traitsIf13__nv_bfloat16S2_S2_fjLj5120ELj1ELj1ELj4ELj16ENS_18Kernel_traits_baseILj5120EfS2_S2_S2_fjLj128EEEEELb1ELb1ELb0EEEvNS_9FwdParamsE:
        /* <DEDUP_REMOVED lines=67> */
[----:B------:R-:W-:Y:S01]  /*0430*/  @P3 LOP3.LUT R23, R23, 0x80, RZ, 0xfc, !PT ;  /* 0x0000008017173812 */ /* 0x000fe200078efcff */
        /* <DEDUP_REMOVED lines=8> */
[----:B------:R-:W-:Y:S01]  /*04c0*/  @P0 IADD3 R23, PT, PT, R23, 0x80, RZ ;  /* 0x0000008017170810 */ /* 0x000fe20007ffe0ff */
[----:B------:R2:W5:Y:S04]  /*04d0*/  @P0 LDG.E.128 R88, desc[UR8][R28.64] ;  /* 0x000000081c580981 */ /* 0x000568000c1e1d00 */
[C---:B----4-:R-:W-:Y:S01]  /*04e0*/  @P1 IMAD.WIDE.U32 R32, R23.reuse, 0x20, R32 ;  /* 0x0000002017201825 */ /* 0x050fe200078e0020 */
[----:B------:R2:W5:Y:S03]  /*04f0*/  @P0 LDG.E.128 R84, desc[UR8][R28.64+0x10] ;  /* 0x000010081c540981 */ /* 0x000566000c1e1d00 */
[C---:B-1----:R-:W-:Y:S01]  /*0500*/  @P1 IMAD.WIDE.U32 R34, R23.reuse, 0x20, R34 ;  /* 0x0000002017221825 */ /* 0x042fe200078e0022 */
[----:B------:R2:W5:Y:S03]  /*0510*/  @P1 LDG.E.128 R72, desc[UR8][R32.64] ;  /* 0x0000000820481981 */ /* 0x000566000c1e1d00 */
[----:B------:R-:W-:Y:S01]  /*0520*/  @P1 VIADD R23, R23, 0x80 ;  /* 0x0000008017171836 */ /* 0x000fe20000000000 */
[----:B------:R2:W5:Y:S03]  /*0530*/  @P1 LDG.E.128 R68, desc[UR8][R32.64+0x10] ;  /* 0x0000100820441981 */ /* 0x000566000c1e1d00 */
[C---:B0-----:R-:W-:Y:S01]  /*0540*/  @P2 IMAD.WIDE.U32 R36, R23.reuse, 0x20, R36 ;  /* 0x0000002017242825 */ /* 0x041fe200078e0024 */
[----:B------:R2:W5:Y:S03]  /*0550*/  @P1 LD.E.128 R64, desc[UR8][R34.64] ;  /* 0x0000000822401980 */ /* 0x000566000c101d00 */
[----:B------:R-:W-:Y:S01]  /*0560*/  @P2 IMAD.WIDE.U32 R38, R23, 0x20, R38 ;  /* 0x0000002017262825 */ /* 0x000fe200078e0026 */
[----:B------:R2:W5:Y:S04]  /*0570*/  @P1 LD.E.128 R60, desc[UR8][R34.64+0x10] ;  /* 0x00001008223c1980 */ /* 0x000568000c101d00 */
[----:B------:R2:W5:Y:S04]  /*0580*/  @P2 LDG.E.128 R56, desc[UR8][R36.64] ;  /* 0x0000000824382981 */ /* 0x000568000c1e1d00 */
[----:B------:R2:W5:Y:S04]  /*0590*/  @P2 LDG.E.128 R52, desc[UR8][R36.64+0x10] ;  /* 0x0000100824342981 */ /* 0x000568000c1e1d00 */
[----:B------:R2:W5:Y:S04]  /*05a0*/  @P2 LD.E.128 R48, desc[UR8][R38.64] ;  /* 0x0000000826302980 */ /* 0x000568000c101d00 */
[----:B------:R2:W5:Y:S04]  /*05b0*/  @P2 LD.E.128 R44, desc[UR8][R38.64+0x10] ;  /* 0x00001008262c2980 */ /* 0x000568000c101d00 */
[----:B------:R2:W5:Y:S04]  /*05c0*/  @P0 LD.E.128 R80, desc[UR8][R30.64] ;  /* 0x000000081e500980 */ /* 0x000568000c101d00 */
[----:B------:R2:W5:Y:S01]  /*05d0*/  @P0 LD.E.128 R76, desc[UR8][R30.64+0x10] ;  /* 0x000010081e4c0980 */ /* 0x000562000c101d00 */
[----:B------:R-:W-:Y:S01]  /*05e0*/  ISETP.GE.U32.AND P0, PT, R3, 0x280, PT ;  /* 0x000002800300780c */ /* 0x000fe20003f06070 */
[----:B------:R-:W-:-:S12]  /*05f0*/  @P2 VIADD R23, R23, 0x80 ;  /* 0x0000008017172836 */ /* 0x000fd80000000000 */
        /* <DEDUP_REMOVED lines=10> */
.L_x_5573:
[C---:B------:R-:W-:Y:S02]  /*06a0*/  ISETP.GE.U32.AND P4, PT, R3.reuse, 0x80, PT ;  /* 0x000000800300780c */ /* 0x040fe40003f86070 */
[C---:B------:R-:W-:Y:S02]  /*06b0*/  ISETP.GE.U32.AND P0, PT, R3.reuse, 0x100, PT ;  /* 0x000001000300780c */ /* 0x040fe40003f06070 */
[C---:B------:R-:W-:Y:S02]  /*06c0*/  ISETP.GE.U32.AND P1, PT, R3.reuse, 0x180, PT ;  /* 0x000001800300780c */ /* 0x040fe40003f26070 */
[C---:B------:R-:W-:Y:S02]  /*06d0*/  ISETP.GE.U32.AND P2, PT, R3.reuse, 0x200, PT ;  /* 0x000002000300780c */ /* 0x040fe40003f46070 */
[----:B------:R-:W-:Y:S02]  /*06e0*/  ISETP.GE.U32.AND P3, PT, R3, 0x280, PT ;  /* 0x000002800300780c */ /* 0x000fe40003f66070 */
[----:B------:R-:W-:-:S03]  /*06f0*/  LOP3.LUT R118, R118, 0xfffffdff, RZ, 0xc0, !PT ;  /* 0xfffffdff76767812 */ /* 0x000fc600078ec0ff */
[----:B------:R-:W0:Y:S01]  /*0700*/  @P4 LDC.64 R24, c[0x0][0x3d0] ;  /* 0x0000f400ff184b82 */ /* 0x000e220000000a00 */
[----:B------:R-:W-:-:S07]  /*0710*/  @P4 LOP3.LUT R118, R118, 0x200, RZ, 0xfc, !PT ;  /* 0x0000020076764812 */ /* 0x000fce00078efcff */
        /* <DEDUP_REMOVED lines=8> */
[----:B------:R-:W-:Y:S01]  /*07a0*/  @P0 IADD3 R23, PT, PT, R23, 0x80, RZ ;  /* 0x0000008017170810 */ /* 0x000fe20007ffe0ff */
[----:B------:R-:W5:Y:S01]  /*07b0*/  @P4 LDG.E.128 R100, desc[UR8][R26.64+0x10] ;  /* 0x000010081a644981 */ /* 0x000f62000c1e1d00 */
[----:B------:R-:W-:Y:S02]  /*07c0*/  CS2R R44, SRZ ;  /* 0x00000000002c7805 */ /* 0x000fe4000001ff00 */
[----:B------:R-:W-:Y:S02]  /*07d0*/  CS2R R66, SRZ ;  /* 0x0000000000427805 */ /* 0x000fe4000001ff00 */
[----:B------:R-:W-:Y:S01]  /*07e0*/  CS2R R78, SRZ ;  /* 0x00000000004e7805 */ /* 0x000fe2000001ff00 */
[----:B------:R-:W5:Y:S01]  /*07f0*/  @P0 LDG.E.128 R88, desc[UR8][R48.64] ;  /* 0x0000000830580981 */ /* 0x000f62000c1e1d00 */
[----:B--2---:R-:W-:Y:S01]  /*0800*/  @P1 IMAD.WIDE.U32 R60, R23, 0x20, R46 ;  /* 0x00000020173c1825 */ /* 0x004fe200078e002e */
[----:B------:R-:W-:-:S02]  /*0810*/  CS2R R76, SRZ ;  /* 0x00000000004c7805 */ /* 0x000fc4000001ff00 */
[----:B------:R-:W-:Y:S01]  /*0820*/  CS2R R82, SRZ ;  /* 0x0000000000527805 */ /* 0x000fe2000001ff00 */
[----:B------:R1:W5:Y:S01]  /*0830*/  @P0 LDG.E.128 R84, desc[UR8][R48.64+0x10] ;  /* 0x0000100830540981 */ /* 0x000362000c1e1d00 */
[----:B------:R-:W-:Y:S01]  /*0840*/  @P1 VIADD R23, R23, 0x80 ;  /* 0x0000008017171836 */ /* 0x000fe20000000000 */
[----:B------:R-:W-:Y:S02]  /*0850*/  CS2R R46, SRZ ;  /* 0x00000000002e7805 */ /* 0x000fe4000001ff00 */
[----:B------:R-:W-:Y:S01]  /*0860*/  CS2R R80, SRZ ;  /* 0x0000000000507805 */ /* 0x000fe2000001ff00 */
[----:B------:R-:W5:Y:S01]  /*0870*/  @P1 LDG.E.128 R72, desc[UR8][R60.64] ;  /* 0x000000083c481981 */ /* 0x000f62000c1e1d00 */
[C---:B---3--:R-:W-:Y:S01]  /*0880*/  @P2 IMAD.WIDE.U32 R62, R23.reuse, 0x20, R50 ;  /* 0x00000020173e2825 */ /* 0x048fe200078e0032 */
[----:B------:R-:W-:Y:S02]  /*0890*/  CS2R R94, SRZ ;  /* 0x00000000005e7805 */ /* 0x000fe4000001ff00 */
[----:B------:R-:W-:Y:S01]  /*08a0*/  CS2R R92, SRZ ;  /* 0x00000000005c7805 */ /* 0x000fe2000001ff00 */
[----:B------:R2:W5:Y:S01]  /*08b0*/  @P1 LDG.E.128 R68, desc[UR8][R60.64+0x10] ;  /* 0x000010083c441981 */ /* 0x000562000c1e1d00 */
[----:B------:R-:W-:Y:S01]  /*08c0*/  @P2 VIADD R23, R23, 0x80 ;  /* 0x0000008017172836 */ /* 0x000fe20000000000 */
[----:B------:R-:W-:-:S02]  /*08d0*/  CS2R R50, SRZ ;  /* 0x0000000000327805 */ /* 0x000fc4000001ff00 */
[----:B-1----:R-:W-:Y:S01]  /*08e0*/  CS2R R48, SRZ ;  /* 0x0000000000307805 */ /* 0x002fe2000001ff00 */
[----:B------:R-:W5:Y:S01]  /*08f0*/  @P2 LDG.E.128 R56, desc[UR8][R62.64] ;  /* 0x000000083e382981 */ /* 0x000f62000c1e1d00 */
[----:B0-----:R-:W-:Y:S01]  /*0900*/  @P3 IMAD.WIDE.U32 R24, R23, 0x20, R64 ;  /* 0x0000002017183825 */ /* 0x001fe200078e0040 */
[----:B------:R-:W-:Y:S02]  /*0910*/  CS2R R98, SRZ ;  /* 0x0000000000627805 */ /* 0x000fe4000001ff00 */
[----:B------:R-:W-:Y:S01]  /*0920*/  CS2R R96, SRZ ;  /* 0x0000000000607805 */ /* 0x000fe2000001ff00 */
[----:B------:R0:W5:Y:S04]  /*0930*/  @P2 LDG.E.128 R52, desc[UR8][R62.64+0x10] ;  /* 0x000010083e342981 */ /* 0x000168000c1e1d00 */
[----:B------:R1:W5:Y:S04]  /*0940*/  @P3 LDG.E.128 R40, desc[UR8][R24.64] ;  /* 0x0000000818283981 */ /* 0x000368000c1e1d00 */
[----:B------:R1:W5:Y:S01]  /*0950*/  @P3 LDG.E.128 R36, desc[UR8][R24.64+0x10] ;  /* 0x0000100818243981 */ /* 0x000362000c1e1d00 */
[----:B--2---:R-:W-:-:S02]  /*0960*/  CS2R R60, SRZ ;  /* 0x00000000003c7805 */ /* 0x004fc4000001ff00 */
[----:B0-----:R-:W-:Y:S02]  /*0970*/  CS2R R62, SRZ ;  /* 0x00000000003e7805 */ /* 0x001fe4000001ff00 */
[----:B------:R-:W-:Y:S02]  /*0980*/  CS2R R64, SRZ ;  /* 0x0000000000407805 */ /* 0x000fe4000001ff00 */
[----:B------:R-:W-:Y:S02]  /*0990*/  @P3 CS2R R30, SRZ ;  /* 0x00000000001e3805 */ /* 0x000fe4000001ff00 */
[----:B------:R-:W-:Y:S02]  /*09a0*/  @P3 CS2R R28, SRZ ;  /* 0x00000000001c3805 */ /* 0x000fe4000001ff00 */
[----:B------:R-:W-:Y:S02]  /*09b0*/  @P3 CS2R R34, SRZ ;  /* 0x0000000000223805 */ /* 0x000fe4000001ff00 */
[----:B-1----:R-:W-:-:S07]  /*09c0*/  @P3 CS2R R32, SRZ ;  /* 0x0000000000203805 */ /* 0x002fce000001ff00 */
.L_x_5574:
[----:B------:R-:W-:Y:S05]  /*09d0*/  BSYNC.RECONVERGENT B0 ;  /* 0x0000000000007941 */ /* 0x000fea0003800200 */
.L_x_5572:
[----:B------:R-:W1:Y:S02]  /*09e0*/  LDCU UR4, c[0x0][0x384] ;  /* 0x00007080ff0477ac */ /* 0x000e640008000800 */
[----:B-1----:R-:W-:-:S06]  /*09f0*/  UISETP.GE.AND UP0, UPT, UR6, UR4, UPT ;  /* 0x000000040600728c */ /* 0x002fcc000bf06270 */
[----:B------:R-:W-:-:S13]  /*0a00*/  PLOP3.LUT P0, PT, PT, PT, UP0, 0x80, 0x8 ;  /* 0x000000000008781c */ /* 0x000fda0003f0f008 */
[----:B------:R-:W-:Y:S05]  /*0a10*/  @P0 EXIT ;  /* 0x000000000000094d */ /* 0x000fea0003800000 */
[----:B0-----:R-:W-:Y:S01]  /*0a20*/  IMAD.HI.U32 R25, R116, -0x2daee0ad, RZ ;  /* 0xd2511f5374197827 */ /* 0x001fe200078e00ff */
[----:B------:R-:W-:Y:S01]  /*0a30*/  LOP3.LUT R2, R2, 0x3, RZ, 0xc0, !PT ;  /* 0x0000000302027812 */ /* 0x000fe200078ec0ff */
[----:B------:R-:W0:Y:S02]  /*0a40*/  LDCU UR15, c[0x0][0x388] ;  /* 0x00007100ff0f77ac */ /* 0x000e240008000800 */
[----:B------:R-:W-:Y:S01]  /*0a50*/  IMAD.HI.U32 R23, R117, -0x326172a9, RZ ;  /* 0xcd9e8d5775177827 */ /* 0x000fe200078e00ff */
[----:B------:R-:W-:Y:S01]  /*0a60*/  LOP3.LUT R25, R25, R163, RZ, 0x3c, !PT ;  /* 0x000000a319197212 */ /* 0x000fe200078e3cff */
[----:B------:R-:W1:Y:S02]  /*0a70*/  LDCU.U8 UR7, c[0x0][0x410] ;  /* 0x00008200ff0777ac */ /* 0x000e640008000000 */
[----:B------:R-:W-:Y:S01]  /*0a80*/  IMAD R24, R117, -0x326172a9, RZ ;  /* 0xcd9e8d5775187824 */ /* 0x000fe200078e02ff */
[----:B------:R-:W-:Y:S01]  /*0a90*/  LOP3.LUT R23, R115, R23, R162, 0x96, !PT ;  /* 0x0000001773177212 */ /* 0x000fe200078e96a2 */
[----:B------:R-:W-:Y:S01]  /*0aa0*/  IMAD.HI.U32 R27, R25, -0x326172a9, RZ ;  /* 0xcd9e8d57191b7827 */ /* 0x000fe200078e00ff */
[----:B------:R-:W2:Y:S03]  /*0ab0*/  LDCU UR14, c[0x0][0x400] ;  /* 0x00008000ff0e77ac */ /* 0x000ea60008000800 */
[----:B------:R-:W-:Y:S01]  /*0ac0*/  IMAD R26, R116, -0x2daee0ad, RZ ;  /* 0xd2511f53741a7824 */ /* 0x000fe200078e02ff */
[----:B------:R-:W-:Y:S01]  /*0ad0*/  LOP3.LUT R4, R4, R24, R27, 0x96, !PT ;  /* 0x0000001804047212 */ /* 0x000fe200078e961b */
[----:B------:R-:W-:Y:S01]  /*0ae0*/  IMAD.HI.U32 R109, R23, -0x2daee0ad, RZ ;  /* 0xd2511f53176d7827 */ /* 0x000fe200078e00ff */
[----:B------:R-:W3:Y:S03]  /*0af0*/  LDCU.64 UR10, c[0x0][0x398] ;  /* 0x00007300ff0a77ac */ /* 0x000ee60008000a00 */
[----:B------:R-:W-:Y:S01]  /*0b00*/  IMAD R25, R25, -0x326172a9, RZ ;  /* 0xcd9e8d5719197824 */ /* 0x000fe200078e02ff */
[----:B------:R-:W-:Y:S01]  /*0b10*/  LOP3.LUT R6, R6, R26, R109, 0x96, !PT ;  /* 0x0000001a06067212 */ /* 0x000fe200078e966d */
[----:B------:R-:W-:Y:S01]  /*0b20*/  IMAD R26, R23, -0x2daee0ad, RZ ;  /* 0xd2511f53171a7824 */ /* 0x000fe200078e02ff */
[----:B------:R-:W4:Y:S01]  /*0b30*/  LDCU.64 UR12, c[0x0][0x3a0] ;  /* 0x00007400ff0c77ac */ /* 0x000f220008000a00 */
[----:B------:R-:W-:Y:S01]  /*0b40*/  IMAD.HI.U32 R23, R4, -0x2daee0ad, RZ ;  /* 0xd2511f5304177827 */ /* 0x000fe200078e00ff */
[----:B------:R-:W0:Y:S03]  /*0b50*/  LDCU.64 UR16, c[0x0][0x380] ;  /* 0x00007000ff1077ac */ /* 0x000e260008000a00 */
[----:B------:R-:W-:Y:S01]  /*0b60*/  IMAD.HI.U32 R24, R6, -0x326172a9, RZ ;  /* 0xcd9e8d5706187827 */ /* 0x000fe200078e00ff */
[----:B------:R-:W-:Y:S01]  /*0b70*/  LOP3.LUT R8, R8, R26, R23, 0x96, !PT ;  /* 0x0000001a08087212 */ /* 0x000fe200078e9617 */
[----:B------:R-:W-:-:S02]  /*0b80*/  UPLOP3.LUT UP1, UPT, UPT, UPT, UPT, 0x40, 0x4 ;  /* 0x000000000004789c */ /* 0x000fc40003f2e870 */
        /* <DEDUP_REMOVED lines=14> */
[----:B------:R-:W-:Y:S01]  /*0c70*/  IMAD R8, R4, -0x2daee0ad, RZ ;  /* 0xd2511f5304087824 */ /* 0x000fe200078e02ff */
[----:B------:R-:W-:Y:S01]  /*0c80*/  LOP3.LUT R11, R21, 0x7f, RZ, 0xc0, !PT ;  /* 0x0000007f150b7812 */ /* 0x000fe200078ec0ff */
[----:B------:R-:W-:Y:S01]  /*0c90*/  IMAD.HI.U32 R4, R7, -0x326172a9, RZ ;  /* 0xcd9e8d5707047827 */ /* 0x000fe200078e00ff */
[----:B------:R-:W-:-:S03]  /*0ca0*/  SHF.L.U32 R21, R21, 0x1, RZ ;  /* 0x0000000115157819 */ /* 0x000fc600000006ff */
[C---:B------:R-:W-:Y:S01]  /*0cb0*/  IMAD.HI.U32 R9, R6.reuse, -0x2daee0ad, RZ ;  /* 0xd2511f5306097827 */ /* 0x040fe200078e00ff */
[----:B------:R-:W-:Y:S02]  /*0cc0*/  LOP3.LUT R4, R13, R10, R4, 0x96, !PT ;  /* 0x0000000a0d047212 */ /* 0x000fe400078e9604 */
[----:B------:R-:W-:Y:S01]  /*0cd0*/  LOP3.LUT R21, R21, 0xffffff00, RZ, 0xc0, !PT ;  /* 0xffffff0015157812 */ /* 0x000fe200078ec0ff */
[----:B------:R-:W-:Y:S01]  /*0ce0*/  IMAD R10, R6, -0x2daee0ad, RZ ;  /* 0xd2511f53060a7824 */ /* 0x000fe200078e02ff */
[----:B------:R-:W-:Y:S01]  /*0cf0*/  LOP3.LUT R8, R14, R8, R9, 0x96, !PT ;  /* 0x000000080e087212 */ /* 0x000fe200078e9609 */
[----:B------:R-:W-:-:S04]  /*0d00*/  IMAD.HI.U32 R9, R4, -0x2daee0ad, RZ ;  /* 0xd2511f5304097827 */ /* 0x000fc800078e00ff */
[----:B------:R-:W-:Y:S01]  /*0d10*/  IMAD R7, R7, -0x326172a9, RZ ;  /* 0xcd9e8d5707077824 */ /* 0x000fe200078e02ff */
[----:B------:R-:W-:Y:S01]  /*0d20*/  LOP3.LUT R9, R16, R10, R9, 0x96, !PT ;  /* 0x0000000a10097212 */ /* 0x000fe200078e9609 */
[----:B------:R-:W-:Y:S01]  /*0d30*/  IMAD.HI.U32 R6, R8, -0x326172a9, RZ ;  /* 0xcd9e8d5708067827 */ /* 0x000fe200078e00ff */
[----:B------:R-:W-:-:S03]  /*0d40*/  VIADDMNMX R10, R11, -R5, RZ, !PT ;  /* 0x800000050b0a7246 */ /* 0x000fc600078001ff */
        /* <DEDUP_REMOVED lines=12> */
[----:B------:R-:W-:Y:S01]  /*0e10*/  IMAD.HI.U32 R7, R5, -0x326172a9, RZ ;  /* 0xcd9e8d5705077827 */ /* 0x000fe200078e00ff */
[----:B------:R-:W-:Y:S02]  /*0e20*/  VIMNMX R0, PT, PT, RZ, R0, !PT ;  /* 0x00000000ff007248 */ /* 0x000fe40007fe0100 */
[----:B------:R0:W0:Y:S01]  /*0e30*/  MUFU.RCP R114, R10 ;  /* 0x0000000a00727308 */ /* 0x0000220000001000 */
[----:B------:R-:W-:Y:S01]  /*0e40*/  IMAD R6, R6, -0x2daee0ad, RZ ;  /* 0xd2511f5306067824 */ /* 0x000fe200078e02ff */
[----:B------:R-:W-:Y:S01]  /*0e50*/  LOP3.LUT R7, R20, R9, R7, 0x96, !PT ;  /* 0x0000000914077212 */ /* 0x000fe200078e9607 */
[----:B------:R-:W-:Y:S01]  /*0e60*/  IMAD.HI.U32 R11, R4, -0x2daee0ad, RZ ;  /* 0xd2511f53040b7827 */ /* 0x000fe200078e00ff */
[----:B------:R-:W-:-:S03]  /*0e70*/  VIMNMX R0, PT, PT, R0, 0x20, PT ;  /* 0x0000002000007848 */ /* 0x000fc60003fe0100 */
[----:B------:R-:W-:Y:S01]  /*0e80*/  IMAD R9, R5, -0x326172a9, RZ ;  /* 0xcd9e8d5705097824 */ /* 0x000fe200078e02ff */
[----:B------:R-:W-:Y:S01]  /*0e90*/  LOP3.LUT R6, R22, R6, R11, 0x96, !PT ;  /* 0x0000000616067212 */ /* 0x000fe200078e960b */
[----:B------:R-:W-:Y:S02]  /*0ea0*/  IMAD R4, R4, -0x2daee0ad, RZ ;  /* 0xd2511f5304047824 */ /* 0x000fe400078e02ff */
[----:B------:R-:W-:-:S04]  /*0eb0*/  IMAD.HI.U32 R5, R7, -0x2daee0ad, RZ ;  /* 0xd2511f5307057827 */ /* 0x000fc800078e00ff */
[----:B------:R-:W-:Y:S01]  /*0ec0*/  IMAD.HI.U32 R8, R6, -0x326172a9, RZ ;  /* 0xcd9e8d5706087827 */ /* 0x000fe200078e00ff */
[----:B------:R-:W-:-:S03]  /*0ed0*/  LOP3.LUT R112, R112, R4, R5, 0x96, !PT ;  /* 0x0000000470707212 */ /* 0x000fc600078e9605 */
[----:B------:R-:W-:Y:S02]  /*0ee0*/  IMAD R113, R0, 0x8, R21 ;  /* 0x0000000800717824 */ /* 0x000fe400078e0215 */
[----:B------:R-:W-:Y:S01]  /*0ef0*/  HFMA2 R0, -RZ, RZ, 0, 0 ;  /* 0x00000000ff007431 */ /* 0x000fe200000001ff */
[----:B------:R-:W-:Y:S01]  /*0f00*/  LOP3.LUT R19, R19, R9, R8, 0x96, !PT ;  /* 0x0000000913137212 */ /* 0x000fe200078e9608 */
[----:B------:R-:W-:Y:S02]  /*0f10*/  IMAD R18, R6, -0x326172a9, RZ ;  /* 0xcd9e8d5706127824 */ /* 0x000fe400078e02ff */
[----:B01234-:R-:W-:-:S07]  /*0f20*/  IMAD R154, R7, -0x2daee0ad, RZ ;  /* 0xd2511f53079a7824 */ /* 0x01ffce00078e02ff */
.L_x_6213:
[----:B------:R-:W-:Y:S01]  /*0f30*/  UIMAD UR4, UR6, UR15, URZ ;  /* 0x0000000f060472a4 */ /* 0x000fe2000f8e02ff */
[----:B------:R-:W-:Y:S01]  /*0f40*/  LOP3.LUT P0, RZ, R118, 0x200, RZ, 0xc0, !PT ;  /* 0x0000020076ff7812 */ /* 0x000fe2000780c0ff */
[----:B------:R-:W-:Y:S02]  /*0f50*/  BSSY.RECONVERGENT B0, `(.L_x_5575) ;  /* 0x000097b000007945 */ /* 0x000fe40003800200 */
[----:B------:R-:W-:-:S04]  /*0f60*/  USHF.R.S32.HI UR5, URZ, 0x1f, UR4 ;  /* 0x0000001fff057899 */ /* 0x000fc80008011404 */
[----:B------:R-:W-:-:S06]  /*0f70*/  ULEA.HI UR5, UR5, UR4, URZ, 0x3 ;  /* 0x0000000405057291 */ /* 0x000fcc000f8f18ff */
[----:B------:R-:W-:-:S05]  /*0f80*/  IMAD.U32 R4, RZ, RZ, UR5 ;  /* 0x00000005ff047e24 */ /* 0x000fca000f8e00ff */
        /* <DEDUP_REMOVED lines=10> */
[----:B0-----:R-:W-:-:S04]  /*1030*/  IMAD.WIDE.U32 R110, R4, 0x10, R110 ;  /* 0x00000010046e7825 */ /* 0x001fc800078e006e */
[----:B-1----:R-:W-:-:S05]  /*1040*/  @P0 IMAD.WIDE.U32 R108, R4, 0x10, R108 ;  /* 0x00000010046c0825 */ /* 0x002fca00078e006c */
[----:B------:R0:W5:Y:S01]  /*1050*/  @P0 LDG.E.128 R24, desc[UR8][R108.64] ;  /* 0x000000086c180981 */ /* 0x000162000c1e1d00 */
[----:B--2---:R-:W-:-:S05]  /*1060*/  @P1 IMAD.WIDE.U32 R156, R4, 0x10, R156 ;  /* 0x00000010049c1825 */ /* 0x004fca00078e009c */
[----:B------:R0:W5:Y:S04]  /*1070*/  @P1 LDG.E.128 R20, desc[UR8][R156.64] ;  /* 0x000000089c141981 */ /* 0x000168000c1e1d00 */
[----:B------:R-:W5:Y:S01]  /*1080*/  LDG.E.128 R108, desc[UR8][R110.64] ;  /* 0x000000086e6c7981 */ /* 0x000f62000c1e1d00 */
        /* <DEDUP_REMOVED lines=19> */
.L_x_5580:
        /* <DEDUP_REMOVED lines=13> */
.L_x_5582:
[----:B------:R-:W-:Y:S05]  /*1290*/  BSYNC.RECONVERGENT B2 ;  /* 0x0000000000027941 */ /* 0x000fea0003800200 */
.L_x_5581:
        /* <DEDUP_REMOVED lines=59> */
[----:B------:R-:W-:-:S07]  /*1650*/  IMAD.MOV.U32 R5, RZ, RZ, R154 ;  /* 0x000000ffff057224 */ /* 0x000fce00078e009a */
.L_x_5579:
[----:B------:R-:W-:Y:S05]  /*1660*/  BSYNC.RECONVERGENT B1 ;  /* 0x0000000000017941 */ /* 0x000fea0003800200 */
.L_x_5578:
[----:B------:R-:W0:Y:S01]  /*1670*/  LDC R159, c[0x0][0x408] ;  /* 0x00010200ff9f7b82 */ /* 0x000e220000000800 */
[----:B------:R-:W-:Y:S01]  /*1680*/  I2FP.F32.U32 R2, R5 ;  /* 0x0000000500027245 */ /* 0x000fe20000201000 */
[----:B------:R-:W-:Y:S01]  /*1690*/  IMAD.MOV.U32 R149, RZ, RZ, 0x2f800000 ;  /* 0x2f800000ff957424 */ /* 0x000fe200078e00ff */
[----:B------:R-:W-:Y:S01]  /*16a0*/  ISETP.NE.AND P3, PT, R119, 0x1, PT ;  /* 0x000000017700780c */ /* 0x000fe20003f65270 */
[----:B------:R-:W-:Y:S01]  /*16b0*/  BSSY.RECONVERGENT B1, `(.L_x_5583) ;  /* 0x0000063000017945 */ /* 0x000fe20003800200 */
[----:B------:R-:W-:Y:S01]  /*16c0*/  LOP3.LUT R118, R118, 0xffffffef, RZ, 0xc0, !PT ;  /* 0xffffffef76767812 */ /* 0x000fe200078ec0ff */
[----:B------:R-:W-:Y:S01]  /*16d0*/  FFMA.FTZ R5, R2, R149, 1.1641532182693481445e-10 ;  /* 0x2f00000002057423 */ /* 0x000fe20000010095 */
[C---:B-----5:R-:W-:Y:S01]  /*16e0*/  IMAD.U32 R2, R108.reuse, 0x10000, RZ ;  /* 0x000100006c027824 */ /* 0x060fe200078e00ff */
[----:B------:R-:W1:Y:S01]  /*16f0*/  LDC R160, c[0x0][0x404] ;  /* 0x00010100ffa07b82 */ /* 0x000e620000000800 */
[----:B------:R-:W-:Y:S01]  /*1700*/  PRMT R108, R108, 0x7632, R108 ;  /* 0x000076326c6c7816 */ /* 0x000fe2000000006c */
[----:B------:R-:W-:-:S02]  /*1710*/  IMAD.MOV.U32 R120, RZ, RZ, 0x2 ;  /* 0x00000002ff787424 */ /* 0x000fc400078e00ff */
[----:B0-----:R-:W-:Y:S01]  /*1720*/  FMUL.FTZ R2, R2, R159 ;  /* 0x0000009f02027220 */ /* 0x001fe20000410000 */
[----:B-1----:R-:W-:-:S04]  /*1730*/  FSETP.GTU.FTZ.AND P2, PT, R5, R160, PT ;  /* 0x000000a00500720b */ /* 0x002fc80003f5c000 */
[----:B------:R-:W-:Y:S02]  /*1740*/  FSEL R5, R2, RZ, !P2 ;  /* 0x000000ff02057208 */ /* 0x000fe40005000000 */
[----:B------:R-:W-:Y:S02]  /*1750*/  PLOP3.LUT P2, PT, P2, PT, PT, 0x8, 0x80 ;  /* 0x000000000080781c */ /* 0x000fe4000174e170 */
[----:B------:R-:W-:-:S05]  /*1760*/  @P1 SHF.L.U32 R2, R20, 0x10, RZ ;  /* 0x0000001014021819 */ /* 0x000fca00000006ff */
[----:B------:R-:W-:Y:S01]  /*1770*/  @P1 FADD.FTZ R5, R2, R5 ;  /* 0x0000000502051221 */ /* 0x000fe20000010000 */
[----:B------:R-:W-:-:S04]  /*1780*/  IMAD.MOV.U32 R2, RZ, RZ, R18 ;  /* 0x000000ffff027224 */ /* 0x000fc800078e0012 */
[----:B------:R-:W-:Y:S02]  /*1790*/  F2FP.BF16.F32.PACK_AB R154, RZ, R5 ;  /* 0x00000005ff9a723e */ /* 0x000fe400000010ff */
        /* <DEDUP_REMOVED lines=10> */
.L_x_5585:
        /* <DEDUP_REMOVED lines=13> */
.L_x_5587:
[----:B------:R-:W-:Y:S05]  /*1910*/  BSYNC.RECONVERGENT B2 ;  /* 0x0000000000027941 */ /* 0x000fea0003800200 */
.L_x_5586:
        /* <DEDUP_REMOVED lines=60> */
.L_x_5584:
[----:B------:R-:W-:Y:S05]  /*1ce0*/  BSYNC.RECONVERGENT B1 ;  /* 0x0000000000017941 */ /* 0x000fea0003800200 */
.L_x_5583:
[----:B------:R-:W-:Y:S01]  /*1cf0*/  I2FP.F32.U32 R2, R2 ;  /* 0x0000000200027245 */ /* 0x000fe20000201000 */
[----:B------:R-:W-:Y:S01]  /*1d00*/  IMAD.U32 R108, R108, 0x10000, RZ ;  /* 0x000100006c6c7824 */ /* 0x000fe200078e00ff */
[----:B------:R-:W-:Y:S01]  /*1d10*/  ISETP.NE.AND P3, PT, R120, 0x1, PT ;  /* 0x000000017800780c */ /* 0x000fe20003f65270 */
[----:B------:R-:W-:Y:S01]  /*1d20*/  BSSY.RECONVERGENT B1, `(.L_x_5588) ;  /* 0x0000061000017945 */ /* 0x000fe20003800200 */
[----:B------:R-:W-:Y:S01]  /*1d30*/  LOP3.LUT R118, R118, 0xfffffff7, RZ, 0xc0, !PT ;  /* 0xfffffff776767812 */ /* 0x000fe200078ec0ff */
[----:B------:R-:W-:Y:S01]  /*1d40*/  FFMA.FTZ R119, R2, R149, 1.1641532182693481445e-10 ;  /* 0x2f00000002777423 */ /* 0x000fe20000010095 */
[----:B------:R-:W-:Y:S01]  /*1d50*/  FMUL.FTZ R108, R108, R159 ;  /* 0x0000009f6c6c7220 */ /* 0x000fe20000410000 */
[----:B------:R-:W-:-:S03]  /*1d60*/  @P1 PRMT R2, R20, 0x7632, R2 ;  /* 0x0000763214021816 */ /* 0x000fc60000000002 */
[----:B------:R-:W-:Y:S02]  /*1d70*/  FSETP.GTU.FTZ.AND P2, PT, R119, R160, PT ;  /* 0x000000a07700720b */ /* 0x000fe40003f5c000 */
[----:B------:R-:W-:Y:S02]  /*1d80*/  @P1 SHF.L.U32 R2, R2, 0x10, RZ ;  /* 0x0000001002021819 */ /* 0x000fe400000006ff */
[----:B------:R-:W-:Y:S01]  /*1d90*/  FSEL R119, R108, RZ, !P2 ;  /* 0x000000ff6c777208 */ /* 0x000fe20005000000 */
[----:B------:R-:W-:Y:S01]  /*1da0*/  IMAD.MOV.U32 R108, RZ, RZ, 0x2 ;  /* 0x00000002ff6c7424 */ /* 0x000fe200078e00ff */
        /* <DEDUP_REMOVED lines=14> */
.L_x_5590:
        /* <DEDUP_REMOVED lines=13> */
.L_x_5592:
[----:B------:R-:W-:Y:S05]  /*1f60*/  BSYNC.RECONVERGENT B2 ;  /* 0x0000000000027941 */ /* 0x000fea0003800200 */
.L_x_5591:
        /* <DEDUP_REMOVED lines=60> */
.L_x_5589:
[----:B------:R-:W-:Y:S05]  /*2330*/  BSYNC.RECONVERGENT B1 ;  /* 0x0000000000017941 */ /* 0x000fea0003800200 */
.L_x_5588:
[----:B------:R-:W-:Y:S01]  /*2340*/  I2FP.F32.U32 R2, R2 ;  /* 0x0000000200027245 */ /* 0x000fe20000201000 */
[----:B------:R-:W-:Y:S01]  /*2350*/  BSSY.RECONVERGENT B1, `(.L_x_5593) ;  /* 0x0000063000017945 */ /* 0x000fe20003800200 */
[----:B------:R-:W-:Y:S01]  /*2360*/  ISETP.NE.AND P2, PT, R108, 0x1, PT ;  /* 0x000000016c00780c */ /* 0x000fe20003f45270 */
[----:B------:R-:W-:Y:S01]  /*2370*/  IMAD.MOV.U32 R130, RZ, RZ, 0x2 ;  /* 0x00000002ff827424 */ /* 0x000fe200078e00ff */
[----:B------:R-:W-:Y:S01]  /*2380*/  LOP3.LUT R118, R118, 0xfffffffb, RZ, 0xc0, !PT ;  /* 0xfffffffb76767812 */ /* 0x000fe200078ec0ff */
[----:B------:R-:W-:Y:S01]  /*2390*/  FFMA.FTZ R129, R2, R149, 1.1641532182693481445e-10 ;  /* 0x2f00000002817423 */ /* 0x000fe20000010095 */
[----:B------:R-:W-:-:S04]  /*23a0*/  IMAD.U32 R2, R109, 0x10000, RZ ;  /* 0x000100006d027824 */ /* 0x000fc800078e00ff */
[----:B------:R-:W-:Y:S01]  /*23b0*/  FMUL.FTZ R2, R2, R159 ;  /* 0x0000009f02027220 */ /* 0x000fe20000410000 */
[----:B------:R-:W-:Y:S02]  /*23c0*/  FSETP.GTU.FTZ.AND P3, PT, R129, R160, PT ;  /* 0x000000a08100720b */ /* 0x000fe40003f7c000 */
[----:B------:R-:W-:Y:S02]  /*23d0*/  @P1 SHF.L.U32 R129, R21, 0x10, RZ ;  /* 0x0000001015811819 */ /* 0x000fe400000006ff */
[----:B------:R-:W-:Y:S02]  /*23e0*/  FSEL R120, R2, RZ, !P3 ;  /* 0x000000ff02787208 */ /* 0x000fe40005800000 */
[----:B------:R-:W-:Y:S02]  /*23f0*/  PLOP3.LUT P3, PT, P3, PT, PT, 0x8, 0x80 ;  /* 0x000000000080781c */ /* 0x000fe40001f6e170 */
[----:B------:R-:W-:Y:S01]  /*2400*/  PRMT R2, R109, 0x7632, R2 ;  /* 0x000076326d027816 */ /* 0x000fe20000000002 */
        /* <DEDUP_REMOVED lines=13> */
.L_x_5595:
        /* <DEDUP_REMOVED lines=13> */
.L_x_5597:
[----:B------:R-:W-:Y:S05]  /*25b0*/  BSYNC.RECONVERGENT B2 ;  /* 0x0000000000027941 */ /* 0x000fea0003800200 */
.L_x_5596:
        /* <DEDUP_REMOVED lines=58> */
[----:B------:R-:W-:Y:S01]  /*2960*/  IMAD.MOV.U32 R109, RZ, RZ, R155 ;  /* 0x000000ffff6d7224 */ /* 0x000fe200078e009b */
[----:B------:R-:W-:-:S07]  /*2970*/  MOV R155, R108 ;  /* 0x0000006c009b7202 */ /* 0x000fce0000000f00 */
.L_x_5594:
[----:B------:R-:W-:Y:S05]  /*2980*/  BSYNC.RECONVERGENT B1 ;  /* 0x0000000000017941 */ /* 0x000fea0003800200 */
.L_x_5593:
[----:B------:R-:W-:Y:S01]  /*2990*/  I2FP.F32.U32 R108, R109 ;  /* 0x0000006d006c7245 */ /* 0x000fe20000201000 */
[----:B------:R-:W-:Y:S01]  /*29a0*/  IMAD.U32 R2, R2, 0x10000, RZ ;  /* 0x0001000002027824 */ /* 0x000fe200078e00ff */
[----:B------:R-:W-:Y:S01]  /*29b0*/  LOP3.LUT R118, R118, 0xfffffffd, RZ, 0xc0, !PT ;  /* 0xfffffffd76767812 */ /* 0x000fe200078ec0ff */
[----:B------:R-:W-:Y:S02]  /*29c0*/  BSSY.RECONVERGENT B1, `(.L_x_5598) ;  /* 0x0000061000017945 */ /* 0x000fe40003800200 */
[----:B------:R-:W-:Y:S01]  /*29d0*/  FFMA.FTZ R109, R108, R149, 1.1641532182693481445e-10 ;  /* 0x2f0000006c6d7423 */ /* 0x000fe20000010095 */
[----:B------:R-:W-:Y:S01]  /*29e0*/  FMUL.FTZ R2, R2, R159 ;  /* 0x0000009f02027220 */ /* 0x000fe20000410000 */
[----:B------:R-:W-:-:S03]  /*29f0*/  @P1 PRMT R108, R21, 0x7632, R108 ;  /* 0x00007632156c1816 */ /* 0x000fc6000000006c */
[----:B------:R-:W-:Y:S02]  /*2a00*/  FSETP.GTU.FTZ.AND P2, PT, R109, R160, PT ;  /* 0x000000a06d00720b */ /* 0x000fe40003f5c000 */
[----:B------:R-:W-:Y:S02]  /*2a10*/  @P1 SHF.L.U32 R108, R108, 0x10, RZ ;  /* 0x000000106c6c1819 */ /* 0x000fe400000006ff */
[----:B------:R-:W-:Y:S01]  /*2a20*/  FSEL R129, R2, RZ, !P2 ;  /* 0x000000ff02817208 */ /* 0x000fe20005000000 */
[----:B------:R-:W-:Y:S01]  /*2a30*/  IMAD.MOV.U32 R2, RZ, RZ, R18 ;  /* 0x000000ffff027224 */ /* 0x000fe200078e0012 */
[----:B------:R-:W-:-:S03]  /*2a40*/  PLOP3.LUT P2, PT, P2, PT, PT, 0x8, 0x80 ;  /* 0x000000000080781c */ /* 0x000fc6000174e170 */
[----:B------:R-:W-:Y:S01]  /*2a50*/  @P1 FADD.FTZ R129, R108, R129 ;  /* 0x000000816c811221 */ /* 0x000fe20000010000 */
[----:B------:R-:W-:-:S04]  /*2a60*/  IMAD.MOV.U32 R108, RZ, RZ, 0x2 ;  /* 0x00000002ff6c7424 */ /* 0x000fc800078e00ff */
        /* <DEDUP_REMOVED lines=12> */
.L_x_5600:
        /* <DEDUP_REMOVED lines=13> */
.L_x_5602:
[----:B------:R-:W-:Y:S05]  /*2c00*/  BSYNC.RECONVERGENT B2 ;  /* 0x0000000000027941 */ /* 0x000fea0003800200 */
.L_x_5601:
        /* <DEDUP_REMOVED lines=57> */
[----:B------:R-:W-:Y:S01]  /*2fa0*/  MOV R155, R108 ;  /* 0x0000006c009b7202 */ /* 0x000fe20000000f00 */
[----:B------:R-:W-:-:S03]  /*2fb0*/  IMAD.MOV.U32 R108, RZ, RZ, RZ ;  /* 0x000000ffff6c7224 */ /* 0x000fc600078e00ff */
[----:B------:R-:W-:-:S07]  /*2fc0*/  LOP3.LUT R112, R139, R164, R109, 0x96, !PT ;  /* 0x000000a48b707212 */ /* 0x000fce00078e966d */
.L_x_5599:
[----:B------:R-:W-:Y:S05]  /*2fd0*/  BSYNC.RECONVERGENT B1 ;  /* 0x0000000000017941 */ /* 0x000fea0003800200 */
.L_x_5598:
[----:B------:R-:W-:Y:S01]  /*2fe0*/  I2FP.F32.U32 R2, R2 ;  /* 0x0000000200027245 */ /* 0x000fe20000201000 */
[----:B------:R-:W-:Y:S01]  /*2ff0*/  BSSY.RECONVERGENT B1, `(.L_x_5603) ;  /* 0x0000061000017945 */ /* 0x000fe20003800200 */
[----:B------:R-:W-:Y:S01]  /*3000*/  ISETP.NE.AND P3, PT, R108, 0x1, PT ;  /* 0x000000016c00780c */ /* 0x000fe20003f65270 */
[----:B------:R-:W-:Y:S02]  /*3010*/  IMAD.MOV.U32 R140, RZ, RZ, 0x2 ;  /* 0x00000002ff8c7424 */ /* 0x000fe400078e00ff */
[----:B------:R-:W-:Y:S01]  /*3020*/  FFMA.FTZ R109, R2, R149, 1.1641532182693481445e-10 ;  /* 0x2f000000026d7423 */ /* 0x000fe20000010095 */
[----:B------:R-:W-:-:S04]  /*3030*/  IMAD.U32 R2, R110, 0x10000, RZ ;  /* 0x000100006e027824 */ /* 0x000fc800078e00ff */
[----:B------:R-:W-:Y:S01]  /*3040*/  FMUL.FTZ R2, R2, R159 ;  /* 0x0000009f02027220 */ /* 0x000fe20000410000 */
[----:B------:R-:W-:Y:S02]  /*3050*/  FSETP.GTU.FTZ.AND P2, PT, R109, R160, PT ;  /* 0x000000a06d00720b */ /* 0x000fe40003f5c000 */
[----:B------:R-:W-:Y:S02]  /*3060*/  @P1 SHF.L.U32 R109, R22, 0x10, RZ ;  /* 0x00000010166d1819 */ /* 0x000fe400000006ff */
[----:B------:R-:W-:Y:S02]  /*3070*/  FSEL R130, R2, RZ, !P2 ;  /* 0x000000ff02827208 */ /* 0x000fe40005000000 */
[----:B------:R-:W-:Y:S02]  /*3080*/  PRMT R2, R110, 0x7632, R2 ;  /* 0x000076326e027816 */ /* 0x000fe40000000002 */
[----:B------:R-:W-:Y:S01]  /*3090*/  PLOP3.LUT P2, PT, P2, PT, PT, 0x8, 0x80 ;  /* 0x000000000080781c */ /* 0x000fe2000174e170 */
        /* <DEDUP_REMOVED lines=12> */
.L_x_5605:
        /* <DEDUP_REMOVED lines=13> */
.L_x_5607:
[----:B------:R-:W-:Y:S05]  /*3230*/  BSYNC.RECONVERGENT B2 ;  /* 0x0000000000027941 */ /* 0x000fea0003800200 */
.L_x_5606:
        /* <DEDUP_REMOVED lines=58> */
[----:B------:R-:W-:Y:S01]  /*35e0*/  IMAD.MOV.U32 R109, RZ, RZ, R155 ;  /* 0x000000ffff6d7224 */ /* 0x000fe200078e009b */
[----:B------:R-:W-:-:S07]  /*35f0*/  MOV R155, R108 ;  /* 0x0000006c009b7202 */ /* 0x000fce0000000f00 */
.L_x_5604:
[----:B------:R-:W-:Y:S05]  /*3600*/  BSYNC.RECONVERGENT B1 ;  /* 0x0000000000017941 */ /* 0x000fea0003800200 */
.L_x_5603:
        /* <DEDUP_REMOVED lines=24> */
.L_x_5610:
        /* <DEDUP_REMOVED lines=13> */
.L_x_5612:
[----:B------:R-:W-:Y:S05]  /*3860*/  BSYNC.RECONVERGENT B2 ;  /* 0x0000000000027941 */ /* 0x000fea0003800200 */
.L_x_5611:
        /* <DEDUP_REMOVED lines=57> */
[----:B------:R-:W-:Y:S01]  /*3c00*/  MOV R155, R108 ;  /* 0x0000006c009b7202 */ /* 0x000fe20000000f00 */
[----:B------:R-:W-:-:S03]  /*3c10*/  IMAD.MOV.U32 R108, RZ, RZ, RZ ;  /* 0x000000ffff6c7224 */ /* 0x000fc600078e00ff */
[----:B------:R-:W-:-:S07]  /*3c20*/  LOP3.LUT R112, R165, R164, R109, 0x96, !PT ;  /* 0x000000a4a5707212 */ /* 0x000fce00078e966d */
.L_x_5609:
[----:B------:R-:W-:Y:S05]  /*3c30*/  BSYNC.RECONVERGENT B1 ;  /* 0x0000000000017941 */ /* 0x000fea0003800200 */
.L_x_5608:
[----:B------:R-:W-:Y:S01]  /*3c40*/  I2FP.F32.U32 R2, R2 ;  /* 0x0000000200027245 */ /* 0x000fe20000201000 */
[----:B------:R-:W-:Y:S01]  /*3c50*/  BSSY.RECONVERGENT B1, `(.L_x_5613) ;  /* 0x0000061000017945 */ /* 0x000fe20003800200 */
[----:B------:R-:W-:Y:S02]  /*3c60*/  ISETP.NE.AND P5, PT, R108, 0x1, PT ;  /* 0x000000016c00780c */ /* 0x000fe40003fa5270 */
[C---:B------:R-:W-:Y:S01]  /*3c70*/  PRMT R164, R111.reuse, 0x7632, R164 ;  /* 0x000076326fa47816 */ /* 0x040fe200000000a4 */
[----:B------:R-:W-:Y:S01]  /*3c80*/  FFMA.FTZ R109, R2, R149, 1.1641532182693481445e-10 ;  /* 0x2f000000026d7423 */ /* 0x000fe20000010095 */
[----:B------:R-:W-:-:S04]  /*3c90*/  IMAD.U32 R2, R111, 0x10000, RZ ;  /* 0x000100006f027824 */ /* 0x000fc800078e00ff */
[----:B------:R-:W-:Y:S01]  /*3ca0*/  FMUL.FTZ R2, R2, R159 ;  /* 0x0000009f02027220 */ /* 0x000fe20000410000 */
[----:B------:R-:W-:Y:S02]  /*3cb0*/  FSETP.GTU.FTZ.AND P4, PT, R109, R160, PT ;  /* 0x000000a06d00720b */ /* 0x000fe40003f9c000 */
[----:B------:R-:W-:Y:S02]  /*3cc0*/  @P1 SHF.L.U32 R109, R23, 0x10, RZ ;  /* 0x00000010176d1819 */ /* 0x000fe400000006ff */
[----:B------:R-:W-:Y:S01]  /*3cd0*/  FSEL R140, R2, RZ, !P4 ;  /* 0x000000ff028c7208 */ /* 0x000fe20006000000 */
[----:B------:R-:W-:Y:S01]  /*3ce0*/  IMAD.MOV.U32 R2, RZ, RZ, 0x2 ;  /* 0x00000002ff027424 */ /* 0x000fe200078e00ff */
        /* <DEDUP_REMOVED lines=13> */
.L_x_5615:
        /* <DEDUP_REMOVED lines=13> */
.L_x_5617:
[----:B------:R-:W-:Y:S05]  /*3e90*/  BSYNC.RECONVERGENT B2 ;  /* 0x0000000000027941 */ /* 0x000fea0003800200 */
.L_x_5616:
        /* <DEDUP_REMOVED lines=60> */
.L_x_5614:
[----:B------:R-:W-:Y:S05]  /*4260*/  BSYNC.RECONVERGENT B1 ;  /* 0x0000000000017941 */ /* 0x000fea0003800200 */
.L_x_5613:
[----:B------:R-:W-:Y:S01]  /*4270*/  I2FP.F32.U32 R108, R109 ;  /* 0x0000006d006c7245 */ /* 0x000fe20000201000 */
[----:B------:R-:W-:Y:S01]  /*4280*/  IMAD.U32 R164, R164, 0x10000, RZ ;  /* 0x00010000a4a47824 */ /* 0x000fe200078e00ff */
[----:B------:R-:W-:Y:S02]  /*4290*/  PRMT R110, R110, 0x5410, R161 ;  /* 0x000054106e6e7816 */ /* 0x000fe400000000a1 */
[----:B------:R-:W-:Y:S01]  /*42a0*/  PRMT R109, R157, 0x5410, R158 ;  /* 0x000054109d6d7816 */ /* 0x000fe2000000009e */
[----:B------:R-:W-:Y:S01]  /*42b0*/  FFMA.FTZ R149, R108, R149, 1.1641532182693481445e-10 ;  /* 0x2f0000006c957423 */ /* 0x000fe20000010095 */
[----:B------:R-:W-:Y:S01]  /*42c0*/  FMUL.FTZ R164, R164, R159 ;  /* 0x0000009fa4a47220 */ /* 0x000fe20000410000 */
[----:B------:R-:W-:-:S03]  /*42d0*/  @P1 PRMT R108, R23, 0x7632, R108 ;  /* 0x00007632176c1816 */ /* 0x000fc6000000006c */
[----:B------:R-:W-:Y:S02]  /*42e0*/  FSETP.GTU.FTZ.AND P5, PT, R149, R160, PT ;  /* 0x000000a09500720b */ /* 0x000fe40003fbc000 */
[----:B------:R-:W-:Y:S02]  /*42f0*/  @P1 SHF.L.U32 R108, R108, 0x10, RZ ;  /* 0x000000106c6c1819 */ /* 0x000fe400000006ff */
[----:B------:R-:W-:Y:S02]  /*4300*/  FSEL R149, R164, RZ, !P5 ;  /* 0x000000ffa4957208 */ /* 0x000fe40006800000 */
[----:B------:R-:W-:-:S03]  /*4310*/  PLOP3.LUT P5, PT, P5, PT, PT, 0x8, 0x80 ;  /* 0x000000000080781c */ /* 0x000fc60002fae170 */
[----:B------:R-:W-:Y:S01]  /*4320*/  @P1 FADD.FTZ R149, R108, R149 ;  /* 0x000000956c951221 */ /* 0x000fe20000010000 */
[----:B------:R-:W-:-:S04]  /*4330*/  PRMT R108, R154, 0x5410, R156 ;  /* 0x000054109a6c7816 */ /* 0x000fc8000000009c */
[----:B------:R-:W-:-:S04]  /*4340*/  F2FP.BF16.F32.PACK_AB R159, RZ, R149 ;  /* 0x00000095ff9f723e */ /* 0x000fc800000010ff */
[----:B------:R-:W-:Y:S01]  /*4350*/  PRMT R111, R111, 0x5410, R159 ;  /* 0x000054106f6f7816 */ /* 0x000fe2000000009f */
[----:B------:R-:W-:Y:S06]  /*4360*/  BRA `(.L_x_5618) ;  /* 0x0000006000307947 */ /* 0x000fec0003800000 */
.L_x_5577:
[----:B------:R-:W-:Y:S01]  /*4370*/  ISETP.NE.AND P2, PT, R2, 0x1, PT ;  /* 0x000000010200780c */ /* 0x000fe20003f45270 */
[----:B------:R-:W-:Y:S01]  /*4380*/  BSSY.RECONVERGENT B1, `(.L_x_5619) ;  /* 0x0000059000017945 */ /* 0x000fe20003800200 */
[C---:B------:R-:W-:Y:S01]  /*4390*/  VIADD R157, R162.reuse, 0x5384540f ;  /* 0x5384540fa29d7836 */ /* 0x040fe20000000000 */
[----:B------:R-:W-:Y:S01]  /*43a0*/  IADD3 R13, PT, PT, R163, 0x1fd5c5a3, RZ ;  /* 0x1fd5c5a3a30d7810 */ /* 0x000fe20007ffe0ff */
        /* <DEDUP_REMOVED lines=15> */
.L_x_5621:
        /* <DEDUP_REMOVED lines=13> */
.L_x_5623:
[----:B------:R-:W-:Y:S05]  /*4570*/  BSYNC.RECONVERGENT B2 ;  /* 0x0000000000027941 */ /* 0x000fea0003800200 */
.L_x_5622:
        /* <DEDUP_REMOVED lines=56> */
[----:B------:R-:W-:-:S07]  /*4900*/  IMAD.MOV.U32 R6, RZ, RZ, RZ ;  /* 0x000000ffff067224 */ /* 0x000fce00078e00ff */
.L_x_5620:
[----:B------:R-:W-:Y:S05]  /*4910*/  BSYNC.RECONVERGENT B1 ;  /* 0x0000000000017941 */ /* 0x000fea0003800200 */
.L_x_5619:
[----:B------:R-:W0:Y:S01]  /*4920*/  LDC R158, c[0x0][0x404] ;  /* 0x00010100ff9e7b82 */ /* 0x000e220000000800 */
[----:B------:R-:W-:Y:S01]  /*4930*/  I2FP.F32.U32 R5, R5 ;  /* 0x0000000500057245 */ /* 0x000fe20000201000 */
[----:B------:R-:W-:Y:S01]  /*4940*/  IMAD.MOV.U32 R160, RZ, RZ, 0x2f800000 ;  /* 0x2f800000ffa07424 */ /* 0x000fe200078e00ff */
[----:B------:R-:W-:Y:S01]  /*4950*/  ISETP.NE.AND P3, PT, R6, 0x1, PT ;  /* 0x000000010600780c */ /* 0x000fe20003f65270 */
[----:B------:R-:W-:Y:S01]  /*4960*/  BSSY.RECONVERGENT B1, `(.L_x_5624) ;  /* 0x000005d000017945 */ /* 0x000fe20003800200 */
[----:B-----5:R-:W-:Y:S01]  /*4970*/  SHF.L.U32 R2, R108, 0x10, RZ ;  /* 0x000000106c027819 */ /* 0x020fe200000006ff */
[----:B------:R-:W-:Y:S01]  /*4980*/  FFMA.FTZ R5, R5, R160, 1.1641532182693481445e-10 ;  /* 0x2f00000005057423 */ /* 0x000fe200000100a0 */
[----:B------:R-:W-:Y:S01]  /*4990*/  LOP3.LUT R118, R118, 0xffffffef, RZ, 0xc0, !PT ;  /* 0xffffffef76767812 */ /* 0x000fe200078ec0ff */
[----:B------:R-:W1:Y:S01]  /*49a0*/  LDC R159, c[0x0][0x408] ;  /* 0x00010200ff9f7b82 */ /* 0x000e620000000800 */
[----:B------:R-:W-:Y:S02]  /*49b0*/  IMAD.MOV.U32 R8, RZ, RZ, 0x2 ;  /* 0x00000002ff087424 */ /* 0x000fe400078e00ff */
[----:B------:R-:W-:Y:S01]  /*49c0*/  IMAD.MOV.U32 R7, RZ, RZ, R18 ;  /* 0x000000ffff077224 */ /* 0x000fe200078e0012 */
[----:B0-----:R-:W-:-:S04]  /*49d0*/  FSETP.GTU.FTZ.AND P2, PT, R5, R158, PT ;  /* 0x0000009e0500720b */ /* 0x001fc80003f5c000 */
[----:B------:R-:W-:Y:S01]  /*49e0*/  PLOP3.LUT P4, PT, P2, PT, PT, 0x8, 0x80 ;  /* 0x000000000080781c */ /* 0x000fe2000178e170 */
[----:B-1----:R-:W-:Y:S01]  /*49f0*/  FMUL.FTZ R5, R2, R159 ;  /* 0x0000009f02057220 */ /* 0x002fe20000410000 */
[----:B------:R-:W-:-:S04]  /*4a00*/  PRMT R2, R108, 0x7632, R2 ;  /* 0x000076326c027816 */ /* 0x000fc80000000002 */
        /* <DEDUP_REMOVED lines=11> */
.L_x_5626:
        /* <DEDUP_REMOVED lines=13> */
.L_x_5628:
[----:B------:R-:W-:Y:S05]  /*4b90*/  BSYNC.RECONVERGENT B2 ;  /* 0x0000000000027941 */ /* 0x000fea0003800200 */
.L_x_5627:
        /* <DEDUP_REMOVED lines=30> */
[----:B------:R-:W-:Y:S02]  /*4d80*/  VIADD R7, R163, 0xa9066899 ;  /* 0xa9066899a3077836 */ /* 0x000fe40000000000 */
[----:B------:R-:W-:-:S03]  /*4d90*/  IMAD.WIDE.U32 R18, R18, -0x2daee0ad, RZ ;  /* 0xd2511f5312127825 */ /* 0x000fc600078e00ff */
[----:B------:R-:W-:Y:S01]  /*4da0*/  LOP3.LUT R7, R7, R10, R9, 0x96, !PT ;  /* 0x0000000a07077212 */ /* 0x000fe200078e9609 */
        /* <DEDUP_REMOVED lines=24> */
.L_x_5625:
[----:B------:R-:W-:Y:S05]  /*4f30*/  BSYNC.RECONVERGENT B1 ;  /* 0x0000000000017941 */ /* 0x000fea0003800200 */
.L_x_5624:
[----:B------:R-:W-:Y:S01]  /*4f40*/  I2FP.F32.U32 R7, R7 ;  /* 0x0000000700077245 */ /* 0x000fe20000201000 */
[----:B------:R-:W-:Y:S01]  /*4f50*/  IMAD.U32 R6, R24, 0x10000, RZ ;  /* 0x0001000018067824 */ /* 0x000fe200078e00ff */
[----:B------:R-:W-:Y:S01]  /*4f60*/  ISETP.NE.AND P3, PT, R8, 0x1, PT ;  /* 0x000000010800780c */ /* 0x000fe20003f65270 */
[----:B------:R-:W-:Y:S01]  /*4f70*/  BSSY.RECONVERGENT B1, `(.L_x_5629) ;  /* 0x000005d000017945 */ /* 0x000fe20003800200 */
[----:B------:R-:W-:Y:S02]  /*4f80*/  IMAD.MOV.U32 R9, RZ, RZ, 0x2 ;  /* 0x00000002ff097424 */ /* 0x000fe400078e00ff */
[----:B------:R-:W-:Y:S01]  /*4f90*/  FFMA.FTZ R7, R7, R160, 1.1641532182693481445e-10 ;  /* 0x2f00000007077423 */ /* 0x000fe200000100a0 */
[----:B------:R-:W-:-:S04]  /*4fa0*/  FMUL.FTZ R6, R6, R159 ;  /* 0x0000009f06067220 */ /* 0x000fc80000410000 */
[----:B------:R-:W-:Y:S02]  /*4fb0*/  FSETP.GTU.FTZ.AND P2, PT, R7, R158, PT ;  /* 0x0000009e0700720b */ /* 0x000fe40003f5c000 */
[----:B------:R-:W-:Y:S02]  /*4fc0*/  @P1 SHF.L.U32 R7, R20, 0x10, RZ ;  /* 0x0000001014071819 */ /* 0x000fe400000006ff */
[----:B------:R-:W-:-:S05]  /*4fd0*/  FSEL R6, R6, RZ, !P2 ;  /* 0x000000ff06067208 */ /* 0x000fca0005000000 */
[----:B------:R-:W-:-:S04]  /*4fe0*/  FADD.FTZ R6, R5, R6 ;  /* 0x0000000605067221 */ /* 0x000fc80000010000 */
[--C-:B------:R-:W-:Y:S01]  /*4ff0*/  @P1 FADD.FTZ R5, R7, R6.reuse ;  /* 0x0000000607051221 */ /* 0x100fe20000010000 */
[----:B------:R-:W-:Y:S01]  /*5000*/  @!P1 IMAD.MOV.U32 R5, RZ, RZ, R6 ;  /* 0x000000ffff059224 */ /* 0x000fe200078e0006 */
[----:B------:R-:W-:Y:S02]  /*5010*/  SEL R6, RZ, 0x1, P2 ;  /* 0x00000001ff067807 */ /* 0x000fe40001000000 */
[----:B------:R-:W-:Y:S02]  /*5020*/  MOV R7, R18 ;  /* 0x0000001200077202 */ /* 0x000fe40000000f00 */
        /* <DEDUP_REMOVED lines=10> */
.L_x_5631:
        /* <DEDUP_REMOVED lines=13> */
.L_x_5633:
[----:B------:R-:W-:Y:S05]  /*51a0*/  BSYNC.RECONVERGENT B2 ;  /* 0x0000000000027941 */ /* 0x000fea0003800200 */
.L_x_5632:
[----:B------:R-:W-:Y:S01]  /*51b0*/  LOP3.LUT R18, R0, R11, R163, 0x96, !PT ;  /* 0x0000000b00127212 */ /* 0x000fe200078e96a3 */
[----:B------:R-:W-:Y:S01]  /*51c0*/  IMAD.WIDE.U32 R8, R117, -0x326172a9, RZ ;  /* 0xcd9e8d5775087825 */ /* 0x000fe200078e00ff */
[----:B------:R-:W-:-:S03]  /*51d0*/  IADD3 R7, PT, PT, R162, -0x61c88647, RZ ;  /* 0x9e3779b9a2077810 */ /* 0x000fc60007ffe0ff */
        /* <DEDUP_REMOVED lines=39> */
[----:B------:R-:W-:Y:S01]  /*5450*/  VIADD R19, R163, 0xdb3d7428 ;  /* 0xdb3d7428a3137836 */ /* 0x000fe20000000000 */
        /* <DEDUP_REMOVED lines=14> */
.L_x_5630:
[----:B------:R-:W-:Y:S05]  /*5540*/  BSYNC.RECONVERGENT B1 ;  /* 0x0000000000017941 */ /* 0x000fea0003800200 */
.L_x_5629:
[----:B------:R-:W-:Y:S01]  /*5550*/  I2FP.F32.U32 R7, R7 ;  /* 0x0000000700077245 */ /* 0x000fe20000201000 */
[----:B------:R-:W-:Y:S01]  /*5560*/  BSSY.RECONVERGENT B1, `(.L_x_5634) ;  /* 0x000005c000017945 */ /* 0x000fe20003800200 */
[----:B------:R-:W-:Y:S01]  /*5570*/  ISETP.NE.AND P3, PT, R9, 0x1, PT ;  /* 0x000000010900780c */ /* 0x000fe20003f65270 */
[----:B------:R-:W-:Y:S01]  /*5580*/  IMAD.MOV.U32 R10, RZ, RZ, 0x2 ;  /* 0x00000002ff0a7424 */ /* 0x000fe200078e00ff */
[----:B------:R-:W-:Y:S01]  /*5590*/  SHF.L.U32 R2, R2, 0x10, RZ ;  /* 0x0000001002027819 */ /* 0x000fe200000006ff */
[----:B------:R-:W-:Y:S01]  /*55a0*/  FFMA.FTZ R7, R7, R160, 1.1641532182693481445e-10 ;  /* 0x2f00000007077423 */ /* 0x000fe200000100a0 */
[----:B------:R-:W-:-:S03]  /*55b0*/  LOP3.LUT R118, R118, 0xfffffff7, RZ, 0xc0, !PT ;  /* 0xfffffff776767812 */ /* 0x000fc600078ec0ff */
[----:B------:R-:W-:Y:S01]  /*55c0*/  FMUL.FTZ R2, R2, R159 ;  /* 0x0000009f02027220 */ /* 0x000fe20000410000 */
[----:B------:R-:W-:Y:S01]  /*55d0*/  FSETP.GTU.FTZ.AND P2, PT, R7, R158, PT ;  /* 0x0000009e0700720b */ /* 0x000fe20003f5c000 */
        /* <DEDUP_REMOVED lines=13> */
.L_x_5636:
        /* <DEDUP_REMOVED lines=13> */
.L_x_5638:
[----:B------:R-:W-:Y:S05]  /*5780*/  BSYNC.RECONVERGENT B2 ;  /* 0x0000000000027941 */ /* 0x000fea0003800200 */
.L_x_5637:
        /* <DEDUP_REMOVED lines=57> */
.L_x_5635:
[----:B------:R-:W-:Y:S05]  /*5b20*/  BSYNC.RECONVERGENT B1 ;  /* 0x0000000000017941 */ /* 0x000fea0003800200 */
.L_x_5634:
[----:B------:R-:W-:Y:S01]  /*5b30*/  I2FP.F32.U32 R7, R7 ;  /* 0x0000000700077245 */ /* 0x000fe20000201000 */
[----:B------:R-:W-:Y:S01]  /*5b40*/  BSSY.RECONVERGENT B1, `(.L_x_5639) ;  /* 0x0000061000017945 */ /* 0x000fe20003800200 */
[----:B------:R-:W-:Y:S02]  /*5b50*/  PRMT R8, R24, 0x7632, R8 ;  /* 0x0000763218087816 */ /* 0x000fe40000000008 */
[----:B------:R-:W-:Y:S01]  /*5b60*/  ISETP.NE.AND P3, PT, R10, 0x1, PT ;  /* 0x000000010a00780c */ /* 0x000fe20003f65270 */
[----:B------:R-:W-:Y:S02]  /*5b70*/  FFMA.FTZ R7, R7, R160, 1.1641532182693481445e-10 ;  /* 0x2f00000007077423 */ /* 0x000fe400000100a0 */
[----:B------:R-:W-:-:S03]  /*5b80*/  IMAD.U32 R8, R8, 0x10000, RZ ;  /* 0x0001000008087824 */ /* 0x000fc600078e00ff */
[----:B------:R-:W-:Y:S01]  /*5b90*/  FSETP.GTU.FTZ.AND P2, PT, R7, R158, PT ;  /* 0x0000009e0700720b */ /* 0x000fe20003f5c000 */
[----:B------:R-:W-:Y:S01]  /*5ba0*/  FMUL.FTZ R8, R8, R159 ;  /* 0x0000009f08087220 */ /* 0x000fe20000410000 */
[----:B------:R-:W-:-:S04]  /*5bb0*/  @P1 PRMT R7, R20, 0x7632, R7 ;  /* 0x0000763214071816 */ /* 0x000fc80000000007 */
[----:B------:R-:W-:Y:S01]  /*5bc0*/  FSEL R9, R8, RZ, !P2 ;  /* 0x000000ff08097208 */ /* 0x000fe20005000000 */
[----:B------:R-:W-:Y:S01]  /*5bd0*/  IMAD.MOV.U32 R8, RZ, RZ, 0x2 ;  /* 0x00000002ff087424 */ /* 0x000fe200078e00ff */
[----:B------:R-:W-:-:S03]  /*5be0*/  @P1 SHF.L.U32 R7, R7, 0x10, RZ ;  /* 0x0000001007071819 */ /* 0x000fc600000006ff */
[----:B------:R-:W-:-:S04]  /*5bf0*/  FADD.FTZ R2, R2, R9 ;  /* 0x0000000902027221 */ /* 0x000fc80000010000 */
[----:B------:R-:W-:Y:S01]  /*5c00*/  @P1 FADD.FTZ R119, R2, R7 ;  /* 0x0000000702771221 */ /* 0x000fe20000010000 */
        /* <DEDUP_REMOVED lines=13> */
.L_x_5641:
        /* <DEDUP_REMOVED lines=13> */
.L_x_5643:
[----:B------:R-:W-:Y:S05]  /*5db0*/  BSYNC.RECONVERGENT B2 ;  /* 0x0000000000027941 */ /* 0x000fea0003800200 */
.L_x_5642:
[----:B------:R-:W-:Y:S01]  /*5dc0*/  LOP3.LUT R18, R0, R11, R163, 0x96, !PT ;  /* 0x0000000b00127212 */ /* 0x000fe200078e96a3 */
[----:B------:R-:W-:Y:S01]  /*5dd0*/  IMAD.WIDE.U32 R8, R117, -0x326172a9, RZ ;  /* 0xcd9e8d5775087825 */ /* 0x000fe200078e00ff */
[----:B------:R-:W-:Y:S02]  /*5de0*/  IADD3 R11, PT, PT, R162, -0x61c88647, RZ ;  /* 0x9e3779b9a20b7810 */ /* 0x000fe40007ffe0ff */
[----:B------:R-:W-:Y:S01]  /*5df0*/  MOV R2, R155 ;  /* 0x0000009b00027202 */ /* 0x000fe20000000f00 */
        /* <DEDUP_REMOVED lines=50> */
[----:B------:R-:W-:Y:S02]  /*6120*/  IMAD.MOV.U32 R155, RZ, RZ, R8 ;  /* 0x000000ffff9b7224 */ /* 0x000fe400078e0008 */
[----:B------:R-:W-:Y:S01]  /*6130*/  IMAD.MOV.U32 R8, RZ, RZ, RZ ;  /* 0x000000ffff087224 */ /* 0x000fe200078e00ff */
[----:B------:R-:W-:-:S07]  /*6140*/  LOP3.LUT R112, R11, R10, R9, 0x96, !PT ;  /* 0x0000000a0b707212 */ /* 0x000fce00078e9609 */
.L_x_5640:
[----:B------:R-:W-:Y:S05]  /*6150*/  BSYNC.RECONVERGENT B1 ;  /* 0x0000000000017941 */ /* 0x000fea0003800200 */
.L_x_5639:
        /* <DEDUP_REMOVED lines=23> */
.L_x_5646:
        /* <DEDUP_REMOVED lines=13> */
.L_x_5648:
[----:B------:R-:W-:Y:S05]  /*63a0*/  BSYNC.RECONVERGENT B2 ;  /* 0x0000000000027941 */ /* 0x000fea0003800200 */
.L_x_5647:
        /* <DEDUP_REMOVED lines=57> */
.L_x_5645:
[----:B------:R-:W-:Y:S05]  /*6740*/  BSYNC.RECONVERGENT B1 ;  /* 0x0000000000017941 */ /* 0x000fea0003800200 */
.L_x_5644:
[----:B------:R-:W-:Y:S01]  /*6750*/  I2FP.F32.U32 R9, R9 ;  /* 0x0000000900097245 */ /* 0x000fe20000201000 */
[----:B------:R-:W-:Y:S01]  /*6760*/  IMAD.U32 R8, R25, 0x10000, RZ ;  /* 0x0001000019087824 */ /* 0x000fe200078e00ff */
        /* <DEDUP_REMOVED lines=9> */
[----:B------:R-:W-:-:S05]  /*6800*/  @P1 SHF.L.U32 R9, R21, 0x10, RZ ;  /* 0x0000001015091819 */ /* 0x000fca00000006ff */
        /* <DEDUP_REMOVED lines=13> */
.L_x_5651:
        /* <DEDUP_REMOVED lines=13> */
.L_x_5653:
[----:B------:R-:W-:Y:S05]  /*69b0*/  BSYNC.RECONVERGENT B2 ;  /* 0x0000000000027941 */ /* 0x000fea0003800200 */
.L_x_5652:
        /* <DEDUP_REMOVED lines=57> */
.L_x_5650:
[----:B------:R-:W-:Y:S05]  /*6d50*/  BSYNC.RECONVERGENT B1 ;  /* 0x0000000000017941 */ /* 0x000fea0003800200 */
.L_x_5649:
        /* <DEDUP_REMOVED lines=22> */
.L_x_5656:
        /* <DEDUP_REMOVED lines=13> */
.L_x_5658:
[----:B------:R-:W-:Y:S05]  /*6f90*/  BSYNC.RECONVERGENT B2 ;  /* 0x0000000000027941 */ /* 0x000fea0003800200 */
.L_x_5657:
        /* <DEDUP_REMOVED lines=57> */
.L_x_5655:
[----:B------:R-:W-:Y:S05]  /*7330*/  BSYNC.RECONVERGENT B1 ;  /* 0x0000000000017941 */ /* 0x000fea0003800200 */
.L_x_5654:
[----:B------:R-:W-:Y:S01]  /*7340*/  I2FP.F32.U32 R9, R9 ;  /* 0x0000000900097245 */ /* 0x000fe20000201000 */
[----:B------:R-:W-:Y:S01]  /*7350*/  BSSY.RECONVERGENT B1, `(.L_x_5659) ;  /* 0x0000061000017945 */ /* 0x000fe20003800200 */
[----:B------:R-:W-:Y:S01]  /*7360*/  PRMT R10, R25, 0x7632, R10 ;  /* 0x00007632190a7816 */ /* 0x000fe2000000000a */
[----:B------:R-:W-:Y:S02]  /*7370*/  IMAD.MOV.U32 R130, RZ, RZ, 0x2 ;  /* 0x00000002ff827424 */ /* 0x000fe400078e00ff */
[----:B------:R-:W-:Y:S02]  /*7380*/  FFMA.FTZ R9, R9, R160, 1.1641532182693481445e-10 ;  /* 0x2f00000009097423 */ /* 0x000fe400000100a0 */
[----:B------:R-:W-:-:S03]  /*7390*/  IMAD.U32 R10, R10, 0x10000, RZ ;  /* 0x000100000a0a7824 */ /* 0x000fc600078e00ff */
[----:B------:R-:W-:Y:S01]  /*73a0*/  FSETP.GTU.FTZ.AND P2, PT, R9, R158, PT ;  /* 0x0000009e0900720b */ /* 0x000fe20003f5c000 */
[----:B------:R-:W-:-:S03]  /*73b0*/  FMUL.FTZ R10, R10, R159 ;  /* 0x0000009f0a0a7220 */ /* 0x000fc60000410000 */
        /* <DEDUP_REMOVED lines=19> */
.L_x_5661:
        /* <DEDUP_REMOVED lines=13> */
.L_x_5663:
[----:B------:R-:W-:Y:S05]  /*75c0*/  BSYNC.RECONVERGENT B2 ;  /* 0x0000000000027941 */ /* 0x000fea0003800200 */
.L_x_5662:
[----:B------:R-:W-:Y:S01]  /*75d0*/  LOP3.LUT R18, R0, R165, R163, 0x96, !PT ;  /* 0x000000a500127212 */ /* 0x000fe200078e96a3 */
[----:B------:R-:W-:Y:S01]  /*75e0*/  IMAD.WIDE.U32 R10, R117, -0x326172a9, RZ ;  /* 0xcd9e8d57750a7825 */ /* 0x000fe200078e00ff */
[----:B------:R-:W-:-:S03]  /*75f0*/  IADD3 R139, PT, PT, R162, -0x61c88647, RZ ;  /* 0x9e3779b9a28b7810 */ /* 0x000fc60007ffe0ff */
        /* <DEDUP_REMOVED lines=52> */
[----:B------:R-:W-:-:S03]  /*7940*/  IMAD.MOV.U32 R155, RZ, RZ, R10 ;  /* 0x000000ffff9b7224 */ /* 0x000fc600078e000a */
[----:B------:R-:W-:-:S07]  /*7950*/  LOP3.LUT R112, R139, R164, R11, 0x96, !PT ;  /* 0x000000a48b707212 */ /* 0x000fce00078e960b */
.L_x_5660:
[----:B------:R-:W-:Y:S05]  /*7960*/  BSYNC.RECONVERGENT B1 ;  /* 0x0000000000017941 */ /* 0x000fea0003800200 */
.L_x_5659:
[----:B------:R-:W-:Y:S01]  /*7970*/  I2FP.F32.U32 R11, R2 ;  /* 0x00000002000b7245 */ /* 0x000fe20000201000 */
[----:B------:R-:W-:Y:S01]  /*7980*/  BSSY.RECONVERGENT B1, `(.L_x_5664) ;  /* 0x000005b000017945 */ /* 0x000fe20003800200 */
[----:B------:R-:W-:Y:S01]  /*7990*/  ISETP.NE.AND P3, PT, R130, 0x1, PT ;  /* 0x000000018200780c */ /* 0x000fe20003f65270 */
[----:B------:R-:W-:Y:S01]  /*79a0*/  IMAD.MOV.U32 R139, RZ, RZ, 0x2 ;  /* 0x00000002ff8b7424 */ /* 0x000fe200078e00ff */
[C---:B------:R-:W-:Y:S01]  /*79b0*/  SHF.L.U32 R10, R110.reuse, 0x10, RZ ;  /* 0x000000106e0a7819 */ /* 0x040fe200000006ff */
        /* <DEDUP_REMOVED lines=16> */
.L_x_5666:
        /* <DEDUP_REMOVED lines=13> */
.L_x_5668:
[----:B------:R-:W-:Y:S05]  /*7b90*/  BSYNC.RECONVERGENT B2 ;  /* 0x0000000000027941 */ /* 0x000fea0003800200 */
.L_x_5667:
        /* <DEDUP_REMOVED lines=55> */
[----:B------:R-:W-:Y:S01]  /*7f10*/  MOV R155, R10 ;  /* 0x0000000a009b7202 */ /* 0x000fe20000000f00 */
[----:B------:R-:W-:-:S07]  /*7f20*/  IMAD.MOV.U32 R139, RZ, RZ, RZ ;  /* 0x000000ffff8b7224 */ /* 0x000fce00078e00ff */
.L_x_5665:
[----:B------:R-:W-:Y:S05]  /*7f30*/  BSYNC.RECONVERGENT B1 ;  /* 0x0000000000017941 */ /* 0x000fea0003800200 */
.L_x_5664:
[----:B------:R-:W-:Y:S01]  /*7f40*/  I2FP.F32.U32 R11, R11 ;  /* 0x0000000b000b7245 */ /* 0x000fe20000201000 */
[----:B------:R-:W-:Y:S01]  /*7f50*/  IMAD.U32 R10, R26, 0x10000, RZ ;  /* 0x000100001a0a7824 */ /* 0x000fe200078e00ff */
[----:B------:R-:W-:Y:S03]  /*7f60*/  BSSY.RECONVERGENT B1, `(.L_x_5669) ;  /* 0x000005e000017945 */ /* 0x000fe60003800200 */
        /* <DEDUP_REMOVED lines=22> */
.L_x_5671:
        /* <DEDUP_REMOVED lines=13> */
.L_x_5673:
[----:B------:R-:W-:Y:S05]  /*81a0*/  BSYNC.RECONVERGENT B2 ;  /* 0x0000000000027941 */ /* 0x000fea0003800200 */
.L_x_5672:
        /* <DEDUP_REMOVED lines=32> */
[----:B------:R-:W-:Y:S01]  /*83b0*/  VIADD R19, R163, 0x646e171e ;  /* 0x646e171ea3137836 */ /* 0x000fe20000000000 */
        /* <DEDUP_REMOVED lines=22> */
[----:B------:R-:W-:Y:S01]  /*8520*/  MOV R11, R155 ;  /* 0x0000009b000b7202 */ /* 0x000fe20000000f00 */
[----:B------:R-:W-:-:S07]  /*8530*/  IMAD.MOV.U32 R155, RZ, RZ, R164 ;  /* 0x000000ffff9b7224 */ /* 0x000fce00078e00a4 */
.L_x_5670:
[----:B------:R-:W-:Y:S05]  /*8540*/  BSYNC.RECONVERGENT B1 ;  /* 0x0000000000017941 */ /* 0x000fea0003800200 */
.L_x_5669:
        /* <DEDUP_REMOVED lines=20> */
.L_x_5676:
        /* <DEDUP_REMOVED lines=13> */
.L_x_5678:
[----:B------:R-:W-:Y:S05]  /*8760*/  BSYNC.RECONVERGENT B2 ;  /* 0x0000000000027941 */ /* 0x000fea0003800200 */
.L_x_5677:
        /* <DEDUP_REMOVED lines=57> */
.L_x_5675:
[----:B------:R-:W-:Y:S05]  /*8b00*/  BSYNC.RECONVERGENT B1 ;  /* 0x0000000000017941 */ /* 0x000fea0003800200 */
.L_x_5674:
        /* <DEDUP_REMOVED lines=27> */
.L_x_5681:
        /* <DEDUP_REMOVED lines=13> */
.L_x_5683:
[----:B------:R-:W-:Y:S05]  /*8d90*/  BSYNC.RECONVERGENT B2 ;  /* 0x0000000000027941 */ /* 0x000fea0003800200 */
.L_x_5682:
        /* <DEDUP_REMOVED lines=54> */
[----:B------:R-:W-:Y:S02]  /*9100*/  VIADD R167, R163, 0x96a522ad ;  /* 0x96a522ada3a77836 */ /* 0x000fe40000000000 */
[----:B------:R-:W-:-:S03]  /*9110*/  IMAD.MOV.U32 R155, RZ, RZ, R164 ;  /* 0x000000ffff9b7224 */ /* 0x000fc600078e00a4 */
[----:B------:R-:W-:-:S07]  /*9120*/  LOP3.LUT R112, R167, R166, R165, 0x96, !PT ;  /* 0x000000a6a7707212 */ /* 0x000fce00078e96a5 */
.L_x_5680:
[----:B------:R-:W-:Y:S05]  /*9130*/  BSYNC.RECONVERGENT B1 ;  /* 0x0000000000017941 */ /* 0x000fea0003800200 */
.L_x_5679:
[----:B------:R-:W-:Y:S01]  /*9140*/  I2FP.F32.U32 R165, R2 ;  /* 0x0000000200a57245 */ /* 0x000fe20000201000 */
[----:B------:R-:W-:Y:S01]  /*9150*/  BSSY.RECONVERGENT B1, `(.L_x_5684) ;  /* 0x000005b000017945 */ /* 0x000fe20003800200 */
[----:B------:R-:W-:Y:S02]  /*9160*/  ISETP.NE.AND P5, PT, R140, 0x1, PT ;  /* 0x000000018c00780c */ /* 0x000fe40003fa5270 */
[----:B------:R-:W-:Y:S01]  /*9170*/  SHF.L.U32 R2, R111, 0x10, RZ ;  /* 0x000000106f027819 */ /* 0x000fe200000006ff */
[----:B------:R-:W-:Y:S01]  /*9180*/  FFMA.FTZ R167, R165, R160, 1.1641532182693481445e-10 ;  /* 0x2f000000a5a77423 */ /* 0x000fe200000100a0 */
[----:B------:R-:W-:Y:S01]  /*9190*/  PRMT R165, R111, 0x7632, R165 ;  /* 0x000076326fa57816 */ /* 0x000fe200000000a5 */
[----:B------:R-:W-:Y:S02]  /*91a0*/  IMAD.MOV.U32 R111, RZ, RZ, R18 ;  /* 0x000000ffff6f7224 */ /* 0x000fe400078e0012 */
[----:B------:R-:W-:Y:S01]  /*91b0*/  FMUL.FTZ R2, R2, R159 ;  /* 0x0000009f02027220 */ /* 0x000fe20000410000 */
[----:B------:R-:W-:-:S04]  /*91c0*/  FSETP.GTU.FTZ.AND P4, PT, R167, R158, PT ;  /* 0x0000009ea700720b */ /* 0x000fc80003f9c000 */
[----:B------:R-:W-:Y:S01]  /*91d0*/  FSEL R12, R2, RZ, !P4 ;  /* 0x000000ff020c7208 */ /* 0x000fe20006000000 */
[----:B------:R-:W-:Y:S01]  /*91e0*/  IMAD.MOV.U32 R2, RZ, RZ, 0x2 ;  /* 0x00000002ff027424 */ /* 0x000fe200078e00ff */
        /* <DEDUP_REMOVED lines=10> */
.L_x_5686:
        /* <DEDUP_REMOVED lines=13> */
.L_x_5688:
[----:B------:R-:W-:Y:S05]  /*9360*/  BSYNC.RECONVERGENT B2 ;  /* 0x0000000000027941 */ /* 0x000fea0003800200 */
.L_x_5687:
        /* <DEDUP_REMOVED lines=19> */
[----:B------:R-:W-:Y:S02]  /*94a0*/  IMAD.MOV.U32 R111, RZ, RZ, R155 ;  /* 0x000000ffff6f7224 */ /* 0x000fe400078e009b */
[----:B------:R-:W-:Y:S01]  /*94b0*/  IMAD.WIDE.U32 R168, R168, -0x2daee0ad, RZ ;  /* 0xd2511f53a8a87825 */ /* 0x000fe200078e00ff */
[----:B------:R-:W-:-:S04]  /*94c0*/  LOP3.LUT R18, R18, R170, R173, 0x96, !PT ;  /* 0x000000aa12127212 */ /* 0x000fc800078e96ad */
[----:B------:R-:W-:Y:S01]  /*94d0*/  LOP3.LUT R2, R2, R166, R169, 0x96, !PT ;  /* 0x000000a602027212 */ /* 0x000fe200078e96a9 */
[----:B------:R-:W-:Y:S02]  /*94e0*/  VIADD R166, R162, 0x78dde6e4 ;  /* 0x78dde6e4a2a67836 */ /* 0x000fe40000000000 */
[----:B------:R-:W-:-:S04]  /*94f0*/  IMAD.WIDE.U32 R18, R18, -0x2daee0ad, RZ ;  /* 0xd2511f5312127825 */ /* 0x000fc800078e00ff */
[----:B------:R-:W-:-:S04]  /*9500*/  IMAD.WIDE.U32 R170, R2, -0x326172a9, RZ ;  /* 0xcd9e8d5702aa7825 */ /* 0x000fc800078e00ff */
[C---:B------:R-:W-:Y:S01]  /*9510*/  VIADD R2, R163.reuse, 0xdb3d7428 ;  /* 0xdb3d7428a3027836 */ /* 0x040fe20000000000 */
[----:B------:R-:W-:Y:S02]  /*9520*/  LOP3.LUT R166, R166, R172, R171, 0x96, !PT ;  /* 0x000000aca6a67212 */ /* 0x000fe400078e96ab */
[----:B------:R-:W-:-:S03]  /*9530*/  IADD3 R172, PT, PT, R163, -0x126145ec, RZ ;  /* 0xed9eba14a3ac7810 */ /* 0x000fc60007ffe0ff */
        /* <DEDUP_REMOVED lines=10> */
[----:B------:R-:W-:-:S03]  /*95e0*/  IADD3 R172, PT, PT, R163, 0x646e171e, RZ ;  /* 0x646e171ea3ac7810 */ /* 0x000fc60007ffe0ff */
        /* <DEDUP_REMOVED lines=13> */
[----:B------:R-:W-:Y:S01]  /*96c0*/  IMAD.WIDE.U32 R18, R18, -0x326172a9, RZ ;  /* 0xcd9e8d5712127825 */ /* 0x000fe200078e00ff */
[----:B------:R-:W-:-:S04]  /*96d0*/  MOV R155, R166 ;  /* 0x000000a6009b7202 */ /* 0x000fc80000000f00 */
[----:B------:R-:W-:Y:S01]  /*96e0*/  LOP3.LUT R19, R2, R170, R19, 0x96, !PT ;  /* 0x000000aa02137212 */ /* 0x000fe200078e9613 */
[----:B------:R-:W-:-:S07]  /*96f0*/  IMAD.MOV.U32 R2, RZ, RZ, RZ ;  /* 0x000000ffff027224 */ /* 0x000fce00078e00ff */
.L_x_5685:
[----:B------:R-:W-:Y:S05]  /*9700*/  BSYNC.RECONVERGENT B1 ;  /* 0x0000000000017941 */ /* 0x000fea0003800200 */
.L_x_5684:
[----:B------:R-:W-:Y:S01]  /*9710*/  I2FP.F32.U32 R111, R111 ;  /* 0x0000006f006f7245 */ /* 0x000fe20000201000 */
[----:B------:R-:W-:Y:S01]  /*9720*/  IMAD.U32 R140, R27, 0x10000, RZ ;  /* 0x000100001b8c7824 */ /* 0x000fe200078e00ff */
[----:B------:R-:W-:Y:S01]  /*9730*/  BSSY.RECONVERGENT B1, `(.L_x_5689) ;  /* 0x000005f000017945 */ /* 0x000fe20003800200 */
[----:B------:R-:W-:Y:S01]  /*9740*/  IMAD.MOV.U32 R166, RZ, RZ, 0x2 ;  /* 0x00000002ffa67424 */ /* 0x000fe200078e00ff */
[----:B------:R-:W-:Y:S01]  /*9750*/  MOV R164, R18 ;  /* 0x0000001200a47202 */ /* 0x000fe20000000f00 */
        /* <DEDUP_REMOVED lines=21> */
.L_x_5691:
        /* <DEDUP_REMOVED lines=13> */
.L_x_5693:
[----:B------:R-:W-:Y:S05]  /*9980*/  BSYNC.RECONVERGENT B2 ;  /* 0x0000000000027941 */ /* 0x000fea0003800200 */
.L_x_5692:
        /* <DEDUP_REMOVED lines=25> */
[----:B------:R-:W-:Y:S01]  /*9b20*/  IMAD.WIDE.U32 R170, R2, -0x326172a9, RZ ;  /* 0xcd9e8d5702aa7825 */ /* 0x000fe200078e00ff */
[----:B------:R-:W-:-:S04]  /*9b30*/  IADD3 R2, PT, PT, R163, -0x24c28bd8, RZ ;  /* 0xdb3d7428a3027810 */ /* 0x000fc80007ffe0ff */
[----:B------:R-:W-:Y:S01]  /*9b40*/  LOP3.LUT R166, R166, R172, R171, 0x96, !PT ;  /* 0x000000aca6a67212 */ /* 0x000fe200078e96ab */
[----:B------:R-:W-:-:S04]  /*9b50*/  VIADD R172, R163, 0xed9eba14 ;  /* 0xed9eba14a3ac7836 */ /* 0x000fc80000000000 */
        /* <DEDUP_REMOVED lines=26> */
[----:B------:R-:W-:-:S03]  /*9d00*/  IMAD.MOV.U32 R166, RZ, RZ, RZ ;  /* 0x000000ffffa67224 */ /* 0x000fc600078e00ff */
[----:B------:R-:W-:-:S07]  /*9d10*/  LOP3.LUT R19, R2, R170, R19, 0x96, !PT ;  /* 0x000000aa02137212 */ /* 0x000fce00078e9613 */
.L_x_5690:
[----:B------:R-:W-:Y:S05]  /*9d20*/  BSYNC.RECONVERGENT B1 ;  /* 0x0000000000017941 */ /* 0x000fea0003800200 */
.L_x_5689:
[----:B------:R-:W-:Y:S01]  /*9d30*/  I2FP.F32.U32 R167, R164 ;  /* 0x000000a400a77245 */ /* 0x000fe20000201000 */
[----:B------:R-:W-:Y:S01]  /*9d40*/  BSSY.RECONVERGENT B1, `(.L_x_5694) ;  /* 0x000005c000017945 */ /* 0x000fe20003800200 */
[----:B------:R-:W-:Y:S02]  /*9d50*/  ISETP.NE.AND P6, PT, R166, 0x1, PT ;  /* 0x00000001a600780c */ /* 0x000fe40003fc5270 */
[----:B------:R-:W-:Y:S01]  /*9d60*/  SHF.L.U32 R2, R165, 0x10, RZ ;  /* 0x00000010a5027819 */ /* 0x000fe200000006ff */
[----:B------:R-:W-:Y:S01]  /*9d70*/  FFMA.FTZ R167, R167, R160, 1.1641532182693481445e-10 ;  /* 0x2f000000a7a77423 */ /* 0x000fe200000100a0 */
[----:B------:R-:W-:-:S03]  /*9d80*/  IMAD.MOV.U32 R165, RZ, RZ, R18 ;  /* 0x000000ffffa57224 */ /* 0x000fc600078e0012 */
        /* <DEDUP_REMOVED lines=14> */
.L_x_5696:
        /* <DEDUP_REMOVED lines=15> */
.L_x_5698:
[----:B------:R-:W-:Y:S05]  /*9f60*/  BSYNC.RECONVERGENT B2 ;  /* 0x0000000000027941 */ /* 0x000fea0003800200 */
.L_x_5697:
[----:B------:R-:W-:Y:S01]  /*9f70*/  LOP3.LUT R172, R0, R169, R163, 0x96, !PT ;  /* 0x000000a900ac7212 */ /* 0x000fe200078e96a3 */
[----:B------:R-:W-:Y:S01]  /*9f80*/  IMAD.WIDE.U32 R18, R117, -0x326172a9, RZ ;  /* 0xcd9e8d5775127825 */ /* 0x000fe200078e00ff */
[----:B------:R-:W-:-:S03]  /*9f90*/  IADD3 R2, PT, PT, R162, -0x255992d5, RZ ;  /* 0xdaa66d2ba2027810 */ /* 0x000fc60007ffe0ff */
        /* <DEDUP_REMOVED lines=12> */
[----:B------:R-:W-:Y:S02]  /*a060*/  VIADD R166, R162, 0x3c6ef372 ;  /* 0x3c6ef372a2a67836 */ /* 0x000fe40000000000 */
[----:B------:R-:W-:Y:S02]  /*a070*/  IMAD.MOV.U32 R165, RZ, RZ, R155 ;  /* 0x000000ffffa57224 */ /* 0x000fe400078e009b */
[----:B------:R-:W-:Y:S01]  /*a080*/  IMAD.WIDE.U32 R168, R168, -0x326172a9, RZ ;  /* 0xcd9e8d57a8a87825 */ /* 0x000fe200078e00ff */
[----:B------:R-:W-:-:S04]  /*a090*/  LOP3.LUT R166, R166, R172, R19, 0x96, !PT ;  /* 0x000000aca6a67212 */ /* 0x000fc800078e9613 */
        /* <DEDUP_REMOVED lines=8> */
[----:B------:R-:W-:Y:S01]  /*a120*/  IMAD.WIDE.U32 R170, R112, -0x2daee0ad, RZ ;  /* 0xd2511f5370aa7825 */ /* 0x000fe200078e00ff */
[----:B------:R-:W-:-:S05]  /*a130*/  LOP3.LUT R2, R2, R166, R169, 0x96, !PT ;  /* 0x000000a602027212 */ /* 0x000fca00078e96a9 */
[----:B------:R-:W-:-:S04]  /*a140*/  IMAD.WIDE.U32 R166, R2, -0x326172a9, RZ ;  /* 0xcd9e8d5702a67825 */ /* 0x000fc800078e00ff */
[----:B------:R-:W-:Y:S01]  /*a150*/  VIADD R2, R163, 0xa9066899 ;  /* 0xa9066899a3027836 */ /* 0x000fe20000000000 */
[----:B------:R-:W-:-:S04]  /*a160*/  LOP3.LUT R18, R149, R18, R167, 0x96, !PT ;  /* 0x0000001295127212 */ /* 0x000fc800078e96a7 */
[----:B------:R-:W-:Y:S01]  /*a170*/  LOP3.LUT R168, R2, R168, R171, 0x96, !PT ;  /* 0x000000a802a87212 */ /* 0x000fe200078e96ab */
[----:B------:R-:W-:-:S04]  /*a180*/  VIADD R2, R162, 0xb54cda56 ;  /* 0xb54cda56a2027836 */ /* 0x000fc80000000000 */
[----:B------:R-:W-:-:S05]  /*a190*/  IMAD.WIDE.U32 R168, R168, -0x326172a9, RZ ;  /* 0xcd9e8d57a8a87825 */ /* 0x000fca00078e00ff */
[----:B------:R-:W-:Y:S01]  /*a1a0*/  LOP3.LUT R2, R2, R166, R169, 0x96, !PT ;  /* 0x000000a602027212 */ /* 0x000fe200078e96a9 */
[----:B------:R-:W-:Y:S01]  /*a1b0*/  IMAD.WIDE.U32 R166, R18, -0x2daee0ad, RZ ;  /* 0xd2511f5312a67825 */ /* 0x000fe200078e00ff */
[----:B------:R-:W-:-:S04]  /*a1c0*/  IADD3 R18, PT, PT, R163, 0x646e171e, RZ ;  /* 0x646e171ea3127810 */ /* 0x000fc80007ffe0ff */
[----:B------:R-:W-:-:S05]  /*a1d0*/  LOP3.LUT R18, R18, R170, R167, 0x96, !PT ;  /* 0x000000aa12127212 */ /* 0x000fca00078e96a7 */
[----:B------:R-:W-:-:S05]  /*a1e0*/  IMAD.WIDE.U32 R18, R18, -0x326172a9, RZ ;  /* 0xcd9e8d5712127825 */ /* 0x000fca00078e00ff */
[----:B------:R-:W-:Y:S01]  /*a1f0*/  LOP3.LUT R157, R157, R168, R19, 0x96, !PT ;  /* 0x000000a89d9d7212 */ /* 0x000fe200078e9613 */
[----:B------:R-:W-:-:S04]  /*a200*/  IMAD.WIDE.U32 R168, R2, -0x2daee0ad, RZ ;  /* 0xd2511f5302a87825 */ /* 0x000fc800078e00ff */
[----:B------:R-:W-:Y:S01]  /*a210*/  IMAD.WIDE.U32 R172, R157, -0x2daee0ad, RZ ;  /* 0xd2511f539dac7825 */ /* 0x000fe200078e00ff */
[----:B------:R-:W-:-:S03]  /*a220*/  LOP3.LUT R170, R13, R166, R169, 0x96, !PT ;  /* 0x000000a60daa7212 */ /* 0x000fc600078e96a9 */
[----:B------:R-:W-:Y:S02]  /*a230*/  VIADD R13, R162, 0xf1bbcdc8 ;  /* 0xf1bbcdc8a20d7836 */ /* 0x000fe40000000000 */
[----:B------:R-:W-:-:S04]  /*a240*/  IMAD.WIDE.U32 R170, R170, -0x326172a9, RZ ;  /* 0xcd9e8d57aaaa7825 */ /* 0x000fc800078e00ff */
[----:B------:R-:W-:Y:S01]  /*a250*/  IMAD.MOV.U32 R2, RZ, RZ, RZ ;  /* 0x000000ffff027224 */ /* 0x000fe200078e00ff */
[----:B------:R-:W-:Y:S01]  /*a260*/  LOP3.LUT R166, R13, R18, R171, 0x96, !PT ;  /* 0x000000120da67212 */ /* 0x000fe200078e96ab */
[----:B------:R-:W-:-:S04]  /*a270*/  VIADD R13, R163, 0xdb3d7428 ;  /* 0xdb3d7428a30d7836 */ /* 0x000fc80000000000 */
[----:B------:R-:W-:Y:S01]  /*a280*/  IMAD.WIDE.U32 R166, R166, -0x2daee0ad, RZ ;  /* 0xd2511f53a6a67825 */ /* 0x000fe200078e00ff */
[----:B------:R-:W-:Y:S02]  /*a290*/  LOP3.LUT R13, R13, R168, R173, 0x96, !PT ;  /* 0x000000a80d0d7212 */ /* 0x000fe400078e96ad */
[----:B------:R-:W-:-:S03]  /*a2a0*/  MOV R155, R166 ;  /* 0x000000a6009b7202 */ /* 0x000fc60000000f00 */
[----:B------:R-:W-:Y:S01]  /*a2b0*/  IMAD.WIDE.U32 R18, R13, -0x326172a9, RZ ;  /* 0xcd9e8d570d127825 */ /* 0x000fe200078e00ff */
[----:B------:R-:W-:-:S04]  /*a2c0*/  IADD3 R13, PT, PT, R162, -0x700cb87f, RZ ;  /* 0x8ff34781a20d7810 */ /* 0x000fc80007ffe0ff */
[----:B------:R-:W-:Y:S01]  /*a2d0*/  LOP3.LUT R19, R13, R170, R19, 0x96, !PT ;  /* 0x000000aa0d137212 */ /* 0x000fe200078e9613 */
[----:B------:R-:W-:-:S05]  /*a2e0*/  VIADD R13, R163, 0x96a522ad ;  /* 0x96a522ada30d7836 */ /* 0x000fca0000000000 */
[----:B------:R-:W-:-:S07]  /*a2f0*/  LOP3.LUT R112, R13, R172, R167, 0x96, !PT ;  /* 0x000000ac0d707212 */ /* 0x000fce00078e96a7 */
.L_x_5695:
[----:B------:R-:W-:Y:S05]  /*a300*/  BSYNC.RECONVERGENT B1 ;  /* 0x0000000000017941 */ /* 0x000fea0003800200 */
.L_x_5694:
[----:B------:R-:W-:Y:S02]  /*a310*/  I2FP.F32.U32 R13, R165 ;  /* 0x000000a5000d7245 */ /* 0x000fe40000201000 */
[----:B------:R-:W-:Y:S02]  /*a320*/  PRMT R149, R27, 0x7632, R149 ;  /* 0x000076321b957816 */ /* 0x000fe40000000095 */
[----:B------:R-:W-:Y:S01]  /*a330*/  PRMT R110, R110, 0x5410, R161 ;  /* 0x000054106e6e7816 */ /* 0x000fe200000000a1 */
[----:B------:R-:W-:Y:S01]  /*a340*/  FFMA.FTZ R13, R13, R160, 1.1641532182693481445e-10 ;  /* 0x2f0000000d0d7423 */ /* 0x000fe200000100a0 */
[----:B------:R-:W-:Y:S01]  /*a350*/  PRMT R109, R156, 0x5410, R109 ;  /* 0x000054109c6d7816 */ /* 0x000fe2000000006d */
[----:B------:R-:W-:Y:S01]  /*a360*/  IMAD.U32 R160, R149, 0x10000, RZ ;  /* 0x0001000095a07824 */ /* 0x000fe200078e00ff */
[----:B------:R-:W-:Y:S02]  /*a370*/  PRMT R108, R108, 0x5410, R154 ;  /* 0x000054106c6c7816 */ /* 0x000fe4000000009a */
[----:B------:R-:W-:Y:S01]  /*a380*/  FSETP.GTU.FTZ.AND P6, PT, R13, R158, PT ;  /* 0x0000009e0d00720b */ /* 0x000fe20003fdc000 */
[----:B------:R-:W-:-:S05]  /*a390*/  FMUL.FTZ R160, R160, R159 ;  /* 0x0000009fa0a07220 */ /* 0x000fca0000410000 */
[----:B------:R-:W-:-:S05]  /*a3a0*/  FSEL R13, R160, RZ, !P6 ;  /* 0x000000ffa00d7208 */ /* 0x000fca0007000000 */
[--C-:B------:R-:W-:Y:S01]  /*a3b0*/  FADD.FTZ R164, R164, R13.reuse ;  /* 0x0000000da4a47221 */ /* 0x100fe20000010000 */
[----:B------:R-:W-:-:S04]  /*a3c0*/  @P1 PRMT R13, R23, 0x7632, R13 ;  /* 0x00007632170d1816 */ /* 0x000fc8000000000d */
[----:B------:R-:W-:-:S05]  /*a3d0*/  @P1 SHF.L.U32 R13, R13, 0x10, RZ ;  /* 0x000000100d0d1819 */ /* 0x000fca00000006ff */
[----:B------:R-:W-:Y:S01]  /*a3e0*/  @P1 FADD.FTZ R149, R164, R13 ;  /* 0x0000000da4951221 */ /* 0x000fe20000010000 */
[----:B------:R-:W-:Y:S01]  /*a3f0*/  @!P1 IMAD.MOV.U32 R149, RZ, RZ, R164 ;  /* 0x000000ffff959224 */ /* 0x000fe200078e00a4 */
[----:B------:R-:W-:-:S04]  /*a400*/  SEL R13, RZ, 0x1, P6 ;  /* 0x00000001ff0d7807 */ /* 0x000fc80003000000 */
[----:B------:R-:W-:-:S04]  /*a410*/  F2FP.BF16.F32.PACK_AB R157, RZ, R149 ;  /* 0x00000095ff9d723e */ /* 0x000fc800000010ff */
[----:B------:R-:W-:-:S07]  /*a420*/  PRMT R111, R111, 0x5410, R157 ;  /* 0x000054106f6f7816 */ /* 0x000fce000000009d */
.L_x_5618:
        /* <DEDUP_REMOVED lines=24> */
[----:B------:R-:W-:Y:S02]  /*a5b0*/  PRMT R110, R11, 0x7104, RZ ;  /* 0x000071040b6e7816 */ /* 0x000fe400000000ff */
[----:B------:R-:W-:Y:S02]  /*a5c0*/  LOP3.LUT R158, R9, 0xff, RZ, 0xc0, !PT ;  /* 0x000000ff099e7812 */ /* 0x000fe400078ec0ff */
[----:B------:R-:W-:Y:S02]  /*a5d0*/  LOP3.LUT R161, R108, 0xff0000, RZ, 0xc0, !PT ;  /* 0x00ff00006ca17812 */ /* 0x000fe400078ec0ff */
[----:B------:R-:W-:Y:S01]  /*a5e0*/  LOP3.LUT R108, R13, 0xffff, RZ, 0xc0, !PT ;  /* 0x0000ffff0d6c7812 */ /* 0x000fe200078ec0ff */
[----:B------:R-:W-:Y:S01]  /*a5f0*/  IMAD.WIDE.U32 R158, R158, 0x1000000, RZ ;  /* 0x010000009e9e7825 */ /* 0x000fe200078e00ff */
[----:B------:R-:W-:Y:S02]  /*a600*/  LOP3.LUT R156, R8, 0xff, RZ, 0xc0, !PT ;  /* 0x000000ff089c7812 */ /* 0x000fe400078ec0ff */
[----:B------:R-:W-:-:S02]  /*a610*/  PRMT R161, R161, 0x4210, R108 ;  /* 0x00004210a1a17816 */ /* 0x000fc4000000006c */
[----:B------:R-:W0:Y:S01]  /*a620*/  LDC.64 R108, c[0x0][0x3b8] ;  /* 0x0000ee00ff6c7b82 */ /* 0x000e220000000a00 */
        /* <DEDUP_REMOVED lines=11> */
.L_x_5699:
[----:B------:R-:W-:Y:S01]  /*a6e0*/  MOV R154, R155 ;  /* 0x0000009b009a7202 */ /* 0x000fe20000000f00 */
[----:B------:R-:W-:-:S07]  /*a6f0*/  VIADD R155, R4, 0x80 ;  /* 0x00000080049b7836 */ /* 0x000fce0000000000 */
.L_x_5576:
[----:B------:R-:W-:Y:S05]  /*a700*/  BSYNC.RECONVERGENT B0 ;  /* 0x0000000000007941 */ /* 0x000fea0003800200 */
.L_x_5575:
[----:B------:R-:W-:Y:S01]  /*a710*/  ISETP.GE.U32.AND P0, PT, R3, 0x100, PT ;  /* 0x000001000300780c */ /* 0x000fe20003f06070 */
[----:B------:R-:W-:Y:S01]  /*a720*/  BSSY.RECONVERGENT B0, `(.L_x_5700) ;  /* 0x0000984000007945 */ /* 0x000fe20003800200 */
[----:B------:R-:W-:-:S11]  /*a730*/  LOP3.LUT R118, R118, 0xfffffeff, RZ, 0xc0, !PT ;  /* 0xfffffeff76767812 */ /* 0x000fd600078ec0ff */
[----:B------:R-:W-:Y:S01]  /*a740*/  @P0 LOP3.LUT R118, R118, 0x100, RZ, 0xfc, !PT ;  /* 0x0000010076760812 */ /* 0x000fe200078efcff */
[----:B------:R-:W-:Y:S06]  /*a750*/  @!P0 BRA `(.L_x_5701) ;  /* 0x0000009800008947 */ /* 0x000fec0003800000 */
[----:B------:R-:W-:Y:S01]  /*a760*/  ISETP.NE.U32.AND P0, PT, RZ, UR10, PT ;  /* 0x0000000aff007c0c */ /* 0x000fe2000bf05070 */
[----:B------:R-:W2:Y:S01]  /*a770*/  LDC.64 R156, c[0x0][0x390] ;  /* 0x0000e400ff9c7b82 */ /* 0x000ea20000000a00 */
[----:B------:R-:W-:Y:S02]  /*a780*/  ISETP.NE.U32.AND P1, PT, RZ, UR12, PT ;  /* 0x0000000cff007c0c */ /* 0x000fe4000bf25070 */
[----:B------:R-:W-:Y:S02]  /*a790*/  ISETP.NE.AND.EX P0, PT, RZ, UR11, PT, P0 ;  /* 0x0000000bff007c0c */ /* 0x000fe4000bf05300 */
[----:B------:R-:W-:-:S11]  /*a7a0*/  ISETP.NE.AND.EX P1, PT, RZ, UR13, PT, P1 ;  /* 0x0000000dff007c0c */ /* 0x000fd6000bf25310 */
[----:B01----:R-:W0:Y:S08]  /*a7b0*/  @P0 LDC.64 R110, c[0x0][0x398] ;  /* 0x0000e600ff6e0b82 */ /* 0x003e300000000a00 */
[----:B------:R-:W1:Y:S01]  /*a7c0*/  @P1 LDC.64 R108, c[0x0][0x3a0] ;  /* 0x0000e800ff6c1b82 */ /* 0x000e620000000a00 */
[----:B--2---:R-:W-:-:S04]  /*a7d0*/  IMAD.WIDE.U32 R156, R155, 0x10, R156 ;  /* 0x000000109b9c7825 */ /* 0x004fc800078e009c */
[----:B0-----:R-:W-:-:S05]  /*a7e0*/  @P0 IMAD.WIDE.U32 R110, R155, 0x10, R110 ;  /* 0x000000109b6e0825 */ /* 0x001fca00078e006e */
[----:B------:R0:W5:Y:S01]  /*a7f0*/  @P0 LDG.E.128 R24, desc[UR8][R110.64] ;  /* 0x000000086e180981 */ /* 0x000162000c1e1d00 */
[----:B-1----:R-:W-:-:S05]  /*a800*/  @P1 IMAD.WIDE.U32 R108, R155, 0x10, R108 ;  /* 0x000000109b6c1825 */ /* 0x002fca00078e006c */
[----:B------:R0:W5:Y:S04]  /*a810*/  @P1 LDG.E.128 R20, desc[UR8][R108.64] ;  /* 0x000000086c141981 */ /* 0x000168000c1e1d00 */
[----:B------:R0:W5:Y:S01]  /*a820*/  LDG.E.128 R108, desc[UR8][R156.64] ;  /* 0x000000089c6c7981 */ /* 0x000162000c1e1d00 */
[----:B------:R-:W-:Y:S05]  /*a830*/  @!P0 BRA `(.L_x_5702) ;  /* 0x0000006000708947 */ /* 0x000fea0003800000 */
[----:B------:R-:W-:Y:S01]  /*a840*/  ISETP.NE.AND P2, PT, R2, 0x1, PT ;  /* 0x000000010200780c */ /* 0x000fe20003f45270 */
[----:B------:R-:W-:Y:S01]  /*a850*/  BSSY.RECONVERGENT B1, `(.L_x_5703) ;  /* 0x0000058000017945 */ /* 0x000fe20003800200 */
[C---:B------:R-:W-:Y:S01]  /*a860*/  VIADD R150, R162.reuse, 0x5384540f ;  /* 0x5384540fa2967836 */ /* 0x040fe20000000000 */
[----:B------:R-:W-:Y:S01]  /*a870*/  IADD3 R13, PT, PT, R162, 0x1715609d, RZ ;  /* 0x1715609da20d7810 */ /* 0x000fe20007ffe0ff */
[----:B------:R-:W-:Y:S01]  /*a880*/  IMAD.MOV.U32 R8, RZ, RZ, 0x2 ;  /* 0x00000002ff087424 */ /* 0x000fe200078e00ff */
[----:B0-----:R-:W-:Y:S01]  /*a890*/  MOV R156, R154 ;  /* 0x0000009a009c7202 */ /* 0x001fe20000000f00 */
[----:B------:R-:W-:-:S07]  /*a8a0*/  IMAD.MOV.U32 R6, RZ, RZ, R18 ;  /* 0x000000ffff067224 */ /* 0x000fce00078e0012 */
        /* <DEDUP_REMOVED lines=11> */
.L_x_5705:
        /* <DEDUP_REMOVED lines=13> */
.L_x_5707:
[----:B------:R-:W-:Y:S05]  /*aa30*/  BSYNC.RECONVERGENT B2 ;  /* 0x0000000000027941 */ /* 0x000fea0003800200 */
.L_x_5706:
        /* <DEDUP_REMOVED lines=54> */
[----:B------:R-:W-:-:S03]  /*ada0*/  IMAD.MOV.U32 R8, RZ, RZ, RZ ;  /* 0x000000ffff087224 */ /* 0x000fc600078e00ff */
[----:B------:R-:W-:Y:S02]  /*adb0*/  LOP3.LUT R112, R9, R6, R157, 0x96, !PT ;  /* 0x0000000609707212 */ /* 0x000fe400078e969d */
[----:B------:R-:W-:-:S07]  /*adc0*/  MOV R6, R154 ;  /* 0x0000009a00067202 */ /* 0x000fce0000000f00 */
.L_x_5704:
[----:B------:R-:W-:Y:S05]  /*add0*/  BSYNC.RECONVERGENT B1 ;  /* 0x0000000000017941 */ /* 0x000fea0003800200 */
.L_x_5703:
        /* <DEDUP_REMOVED lines=10> */
[----:B0-----:R-:W-:Y:S01]  /*ae80*/  FSETP.GTU.FTZ.AND P2, PT, R7, R160, PT ;  /* 0x000000a00700720b */ /* 0x001fe20003f5c000 */
[----:B------:R-:W-:-:S03]  /*ae90*/  IMAD.MOV.U32 R7, RZ, RZ, R18 ;  /* 0x000000ffff077224 */ /* 0x000fc600078e0012 */
        /* <DEDUP_REMOVED lines=14> */
.L_x_5710:
        /* <DEDUP_REMOVED lines=13> */
.L_x_5712:
[----:B------:R-:W-:Y:S05]  /*b050*/  BSYNC.RECONVERGENT B2 ;  /* 0x0000000000027941 */ /* 0x000fea0003800200 */
.L_x_5711:
        /* <DEDUP_REMOVED lines=48> */
[----:B------:R-:W-:Y:S01]  /*b360*/  IMAD.WIDE.U32 R18, R11, -0x326172a9, RZ ;  /* 0xcd9e8d570b127825 */ /* 0x000fe200078e00ff */
[----:B------:R-:W-:-:S03]  /*b370*/  LOP3.LUT R7, R9, R10, R7, 0x96, !PT ;  /* 0x0000000a09077212 */ /* 0x000fc600078e9607 */
[----:B------:R-:W-:Y:S02]  /*b380*/  VIADD R9, R162, 0x8ff34781 ;  /* 0x8ff34781a2097836 */ /* 0x000fe40000000000 */
[----:B------:R-:W-:-:S03]  /*b390*/  IMAD.MOV.U32 R10, RZ, RZ, RZ ;  /* 0x000000ffff0a7224 */ /* 0x000fc600078e00ff */
[----:B------:R-:W-:Y:S01]  /*b3a0*/  LOP3.LUT R19, R9, R6, R19, 0x96, !PT ;  /* 0x0000000609137212 */ /* 0x000fe200078e9613 */
[----:B------:R-:W-:-:S04]  /*b3b0*/  IMAD.WIDE.U32 R6, R7, -0x2daee0ad, RZ ;  /* 0xd2511f5307067825 */ /* 0x000fc800078e00ff */
[----:B------:R-:W-:-:S05]  /*b3c0*/  VIADD R9, R163, 0x96a522ad ;  /* 0x96a522ada3097836 */ /* 0x000fca0000000000 */
[----:B------:R-:W-:Y:S02]  /*b3d0*/  LOP3.LUT R112, R9, R8, R7, 0x96, !PT ;  /* 0x0000000809707212 */ /* 0x000fe400078e9607 */
[----:B------:R-:W-:Y:S01]  /*b3e0*/  MOV R7, R156 ;  /* 0x0000009c00077202 */ /* 0x000fe20000000f00 */
[----:B------:R-:W-:-:S07]  /*b3f0*/  IMAD.MOV.U32 R156, RZ, RZ, R6 ;  /* 0x000000ffff9c7224 */ /* 0x000fce00078e0006 */
.L_x_5709:
[----:B------:R-:W-:Y:S05]  /*b400*/  BSYNC.RECONVERGENT B1 ;  /* 0x0000000000017941 */ /* 0x000fea0003800200 */
.L_x_5708:
[----:B------:R-:W-:Y:S01]  /*b410*/  I2FP.F32.U32 R7, R7 ;  /* 0x0000000700077245 */ /* 0x000fe20000201000 */
[----:B------:R-:W-:Y:S01]  /*b420*/  @P1 IMAD.U32 R9, R20, 0x10000, RZ ;  /* 0x0001000014091824 */ /* 0x000fe200078e00ff */
[----:B------:R-:W-:Y:S01]  /*b430*/  SHF.L.U32 R6, R24, 0x10, RZ ;  /* 0x0000001018067819 */ /* 0x000fe200000006ff */
[----:B------:R-:W-:Y:S01]  /*b440*/  BSSY.RECONVERGENT B1, `(.L_x_5713) ;  /* 0x000005e000017945 */ /* 0x000fe20003800200 */
[----:B------:R-:W-:Y:S01]  /*b450*/  ISETP.NE.AND P3, PT, R10, 0x1, PT ;  /* 0x000000010a00780c */ /* 0x000fe20003f65270 */
[----:B------:R-:W-:Y:S01]  /*b460*/  FFMA.FTZ R7, R7, R158, 1.1641532182693481445e-10 ;  /* 0x2f00000007077423 */ /* 0x000fe2000001009e */
[----:B------:R-:W-:Y:S02]  /*b470*/  HFMA2 R8, -RZ, RZ, 0, 1.1920928955078125e-07 ;  /* 0x00000002ff087431 */ /* 0x000fe400000001ff */
[----:B------:R-:W-:Y:S02]  /*b480*/  FMUL.FTZ R6, R6, R159 ;  /* 0x0000009f06067220 */ /* 0x000fe40000410000 */
[----:B------:R-:W-:-:S04]  /*b490*/  FSETP.GTU.FTZ.AND P2, PT, R7, R160, PT ;  /* 0x000000a00700720b */ /* 0x000fc80003f5c000 */
[----:B------:R-:W-:Y:S02]  /*b4a0*/  FSEL R7, R6, RZ, !P2 ;  /* 0x000000ff06077208 */ /* 0x000fe40005000000 */
[----:B------:R-:W-:-:S03]  /*b4b0*/  SEL R6, RZ, 0x1, P2 ;  /* 0x00000001ff067807 */ /* 0x000fc60001000000 */
[----:B------:R-:W-:Y:S01]  /*b4c0*/  FADD.FTZ R12, R12, R7 ;  /* 0x000000070c0c7221 */ /* 0x000fe20000010000 */
[----:B------:R-:W-:-:S03]  /*b4d0*/  IMAD.MOV.U32 R7, RZ, RZ, R18 ;  /* 0x000000ffff077224 */ /* 0x000fc600078e0012 */
        /* <DEDUP_REMOVED lines=12> */
.L_x_5715:
        /* <DEDUP_REMOVED lines=13> */
.L_x_5717:
[----:B------:R-:W-:Y:S05]  /*b670*/  BSYNC.RECONVERGENT B2 ;  /* 0x0000000000027941 */ /* 0x000fea0003800200 */
.L_x_5716:
[----:B------:R-:W-:Y:S01]  /*b680*/  LOP3.LUT R18, R0, R11, R163, 0x96, !PT ;  /* 0x0000000b00127212 */ /* 0x000fe200078e96a3 */
[----:B------:R-:W-:-:S04]  /*b690*/  IMAD.WIDE.U32 R8, R117, -0x326172a9, RZ ;  /* 0xcd9e8d5775087825 */ /* 0x000fc800078e00ff */
[----:B------:R-:W-:Y:S01]  /*b6a0*/  VIADD R7, R162, 0x9e3779b9 ;  /* 0x9e3779b9a2077836 */ /* 0x000fe20000000000 */
        /* <DEDUP_REMOVED lines=55> */
.L_x_5714:
[----:B------:R-:W-:Y:S05]  /*ba20*/  BSYNC.RECONVERGENT B1 ;  /* 0x0000000000017941 */ /* 0x000fea0003800200 */
.L_x_5713:
[----:B------:R-:W-:Y:S01]  /*ba30*/  I2FP.F32.U32 R7, R7 ;  /* 0x0000000700077245 */ /* 0x000fe20000201000 */
[----:B------:R-:W-:Y:S01]  /*ba40*/  IMAD.U32 R2, R2, 0x10000, RZ ;  /* 0x0001000002027824 */ /* 0x000fe200078e00ff */
[----:B------:R-:W-:Y:S01]  /*ba50*/  ISETP.NE.AND P2, PT, R8, 0x1, PT ;  /* 0x000000010800780c */ /* 0x000fe20003f45270 */
[----:B------:R-:W-:Y:S01]  /*ba60*/  BSSY.RECONVERGENT B1, `(.L_x_5718) ;  /* 0x000005b000017945 */ /* 0x000fe20003800200 */
[----:B------:R-:W-:Y:S01]  /*ba70*/  LOP3.LUT R118, R118, 0xfffffff7, RZ, 0xc0, !PT ;  /* 0xfffffff776767812 */ /* 0x000fe200078ec0ff */
[----:B------:R-:W-:Y:S01]  /*ba80*/  FFMA.FTZ R7, R7, R158, 1.1641532182693481445e-10 ;  /* 0x2f00000007077423 */ /* 0x000fe2000001009e */
[----:B------:R-:W-:Y:S01]  /*ba90*/  FMUL.FTZ R2, R2, R159 ;  /* 0x0000009f02027220 */ /* 0x000fe20000410000 */
[----:B------:R-:W-:-:S03]  /*baa0*/  HFMA2 R10, -RZ, RZ, 0, 1.1920928955078125e-07 ;  /* 0x00000002ff0a7431 */ /* 0x000fc600000001ff */
        /* <DEDUP_REMOVED lines=14> */
.L_x_5720:
        /* <DEDUP_REMOVED lines=13> */
.L_x_5722:
[----:B------:R-:W-:Y:S05]  /*bc60*/  BSYNC.RECONVERGENT B2 ;  /* 0x0000000000027941 */ /* 0x000fea0003800200 */
.L_x_5721:
        /* <DEDUP_REMOVED lines=58> */
.L_x_5719:
[----:B------:R-:W-:Y:S05]  /*c010*/  BSYNC.RECONVERGENT B1 ;  /* 0x0000000000017941 */ /* 0x000fea0003800200 */
.L_x_5718:
[----:B------:R-:W-:Y:S01]  /*c020*/  I2FP.F32.U32 R7, R7 ;  /* 0x0000000700077245 */ /* 0x000fe20000201000 */
[----:B------:R-:W-:Y:S01]  /*c030*/  BSSY.RECONVERGENT B1, `(.L_x_5723) ;  /* 0x0000062000017945 */ /* 0x000fe20003800200 */
[----:B------:R-:W-:-:S03]  /*c040*/  PRMT R8, R24, 0x7632, R8 ;  /* 0x0000763218087816 */ /* 0x000fc60000000008 */
        /* <DEDUP_REMOVED lines=10> */
[----:B------:R-:W-:Y:S01]  /*c0f0*/  SEL R7, RZ, 0x1, P2 ;  /* 0x00000001ff077807 */ /* 0x000fe20001000000 */
[----:B------:R-:W-:Y:S01]  /*c100*/  @!P1 IMAD.MOV.U32 R121, RZ, RZ, R2 ;  /* 0x000000ffff799224 */ /* 0x000fe200078e0002 */
[----:B------:R-:W-:Y:S02]  /*c110*/  ISETP.NE.AND P2, PT, R10, 0x1, PT ;  /* 0x000000010a00780c */ /* 0x000fe40003f45270 */
[----:B------:R-:W-:Y:S02]  /*c120*/  MOV R2, R18 ;  /* 0x0000001200027202 */ /* 0x000fe40000000f00 */
[----:B------:R-:W-:-:S09]  /*c130*/  F2FP.BF16.F32.PACK_AB R154, RZ, R121 ;  /* 0x00000079ff9a723e */ /* 0x000fd200000010ff */
        /* <DEDUP_REMOVED lines=9> */
.L_x_5725:
        /* <DEDUP_REMOVED lines=13> */
.L_x_5727:
[----:B------:R-:W-:Y:S05]  /*c2a0*/  BSYNC.RECONVERGENT B2 ;  /* 0x0000000000027941 */ /* 0x000fea0003800200 */
.L_x_5726:
        /* <DEDUP_REMOVED lines=58> */
.L_x_5724:
[----:B------:R-:W-:Y:S05]  /*c650*/  BSYNC.RECONVERGENT B1 ;  /* 0x0000000000017941 */ /* 0x000fea0003800200 */
.L_x_5723:
[----:B------:R-:W-:Y:S01]  /*c660*/  I2FP.F32.U32 R9, R2 ;  /* 0x0000000200097245 */ /* 0x000fe20000201000 */
[C---:B------:R-:W-:Y:S01]  /*c670*/  IMAD.U32 R2, R109.reuse, 0x10000, RZ ;  /* 0x000100006d027824 */ /* 0x040fe200078e00ff */
[----:B------:R-:W-:Y:S01]  /*c680*/  LOP3.LUT R118, R118, 0xfffffffb, RZ, 0xc0, !PT ;  /* 0xfffffffb76767812 */ /* 0x000fe200078ec0ff */
        /* <DEDUP_REMOVED lines=20> */
.L_x_5730:
        /* <DEDUP_REMOVED lines=13> */
.L_x_5732:
[----:B------:R-:W-:Y:S05]  /*c8a0*/  BSYNC.RECONVERGENT B2 ;  /* 0x0000000000027941 */ /* 0x000fea0003800200 */
.L_x_5731:
        /* <DEDUP_REMOVED lines=58> */
.L_x_5729:
[----:B------:R-:W-:Y:S05]  /*cc50*/  BSYNC.RECONVERGENT B1 ;  /* 0x0000000000017941 */ /* 0x000fea0003800200 */
.L_x_5728:
        /* <DEDUP_REMOVED lines=11> */
[----:B------:R-:W-:-:S04]  /*cd10*/  @P1 IMAD.U32 R9, R21, 0x10000, RZ ;  /* 0x0001000015091824 */ /* 0x000fc800078e00ff */
[----:B------:R-:W-:Y:S01]  /*cd20*/  @P1 FADD.FTZ R122, R9, R2 ;  /* 0x00000002097a1221 */ /* 0x000fe20000010000 */
[----:B------:R-:W-:Y:S01]  /*cd30*/  @!P1 MOV R122, R2 ;  /* 0x00000002007a9202 */ /* 0x000fe20000000f00 */
[----:B------:R-:W-:-:S03]  /*cd40*/  IMAD.MOV.U32 R2, RZ, RZ, R18 ;  /* 0x000000ffff027224 */ /* 0x000fc600078e0012 */
[----:B------:R-:W-:Y:S02]  /*cd50*/  F2FP.BF16.F32.PACK_AB R157, RZ, R122 ;  /* 0x0000007aff9d723e */ /* 0x000fe400000010ff */
        /* <DEDUP_REMOVED lines=9> */
.L_x_5735:
        /* <DEDUP_REMOVED lines=13> */
.L_x_5737:
[----:B------:R-:W-:Y:S05]  /*cec0*/  BSYNC.RECONVERGENT B2 ;  /* 0x0000000000027941 */ /* 0x000fea0003800200 */
.L_x_5736:
[----:B------:R-:W-:Y:S01]  /*ced0*/  LOP3.LUT R18, R0, R165, R163, 0x96, !PT ;  /* 0x000000a500127212 */ /* 0x000fe200078e96a3 */
[----:B------:R-:W-:Y:S01]  /*cee0*/  IMAD.WIDE.U32 R10, R117, -0x326172a9, RZ ;  /* 0xcd9e8d57750a7825 */ /* 0x000fe200078e00ff */
[----:B------:R-:W-:-:S03]  /*cef0*/  MOV R2, R156 ;  /* 0x0000009c00027202 */ /* 0x000fc60000000f00 */
        /* <DEDUP_REMOVED lines=55> */
.L_x_5734:
[----:B------:R-:W-:Y:S05]  /*d270*/  BSYNC.RECONVERGENT B1 ;  /* 0x0000000000017941 */ /* 0x000fea0003800200 */
.L_x_5733:
        /* <DEDUP_REMOVED lines=22> */
.L_x_5740:
        /* <DEDUP_REMOVED lines=13> */
.L_x_5742:
[----:B------:R-:W-:Y:S05]  /*d4b0*/  BSYNC.RECONVERGENT B2 ;  /* 0x0000000000027941 */ /* 0x000fea0003800200 */
.L_x_5741:
        /* <DEDUP_REMOVED lines=58> */
.L_x_5739:
[----:B------:R-:W-:Y:S05]  /*d860*/  BSYNC.RECONVERGENT B1 ;  /* 0x0000000000017941 */ /* 0x000fea0003800200 */
.L_x_5738:
        /* <DEDUP_REMOVED lines=12> */
[----:B------:R-:W-:Y:S02]  /*d930*/  @P1 IMAD.U32 R131, R10, 0x10000, RZ ;  /* 0x000100000a831824 */ /* 0x000fe400078e00ff */
[----:B------:R-:W-:-:S02]  /*d940*/  HFMA2 R10, -RZ, RZ, 0, 1.1920928955078125e-07 ;  /* 0x00000002ff0a7431 */ /* 0x000fc400000001ff */
        /* <DEDUP_REMOVED lines=13> */
.L_x_5745:
        /* <DEDUP_REMOVED lines=13> */
.L_x_5747:
[----:B------:R-:W-:Y:S05]  /*daf0*/  BSYNC.RECONVERGENT B2 ;  /* 0x0000000000027941 */ /* 0x000fea0003800200 */
.L_x_5746:
        /* <DEDUP_REMOVED lines=58> */
.L_x_5744:
[----:B------:R-:W-:Y:S05]  /*dea0*/  BSYNC.RECONVERGENT B1 ;  /* 0x0000000000017941 */ /* 0x000fea0003800200 */
.L_x_5743:
[----:B------:R-:W-:Y:S01]  /*deb0*/  I2FP.F32.U32 R11, R2 ;  /* 0x00000002000b7245 */ /* 0x000fe20000201000 */
[----:B------:R-:W-:Y:S01]  /*dec0*/  IMAD.U32 R2, R110, 0x10000, RZ ;  /* 0x000100006e027824 */ /* 0x000fe200078e00ff */
[----:B------:R-:W-:Y:S01]  /*ded0*/  ISETP.NE.AND P3, PT, R10, 0x1, PT ;  /* 0x000000010a00780c */ /* 0x000fe20003f65270 */
[----:B------:R-:W-:Y:S01]  /*dee0*/  BSSY.RECONVERGENT B1, `(.L_x_5748) ;  /* 0x000005a000017945 */ /* 0x000fe20003800200 */
[----:B------:R-:W-:Y:S02]  /*def0*/  HFMA2 R12, -RZ, RZ, 0, 1.1920928955078125e-07 ;  /* 0x00000002ff0c7431 */ /* 0x000fe400000001ff */
[----:B------:R-:W-:Y:S01]  /*df00*/  FFMA.FTZ R11, R11, R158, 1.1641532182693481445e-10 ;  /* 0x2f0000000b0b7423 */ /* 0x000fe2000001009e */
[----:B------:R-:W-:Y:S01]  /*df10*/  FMUL.FTZ R2, R2, R159 ;  /* 0x0000009f02027220 */ /* 0x000fe20000410000 */
[----:B------:R-:W-:-:S03]  /*df20*/  PRMT R110, R110, 0x7632, R110 ;  /* 0x000076326e6e7816 */ /* 0x000fc6000000006e */
        /* <DEDUP_REMOVED lines=13> */
.L_x_5750:
        /* <DEDUP_REMOVED lines=13> */
.L_x_5752:
[----:B------:R-:W-:Y:S05]  /*e0d0*/  BSYNC.RECONVERGENT B2 ;  /* 0x0000000000027941 */ /* 0x000fea0003800200 */
.L_x_5751:
        /* <DEDUP_REMOVED lines=58> */
.L_x_5749:
[----:B------:R-:W-:Y:S05]  /*e480*/  BSYNC.RECONVERGENT B1 ;  /* 0x0000000000017941 */ /* 0x000fea0003800200 */
.L_x_5748:
        /* <DEDUP_REMOVED lines=25> */
.L_x_5755:
        /* <DEDUP_REMOVED lines=13> */
.L_x_5757:
[----:B------:R-:W-:Y:S05]  /*e6f0*/  BSYNC.RECONVERGENT B2 ;  /* 0x0000000000027941 */ /* 0x000fea0003800200 */
.L_x_5756:
        /* <DEDUP_REMOVED lines=8> */
[----:B------:R-:W-:Y:S01]  /*e780*/  IMAD.MOV.U32 R2, RZ, RZ, R156 ;  /* 0x000000ffff027224 */ /* 0x000fe200078e009c */
[----:B------:R-:W-:Y:S01]  /*e790*/  LOP3.LUT R19, R141, R164, R19, 0x96, !PT ;  /* 0x000000a48d137212 */ /* 0x000fe200078e9613 */
[----:B------:R-:W-:-:S04]  /*e7a0*/  IMAD.WIDE.U32 R164, R11, -0x2daee0ad, RZ ;  /* 0xd2511f530ba47825 */ /* 0x000fc800078e00ff */
[----:B------:R-:W-:Y:S02]  /*e7b0*/  HFMA2 R141, -RZ, RZ, 0, 0 ;  /* 0x00000000ff8d7431 */ /* 0x000fe400000001ff */
        /* <DEDUP_REMOVED lines=46> */
.L_x_5754:
[----:B------:R-:W-:Y:S05]  /*eaa0*/  BSYNC.RECONVERGENT B1 ;  /* 0x0000000000017941 */ /* 0x000fea0003800200 */
.L_x_5753:
        /* <DEDUP_REMOVED lines=20> */
.L_x_5760:
        /* <DEDUP_REMOVED lines=13> */
.L_x_5762:
[----:B------:R-:W-:Y:S05]  /*ecc0*/  BSYNC.RECONVERGENT B2 ;  /* 0x0000000000027941 */ /* 0x000fea0003800200 */
.L_x_5761:
        /* <DEDUP_REMOVED lines=58> */
.L_x_5759:
[----:B------:R-:W-:Y:S05]  /*f070*/  BSYNC.RECONVERGENT B1 ;  /* 0x0000000000017941 */ /* 0x000fea0003800200 */
.L_x_5758:
        /* <DEDUP_REMOVED lines=27> */
.L_x_5765:
        /* <DEDUP_REMOVED lines=13> */
.L_x_5767:
[----:B------:R-:W-:Y:S05]  /*f300*/  BSYNC.RECONVERGENT B2 ;  /* 0x0000000000027941 */ /* 0x000fea0003800200 */
.L_x_5766:
        /* <DEDUP_REMOVED lines=58> */
.L_x_5764:
[----:B------:R-:W-:Y:S05]  /*f6b0*/  BSYNC.RECONVERGENT B1 ;  /* 0x0000000000017941 */ /* 0x000fea0003800200 */
.L_x_5763:
        /* <DEDUP_REMOVED lines=21> */
.L_x_5770:
        /* <DEDUP_REMOVED lines=13> */
.L_x_5772:
[----:B------:R-:W-:Y:S05]  /*f8e0*/  BSYNC.RECONVERGENT B2 ;  /* 0x0000000000027941 */ /* 0x000fea0003800200 */
.L_x_5771:
[----:B------:R-:W-:Y:S01]  /*f8f0*/  LOP3.LUT R18, R0, R173, R163, 0x96, !PT ;  /* 0x000000ad00127212 */ /* 0x000fe200078e96a3 */
[----:B------:R-:W-:Y:S01]  /*f900*/  IMAD.WIDE.U32 R170, R117, -0x326172a9, RZ ;  /* 0xcd9e8d5775aa7825 */ /* 0x000fe200078e00ff */
[----:B------:R-:W-:-:S03]  /*f910*/  MOV R111, R156 ;  /* 0x0000009c006f7202 */ /* 0x000fc60000000f00 */
        /* <DEDUP_REMOVED lines=18> */
[----:B------:R-:W-:-:S03]  /*fa40*/  LOP3.LUT R18, R18, R170, R173, 0x96, !PT ;  /* 0x000000aa12127212 */ /* 0x000fc600078e96ad */
[----:B------:R-:W-:Y:S01]  /*fa50*/  VIADD R170, R162, 0x78dde6e4 ;  /* 0x78dde6e4a2aa7836 */ /* 0x000fe20000000000 */
[----:B------:R-:W-:Y:S01]  /*fa60*/  LOP3.LUT R166, R2, R166, R169, 0x96, !PT ;  /* 0x000000a602a67212 */ /* 0x000fe200078e96a9 */
[----:B------:R-:W-:Y:S01]  /*fa70*/  IMAD.WIDE.U32 R18, R18, -0x2daee0ad, RZ ;  /* 0xd2511f5312127825 */ /* 0x000fe200078e00ff */
[----:B------:R-:W-:-:S03]  /*fa80*/  IADD3 R2, PT, PT, R163, -0x24c28bd8, RZ ;  /* 0xdb3d7428a3027810 */ /* 0x000fc60007ffe0ff */
[----:B------:R-:W-:-:S05]  /*fa90*/  IMAD.WIDE.U32 R166, R166, -0x326172a9, RZ ;  /* 0xcd9e8d57a6a67825 */ /* 0x000fca00078e00ff */
        /* <DEDUP_REMOVED lines=24> */
[----:B------:R-:W-:Y:S02]  /*fc20*/  VIADD R2, R162, 0x8ff34781 ;  /* 0x8ff34781a2027836 */ /* 0x000fe40000000000 */
[----:B------:R-:W-:-:S04]  /*fc30*/  IMAD.WIDE.U32 R166, R166, -0x2daee0ad, RZ ;  /* 0xd2511f53a6a67825 */ /* 0x000fc800078e00ff */
[----:B------:R-:W-:Y:S01]  /*fc40*/  IMAD.WIDE.U32 R18, R18, -0x326172a9, RZ ;  /* 0xcd9e8d5712127825 */ /* 0x000fe200078e00ff */
[----:B------:R-:W-:-:S03]  /*fc50*/  LOP3.LUT R112, R112, R168, R167, 0x96, !PT ;  /* 0x000000a870707212 */ /* 0x000fc600078e96a7 */
[----:B------:R-:W-:Y:S01]  /*fc60*/  IMAD.MOV.U32 R156, RZ, RZ, R166 ;  /* 0x000000ffff9c7224 */ /* 0x000fe200078e00a6 */
[----:B------:R-:W-:Y:S01]  /*fc70*/  LOP3.LUT R19, R2, R170, R19, 0x96, !PT ;  /* 0x000000aa02137212 */ /* 0x000fe200078e9613 */
[----:B------:R-:W-:-:S07]  /*fc80*/  IMAD.MOV.U32 R2, RZ, RZ, RZ ;  /* 0x000000ffff027224 */ /* 0x000fce00078e00ff */
.L_x_5769:
[----:B------:R-:W-:Y:S05]  /*fc90*/  BSYNC.RECONVERGENT B1 ;  /* 0x0000000000017941 */ /* 0x000fea0003800200 */
.L_x_5768:
[----:B------:R-:W-:Y:S01]  /*fca0*/  I2FP.F32.U32 R111, R111 ;  /* 0x0000006f006f7245 */ /* 0x000fe20000201000 */
[----:B------:R-:W-:Y:S01]  /*fcb0*/  BSSY.RECONVERGENT B1, `(.L_x_5773) ;  /* 0x0000061000017945 */ /* 0x000fe20003800200 */
[----:B------:R-:W-:Y:S01]  /*fcc0*/  SHF.L.U32 R142, R27, 0x10, RZ ;  /* 0x000000101b8e7819 */ /* 0x000fe200000006ff */
[----:B------:R-:W-:Y:S02]  /*fcd0*/  HFMA2 R166, -RZ, RZ, 0, 1.1920928955078125e-07 ;  /* 0x00000002ffa67431 */ /* 0x000fe400000001ff */
[----:B------:R-:W-:Y:S02]  /*fce0*/  IMAD.MOV.U32 R164, RZ, RZ, R18 ;  /* 0x000000ffffa47224 */ /* 0x000fe400078e0012 */
        /* <DEDUP_REMOVED lines=21> */
.L_x_5775:
        /* <DEDUP_REMOVED lines=13> */
.L_x_5777:
[----:B------:R-:W-:Y:S05]  /*ff10*/  BSYNC.RECONVERGENT B2 ;  /* 0x0000000000027941 */ /* 0x000fea0003800200 */
.L_x_5776:
        /* <DEDUP_REMOVED lines=12> */
[----:B------:R-:W-:Y:S01]  /*ffe0*/  IADD3 R172, PT, PT, R163, 0x76cf5d0a, RZ ;  /* 0x76cf5d0aa3ac7810 */ /* 0x000fe20007ffe0ff */
[----:B------:R-:W-:Y:S02]  /*fff0*/  IMAD.MOV.U32 R164, RZ, RZ, R156 ;  /* 0x000000ffffa47224 */ /* 0x000fe400078e009c */
        /* <DEDUP_REMOVED lines=8> */
[----:B------:R-:W-:Y:S01]  /*10080*/  VIADD R170, R162, 0x78dde6e4 ;  /* 0x78dde6e4a2aa7836 */ /* 0x000fe20000000000 */
[----:B------:R-:W-:Y:S01]  /*10090*/  LOP3.LUT R2, R2, R166, R169, 0x96, !PT ;  /* 0x000000a602027212 */ /* 0x000fe200078e96a9 */
[----:B------:R-:W-:-:S04]  /*100a0*/  IMAD.WIDE.U32 R18, R18, -0x2daee0ad, RZ ;  /* 0xd2511f5312127825 */ /* 0x000fc800078e00ff */
[----:B------:R-:W-:-:S04]  /*100b0*/  IMAD.WIDE.U32 R166, R2, -0x326172a9, RZ ;  /* 0xcd9e8d5702a67825 */ /* 0x000fc800078e00ff */
[C---:B------:R-:W-:Y:S01]  /*100c0*/  VIADD R2, R163.reuse, 0xdb3d7428 ;  /* 0xdb3d7428a3027836 */ /* 0x040fe20000000000 */
[----:B------:R-:W-:Y:S01]  /*100d0*/  LOP3.LUT R170, R170, R172, R167, 0x96, !PT ;  /* 0x000000acaaaa7212 */ /* 0x000fe200078e96a7 */
[----:B------:R-:W-:-:S04]  /*100e0*/  VIADD R172, R163, 0xed9eba14 ;  /* 0xed9eba14a3ac7836 */ /* 0x000fc80000000000 */
[----:B------:R-:W-:Y:S01]  /*100f0*/  IMAD.WIDE.U32 R170, R170, -0x2daee0ad, RZ ;  /* 0xd2511f53aaaa7825 */ /* 0x000fe200078e00ff */
[----:B------:R-:W-:Y:S02]  /*10100*/  LOP3.LUT R172, R172, R168, R19, 0x96, !PT ;  /* 0x000000a8acac7212 */ /* 0x000fe400078e9613 */
        /* <DEDUP_REMOVED lines=22> */
[----:B------:R-:W-:Y:S02]  /*10270*/  IADD3 R2, PT, PT, R162, -0x700cb87f, RZ ;  /* 0x8ff34781a2027810 */ /* 0x000fe40007ffe0ff */
[----:B------:R-:W-:Y:S01]  /*10280*/  MOV R156, R166 ;  /* 0x000000a6009c7202 */ /* 0x000fe20000000f00 */
[----:B------:R-:W-:Y:S01]  /*10290*/  IMAD.MOV.U32 R166, RZ, RZ, RZ ;  /* 0x000000ffffa67224 */ /* 0x000fe200078e00ff */
[----:B------:R-:W-:Y:S02]  /*102a0*/  LOP3.LUT R19, R2, R170, R19, 0x96, !PT ;  /* 0x000000aa02137212 */ /* 0x000fe400078e9613 */
[----:B------:R-:W-:-:S07]  /*102b0*/  LOP3.LUT R112, R112, R168, R167, 0x96, !PT ;  /* 0x000000a870707212 */ /* 0x000fce00078e96a7 */
.L_x_5774:
[----:B------:R-:W-:Y:S05]  /*102c0*/  BSYNC.RECONVERGENT B1 ;  /* 0x0000000000017941 */ /* 0x000fea0003800200 */
.L_x_5773:
[----:B------:R-:W-:Y:S01]  /*102d0*/  I2FP.F32.U32 R167, R164 ;  /* 0x000000a400a77245 */ /* 0x000fe20000201000 */
[----:B------:R-:W-:Y:S01]  /*102e0*/  IMAD.U32 R2, R165, 0x10000, RZ ;  /* 0x00010000a5027824 */ /* 0x000fe200078e00ff */
[----:B------:R-:W-:Y:S01]  /*102f0*/  ISETP.NE.AND P6, PT, R166, 0x1, PT ;  /* 0x00000001a600780c */ /* 0x000fe20003fc5270 */
[----:B------:R-:W-:Y:S01]  /*10300*/  BSSY.RECONVERGENT B1, `(.L_x_5778) ;  /* 0x000005c000017945 */ /* 0x000fe20003800200 */
[----:B------:R-:W-:Y:S02]  /*10310*/  IMAD.MOV.U32 R165, RZ, RZ, R18 ;  /* 0x000000ffffa57224 */ /* 0x000fe400078e0012 */
[----:B------:R-:W-:Y:S01]  /*10320*/  FFMA.FTZ R167, R167, R158, 1.1641532182693481445e-10 ;  /* 0x2f000000a7a77423 */ /* 0x000fe2000001009e */
[----:B------:R-:W-:-:S04]  /*10330*/  FMUL.FTZ R2, R2, R159 ;  /* 0x0000009f02027220 */ /* 0x000fc80000410000 */
[----:B------:R-:W-:-:S04]  /*10340*/  FSETP.GTU.FTZ.AND P5, PT, R167, R160, PT ;  /* 0x000000a0a700720b */ /* 0x000fc80003fbc000 */
[----:B------:R-:W-:Y:S01]  /*10350*/  FSEL R164, R2, RZ, !P5 ;  /* 0x000000ff02a47208 */ /* 0x000fe20006800000 */
[----:B------:R-:W-:Y:S01]  /*10360*/  HFMA2 R2, -RZ, RZ, 0, 1.1920928955078125e-07 ;  /* 0x00000002ff027431 */ /* 0x000fe200000001ff */
        /* <DEDUP_REMOVED lines=10> */
.L_x_5780:
        /* <DEDUP_REMOVED lines=15> */
.L_x_5782:
[----:B------:R-:W-:Y:S05]  /*10500*/  BSYNC.RECONVERGENT B2 ;  /* 0x0000000000027941 */ /* 0x000fea0003800200 */
.L_x_5781:
[----:B------:R-:W-:Y:S01]  /*10510*/  LOP3.LUT R172, R0, R169, R163, 0x96, !PT ;  /* 0x000000a900ac7212 */ /* 0x000fe200078e96a3 */
[----:B------:R-:W-:Y:S01]  /*10520*/  IMAD.WIDE.U32 R18, R117, -0x326172a9, RZ ;  /* 0xcd9e8d5775127825 */ /* 0x000fe200078e00ff */
[----:B------:R-:W-:-:S03]  /*10530*/  MOV R165, R156 ;  /* 0x0000009c00a57202 */ /* 0x000fc60000000f00 */
        /* <DEDUP_REMOVED lines=10> */
[----:B------:R-:W-:Y:S02]  /*105e0*/  VIADD R112, R162, 0x78dde6e4 ;  /* 0x78dde6e4a2707836 */ /* 0x000fe40000000000 */
[----:B------:R-:W-:Y:S01]  /*105f0*/  IMAD.WIDE.U32 R18, R18, -0x326172a9, RZ ;  /* 0xcd9e8d5712127825 */ /* 0x000fe200078e00ff */
[----:B------:R-:W-:-:S03]  /*10600*/  LOP3.LUT R168, R168, R166, R171, 0x96, !PT ;  /* 0x000000a6a8a87212 */ /* 0x000fc600078e96ab */
[----:B------:R-:W-:Y:S02]  /*10610*/  VIADD R166, R162, 0x3c6ef372 ;  /* 0x3c6ef372a2a67836 */ /* 0x000fe40000000000 */
[----:B------:R-:W-:-:S03]  /*10620*/  IMAD.WIDE.U32 R168, R168, -0x326172a9, RZ ;  /* 0xcd9e8d57a8a87825 */ /* 0x000fc600078e00ff */
[----:B------:R-:W-:Y:S02]  /*10630*/  LOP3.LUT R166, R166, R172, R19, 0x96, !PT ;  /* 0x000000aca6a67212 */ /* 0x000fe400078e9613 */
[----:B------:R-:W-:Y:S02]  /*10640*/  LOP3.LUT R2, R2, R18, R169, 0x96, !PT ;  /* 0x0000001202027212 */ /* 0x000fe400078e96a9 */
[----:B------:R-:W-:Y:S01]  /*10650*/  IADD3 R18, PT, PT, R163, 0x32370b8f, RZ ;  /* 0x32370b8fa3127810 */ /* 0x000fe20007ffe0ff */
[----:B------:R-:W-:-:S05]  /*10660*/  IMAD.WIDE.U32 R166, R166, -0x2daee0ad, RZ ;  /* 0xd2511f53a6a67825 */ /* 0x000fca00078e00ff */
[----:B------:R-:W-:-:S05]  /*10670*/  LOP3.LUT R18, R18, R170, R167, 0x96, !PT ;  /* 0x000000aa12127212 */ /* 0x000fca00078e96a7 */
[----:B------:R-:W-:-:S05]  /*10680*/  IMAD.WIDE.U32 R18, R18, -0x326172a9, RZ ;  /* 0xcd9e8d5712127825 */ /* 0x000fca00078e00ff */
[----:B------:R-:W-:Y:S01]  /*10690*/  LOP3.LUT R112, R112, R168, R19, 0x96, !PT ;  /* 0x000000a870707212 */ /* 0x000fe200078e9613 */
[----:B------:R-:W-:-:S04]  /*106a0*/  IMAD.WIDE.U32 R168, R2, -0x2daee0ad, RZ ;  /* 0xd2511f5302a87825 */ /* 0x000fc800078e00ff */
[----:B------:R-:W-:-:S05]  /*106b0*/  VIADD R2, R163, 0xed9eba14 ;  /* 0xed9eba14a3027836 */ /* 0x000fca0000000000 */
[----:B------:R-:W-:-:S05]  /*106c0*/  LOP3.LUT R2, R2, R166, R169, 0x96, !PT ;  /* 0x000000a602027212 */ /* 0x000fca00078e96a9 */
[----:B------:R-:W-:Y:S01]  /*106d0*/  IMAD.WIDE.U32 R166, R2, -0x326172a9, RZ ;  /* 0xcd9e8d5702a67825 */ /* 0x000fe200078e00ff */
[----:B------:R-:W-:-:S04]  /*106e0*/  IADD3 R2, PT, PT, R163, -0x56f99767, RZ ;  /* 0xa9066899a3027810 */ /* 0x000fc80007ffe0ff */
[----:B------:R-:W-:Y:S01]  /*106f0*/  LOP3.LUT R13, R13, R18, R167, 0x96, !PT ;  /* 0x000000120d0d7212 */ /* 0x000fe200078e96a7 */
[----:B------:R-:W-:-:S04]  /*10700*/  IMAD.WIDE.U32 R18, R112, -0x2daee0ad, RZ ;  /* 0xd2511f5370127825 */ /* 0x000fc800078e00ff */
[----:B------:R-:W-:Y:S01]  /*10710*/  VIADD R112, R163, 0x96a522ad ;  /* 0x96a522ada3707836 */ /* 0x000fe20000000000 */
[----:B------:R-:W-:Y:S01]  /*10720*/  LOP3.LUT R168, R2, R168, R19, 0x96, !PT ;  /* 0x000000a802a87212 */ /* 0x000fe200078e9613 */
[----:B------:R-:W-:-:S04]  /*10730*/  VIADD R2, R162, 0xb54cda56 ;  /* 0xb54cda56a2027836 */ /* 0x000fc80000000000 */
        /* <DEDUP_REMOVED lines=14> */
[----:B------:R-:W-:-:S05]  /*10820*/  IMAD.WIDE.U32 R18, R150, -0x2daee0ad, RZ ;  /* 0xd2511f5396127825 */ /* 0x000fca00078e00ff */
[----:B------:R-:W-:Y:S02]  /*10830*/  LOP3.LUT R168, R13, R168, R19, 0x96, !PT ;  /* 0x000000a80da87212 */ /* 0x000fe400078e9613 */
[----:B------:R-:W-:-:S03]  /*10840*/  IADD3 R19, PT, PT, R162, -0x700cb87f, RZ ;  /* 0x8ff34781a2137810 */ /* 0x000fc60007ffe0ff */
[----:B------:R-:W-:-:S05]  /*10850*/  IMAD.WIDE.U32 R168, R168, -0x326172a9, RZ ;  /* 0xcd9e8d57a8a87825 */ /* 0x000fca00078e00ff */
[----:B------:R-:W-:Y:S01]  /*10860*/  LOP3.LUT R19, R19, R166, R169, 0x96, !PT ;  /* 0x000000a613137212 */ /* 0x000fe200078e96a9 */
[----:B------:R-:W-:-:S04]  /*10870*/  IMAD.WIDE.U32 R166, R2, -0x2daee0ad, RZ ;  /* 0xd2511f5302a67825 */ /* 0x000fc800078e00ff */
[----:B------:R-:W-:Y:S01]  /*10880*/  IMAD.MOV.U32 R156, RZ, RZ, R166 ;  /* 0x000000ffff9c7224 */ /* 0x000fe200078e00a6 */
[----:B------:R-:W-:Y:S01]  /*10890*/  LOP3.LUT R112, R112, R18, R167, 0x96, !PT ;  /* 0x0000001270707212 */ /* 0x000fe200078e96a7 */
[----:B------:R-:W-:Y:S02]  /*108a0*/  IMAD.MOV.U32 R18, RZ, RZ, R168 ;  /* 0x000000ffff127224 */ /* 0x000fe400078e00a8 */
[----:B------:R-:W-:-:S07]  /*108b0*/  IMAD.MOV.U32 R2, RZ, RZ, RZ ;  /* 0x000000ffff027224 */ /* 0x000fce00078e00ff */
.L_x_5779:
[----:B------:R-:W-:Y:S05]  /*108c0*/  BSYNC.RECONVERGENT B1 ;  /* 0x0000000000017941 */ /* 0x000fea0003800200 */
.L_x_5778:
[----:B------:R-:W-:Y:S02]  /*108d0*/  I2FP.F32.U32 R13, R165 ;  /* 0x000000a5000d7245 */ /* 0x000fe40000201000 */
[----:B------:R-:W-:Y:S02]  /*108e0*/  PRMT R150, R27, 0x7632, R150 ;  /* 0x000076321b967816 */ /* 0x000fe40000000096 */
[----:B------:R-:W-:Y:S01]  /*108f0*/  PRMT R110, R161, 0x5410, R110 ;  /* 0x00005410a16e7816 */ /* 0x000fe2000000006e */
[----:B------:R-:W-:Y:S01]  /*10900*/  FFMA.FTZ R13, R13, R158, 1.1641532182693481445e-10 ;  /* 0x2f0000000d0d7423 */ /* 0x000fe2000001009e */
[----:B------:R-:W-:Y:S02]  /*10910*/  SHF.L.U32 R150, R150, 0x10, RZ ;  /* 0x0000001096967819 */ /* 0x000fe400000006ff */
[----:B------:R-:W-:Y:S02]  /*10920*/  PRMT R109, R157, 0x5410, R109 ;  /* 0x000054109d6d7816 */ /* 0x000fe4000000006d */
[----:B------:R-:W-:Y:S01]  /*10930*/  FSETP.GTU.FTZ.AND P6, PT, R13, R160, PT ;  /* 0x000000a00d00720b */ /* 0x000fe20003fdc000 */
[----:B------:R-:W-:Y:S01]  /*10940*/  FMUL.FTZ R150, R150, R159 ;  /* 0x0000009f96967220 */ /* 0x000fe20000410000 */
[----:B------:R-:W-:-:S04]  /*10950*/  PRMT R108, R108, 0x5410, R154 ;  /* 0x000054106c6c7816 */ /* 0x000fc8000000009a */
[----:B------:R-:W-:-:S05]  /*10960*/  FSEL R13, R150, RZ, !P6 ;  /* 0x000000ff960d7208 */ /* 0x000fca0007000000 */
[--C-:B------:R-:W-:Y:S01]  /*10970*/  FADD.FTZ R164, R164, R13.reuse ;  /* 0x0000000da4a47221 */ /* 0x100fe20000010000 */
[----:B------:R-:W-:-:S05]  /*10980*/  @P1 PRMT R13, R23, 0x7632, R13 ;  /* 0x00007632170d1816 */ /* 0x000fca000000000d */
[----:B------:R-:W-:-:S04]  /*10990*/  @P1 IMAD.U32 R13, R13, 0x10000, RZ ;  /* 0x000100000d0d1824 */ /* 0x000fc800078e00ff */
[----:B------:R-:W-:Y:S01]  /*109a0*/  @P1 FADD.FTZ R150, R164, R13 ;  /* 0x0000000da4961221 */ /* 0x000fe20000010000 */
[----:B------:R-:W-:Y:S01]  /*109b0*/  @!P1 IMAD.MOV.U32 R150, RZ, RZ, R164 ;  /* 0x000000ffff969224 */ /* 0x000fe200078e00a4 */
[----:B------:R-:W-:-:S04]  /*109c0*/  SEL R13, RZ, 0x1, P6 ;  /* 0x00000001ff0d7807 */ /* 0x000fc80003000000 */
[----:B------:R-:W-:-:S04]  /*109d0*/  F2FP.BF16.F32.PACK_AB R158, RZ, R150 ;  /* 0x00000096ff9e723e */ /* 0x000fc800000010ff */
[----:B------:R-:W-:Y:S01]  /*109e0*/  PRMT R111, R111, 0x5410, R158 ;  /* 0x000054106f6f7816 */ /* 0x000fe2000000009e */
[----:B------:R-:W-:Y:S06]  /*109f0*/  BRA `(.L_x_5783) ;  /* 0x0000003000a47947 */ /* 0x000fec0003800000 */
.L_x_5702:
        /* <DEDUP_REMOVED lines=9> */
[----:B------:R-:W-:Y:S01]  /*10a90*/  @!P2 MOV R131, 0x3 ;  /* 0x000000030083a802 */ /* 0x000fe20000000f00 */
[--C-:B------:R-:W-:Y:S01]  /*10aa0*/  @!P2 IMAD.MOV.U32 R156, RZ, RZ, R154.reuse ;  /* 0x000000ffff9ca224 */ /* 0x100fe200078e009a */
[----:B------:R-:W-:Y:S01]  /*10ab0*/  @!P2 MOV R14, R112 ;  /* 0x00000070000ea202 */ /* 0x000fe20000000f00 */
[----:B------:R-:W-:Y:S02]  /*10ac0*/  @P2 VIADD R131, R2, 0x1 ;  /* 0x0000000102832836 */ /* 0x000fe40000000000 */
[----:B------:R-:W-:Y:S02]  /*10ad0*/  @P2 IMAD.MOV.U32 R156, RZ, RZ, R154 ;  /* 0x000000ffff9c2224 */ /* 0x000fe400078e009a */
[----:B------:R-:W-:Y:S01]  /*10ae0*/  @P2 IMAD.MOV.U32 R14, RZ, RZ, R19 ;  /* 0x000000ffff0e2224 */ /* 0x000fe200078e0013 */
[----:B------:R-:W-:Y:S06]  /*10af0*/  BRA `(.L_x_5785) ;  /* 0x0000000400247947 */ /* 0x000fec0003800000 */
.L_x_5786:
        /* <DEDUP_REMOVED lines=13> */
.L_x_5788:
[----:B------:R-:W-:Y:S05]  /*10bd0*/  BSYNC.RECONVERGENT B2 ;  /* 0x0000000000027941 */ /* 0x000fea0003800200 */
.L_x_5787:
        /* <DEDUP_REMOVED lines=58> */
[----:B------:R-:W-:-:S07]  /*10f80*/  LOP3.LUT R112, R121, R158, R157, 0x96, !PT ;  /* 0x0000009e79707212 */ /* 0x000fce00078e969d */
.L_x_5785:
[----:B------:R-:W-:Y:S05]  /*10f90*/  BSYNC.RECONVERGENT B1 ;  /* 0x0000000000017941 */ /* 0x000fea0003800200 */
.L_x_5784:
[----:B------:R-:W0:Y:S01]  /*10fa0*/  LDC R158, c[0x0][0x408] ;  /* 0x00010200ff9e7b82 */ /* 0x000e220000000800 */
[----:B------:R-:W-:Y:S01]  /*10fb0*/  HFMA2 R150, -RZ, RZ, 0.1171875, 0 ;  /* 0x2f800000ff967431 */ /* 0x000fe200000001ff */
[----:B------:R-:W-:Y:S01]  /*10fc0*/  I2FP.F32.U32 R121, R14 ;  /* 0x0000000e00797245 */ /* 0x000fe20000201000 */
[----:B------:R-:W-:Y:S01]  /*10fd0*/  BSSY.RECONVERGENT B1, `(.L_x_5789) ;  /* 0x0000064000017945 */ /* 0x000fe20003800200 */
[----:B------:R-:W-:Y:S01]  /*10fe0*/  ISETP.NE.AND P3, PT, R131, 0x1, PT ;  /* 0x000000018300780c */ /* 0x000fe20003f65270 */
[----:B------:R-:W-:Y:S01]  /*10ff0*/  HFMA2 R122, -RZ, RZ, 0, 1.1920928955078125e-07 ;  /* 0x00000002ff7a7431 */ /* 0x000fe200000001ff */
[----:B------:R-:W-:Y:S02]  /*11000*/  LOP3.LUT R118, R118, 0xffffffef, RZ, 0xc0, !PT ;  /* 0xffffffef76767812 */ /* 0x000fe400078ec0ff */
[----:B------:R-:W1:Y:S01]  /*11010*/  LDC R159, c[0x0][0x404] ;  /* 0x00010100ff9f7b82 */ /* 0x000e620000000800 */
[----:B------:R-:W-:Y:S01]  /*11020*/  FFMA.FTZ R2, R121, R150, 1.1641532182693481445e-10 ;  /* 0x2f00000079027423 */ /* 0x000fe20000010096 */
[C---:B-----5:R-:W-:Y:S01]  /*11030*/  IMAD.U32 R121, R108.reuse, 0x10000, RZ ;  /* 0x000100006c797824 */ /* 0x060fe200078e00ff */
[----:B------:R-:W-:-:S03]  /*11040*/  PRMT R108, R108, 0x7632, R108 ;  /* 0x000076326c6c7816 */ /* 0x000fc6000000006c */
[----:B0-----:R-:W-:Y:S01]  /*11050*/  FMUL.FTZ R121, R121, R158 ;  /* 0x0000009e79797220 */ /* 0x001fe20000410000 */
[----:B-1----:R-:W-:Y:S01]  /*11060*/  FSETP.GTU.FTZ.AND P2, PT, R2, R159, PT ;  /* 0x0000009f0200720b */ /* 0x002fe20003f5c000 */
[----:B------:R-:W-:-:S03]  /*11070*/  IMAD.MOV.U32 R2, RZ, RZ, R18 ;  /* 0x000000ffff027224 */ /* 0x000fc600078e0012 */
[----:B------:R-:W-:Y:S01]  /*11080*/  FSEL R14, R121, RZ, !P2 ;  /* 0x000000ff790e7208 */ /* 0x000fe20005000000 */
[----:B------:R-:W-:Y:S01]  /*11090*/  @P1 IMAD.U32 R121, R20, 0x10000, RZ ;  /* 0x0001000014791824 */ /* 0x000fe200078e00ff */
        /* <DEDUP_REMOVED lines=13> */
.L_x_5791:
        /* <DEDUP_REMOVED lines=13> */
.L_x_5793:
[----:B------:R-:W-:Y:S05]  /*11240*/  BSYNC.RECONVERGENT B2 ;  /* 0x0000000000027941 */ /* 0x000fea0003800200 */
.L_x_5792:
        /* <DEDUP_REMOVED lines=60> */
.L_x_5790:
[----:B------:R-:W-:Y:S05]  /*11610*/  BSYNC.RECONVERGENT B1 ;  /* 0x0000000000017941 */ /* 0x000fea0003800200 */
.L_x_5789:
[----:B------:R-:W-:Y:S01]  /*11620*/  I2FP.F32.U32 R121, R2 ;  /* 0x0000000200797245 */ /* 0x000fe20000201000 */
[----:B------:R-:W-:Y:S01]  /*11630*/  BSSY.RECONVERGENT B1, `(.L_x_5794) ;  /* 0x0000063000017945 */ /* 0x000fe20003800200 */
[----:B------:R-:W-:Y:S01]  /*11640*/  ISETP.NE.AND P2, PT, R122, 0x1, PT ;  /* 0x000000017a00780c */ /* 0x000fe20003f45270 */
[----:B------:R-:W-:Y:S01]  /*11650*/  HFMA2 R141, -RZ, RZ, 0, 1.1920928955078125e-07 ;  /* 0x00000002ff8d7431 */ /* 0x000fe200000001ff */
[----:B------:R-:W-:Y:S01]  /*11660*/  LOP3.LUT R118, R118, 0xfffffff7, RZ, 0xc0, !PT ;  /* 0xfffffff776767812 */ /* 0x000fe200078ec0ff */
[----:B------:R-:W-:Y:S01]  /*11670*/  FFMA.FTZ R2, R121, R150, 1.1641532182693481445e-10 ;  /* 0x2f00000079027423 */ /* 0x000fe20000010096 */
[----:B------:R-:W-:-:S04]  /*11680*/  IMAD.U32 R121, R108, 0x10000, RZ ;  /* 0x000100006c797824 */ /* 0x000fc800078e00ff */
[----:B------:R-:W-:Y:S01]  /*11690*/  FMUL.FTZ R121, R121, R158 ;  /* 0x0000009e79797220 */ /* 0x000fe20000410000 */
[----:B------:R-:W-:Y:S02]  /*116a0*/  FSETP.GTU.FTZ.AND P3, PT, R2, R159, PT ;  /* 0x0000009f0200720b */ /* 0x000fe40003f7c000 */
[----:B------:R-:W-:Y:S02]  /*116b0*/  @P1 PRMT R2, R20, 0x7632, R2 ;  /* 0x0000763214021816 */ /* 0x000fe40000000002 */
[----:B------:R-:W-:Y:S02]  /*116c0*/  FSEL R121, R121, RZ, !P3 ;  /* 0x000000ff79797208 */ /* 0x000fe40005800000 */
[----:B------:R-:W-:Y:S01]  /*116d0*/  PLOP3.LUT P3, PT, P3, PT, PT, 0x8, 0x80 ;  /* 0x000000000080781c */ /* 0x000fe20001f6e170 */
[----:B------:R-:W-:-:S04]  /*116e0*/  @P1 IMAD.U32 R2, R2, 0x10000, RZ ;  /* 0x0001000002021824 */ /* 0x000fc800078e00ff */
[----:B------:R-:W-:Y:S01]  /*116f0*/  @P1 FADD.FTZ R121, R2, R121 ;  /* 0x0000007902791221 */ /* 0x000fe20000010000 */
[----:B------:R-:W-:-:S04]  /*11700*/  IMAD.MOV.U32 R2, RZ, RZ, R18 ;  /* 0x000000ffff027224 */ /* 0x000fc800078e0012 */
[----:B------:R-:W-:-:S03]  /*11710*/  F2FP.BF16.F32.PACK_AB R108, RZ, R121 ;  /* 0x00000079ff6c723e */ /* 0x000fc600000010ff */
        /* <DEDUP_REMOVED lines=10> */
.L_x_5796:
        /* <DEDUP_REMOVED lines=13> */
.L_x_5798:
[----:B------:R-:W-:Y:S05]  /*11890*/  BSYNC.RECONVERGENT B2 ;  /* 0x0000000000027941 */ /* 0x000fea0003800200 */
.L_x_5797:
        /* <DEDUP_REMOVED lines=60> */
.L_x_5795:
[----:B------:R-:W-:Y:S05]  /*11c60*/  BSYNC.RECONVERGENT B1 ;  /* 0x0000000000017941 */ /* 0x000fea0003800200 */
.L_x_5794:
[----:B------:R-:W-:Y:S01]  /*11c70*/  I2FP.F32.U32 R131, R2 ;  /* 0x0000000200837245 */ /* 0x000fe20000201000 */
[----:B------:R-:W-:Y:S01]  /*11c80*/  BSSY.RECONVERGENT B1, `(.L_x_5799) ;  /* 0x0000063000017945 */ /* 0x000fe20003800200 */
[----:B------:R-:W-:Y:S01]  /*11c90*/  LOP3.LUT R118, R118, 0xfffffffb, RZ, 0xc0, !PT ;  /* 0xfffffffb76767812 */ /* 0x000fe200078ec0ff */
[----:B------:R-:W-:Y:S02]  /*11ca0*/  HFMA2 R132, -RZ, RZ, 0, 1.1920928955078125e-07 ;  /* 0x00000002ff847431 */ /* 0x000fe400000001ff */
[----:B------:R-:W-:Y:S01]  /*11cb0*/  FFMA.FTZ R2, R131, R150, 1.1641532182693481445e-10 ;  /* 0x2f00000083027423 */ /* 0x000fe20000010096 */
[C---:B------:R-:W-:Y:S01]  /*11cc0*/  IMAD.U32 R131, R109.reuse, 0x10000, RZ ;  /* 0x000100006d837824 */ /* 0x040fe200078e00ff */
[----:B------:R-:W-:-:S03]  /*11cd0*/  PRMT R109, R109, 0x7632, R109 ;  /* 0x000076326d6d7816 */ /* 0x000fc6000000006d */
[----:B------:R-:W-:Y:S01]  /*11ce0*/  FMUL.FTZ R131, R131, R158 ;  /* 0x0000009e83837220 */ /* 0x000fe20000410000 */
[----:B------:R-:W-:Y:S01]  /*11cf0*/  FSETP.GTU.FTZ.AND P2, PT, R2, R159, PT ;  /* 0x0000009f0200720b */ /* 0x000fe20003f5c000 */
[----:B------:R-:W-:-:S03]  /*11d00*/  IMAD.MOV.U32 R2, RZ, RZ, R18 ;  /* 0x000000ffff027224 */ /* 0x000fc600078e0012 */
[----:B------:R-:W-:Y:S01]  /*11d10*/  FSEL R122, R131, RZ, !P2 ;  /* 0x000000ff837a7208 */ /* 0x000fe20005000000 */
[----:B------:R-:W-:Y:S01]  /*11d20*/  @P1 IMAD.U32 R131, R21, 0x10000, RZ ;  /* 0x0001000015831824 */ /* 0x000fe200078e00ff */
        /* <DEDUP_REMOVED lines=14> */
.L_x_5801:
        /* <DEDUP_REMOVED lines=13> */
.L_x_5803:
[----:B------:R-:W-:Y:S05]  /*11ee0*/  BSYNC.RECONVERGENT B2 ;  /* 0x0000000000027941 */ /* 0x000fea0003800200 */
.L_x_5802:
        /* <DEDUP_REMOVED lines=60> */
.L_x_5800:
[----:B------:R-:W-:Y:S05]  /*122b0*/  BSYNC.RECONVERGENT B1 ;  /* 0x0000000000017941 */ /* 0x000fea0003800200 */
.L_x_5799:
[----:B------:R-:W-:Y:S01]  /*122c0*/  I2FP.F32.U32 R131, R2 ;  /* 0x0000000200837245 */ /* 0x000fe20000201000 */
[----:B------:R-:W-:Y:S01]  /*122d0*/  IMAD.U32 R109, R109, 0x10000, RZ ;  /* 0x000100006d6d7824 */ /* 0x000fe200078e00ff */
[----:B------:R-:W-:Y:S01]  /*122e0*/  LOP3.LUT R118, R118, 0xfffffffd, RZ, 0xc0, !PT ;  /* 0xfffffffd76767812 */ /* 0x000fe200078ec0ff */
[----:B------:R-:W-:Y:S02]  /*122f0*/  BSSY.RECONVERGENT B1, `(.L_x_5804) ;  /* 0x0000061000017945 */ /* 0x000fe40003800200 */
        /* <DEDUP_REMOVED lines=9> */
[----:B------:R-:W-:-:S04]  /*12390*/  HFMA2 R142, -RZ, RZ, 0, 1.1920928955078125e-07 ;  /* 0x00000002ff8e7431 */ /* 0x000fc800000001ff */
        /* <DEDUP_REMOVED lines=12> */
.L_x_5806:
        /* <DEDUP_REMOVED lines=13> */
.L_x_5808:
[----:B------:R-:W-:Y:S05]  /*12530*/  BSYNC.RECONVERGENT B2 ;  /* 0x0000000000027941 */ /* 0x000fea0003800200 */
.L_x_5807:
        /* <DEDUP_REMOVED lines=60> */
.L_x_5805:
[----:B------:R-:W-:Y:S05]  /*12900*/  BSYNC.RECONVERGENT B1 ;  /* 0x0000000000017941 */ /* 0x000fea0003800200 */
.L_x_5804:
[----:B------:R-:W-:Y:S01]  /*12910*/  I2FP.F32.U32 R141, R2 ;  /* 0x00000002008d7245 */ /* 0x000fe20000201000 */
[----:B------:R-:W-:Y:S01]  /*12920*/  BSSY.RECONVERGENT B1, `(.L_x_5809) ;  /* 0x0000061000017945 */ /* 0x000fe20003800200 */
[----:B------:R-:W-:Y:S01]  /*12930*/  ISETP.NE.AND P3, PT, R142, 0x1, PT ;  /* 0x000000018e00780c */ /* 0x000fe20003f65270 */
        /* <DEDUP_REMOVED lines=21> */
.L_x_5811:
        /* <DEDUP_REMOVED lines=13> */
.L_x_5813:
[----:B------:R-:W-:Y:S05]  /*12b60*/  BSYNC.RECONVERGENT B2 ;  /* 0x0000000000027941 */ /* 0x000fea0003800200 */
.L_x_5812:
        /* <DEDUP_REMOVED lines=57> */
[----:B------:R-:W-:Y:S02]  /*12f00*/  IMAD.MOV.U32 R156, RZ, RZ, R164 ;  /* 0x000000ffff9c7224 */ /* 0x000fe400078e00a4 */
[----:B------:R-:W-:Y:S01]  /*12f10*/  HFMA2 R164, -RZ, RZ, 0, 0 ;  /* 0x00000000ffa47431 */ /* 0x000fe200000001ff */
[----:B------:R-:W-:-:S07]  /*12f20*/  LOP3.LUT R112, R141, R166, R165, 0x96, !PT ;  /* 0x000000a68d707212 */ /* 0x000fce00078e96a5 */
.L_x_5810:
[----:B------:R-:W-:Y:S05]  /*12f30*/  BSYNC.RECONVERGENT B1 ;  /* 0x0000000000017941 */ /* 0x000fea0003800200 */
.L_x_5809:
        /* <DEDUP_REMOVED lines=24> */
.L_x_5816:
        /* <DEDUP_REMOVED lines=13> */
.L_x_5818:
[----:B------:R-:W-:Y:S05]  /*13190*/  BSYNC.RECONVERGENT B2 ;  /* 0x0000000000027941 */ /* 0x000fea0003800200 */
.L_x_5817:
        /* <DEDUP_REMOVED lines=60> */
.L_x_5815:
[----:B------:R-:W-:Y:S05]  /*13560*/  BSYNC.RECONVERGENT B1 ;  /* 0x0000000000017941 */ /* 0x000fea0003800200 */
.L_x_5814:
[----:B------:R-:W-:Y:S01]  /*13570*/  I2FP.F32.U32 R165, R2 ;  /* 0x0000000200a57245 */ /* 0x000fe20000201000 */
[----:B------:R-:W-:Y:S01]  /*13580*/  BSSY.RECONVERGENT B1, `(.L_x_5819) ;  /* 0x0000061000017945 */ /* 0x000fe20003800200 */
[----:B------:R-:W-:Y:S01]  /*13590*/  ISETP.NE.AND P5, PT, R161, 0x1, PT ;  /* 0x00000001a100780c */ /* 0x000fe20003fa5270 */
[----:B------:R-:W-:Y:S02]  /*135a0*/  IMAD.MOV.U32 R164, RZ, RZ, R18 ;  /* 0x000000ffffa47224 */ /* 0x000fe400078e0012 */
[----:B------:R-:W-:Y:S01]  /*135b0*/  FFMA.FTZ R2, R165, R150, 1.1641532182693481445e-10 ;  /* 0x2f000000a5027423 */ /* 0x000fe20000010096 */
[----:B------:R-:W-:-:S04]  /*135c0*/  IMAD.U32 R165, R111, 0x10000, RZ ;  /* 0x000100006fa57824 */ /* 0x000fc800078e00ff */
[----:B------:R-:W-:Y:S01]  /*135d0*/  FMUL.FTZ R165, R165, R158 ;  /* 0x0000009ea5a57220 */ /* 0x000fe20000410000 */
[----:B------:R-:W-:Y:S01]  /*135e0*/  FSETP.GTU.FTZ.AND P4, PT, R2, R159, PT ;  /* 0x0000009f0200720b */ /* 0x000fe20003f9c000 */
[----:B------:R-:W-:-:S03]  /*135f0*/  HFMA2 R2, -RZ, RZ, 0, 1.1920928955078125e-07 ;  /* 0x00000002ff027431 */ /* 0x000fc600000001ff */
[----:B------:R-:W-:Y:S01]  /*13600*/  FSEL R142, R165, RZ, !P4 ;  /* 0x000000ffa58e7208 */ /* 0x000fe20006000000 */
[----:B------:R-:W-:Y:S01]  /*13610*/  @P1 IMAD.U32 R165, R23, 0x10000, RZ ;  /* 0x0001000017a51824 */ /* 0x000fe200078e00ff */
[----:B------:R-:W-:-:S03]  /*13620*/  PLOP3.LUT P4, PT, P4, PT, PT, 0x8, 0x80 ;  /* 0x000000000080781c */ /* 0x000fc6000278e170 */
[----:B------:R-:W-:Y:S01]  /*13630*/  @P1 FADD.FTZ R142, R165, R142 ;  /* 0x0000008ea58e1221 */ /* 0x000fe20000010000 */
        /* <DEDUP_REMOVED lines=11> */
.L_x_5821:
        /* <DEDUP_REMOVED lines=13> */
.L_x_5823:
[----:B------:R-:W-:Y:S05]  /*137c0*/  BSYNC.RECONVERGENT B2 ;  /* 0x0000000000027941 */ /* 0x000fea0003800200 */
.L_x_5822:
        /* <DEDUP_REMOVED lines=12> */
[----:B------:R-:W-:Y:S01]  /*13890*/  IMAD.MOV.U32 R164, RZ, RZ, R156 ;  /* 0x000000ffffa47224 */ /* 0x000fe200078e009c */
        /* <DEDUP_REMOVED lines=12> */
[----:B------:R-:W-:Y:S02]  /*13960*/  VIADD R2, R163, 0xed9eba14 ;  /* 0xed9eba14a3027836 */ /* 0x000fe40000000000 */
[----:B------:R-:W-:-:S03]  /*13970*/  VIADD R168, R162, 0x78dde6e4 ;  /* 0x78dde6e4a2a87836 */ /* 0x000fc60000000000 */
[----:B------:R-:W-:Y:S02]  /*13980*/  LOP3.LUT R2, R2, R166, R19, 0x96, !PT ;  /* 0x000000a602027212 */ /* 0x000fe400078e9613 */
[----:B------:R-:W-:Y:S02]  /*13990*/  LOP3.LUT R168, R168, R172, R171, 0x96, !PT ;  /* 0x000000aca8a87212 */ /* 0x000fe400078e96ab */
[----:B------:R-:W-:Y:S01]  /*139a0*/  IADD3 R166, PT, PT, R162, 0x1715609d, RZ ;  /* 0x1715609da2a67810 */ /* 0x000fe20007ffe0ff */
        /* <DEDUP_REMOVED lines=8> */
[----:B------:R-:W-:-:S04]  /*13a30*/  IADD3 R2, PT, PT, R163, 0x646e171e, RZ ;  /* 0x646e171ea3027810 */ /* 0x000fc80007ffe0ff */
        /* <DEDUP_REMOVED lines=20> */
[----:B------:R-:W-:-:S07]  /*13b80*/  HFMA2 R2, -RZ, RZ, 0, 0 ;  /* 0x00000000ff027431 */ /* 0x000fce00000001ff */
.L_x_5820:
[----:B------:R-:W-:Y:S05]  /*13b90*/  BSYNC.RECONVERGENT B1 ;  /* 0x0000000000017941 */ /* 0x000fea0003800200 */
.L_x_5819:
[----:B------:R-:W-:Y:S01]  /*13ba0*/  I2FP.F32.U32 R161, R164 ;  /* 0x000000a400a17245 */ /* 0x000fe20000201000 */
[----:B------:R-:W-:Y:S01]  /*13bb0*/  IMAD.U32 R165, R165, 0x10000, RZ ;  /* 0x00010000a5a57824 */ /* 0x000fe200078e00ff */
[----:B------:R-:W-:Y:S02]  /*13bc0*/  PRMT R110, R160, 0x5410, R110 ;  /* 0x00005410a06e7816 */ /* 0x000fe4000000006e */
[----:B------:R-:W-:Y:S01]  /*13bd0*/  PRMT R109, R157, 0x5410, R109 ;  /* 0x000054109d6d7816 */ /* 0x000fe2000000006d */
[----:B------:R-:W-:Y:S01]  /*13be0*/  FFMA.FTZ R150, R161, R150, 1.1641532182693481445e-10 ;  /* 0x2f000000a1967423 */ /* 0x000fe20000010096 */
[----:B------:R-:W-:Y:S01]  /*13bf0*/  FMUL.FTZ R165, R165, R158 ;  /* 0x0000009ea5a57220 */ /* 0x000fe20000410000 */
[----:B------:R-:W-:Y:S02]  /*13c00*/  @P1 PRMT R158, R23, 0x7632, R158 ;  /* 0x00007632179e1816 */ /* 0x000fe4000000009e */
[----:B------:R-:W-:Y:S02]  /*13c10*/  PRMT R108, R154, 0x5410, R108 ;  /* 0x000054109a6c7816 */ /* 0x000fe4000000006c */
[----:B------:R-:W-:Y:S01]  /*13c20*/  FSETP.GTU.FTZ.AND P5, PT, R150, R159, PT ;  /* 0x0000009f9600720b */ /* 0x000fe20003fbc000 */
[----:B------:R-:W-:-:S03]  /*13c30*/  @P1 IMAD.U32 R161, R158, 0x10000, RZ ;  /* 0x000100009ea11824 */ /* 0x000fc600078e00ff */
[----:B------:R-:W-:Y:S02]  /*13c40*/  FSEL R150, R165, RZ, !P5 ;  /* 0x000000ffa5967208 */ /* 0x000fe40006800000 */
[----:B------:R-:W-:-:S03]  /*13c50*/  PLOP3.LUT P5, PT, P5, PT, PT, 0x8, 0x80 ;  /* 0x000000000080781c */ /* 0x000fc60002fae170 */
[----:B------:R-:W-:-:S05]  /*13c60*/  @P1 FADD.FTZ R150, R161, R150 ;  /* 0x00000096a1961221 */ /* 0x000fca0000010000 */
[----:B------:R-:W-:-:S04]  /*13c70*/  F2FP.BF16.F32.PACK_AB R158, RZ, R150 ;  /* 0x00000096ff9e723e */ /* 0x000fc800000010ff */
[----:B------:R-:W-:-:S07]  /*13c80*/  PRMT R111, R111, 0x5410, R158 ;  /* 0x000054106f6f7816 */ /* 0x000fce000000009e */
.L_x_5783:
        /* <DEDUP_REMOVED lines=26> */
[----:B------:R-:W-:Y:S01]  /*13e30*/  LOP3.LUT R108, R13, 0xffff, RZ, 0xc0, !PT ;  /* 0x0000ffff0d6c7812 */ /* 0x000fe200078ec0ff */
[----:B------:R-:W-:Y:S01]  /*13e40*/  IMAD.WIDE.U32 R158, R158, 0x1000000, RZ ;  /* 0x010000009e9e7825 */ /* 0x000fe200078e00ff */
[----:B------:R-:W-:Y:S02]  /*13e50*/  LOP3.LUT R110, R8, 0xff, RZ, 0xc0, !PT ;  /* 0x000000ff086e7812 */ /* 0x000fe400078ec0ff */
        /* <DEDUP_REMOVED lines=9> */
[----:B------:R-:W0:Y:S01]  /*13ef0*/  LDC.64 R110, c[0x0][0x3b8] ;  /* 0x0000ee00ff6e7b82 */ /* 0x000e220000000a00 */
[----:B------:R-:W-:Y:S02]  /*13f00*/  LOP3.LUT R109, R157, R109, RZ, 0xfc, !PT ;  /* 0x0000006d9d6d7212 */ /* 0x000fe400078efcff */
[----:B------:R-:W-:Y:S01]  /*13f10*/  LOP3.LUT R108, R159, 0xff, R6, 0xf8, !PT ;  /* 0x000000ff9f6c7812 */ /* 0x000fe200078ef806 */
[----:B0-----:R-:W-:-:S05]  /*13f20*/  IMAD.WIDE.U32 R110, R155, 0x8, R110 ;  /* 0x000000089b6e7825 */ /* 0x001fca00078e006e */
[----:B------:R1:W-:Y:S02]  /*13f30*/  STG.E.64 desc[UR8][R110.64], R108 ;  /* 0x0000006c6e007986 */ /* 0x0003e4000c101b08 */
.L_x_5824:
[----:B------:R-:W-:Y:S02]  /*13f40*/  IMAD.MOV.U32 R154, RZ, RZ, R156 ;  /* 0x000000ffff9a7224 */ /* 0x000fe400078e009c */
[----:B------:R-:W-:-:S07]  /*13f50*/  VIADD R155, R155, 0x80 ;  /* 0x000000809b9b7836 */ /* 0x000fce0000000000 */
.L_x_5701:
[----:B------:R-:W-:Y:S05]  /*13f60*/  BSYNC.RECONVERGENT B0 ;  /* 0x0000000000007941 */ /* 0x000fea0003800200 */
.L_x_5700:
        /* <DEDUP_REMOVED lines=37> */
.L_x_5830:
        /* <DEDUP_REMOVED lines=13> */
.L_x_5832:
[----:B------:R-:W-:Y:S05]  /*14290*/  BSYNC.RECONVERGENT B2 ;  /* 0x0000000000027941 */ /* 0x000fea0003800200 */
.L_x_5831:
        /* <DEDUP_REMOVED lines=57> */
.L_x_5829:
[----:B------:R-:W-:Y:S05]  /*14630*/  BSYNC.RECONVERGENT B1 ;  /* 0x0000000000017941 */ /* 0x000fea0003800200 */
.L_x_5828:
        /* <DEDUP_REMOVED lines=9> */
[----:B------:R-:W-:Y:S01]  /*146d0*/  FFMA.FTZ R2, R7, R158, 1.1641532182693481445e-10 ;  /* 0x2f00000007027423 */ /* 0x000fe2000001009e */
[----:B------:R-:W-:Y:S01]  /*146e0*/  MOV R7, R18 ;  /* 0x0000001200077202 */ /* 0x000fe20000000f00 */
[----:B0-----:R-:W-:-:S03]  /*146f0*/  FMUL.FTZ R9, R9, R160 ;  /* 0x000000a009097220 */ /* 0x001fc60000410000 */
[----:B-1----:R-:W-:Y:S02]  /*14700*/  FSETP.GTU.FTZ.AND P3, PT, R2, R159, PT ;  /* 0x0000009f0200720b */ /* 0x002fe40003f7c000 */
[----:B------:R-:W-:Y:S02]  /*14710*/  PRMT R2, R108, 0x7632, R2 ;  /* 0x000076326c027816 */ /* 0x000fe40000000002 */
        /* <DEDUP_REMOVED lines=12> */
.L_x_5835:
        /* <DEDUP_REMOVED lines=13> */
.L_x_5837:
[----:B------:R-:W-:Y:S05]  /*148b0*/  BSYNC.RECONVERGENT B2 ;  /* 0x0000000000027941 */ /* 0x000fea0003800200 */
.L_x_5836:
        /* <DEDUP_REMOVED lines=48> */
[----:B------:R-:W-:-:S03]  /*14bc0*/  IMAD.WIDE.U32 R18, R11, -0x326172a9, RZ ;  /* 0xcd9e8d570b127825 */ /* 0x000fc600078e00ff */
[----:B------:R-:W-:Y:S01]  /*14bd0*/  LOP3.LUT R7, R9, R10, R7, 0x96, !PT ;  /* 0x0000000a09077212 */ /* 0x000fe200078e9607 */
[----:B------:R-:W-:Y:S02]  /*14be0*/  VIADD R9, R162, 0x8ff34781 ;  /* 0x8ff34781a2097836 */ /* 0x000fe40000000000 */
[----:B------:R-:W-:-:S03]  /*14bf0*/  HFMA2 R10, -RZ, RZ, 0, 0 ;  /* 0x00000000ff0a7431 */ /* 0x000fc600000001ff */
[----:B------:R-:W-:Y:S01]  /*14c00*/  LOP3.LUT R19, R9, R6, R19, 0x96, !PT ;  /* 0x0000000609137212 */ /* 0x000fe200078e9613 */
[----:B------:R-:W-:Y:S01]  /*14c10*/  IMAD.WIDE.U32 R6, R7, -0x2daee0ad, RZ ;  /* 0xd2511f5307067825 */ /* 0x000fe200078e00ff */
[----:B------:R-:W-:-:S04]  /*14c20*/  IADD3 R9, PT, PT, R163, -0x695add53, RZ ;  /* 0x96a522ada3097810 */ /* 0x000fc80007ffe0ff */
[----:B------:R-:W-:Y:S01]  /*14c30*/  LOP3.LUT R112, R9, R8, R7, 0x96, !PT ;  /* 0x0000000809707212 */ /* 0x000fe200078e9607 */
[----:B------:R-:W-:Y:S02]  /*14c40*/  IMAD.MOV.U32 R7, RZ, RZ, R156 ;  /* 0x000000ffff077224 */ /* 0x000fe400078e009c */
[----:B------:R-:W-:-:S07]  /*14c50*/  IMAD.MOV.U32 R156, RZ, RZ, R6 ;  /* 0x000000ffff9c7224 */ /* 0x000fce00078e0006 */
.L_x_5834:
[----:B------:R-:W-:Y:S05]  /*14c60*/  BSYNC.RECONVERGENT B1 ;  /* 0x0000000000017941 */ /* 0x000fea0003800200 */
.L_x_5833:
        /* <DEDUP_REMOVED lines=25> */
.L_x_5840:
        /* <DEDUP_REMOVED lines=13> */
.L_x_5842:
[----:B------:R-:W-:Y:S05]  /*14ed0*/  BSYNC.RECONVERGENT B2 ;  /* 0x0000000000027941 */ /* 0x000fea0003800200 */
.L_x_5841:
        /* <DEDUP_REMOVED lines=55> */
[----:B------:R-:W-:Y:S01]  /*15250*/  MOV R7, R156 ;  /* 0x0000009c00077202 */ /* 0x000fe20000000f00 */
[----:B------:R-:W-:Y:S02]  /*15260*/  IMAD.MOV.U32 R156, RZ, RZ, R8 ;  /* 0x000000ffff9c7224 */ /* 0x000fe400078e0008 */
[----:B------:R-:W-:-:S07]  /*15270*/  IMAD.MOV.U32 R8, RZ, RZ, RZ ;  /* 0x000000ffff087224 */ /* 0x000fce00078e00ff */
.L_x_5839:
[----:B------:R-:W-:Y:S05]  /*15280*/  BSYNC.RECONVERGENT B1 ;  /* 0x0000000000017941 */ /* 0x000fea0003800200 */
.L_x_5838:
        /* <DEDUP_REMOVED lines=22> */
.L_x_5845:
        /* <DEDUP_REMOVED lines=13> */
.L_x_5847:
[----:B------:R-:W-:Y:S05]  /*154c0*/  BSYNC.RECONVERGENT B2 ;  /* 0x0000000000027941 */ /* 0x000fea0003800200 */
.L_x_5846:
        /* <DEDUP_REMOVED lines=58> */
.L_x_5844:
[----:B------:R-:W-:Y:S05]  /*15870*/  BSYNC.RECONVERGENT B1 ;  /* 0x0000000000017941 */ /* 0x000fea0003800200 */
.L_x_5843:
[----:B------:R-:W-:Y:S01]  /*15880*/  I2FP.F32.U32 R7, R7 ;  /* 0x0000000700077245 */ /* 0x000fe20000201000 */
[----:B------:R-:W-:Y:S01]  /*15890*/  BSSY.RECONVERGENT B1, `(.L_x_5848) ;  /* 0x0000062000017945 */ /* 0x000fe20003800200 */
[----:B------:R-:W-:-:S04]  /*158a0*/  PRMT R8, R24, 0x7632, R8 ;  /* 0x0000763218087816 */ /* 0x000fc80000000008 */
        /* <DEDUP_REMOVED lines=9> */
[----:B------:R-:W-:Y:S01]  /*15940*/  FADD.FTZ R2, R2, R9 ;  /* 0x0000000902027221 */ /* 0x000fe20000010000 */
[----:B------:R-:W-:-:S03]  /*15950*/  HFMA2 R8, -RZ, RZ, 0, 1.1920928955078125e-07 ;  /* 0x00000002ff087431 */ /* 0x000fc600000001ff */
        /* <DEDUP_REMOVED lines=13> */
.L_x_5850:
        /* <DEDUP_REMOVED lines=13> */
.L_x_5852:
[----:B------:R-:W-:Y:S05]  /*15b00*/  BSYNC.RECONVERGENT B2 ;  /* 0x0000000000027941 */ /* 0x000fea0003800200 */
.L_x_5851:
        /* <DEDUP_REMOVED lines=58> */
.L_x_5849:
[----:B------:R-:W-:Y:S05]  /*15eb0*/  BSYNC.RECONVERGENT B1 ;  /* 0x0000000000017941 */ /* 0x000fea0003800200 */
.L_x_5848:
        /* <DEDUP_REMOVED lines=8> */
[----:B------:R-:W-:-:S04]  /*15f40*/  FSETP.GTU.FTZ.AND P2, PT, R2, R159, PT ;  /* 0x0000009f0200720b */ /* 0x000fc80003f5c000 */
[----:B------:R-:W-:Y:S01]  /*15f50*/  FSEL R2, R9, RZ, !P2 ;  /* 0x000000ff09027208 */ /* 0x000fe20005000000 */
[----:B------:R-:W-:Y:S01]  /*15f60*/  IMAD.MOV.U32 R9, RZ, RZ, R18 ;  /* 0x000000ffff097224 */ /* 0x000fe200078e0012 */
        /* <DEDUP_REMOVED lines=12> */
.L_x_5855:
        /* <DEDUP_REMOVED lines=13> */
.L_x_5857:
[----:B------:R-:W-:Y:S05]  /*16100*/  BSYNC.RECONVERGENT B2 ;  /* 0x0000000000027941 */ /* 0x000fea0003800200 */
.L_x_5856:
        /* <DEDUP_REMOVED lines=58> */
.L_x_5854:
[----:B------:R-:W-:Y:S05]  /*164b0*/  BSYNC.RECONVERGENT B1 ;  /* 0x0000000000017941 */ /* 0x000fea0003800200 */
.L_x_5853:
[----:B------:R-:W-:Y:S01]  /*164c0*/  I2FP.F32.U32 R9, R9 ;  /* 0x0000000900097245 */ /* 0x000fe20000201000 */
[----:B------:R-:W-:Y:S01]  /*164d0*/  BSSY.RECONVERGENT B1, `(.L_x_5858) ;  /* 0x0000060000017945 */ /* 0x000fe20003800200 */
[----:B------:R-:W-:-:S03]  /*164e0*/  IMAD.MOV.U32 R11, RZ, RZ, 0x2 ;  /* 0x00000002ff0b7424 */ /* 0x000fc600078e00ff */
[----:B------:R-:W-:Y:S01]  /*164f0*/  FFMA.FTZ R8, R9, R158, 1.1641532182693481445e-10 ;  /* 0x2f00000009087423 */ /* 0x000fe2000001009e */
[----:B------:R-:W-:-:S04]  /*16500*/  IMAD.U32 R9, R25, 0x10000, RZ ;  /* 0x0001000019097824 */ /* 0x000fc800078e00ff */
[----:B------:R-:W-:Y:S01]  /*16510*/  FMUL.FTZ R9, R9, R160 ;  /* 0x000000a009097220 */ /* 0x000fe20000410000 */
        /* <DEDUP_REMOVED lines=19> */
.L_x_5860:
        /* <DEDUP_REMOVED lines=13> */
.L_x_5862:
[----:B------:R-:W-:Y:S05]  /*16720*/  BSYNC.RECONVERGENT B2 ;  /* 0x0000000000027941 */ /* 0x000fea0003800200 */
.L_x_5861:
        /* <DEDUP_REMOVED lines=58> */
.L_x_5859:
[----:B------:R-:W-:Y:S05]  /*16ad0*/  BSYNC.RECONVERGENT B1 ;  /* 0x0000000000017941 */ /* 0x000fea0003800200 */
.L_x_5858:
        /* <DEDUP_REMOVED lines=22> */
.L_x_5865:
        /* <DEDUP_REMOVED lines=13> */
.L_x_5867:
[----:B------:R-:W-:Y:S05]  /*16d10*/  BSYNC.RECONVERGENT B2 ;  /* 0x0000000000027941 */ /* 0x000fea0003800200 */
.L_x_5866:
        /* <DEDUP_REMOVED lines=56> */
[----:B------:R-:W-:Y:S02]  /*170a0*/  IMAD.MOV.U32 R9, RZ, RZ, R156 ;  /* 0x000000ffff097224 */ /* 0x000fe400078e009c */
[----:B------:R-:W-:-:S07]  /*170b0*/  IMAD.MOV.U32 R156, RZ, RZ, R10 ;  /* 0x000000ffff9c7224 */ /* 0x000fce00078e000a */
.L_x_5864:
[----:B------:R-:W-:Y:S05]  /*170c0*/  BSYNC.RECONVERGENT B1 ;  /* 0x0000000000017941 */ /* 0x000fea0003800200 */
.L_x_5863:
        /* <DEDUP_REMOVED lines=27> */
.L_x_5870:
        /* <DEDUP_REMOVED lines=13> */
.L_x_5872:
[----:B------:R-:W-:Y:S05]  /*17350*/  BSYNC.RECONVERGENT B2 ;  /* 0x0000000000027941 */ /* 0x000fea0003800200 */
.L_x_5871:
        /* <DEDUP_REMOVED lines=58> */
.L_x_5869:
[----:B------:R-:W-:Y:S05]  /*17700*/  BSYNC.RECONVERGENT B1 ;  /* 0x0000000000017941 */ /* 0x000fea0003800200 */
.L_x_5868:
[----:B------:R-:W-:Y:S01]  /*17710*/  I2FP.F32.U32 R11, R2 ;  /* 0x00000002000b7245 */ /* 0x000fe20000201000 */
[----:B------:R-:W-:Y:S01]  /*17720*/  BSSY.RECONVERGENT B1, `(.L_x_5873) ;  /* 0x000005c000017945 */ /* 0x000fe20003800200 */
[----:B------:R-:W-:Y:S01]  /*17730*/  ISETP.NE.AND P3, PT, R10, 0x1, PT ;  /* 0x000000010a00780c */ /* 0x000fe20003f65270 */
[----:B------:R-:W-:Y:S02]  /*17740*/  IMAD.MOV.U32 R12, RZ, RZ, 0x2 ;  /* 0x00000002ff0c7424 */ /* 0x000fe400078e00ff */
[----:B------:R-:W-:Y:S01]  /*17750*/  FFMA.FTZ R2, R11, R158, 1.1641532182693481445e-10 ;  /* 0x2f0000000b027423 */ /* 0x000fe2000001009e */
[C---:B------:R-:W-:Y:S02]  /*17760*/  SHF.L.U32 R11, R110.reuse, 0x10, RZ ;  /* 0x000000106e0b7819 */ /* 0x040fe400000006ff */
[----:B------:R-:W-:Y:S02]  /*17770*/  PRMT R110, R110, 0x7632, R110 ;  /* 0x000076326e6e7816 */ /* 0x000fe4000000006e */
        /* <DEDUP_REMOVED lines=14> */
.L_x_5875:
        /* <DEDUP_REMOVED lines=13> */
.L_x_5877:
[----:B------:R-:W-:Y:S05]  /*17930*/  BSYNC.RECONVERGENT B2 ;  /* 0x0000000000027941 */ /* 0x000fea0003800200 */
.L_x_5876:
        /* <DEDUP_REMOVED lines=51> */
[----:B------:R-:W-:Y:S01]  /*17c70*/  IMAD.MOV.U32 R12, RZ, RZ, RZ ;  /* 0x000000ffff0c7224 */ /* 0x000fe200078e00ff */
[----:B------:R-:W-:Y:S01]  /*17c80*/  LOP3.LUT R19, R143, R10, R19, 0x96, !PT ;  /* 0x0000000a8f137212 */ /* 0x000fe200078e9613 */
[----:B------:R-:W-:-:S04]  /*17c90*/  IMAD.WIDE.U32 R10, R11, -0x2daee0ad, RZ ;  /* 0xd2511f530b0a7825 */ /* 0x000fc800078e00ff */
[----:B------:R-:W-:-:S05]  /*17ca0*/  VIADD R143, R163, 0x96a522ad ;  /* 0x96a522ada38f7836 */ /* 0x000fca0000000000 */
[----:B------:R-:W-:Y:S02]  /*17cb0*/  LOP3.LUT R112, R143, R164, R11, 0x96, !PT ;  /* 0x000000a48f707212 */ /* 0x000fe400078e960b */
[----:B------:R-:W-:Y:S01]  /*17cc0*/  MOV R11, R156 ;  /* 0x0000009c000b7202 */ /* 0x000fe20000000f00 */
[----:B------:R-:W-:-:S07]  /*17cd0*/  IMAD.MOV.U32 R156, RZ, RZ, R10 ;  /* 0x000000ffff9c7224 */ /* 0x000fce00078e000a */
.L_x_5874:
[----:B------:R-:W-:Y:S05]  /*17ce0*/  BSYNC.RECONVERGENT B1 ;  /* 0x0000000000017941 */ /* 0x000fea0003800200 */
.L_x_5873:
[----:B------:R-:W-:Y:S01]  /*17cf0*/  I2FP.F32.U32 R11, R11 ;  /* 0x0000000b000b7245 */ /* 0x000fe20000201000 */
[----:B------:R-:W-:Y:S01]  /*17d00*/  BSSY.RECONVERGENT B1, `(.L_x_5878) ;  /* 0x0000060000017945 */ /* 0x000fe20003800200 */
[----:B------:R-:W-:-:S03]  /*17d10*/  HFMA2 R144, -RZ, RZ, 0, 1.1920928955078125e-07 ;  /* 0x00000002ff907431 */ /* 0x000fc600000001ff */
[----:B------:R-:W-:Y:S01]  /*17d20*/  FFMA.FTZ R10, R11, R158, 1.1641532182693481445e-10 ;  /* 0x2f0000000b0a7423 */ /* 0x000fe2000001009e */
[----:B------:R-:W-:-:S04]  /*17d30*/  SHF.L.U32 R11, R26, 0x10, RZ ;  /* 0x000000101a0b7819 */ /* 0x000fc800000006ff */
[----:B------:R-:W-:Y:S01]  /*17d40*/  FSETP.GTU.FTZ.AND P3, PT, R10, R159, PT ;  /* 0x0000009f0a00720b */ /* 0x000fe20003f7c000 */
[----:B------:R-:W-:-:S03]  /*17d50*/  FMUL.FTZ R11, R11, R160 ;  /* 0x000000a00b0b7220 */ /* 0x000fc60000410000 */
[----:B------:R-:W-:Y:S02]  /*17d60*/  SEL R10, RZ, 0x1, P3 ;  /* 0x00000001ff0a7807 */ /* 0x000fe40001800000 */
[----:B------:R-:W-:Y:S02]  /*17d70*/  FSEL R11, R11, RZ, !P3 ;  /* 0x000000ff0b0b7208 */ /* 0x000fe40005800000 */
[----:B------:R-:W-:-:S03]  /*17d80*/  ISETP.NE.AND P3, PT, R12, 0x1, PT ;  /* 0x000000010c00780c */ /* 0x000fc60003f65270 */
[----:B------:R-:W-:Y:S01]  /*17d90*/  FADD.FTZ R2, R2, R11 ;  /* 0x0000000b02027221 */ /* 0x000fe20000010000 */
[----:B------:R-:W-:-:S04]  /*17da0*/  @P1 IMAD.U32 R11, R22, 0x10000, RZ ;  /* 0x00010000160b1824 */ /* 0x000fc800078e00ff */
        /* <DEDUP_REMOVED lines=13> */
.L_x_5880:
        /* <DEDUP_REMOVED lines=13> */
.L_x_5882:
[----:B------:R-:W-:Y:S05]  /*17f50*/  BSYNC.RECONVERGENT B2 ;  /* 0x0000000000027941 */ /* 0x000fea0003800200 */
.L_x_5881:
        /* <DEDUP_REMOVED lines=58> */
.L_x_5879:
[----:B------:R-:W-:Y:S05]  /*18300*/  BSYNC.RECONVERGENT B1 ;  /* 0x0000000000017941 */ /* 0x000fea0003800200 */
.L_x_5878:
        /* <DEDUP_REMOVED lines=20> */
.L_x_5885:
        /* <DEDUP_REMOVED lines=13> */
.L_x_5887:
[----:B------:R-:W-:Y:S05]  /*18520*/  BSYNC.RECONVERGENT B2 ;  /* 0x0000000000027941 */ /* 0x000fea0003800200 */
.L_x_5886:
        /* <DEDUP_REMOVED lines=58> */
.L_x_5884:
[----:B------:R-:W-:Y:S05]  /*188d0*/  BSYNC.RECONVERGENT B1 ;  /* 0x0000000000017941 */ /* 0x000fea0003800200 */
.L_x_5883:
        /* <DEDUP_REMOVED lines=27> */
.L_x_5890:
        /* <DEDUP_REMOVED lines=13> */
.L_x_5892:
[----:B------:R-:W-:Y:S05]  /*18b60*/  BSYNC.RECONVERGENT B2 ;  /* 0x0000000000027941 */ /* 0x000fea0003800200 */
.L_x_5891:
        /* <DEDUP_REMOVED lines=58> */
.L_x_5889:
[----:B------:R-:W-:Y:S05]  /*18f10*/  BSYNC.RECONVERGENT B1 ;  /* 0x0000000000017941 */ /* 0x000fea0003800200 */
.L_x_5888:
[----:B------:R-:W-:Y:S01]  /*18f20*/  I2FP.F32.U32 R165, R2 ;  /* 0x0000000200a57245 */ /* 0x000fe20000201000 */
[----:B------:R-:W-:Y:S01]  /*18f30*/  IMAD.U32 R167, R111, 0x10000, RZ ;  /* 0x000100006fa77824 */ /* 0x000fe200078e00ff */
[----:B------:R-:W-:Y:S01]  /*18f40*/  ISETP.NE.AND P5, PT, R144, 0x1, PT ;  /* 0x000000019000780c */ /* 0x000fe20003fa5270 */
[----:B------:R-:W-:Y:S02]  /*18f50*/  BSSY.RECONVERGENT B1, `(.L_x_5893) ;  /* 0x000005a000017945 */ /* 0x000fe40003800200 */
[----:B------:R-:W-:Y:S01]  /*18f60*/  FFMA.FTZ R2, R165, R158, 1.1641532182693481445e-10 ;  /* 0x2f000000a5027423 */ /* 0x000fe2000001009e */
[----:B------:R-:W-:Y:S01]  /*18f70*/  FMUL.FTZ R12, R167, R160 ;  /* 0x000000a0a70c7220 */ /* 0x000fe20000410000 */
[----:B------:R-:W-:Y:S02]  /*18f80*/  PRMT R165, R111, 0x7632, R165 ;  /* 0x000076326fa57816 */ /* 0x000fe400000000a5 */
[----:B------:R-:W-:Y:S02]  /*18f90*/  MOV R111, R18 ;  /* 0x00000012006f7202 */ /* 0x000fe40000000f00 */
        /* <DEDUP_REMOVED lines=13> */
.L_x_5895:
        /* <DEDUP_REMOVED lines=13> */
.L_x_5897:
[----:B------:R-:W-:Y:S05]  /*19140*/  BSYNC.RECONVERGENT B2 ;  /* 0x0000000000027941 */ /* 0x000fea0003800200 */
.L_x_5896:
        /* <DEDUP_REMOVED lines=12> */
[----:B------:R-:W-:Y:S02]  /*19210*/  VIADD R172, R163, 0x76cf5d0a ;  /* 0x76cf5d0aa3ac7836 */ /* 0x000fe40000000000 */
[----:B------:R-:W-:Y:S02]  /*19220*/  IMAD.MOV.U32 R111, RZ, RZ, R156 ;  /* 0x000000ffff6f7224 */ /* 0x000fe400078e009c */
        /* <DEDUP_REMOVED lines=9> */
[----:B------:R-:W-:Y:S01]  /*192c0*/  VIADD R2, R163, 0xdb3d7428 ;  /* 0xdb3d7428a3027836 */ /* 0x000fe20000000000 */
[----:B------:R-:W-:Y:S01]  /*192d0*/  IADD3 R170, PT, PT, R162, 0x78dde6e4, RZ ;  /* 0x78dde6e4a2aa7810 */ /* 0x000fe20007ffe0ff */
[----:B------:R-:W-:-:S04]  /*192e0*/  IMAD.WIDE.U32 R18, R18, -0x2daee0ad, RZ ;  /* 0xd2511f5312127825 */ /* 0x000fc800078e00ff */
[----:B------:R-:W-:-:S05]  /*192f0*/  IMAD.WIDE.U32 R166, R166, -0x326172a9, RZ ;  /* 0xcd9e8d57a6a67825 */ /* 0x000fca00078e00ff */
        /* <DEDUP_REMOVED lines=31> */
.L_x_5894:
[----:B------:R-:W-:Y:S05]  /*194f0*/  BSYNC.RECONVERGENT B1 ;  /* 0x0000000000017941 */ /* 0x000fea0003800200 */
.L_x_5893:
[----:B------:R-:W-:Y:S01]  /*19500*/  I2FP.F32.U32 R111, R111 ;  /* 0x0000006f006f7245 */ /* 0x000fe20000201000 */
[----:B------:R-:W-:Y:S01]  /*19510*/  BSSY.RECONVERGENT B1, `(.L_x_5898) ;  /* 0x0000061000017945 */ /* 0x000fe20003800200 */
[----:B------:R-:W-:Y:S02]  /*19520*/  IMAD.MOV.U32 R166, RZ, RZ, 0x2 ;  /* 0x00000002ffa67424 */ /* 0x000fe400078e00ff */
[----:B------:R-:W-:Y:S02]  /*19530*/  IMAD.MOV.U32 R164, RZ, RZ, R18 ;  /* 0x000000ffffa47224 */ /* 0x000fe400078e0012 */
        /* <DEDUP_REMOVED lines=8> */
[----:B------:R-:W-:-:S04]  /*195c0*/  @P1 IMAD.U32 R167, R23, 0x10000, RZ ;  /* 0x0001000017a71824 */ /* 0x000fc800078e00ff */
[--C-:B------:R-:W-:Y:S01]  /*195d0*/  @P1 FADD.FTZ R144, R167, R12.reuse ;  /* 0x0000000ca7901221 */ /* 0x100fe20000010000 */
[----:B------:R-:W-:Y:S02]  /*195e0*/  @!P1 MOV R144, R12 ;  /* 0x0000000c00909202 */ /* 0x000fe40000000f00 */
[----:B------:R-:W-:Y:S02]  /*195f0*/  PRMT R12, R111, 0x7610, R12 ;  /* 0x000076106f0c7816 */ /* 0x000fe4000000000c */
        /* <DEDUP_REMOVED lines=10> */
.L_x_5900:
        /* <DEDUP_REMOVED lines=13> */
.L_x_5902:
[----:B------:R-:W-:Y:S05]  /*19770*/  BSYNC.RECONVERGENT B2 ;  /* 0x0000000000027941 */ /* 0x000fea0003800200 */
.L_x_5901:
        /* <DEDUP_REMOVED lines=26> */
[----:B------:R-:W-:-:S04]  /*19920*/  IADD3 R2, PT, PT, R163, -0x24c28bd8, RZ ;  /* 0xdb3d7428a3027810 */ /* 0x000fc80007ffe0ff */
        /* <DEDUP_REMOVED lines=28> */
[----:B------:R-:W-:Y:S02]  /*19af0*/  IMAD.MOV.U32 R156, RZ, RZ, R166 ;  /* 0x000000ffff9c7224 */ /* 0x000fe400078e00a6 */
[----:B------:R-:W-:Y:S01]  /*19b00*/  IMAD.MOV.U32 R166, RZ, RZ, RZ ;  /* 0x000000ffffa67224 */ /* 0x000fe200078e00ff */
[----:B------:R-:W-:-:S07]  /*19b10*/  LOP3.LUT R19, R2, R170, R19, 0x96, !PT ;  /* 0x000000aa02137212 */ /* 0x000fce00078e9613 */
.L_x_5899:
[----:B------:R-:W-:Y:S05]  /*19b20*/  BSYNC.RECONVERGENT B1 ;  /* 0x0000000000017941 */ /* 0x000fea0003800200 */
.L_x_5898:
[----:B------:R-:W-:Y:S01]  /*19b30*/  I2FP.F32.U32 R167, R164 ;  /* 0x000000a400a77245 */ /* 0x000fe20000201000 */
[----:B------:R-:W-:Y:S01]  /*19b40*/  BSSY.RECONVERGENT B1, `(.L_x_5903) ;  /* 0x000005e000017945 */ /* 0x000fe20003800200 */
[----:B------:R-:W-:Y:S02]  /*19b50*/  ISETP.NE.AND P6, PT, R166, 0x1, PT ;  /* 0x00000001a600780c */ /* 0x000fe40003fc5270 */
[----:B------:R-:W-:Y:S01]  /*19b60*/  SHF.L.U32 R165, R165, 0x10, RZ ;  /* 0x00000010a5a57819 */ /* 0x000fe200000006ff */
[----:B------:R-:W-:-:S04]  /*19b70*/  FFMA.FTZ R2, R167, R158, 1.1641532182693481445e-10 ;  /* 0x2f000000a7027423 */ /* 0x000fc8000001009e */
[----:B------:R-:W-:Y:S01]  /*19b80*/  FMUL.FTZ R164, R165, R160 ;  /* 0x000000a0a5a47220 */ /* 0x000fe20000410000 */
[----:B------:R-:W-:Y:S01]  /*19b90*/  FSETP.GTU.FTZ.AND P5, PT, R2, R159, PT ;  /* 0x0000009f0200720b */ /* 0x000fe20003fbc000 */
[----:B------:R-:W-:Y:S02]  /*19ba0*/  IMAD.MOV.U32 R2, RZ, RZ, 0x2 ;  /* 0x00000002ff027424 */ /* 0x000fe400078e00ff */
[----:B------:R-:W-:Y:S01]  /*19bb0*/  IMAD.MOV.U32 R165, RZ, RZ, R18 ;  /* 0x000000ffffa57224 */ /* 0x000fe200078e0012 */
        /* <DEDUP_REMOVED lines=11> */
.L_x_5905:
        /* <DEDUP_REMOVED lines=15> */
.L_x_5907:
[----:B------:R-:W-:Y:S05]  /*19d60*/  BSYNC.RECONVERGENT B2 ;  /* 0x0000000000027941 */ /* 0x000fea0003800200 */
.L_x_5906:
        /* <DEDUP_REMOVED lines=26> */
[----:B------:R-:W-:-:S04]  /*19f10*/  IADD3 R2, PT, PT, R163, -0x126145ec, RZ ;  /* 0xed9eba14a3027810 */ /* 0x000fc80007ffe0ff */
[----:B------:R-:W-:-:S05]  /*19f20*/  LOP3.LUT R2, R2, R166, R169, 0x96, !PT ;  /* 0x000000a602027212 */ /* 0x000fca00078e96a9 */
[----:B------:R-:W-:-:S04]  /*19f30*/  IMAD.WIDE.U32 R166, R2, -0x326172a9, RZ ;  /* 0xcd9e8d5702a67825 */ /* 0x000fc800078e00ff */
[----:B------:R-:W-:Y:S01]  /*19f40*/  VIADD R2, R163, 0xa9066899 ;  /* 0xa9066899a3027836 */ /* 0x000fe20000000000 */
        /* <DEDUP_REMOVED lines=8> */
[----:B------:R-:W-:-:S04]  /*19fd0*/  IADD3 R13, PT, PT, R163, 0x646e171e, RZ ;  /* 0x646e171ea30d7810 */ /* 0x000fc80007ffe0ff */
        /* <DEDUP_REMOVED lines=10> */
[----:B------:R-:W-:-:S05]  /*1a080*/  IMAD.WIDE.U32 R18, R151, -0x2daee0ad, RZ ;  /* 0xd2511f5397127825 */ /* 0x000fca00078e00ff */
[----:B------:R-:W-:Y:S01]  /*1a090*/  LOP3.LUT R168, R13, R168, R19, 0x96, !PT ;  /* 0x000000a80da87212 */ /* 0x000fe200078e9613 */
[----:B------:R-:W-:-:S04]  /*1a0a0*/  VIADD R19, R162, 0x8ff34781 ;  /* 0x8ff34781a2137836 */ /* 0x000fc80000000000 */
[----:B------:R-:W-:-:S05]  /*1a0b0*/  IMAD.WIDE.U32 R168, R168, -0x326172a9, RZ ;  /* 0xcd9e8d57a8a87825 */ /* 0x000fca00078e00ff */
[----:B------:R-:W-:Y:S01]  /*1a0c0*/  LOP3.LUT R19, R19, R166, R169, 0x96, !PT ;  /* 0x000000a613137212 */ /* 0x000fe200078e96a9 */
[----:B------:R-:W-:-:S04]  /*1a0d0*/  IMAD.WIDE.U32 R166, R2, -0x2daee0ad, RZ ;  /* 0xd2511f5302a67825 */ /* 0x000fc800078e00ff */
[----:B------:R-:W-:Y:S02]  /*1a0e0*/  HFMA2 R2, -RZ, RZ, 0, 0 ;  /* 0x00000000ff027431 */ /* 0x000fe400000001ff */
[----:B------:R-:W-:Y:S01]  /*1a0f0*/  IMAD.MOV.U32 R156, RZ, RZ, R166 ;  /* 0x000000ffff9c7224 */ /* 0x000fe200078e00a6 */
[----:B------:R-:W-:Y:S02]  /*1a100*/  LOP3.LUT R112, R112, R18, R167, 0x96, !PT ;  /* 0x0000001270707212 */ /* 0x000fe400078e96a7 */
[----:B------:R-:W-:-:S07]  /*1a110*/  MOV R18, R168 ;  /* 0x000000a800127202 */ /* 0x000fce0000000f00 */
.L_x_5904:
[----:B------:R-:W-:Y:S05]  /*1a120*/  BSYNC.RECONVERGENT B1 ;  /* 0x0000000000017941 */ /* 0x000fea0003800200 */
.L_x_5903:
[----:B------:R-:W-:Y:S02]  /*1a130*/  I2FP.F32.U32 R13, R165 ;  /* 0x000000a5000d7245 */ /* 0x000fe40000201000 */
[----:B------:R-:W-:Y:S02]  /*1a140*/  PRMT R110, R161, 0x5410, R110 ;  /* 0x00005410a16e7816 */ /* 0x000fe4000000006e */
[----:B------:R-:W-:Y:S01]  /*1a150*/  PRMT R109, R157, 0x5410, R109 ;  /* 0x000054109d6d7816 */ /* 0x000fe2000000006d */
[----:B------:R-:W-:Y:S01]  /*1a160*/  FFMA.FTZ R158, R13, R158, 1.1641532182693481445e-10 ;  /* 0x2f0000000d9e7423 */ /* 0x000fe2000001009e */
[----:B------:R-:W-:Y:S02]  /*1a170*/  PRMT R13, R27, 0x7632, R13 ;  /* 0x000076321b0d7816 */ /* 0x000fe4000000000d */
[----:B------:R-:W-:Y:S02]  /*1a180*/  PRMT R108, R108, 0x5410, R154 ;  /* 0x000054106c6c7816 */ /* 0x000fe4000000009a */
[----:B------:R-:W-:Y:S01]  /*1a190*/  FSETP.GTU.FTZ.AND P6, PT, R158, R159, PT ;  /* 0x0000009f9e00720b */ /* 0x000fe20003fdc000 */
[----:B------:R-:W-:-:S04]  /*1a1a0*/  IMAD.U32 R13, R13, 0x10000, RZ ;  /* 0x000100000d0d7824 */ /* 0x000fc800078e00ff */
[----:B------:R-:W-:-:S05]  /*1a1b0*/  FMUL.FTZ R13, R13, R160 ;  /* 0x000000a00d0d7220 */ /* 0x000fca0000410000 */
[----:B------:R-:W-:-:S05]  /*1a1c0*/  FSEL R13, R13, RZ, !P6 ;  /* 0x000000ff0d0d7208 */ /* 0x000fca0007000000 */
[--C-:B------:R-:W-:Y:S01]  /*1a1d0*/  FADD.FTZ R164, R164, R13.reuse ;  /* 0x0000000da4a47221 */ /* 0x100fe20000010000 */
[----:B------:R-:W-:-:S05]  /*1a1e0*/  @P1 PRMT R13, R23, 0x7632, R13 ;  /* 0x00007632170d1816 */ /* 0x000fca000000000d */
[----:B------:R-:W-:-:S04]  /*1a1f0*/  @P1 IMAD.U32 R13, R13, 0x10000, RZ ;  /* 0x000100000d0d1824 */ /* 0x000fc800078e00ff */
[----:B------:R-:W-:Y:S01]  /*1a200*/  @P1 FADD.FTZ R151, R164, R13 ;  /* 0x0000000da4971221 */ /* 0x000fe20000010000 */
[----:B------:R-:W-:Y:S02]  /*1a210*/  @!P1 MOV R151, R164 ;  /* 0x000000a400979202 */ /* 0x000fe40000000f00 */
[----:B------:R-:W-:Y:S02]  /*1a220*/  SEL R13, RZ, 0x1, P6 ;  /* 0x00000001ff0d7807 */ /* 0x000fe40003000000 */
[----:B------:R-:W-:-:S04]  /*1a230*/  F2FP.BF16.F32.PACK_AB R158, RZ, R151 ;  /* 0x00000097ff9e723e */ /* 0x000fc800000010ff */
[----:B------:R-:W-:Y:S01]  /*1a240*/  PRMT R111, R111, 0x5410, R158 ;  /* 0x000054106f6f7816 */ /* 0x000fe2000000009e */
[----:B------:R-:W-:Y:S06]  /*1a250*/  BRA `(.L_x_5908) ;  /* 0x0000003000a47947 */ /* 0x000fec0003800000 */
.L_x_5827:
        /* <DEDUP_REMOVED lines=16> */
.L_x_5911:
        /* <DEDUP_REMOVED lines=13> */
.L_x_5913:
[----:B------:R-:W-:Y:S05]  /*1a430*/  BSYNC.RECONVERGENT B2 ;  /* 0x0000000000027941 */ /* 0x000fea0003800200 */
.L_x_5912:
[----:B------:R-:W-:Y:S01]  /*1a440*/  LOP3.LUT R18, R0, R159, R163, 0x96, !PT ;  /* 0x0000009f00127212 */ /* 0x000fe200078e96a3 */
[----:B------:R-:W-:Y:S01]  /*1a450*/  IMAD.WIDE.U32 R156, R117, -0x326172a9, RZ ;  /* 0xcd9e8d57759c7825 */ /* 0x000fe200078e00ff */
[----:B------:R-:W-:-:S03]  /*1a460*/  IADD3 R123, PT, PT, R162, -0x255992d5, RZ ;  /* 0xdaa66d2ba27b7810 */ /* 0x000fc60007ffe0ff */
        /* <DEDUP_REMOVED lines=16> */
[C---:B------:R-:W-:Y:S02]  /*1a570*/  VIADD R15, R163.reuse, 0x32370b8f ;  /* 0x32370b8fa30f7836 */ /* 0x040fe40000000000 */
[----:B------:R-:W-:-:S03]  /*1a580*/  VIADD R19, R163, 0xed9eba14 ;  /* 0xed9eba14a3137836 */ /* 0x000fc60000000000 */
[----:B------:R-:W-:Y:S01]  /*1a590*/  LOP3.LUT R15, R15, R158, R157, 0x96, !PT ;  /* 0x0000009e0f0f7212 */ /* 0x000fe200078e969d */
[----:B------:R-:W-:-:S04]  /*1a5a0*/  IMAD.WIDE.U32 R158, R123, -0x2daee0ad, RZ ;  /* 0xd2511f537b9e7825 */ /* 0x000fc800078e00ff */
[C---:B------:R-:W-:Y:S01]  /*1a5b0*/  VIADD R123, R162.reuse, 0x1715609d ;  /* 0x1715609da27b7836 */ /* 0x040fe20000000000 */
[----:B------:R-:W-:Y:S01]  /*1a5c0*/  LOP3.LUT R19, R19, R156, R159, 0x96, !PT ;  /* 0x0000009c13137212 */ /* 0x000fe200078e969f */
[----:B------:R-:W-:Y:S01]  /*1a5d0*/  IMAD.WIDE.U32 R156, R15, -0x326172a9, RZ ;  /* 0xcd9e8d570f9c7825 */ /* 0x000fe200078e00ff */
[----:B------:R-:W-:-:S04]  /*1a5e0*/  IADD3 R15, PT, PT, R162, 0x78dde6e4, RZ ;  /* 0x78dde6e4a20f7810 */ /* 0x000fc80007ffe0ff */
[----:B------:R-:W-:Y:S01]  /*1a5f0*/  LOP3.LUT R15, R15, R18, R157, 0x96, !PT ;  /* 0x000000120f0f7212 */ /* 0x000fe200078e969d */
[----:B------:R-:W-:-:S05]  /*1a600*/  IMAD.WIDE.U32 R18, R19, -0x326172a9, RZ ;  /* 0xcd9e8d5713127825 */ /* 0x000fca00078e00ff */
[----:B------:R-:W-:Y:S01]  /*1a610*/  LOP3.LUT R123, R123, R156, R19, 0x96, !PT ;  /* 0x0000009c7b7b7212 */ /* 0x000fe200078e9613 */
[----:B------:R-:W-:Y:S01]  /*1a620*/  IMAD.WIDE.U32 R156, R15, -0x2daee0ad, RZ ;  /* 0xd2511f530f9c7825 */ /* 0x000fe200078e00ff */
[----:B------:R-:W-:-:S03]  /*1a630*/  IADD3 R19, PT, PT, R163, 0x646e171e, RZ ;  /* 0x646e171ea3137810 */ /* 0x000fc60007ffe0ff */
[----:B------:R-:W-:-:S05]  /*1a640*/  VIADD R15, R163, 0xa9066899 ;  /* 0xa9066899a30f7836 */ /* 0x000fca0000000000 */
        /* <DEDUP_REMOVED lines=22> */
[----:B------:R-:W-:Y:S02]  /*1a7b0*/  HFMA2 R123, -RZ, RZ, 0, 0 ;  /* 0x00000000ff7b7431 */ /* 0x000fe400000001ff */
[----:B------:R-:W-:-:S05]  /*1a7c0*/  VIADD R15, R163, 0x96a522ad ;  /* 0x96a522ada30f7836 */ /* 0x000fca0000000000 */
[----:B------:R-:W-:Y:S01]  /*1a7d0*/  LOP3.LUT R112, R15, R158, R157, 0x96, !PT ;  /* 0x0000009e0f707212 */ /* 0x000fe200078e969d */
[----:B------:R-:W-:-:S07]  /*1a7e0*/  IMAD.MOV.U32 R15, RZ, RZ, R154 ;  /* 0x000000ffff0f7224 */ /* 0x000fce00078e009a */
.L_x_5910:
[----:B------:R-:W-:Y:S05]  /*1a7f0*/  BSYNC.RECONVERGENT B1 ;  /* 0x0000000000017941 */ /* 0x000fea0003800200 */
.L_x_5909:
        /* <DEDUP_REMOVED lines=10> */
[----:B------:R-:W-:-:S02]  /*1a8a0*/  IMAD.MOV.U32 R124, RZ, RZ, 0x2 ;  /* 0x00000002ff7c7424 */ /* 0x000fc400078e00ff */
[----:B0-----:R-:W-:Y:S01]  /*1a8b0*/  FMUL.FTZ R15, R15, R158 ;  /* 0x0000009e0f0f7220 */ /* 0x001fe20000410000 */
[----:B-1----:R-:W-:Y:S02]  /*1a8c0*/  FSETP.GTU.FTZ.AND P3, PT, R2, R159, PT ;  /* 0x0000009f0200720b */ /* 0x002fe40003f7c000 */
        /* <DEDUP_REMOVED lines=16> */
.L_x_5916:
        /* <DEDUP_REMOVED lines=13> */
.L_x_5918:
[----:B------:R-:W-:Y:S05]  /*1aaa0*/  BSYNC.RECONVERGENT B2 ;  /* 0x0000000000027941 */ /* 0x000fea0003800200 */
.L_x_5917:
        /* <DEDUP_REMOVED lines=60> */
.L_x_5915:
[----:B------:R-:W-:Y:S05]  /*1ae70*/  BSYNC.RECONVERGENT B1 ;  /* 0x0000000000017941 */ /* 0x000fea0003800200 */
.L_x_5914:
        /* <DEDUP_REMOVED lines=8> */
[----:B------:R-:W-:Y:S02]  /*1af00*/  @P1 PRMT R2, R20, 0x7632, R2 ;  /* 0x0000763214021816 */ /* 0x000fe40000000002 */
[----:B------:R-:W-:Y:S02]  /*1af10*/  FSEL R123, R123, RZ, !P2 ;  /* 0x000000ff7b7b7208 */ /* 0x000fe40005000000 */
[----:B------:R-:W-:Y:S02]  /*1af20*/  PLOP3.LUT P2, PT, P2, PT, PT, 0x8, 0x80 ;  /* 0x000000000080781c */ /* 0x000fe4000174e170 */
[----:B------:R-:W-:-:S05]  /*1af30*/  @P1 SHF.L.U32 R2, R2, 0x10, RZ ;  /* 0x0000001002021819 */ /* 0x000fca00000006ff */
[----:B------:R-:W-:Y:S01]  /*1af40*/  @P1 FADD.FTZ R123, R2, R123 ;  /* 0x0000007b027b1221 */ /* 0x000fe20000010000 */
[----:B------:R-:W-:-:S04]  /*1af50*/  IMAD.MOV.U32 R2, RZ, RZ, R18 ;  /* 0x000000ffff027224 */ /* 0x000fc800078e0012 */
[----:B------:R-:W-:Y:S02]  /*1af60*/  F2FP.BF16.F32.PACK_AB R108, RZ, R123 ;  /* 0x0000007bff6c723e */ /* 0x000fe400000010ff */
        /* <DEDUP_REMOVED lines=11> */
.L_x_5921:
        /* <DEDUP_REMOVED lines=13> */
.L_x_5923:
[----:B------:R-:W-:Y:S05]  /*1b0f0*/  BSYNC.RECONVERGENT B2 ;  /* 0x0000000000027941 */ /* 0x000fea0003800200 */
.L_x_5922:
        /* <DEDUP_REMOVED lines=60> */
.L_x_5920:
[----:B------:R-:W-:Y:S05]  /*1b4c0*/  BSYNC.RECONVERGENT B1 ;  /* 0x0000000000017941 */ /* 0x000fea0003800200 */
.L_x_5919:
        /* <DEDUP_REMOVED lines=8> */
[----:B------:R-:W-:Y:S01]  /*1b550*/  FSETP.GTU.FTZ.AND P2, PT, R2, R159, PT ;  /* 0x0000009f0200720b */ /* 0x000fe20003f5c000 */
[----:B------:R-:W-:-:S03]  /*1b560*/  IMAD.MOV.U32 R2, RZ, RZ, R18 ;  /* 0x000000ffff027224 */ /* 0x000fc600078e0012 */
[----:B------:R-:W-:Y:S02]  /*1b570*/  FSEL R124, R133, RZ, !P2 ;  /* 0x000000ff857c7208 */ /* 0x000fe40005000000 */
[----:B------:R-:W-:Y:S02]  /*1b580*/  PLOP3.LUT P2, PT, P2, PT, PT, 0x8, 0x80 ;  /* 0x000000000080781c */ /* 0x000fe4000174e170 */
[----:B------:R-:W-:-:S05]  /*1b590*/  @P1 SHF.L.U32 R133, R21, 0x10, RZ ;  /* 0x0000001015851819 */ /* 0x000fca00000006ff */
[----:B------:R-:W-:-:S05]  /*1b5a0*/  @P1 FADD.FTZ R124, R133, R124 ;  /* 0x0000007c857c1221 */ /* 0x000fca0000010000 */
        /* <DEDUP_REMOVED lines=12> */
.L_x_5926:
        /* <DEDUP_REMOVED lines=13> */
.L_x_5928:
[----:B------:R-:W-:Y:S05]  /*1b740*/  BSYNC.RECONVERGENT B2 ;  /* 0x0000000000027941 */ /* 0x000fea0003800200 */
.L_x_5927:
        /* <DEDUP_REMOVED lines=57> */
[----:B------:R-:W-:Y:S01]  /*1bae0*/  VIADD R133, R163, 0x96a522ad ;  /* 0x96a522ada3857836 */ /* 0x000fe20000000000 */
[----:B------:R-:W-:-:S04]  /*1baf0*/  MOV R156, R160 ;  /* 0x000000a0009c7202 */ /* 0x000fc80000000f00 */
[----:B------:R-:W-:-:S07]  /*1bb00*/  LOP3.LUT R112, R133, R164, R161, 0x96, !PT ;  /* 0x000000a485707212 */ /* 0x000fce00078e96a1 */
.L_x_5925:
[----:B------:R-:W-:Y:S05]  /*1bb10*/  BSYNC.RECONVERGENT B1 ;  /* 0x0000000000017941 */ /* 0x000fea0003800200 */
.L_x_5924:
        /* <DEDUP_REMOVED lines=26> */
.L_x_5931:
        /* <DEDUP_REMOVED lines=13> */
.L_x_5933:
[----:B------:R-:W-:Y:S05]  /*1bd90*/  BSYNC.RECONVERGENT B2 ;  /* 0x0000000000027941 */ /* 0x000fea0003800200 */
.L_x_5932:
        /* <DEDUP_REMOVED lines=58> */
[----:B------:R-:W-:Y:S01]  /*1c140*/  LOP3.LUT R112, R143, R164, R161, 0x96, !PT ;  /* 0x000000a48f707212 */ /* 0x000fe200078e96a1 */
[----:B------:R-:W-:-:S07]  /*1c150*/  IMAD.MOV.U32 R143, RZ, RZ, RZ ;  /* 0x000000ffff8f7224 */ /* 0x000fce00078e00ff */
.L_x_5930:
[----:B------:R-:W-:Y:S05]  /*1c160*/  BSYNC.RECONVERGENT B1 ;  /* 0x0000000000017941 */ /* 0x000fea0003800200 */
.L_x_5929:
        /* <DEDUP_REMOVED lines=11> */
[----:B------:R-:W-:Y:S02]  /*1c220*/  @P1 SHF.L.U32 R161, R22, 0x10, RZ ;  /* 0x0000001016a11819 */ /* 0x000fe400000006ff */
        /* <DEDUP_REMOVED lines=12> */
.L_x_5936:
        /* <DEDUP_REMOVED lines=13> */
.L_x_5938:
[----:B------:R-:W-:Y:S05]  /*1c3c0*/  BSYNC.RECONVERGENT B2 ;  /* 0x0000000000027941 */ /* 0x000fea0003800200 */
.L_x_5937:
        /* <DEDUP_REMOVED lines=8> */
[----:B------:R-:W-:-:S03]  /*1c450*/  IADD3 R19, PT, PT, R163, -0x4498517b, RZ ;  /* 0xbb67ae85a3137810 */ /* 0x000fc60007ffe0ff */
[----:B------:R-:W-:Y:S01]  /*1c460*/  IMAD.MOV.U32 R2, RZ, RZ, R156 ;  /* 0x000000ffff027224 */ /* 0x000fe200078e009c */
[----:B------:R-:W-:Y:S01]  /*1c470*/  LOP3.LUT R165, R19, R166, R165, 0x96, !PT ;  /* 0x000000a613a57212 */ /* 0x000fe200078e96a5 */
[----:B------:R-:W-:-:S04]  /*1c480*/  IMAD.WIDE.U32 R166, R167, -0x2daee0ad, RZ ;  /* 0xd2511f53a7a67825 */ /* 0x000fc800078e00ff */
[----:B------:R-:W-:Y:S02]  /*1c490*/  VIADD R19, R163, 0x76cf5d0a ;  /* 0x76cf5d0aa3137836 */ /* 0x000fe40000000000 */
[----:B------:R-:W-:-:S03]  /*1c4a0*/  IMAD.MOV.U32 R144, RZ, RZ, RZ ;  /* 0x000000ffff907224 */ /* 0x000fc600078e00ff */
        /* <DEDUP_REMOVED lines=46> */
.L_x_5935:
[----:B------:R-:W-:Y:S05]  /*1c790*/  BSYNC.RECONVERGENT B1 ;  /* 0x0000000000017941 */ /* 0x000fea0003800200 */
.L_x_5934:
        /* <DEDUP_REMOVED lines=24> */
.L_x_5941:
        /* <DEDUP_REMOVED lines=13> */
.L_x_5943:
[----:B------:R-:W-:Y:S05]  /*1c9f0*/  BSYNC.RECONVERGENT B2 ;  /* 0x0000000000027941 */ /* 0x000fea0003800200 */
.L_x_5942:
        /* <DEDUP_REMOVED lines=60> */
.L_x_5940:
[----:B------:R-:W-:Y:S05]  /*1cdc0*/  BSYNC.RECONVERGENT B1 ;  /* 0x0000000000017941 */ /* 0x000fea0003800200 */
.L_x_5939:
        /* <DEDUP_REMOVED lines=10> */
[----:B------:R-:W-:Y:S02]  /*1ce70*/  @P1 SHF.L.U32 R165, R23, 0x10, RZ ;  /* 0x0000001017a51819 */ /* 0x000fe400000006ff */
        /* <DEDUP_REMOVED lines=13> */
.L_x_5946:
        /* <DEDUP_REMOVED lines=13> */
.L_x_5948:
[----:B------:R-:W-:Y:S05]  /*1d020*/  BSYNC.RECONVERGENT B2 ;  /* 0x0000000000027941 */ /* 0x000fea0003800200 */
.L_x_5947:
        /* <DEDUP_REMOVED lines=56> */
[----:B------:R-:W-:Y:S01]  /*1d3b0*/  IMAD.WIDE.U32 R18, R18, -0x326172a9, RZ ;  /* 0xcd9e8d5712127825 */ /* 0x000fe200078e00ff */
[----:B------:R-:W-:-:S04]  /*1d3c0*/  MOV R156, R166 ;  /* 0x000000a6009c7202 */ /* 0x000fc80000000f00 */
[----:B------:R-:W-:Y:S01]  /*1d3d0*/  LOP3.LUT R19, R2, R170, R19, 0x96, !PT ;  /* 0x000000aa02137212 */ /* 0x000fe200078e9613 */
[----:B------:R-:W-:-:S07]  /*1d3e0*/  IMAD.MOV.U32 R2, RZ, RZ, RZ ;  /* 0x000000ffff027224 */ /* 0x000fce00078e00ff */
.L_x_5945:
[----:B------:R-:W-:Y:S05]  /*1d3f0*/  BSYNC.RECONVERGENT B1 ;  /* 0x0000000000017941 */ /* 0x000fea0003800200 */
.L_x_5944:
        /* <DEDUP_REMOVED lines=8> */
[----:B------:R-:W-:-:S02]  /*1d480*/  FSETP.GTU.FTZ.AND P5, PT, R164, R159, PT ;  /* 0x0000009fa400720b */ /* 0x000fc40003fbc000 */
[----:B------:R-:W-:Y:S02]  /*1d490*/  @P1 SHF.L.U32 R158, R151, 0x10, RZ ;  /* 0x00000010979e1819 */ /* 0x000fe400000006ff */
[----:B------:R-:W-:Y:S02]  /*1d4a0*/  FSEL R151, R165, RZ, !P5 ;  /* 0x000000ffa5977208 */ /* 0x000fe40006800000 */
[----:B------:R-:W-:-:S03]  /*1d4b0*/  PLOP3.LUT P5, PT, P5, PT, PT, 0x8, 0x80 ;  /* 0x000000000080781c */ /* 0x000fc60002fae170 */
[----:B------:R-:W-:-:S05]  /*1d4c0*/  @P1 FADD.FTZ R151, R158, R151 ;  /* 0x000000979e971221 */ /* 0x000fca0000010000 */
[----:B------:R-:W-:-:S04]  /*1d4d0*/  F2FP.BF16.F32.PACK_AB R158, RZ, R151 ;  /* 0x00000097ff9e723e */ /* 0x000fc800000010ff */
[----:B------:R-:W-:-:S07]  /*1d4e0*/  PRMT R111, R111, 0x5410, R158 ;  /* 0x000054106f6f7816 */ /* 0x000fce000000009e */
.L_x_5908:
        /* <DEDUP_REMOVED lines=26> */
[----:B------:R-:W-:Y:S01]  /*1d690*/  LOP3.LUT R109, R108, 0xff0000, RZ, 0xc0, !PT ;  /* 0x00ff00006c6d7812 */ /* 0x000fe200078ec0ff */
[----:B------:R-:W-:Y:S01]  /*1d6a0*/  IMAD.WIDE.U32 R158, R158, 0x1000000, RZ ;  /* 0x010000009e9e7825 */ /* 0x000fe200078e00ff */
[----:B------:R-:W-:-:S03]  /*1d6b0*/  LOP3.LUT R108, R13, 0xffff, RZ, 0xc0, !PT ;  /* 0x0000ffff0d6c7812 */ /* 0x000fc600078ec0ff */
[----:B------:R-:W-:Y:S01]  /*1d6c0*/  IMAD.WIDE.U32 R110, R110, 0x10000, RZ ;  /* 0x000100006e6e7825 */ /* 0x000fe200078e00ff */
[----:B------:R-:W-:Y:S02]  /*1d6d0*/  PRMT R108, R109, 0x4210, R108 ;  /* 0x000042106d6c7816 */ /* 0x000fe4000000006c */
[----:B------:R-:W-:-:S04]  /*1d6e0*/  PRMT R109, R11, 0x7104, RZ ;  /* 0x000071040b6d7816 */ /* 0x000fc800000000ff */
        /* <DEDUP_REMOVED lines=11> */
.L_x_5949:
[----:B------:R-:W-:Y:S01]  /*1d7a0*/  IMAD.MOV.U32 R154, RZ, RZ, R156 ;  /* 0x000000ffff9a7224 */ /* 0x000fe200078e009c */
[----:B------:R-:W-:-:S07]  /*1d7b0*/  IADD3 R155, PT, PT, R155, 0x80, RZ ;  /* 0x000000809b9b7810 */ /* 0x000fce0007ffe0ff */
.L_x_5826:
[----:B------:R-:W-:Y:S05]  /*1d7c0*/  BSYNC.RECONVERGENT B0 ;  /* 0x0000000000007941 */ /* 0x000fea0003800200 */
.L_x_5825:
        /* <DEDUP_REMOVED lines=21> */
[----:B------:R-:W-:Y:S02]  /*1d920*/  HFMA2 R8, -RZ, RZ, 0, 1.1920928955078125e-07 ;  /* 0x00000002ff087431 */ /* 0x000fe400000001ff */
[C---:B------:R-:W-:Y:S02]  /*1d930*/  VIADD R152, R162.reuse, 0x5384540f ;  /* 0x5384540fa2987836 */ /* 0x040fe40000000000 */
[----:B------:R-:W-:Y:S02]  /*1d940*/  VIADD R13, R162, 0x1715609d ;  /* 0x1715609da20d7836 */ /* 0x000fe40000000000 */
[----:B------:R-:W-:Y:S02]  /*1d950*/  IMAD.MOV.U32 R6, RZ, RZ, R18 ;  /* 0x000000ffff067224 */ /* 0x000fe400078e0012 */
[----:B0-----:R-:W-:-:S03]  /*1d960*/  IMAD.MOV.U32 R156, RZ, RZ, R154 ;  /* 0x000000ffff9c7224 */ /* 0x001fc600078e009a */
        /* <DEDUP_REMOVED lines=11> */
.L_x_5955:
        /* <DEDUP_REMOVED lines=13> */
.L_x_5957:
[----:B------:R-:W-:Y:S05]  /*1daf0*/  BSYNC.RECONVERGENT B2 ;  /* 0x0000000000027941 */ /* 0x000fea0003800200 */
.L_x_5956:
        /* <DEDUP_REMOVED lines=56> */
[----:B------:R-:W-:-:S07]  /*1de80*/  IMAD.MOV.U32 R6, RZ, RZ, R154 ;  /* 0x000000ffff067224 */ /* 0x000fce00078e009a */
.L_x_5954:
[----:B------:R-:W-:Y:S05]  /*1de90*/  BSYNC.RECONVERGENT B1 ;  /* 0x0000000000017941 */ /* 0x000fea0003800200 */
.L_x_5953:
[----:B------:R-:W0:Y:S01]  /*1dea0*/  LDC R160, c[0x0][0x408] ;  /* 0x00010200ffa07b82 */ /* 0x000e220000000800 */
[----:B------:R-:W-:Y:S01]  /*1deb0*/  I2FP.F32.U32 R7, R6 ;  /* 0x0000000600077245 */ /* 0x000fe20000201000 */
[----:B------:R-:W-:Y:S01]  /*1dec0*/  IMAD.MOV.U32 R158, RZ, RZ, 0x2f800000 ;  /* 0x2f800000ff9e7424 */ /* 0x000fe200078e00ff */
[----:B------:R-:W-:Y:S01]  /*1ded0*/  LOP3.LUT R118, R118, 0xffffffef, RZ, 0xc0, !PT ;  /* 0xffffffef76767812 */ /* 0x000fe200078ec0ff */
[----:B-----5:R-:W-:Y:S01]  /*1dee0*/  IMAD.U32 R9, R108, 0x10000, RZ ;  /* 0x000100006c097824 */ /* 0x020fe200078e00ff */
[----:B------:R-:W-:Y:S01]  /*1def0*/  BSSY.RECONVERGENT B1, `(.L_x_5958) ;  /* 0x000005d000017945 */ /* 0x000fe20003800200 */
[----:B------:R-:W-:Y:S01]  /*1df00*/  FFMA.FTZ R2, R7, R158, 1.1641532182693481445e-10 ;  /* 0x2f00000007027423 */ /* 0x000fe2000001009e */
[----:B------:R-:W-:Y:S01]  /*1df10*/  MOV R10, 0x2 ;  /* 0x00000002000a7802 */ /* 0x000fe20000000f00 */
[----:B------:R-:W1:Y:S01]  /*1df20*/  LDC R159, c[0x0][0x404] ;  /* 0x00010100ff9f7b82 */ /* 0x000e620000000800 */
[----:B------:R-:W-:Y:S02]  /*1df30*/  IMAD.MOV.U32 R7, RZ, RZ, R18 ;  /* 0x000000ffff077224 */ /* 0x000fe400078e0012 */
[----:B0-----:R-:W-:Y:S01]  /*1df40*/  FMUL.FTZ R9, R9, R160 ;  /* 0x000000a009097220 */ /* 0x001fe20000410000 */
[----:B-1----:R-:W-:-:S02]  /*1df50*/  FSETP.GTU.FTZ.AND P2, PT, R2, R159, PT ;  /* 0x0000009f0200720b */ /* 0x002fc40003f5c000 */
[----:B------:R-:W-:Y:S02]  /*1df60*/  PRMT R2, R108, 0x7632, R2 ;  /* 0x000076326c027816 */ /* 0x000fe40000000002 */
        /* <DEDUP_REMOVED lines=13> */
.L_x_5960:
        /* <DEDUP_REMOVED lines=13> */
.L_x_5962:
[----:B------:R-:W-:Y:S05]  /*1e110*/  BSYNC.RECONVERGENT B2 ;  /* 0x0000000000027941 */ /* 0x000fea0003800200 */
.L_x_5961:
        /* <DEDUP_REMOVED lines=47> */
[----:B------:R-:W-:Y:S02]  /*1e410*/  VIADD R9, R162, 0xf1bbcdc8 ;  /* 0xf1bbcdc8a2097836 */ /* 0x000fe40000000000 */
[----:B------:R-:W-:-:S03]  /*1e420*/  IMAD.WIDE.U32 R18, R11, -0x326172a9, RZ ;  /* 0xcd9e8d570b127825 */ /* 0x000fc600078e00ff */
[----:B------:R-:W-:Y:S01]  /*1e430*/  LOP3.LUT R7, R9, R10, R7, 0x96, !PT ;  /* 0x0000000a09077212 */ /* 0x000fe200078e9607 */
[----:B------:R-:W-:Y:S01]  /*1e440*/  IMAD.MOV.U32 R10, RZ, RZ, RZ ;  /* 0x000000ffff0a7224 */ /* 0x000fe200078e00ff */
[----:B------:R-:W-:-:S04]  /*1e450*/  IADD3 R9, PT, PT, R162, -0x700cb87f, RZ ;  /* 0x8ff34781a2097810 */ /* 0x000fc80007ffe0ff */
[----:B------:R-:W-:Y:S01]  /*1e460*/  LOP3.LUT R19, R9, R6, R19, 0x96, !PT ;  /* 0x0000000609137212 */ /* 0x000fe200078e9613 */
[----:B------:R-:W-:-:S04]  /*1e470*/  IMAD.WIDE.U32 R6, R7, -0x2daee0ad, RZ ;  /* 0xd2511f5307067825 */ /* 0x000fc800078e00ff */
[----:B------:R-:W-:-:S05]  /*1e480*/  VIADD R9, R163, 0x96a522ad ;  /* 0x96a522ada3097836 */ /* 0x000fca0000000000 */
[----:B------:R-:W-:Y:S01]  /*1e490*/  LOP3.LUT R112, R9, R8, R7, 0x96, !PT ;  /* 0x0000000809707212 */ /* 0x000fe200078e9607 */
[----:B------:R-:W-:Y:S01]  /*1e4a0*/  IMAD.MOV.U32 R7, RZ, RZ, R156 ;  /* 0x000000ffff077224 */ /* 0x000fe200078e009c */
[----:B------:R-:W-:-:S07]  /*1e4b0*/  MOV R156, R6 ;  /* 0x00000006009c7202 */ /* 0x000fce0000000f00 */
.L_x_5959:
[----:B------:R-:W-:Y:S05]  /*1e4c0*/  BSYNC.RECONVERGENT B1 ;  /* 0x0000000000017941 */ /* 0x000fea0003800200 */
.L_x_5958:
[----:B------:R-:W-:Y:S01]  /*1e4d0*/  I2FP.F32.U32 R7, R7 ;  /* 0x0000000700077245 */ /* 0x000fe20000201000 */
[----:B------:R-:W-:Y:S01]  /*1e4e0*/  IMAD.U32 R9, R24, 0x10000, RZ ;  /* 0x0001000018097824 */ /* 0x000fe200078e00ff */
[----:B------:R-:W-:Y:S01]  /*1e4f0*/  BSSY.RECONVERGENT B1, `(.L_x_5963) ;  /* 0x000005f000017945 */ /* 0x000fe20003800200 */
[----:B------:R-:W-:Y:S02]  /*1e500*/  IMAD.MOV.U32 R8, RZ, RZ, 0x2 ;  /* 0x00000002ff087424 */ /* 0x000fe400078e00ff */
[----:B------:R-:W-:Y:S01]  /*1e510*/  FFMA.FTZ R6, R7, R158, 1.1641532182693481445e-10 ;  /* 0x2f00000007067423 */ /* 0x000fe2000001009e */
[----:B------:R-:W-:Y:S01]  /*1e520*/  FMUL.FTZ R7, R9, R160 ;  /* 0x000000a009077220 */ /* 0x000fe20000410000 */
[----:B------:R-:W-:-:S03]  /*1e530*/  @P1 SHF.L.U32 R9, R20, 0x10, RZ ;  /* 0x0000001014091819 */ /* 0x000fc600000006ff */
        /* <DEDUP_REMOVED lines=18> */
.L_x_5965:
        /* <DEDUP_REMOVED lines=13> */
.L_x_5967:
[----:B------:R-:W-:Y:S05]  /*1e730*/  BSYNC.RECONVERGENT B2 ;  /* 0x0000000000027941 */ /* 0x000fea0003800200 */
.L_x_5966:
        /* <DEDUP_REMOVED lines=56> */
[----:B------:R-:W-:Y:S02]  /*1eac0*/  IMAD.MOV.U32 R156, RZ, RZ, R8 ;  /* 0x000000ffff9c7224 */ /* 0x000fe400078e0008 */
[----:B------:R-:W-:-:S07]  /*1ead0*/  HFMA2 R8, -RZ, RZ, 0, 0 ;  /* 0x00000000ff087431 */ /* 0x000fce00000001ff */
.L_x_5964:
[----:B------:R-:W-:Y:S05]  /*1eae0*/  BSYNC.RECONVERGENT B1 ;  /* 0x0000000000017941 */ /* 0x000fea0003800200 */
.L_x_5963:
        /* <DEDUP_REMOVED lines=22> */
.L_x_5970:
        /* <DEDUP_REMOVED lines=13> */
.L_x_5972:
[----:B------:R-:W-:Y:S05]  /*1ed20*/  BSYNC.RECONVERGENT B2 ;  /* 0x0000000000027941 */ /* 0x000fea0003800200 */
.L_x_5971:
        /* <DEDUP_REMOVED lines=58> */
.L_x_5969:
[----:B------:R-:W-:Y:S05]  /*1f0d0*/  BSYNC.RECONVERGENT B1 ;  /* 0x0000000000017941 */ /* 0x000fea0003800200 */
.L_x_5968:
        /* <DEDUP_REMOVED lines=27> */
.L_x_5975:
        /* <DEDUP_REMOVED lines=13> */
.L_x_5977:
[----:B------:R-:W-:Y:S05]  /*1f360*/  BSYNC.RECONVERGENT B2 ;  /* 0x0000000000027941 */ /* 0x000fea0003800200 */
.L_x_5976:
[----:B------:R-:W-:Y:S01]  /*1f370*/  LOP3.LUT R18, R0, R11, R163, 0x96, !PT ;  /* 0x0000000b00127212 */ /* 0x000fe200078e96a3 */
[----:B------:R-:W-:Y:S01]  /*1f380*/  IMAD.WIDE.U32 R8, R117, -0x326172a9, RZ ;  /* 0xcd9e8d5775087825 */ /* 0x000fe200078e00ff */
[----:B------:R-:W-:-:S03]  /*1f390*/  MOV R2, R156 ;  /* 0x0000009c00027202 */ /* 0x000fc60000000f00 */
        /* <DEDUP_REMOVED lines=55> */
.L_x_5974:
[----:B------:R-:W-:Y:S05]  /*1f710*/  BSYNC.RECONVERGENT B1 ;  /* 0x0000000000017941 */ /* 0x000fea0003800200 */
.L_x_5973:
[----:B------:R-:W-:Y:S01]  /*1f720*/  I2FP.F32.U32 R9, R2 ;  /* 0x0000000200097245 */ /* 0x000fe20000201000 */
[----:B------:R-:W-:Y:S01]  /*1f730*/  BSSY.RECONVERGENT B1, `(.L_x_5978) ;  /* 0x000005e000017945 */ /* 0x000fe20003800200 */
[----:B------:R-:W-:Y:S01]  /*1f740*/  LOP3.LUT R118, R118, 0xfffffffb, RZ, 0xc0, !PT ;  /* 0xfffffffb76767812 */ /* 0x000fe200078ec0ff */
        /* <DEDUP_REMOVED lines=20> */
.L_x_5980:
        /* <DEDUP_REMOVED lines=13> */
.L_x_5982:
[----:B------:R-:W-:Y:S05]  /*1f960*/  BSYNC.RECONVERGENT B2 ;  /* 0x0000000000027941 */ /* 0x000fea0003800200 */
.L_x_5981:
        /* <DEDUP_REMOVED lines=58> */
.L_x_5979:
[----:B------:R-:W-:Y:S05]  /*1fd10*/  BSYNC.RECONVERGENT B1 ;  /* 0x0000000000017941 */ /* 0x000fea0003800200 */
.L_x_5978:
        /* <DEDUP_REMOVED lines=25> */
.L_x_5985:
        /* <DEDUP_REMOVED lines=13> */
.L_x_5987:
[----:B------:R-:W-:Y:S05]  /*1ff80*/  BSYNC.RECONVERGENT B2 ;  /* 0x0000000000027941 */ /* 0x000fea0003800200 */
.L_x_5986:
        /* <DEDUP_REMOVED lines=56> */
[----:B------:R-:W-:Y:S01]  /*20310*/  LOP3.LUT R112, R9, R164, R11, 0x96, !PT ;  /* 0x000000a409707212 */ /* 0x000fe200078e960b */
[----:B------:R-:W-:-:S07]  /*20320*/  IMAD.MOV.U32 R11, RZ, RZ, RZ ;  /* 0x000000ffff0b7224 */ /* 0x000fce00078e00ff */
.L_x_5984:
[----:B------:R-:W-:Y:S05]  /*20330*/  BSYNC.RECONVERGENT B1 ;  /* 0x0000000000017941 */ /* 0x000fea0003800200 */
.L_x_5983:
        /* <DEDUP_REMOVED lines=22> */
.L_x_5990:
        /* <DEDUP_REMOVED lines=13> */
.L_x_5992:
[----:B------:R-:W-:Y:S05]  /*20570*/  BSYNC.RECONVERGENT B2 ;  /* 0x0000000000027941 */ /* 0x000fea0003800200 */
.L_x_5991:
        /* <DEDUP_REMOVED lines=58> */
.L_x_5989:
[----:B------:R-:W-:Y:S05]  /*20920*/  BSYNC.RECONVERGENT B1 ;  /* 0x0000000000017941 */ /* 0x000fea0003800200 */
.L_x_5988:
        /* <DEDUP_REMOVED lines=12> */
[----:B------:R-:W-:Y:S01]  /*209f0*/  @P1 SHF.L.U32 R135, R10, 0x10, RZ ;  /* 0x000000100a871819 */ /* 0x000fe200000006ff */
[----:B------:R-:W-:-:S04]  /*20a00*/  IMAD.MOV.U32 R10, RZ, RZ, 0x2 ;  /* 0x00000002ff0a7424 */ /* 0x000fc800078e00ff */
        /* <DEDUP_REMOVED lines=13> */
.L_x_5995:
        /* <DEDUP_REMOVED lines=13> */
.L_x_5997:
[----:B------:R-:W-:Y:S05]  /*20bb0*/  BSYNC.RECONVERGENT B2 ;  /* 0x0000000000027941 */ /* 0x000fea0003800200 */
.L_x_5996:
        /* <DEDUP_REMOVED lines=58> */
.L_x_5994:
[----:B------:R-:W-:Y:S05]  /*20f60*/  BSYNC.RECONVERGENT B1 ;  /* 0x0000000000017941 */ /* 0x000fea0003800200 */
.L_x_5993:
        /* <DEDUP_REMOVED lines=21> */
.L_x_6000:
        /* <DEDUP_REMOVED lines=13> */
.L_x_6002:
[----:B------:R-:W-:Y:S05]  /*21190*/  BSYNC.RECONVERGENT B2 ;  /* 0x0000000000027941 */ /* 0x000fea0003800200 */
.L_x_6001:
        /* <DEDUP_REMOVED lines=53> */
[----:B------:R-:W-:Y:S01]  /*214f0*/  IMAD.WIDE.U32 R10, R11, -0x2daee0ad, RZ ;  /* 0xd2511f530b0a7825 */ /* 0x000fe200078e00ff */
[----:B------:R-:W-:-:S04]  /*21500*/  IADD3 R145, PT, PT, R163, -0x695add53, RZ ;  /* 0x96a522ada3917810 */ /* 0x000fc80007ffe0ff */
[----:B------:R-:W-:Y:S01]  /*21510*/  LOP3.LUT R112, R145, R164, R11, 0x96, !PT ;  /* 0x000000a491707212 */ /* 0x000fe200078e960b */
[----:B------:R-:W-:Y:S02]  /*21520*/  IMAD.MOV.U32 R11, RZ, RZ, R156 ;  /* 0x000000ffff0b7224 */ /* 0x000fe400078e009c */
[----:B------:R-:W-:-:S07]  /*21530*/  IMAD.MOV.U32 R156, RZ, RZ, R10 ;  /* 0x000000ffff9c7224 */ /* 0x000fce00078e000a */
.L_x_5999:
[----:B------:R-:W-:Y:S05]  /*21540*/  BSYNC.RECONVERGENT B1 ;  /* 0x0000000000017941 */ /* 0x000fea0003800200 */
.L_x_5998:
        /* <DEDUP_REMOVED lines=25> */
.L_x_6005:
        /* <DEDUP_REMOVED lines=13> */
.L_x_6007:
[----:B------:R-:W-:Y:S05]  /*217b0*/  BSYNC.RECONVERGENT B2 ;  /* 0x0000000000027941 */ /* 0x000fea0003800200 */
.L_x_6006:
[----:B------:R-:W-:Y:S01]  /*217c0*/  LOP3.LUT R166, R0, R165, R163, 0x96, !PT ;  /* 0x000000a500a67212 */ /* 0x000fe200078e96a3 */
[----:B------:R-:W-:Y:S01]  /*217d0*/  IMAD.WIDE.U32 R18, R117, -0x326172a9, RZ ;  /* 0xcd9e8d5775127825 */ /* 0x000fe200078e00ff */
[----:B------:R-:W-:Y:S02]  /*217e0*/  IADD3 R145, PT, PT, R163, -0x4498517b, RZ ;  /* 0xbb67ae85a3917810 */ /* 0x000fe40007ffe0ff */
[----:B------:R-:W-:Y:S01]  /*217f0*/  MOV R2, R156 ;  /* 0x0000009c00027202 */ /* 0x000fe20000000f00 */
        /* <DEDUP_REMOVED lines=54> */
.L_x_6004:
[----:B------:R-:W-:Y:S05]  /*21b60*/  BSYNC.RECONVERGENT B1 ;  /* 0x0000000000017941 */ /* 0x000fea0003800200 */
.L_x_6003:
        /* <DEDUP_REMOVED lines=20> */
.L_x_6010:
        /* <DEDUP_REMOVED lines=13> */
.L_x_6012:
[----:B------:R-:W-:Y:S05]  /*21d80*/  BSYNC.RECONVERGENT B2 ;  /* 0x0000000000027941 */ /* 0x000fea0003800200 */
.L_x_6011:
        /* <DEDUP_REMOVED lines=58> */
.L_x_6009:
[----:B------:R-:W-:Y:S05]  /*22130*/  BSYNC.RECONVERGENT B1 ;  /* 0x0000000000017941 */ /* 0x000fea0003800200 */
.L_x_6008:
        /* <DEDUP_REMOVED lines=10> */
[----:B------:R-:W-:Y:S02]  /*221e0*/  SEL R11, RZ, 0x1, P4 ;  /* 0x00000001ff0b7807 */ /* 0x000fe40002000000 */
[----:B------:R-:W-:Y:S01]  /*221f0*/  ISETP.NE.AND P4, PT, R12, 0x1, PT ;  /* 0x000000010c00780c */ /* 0x000fe20003f85270 */
[----:B------:R-:W-:Y:S01]  /*22200*/  FADD.FTZ R2, R2, R145 ;  /* 0x0000009102027221 */ /* 0x000fe20000010000 */
[----:B------:R-:W-:-:S04]  /*22210*/  @P1 IMAD.U32 R145, R110, 0x10000, RZ ;  /* 0x000100006e911824 */ /* 0x000fc800078e00ff */
        /* <DEDUP_REMOVED lines=13> */
.L_x_6015:
        /* <DEDUP_REMOVED lines=13> */
.L_x_6017:
[----:B------:R-:W-:Y:S05]  /*223c0*/  BSYNC.RECONVERGENT B2 ;  /* 0x0000000000027941 */ /* 0x000fea0003800200 */
.L_x_6016:
        /* <DEDUP_REMOVED lines=58> */
.L_x_6014:
[----:B------:R-:W-:Y:S05]  /*22770*/  BSYNC.RECONVERGENT B1 ;  /* 0x0000000000017941 */ /* 0x000fea0003800200 */
.L_x_6013:
[----:B------:R-:W-:Y:S01]  /*22780*/  I2FP.F32.U32 R165, R2 ;  /* 0x0000000200a57245 */ /* 0x000fe20000201000 */
[----:B------:R-:W-:Y:S01]  /*22790*/  IMAD.U32 R167, R111, 0x10000, RZ ;  /* 0x000100006fa77824 */ /* 0x000fe200078e00ff */
[----:B------:R-:W-:Y:S01]  /*227a0*/  ISETP.NE.AND P5, PT, R146, 0x1, PT ;  /* 0x000000019200780c */ /* 0x000fe20003fa5270 */
[----:B------:R-:W-:Y:S02]  /*227b0*/  BSSY.RECONVERGENT B1, `(.L_x_6018) ;  /* 0x000005a000017945 */ /* 0x000fe40003800200 */
[----:B------:R-:W-:Y:S01]  /*227c0*/  FFMA.FTZ R2, R165, R158, 1.1641532182693481445e-10 ;  /* 0x2f000000a5027423 */ /* 0x000fe2000001009e */
[----:B------:R-:W-:Y:S01]  /*227d0*/  FMUL.FTZ R12, R167, R160 ;  /* 0x000000a0a70c7220 */ /* 0x000fe20000410000 */
[----:B------:R-:W-:Y:S01]  /*227e0*/  PRMT R165, R111, 0x7632, R165 ;  /* 0x000076326fa57816 */ /* 0x000fe200000000a5 */
[----:B------:R-:W-:Y:S02]  /*227f0*/  IMAD.MOV.U32 R111, RZ, RZ, R18 ;  /* 0x000000ffff6f7224 */ /* 0x000fe400078e0012 */
        /* <DEDUP_REMOVED lines=13> */
.L_x_6020:
        /* <DEDUP_REMOVED lines=13> */
.L_x_6022:
[----:B------:R-:W-:Y:S05]  /*229a0*/  BSYNC.RECONVERGENT B2 ;  /* 0x0000000000027941 */ /* 0x000fea0003800200 */
.L_x_6021:
        /* <DEDUP_REMOVED lines=55> */
[----:B------:R-:W-:Y:S02]  /*22d20*/  MOV R156, R166 ;  /* 0x000000a6009c7202 */ /* 0x000fe40000000f00 */
[----:B------:R-:W-:Y:S01]  /*22d30*/  LOP3.LUT R19, R2, R170, R19, 0x96, !PT ;  /* 0x000000aa02137212 */ /* 0x000fe200078e9613 */
[----:B------:R-:W-:-:S07]  /*22d40*/  IMAD.MOV.U32 R2, RZ, RZ, RZ ;  /* 0x000000ffff027224 */ /* 0x000fce00078e00ff */
.L_x_6019:
[----:B------:R-:W-:Y:S05]  /*22d50*/  BSYNC.RECONVERGENT B1 ;  /* 0x0000000000017941 */ /* 0x000fea0003800200 */
.L_x_6018:
[----:B------:R-:W-:Y:S01]  /*22d60*/  I2FP.F32.U32 R111, R111 ;  /* 0x0000006f006f7245 */ /* 0x000fe20000201000 */
[----:B------:R-:W-:Y:S01]  /*22d70*/  BSSY.RECONVERGENT B1, `(.L_x_6023) ;  /* 0x0000061000017945 */ /* 0x000fe20003800200 */
[----:B------:R-:W-:Y:S01]  /*22d80*/  IMAD.MOV.U32 R166, RZ, RZ, 0x2 ;  /* 0x00000002ffa67424 */ /* 0x000fe200078e00ff */
[----:B------:R-:W-:Y:S02]  /*22d90*/  MOV R164, R18 ;  /* 0x0000001200a47202 */ /* 0x000fe40000000f00 */
        /* <DEDUP_REMOVED lines=22> */
.L_x_6025:
        /* <DEDUP_REMOVED lines=13> */
.L_x_6027:
[----:B------:R-:W-:Y:S05]  /*22fd0*/  BSYNC.RECONVERGENT B2 ;  /* 0x0000000000027941 */ /* 0x000fea0003800200 */
.L_x_6026:
        /* <DEDUP_REMOVED lines=26> */
[C---:B------:R-:W-:Y:S01]  /*23180*/  VIADD R2, R163.reuse, 0xdb3d7428 ;  /* 0xdb3d7428a3027836 */ /* 0x040fe20000000000 */
        /* <DEDUP_REMOVED lines=29> */
[----:B------:R-:W-:Y:S01]  /*23360*/  HFMA2 R166, -RZ, RZ, 0, 0 ;  /* 0x00000000ffa67431 */ /* 0x000fe200000001ff */
[----:B------:R-:W-:-:S07]  /*23370*/  LOP3.LUT R19, R2, R170, R19, 0x96, !PT ;  /* 0x000000aa02137212 */ /* 0x000fce00078e9613 */
.L_x_6024:
[----:B------:R-:W-:Y:S05]  /*23380*/  BSYNC.RECONVERGENT B1 ;  /* 0x0000000000017941 */ /* 0x000fea0003800200 */
.L_x_6023:
[----:B------:R-:W-:Y:S01]  /*23390*/  I2FP.F32.U32 R167, R164 ;  /* 0x000000a400a77245 */ /* 0x000fe20000201000 */
[----:B------:R-:W-:Y:S01]  /*233a0*/  IMAD.U32 R165, R165, 0x10000, RZ ;  /* 0x00010000a5a57824 */ /* 0x000fe200078e00ff */
[----:B------:R-:W-:Y:S01]  /*233b0*/  ISETP.NE.AND P6, PT, R166, 0x1, PT ;  /* 0x00000001a600780c */ /* 0x000fe20003fc5270 */
[----:B------:R-:W-:Y:S02]  /*233c0*/  BSSY.RECONVERGENT B1, `(.L_x_6028) ;  /* 0x000005c000017945 */ /* 0x000fe40003800200 */
[----:B------:R-:W-:Y:S01]  /*233d0*/  FFMA.FTZ R2, R167, R158, 1.1641532182693481445e-10 ;  /* 0x2f000000a7027423 */ /* 0x000fe2000001009e */
[----:B------:R-:W-:Y:S01]  /*233e0*/  FMUL.FTZ R164, R165, R160 ;  /* 0x000000a0a5a47220 */ /* 0x000fe20000410000 */
[----:B------:R-:W-:-:S03]  /*233f0*/  MOV R165, R18 ;  /* 0x0000001200a57202 */ /* 0x000fc60000000f00 */
        /* <DEDUP_REMOVED lines=13> */
.L_x_6030:
        /* <DEDUP_REMOVED lines=15> */
.L_x_6032:
[----:B------:R-:W-:Y:S05]  /*235c0*/  BSYNC.RECONVERGENT B2 ;  /* 0x0000000000027941 */ /* 0x000fea0003800200 */
.L_x_6031:
[----:B------:R-:W-:Y:S01]  /*235d0*/  LOP3.LUT R172, R0, R169, R163, 0x96, !PT ;  /* 0x000000a900ac7212 */ /* 0x000fe200078e96a3 */
[----:B------:R-:W-:Y:S01]  /*235e0*/  IMAD.WIDE.U32 R18, R117, -0x326172a9, RZ ;  /* 0xcd9e8d5775127825 */ /* 0x000fe200078e00ff */
[C---:B------:R-:W-:Y:S02]  /*235f0*/  IADD3 R170, PT, PT, R162.reuse, -0x61c88647, RZ ;  /* 0x9e3779b9a2aa7810 */ /* 0x040fe40007ffe0ff */
[----:B------:R-:W-:Y:S01]  /*23600*/  IADD3 R112, PT, PT, R162, 0x78dde6e4, RZ ;  /* 0x78dde6e4a2707810 */ /* 0x000fe20007ffe0ff */
        /* <DEDUP_REMOVED lines=23> */
[----:B------:R-:W-:-:S05]  /*23780*/  LOP3.LUT R2, R2, R166, R169, 0x96, !PT ;  /* 0x000000a602027212 */ /* 0x000fca00078e96a9 */
[----:B------:R-:W-:-:S04]  /*23790*/  IMAD.WIDE.U32 R166, R2, -0x326172a9, RZ ;  /* 0xcd9e8d5702a67825 */ /* 0x000fc800078e00ff */
[----:B------:R-:W-:Y:S01]  /*237a0*/  VIADD R2, R163, 0xa9066899 ;  /* 0xa9066899a3027836 */ /* 0x000fe20000000000 */
        /* <DEDUP_REMOVED lines=25> */
[----:B------:R-:W-:Y:S01]  /*23940*/  IMAD.MOV.U32 R2, RZ, RZ, RZ ;  /* 0x000000ffff027224 */ /* 0x000fe200078e00ff */
[----:B------:R-:W-:Y:S01]  /*23950*/  LOP3.LUT R112, R112, R18, R167, 0x96, !PT ;  /* 0x0000001270707212 */ /* 0x000fe200078e96a7 */
[----:B------:R-:W-:Y:S01]  /*23960*/  IMAD.MOV.U32 R18, RZ, RZ, R168 ;  /* 0x000000ffff127224 */ /* 0x000fe200078e00a8 */
[----:B------:R-:W-:-:S07]  /*23970*/  MOV R156, R166 ;  /* 0x000000a6009c7202 */ /* 0x000fce0000000f00 */
.L_x_6029:
[----:B------:R-:W-:Y:S05]  /*23980*/  BSYNC.RECONVERGENT B1 ;  /* 0x0000000000017941 */ /* 0x000fea0003800200 */
.L_x_6028:
        /* <DEDUP_REMOVED lines=17> */
[----:B------:R-:W-:Y:S01]  /*23aa0*/  PRMT R111, R111, 0x5410, R158 ;  /* 0x000054106f6f7816 */ /* 0x000fe2000000009e */
[----:B------:R-:W-:Y:S06]  /*23ab0*/  BRA `(.L_x_6033) ;  /* 0x0000003000a47947 */ /* 0x000fec0003800000 */
.L_x_5952:
        /* <DEDUP_REMOVED lines=13> */
[--C-:B------:R-:W-:Y:S02]  /*23b90*/  @!P2 IMAD.MOV.U32 R156, RZ, RZ, R154.reuse ;  /* 0x000000ffff9ca224 */ /* 0x100fe400078e009a */
[----:B------:R-:W-:Y:S01]  /*23ba0*/  @P2 IMAD.MOV.U32 R156, RZ, RZ, R154 ;  /* 0x000000ffff9c2224 */ /* 0x000fe200078e009a */
[----:B------:R-:W-:Y:S06]  /*23bb0*/  BRA `(.L_x_6035) ;  /* 0x0000000400247947 */ /* 0x000fec0003800000 */
.L_x_6036:
        /* <DEDUP_REMOVED lines=13> */
.L_x_6038:
[----:B------:R-:W-:Y:S05]  /*23c90*/  BSYNC.RECONVERGENT B2 ;  /* 0x0000000000027941 */ /* 0x000fea0003800200 */
.L_x_6037:
        /* <DEDUP_REMOVED lines=58> */
[----:B------:R-:W-:-:S07]  /*24040*/  LOP3.LUT R112, R125, R158, R157, 0x96, !PT ;  /* 0x0000009e7d707212 */ /* 0x000fce00078e969d */
.L_x_6035:
[----:B------:R-:W-:Y:S05]  /*24050*/  BSYNC.RECONVERGENT B1 ;  /* 0x0000000000017941 */ /* 0x000fea0003800200 */
.L_x_6034:
[----:B------:R-:W0:Y:S01]  /*24060*/  LDC R158, c[0x0][0x408] ;  /* 0x00010200ff9e7b82 */ /* 0x000e220000000800 */
[----:B------:R-:W-:Y:S01]  /*24070*/  I2FP.F32.U32 R125, R16 ;  /* 0x00000010007d7245 */ /* 0x000fe20000201000 */
[----:B------:R-:W-:Y:S01]  /*24080*/  IMAD.MOV.U32 R152, RZ, RZ, 0x2f800000 ;  /* 0x2f800000ff987424 */ /* 0x000fe200078e00ff */
[----:B------:R-:W-:Y:S01]  /*24090*/  LOP3.LUT R118, R118, 0xffffffef, RZ, 0xc0, !PT ;  /* 0xffffffef76767812 */ /* 0x000fe200078ec0ff */
[----:B------:R-:W-:Y:S01]  /*240a0*/  BSSY.RECONVERGENT B1, `(.L_x_6039) ;  /* 0x0000063000017945 */ /* 0x000fe20003800200 */
[----:B------:R-:W-:Y:S02]  /*240b0*/  IMAD.MOV.U32 R126, RZ, RZ, 0x2 ;  /* 0x00000002ff7e7424 */ /* 0x000fe400078e00ff */
[----:B------:R-:W-:Y:S01]  /*240c0*/  FFMA.FTZ R2, R125, R152, 1.1641532182693481445e-10 ;  /* 0x2f0000007d027423 */ /* 0x000fe20000010098 */
[C---:B-----5:R-:W-:Y:S01]  /*240d0*/  SHF.L.U32 R125, R108.reuse, 0x10, RZ ;  /* 0x000000106c7d7819 */ /* 0x060fe200000006ff */
[----:B------:R-:W1:Y:S01]  /*240e0*/  LDC R159, c[0x0][0x404] ;  /* 0x00010100ff9f7b82 */ /* 0x000e620000000800 */
[----:B------:R-:W-:-:S03]  /*240f0*/  PRMT R108, R108, 0x7632, R108 ;  /* 0x000076326c6c7816 */ /* 0x000fc6000000006c */
[----:B0-----:R-:W-:Y:S01]  /*24100*/  FMUL.FTZ R125, R125, R158 ;  /* 0x0000009e7d7d7220 */ /* 0x001fe20000410000 */
[----:B-1----:R-:W-:Y:S02]  /*24110*/  FSETP.GTU.FTZ.AND P2, PT, R2, R159, PT ;  /* 0x0000009f0200720b */ /* 0x002fe40003f5c000 */
[----:B------:R-:W-:Y:S02]  /*24120*/  MOV R2, R18 ;  /* 0x0000001200027202 */ /* 0x000fe40000000f00 */
        /* <DEDUP_REMOVED lines=16> */
.L_x_6041:
        /* <DEDUP_REMOVED lines=13> */
.L_x_6043:
[----:B------:R-:W-:Y:S05]  /*24300*/  BSYNC.RECONVERGENT B2 ;  /* 0x0000000000027941 */ /* 0x000fea0003800200 */
.L_x_6042:
        /* <DEDUP_REMOVED lines=60> */
.L_x_6040:
[----:B------:R-:W-:Y:S05]  /*246d0*/  BSYNC.RECONVERGENT B1 ;  /* 0x0000000000017941 */ /* 0x000fea0003800200 */
.L_x_6039:
        /* <DEDUP_REMOVED lines=9> */
[----:B------:R-:W-:Y:S01]  /*24770*/  @P1 IMAD.U32 R108, R108, 0x10000, RZ ;  /* 0x000100006c6c1824 */ /* 0x000fe200078e00ff */
[----:B------:R-:W-:Y:S02]  /*24780*/  MOV R2, R18 ;  /* 0x0000001200027202 */ /* 0x000fe40000000f00 */
        /* <DEDUP_REMOVED lines=15> */
.L_x_6046:
        /* <DEDUP_REMOVED lines=13> */
.L_x_6048:
[----:B------:R-:W-:Y:S05]  /*24950*/  BSYNC.RECONVERGENT B2 ;  /* 0x0000000000027941 */ /* 0x000fea0003800200 */
.L_x_6047:
        /* <DEDUP_REMOVED lines=60> */
.L_x_6045:
[----:B------:R-:W-:Y:S05]  /*24d20*/  BSYNC.RECONVERGENT B1 ;  /* 0x0000000000017941 */ /* 0x000fea0003800200 */
.L_x_6044:
        /* <DEDUP_REMOVED lines=8> */
[----:B------:R-:W-:Y:S01]  /*24db0*/  FMUL.FTZ R135, R135, R158 ;  /* 0x0000009e87877220 */ /* 0x000fe20000410000 */
[----:B------:R-:W-:-:S04]  /*24dc0*/  MOV R2, R18 ;  /* 0x0000001200027202 */ /* 0x000fc80000000f00 */
        /* <DEDUP_REMOVED lines=16> */
.L_x_6051:
        /* <DEDUP_REMOVED lines=13> */
.L_x_6053:
[----:B------:R-:W-:Y:S05]  /*24fa0*/  BSYNC.RECONVERGENT B2 ;  /* 0x0000000000027941 */ /* 0x000fea0003800200 */
.L_x_6052:
        /* <DEDUP_REMOVED lines=8> */
[----:B------:R-:W-:Y:S02]  /*25030*/  VIADD R19, R163, 0xbb67ae85 ;  /* 0xbb67ae85a3137836 */ /* 0x000fe40000000000 */
[----:B------:R-:W-:-:S03]  /*25040*/  IMAD.MOV.U32 R136, RZ, RZ, RZ ;  /* 0x000000ffff887224 */ /* 0x000fc600078e00ff */
        /* <DEDUP_REMOVED lines=50> */
.L_x_6050:
[----:B------:R-:W-:Y:S05]  /*25370*/  BSYNC.RECONVERGENT B1 ;  /* 0x0000000000017941 */ /* 0x000fea0003800200 */
.L_x_6049:
[----:B------:R-:W-:Y:S01]  /*25380*/  I2FP.F32.U32 R135, R2 ;  /* 0x0000000200877245 */ /* 0x000fe20000201000 */
[----:B------:R-:W-:Y:S01]  /*25390*/  BSSY.RECONVERGENT B1, `(.L_x_6054) ;  /* 0x0000063000017945 */ /* 0x000fe20003800200 */
[----:B------:R-:W-:Y:S02]  /*253a0*/  SHF.L.U32 R109, R109, 0x10, RZ ;  /* 0x000000106d6d7819 */ /* 0x000fe400000006ff */
        /* <DEDUP_REMOVED lines=23> */
.L_x_6056:
        /* <DEDUP_REMOVED lines=13> */
.L_x_6058:
[----:B------:R-:W-:Y:S05]  /*255f0*/  BSYNC.RECONVERGENT B2 ;  /* 0x0000000000027941 */ /* 0x000fea0003800200 */
.L_x_6057:
        /* <DEDUP_REMOVED lines=60> */
.L_x_6055:
[----:B------:R-:W-:Y:S05]  /*259c0*/  BSYNC.RECONVERGENT B1 ;  /* 0x0000000000017941 */ /* 0x000fea0003800200 */
.L_x_6054:
[----:B------:R-:W-:Y:S01]  /*259d0*/  I2FP.F32.U32 R145, R2 ;  /* 0x0000000200917245 */ /* 0x000fe20000201000 */
[----:B------:R-:W-:Y:S01]  /*259e0*/  BSSY.RECONVERGENT B1, `(.L_x_6059) ;  /* 0x0000061000017945 */ /* 0x000fe20003800200 */
[----:B------:R-:W-:Y:S01]  /*259f0*/  ISETP.NE.AND P3, PT, R146, 0x1, PT ;  /* 0x000000019200780c */ /* 0x000fe20003f65270 */
[----:B------:R-:W-:Y:S02]  /*25a00*/  HFMA2 R164, -RZ, RZ, 0, 1.1920928955078125e-07 ;  /* 0x00000002ffa47431 */ /* 0x000fe400000001ff */
[----:B------:R-:W-:Y:S01]  /*25a10*/  FFMA.FTZ R2, R145, R152, 1.1641532182693481445e-10 ;  /* 0x2f00000091027423 */ /* 0x000fe20000010098 */
[C---:B------:R-:W-:Y:S02]  /*25a20*/  SHF.L.U32 R145, R110.reuse, 0x10, RZ ;  /* 0x000000106e917819 */ /* 0x040fe400000006ff */
[----:B------:R-:W-:Y:S02]  /*25a30*/  PRMT R110, R110, 0x7632, R110 ;  /* 0x000076326e6e7816 */ /* 0x000fe4000000006e */
[----:B------:R-:W-:Y:S01]  /*25a40*/  FSETP.GTU.FTZ.AND P2, PT, R2, R159, PT ;  /* 0x0000009f0200720b */ /* 0x000fe20003f5c000 */
[----:B------:R-:W-:Y:S01]  /*25a50*/  FMUL.FTZ R145, R145, R158 ;  /* 0x0000009e91917220 */ /* 0x000fe20000410000 */
[----:B------:R-:W-:-:S04]  /*25a60*/  IMAD.MOV.U32 R2, RZ, RZ, R18 ;  /* 0x000000ffff027224 */ /* 0x000fc800078e0012 */
        /* <DEDUP_REMOVED lines=14> */
.L_x_6061:
        /* <DEDUP_REMOVED lines=13> */
.L_x_6063:
[----:B------:R-:W-:Y:S05]  /*25c20*/  BSYNC.RECONVERGENT B2 ;  /* 0x0000000000027941 */ /* 0x000fea0003800200 */
.L_x_6062:
        /* <DEDUP_REMOVED lines=56> */
[----:B------:R-:W-:Y:S02]  /*25fb0*/  IADD3 R145, PT, PT, R163, -0x695add53, RZ ;  /* 0x96a522ada3917810 */ /* 0x000fe40007ffe0ff */
[----:B------:R-:W-:Y:S01]  /*25fc0*/  MOV R156, R164 ;  /* 0x000000a4009c7202 */ /* 0x000fe20000000f00 */
[----:B------:R-:W-:Y:S01]  /*25fd0*/  IMAD.MOV.U32 R164, RZ, RZ, RZ ;  /* 0x000000ffffa47224 */ /* 0x000fe200078e00ff */
[----:B------:R-:W-:-:S07]  /*25fe0*/  LOP3.LUT R112, R145, R166, R165, 0x96, !PT ;  /* 0x000000a691707212 */ /* 0x000fce00078e96a5 */
.L_x_6060:
[----:B------:R-:W-:Y:S05]  /*25ff0*/  BSYNC.RECONVERGENT B1 ;  /* 0x0000000000017941 */ /* 0x000fea0003800200 */
.L_x_6059:
        /* <DEDUP_REMOVED lines=24> */
.L_x_6066:
        /* <DEDUP_REMOVED lines=13> */
.L_x_6068:
[----:B------:R-:W-:Y:S05]  /*26250*/  BSYNC.RECONVERGENT B2 ;  /* 0x0000000000027941 */ /* 0x000fea0003800200 */
.L_x_6067:
        /* <DEDUP_REMOVED lines=60> */
.L_x_6065:
[----:B------:R-:W-:Y:S05]  /*26620*/  BSYNC.RECONVERGENT B1 ;  /* 0x0000000000017941 */ /* 0x000fea0003800200 */
.L_x_6064:
[----:B------:R-:W-:Y:S01]  /*26630*/  I2FP.F32.U32 R165, R2 ;  /* 0x0000000200a57245 */ /* 0x000fe20000201000 */
[----:B------:R-:W-:Y:S01]  /*26640*/  BSSY.RECONVERGENT B1, `(.L_x_6069) ;  /* 0x0000061000017945 */ /* 0x000fe20003800200 */
[----:B------:R-:W-:Y:S01]  /*26650*/  ISETP.NE.AND P5, PT, R161, 0x1, PT ;  /* 0x00000001a100780c */ /* 0x000fe20003fa5270 */
[----:B------:R-:W-:Y:S02]  /*26660*/  IMAD.MOV.U32 R164, RZ, RZ, R18 ;  /* 0x000000ffffa47224 */ /* 0x000fe400078e0012 */
[----:B------:R-:W-:Y:S01]  /*26670*/  FFMA.FTZ R2, R165, R152, 1.1641532182693481445e-10 ;  /* 0x2f000000a5027423 */ /* 0x000fe20000010098 */
[----:B------:R-:W-:-:S04]  /*26680*/  SHF.L.U32 R165, R111, 0x10, RZ ;  /* 0x000000106fa57819 */ /* 0x000fc800000006ff */
[----:B------:R-:W-:Y:S01]  /*26690*/  FSETP.GTU.FTZ.AND P4, PT, R2, R159, PT ;  /* 0x0000009f0200720b */ /* 0x000fe20003f9c000 */
[----:B------:R-:W-:Y:S01]  /*266a0*/  FMUL.FTZ R165, R165, R158 ;  /* 0x0000009ea5a57220 */ /* 0x000fe20000410000 */
[----:B------:R-:W-:-:S04]  /*266b0*/  HFMA2 R2, -RZ, RZ, 0, 1.1920928955078125e-07 ;  /* 0x00000002ff027431 */ /* 0x000fc800000001ff */
        /* <DEDUP_REMOVED lines=15> */
.L_x_6071:
        /* <DEDUP_REMOVED lines=13> */
.L_x_6073:
[----:B------:R-:W-:Y:S05]  /*26880*/  BSYNC.RECONVERGENT B2 ;  /* 0x0000000000027941 */ /* 0x000fea0003800200 */
.L_x_6072:
        /* <DEDUP_REMOVED lines=10> */
[----:B------:R-:W-:Y:S02]  /*26930*/  IMAD.MOV.U32 R164, RZ, RZ, R156 ;  /* 0x000000ffffa47224 */ /* 0x000fe400078e009c */
        /* <DEDUP_REMOVED lines=46> */
[----:B------:R-:W-:Y:S01]  /*26c20*/  IMAD.MOV.U32 R2, RZ, RZ, RZ ;  /* 0x000000ffff027224 */ /* 0x000fe200078e00ff */
[----:B------:R-:W-:Y:S02]  /*26c30*/  LOP3.LUT R112, R112, R168, R167, 0x96, !PT ;  /* 0x000000a870707212 */ /* 0x000fe400078e96a7 */
[----:B------:R-:W-:-:S07]  /*26c40*/  MOV R156, R166 ;  /* 0x000000a6009c7202 */ /* 0x000fce0000000f00 */
.L_x_6070:
[----:B------:R-:W-:Y:S05]  /*26c50*/  BSYNC.RECONVERGENT B1 ;  /* 0x0000000000017941 */ /* 0x000fea0003800200 */
.L_x_6069:
[----:B------:R-:W-:Y:S02]  /*26c60*/  I2FP.F32.U32 R161, R164 ;  /* 0x000000a400a17245 */ /* 0x000fe40000201000 */
[----:B------:R-:W-:Y:S02]  /*26c70*/  SHF.L.U32 R165, R165, 0x10, RZ ;  /* 0x00000010a5a57819 */ /* 0x000fe400000006ff */
[----:B------:R-:W-:Y:S01]  /*26c80*/  PRMT R110, R160, 0x5410, R110 ;  /* 0x00005410a06e7816 */ /* 0x000fe2000000006e */
[----:B------:R-:W-:Y:S01]  /*26c90*/  FFMA.FTZ R152, R161, R152, 1.1641532182693481445e-10 ;  /* 0x2f000000a1987423 */ /* 0x000fe20000010098 */
[----:B------:R-:W-:Y:S01]  /*26ca0*/  PRMT R109, R157, 0x5410, R109 ;  /* 0x000054109d6d7816 */ /* 0x000fe2000000006d */
[----:B------:R-:W-:Y:S01]  /*26cb0*/  FMUL.FTZ R165, R165, R158 ;  /* 0x0000009ea5a57220 */ /* 0x000fe20000410000 */
[----:B------:R-:W-:Y:S02]  /*26cc0*/  @P1 PRMT R158, R23, 0x7632, R158 ;  /* 0x00007632179e1816 */ /* 0x000fe4000000009e */
[----:B------:R-:W-:-:S02]  /*26cd0*/  FSETP.GTU.FTZ.AND P5, PT, R152, R159, PT ;  /* 0x0000009f9800720b */ /* 0x000fc40003fbc000 */
[----:B------:R-:W-:Y:S01]  /*26ce0*/  PRMT R108, R154, 0x5410, R108 ;  /* 0x000054109a6c7816 */ /* 0x000fe2000000006c */
[----:B------:R-:W-:Y:S01]  /*26cf0*/  @P1 IMAD.U32 R161, R158, 0x10000, RZ ;  /* 0x000100009ea11824 */ /* 0x000fe200078e00ff */
[----:B------:R-:W-:Y:S02]  /*26d00*/  FSEL R152, R165, RZ, !P5 ;  /* 0x000000ffa5987208 */ /* 0x000fe40006800000 */
[----:B------:R-:W-:-:S03]  /*26d10*/  PLOP3.LUT P5, PT, P5, PT, PT, 0x8, 0x80 ;  /* 0x000000000080781c */ /* 0x000fc60002fae170 */
[----:B------:R-:W-:-:S05]  /*26d20*/  @P1 FADD.FTZ R152, R161, R152 ;  /* 0x00000098a1981221 */ /* 0x000fca0000010000 */
[----:B------:R-:W-:-:S04]  /*26d30*/  F2FP.BF16.F32.PACK_AB R158, RZ, R152 ;  /* 0x00000098ff9e723e */ /* 0x000fc800000010ff */
[----:B------:R-:W-:-:S07]  /*26d40*/  PRMT R111, R111, 0x5410, R158 ;  /* 0x000054106f6f7816 */ /* 0x000fce000000009e */
.L_x_6033:
        /* <DEDUP_REMOVED lines=43> */
.L_x_6074:
[----:B------:R-:W-:Y:S01]  /*27000*/  IMAD.MOV.U32 R154, RZ, RZ, R156 ;  /* 0x000000ffff9a7224 */ /* 0x000fe200078e009c */
[----:B------:R-:W-:-:S07]  /*27010*/  IADD3 R155, PT, PT, R155, 0x80, RZ ;  /* 0x000000809b9b7810 */ /* 0x000fce0007ffe0ff */
.L_x_5951:
[----:B------:R-:W-:Y:S05]  /*27020*/  BSYNC.RECONVERGENT B0 ;  /* 0x0000000000007941 */ /* 0x000fea0003800200 */
.L_x_5950:
[----:B------:R-:W-:Y:S01]  /*27030*/  ISETP.GE.U32.AND P0, PT, R3, 0x280, PT ;  /* 0x000002800300780c */ /* 0x000fe20003f06070 */
[----:B------:R-:W-:-:S12]  /*27040*/  BSSY.RECONVERGENT B0, `(.L_x_6075) ;  /* 0x000098a000007945 */ /* 0x000fd80003800200 */
[----:B------:R-:W-:Y:S05]  /*27050*/  @!P0 BRA `(.L_x_6076) ;  /* 0x0000009800208947 */ /* 0x000fea0003800000 */
        /* <DEDUP_REMOVED lines=16> */
[C---:B0-----:R-:W-:Y:S01]  /*27160*/  VIADD R157, R162.reuse, 0x5384540f ;  /* 0x5384540fa29d7836 */ /* 0x041fe20000000000 */
[----:B------:R-:W-:Y:S01]  /*27170*/  IADD3 R153, PT, PT, R162, 0x1715609d, RZ ;  /* 0x1715609da2997810 */ /* 0x000fe20007ffe0ff */
        /* <DEDUP_REMOVED lines=14> */
.L_x_6080:
        /* <DEDUP_REMOVED lines=13> */
.L_x_6082:
[----:B------:R-:W-:Y:S05]  /*27330*/  BSYNC.RECONVERGENT B2 ;  /* 0x0000000000027941 */ /* 0x000fea0003800200 */
.L_x_6081:
        /* <DEDUP_REMOVED lines=58> */
.L_x_6079:
[----:B------:R-:W-:Y:S05]  /*276e0*/  BSYNC.RECONVERGENT B1 ;  /* 0x0000000000017941 */ /* 0x000fea0003800200 */
.L_x_6078:
[----:B------:R-:W0:Y:S01]  /*276f0*/  LDC R160, c[0x0][0x408] ;  /* 0x00010200ffa07b82 */ /* 0x000e220000000800 */
[----:B------:R-:W-:Y:S01]  /*27700*/  HFMA2 R158, -RZ, RZ, 0.1171875, 0 ;  /* 0x2f800000ff9e7431 */ /* 0x000fe200000001ff */
[----:B------:R-:W-:Y:S01]  /*27710*/  I2FP.F32.U32 R7, R6 ;  /* 0x0000000600077245 */ /* 0x000fe20000201000 */
[----:B-----5:R-:W-:Y:S01]  /*27720*/  IMAD.U32 R9, R108, 0x10000, RZ ;  /* 0x000100006c097824 */ /* 0x020fe200078e00ff */
[----:B------:R-:W-:Y:S01]  /*27730*/  LOP3.LUT R118, R118, 0xffffffdf, RZ, 0xc0, !PT ;  /* 0xffffffdf76767812 */ /* 0x000fe200078ec0ff */
[----:B------:R-:W-:Y:S01]  /*27740*/  BSSY.RECONVERGENT B1, `(.L_x_6083) ;  /* 0x000005d000017945 */ /* 0x000fe20003800200 */
[----:B------:R-:W-:Y:S02]  /*27750*/  PRMT R108, R108, 0x7632, R108 ;  /* 0x000076326c6c7816 */ /* 0x000fe4000000006c */
[----:B------:R-:W1:Y:S01]  /*27760*/  LDC R159, c[0x0][0x404] ;  /* 0x00010100ff9f7b82 */ /* 0x000e620000000800 */
[----:B------:R-:W-:Y:S01]  /*27770*/  MOV R10, 0x2 ;  /* 0x00000002000a7802 */ /* 0x000fe20000000f00 */
[----:B------:R-:W-:Y:S01]  /*27780*/  FFMA.FTZ R2, R7, R158, 1.1641532182693481445e-10 ;  /* 0x2f00000007027423 */ /* 0x000fe2000001009e */
[----:B------:R-:W-:-:S02]  /*27790*/  IMAD.MOV.U32 R7, RZ, RZ, R18 ;  /* 0x000000ffff077224 */ /* 0x000fc400078e0012 */
[----:B0-----:R-:W-:Y:S02]  /*277a0*/  FMUL.FTZ R9, R9, R160 ;  /* 0x000000a009097220 */ /* 0x001fe40000410000 */
        /* <DEDUP_REMOVED lines=14> */
.L_x_6085:
        /* <DEDUP_REMOVED lines=13> */
.L_x_6087:
[----:B------:R-:W-:Y:S05]  /*27960*/  BSYNC.RECONVERGENT B2 ;  /* 0x0000000000027941 */ /* 0x000fea0003800200 */
.L_x_6086:
        /* <DEDUP_REMOVED lines=53> */
[----:B------:R-:W-:Y:S01]  /*27cc0*/  IMAD.WIDE.U32 R6, R7, -0x2daee0ad, RZ ;  /* 0xd2511f5307067825 */ /* 0x000fe200078e00ff */
[----:B------:R-:W-:-:S04]  /*27cd0*/  IADD3 R9, PT, PT, R163, -0x695add53, RZ ;  /* 0x96a522ada3097810 */ /* 0x000fc80007ffe0ff */
[----:B------:R-:W-:Y:S01]  /*27ce0*/  LOP3.LUT R112, R9, R8, R7, 0x96, !PT ;  /* 0x0000000809707212 */ /* 0x000fe200078e9607 */
[----:B------:R-:W-:Y:S01]  /*27cf0*/  IMAD.MOV.U32 R7, RZ, RZ, R13 ;  /* 0x000000ffff077224 */ /* 0x000fe200078e000d */
[----:B------:R-:W-:-:S07]  /*27d00*/  MOV R13, R6 ;  /* 0x00000006000d7202 */ /* 0x000fce0000000f00 */
.L_x_6084:
[----:B------:R-:W-:Y:S05]  /*27d10*/  BSYNC.RECONVERGENT B1 ;  /* 0x0000000000017941 */ /* 0x000fea0003800200 */
.L_x_6083:
        /* <DEDUP_REMOVED lines=15> */
[----:B------:R-:W-:-:S03]  /*27e10*/  F2FP.BF16.F32.PACK_AB R156, RZ, R17 ;  /* 0x00000011ff9c723e */ /* 0x000fc600000010ff */
        /* <DEDUP_REMOVED lines=9> */
.L_x_6090:
        /* <DEDUP_REMOVED lines=13> */
.L_x_6092:
[----:B------:R-:W-:Y:S05]  /*27f80*/  BSYNC.RECONVERGENT B2 ;  /* 0x0000000000027941 */ /* 0x000fea0003800200 */
.L_x_6091:
        /* <DEDUP_REMOVED lines=55> */
[----:B------:R-:W-:Y:S02]  /*28300*/  IMAD.MOV.U32 R13, RZ, RZ, R8 ;  /* 0x000000ffff0d7224 */ /* 0x000fe400078e0008 */
[----:B------:R-:W-:Y:S01]  /*28310*/  HFMA2 R8, -RZ, RZ, 0, 0 ;  /* 0x00000000ff087431 */ /* 0x000fe200000001ff */
[----:B------:R-:W-:-:S07]  /*28320*/  LOP3.LUT R112, R7, R10, R9, 0x96, !PT ;  /* 0x0000000a07707212 */ /* 0x000fce00078e9609 */
.L_x_6089:
[----:B------:R-:W-:Y:S05]  /*28330*/  BSYNC.RECONVERGENT B1 ;  /* 0x0000000000017941 */ /* 0x000fea0003800200 */
.L_x_6088:
        /* <DEDUP_REMOVED lines=22> */
.L_x_6095:
        /* <DEDUP_REMOVED lines=13> */
.L_x_6097:
[----:B------:R-:W-:Y:S05]  /*28570*/  BSYNC.RECONVERGENT B2 ;  /* 0x0000000000027941 */ /* 0x000fea0003800200 */
.L_x_6096:
        /* <DEDUP_REMOVED lines=58> */
.L_x_6094:
[----:B------:R-:W-:Y:S05]  /*28920*/  BSYNC.RECONVERGENT B1 ;  /* 0x0000000000017941 */ /* 0x000fea0003800200 */
.L_x_6093:
        /* <DEDUP_REMOVED lines=27> */
.L_x_6100:
        /* <DEDUP_REMOVED lines=13> */
.L_x_6102:
[----:B------:R-:W-:Y:S05]  /*28bb0*/  BSYNC.RECONVERGENT B2 ;  /* 0x0000000000027941 */ /* 0x000fea0003800200 */
.L_x_6101:
        /* <DEDUP_REMOVED lines=58> */
.L_x_6099:
[----:B------:R-:W-:Y:S05]  /*28f60*/  BSYNC.RECONVERGENT B1 ;  /* 0x0000000000017941 */ /* 0x000fea0003800200 */
.L_x_6098:
        /* <DEDUP_REMOVED lines=23> */
.L_x_6105:
        /* <DEDUP_REMOVED lines=13> */
.L_x_6107:
[----:B------:R-:W-:Y:S05]  /*291b0*/  BSYNC.RECONVERGENT B2 ;  /* 0x0000000000027941 */ /* 0x000fea0003800200 */
.L_x_6106:
        /* <DEDUP_REMOVED lines=58> */
.L_x_6104:
[----:B------:R-:W-:Y:S05]  /*29560*/  BSYNC.RECONVERGENT B1 ;  /* 0x0000000000017941 */ /* 0x000fea0003800200 */
.L_x_6103:
[----:B------:R-:W-:Y:S01]  /*29570*/  I2FP.F32.U32 R9, R9 ;  /* 0x0000000900097245 */ /* 0x000fe20000201000 */
[----:B------:R-:W-:Y:S01]  /*29580*/  BSSY.RECONVERGENT B1, `(.L_x_6108) ;  /* 0x0000060000017945 */ /* 0x000fe20003800200 */
[----:B------:R-:W-:-:S03]  /*29590*/  IMAD.MOV.U32 R11, RZ, RZ, 0x2 ;  /* 0x00000002ff0b7424 */ /* 0x000fc600078e00ff */
        /* <DEDUP_REMOVED lines=9> */
[----:B------:R-:W-:Y:S01]  /*29630*/  @P2 FADD.FTZ R128, R9, R2 ;  /* 0x0000000209802221 */ /* 0x000fe20000010000 */
[----:B------:R-:W-:Y:S02]  /*29640*/  @!P2 MOV R128, R2 ;  /* 0x000000020080a202 */ /* 0x000fe40000000f00 */
        /* <DEDUP_REMOVED lines=11> */
.L_x_6110:
        /* <DEDUP_REMOVED lines=13> */
.L_x_6112:
[----:B------:R-:W-:Y:S05]  /*297d0*/  BSYNC.RECONVERGENT B2 ;  /* 0x0000000000027941 */ /* 0x000fea0003800200 */
.L_x_6111:
        /* <DEDUP_REMOVED lines=56> */
[----:B------:R-:W-:Y:S01]  /*29b60*/  LOP3.LUT R112, R9, R164, R11, 0x96, !PT ;  /* 0x000000a409707212 */ /* 0x000fe200078e960b */
[----:B------:R-:W-:-:S07]  /*29b70*/  HFMA2 R11, -RZ, RZ, 0, 0 ;  /* 0x00000000ff0b7431 */ /* 0x000fce00000001ff */
.L_x_6109:
[----:B------:R-:W-:Y:S05]  /*29b80*/  BSYNC.RECONVERGENT B1 ;  /* 0x0000000000017941 */ /* 0x000fea0003800200 */
.L_x_6108:
        /* <DEDUP_REMOVED lines=22> */
.L_x_6115:
        /* <DEDUP_REMOVED lines=13> */
.L_x_6117:
[----:B------:R-:W-:Y:S05]  /*29dc0*/  BSYNC.RECONVERGENT B2 ;  /* 0x0000000000027941 */ /* 0x000fea0003800200 */
.L_x_6116:
        /* <DEDUP_REMOVED lines=57> */
[----:B------:R-:W-:-:S07]  /*2a160*/  MOV R13, R10 ;  /* 0x0000000a000d7202 */ /* 0x000fce0000000f00 */
.L_x_6114:
[----:B------:R-:W-:Y:S05]  /*2a170*/  BSYNC.RECONVERGENT B1 ;  /* 0x0000000000017941 */ /* 0x000fea0003800200 */
.L_x_6113:
        /* <DEDUP_REMOVED lines=27> */
.L_x_6120:
        /* <DEDUP_REMOVED lines=13> */
.L_x_6122:
[----:B------:R-:W-:Y:S05]  /*2a400*/  BSYNC.RECONVERGENT B2 ;  /* 0x0000000000027941 */ /* 0x000fea0003800200 */
.L_x_6121:
        /* <DEDUP_REMOVED lines=23> */
[----:B------:R-:W-:Y:S02]  /*2a580*/  IADD3 R147, PT, PT, R162, -0x700cb87f, RZ ;  /* 0x8ff34781a2937810 */ /* 0x000fe40007ffe0ff */
        /* <DEDUP_REMOVED lines=34> */
.L_x_6119:
[----:B------:R-:W-:Y:S05]  /*2a7b0*/  BSYNC.RECONVERGENT B1 ;  /* 0x0000000000017941 */ /* 0x000fea0003800200 */
.L_x_6118:
        /* <DEDUP_REMOVED lines=23> */
.L_x_6125:
        /* <DEDUP_REMOVED lines=13> */
.L_x_6127:
[----:B------:R-:W-:Y:S05]  /*2aa00*/  BSYNC.RECONVERGENT B2 ;  /* 0x0000000000027941 */ /* 0x000fea0003800200 */
.L_x_6126:
        /* <DEDUP_REMOVED lines=58> */
.L_x_6124:
[----:B------:R-:W-:Y:S05]  /*2adb0*/  BSYNC.RECONVERGENT B1 ;  /* 0x0000000000017941 */ /* 0x000fea0003800200 */
.L_x_6123:
        /* <DEDUP_REMOVED lines=25> */
.L_x_6130:
        /* <DEDUP_REMOVED lines=13> */
.L_x_6132:
[----:B------:R-:W-:Y:S05]  /*2b020*/  BSYNC.RECONVERGENT B2 ;  /* 0x0000000000027941 */ /* 0x000fea0003800200 */
.L_x_6131:
        /* <DEDUP_REMOVED lines=30> */
[----:B------:R-:W-:-:S04]  /*2b210*/  IADD3 R11, PT, PT, R163, -0x56f99767, RZ ;  /* 0xa9066899a30b7810 */ /* 0x000fc80007ffe0ff */
        /* <DEDUP_REMOVED lines=27> */
.L_x_6129:
[----:B------:R-:W-:Y:S05]  /*2b3d0*/  BSYNC.RECONVERGENT B1 ;  /* 0x0000000000017941 */ /* 0x000fea0003800200 */
.L_x_6128:
        /* <DEDUP_REMOVED lines=20> */
.L_x_6135:
        /* <DEDUP_REMOVED lines=13> */
.L_x_6137:
[----:B------:R-:W-:Y:S05]  /*2b5f0*/  BSYNC.RECONVERGENT B2 ;  /* 0x0000000000027941 */ /* 0x000fea0003800200 */
.L_x_6136:
        /* <DEDUP_REMOVED lines=58> */
.L_x_6134:
[----:B------:R-:W-:Y:S05]  /*2b9a0*/  BSYNC.RECONVERGENT B1 ;  /* 0x0000000000017941 */ /* 0x000fea0003800200 */
.L_x_6133:
[----:B------:R-:W-:Y:S01]  /*2b9b0*/  I2FP.F32.U32 R11, R11 ;  /* 0x0000000b000b7245 */ /* 0x000fe20000201000 */
[----:B------:R-:W-:Y:S01]  /*2b9c0*/  BSSY.RECONVERGENT B1, `(.L_x_6138) ;  /* 0x0000062000017945 */ /* 0x000fe20003800200 */
[----:B------:R-:W-:Y:S01]  /*2b9d0*/  PRMT R110, R26, 0x7632, R110 ;  /* 0x000076321a6e7816 */ /* 0x000fe2000000006e */
[----:B------:R-:W-:-:S03]  /*2b9e0*/  IMAD.MOV.U32 R148, RZ, RZ, 0x2 ;  /* 0x00000002ff947424 */ /* 0x000fc600078e00ff */
        /* <DEDUP_REMOVED lines=11> */
[----:B------:R-:W-:Y:S02]  /*2baa0*/  @!P2 MOV R147, R2 ;  /* 0x000000020093a202 */ /* 0x000fe40000000f00 */
[----:B------:R-:W-:Y:S02]  /*2bab0*/  MOV R2, R18 ;  /* 0x0000001200027202 */ /* 0x000fe40000000f00 */
[----:B------:R-:W-:Y:S02]  /*2bac0*/  F2FP.BF16.F32.PACK_AB R110, RZ, R147 ;  /* 0x00000093ff6e723e */ /* 0x000fe400000010ff */
        /* <DEDUP_REMOVED lines=9> */
.L_x_6140:
        /* <DEDUP_REMOVED lines=13> */
.L_x_6142:
[----:B------:R-:W-:Y:S05]  /*2bc30*/  BSYNC.RECONVERGENT B2 ;  /* 0x0000000000027941 */ /* 0x000fea0003800200 */
.L_x_6141:
        /* <DEDUP_REMOVED lines=58> */
.L_x_6139:
[----:B------:R-:W-:Y:S05]  /*2bfe0*/  BSYNC.RECONVERGENT B1 ;  /* 0x0000000000017941 */ /* 0x000fea0003800200 */
.L_x_6138:
        /* <DEDUP_REMOVED lines=21> */
.L_x_6145:
        /* <DEDUP_REMOVED lines=13> */
.L_x_6147:
[----:B------:R-:W-:Y:S05]  /*2c210*/  BSYNC.RECONVERGENT B2 ;  /* 0x0000000000027941 */ /* 0x000fea0003800200 */
.L_x_6146:
        /* <DEDUP_REMOVED lines=23> */
[----:B------:R-:W-:Y:S02]  /*2c390*/  LOP3.LUT R166, R2, R166, R169, 0x96, !PT ;  /* 0x000000a602a67212 */ /* 0x000fe400078e96a9 */
[----:B------:R-:W-:Y:S01]  /*2c3a0*/  IADD3 R2, PT, PT, R163, -0x24c28bd8, RZ ;  /* 0xdb3d7428a3027810 */ /* 0x000fe20007ffe0ff */
[----:B------:R-:W-:-:S04]  /*2c3b0*/  IMAD.WIDE.U32 R18, R18, -0x2daee0ad, RZ ;  /* 0xd2511f5312127825 */ /* 0x000fc800078e00ff */
[----:B------:R-:W-:-:S05]  /*2c3c0*/  IMAD.WIDE.U32 R166, R166, -0x326172a9, RZ ;  /* 0xcd9e8d57a6a67825 */ /* 0x000fca00078e00ff */
[----:B------:R-:W-:Y:S02]  /*2c3d0*/  LOP3.LUT R170, R170, R172, R167, 0x96, !PT ;  /* 0x000000acaaaa7212 */ /* 0x000fe400078e96a7 */
        /* <DEDUP_REMOVED lines=27> */
[----:B------:R-:W-:Y:S02]  /*2c590*/  MOV R13, R166 ;  /* 0x000000a6000d7202 */ /* 0x000fe40000000f00 */
[----:B------:R-:W-:Y:S01]  /*2c5a0*/  LOP3.LUT R19, R2, R170, R19, 0x96, !PT ;  /* 0x000000aa02137212 */ /* 0x000fe200078e9613 */
[----:B------:R-:W-:-:S07]  /*2c5b0*/  IMAD.MOV.U32 R2, RZ, RZ, RZ ;  /* 0x000000ffff027224 */ /* 0x000fce00078e00ff */
.L_x_6144:
[----:B------:R-:W-:Y:S05]  /*2c5c0*/  BSYNC.RECONVERGENT B1 ;  /* 0x0000000000017941 */ /* 0x000fea0003800200 */
.L_x_6143:
[----:B------:R-:W-:Y:S01]  /*2c5d0*/  I2FP.F32.U32 R111, R111 ;  /* 0x0000006f006f7245 */ /* 0x000fe20000201000 */
[----:B------:R-:W-:Y:S01]  /*2c5e0*/  BSSY.RECONVERGENT B1, `(.L_x_6148) ;  /* 0x0000061000017945 */ /* 0x000fe20003800200 */
[----:B------:R-:W-:Y:S01]  /*2c5f0*/  IMAD.MOV.U32 R166, RZ, RZ, 0x2 ;  /* 0x00000002ffa67424 */ /* 0x000fe200078e00ff */
[----:B------:R-:W-:Y:S02]  /*2c600*/  MOV R164, R18 ;  /* 0x0000001200a47202 */ /* 0x000fe40000000f00 */
[----:B------:R-:W-:Y:S01]  /*2c610*/  FFMA.FTZ R148, R111, R158, 1.1641532182693481445e-10 ;  /* 0x2f0000006f947423 */ /* 0x000fe2000001009e */
[----:B------:R-:W-:-:S04]  /*2c620*/  SHF.L.U32 R111, R27, 0x10, RZ ;  /* 0x000000101b6f7819 */ /* 0x000fc800000006ff */
[----:B------:R-:W-:Y:S01]  /*2c630*/  FSETP.GTU.FTZ.AND P5, PT, R148, R159, PT ;  /* 0x0000009f9400720b */ /* 0x000fe20003fbc000 */
[----:B------:R-:W-:-:S05]  /*2c640*/  FMUL.FTZ R111, R111, R160 ;  /* 0x000000a06f6f7220 */ /* 0x000fca0000410000 */
        /* <DEDUP_REMOVED lines=18> */
.L_x_6150:
        /* <DEDUP_REMOVED lines=13> */
.L_x_6152:
[----:B------:R-:W-:Y:S05]  /*2c840*/  BSYNC.RECONVERGENT B2 ;  /* 0x0000000000027941 */ /* 0x000fea0003800200 */
.L_x_6151:
        /* <DEDUP_REMOVED lines=55> */
[----:B------:R-:W-:Y:S02]  /*2cbc0*/  IMAD.MOV.U32 R13, RZ, RZ, R166 ;  /* 0x000000ffff0d7224 */ /* 0x000fe400078e00a6 */
[----:B------:R-:W-:Y:S01]  /*2cbd0*/  HFMA2 R166, -RZ, RZ, 0, 0 ;  /* 0x00000000ffa67431 */ /* 0x000fe200000001ff */
[----:B------:R-:W-:-:S07]  /*2cbe0*/  LOP3.LUT R19, R2, R170, R19, 0x96, !PT ;  /* 0x000000aa02137212 */ /* 0x000fce00078e9613 */
.L_x_6149:
[----:B------:R-:W-:Y:S05]  /*2cbf0*/  BSYNC.RECONVERGENT B1 ;  /* 0x0000000000017941 */ /* 0x000fea0003800200 */
.L_x_6148:
[----:B------:R-:W-:Y:S01]  /*2cc00*/  I2FP.F32.U32 R167, R164 ;  /* 0x000000a400a77245 */ /* 0x000fe20000201000 */
[----:B------:R-:W-:Y:S01]  /*2cc10*/  IMAD.U32 R165, R165, 0x10000, RZ ;  /* 0x00010000a5a57824 */ /* 0x000fe200078e00ff */
[----:B------:R-:W-:Y:S01]  /*2cc20*/  ISETP.NE.AND P6, PT, R166, 0x1, PT ;  /* 0x00000001a600780c */ /* 0x000fe20003fc5270 */
[----:B------:R-:W-:Y:S02]  /*2cc30*/  BSSY.RECONVERGENT B1, `(.L_x_6153) ;  /* 0x000005c000017945 */ /* 0x000fe40003800200 */
[----:B------:R-:W-:Y:S01]  /*2cc40*/  FFMA.FTZ R2, R167, R158, 1.1641532182693481445e-10 ;  /* 0x2f000000a7027423 */ /* 0x000fe2000001009e */
[----:B------:R-:W-:Y:S01]  /*2cc50*/  FMUL.FTZ R164, R165, R160 ;  /* 0x000000a0a5a47220 */ /* 0x000fe20000410000 */
[----:B------:R-:W-:-:S03]  /*2cc60*/  IMAD.MOV.U32 R165, RZ, RZ, R18 ;  /* 0x000000ffffa57224 */ /* 0x000fc600078e0012 */
        /* <DEDUP_REMOVED lines=13> */
.L_x_6155:
        /* <DEDUP_REMOVED lines=15> */
.L_x_6157:
[----:B------:R-:W-:Y:S05]  /*2ce30*/  BSYNC.RECONVERGENT B2 ;  /* 0x0000000000027941 */ /* 0x000fea0003800200 */
.L_x_6156:
        /* <DEDUP_REMOVED lines=18> */
[----:B------:R-:W-:-:S04]  /*2cf60*/  LOP3.LUT R166, R166, R172, R19, 0x96, !PT ;  /* 0x000000aca6a67212 */ /* 0x000fc800078e9613 */
[----:B------:R-:W-:Y:S01]  /*2cf70*/  LOP3.LUT R2, R2, R18, R169, 0x96, !PT ;  /* 0x0000001202027212 */ /* 0x000fe200078e96a9 */
[----:B------:R-:W-:Y:S01]  /*2cf80*/  IMAD.WIDE.U32 R166, R166, -0x2daee0ad, RZ ;  /* 0xd2511f53a6a67825 */ /* 0x000fe200078e00ff */
[----:B------:R-:W-:-:S04]  /*2cf90*/  IADD3 R18, PT, PT, R163, 0x32370b8f, RZ ;  /* 0x32370b8fa3127810 */ /* 0x000fc80007ffe0ff */
[----:B------:R-:W-:-:S05]  /*2cfa0*/  LOP3.LUT R18, R18, R170, R167, 0x96, !PT ;  /* 0x000000aa12127212 */ /* 0x000fca00078e96a7 */
[----:B------:R-:W-:-:S05]  /*2cfb0*/  IMAD.WIDE.U32 R18, R18, -0x326172a9, RZ ;  /* 0xcd9e8d5712127825 */ /* 0x000fca00078e00ff */
[----:B------:R-:W-:Y:S01]  /*2cfc0*/  LOP3.LUT R112, R112, R168, R19, 0x96, !PT ;  /* 0x000000a870707212 */ /* 0x000fe200078e9613 */
[----:B------:R-:W-:Y:S01]  /*2cfd0*/  IMAD.WIDE.U32 R168, R2, -0x2daee0ad, RZ ;  /* 0xd2511f5302a87825 */ /* 0x000fe200078e00ff */
[----:B------:R-:W-:-:S03]  /*2cfe0*/  IADD3 R2, PT, PT, R163, -0x126145ec, RZ ;  /* 0xed9eba14a3027810 */ /* 0x000fc60007ffe0ff */
[----:B------:R-:W-:Y:S01]  /*2cff0*/  IMAD.WIDE.U32 R170, R112, -0x2daee0ad, RZ ;  /* 0xd2511f5370aa7825 */ /* 0x000fe200078e00ff */
[----:B------:R-:W-:Y:S02]  /*2d000*/  LOP3.LUT R2, R2, R166, R169, 0x96, !PT ;  /* 0x000000a602027212 */ /* 0x000fe400078e96a9 */
[----:B------:R-:W-:-:S03]  /*2d010*/  IADD3 R112, PT, PT, R163, -0x695add53, RZ ;  /* 0x96a522ada3707810 */ /* 0x000fc60007ffe0ff */
[----:B------:R-:W-:-:S04]  /*2d020*/  IMAD.WIDE.U32 R166, R2, -0x326172a9, RZ ;  /* 0xcd9e8d5702a67825 */ /* 0x000fc800078e00ff */
[----:B------:R-:W-:Y:S01]  /*2d030*/  VIADD R2, R163, 0xa9066899 ;  /* 0xa9066899a3027836 */ /* 0x000fe20000000000 */
[----:B------:R-:W-:-:S04]  /*2d040*/  LOP3.LUT R18, R153, R18, R167, 0x96, !PT ;  /* 0x0000001299127212 */ /* 0x000fc800078e96a7 */
        /* <DEDUP_REMOVED lines=10> */
[----:B------:R-:W-:-:S03]  /*2d0f0*/  IADD3 R2, PT, PT, R163, 0x1fd5c5a3, RZ ;  /* 0x1fd5c5a3a3027810 */ /* 0x000fc60007ffe0ff */
[----:B------:R-:W-:Y:S01]  /*2d100*/  IMAD.WIDE.U32 R170, R157, -0x2daee0ad, RZ ;  /* 0xd2511f539daa7825 */ /* 0x000fe200078e00ff */
[----:B------:R-:W-:-:S03]  /*2d110*/  LOP3.LUT R166, R2, R166, R169, 0x96, !PT ;  /* 0x000000a602a67212 */ /* 0x000fc600078e96a9 */
[----:B------:R-:W-:Y:S02]  /*2d120*/  VIADD R2, R162, 0xf1bbcdc8 ;  /* 0xf1bbcdc8a2027836 */ /* 0x000fe40000000000 */
[----:B------:R-:W-:-:S04]  /*2d130*/  IMAD.WIDE.U32 R166, R166, -0x326172a9, RZ ;  /* 0xcd9e8d57a6a67825 */ /* 0x000fc800078e00ff */
[----:B------:R-:W-:Y:S01]  /*2d140*/  VIADD R19, R162, 0x8ff34781 ;  /* 0x8ff34781a2137836 */ /* 0x000fe20000000000 */
[----:B------:R-:W-:Y:S02]  /*2d150*/  LOP3.LUT R2, R2, R18, R167, 0x96, !PT ;  /* 0x0000001202027212 */ /* 0x000fe400078e96a7 */
[----:B------:R-:W-:-:S04]  /*2d160*/  IADD3 R18, PT, PT, R163, -0x24c28bd8, RZ ;  /* 0xdb3d7428a3127810 */ /* 0x000fc80007ffe0ff */
[----:B------:R-:W-:-:S05]  /*2d170*/  LOP3.LUT R168, R18, R168, R171, 0x96, !PT ;  /* 0x000000a812a87212 */ /* 0x000fca00078e96ab */
[----:B------:R-:W-:-:S04]  /*2d180*/  IMAD.WIDE.U32 R168, R168, -0x326172a9, RZ ;  /* 0xcd9e8d57a8a87825 */ /* 0x000fc800078e00ff */
[----:B------:R-:W-:Y:S01]  /*2d190*/  IMAD.MOV.U32 R18, RZ, RZ, R168 ;  /* 0x000000ffff127224 */ /* 0x000fe200078e00a8 */
[----:B------:R-:W-:Y:S01]  /*2d1a0*/  LOP3.LUT R19, R19, R166, R169, 0x96, !PT ;  /* 0x000000a613137212 */ /* 0x000fe200078e96a9 */
[----:B------:R-:W-:-:S04]  /*2d1b0*/  IMAD.WIDE.U32 R166, R2, -0x2daee0ad, RZ ;  /* 0xd2511f5302a67825 */ /* 0x000fc800078e00ff */
[----:B------:R-:W-:Y:S02]  /*2d1c0*/  HFMA2 R2, -RZ, RZ, 0, 0 ;  /* 0x00000000ff027431 */ /* 0x000fe400000001ff */
[----:B------:R-:W-:Y:S01]  /*2d1d0*/  IMAD.MOV.U32 R13, RZ, RZ, R166 ;  /* 0x000000ffff0d7224 */ /* 0x000fe200078e00a6 */
[----:B------:R-:W-:-:S07]  /*2d1e0*/  LOP3.LUT R112, R112, R170, R167, 0x96, !PT ;  /* 0x000000aa70707212 */ /* 0x000fce00078e96a7 */
.L_x_6154:
[----:B------:R-:W-:Y:S05]  /*2d1f0*/  BSYNC.RECONVERGENT B1 ;  /* 0x0000000000017941 */ /* 0x000fea0003800200 */
.L_x_6153:
[----:B------:R-:W-:Y:S02]  /*2d200*/  I2FP.F32.U32 R153, R165 ;  /* 0x000000a500997245 */ /* 0x000fe40000201000 */
[----:B------:R-:W-:Y:S02]  /*2d210*/  PRMT R109, R154, 0x5410, R109 ;  /* 0x000054109a6d7816 */ /* 0x000fe4000000006d */
[----:B------:R-:W-:Y:S01]  /*2d220*/  MOV R154, R13 ;  /* 0x0000000d009a7202 */ /* 0x000fe20000000f00 */
[----:B------:R-:W-:Y:S01]  /*2d230*/  FFMA.FTZ R158, R153, R158, 1.1641532182693481445e-10 ;  /* 0x2f000000999e7423 */ /* 0x000fe2000001009e */
[----:B------:R-:W-:Y:S02]  /*2d240*/  PRMT R153, R27, 0x7632, R153 ;  /* 0x000076321b997816 */ /* 0x000fe40000000099 */
[----:B------:R-:W-:Y:S02]  /*2d250*/  PRMT R110, R161, 0x5410, R110 ;  /* 0x00005410a16e7816 */ /* 0x000fe4000000006e */
[----:B------:R-:W-:Y:S01]  /*2d260*/  FSETP.GTU.FTZ.AND P6, PT, R158, R159, PT ;  /* 0x0000009f9e00720b */ /* 0x000fe20003fdc000 */
[----:B------:R-:W-:Y:S01]  /*2d270*/  IMAD.U32 R153, R153, 0x10000, RZ ;  /* 0x0001000099997824 */ /* 0x000fe200078e00ff */
[----:B------:R-:W-:-:S02]  /*2d280*/  PRMT R108, R156, 0x5410, R108 ;  /* 0x000054109c6c7816 */ /* 0x000fc4000000006c */
[----:B------:R-:W-:Y:S01]  /*2d290*/  SEL R158, RZ, 0x1, P6 ;  /* 0x00000001ff9e7807 */ /* 0x000fe20003000000 */
[----:B------:R-:W-:-:S03]  /*2d2a0*/  FMUL.FTZ R153, R153, R160 ;  /* 0x000000a099997220 */ /* 0x000fc60000410000 */
[----:B------:R-:W-:Y:S02]  /*2d2b0*/  PRMT R13, R158, 0x7610, R13 ;  /* 0x000076109e0d7816 */ /* 0x000fe4000000000d */
[----:B------:R-:W-:-:S05]  /*2d2c0*/  FSEL R153, R153, RZ, !P6 ;  /* 0x000000ff99997208 */ /* 0x000fca0007000000 */
[--C-:B------:R-:W-:Y:S01]  /*2d2d0*/  FADD.FTZ R164, R164, R153.reuse ;  /* 0x00000099a4a47221 */ /* 0x100fe20000010000 */
[----:B------:R-:W-:-:S04]  /*2d2e0*/  @P2 PRMT R153, R23, 0x7632, R153 ;  /* 0x0000763217992816 */ /* 0x000fc80000000099 */
[----:B------:R-:W-:-:S05]  /*2d2f0*/  @P2 SHF.L.U32 R153, R153, 0x10, RZ ;  /* 0x0000001099992819 */ /* 0x000fca00000006ff */
[----:B------:R-:W-:Y:S01]  /*2d300*/  @P2 FADD.FTZ R153, R164, R153 ;  /* 0x00000099a4992221 */ /* 0x000fe20000010000 */
[----:B------:R-:W-:-:S05]  /*2d310*/  @!P2 IMAD.MOV.U32 R153, RZ, RZ, R164 ;  /* 0x000000ffff99a224 */ /* 0x000fca00078e00a4 */
[----:B------:R-:W-:-:S04]  /*2d320*/  F2FP.BF16.F32.PACK_AB R157, RZ, R153 ;  /* 0x00000099ff9d723e */ /* 0x000fc800000010ff */
[----:B------:R-:W-:Y:S01]  /*2d330*/  PRMT R111, R111, 0x5410, R157 ;  /* 0x000054106f6f7816 */ /* 0x000fe2000000009d */
[----:B------:R-:W-:Y:S06]  /*2d340*/  BRA `(.L_x_6158) ;  /* 0x0000003000b47947 */ /* 0x000fec0003800000 */
.L_x_6077:
        /* <DEDUP_REMOVED lines=11> */
[-C--:B------:R-:W-:Y:S01]  /*2d400*/  @!P3 MOV R157, R154.reuse ;  /* 0x0000009a009db202 */ /* 0x080fe20000000f00 */
[----:B------:R-:W-:Y:S01]  /*2d410*/  @P3 VIADD R128, R2, 0x1 ;  /* 0x0000000102803836 */ /* 0x000fe20000000000 */
[----:B------:R-:W-:Y:S01]  /*2d420*/  @P3 MOV R157, R154 ;  /* 0x0000009a009d3202 */ /* 0x000fe20000000f00 */
[----:B------:R-:W-:Y:S01]  /*2d430*/  @P3 IMAD.MOV.U32 R17, RZ, RZ, R19 ;  /* 0x000000ffff113224 */ /* 0x000fe200078e0013 */
[----:B------:R-:W-:Y:S06]  /*2d440*/  BRA `(.L_x_6160) ;  /* 0x0000000400287947 */ /* 0x000fec0003800000 */
.L_x_6161:
        /* <DEDUP_REMOVED lines=13> */
.L_x_6163:
[----:B------:R-:W-:Y:S05]  /*2d520*/  BSYNC.RECONVERGENT B2 ;  /* 0x0000000000027941 */ /* 0x000fea0003800200 */
.L_x_6162:
        /* <DEDUP_REMOVED lines=58> */
[----:B------:R-:W-:Y:S01]  /*2d8d0*/  IMAD.MOV.U32 R157, RZ, RZ, R156 ;  /* 0x000000ffff9d7224 */ /* 0x000fe200078e009c */
[----:B------:R-:W-:-:S07]  /*2d8e0*/  MOV R17, R154 ;  /* 0x0000009a00117202 */ /* 0x000fce0000000f00 */
.L_x_6160:
[----:B------:R-:W-:Y:S05]  /*2d8f0*/  BSYNC.RECONVERGENT B1 ;  /* 0x0000000000017941 */ /* 0x000fea0003800200 */
.L_x_6159:
[----:B------:R-:W0:Y:S01]  /*2d900*/  LDC R159, c[0x0][0x408] ;  /* 0x00010200ff9f7b82 */ /* 0x000e220000000800 */
[----:B------:R-:W-:Y:S01]  /*2d910*/  HFMA2 R153, -RZ, RZ, 0.1171875, 0 ;  /* 0x2f800000ff997431 */ /* 0x000fe200000001ff */
[----:B------:R-:W-:Y:S01]  /*2d920*/  I2FP.F32.U32 R2, R17 ;  /* 0x0000001100027245 */ /* 0x000fe20000201000 */
[----:B------:R-:W-:Y:S01]  /*2d930*/  BSSY.RECONVERGENT B1, `(.L_x_6164) ;  /* 0x0000064000017945 */ /* 0x000fe20003800200 */
[----:B------:R-:W-:Y:S01]  /*2d940*/  LOP3.LUT R118, R118, 0xffffffdf, RZ, 0xc0, !PT ;  /* 0xffffffdf76767812 */ /* 0x000fe200078ec0ff */
[----:B------:R-:W-:Y:S01]  /*2d950*/  IMAD.MOV.U32 R137, RZ, RZ, 0x2 ;  /* 0x00000002ff897424 */ /* 0x000fe200078e00ff */
[----:B------:R-:W-:Y:S02]  /*2d960*/  MOV R127, R18 ;  /* 0x00000012007f7202 */ /* 0x000fe40000000f00 */
[----:B------:R-:W1:Y:S01]  /*2d970*/  LDC R154, c[0x0][0x404] ;  /* 0x00010100ff9a7b82 */ /* 0x000e620000000800 */
[----:B------:R-:W-:Y:S01]  /*2d980*/  FFMA.FTZ R17, R2, R153, 1.1641532182693481445e-10 ;  /* 0x2f00000002117423 */ /* 0x000fe20000010099 */
[----:B-----5:R-:W-:-:S04]  /*2d990*/  IMAD.U32 R2, R108, 0x10000, RZ ;  /* 0x000100006c027824 */ /* 0x020fc800078e00ff */
[----:B0-----:R-:W-:Y:S01]  /*2d9a0*/  FMUL.FTZ R2, R2, R159 ;  /* 0x0000009f02027220 */ /* 0x001fe20000410000 */
[----:B-1----:R-:W-:-:S04]  /*2d9b0*/  FSETP.GTU.FTZ.AND P3, PT, R17, R154, PT ;  /* 0x0000009a1100720b */ /* 0x002fc80003f7c000 */
[----:B------:R-:W-:Y:S02]  /*2d9c0*/  FSEL R17, R2, RZ, !P3 ;  /* 0x000000ff02117208 */ /* 0x000fe40005800000 */
[----:B------:R-:W-:Y:S02]  /*2d9d0*/  PLOP3.LUT P3, PT, P3, PT, PT, 0x8, 0x80 ;  /* 0x000000000080781c */ /* 0x000fe40001f6e170 */
[----:B------:R-:W-:-:S05]  /*2d9e0*/  @P2 SHF.L.U32 R2, R20, 0x10, RZ ;  /* 0x0000001014022819 */ /* 0x000fca00000006ff */
[----:B------:R-:W-:Y:S01]  /*2d9f0*/  @P2 FADD.FTZ R17, R2, R17 ;  /* 0x0000001102112221 */ /* 0x000fe20000010000 */
[----:B------:R-:W-:-:S04]  /*2da00*/  PRMT R2, R108, 0x7632, R2 ;  /* 0x000076326c027816 */ /* 0x000fc80000000002 */
[----:B------:R-:W-:Y:S02]  /*2da10*/  F2FP.BF16.F32.PACK_AB R108, RZ, R17 ;  /* 0x00000011ff6c723e */ /* 0x000fe400000010ff */
        /* <DEDUP_REMOVED lines=11> */
.L_x_6166:
        /* <DEDUP_REMOVED lines=13> */
.L_x_6168:
[----:B------:R-:W-:Y:S05]  /*2dba0*/  BSYNC.RECONVERGENT B2 ;  /* 0x0000000000027941 */ /* 0x000fea0003800200 */
.L_x_6167:
        /* <DEDUP_REMOVED lines=58> */
[----:B------:R-:W-:Y:S01]  /*2df50*/  MOV R127, R157 ;  /* 0x0000009d007f7202 */ /* 0x000fe20000000f00 */
[----:B------:R-:W-:-:S07]  /*2df60*/  IMAD.MOV.U32 R157, RZ, RZ, R160 ;  /* 0x000000ffff9d7224 */ /* 0x000fce00078e00a0 */
.L_x_6165:
[----:B------:R-:W-:Y:S05]  /*2df70*/  BSYNC.RECONVERGENT B1 ;  /* 0x0000000000017941 */ /* 0x000fea0003800200 */
.L_x_6164:
        /* <DEDUP_REMOVED lines=9> */
[----:B------:R-:W-:Y:S02]  /*2e010*/  @P2 SHF.L.U32 R128, R128, 0x10, RZ ;  /* 0x0000001080802819 */ /* 0x000fe400000006ff */
[----:B------:R-:W-:Y:S02]  /*2e020*/  FSEL R127, R2, RZ, !P3 ;  /* 0x000000ff027f7208 */ /* 0x000fe40005800000 */
[----:B------:R-:W-:Y:S02]  /*2e030*/  PLOP3.LUT P3, PT, P3, PT, PT, 0x8, 0x80 ;  /* 0x000000000080781c */ /* 0x000fe40001f6e170 */
[----:B------:R-:W-:Y:S01]  /*2e040*/  MOV R2, R18 ;  /* 0x0000001200027202 */ /* 0x000fe20000000f00 */
        /* <DEDUP_REMOVED lines=13> */
.L_x_6171:
        /* <DEDUP_REMOVED lines=13> */
.L_x_6173:
[----:B------:R-:W-:Y:S05]  /*2e1f0*/  BSYNC.RECONVERGENT B2 ;  /* 0x0000000000027941 */ /* 0x000fea0003800200 */
.L_x_6172:
        /* <DEDUP_REMOVED lines=60> */
.L_x_6170:
[----:B------:R-:W-:Y:S05]  /*2e5c0*/  BSYNC.RECONVERGENT B1 ;  /* 0x0000000000017941 */ /* 0x000fea0003800200 */
.L_x_6169:
[----:B------:R-:W-:Y:S01]  /*2e5d0*/  I2FP.F32.U32 R2, R2 ;  /* 0x0000000200027245 */ /* 0x000fe20000201000 */
[----:B------:R-:W-:Y:S01]  /*2e5e0*/  BSSY.RECONVERGENT B1, `(.L_x_6174) ;  /* 0x0000063000017945 */ /* 0x000fe20003800200 */
[----:B------:R-:W-:Y:S01]  /*2e5f0*/  LOP3.LUT R118, R118, 0xfffffff7, RZ, 0xc0, !PT ;  /* 0xfffffff776767812 */ /* 0x000fe200078ec0ff */
[----:B------:R-:W-:Y:S02]  /*2e600*/  IMAD.MOV.U32 R147, RZ, RZ, 0x2 ;  /* 0x00000002ff937424 */ /* 0x000fe400078e00ff */
[----:B------:R-:W-:Y:S01]  /*2e610*/  FFMA.FTZ R137, R2, R153, 1.1641532182693481445e-10 ;  /* 0x2f00000002897423 */ /* 0x000fe20000010099 */
[C---:B------:R-:W-:Y:S01]  /*2e620*/  IMAD.U32 R2, R109.reuse, 0x10000, RZ ;  /* 0x000100006d027824 */ /* 0x040fe200078e00ff */
[----:B------:R-:W-:-:S03]  /*2e630*/  PRMT R109, R109, 0x7632, R109 ;  /* 0x000076326d6d7816 */ /* 0x000fc6000000006d */
[----:B------:R-:W-:Y:S01]  /*2e640*/  FMUL.FTZ R2, R2, R159 ;  /* 0x0000009f02027220 */ /* 0x000fe20000410000 */
        /* <DEDUP_REMOVED lines=18> */
.L_x_6176:
        /* <DEDUP_REMOVED lines=13> */
.L_x_6178:
[----:B------:R-:W-:Y:S05]  /*2e840*/  BSYNC.RECONVERGENT B2 ;  /* 0x0000000000027941 */ /* 0x000fea0003800200 */
.L_x_6177:
        /* <DEDUP_REMOVED lines=60> */
.L_x_6175:
[----:B------:R-:W-:Y:S05]  /*2ec10*/  BSYNC.RECONVERGENT B1 ;  /* 0x0000000000017941 */ /* 0x000fea0003800200 */
.L_x_6174:
        /* <DEDUP_REMOVED lines=26> */
.L_x_6181:
        /* <DEDUP_REMOVED lines=13> */
.L_x_6183:
[----:B------:R-:W-:Y:S05]  /*2ee90*/  BSYNC.RECONVERGENT B2 ;  /* 0x0000000000027941 */ /* 0x000fea0003800200 */
.L_x_6182:
        /* <DEDUP_REMOVED lines=60> */
.L_x_6180:
[----:B------:R-:W-:Y:S05]  /*2f260*/  BSYNC.RECONVERGENT B1 ;  /* 0x0000000000017941 */ /* 0x000fea0003800200 */
.L_x_6179:
        /* <DEDUP_REMOVED lines=26> */
.L_x_6186:
        /* <DEDUP_REMOVED lines=13> */
.L_x_6188:
[----:B------:R-:W-:Y:S05]  /*2f4e0*/  BSYNC.RECONVERGENT B2 ;  /* 0x0000000000027941 */ /* 0x000fea0003800200 */
.L_x_6187:
        /* <DEDUP_REMOVED lines=57> */
[----:B------:R-:W-:Y:S02]  /*2f880*/  IMAD.MOV.U32 R157, RZ, RZ, R164 ;  /* 0x000000ffff9d7224 */ /* 0x000fe400078e00a4 */
[----:B------:R-:W-:Y:S01]  /*2f890*/  HFMA2 R164, -RZ, RZ, 0, 0 ;  /* 0x00000000ffa47431 */ /* 0x000fe200000001ff */
[----:B------:R-:W-:-:S07]  /*2f8a0*/  LOP3.LUT R112, R147, R166, R165, 0x96, !PT ;  /* 0x000000a693707212 */ /* 0x000fce00078e96a5 */
.L_x_6185:
[----:B------:R-:W-:Y:S05]  /*2f8b0*/  BSYNC.RECONVERGENT B1 ;  /* 0x0000000000017941 */ /* 0x000fea0003800200 */
.L_x_6184:
        /* <DEDUP_REMOVED lines=24> */
.L_x_6191:
        /* <DEDUP_REMOVED lines=13> */
.L_x_6193:
[----:B------:R-:W-:Y:S05]  /*2fb10*/  BSYNC.RECONVERGENT B2 ;  /* 0x0000000000027941 */ /* 0x000fea0003800200 */
.L_x_6192:
        /* <DEDUP_REMOVED lines=60> */
.L_x_6190:
[----:B------:R-:W-:Y:S05]  /*2fee0*/  BSYNC.RECONVERGENT B1 ;  /* 0x0000000000017941 */ /* 0x000fea0003800200 */
.L_x_6189:
[----:B------:R-:W-:Y:S01]  /*2fef0*/  I2FP.F32.U32 R2, R2 ;  /* 0x0000000200027245 */ /* 0x000fe20000201000 */
[----:B------:R-:W-:Y:S01]  /*2ff00*/  BSSY.RECONVERGENT B1, `(.L_x_6194) ;  /* 0x0000061000017945 */ /* 0x000fe20003800200 */
[----:B------:R-:W-:Y:S02]  /*2ff10*/  ISETP.NE.AND P5, PT, R161, 0x1, PT ;  /* 0x00000001a100780c */ /* 0x000fe40003fa5270 */
[----:B------:R-:W-:Y:S01]  /*2ff20*/  MOV R164, R18 ;  /* 0x0000001200a47202 */ /* 0x000fe20000000f00 */
        /* <DEDUP_REMOVED lines=20> */
.L_x_6196:
        /* <DEDUP_REMOVED lines=13> */
.L_x_6198:
[----:B------:R-:W-:Y:S05]  /*30140*/  BSYNC.RECONVERGENT B2 ;  /* 0x0000000000027941 */ /* 0x000fea0003800200 */
.L_x_6197:
        /* <DEDUP_REMOVED lines=60> */
.L_x_6195:
[----:B------:R-:W-:Y:S05]  /*30510*/  BSYNC.RECONVERGENT B1 ;  /* 0x0000000000017941 */ /* 0x000fea0003800200 */
.L_x_6194:
        /* <DEDUP_REMOVED lines=9> */
[----:B------:R-:W-:Y:S01]  /*305b0*/  IMAD.MOV.U32 R154, RZ, RZ, R157 ;  /* 0x000000ffff9a7224 */ /* 0x000fe200078e009d */
[----:B------:R-:W-:-:S02]  /*305c0*/  @P2 SHF.L.U32 R164, R159, 0x10, RZ ;  /* 0x000000109fa42819 */ /* 0x000fc400000006ff */
[----:B------:R-:W-:Y:S02]  /*305d0*/  FSEL R153, R166, RZ, !P5 ;  /* 0x000000ffa6997208 */ /* 0x000fe40006800000 */
[----:B------:R-:W-:-:S03]  /*305e0*/  PLOP3.LUT P5, PT, P5, PT, PT, 0x8, 0x80 ;  /* 0x000000000080781c */ /* 0x000fc60002fae170 */
[----:B------:R-:W-:-:S05]  /*305f0*/  @P2 FADD.FTZ R153, R164, R153 ;  /* 0x00000099a4992221 */ /* 0x000fca0000010000 */
[----:B------:R-:W-:-:S04]  /*30600*/  F2FP.BF16.F32.PACK_AB R159, RZ, R153 ;  /* 0x00000099ff9f723e */ /* 0x000fc800000010ff */
[----:B------:R-:W-:-:S07]  /*30610*/  PRMT R111, R111, 0x5410, R159 ;  /* 0x000054106f6f7816 */ /* 0x000fce000000009f */
.L_x_6158:
[----:B------:R-:W0:Y:S01]  /*30620*/  LDC.64 R156, c[0x0][0x3a8] ;  /* 0x0000ea00ff9c7b82 */ /* 0x000e220000000a00 */
[----:B------:R-:W-:Y:S02]  /*30630*/  SEL R158, RZ, 0x1000000, !P5 ;  /* 0x01000000ff9e7807 */ /* 0x000fe40006800000 */
[----:B------:R-:W-:Y:S02]  /*30640*/  SEL R159, RZ, 0x10000, !P4 ;  /* 0x00010000ff9f7807 */ /* 0x000fe40006000000 */
[C---:B------:R-:W-:Y:S02]  /*30650*/  LOP3.LUT P6, RZ, R118.reuse, 0x10, RZ, 0xc0, !PT ;  /* 0x0000001076ff7812 */ /* 0x040fe400078cc0ff */
[C---:B------:R-:W-:Y:S02]  /*30660*/  LOP3.LUT P5, RZ, R118.reuse, 0x8, RZ, 0xc0, !PT ;  /* 0x0000000876ff7812 */ /* 0x040fe400078ac0ff */
        /* <DEDUP_REMOVED lines=39> */
.L_x_6076:
[----:B------:R-:W-:Y:S05]  /*308e0*/  BSYNC.RECONVERGENT B0 ;  /* 0x0000000000007941 */ /* 0x000fea0003800200 */
.L_x_6075:
        /* <DEDUP_REMOVED lines=161> */
.L_x_6200:
[----:B------:R-:W-:Y:S05]  /*31300*/  BSYNC.RECONVERGENT B0 ;  /* 0x0000000000007941 */ /* 0x000fea0003800200 */
.L_x_6199:
        /* <DEDUP_REMOVED lines=13> */
.L_x_6202:
[----:B------:R-:W-:Y:S05]  /*313e0*/  BSYNC.RECONVERGENT B0 ;  /* 0x0000000000007941 */ /* 0x000fea0003800200 */
.L_x_6201:
[----:B0-----:R-:W0:Y:S01]  /*313f0*/  SHFL.DOWN PT, R111, R108, 0x2, 0x1f ;  /* 0x08401f006c6f7f89 */ /* 0x001e2200000e0000 */
[----:B------:R-:W-:Y:S01]  /*31400*/  I2FP.F32.S32 R159, R156 ;  /* 0x0000009c009f7245 */ /* 0x000fe20000201400 */
[----:B------:R-:W-:Y:S01]  /*31410*/  BSSY.RECONVERGENT B0, `(.L_x_6203) ;  /* 0x0000053000007945 */ /* 0x000fe20003800200 */
[----:B------:R-:W-:Y:S01]  /*31420*/  ISETP.NE.AND P2, PT, RZ, UR7, PT ;  /* 0x00000007ff007c0c */ /* 0x000fe2000bf45270 */
[----:B------:R-:W1:Y:S01]  /*31430*/  SHFL.DOWN PT, R157, R156, 0x2, 0x1f ;  /* 0x08401f009c9d7f89 */ /* 0x000e6200000e0000 */
[----:B0-----:R-:W-:-:S04]  /*31440*/  FADD.FTZ R110, -R111, R108 ;  /* 0x0000006c6f6e7221 */ /* 0x001fc80000010100 */
[----:B------:R-:W-:Y:S01]  /*31450*/  FMUL.FTZ R110, R110, R110 ;  /* 0x0000006e6e6e7220 */ /* 0x000fe20000410000 */
[----:B-1----:R-:W-:-:S03]  /*31460*/  I2FP.F32.S32 R160, R157 ;  /* 0x0000009d00a07245 */ /* 0x002fc60000201400 */
[----:B------:R-:W-:Y:S01]  /*31470*/  FMUL.FTZ R158, R110, R159 ;  /* 0x0000009f6e9e7220 */ /* 0x000fe20000410000 */
[----:B------:R-:W-:Y:S01]  /*31480*/  IADD3 R110, PT, PT, R157, R156, RZ ;  /* 0x0000009c9d6e7210 */ /* 0x000fe20007ffe0ff */
[-C--:B------:R-:W-:Y:S02]  /*31490*/  FMUL.FTZ R164, R111, R160.reuse ;  /* 0x000000a06fa47220 */ /* 0x080fe40000410000 */
[----:B------:R-:W-:Y:S02]  /*314a0*/  FMUL.FTZ R160, R158, R160 ;  /* 0x000000a09ea07220 */ /* 0x000fe40000410000 */
[----:B------:R-:W0:Y:S01]  /*314b0*/  SHFL.DOWN PT, R158, R109, 0x2, 0x1f ;  /* 0x08401f006d9e7f89 */ /* 0x000e2200000e0000 */
[----:B------:R-:W-:Y:S01]  /*314c0*/  FFMA.FTZ R111, R159, R108, R164 ;  /* 0x0000006c9f6f7223 */ /* 0x000fe200000100a4 */
[----:B------:R-:W-:Y:S02]  /*314d0*/  I2FP.F32.S32 R108, R110 ;  /* 0x0000006e006c7245 */ /* 0x000fe40000201400 */
[----:B------:R-:W1:Y:S02]  /*314e0*/  SHFL.DOWN PT, R157, R110, 0x1, 0x1f ;  /* 0x08201f006e9d7f89 */ /* 0x000e6400000e0000 */
[----:B------:R-:W2:Y:S02]  /*314f0*/  MUFU.RCP R156, R108 ;  /* 0x0000006c009c7308 */ /* 0x000ea40000001000 */
[----:B--2---:R-:W-:Y:S01]  /*31500*/  FMUL.FTZ R159, R156, R111 ;  /* 0x0000006f9c9f7220 */ /* 0x004fe20000410000 */
[----:B0-----:R-:W-:-:S04]  /*31510*/  FADD.FTZ R161, R158, R109 ;  /* 0x0000006d9ea17221 */ /* 0x001fc80000010000 */
[----:B------:R-:W-:Y:S01]  /*31520*/  FFMA.FTZ R158, R156, R160, R161 ;  /* 0x000000a09c9e7223 */ /* 0x000fe200000100a1 */
[----:B-1----:R-:W-:Y:S01]  /*31530*/  IMAD.IADD R111, R110, 0x1, R157 ;  /* 0x000000016e6f7824 */ /* 0x002fe200078e029d */
[----:B------:R-:W0:Y:S01]  /*31540*/  SHFL.DOWN PT, R156, R159, 0x1, 0x1f ;  /* 0x08201f009f9c7f89 */ /* 0x000e2200000e0000 */
[----:B------:R-:W-:-:S03]  /*31550*/  I2FP.F32.S32 R157, R157 ;  /* 0x0000009d009d7245 */ /* 0x000fc60000201400 */
[----:B------:R-:W-:-:S06]  /*31560*/  I2FP.F32.S32 R160, R111 ;  /* 0x0000006f00a07245 */ /* 0x000fcc0000201400 */
[----:B------:R-:W1:Y:S01]  /*31570*/  MUFU.RCP R160, R160 ;  /* 0x000000a000a07308 */ /* 0x000e620000001000 */
[----:B0-----:R-:W-:Y:S01]  /*31580*/  FMUL.FTZ R109, R156, R157 ;  /* 0x0000009d9c6d7220 */ /* 0x001fe20000410000 */
[----:B------:R-:W-:-:S03]  /*31590*/  FADD.FTZ R156, R159, -R156 ;  /* 0x8000009c9f9c7221 */ /* 0x000fc60000010000 */
[----:B------:R-:W-:Y:S01]  /*315a0*/  FFMA.FTZ R109, R108, R159, R109 ;  /* 0x0000009f6c6d7223 */ /* 0x000fe2000001006d */
[----:B------:R-:W-:-:S03]  /*315b0*/  FMUL.FTZ R159, R156, R156 ;  /* 0x0000009c9c9f7220 */ /* 0x000fc60000410000 */
[----:B-1----:R-:W-:Y:S01]  /*315c0*/  FMUL.FTZ R111, R160, R109 ;  /* 0x0000006da06f7220 */ /* 0x002fe20000410000 */
[----:B------:R-:W-:Y:S01]  /*315d0*/  FMUL.FTZ R108, R108, R159 ;  /* 0x0000009f6c6c7220 */ /* 0x000fe20000410000 */
[----:B------:R-:W0:Y:S01]  /*315e0*/  SHFL.DOWN PT, R109, R158, 0x1, 0x1f ;  /* 0x08201f009e6d7f89 */ /* 0x000e2200000e0000 */
[----:B------:R-:W-:Y:S02]  /*315f0*/  MOV R159, UR6 ;  /* 0x00000006009f7c02 */ /* 0x000fe40008000f00 */
[----:B------:R-:W-:Y:S01]  /*31600*/  FMUL.FTZ R108, R108, R157 ;  /* 0x0000009d6c6c7220 */ /* 0x000fe20000410000 */
[----:B------:R-:W1:Y:S01]  /*31610*/  SHFL.IDX PT, R111, R111, RZ, 0x1f ;  /* 0x00001fff6f6f7589 */ /* 0x000e6200000e0000 */
[----:B------:R-:W2:Y:S01]  /*31620*/  LDC R157, c[0x0][0x448] ;  /* 0x00011200ff9d7b82 */ /* 0x000ea20000000800 */
[----:B0-----:R-:W-:Y:S01]  /*31630*/  FADD.FTZ R109, R158, R109 ;  /* 0x0000006d9e6d7221 */ /* 0x001fe20000010000 */
[C---:B-1----:R-:W-:Y:S01]  /*31640*/  FMUL.FTZ R110, R111.reuse, R111 ;  /* 0x0000006f6f6e7220 */ /* 0x042fe20000410000 */
[----:B------:R-:W-:-:S02]  /*31650*/  FSEL R156, R111, RZ, !P2 ;  /* 0x000000ff6f9c7208 */ /* 0x000fc40005000000 */
[----:B------:R-:W-:Y:S02]  /*31660*/  FFMA.FTZ R160, R160, R108, R109 ;  /* 0x0000006ca0a07223 */ /* 0x000fe4000001006d */
[----:B------:R-:W-:Y:S02]  /*31670*/  FSEL R110, R110, RZ, P2 ;  /* 0x000000ff6e6e7208 */ /* 0x000fe40001000000 */
[----:B------:R-:W-:Y:S02]  /*31680*/  ISETP.NE.AND P2, PT, R155, RZ, PT ;  /* 0x000000ff9b00720c */ /* 0x000fe40003f45270 */
[----:B------:R-:W2:Y:S11]  /*31690*/  SHFL.IDX PT, R160, R160, RZ, 0x1f ;  /* 0x00001fffa0a07589 */ /* 0x000eb600000e0000 */
[----:B------:R-:W0:Y:S01]  /*316a0*/  @!P2 LDC.64 R108, c[0x0][0x3c0] ;  /* 0x0000f000ff6cab82 */ /* 0x000e220000000a00 */
[----:B--2---:R-:W-:-:S04]  /*316b0*/  FFMA.FTZ R157, R160, UR14, R157 ;  /* 0x0000000ea09d7c23 */ /* 0x004fc8000801009d */
[----:B------:R-:W-:-:S06]  /*316c0*/  FADD.FTZ R157, R157, R110 ;  /* 0x0000006e9d9d7221 */ /* 0x000fcc0000010000 */
        /* <DEDUP_REMOVED lines=8> */
[--C-:B------:R-:W-:Y:S01]  /*31750*/  FADD.FTZ R158, R120, -R156.reuse ;  /* 0x8000009c789e7221 */ /* 0x100fe20000010000 */
[--C-:B------:R-:W-:Y:S01]  /*31760*/  FADD.FTZ R160, R129, -R156.reuse ;  /* 0x8000009c81a07221 */ /* 0x100fe20000010000 */
[--C-:B------:R-:W-:Y:S01]  /*31770*/  FADD.FTZ R164, R149, -R156.reuse ;  /* 0x8000009c95a47221 */ /* 0x100fe20000010000 */
[----:B------:R-:W-:Y:S01]  /*31780*/  FMUL.FTZ R109, R157, R108 ;  /* 0x0000006c9d6d7220 */ /* 0x000fe20000410000 */
[----:B------:R-:W-:Y:S01]  /*31790*/  FADD.FTZ R108, R119, -R156 ;  /* 0x8000009c776c7221 */ /* 0x000fe20000010000 */
        /* <DEDUP_REMOVED lines=8> */
[----:B------:R-:W-:Y:S01]  /*31820*/  FADD.FTZ R110, R130, -R156 ;  /* 0x8000009c826e7221 */ /* 0x000fe20000010000 */
[----:B------:R-:W-:-:S03]  /*31830*/  FFMA.FTZ R164, R164, R103, R95 ;  /* 0x00000067a4a47223 */ /* 0x000fc6000001005f */
[----:B------:R-:W-:Y:S02]  /*31840*/  F2FP.BF16.F32.PACK_AB R108, R109, R108 ;  /* 0x0000006c6d6c723e */ /* 0x000fe400000010ff */
[----:B------:R-:W-:Y:S01]  /*31850*/  F2FP.BF16.F32.PACK_AB R109, R160, R111 ;  /* 0x0000006fa06d723e */ /* 0x000fe200000010ff */
[----:B------:R-:W-:Y:S01]  /*31860*/  FMUL.FTZ R111, R157, R110 ;  /* 0x0000006e9d6f7220 */ /* 0x000fe20000410000 */
[--C-:B------:R-:W-:Y:S01]  /*31870*/  FADD.FTZ R110, R139, -R156.reuse ;  /* 0x8000009c8b6e7221 */ /* 0x100fe20000010000 */
[----:B------:R-:W-:-:S03]  /*31880*/  FADD.FTZ R160, R140, -R156 ;  /* 0x8000009c8ca07221 */ /* 0x000fc60000010000 */
[C---:B------:R-:W-:Y:S01]  /*31890*/  FMUL.FTZ R158, R157.reuse, R110 ;  /* 0x0000006e9d9e7220 */ /* 0x040fe20000410000 */
[----:B------:R-:W-:Y:S01]  /*318a0*/  FMUL.FTZ R159, R157, R160 ;  /* 0x000000a09d9f7220 */ /* 0x000fe20000410000 */
[----:B------:R-:W-:Y:S02]  /*318b0*/  FFMA.FTZ R110, R111, R100, R92 ;  /* 0x000000646f6e7223 */ /* 0x000fe4000001005c */
[----:B------:R-:W-:Y:S01]  /*318c0*/  FFMA.FTZ R111, R158, R101, R93 ;  /* 0x000000659e6f7223 */ /* 0x000fe2000001005d */
[----:B------:R-:W-:-:S04]  /*318d0*/  FFMA.FTZ R159, R159, R102, R94 ;  /* 0x000000669f9f7223 */ /* 0x000fc8000001005e */
[----:B------:R-:W-:Y:S02]  /*318e0*/  F2FP.BF16.F32.PACK_AB R110, R111, R110 ;  /* 0x0000006e6f6e723e */ /* 0x000fe400000010ff */
[----:B------:R-:W-:Y:S02]  /*318f0*/  F2FP.BF16.F32.PACK_AB R111, R164, R159 ;  /* 0x0000009fa46f723e */ /* 0x000fe400000010ff */
[----:B------:R-:W0:Y:S02]  /*31900*/  LDC.64 R158, c[0x0][0x428] ;  /* 0x00010a00ff9e7b82 */ /* 0x000e240000000a00 */
[----:B0-----:R-:W-:-:S04]  /*31910*/  IMAD.WIDE.U32 R158, R4, 0x10, R158 ;  /* 0x00000010049e7825 */ /* 0x001fc800078e009e */
[----:B------:R-:W-:Y:S01]  /*31920*/  VIADD R4, R4, 0x80 ;  /* 0x0000008004047836 */ /* 0x000fe20000000000 */
[----:B------:R1:W-:Y:S06]  /*31930*/  STG.E.128 desc[UR8][R158.64], R108 ;  /* 0x0000006c9e007986 */ /* 0x0003ec000c101d08 */
.L_x_6204:
[----:B------:R-:W-:Y:S05]  /*31940*/  BSYNC.RECONVERGENT B0 ;  /* 0x0000000000007941 */ /* 0x000fea0003800200 */
.L_x_6203:
[----:B------:R-:W-:Y:S01]  /*31950*/  LOP3.LUT P1, RZ, R118, 0x100, RZ, 0xc0, !PT ;  /* 0x0000010076ff7812 */ /* 0x000fe2000782c0ff */
[----:B------:R-:W-:-:S12]  /*31960*/  BSSY.RECONVERGENT B0, `(.L_x_6205) ;  /* 0x0000022000007945 */ /* 0x000fd80003800200 */
[----:B------:R-:W-:Y:S05]  /*31970*/  @!P1 BRA `(.L_x_6206) ;  /* 0x0000000000809947 */ /* 0x000fea0003800000 */
[--C-:B01----:R-:W-:Y:S01]  /*31980*/  FADD.FTZ R108, R14, -R156.reuse ;  /* 0x8000009c0e6c7221 */ /* 0x103fe20000010000 */
        /* <DEDUP_REMOVED lines=28> */
[C---:B0-----:R-:W-:Y:S01]  /*31b50*/  IMAD.WIDE.U32 R158, R4.reuse, 0x10, R158 ;  /* 0x00000010049e7825 */ /* 0x041fe200078e009e */
[----:B------:R-:W-:-:S04]  /*31b60*/  IADD3 R4, PT, PT, R4, 0x80, RZ ;  /* 0x0000008004047810 */ /* 0x000fc80007ffe0ff */
[----:B------:R2:W-:Y:S03]  /*31b70*/  STG.E.128 desc[UR8][R158.64], R108 ;  /* 0x0000006c9e007986 */ /* 0x0005e6000c101d08 */
.L_x_6206:
[----:B------:R-:W-:Y:S05]  /*31b80*/  BSYNC.RECONVERGENT B0 ;  /* 0x0000000000007941 */ /* 0x000fea0003800200 */
.L_x_6205:
[----:B------:R-:W-:Y:S01]  /*31b90*/  LOP3.LUT P1, RZ, R118, 0x80, RZ, 0xc0, !PT ;  /* 0x0000008076ff7812 */ /* 0x000fe2000782c0ff */
[----:B------:R-:W-:-:S12]  /*31ba0*/  BSSY.RECONVERGENT B0, `(.L_x_6207) ;  /* 0x0000022000007945 */ /* 0x000fd80003800200 */
[----:B------:R-:W-:Y:S05]  /*31bb0*/  @!P1 BRA `(.L_x_6208) ;  /* 0x0000000000809947 */ /* 0x000fea0003800000 */
[--C-:B012---:R-:W-:Y:S01]  /*31bc0*/  FADD.FTZ R108, R15, -R156.reuse ;  /* 0x8000009c0f6c7221 */ /* 0x107fe20000010000 */
        /* <DEDUP_REMOVED lines=31> */
.L_x_6208:
[----:B------:R-:W-:Y:S05]  /*31dc0*/  BSYNC.RECONVERGENT B0 ;  /* 0x0000000000007941 */ /* 0x000fea0003800200 */
.L_x_6207:
[----:B------:R-:W-:Y:S01]  /*31dd0*/  LOP3.LUT P1, RZ, R118, 0x40, RZ, 0xc0, !PT ;  /* 0x0000004076ff7812 */ /* 0x000fe2000782c0ff */
[----:B------:R-:W-:-:S12]  /*31de0*/  BSSY.RECONVERGENT B0, `(.L_x_6209) ;  /* 0x0000022000007945 */ /* 0x000fd80003800200 */
[----:B------:R-:W-:Y:S05]  /*31df0*/  @!P1 BRA `(.L_x_6210) ;  /* 0x0000000000809947 */ /* 0x000fea0003800000 */
[--C-:B0123--:R-:W-:Y:S01]  /*31e00*/  FADD.FTZ R108, R16, -R156.reuse ;  /* 0x8000009c106c7221 */ /* 0x10ffe20000010000 */
        /* <DEDUP_REMOVED lines=31> */
.L_x_6210:
[----:B------:R-:W-:Y:S05]  /*32000*/  BSYNC.RECONVERGENT B0 ;  /* 0x0000000000007941 */ /* 0x000fea0003800200 */
.L_x_6209:
        /* <DEDUP_REMOVED lines=27> */
[----:B------:R-:W-:-:S02]  /*321c0*/  F2FP.BF16.F32.PACK_AB R110, R157, R110 ;  /* 0x0000006e9d6e723e */ /* 0x000fc400000010ff */
[----:B------:R-:W0:Y:S01]  /*321d0*/  LDC.64 R156, c[0x0][0x428] ;  /* 0x00010a00ff9c7b82 */ /* 0x000e220000000a00 */
[----:B------:R-:W-:Y:S02]  /*321e0*/  F2FP.BF16.F32.PACK_AB R109, R158, R109 ;  /* 0x0000006d9e6d723e */ /* 0x000fe400000010ff */
[----:B------:R-:W-:Y:S01]  /*321f0*/  F2FP.BF16.F32.PACK_AB R108, R159, R160 ;  /* 0x000000a09f6c723e */ /* 0x000fe200000010ff */
[----:B0-----:R-:W-:-:S05]  /*32200*/  IMAD.WIDE.U32 R156, R4, 0x10, R156 ;  /* 0x00000010049c7825 */ /* 0x001fca00078e009c */
[----:B------:R0:W-:Y:S02]  /*32210*/  STG.E.128 desc[UR8][R156.64], R108 ;  /* 0x0000006c9c007986 */ /* 0x0001e4000c101d08 */
.L_x_6212:
[----:B------:R-:W-:Y:S05]  /*32220*/  BSYNC.RECONVERGENT B0 ;  /* 0x0000000000007941 */ /* 0x000fea0003800200 */
.L_x_6211:
[----:B------:R-:W-:Y:S02]  /*32230*/  UIADD3 UR6, UPT, UPT, UR6, UR16, URZ ;  /* 0x0000001006067290 */ /* 0x000fe4000fffe0ff */
[----:B------:R-:W-:Y:S02]  /*32240*/  UPLOP3.LUT UP1, UPT, UPT, UPT, UP1, 0x40, 0x4 ;  /* 0x000000000004789c */ /* 0x000fe40003f2e810 */
[----:B------:R-:W-:-:S09]  /*32250*/  UISETP.GE.AND UP0, UPT, UR6, UR17, UPT ;  /* 0x000000110600728c */ /* 0x000fd2000bf06270 */
[----:B------:R-:W-:Y:S05]  /*32260*/  BRA.U !UP0, `(.L_x_6213) ;  /* 0xfffffced08307547 */ /* 0x000fea000b83ffff */
[----:B------:R-:W-:Y:S05]  /*32270*/  EXIT ;  /* 0x000000000000794d */ /* 0x000fea0003800000 */
.L_x_6214:
        /* <DEDUP_REMOVED lines=16> */
.L_x_22322:


//--------------------- .text._ZN10layer_norm31ln_parallel_residual_fwd_kernelINS_13Kernel_traitsIf13__nv_bfloat16S2_S2_fjLj5120ELj1ELj1ELj4ELj16ENS_18Kernel_traits_baseILj5120EfS2_S2_S2_fjLj128EEEEELb1ELb1ELb1EEEvNS_9FwdParamsE --------------------------
	.section	.text._ZN10layer_norm31ln_parallel_residual_fwd_kernelINS_13Kernel_traitsIf13__nv_bfloat16S2_S2_fjLj5120ELj1ELj1ELj4ELj16ENS_18Kernel_traits_baseILj5120EfS2_S2_S2_fjLj128EEEEELb1ELb1ELb1EEEvNS_9FwdParamsE,"ax",@progbits
	.align	128
        .global         _ZN10layer_norm31ln_parallel_residual_fwd_kernelINS_13Kernel_traitsIf13__nv_bfloat16S2_S2_fjLj5120ELj1ELj1ELj4ELj16ENS_18Kernel_traits_baseILj5120EfS2_S2_S2_fjLj128EEEEELb1ELb1ELb1EEEvNS_9FwdParamsE
        .type           _ZN10layer_norm31ln_parallel_residual_fwd_kernelINS_13Kernel_traitsIf13__nv_bfloat16S2_S2_fjLj5120ELj1ELj1ELj4ELj16ENS_18Kernel_traits_baseILj5120EfS2_S2_S2_fjLj128EEEEELb1ELb1ELb1EEEvNS_9FwdParamsE,@function
        .size           _ZN10layer_norm31ln_parallel_residual_fwd_kernelINS_13Kernel_traitsIf13__nv_bfloat16S2_S2_fjLj5120ELj1ELj1ELj4ELj16ENS_18Kernel_traits_baseILj5120EfS2_S2_S2_fjLj128EEEEELb1ELb1ELb1EEEvNS_9FwdParamsE,(.L_x_22323 - _ZN10layer_norm31ln_parallel_residual_fwd_kernelINS_13Kernel_traitsIf13__nv_bfloat16S2_S2_fjLj5120ELj1ELj1ELj4ELj16ENS_18Kernel_traits_baseILj5120EfS2_S2_S2_fjLj128EEEEELb1ELb1ELb1EEEvNS_9FwdParamsE)
        .other          _ZN10layer_norm31ln_parallel_residual_fwd_kernelINS_13Kernel_traitsIf13__nv_bfloat16S2_S2_fjLj5120ELj1ELj1ELj4ELj16ENS_18Kernel_traits_baseILj5120EfS2_S2_S2_fjLj128EEEEELb1ELb1ELb1EEEvNS_9FwdParamsE,@"STO_CUDA_ENTRY STV_DEFAULT"
_ZN10layer_norm31ln_parallel_residual_fwd_kernelINS_13Kernel_traitsIf13__nv_bfloat16S2_S2_fjLj5120ELj1ELj1ELj4ELj16ENS_18Kernel_traits_baseILj5120EfS2_S2_S2_fjLj128EEEEELb1ELb1ELb1EEEvNS_9FwdParamsE:
.text._ZN10layer_norm31ln_parallel_residual_fwd_kernelINS_13Kernel_traitsIf13__nv_bfloat16S2_S2_fjLj5120ELj1ELj1ELj4ELj16ENS_18Kernel_traits_baseILj5120EfS2_S2_S2_fjLj128EEEEELb1ELb1ELb1EEEvNS_9FwdParamsE:
[----:B------:R-:W0:Y:S01]  /*0000*/  LDC R1, c[0x0][0x37c] ;  /* 0x0000df00ff017b82 */ /* 0x000e220000000800 */
[----:B------:R-:W1:Y:S07]  /*0010*/  LDCU.U8 UR4, c[0x0][0x464] ;  /* 0x00008c80ff0477ac */ /* 0x000e6e0008000000 */
[----:B------:R-:W2:Y:S01]  /*0020*/  LDC R128, c[0x0][0x458] ;  /* 0x00011600ff807b82 */ /* 0x000ea20000000800 */
[----:B0-----:R-:W-:Y:S01]  /*0030*/  VIADD R1, R1, 0xfffffff0 ;  /* 0xfffffff001017836 */ /* 0x001fe20000000000 */
[----:B------:R-:W0:Y:S01]  /*0040*/  LDCU.64 UR10, c[0x0][0x450] ;  /* 0x00008a00ff0a77ac */ /* 0x000e220008000a00 */
[----:B------:R-:W3:Y:S05]  /*0050*/  LDCU.64 UR8, c[0x0][0x358] ;  /* 0x00006b00ff0877ac */ /* 0x000eea0008000a00 */
[----:B------:R-:W4:Y:S01]  /*0060*/  LDC R129, c[0x0][0x45c] ;  /* 0x00011700ff817b82 */ /* 0x000f220000000800 */
[----:B-1----:R-:W-:Y:S01]  /*0070*/  ISETP.NE.AND P0, PT, RZ, UR4, PT ;  /* 0x00000004ff007c0c */ /* 0x002fe2000bf05270 */
[----:B------:R-:W1:Y:S01]  /*0080*/  LDCU.64 UR4, c[0x0][0x438] ;  /* 0x00008700ff0477ac */ /* 0x000e620008000a00 */
[----:B0-----:R-:W-:-:S02]  /*0090*/  IMAD.U32 R2, RZ, RZ, UR10 ;  /* 0x0000000aff027e24 */ /* 0x001fc4000f8e00ff */
[----:B------:R-:W-:-:S09]  /*00a0*/  IMAD.U32 R3, RZ, RZ, UR11 ;  /* 0x0000000bff037e24 */ /* 0x000fd2000f8e00ff */
[----:B--2---:R-:W-:Y:S01]  /*00b0*/  @P0 MOV R4, R128 ;  /* 0x0000008000040202 */ /* 0x004fe20000000f00 */
[----:B---3--:R-:W2:Y:S01]  /*00c0*/  @P0 LDG.E.64 R2, desc[UR8][R2.64] ;  /* 0x0000000802020981 */ /* 0x008ea2000c1e1b00 */
[----:B----4-:R-:W-:Y:S01]  /*00d0*/  @P0 IMAD.MOV.U32 R5, RZ, RZ, R129 ;  /* 0x000000ffff050224 */ /* 0x010fe200078e0081 */
[----:B------:R-:W0:Y:S05]  /*00e0*/  @P0 LDC R7, c[0x0][0x460] ;  /* 0x00011800ff070b82 */ /* 0x000e2a0000000800 */
[----:B------:R-:W0:Y:S01]  /*00f0*/  @P0 LDG.E.64 R4, desc[UR8][R4.64] ;  /* 0x0000000804040981 */ /* 0x000e22000c1e1b00 */
[----:B-1----:R-:W-:Y:S02]  /*0100*/  UISETP.NE.U32.AND UP0, UPT, UR4, URZ, UPT ;  /* 0x000000ff0400728c */ /* 0x002fe4000bf05070 */
[----:B------:R-:W1:Y:S01]  /*0110*/  S2UR UR18, SR_CTAID.X ;  /* 0x00000000001279c3 */ /* 0x000e620000002500 */
[----:B------:R-:W1:Y:S01]  /*0120*/  S2R R131, SR_TID.X ;  /* 0x0000000000837919 */ /* 0x000e620000002100 */
[----:B------:R-:W-:-:S06]  /*0130*/  UISETP.NE.AND.EX UP0, UPT, UR5, URZ, UPT, UP0 ;  /* 0x000000ff0500728c */ /* 0x000fcc000bf05300 */
[----:B------:R-:W1:Y:S02]  /*0140*/  LDC R0, c[0x0][0x360] ;  /* 0x0000d800ff007b82 */ /* 0x000e640000000800 */
[----:B-1----:R-:W-:Y:S01]  /*0150*/  IMAD R0, R0, UR18, R131 ;  /* 0x0000001200007c24 */ /* 0x002fe2000f8e0283 */
[----:B--2---:R-:W-:Y:S02]  /*0160*/  @P0 R2UR UR10, R2 ;  /* 0x00000000020a02ca */ /* 0x004fe400000e0000 */
[----:B------:R-:W-:Y:S02]  /*0170*/  @P0 R2UR UR11, R3 ;  /* 0x00000000030b02ca */ /* 0x000fe400000e0000 */
[----:B0-----:R-:W-:-:S05]  /*0180*/  @P0 IADD3 R128, P1, PT, R4, R7, RZ ;  /* 0x0000000704800210 */ /* 0x001fca0007f3e0ff */
        /* <DEDUP_REMOVED lines=21> */
[----:B------:R-:W-:Y:S11]  /*02e0*/  BRA.U !UP0, `(.L_x_6215) ;  /* 0x00000001086c7547 */ /* 0x000ff6000b800000 */
[----:B------:R-:W0:Y:S08]  /*02f0*/  LDC.64 R4, c[0x0][0x3d0] ;  /* 0x0000f400ff047b82 */ /* 0x000e300000000a00 */
[----:B------:R-:W1:Y:S01]  /*0300*/  LDC.64 R6, c[0x0][0x438] ;  /* 0x00010e00ff067b82 */ /* 0x000e620000000a00 */
[----:B0-----:R-:W-:-:S05]  /*0310*/  IMAD.WIDE.U32 R4, R131, 0x20, R4 ;  /* 0x0000002083047825 */ /* 0x001fca00078e0004 */
[----:B------:R-:W2:Y:S01]  /*0320*/  LDG.E.128 R8, desc[UR8][R4.64] ;  /* 0x0000000804087981 */ /* 0x000ea2000c1e1d00 */
        /* <DEDUP_REMOVED lines=20> */
[----:B--2---:R1:W-:Y:S04]  /*0470*/  STL.64 [R1], R8 ;  /* 0x0000000801007387 */ /* 0x0043e80000100a00 */
[----:B------:R1:W-:Y:S01]  /*0480*/  STL.64 [R1+0x8], R10 ;  /* 0x0000080a01007387 */ /* 0x0003e20000100a00 */
[----:B------:R-:W-:Y:S05]  /*0490*/  BRA `(.L_x_6216) ;  /* 0x0000000000887947 */ /* 0x000fea0003800000 */
.L_x_6215:
[----:B------:R-:W0:Y:S02]  /*04a0*/  LDC.64 R4, c[0x0][0x3d0] ;  /* 0x0000f400ff047b82 */ /* 0x000e240000000a00 */
[----:B0-----:R-:W-:-:S05]  /*04b0*/  IMAD.WIDE.U32 R4, R131, 0x20, R4 ;  /* 0x0000002083047825 */ /* 0x001fca00078e0004 */
[----:B------:R-:W2:Y:S04]  /*04c0*/  LDG.E.128 R8, desc[UR8][R4.64] ;  /* 0x0000000804087981 */ /* 0x000ea8000c1e1d00 */
        /* <DEDUP_REMOVED lines=29> */
[----:B--2---:R0:W-:Y:S04]  /*06a0*/  STL.64 [R1], R8 ;  /* 0x0000000801007387 */ /* 0x0041e80000100a00 */
[----:B------:R0:W-:Y:S02]  /*06b0*/  STL.64 [R1+0x8], R10 ;  /* 0x0000080a01007387 */ /* 0x0001e40000100a00 */
.L_x_6216:
[----:B------:R-:W2:Y:S02]  /*06c0*/  LDCU UR4, c[0x0][0x384] ;  /* 0x00007080ff0477ac */ /* 0x000ea40008000800 */
[----:B--2---:R-:W-:-:S06]  /*06d0*/  UISETP.GE.AND UP0, UPT, UR18, UR4, UPT ;  /* 0x000000041200728c */ /* 0x004fcc000bf06270 */
[----:B------:R-:W-:-:S13]  /*06e0*/  PLOP3.LUT P0, PT, PT, PT, UP0, 0x80, 0x8 ;  /* 0x000000000008781c */ /* 0x000fda0003f0f008 */
[----:B------:R-:W-:Y:S05]  /*06f0*/  @P0 EXIT ;  /* 0x000000000000094d */ /* 0x000fea0003800000 */
[----:B01----:R-:W-:Y:S01]  /*0700*/  IMAD.HI.U32 R4, R0, -0x326172a9, RZ ;  /* 0xcd9e8d5700047827 */ /* 0x003fe200078e00ff */
[----:B------:R-:W0:Y:S01]  /*0710*/  LDCU.64 UR4, c[0x0][0x398] ;  /* 0x00007300ff0477ac */ /* 0x000e220008000a00 */
[----:B------:R-:W-:Y:S02]  /*0720*/  LOP3.LUT R128, R128, 0x3, RZ, 0xc0, !PT ;  /* 0x0000000380807812 */ /* 0x000fe400078ec0ff */
        /* <DEDUP_REMOVED lines=22> */
[C---:B------:R-:W-:Y:S01]  /*0890*/  IMAD.HI.U32 R9, R5.reuse, -0x2daee0ad, RZ ;  /* 0xd2511f5305097827 */ /* 0x040fe200078e00ff */
[----:B------:R-:W-:Y:S01]  /*08a0*/  UPLOP3.LUT UP1, UPT, UPT, UPT, UPT, 0x40, 0x4 ;  /* 0x000000000004789c */ /* 0x000fe20003f2e870 */
[----:B------:R-:W-:Y:S02]  /*08b0*/  PLOP3.LUT P0, PT, PT, PT, UP0, 0x80, 0x8 ;  /* 0x000000000008781c */ /* 0x000fe40003f0f008 */
[----:B------:R-:W-:Y:S01]  /*08c0*/  IMAD R7, R8, -0x326172a9, RZ ;  /* 0xcd9e8d5708077824 */ /* 0x000fe200078e02ff */
[----:B------:R-:W-:Y:S01]  /*08d0*/  LOP3.LUT R9, R10, UR13, R9, 0x96, !PT ;  /* 0x0000000d0a097c12 */ /* 0x000fe2000f8e9609 */
[C---:B------:R-:W-:Y:S01]  /*08e0*/  IMAD.HI.U32 R6, R4.reuse, -0x326172a9, RZ ;  /* 0xcd9e8d5704067827 */ /* 0x040fe200078e00ff */
[----:B------:R-:W4:Y:S03]  /*08f0*/  LDCU.64 UR12, c[0x0][0x3a0] ;  /* 0x00007400ff0c77ac */ /* 0x000f260008000a00 */
        /* <DEDUP_REMOVED lines=8> */
[----:B------:R-:W-:Y:S01]  /*0980*/  IMAD R8, R6, -0x2daee0ad, RZ ;  /* 0xd2511f5306087824 */ /* 0x000fe200078e02ff */
[----:B------:R-:W0:Y:S01]  /*0990*/  LDCU.64 UR14, c[0x0][0x398] ;  /* 0x00007300ff0e77ac */ /* 0x000e220008000a00 */
        /* <DEDUP_REMOVED lines=9> */
[----:B------:R-:W0:Y:S02]  /*0a30*/  LDCU.64 UR16, c[0x0][0x380] ;  /* 0x00007000ff1077ac */ /* 0x000e240008000a00 */
[----:B------:R-:W-:Y:S01]  /*0a40*/  IMAD R7, R7, -0x326172a9, RZ ;  /* 0xcd9e8d5707077824 */ /* 0x000fe200078e02ff */
[----:B------:R-:W-:Y:S01]  /*0a50*/  LOP3.LUT R4, R9, UR20, R4, 0x96, !PT ;  /* 0x0000001409047c12 */ /* 0x000fe2000f8e9604 */
[----:B------:R-:W-:Y:S01]  /*0a60*/  IMAD R9, R6, -0x2daee0ad, RZ ;  /* 0xd2511f5306097824 */ /* 0x000fe200078e02ff */
[----:B------:R-:W0:Y:S01]  /*0a70*/  LDCU UR20, c[0x0][0x400] ;  /* 0x00008000ff1477ac */ /* 0x000e220008000800 */
        /* <DEDUP_REMOVED lines=15> */
[----:B------:R-:W-:Y:S01]  /*0b70*/  IMAD.MOV.U32 R4, RZ, RZ, RZ ;  /* 0x000000ffff047224 */ /* 0x000fe200078e00ff */
[----:B------:R-:W-:Y:S01]  /*0b80*/  LOP3.LUT R29, R8, UR28, R29, 0x96, !PT ;  /* 0x0000001c081d7c12 */ /* 0x000fe2000f8e961d */
[----:B------:R-:W-:Y:S02]  /*0b90*/  IMAD R96, R7, -0x2daee0ad, RZ ;  /* 0xd2511f5307607824 */ /* 0x000fe400078e02ff */
[----:B01234-:R-:W-:-:S07]  /*0ba0*/  IMAD R112, R5, -0x326172a9, RZ ;  /* 0xcd9e8d5705707824 */ /* 0x01ffce00078e02ff */
.L_x_6596:
[----:B------:R-:W-:Y:S01]  /*0bb0*/  ISETP.NE.U32.AND P1, PT, RZ, UR12, PT ;  /* 0x0000000cff007c0c */ /* 0x000fe2000bf25070 */
[----:B------:R-:W-:Y:S01]  /*0bc0*/  UIMAD UR4, UR18, UR19, URZ ;  /* 0x00000013120472a4 */ /* 0x000fe2000f8e02ff */
[----:B0-----:R-:W0:Y:S02]  /*0bd0*/  LDC.64 R106, c[0x0][0x390] ;  /* 0x0000e400ff6a7b82 */ /* 0x001e240000000a00 */
[----:B------:R-:W-:Y:S01]  /*0be0*/  ISETP.NE.AND.EX P1, PT, RZ, UR13, PT, P1 ;  /* 0x0000000dff007c0c */ /* 0x000fe2000bf25310 */
[----:B------:R-:W-:-:S04]  /*0bf0*/  USHF.R.S32.HI UR5, URZ, 0x1f, UR4 ;  /* 0x0000001fff057899 */ /* 0x000fc80008011404 */
[----:B------:R-:W-:Y:S01]  /*0c00*/  ULEA.HI UR5, UR5, UR4, URZ, 0x3 ;  /* 0x0000000405057291 */ /* 0x000fe2000f8f18ff */
[----:B------:R-:W1:Y:S05]  /*0c10*/  @P0 LDC.64 R6, c[0x0][0x398] ;  /* 0x0000e600ff060b82 */ /* 0x000e6a0000000a00 */
[----:B------:R-:W-:-:S03]  /*0c20*/  MOV R12, UR5 ;  /* 0x00000005000c7c02 */ /* 0x000fc60008000f00 */
[----:B------:R-:W2:Y:S01]  /*0c30*/  @P1 LDC.64 R10, c[0x0][0x3a0] ;  /* 0x0000e800ff0a1b82 */ /* 0x000ea20000000a00 */
[----:B------:R-:W-:-:S05]  /*0c40*/  LEA.HI.SX32 R5, R12, R131, 0x1d ;  /* 0x000000830c057211 */ /* 0x000fca00078feaff */
[----:B0-----:R-:W-:-:S06]  /*0c50*/  IMAD.WIDE.U32 R24, R5, 0x10, R106 ;  /* 0x0000001005187825 */ /* 0x001fcc00078e006a */
[----:B-----5:R-:W5:Y:S01]  /*0c60*/  LDG.E.128 R24, desc[UR8][R24.64] ;  /* 0x0000000818187981 */ /* 0x020f62000c1e1d00 */
[----:B--2---:R-:W-:-:S05]  /*0c70*/  @P1 IMAD.WIDE.U32 R10, R5, 0x10, R10 ;  /* 0x00000010050a1825 */ /* 0x004fca00078e000a */
[----:B------:R-:W2:Y:S01]  /*0c80*/  @P1 LDG.E.128 R36, desc[UR8][R10.64] ;  /* 0x000000080a241981 */ /* 0x000ea2000c1e1d00 */
[----:B------:R-:W-:Y:S01]  /*0c90*/  UISETP.NE.U32.AND UP0, UPT, UR14, URZ, UPT ;  /* 0x000000ff0e00728c */ /* 0x000fe2000bf05070 */
[----:B-1----:R-:W-:-:S03]  /*0ca0*/  @P0 IMAD.WIDE.U32 R6, R5, 0x10, R6 ;  /* 0x0000001005060825 */ /* 0x002fc600078e0006 */
[----:B------:R-:W-:Y:S01]  /*0cb0*/  UISETP.NE.AND.EX UP0, UPT, UR15, URZ, UPT, UP0 ;  /* 0x000000ff0f00728c */ /* 0x000fe2000bf05300 */
[----:B------:R-:W-:Y:S01]  /*0cc0*/  IMAD.MOV.U32 R129, RZ, RZ, 0x2f800000 ;  /* 0x2f800000ff817424 */ /* 0x000fe200078e00ff */
[----:B------:R2:W5:Y:S01]  /*0cd0*/  @P0 LDG.E.128 R32, desc[UR8][R6.64] ;  /* 0x0000000806200981 */ /* 0x000562000c1e1d00 */
[----:B------:R-:W-:Y:S02]  /*0ce0*/  UIADD3 UR24, UPT, UPT, UR11, -0x24c28bd8, URZ ;  /* 0xdb3d74280b187890 */ /* 0x000fe4000fffe0ff */
[----:B------:R-:W-:Y:S02]  /*0cf0*/  UIADD3 UR25, UPT, UPT, UR10, -0x61c88647, URZ ;  /* 0x9e3779b90a197890 */ /* 0x000fe4000fffe0ff */
[----:B------:R-:W-:Y:S02]  /*0d00*/  UIADD3 UR26, UPT, UPT, UR11, 0x1fd5c5a3, URZ ;  /* 0x1fd5c5a30b1a7890 */ /* 0x000fe4000fffe0ff */
[----:B------:R-:W-:Y:S02]  /*0d10*/  UIADD3 UR27, UPT, UPT, UR11, -0x695add53, URZ ;  /* 0x96a522ad0b1b7890 */ /* 0x000fe4000fffe0ff */
[----:B------:R-:W-:-:S02]  /*0d20*/  UIADD3 UR28, UPT, UPT, UR10, 0x5384540f, URZ ;  /* 0x5384540f0a1c7890 */ /* 0x000fc4000fffe0ff */
[----:B------:R-:W-:Y:S02]  /*0d30*/  UIADD3 UR29, UPT, UPT, UR10, 0x78dde6e4, URZ ;  /* 0x78dde6e40a1d7890 */ /* 0x000fe4000fffe0ff */
[----:B------:R-:W-:Y:S02]  /*0d40*/  UIADD3 UR30, UPT, UPT, UR10, -0xe443238, URZ ;  /* 0xf1bbcdc80a1e7890 */ /* 0x000fe4000fffe0ff */
[----:B------:R-:W-:Y:S02]  /*0d50*/  UIADD3 UR31, UPT, UPT, UR10, -0x700cb87f, URZ ;  /* 0x8ff347810a1f7890 */ /* 0x000fe4000fffe0ff */
[----:B------:R-:W-:Y:S02]  /*0d60*/  UIADD3 UR32, UPT, UPT, UR10, 0x3c6ef372, URZ ;  /* 0x3c6ef3720a207890 */ /* 0x000fe4000fffe0ff */
[----:B------:R-:W-:Y:S02]  /*0d70*/  UIADD3 UR33, UPT, UPT, UR11, -0x56f99767, URZ ;  /* 0xa90668990b217890 */ /* 0x000fe4000fffe0ff */
[----:B------:R-:W-:-:S02]  /*0d80*/  UIADD3 UR34, UPT, UPT, UR10, -0x4ab325aa, URZ ;  /* 0xb54cda560a227890 */ /* 0x000fc4000fffe0ff */
[----:B------:R-:W-:Y:S02]  /*0d90*/  UIADD3 UR35, UPT, UPT, UR11, 0x32370b8f, URZ ;  /* 0x32370b8f0b237890 */ /* 0x000fe4000fffe0ff */
[----:B------:R-:W-:Y:S02]  /*0da0*/  UIADD3 UR36, UPT, UPT, UR11, -0x126145ec, URZ ;  /* 0xed9eba140b247890 */ /* 0x000fe4000fffe0ff */
[----:B------:R-:W-:Y:S02]  /*0db0*/  UIADD3 UR37, UPT, UPT, UR11, 0x646e171e, URZ ;  /* 0x646e171e0b257890 */ /* 0x000fe4000fffe0ff */
[----:B------:R-:W-:Y:S01]  /*0dc0*/  UIADD3 UR38, UPT, UPT, UR11, -0x4498517b, URZ ;  /* 0xbb67ae850b267890 */ /* 0x000fe2000fffe0ff */
        /* <DEDUP_REMOVED lines=17> */
.L_x_6219:
        /* <DEDUP_REMOVED lines=12> */
.L_x_6220:
        /* <DEDUP_REMOVED lines=40> */
[----:B------:R-:W-:-:S07]  /*1220*/  IMAD.MOV.U32 R6, RZ, RZ, R96 ;  /* 0x000000ffff067224 */ /* 0x000fce00078e0060 */
.L_x_6218:
[----:B------:R-:W-:Y:S01]  /*1230*/  I2FP.F32.U32 R6, R6 ;  /* 0x0000000600067245 */ /* 0x000fe20000201000 */
[----:B------:R-:W-:Y:S01]  /*1240*/  UMOV UR5, UR7 ;  /* 0x0000000700057c82 */ /* 0x000fe20008000000 */
[----:B-----5:R-:W-:Y:S01]  /*1250*/  SHF.L.U32 R7, R24, 0x10, RZ ;  /* 0x0000001018077819 */ /* 0x020fe200000006ff */
[----:B------:R-:W-:Y:S01]  /*1260*/  UMOV UR4, UR6 ;  /* 0x0000000600047c82 */ /* 0x000fe20008000000 */
[----:B------:R-:W-:Y:S01]  /*1270*/  ISETP.NE.AND P2, PT, R10, 0x1, PT ;  /* 0x000000010a00780c */ /* 0x000fe20003f45270 */
[----:B------:R-:W-:Y:S01]  /*1280*/  FFMA.FTZ R6, R6, R129, 1.1641532182693481445e-10 ;  /* 0x2f00000006067423 */ /* 0x000fe20000010081 */
[----:B------:R-:W-:Y:S02]  /*1290*/  @P1 IMAD.U32 R9, R36, 0x10000, RZ ;  /* 0x0001000024091824 */ /* 0x000fe400078e00ff */
[----:B------:R-:W-:Y:S01]  /*12a0*/  FMUL.FTZ R7, R7, UR5 ;  /* 0x0000000507077c20 */ /* 0x000fe20008410000 */
[----:B------:R-:W-:Y:S01]  /*12b0*/  LOP3.LUT R8, R8, 0xfffffff7, RZ, 0xc0, !PT ;  /* 0xfffffff708087812 */ /* 0x000fe200078ec0ff */
[----:B------:R-:W-:Y:S01]  /*12c0*/  IMAD.MOV.U32 R11, RZ, RZ, 0x2 ;  /* 0x00000002ff0b7424 */ /* 0x000fe200078e00ff */
[----:B------:R-:W-:-:S02]  /*12d0*/  FSETP.GTU.FTZ.AND P0, PT, R6, UR4, PT ;  /* 0x0000000406007c0b */ /* 0x000fc4000bf1c000 */
[----:B------:R-:W-:Y:S02]  /*12e0*/  PRMT R24, R24, 0x7632, R24 ;  /* 0x0000763218187816 */ /* 0x000fe40000000018 */
        /* <DEDUP_REMOVED lines=15> */
.L_x_6222:
        /* <DEDUP_REMOVED lines=12> */
.L_x_6223:
        /* <DEDUP_REMOVED lines=40> */
[----:B------:R-:W-:Y:S02]  /*1720*/  LOP3.LUT R28, R10, UR27, R31, 0x96, !PT ;  /* 0x0000001b0a1c7c12 */ /* 0x000fe4000f8e961f */
[----:B------:R-:W-:-:S07]  /*1730*/  MOV R80, R30 ;  /* 0x0000001e00507202 */ /* 0x000fce0000000f00 */
.L_x_6221:
[----:B------:R-:W-:Y:S01]  /*1740*/  I2FP.F32.U32 R10, R7 ;  /* 0x00000007000a7245 */ /* 0x000fe20000201000 */
[----:B------:R-:W-:Y:S01]  /*1750*/  IMAD.U32 R24, R24, 0x10000, RZ ;  /* 0x0001000018187824 */ /* 0x000fe200078e00ff */
[----:B------:R-:W-:Y:S01]  /*1760*/  @P1 PRMT R7, R36, 0x7632, R7 ;  /* 0x0000763224071816 */ /* 0x000fe20000000007 */
[----:B------:R-:W-:Y:S01]  /*1770*/  HFMA2 R12, -RZ, RZ, 0, 1.1920928955078125e-07 ;  /* 0x00000002ff0c7431 */ /* 0x000fe200000001ff */
[----:B------:R-:W-:Y:S01]  /*1780*/  ISETP.NE.AND P2, PT, R11, 0x1, PT ;  /* 0x000000010b00780c */ /* 0x000fe20003f45270 */
[----:B------:R-:W-:Y:S01]  /*1790*/  FFMA.FTZ R10, R10, R129, 1.1641532182693481445e-10 ;  /* 0x2f0000000a0a7423 */ /* 0x000fe20000010081 */
[----:B------:R-:W-:Y:S01]  /*17a0*/  FMUL.FTZ R24, R24, UR5 ;  /* 0x0000000518187c20 */ /* 0x000fe20008410000 */
[----:B------:R-:W-:Y:S01]  /*17b0*/  LOP3.LUT R8, R8, 0xfffffffb, RZ, 0xc0, !PT ;  /* 0xfffffffb08087812 */ /* 0x000fe200078ec0ff */
        /* <DEDUP_REMOVED lines=17> */
.L_x_6225:
        /* <DEDUP_REMOVED lines=12> */
.L_x_6226:
        /* <DEDUP_REMOVED lines=42> */
.L_x_6224:
        /* <DEDUP_REMOVED lines=25> */
.L_x_6228:
        /* <DEDUP_REMOVED lines=12> */
.L_x_6229:
        /* <DEDUP_REMOVED lines=40> */
[----:B------:R-:W-:Y:S01]  /*2100*/  IMAD.MOV.U32 R10, RZ, RZ, R80 ;  /* 0x000000ffff0a7224 */ /* 0x000fe200078e0050 */
[----:B------:R-:W-:-:S07]  /*2110*/  MOV R80, R72 ;  /* 0x0000004800507202 */ /* 0x000fce0000000f00 */
.L_x_6227:
        /* <DEDUP_REMOVED lines=23> */
.L_x_6231:
        /* <DEDUP_REMOVED lines=12> */
.L_x_6232:
        /* <DEDUP_REMOVED lines=42> */
.L_x_6230:
[----:B------:R-:W-:Y:S01]  /*25f0*/  I2FP.F32.U32 R12, R11 ;  /* 0x0000000b000c7245 */ /* 0x000fe20000201000 */
[----:B------:R-:W-:Y:S01]  /*2600*/  IMAD.MOV.U32 R72, RZ, RZ, 0x2 ;  /* 0x00000002ff487424 */ /* 0x000fe200078e00ff */
[----:B------:R-:W-:Y:S01]  /*2610*/  SHF.L.U32 R11, R26, 0x10, RZ ;  /* 0x000000101a0b7819 */ /* 0x000fe200000006ff */
[----:B------:R-:W-:Y:S01]  /*2620*/  IMAD.MOV.U32 R13, RZ, RZ, R112 ;  /* 0x000000ffff0d7224 */ /* 0x000fe200078e0070 */
        /* <DEDUP_REMOVED lines=19> */
.L_x_6234:
        /* <DEDUP_REMOVED lines=12> */
.L_x_6235:
        /* <DEDUP_REMOVED lines=42> */
.L_x_6233:
        /* <DEDUP_REMOVED lines=23> */
.L_x_6237:
        /* <DEDUP_REMOVED lines=12> */
.L_x_6238:
        /* <DEDUP_REMOVED lines=42> */
.L_x_6236:
        /* <DEDUP_REMOVED lines=23> */
.L_x_6240:
        /* <DEDUP_REMOVED lines=12> */
.L_x_6241:
        /* <DEDUP_REMOVED lines=40> */
[----:B------:R-:W-:Y:S01]  /*3440*/  IMAD.MOV.U32 R73, RZ, RZ, R80 ;  /* 0x000000ffff497224 */ /* 0x000fe200078e0050 */
[----:B------:R-:W-:-:S07]  /*3450*/  MOV R80, R72 ;  /* 0x0000004800507202 */ /* 0x000fce0000000f00 */
.L_x_6239:
        /* <DEDUP_REMOVED lines=16> */
.L_x_6217:
        /* <DEDUP_REMOVED lines=15> */
.L_x_6244:
        /* <DEDUP_REMOVED lines=12> */
.L_x_6245:
        /* <DEDUP_REMOVED lines=41> */
.L_x_6243:
[----:B------:R-:W-:Y:S01]  /*39a0*/  I2FP.F32.U32 R6, R6 ;  /* 0x0000000600067245 */ /* 0x000fe20000201000 */
[----:B------:R-:W-:Y:S01]  /*39b0*/  UMOV UR4, UR6 ;  /* 0x0000000600047c82 */ /* 0x000fe20008000000 */
[----:B------:R-:W-:Y:S01]  /*39c0*/  ISETP.NE.AND P2, PT, R11, 0x1, PT ;  /* 0x000000010b00780c */ /* 0x000fe20003f45270 */
[----:B-----5:R-:W-:Y:S01]  /*39d0*/  IMAD.U32 R9, R24, 0x10000, RZ ;  /* 0x0001000018097824 */ /* 0x020fe200078e00ff */
[----:B------:R-:W-:Y:S01]  /*39e0*/  UMOV UR5, UR7 ;  /* 0x0000000700057c82 */ /* 0x000fe20008000000 */
[----:B------:R-:W-:Y:S01]  /*39f0*/  FFMA.FTZ R6, R6, R129, 1.1641532182693481445e-10 ;  /* 0x2f00000006067423 */ /* 0x000fe20000010081 */
[----:B------:R-:W-:Y:S01]  /*3a00*/  LOP3.LUT R8, R8, 0xfffffff7, RZ, 0xc0, !PT ;  /* 0xfffffff708087812 */ /* 0x000fe200078ec0ff */
[----:B------:R-:W-:Y:S01]  /*3a10*/  IMAD.MOV.U32 R12, RZ, RZ, 0x2 ;  /* 0x00000002ff0c7424 */ /* 0x000fe200078e00ff */
[----:B------:R-:W-:Y:S02]  /*3a20*/  MOV R10, R112 ;  /* 0x00000070000a7202 */ /* 0x000fe40000000f00 */
[----:B------:R-:W-:Y:S01]  /*3a30*/  FSETP.GTU.FTZ.AND P0, PT, R6, UR4, PT ;  /* 0x0000000406007c0b */ /* 0x000fe2000bf1c000 */
[----:B------:R-:W-:Y:S01]  /*3a40*/  FMUL.FTZ R6, R9, UR5 ;  /* 0x0000000509067c20 */ /* 0x000fe20008410000 */
[----:B------:R-:W-:-:S02]  /*3a50*/  PRMT R9, R24, 0x7632, R9 ;  /* 0x0000763218097816 */ /* 0x000fc40000000009 */
        /* <DEDUP_REMOVED lines=12> */
.L_x_6247:
        /* <DEDUP_REMOVED lines=12> */
.L_x_6248:
        /* <DEDUP_REMOVED lines=42> */
.L_x_6246:
        /* <DEDUP_REMOVED lines=24> */
.L_x_6250:
        /* <DEDUP_REMOVED lines=12> */
.L_x_6251:
        /* <DEDUP_REMOVED lines=42> */
.L_x_6249:
[----:B------:R-:W-:Y:S01]  /*4360*/  I2FP.F32.U32 R10, R10 ;  /* 0x0000000a000a7245 */ /* 0x000fe20000201000 */
[----:B------:R-:W-:Y:S01]  /*4370*/  IMAD.U32 R9, R9, 0x10000, RZ ;  /* 0x0001000009097824 */ /* 0x000fe200078e00ff */
        /* <DEDUP_REMOVED lines=19> */
.L_x_6253:
        /* <DEDUP_REMOVED lines=12> */
.L_x_6254:
        /* <DEDUP_REMOVED lines=42> */
.L_x_6252:
[----:B------:R-:W-:Y:S02]  /*4810*/  I2FP.F32.U32 R10, R10 ;  /* 0x0000000a000a7245 */ /* 0x000fe40000201000 */
[----:B------:R-:W-:Y:S02]  /*4820*/  PRMT R11, R32, 0x7632, R11 ;  /* 0x00007632200b7816 */ /* 0x000fe4000000000b */
[----:B------:R-:W-:Y:S01]  /*4830*/  ISETP.NE.AND P2, PT, R13, 0x1, PT ;  /* 0x000000010d00780c */ /* 0x000fe20003f45270 */
[----:B------:R-:W-:Y:S02]  /*4840*/  FFMA.FTZ R10, R10, R129, 1.1641532182693481445e-10 ;  /* 0x2f0000000a0a7423 */ /* 0x000fe40000010081 */
[----:B------:R-:W-:-:S03]  /*4850*/  IMAD.U32 R11, R11, 0x10000, RZ ;  /* 0x000100000b0b7824 */ /* 0x000fc600078e00ff */
[----:B------:R-:W-:Y:S01]  /*4860*/  FSETP.GTU.FTZ.AND P0, PT, R10, UR4, PT ;  /* 0x000000040a007c0b */ /* 0x000fe2000bf1c000 */
[----:B------:R-:W-:Y:S01]  /*4870*/  FMUL.FTZ R11, R11, UR5 ;  /* 0x000000050b0b7c20 */ /* 0x000fe20008410000 */
[----:B------:R-:W-:Y:S02]  /*4880*/  @P1 SHF.L.U32 R10, R7, 0x10, RZ ;  /* 0x00000010070a1819 */ /* 0x000fe400000006ff */
[----:B------:R-:W-:Y:S02]  /*4890*/  SEL R16, RZ, 0x1, P0 ;  /* 0x00000001ff107807 */ /* 0x000fe40000000000 */
[----:B------:R-:W-:-:S05]  /*48a0*/  FSEL R12, R11, RZ, !P0 ;  /* 0x000000ff0b0c7208 */ /* 0x000fca0004000000 */
[----:B------:R-:W-:Y:S01]  /*48b0*/  FADD.FTZ R9, R9, R12 ;  /* 0x0000000c09097221 */ /* 0x000fe20000010000 */
[----:B------:R-:W-:-:S03]  /*48c0*/  IMAD.MOV.U32 R12, RZ, RZ, 0x2 ;  /* 0x00000002ff0c7424 */ /* 0x000fc600078e00ff */
        /* <DEDUP_REMOVED lines=13> */
.L_x_6256:
        /* <DEDUP_REMOVED lines=12> */
.L_x_6257:
        /* <DEDUP_REMOVED lines=42> */
.L_x_6255:
        /* <DEDUP_REMOVED lines=8> */
[----:B------:R-:W-:Y:S02]  /*4d80*/  FSETP.GTU.FTZ.AND P0, PT, R10, UR4, PT ;  /* 0x000000040a007c0b */ /* 0x000fe4000bf1c000 */
        /* <DEDUP_REMOVED lines=13> */
.L_x_6259:
        /* <DEDUP_REMOVED lines=12> */
.L_x_6260:
        /* <DEDUP_REMOVED lines=42> */
.L_x_6258:
        /* <DEDUP_REMOVED lines=24> */
.L_x_6262:
        /* <DEDUP_REMOVED lines=12> */
.L_x_6263:
        /* <DEDUP_REMOVED lines=41> */
[----:B------:R-:W-:-:S07]  /*5690*/  MOV R80, R20 ;  /* 0x0000001400507202 */ /* 0x000fce0000000f00 */
.L_x_6261:
        /* <DEDUP_REMOVED lines=19> */
.L_x_6265:
        /* <DEDUP_REMOVED lines=12> */
.L_x_6266:
        /* <DEDUP_REMOVED lines=42> */
.L_x_6264:
        /* <DEDUP_REMOVED lines=10> */
[----:B------:R-:W-:Y:S02]  /*5bd0*/  FSEL R11, R11, RZ, !P0 ;  /* 0x000000ff0b0b7208 */ /* 0x000fe40004000000 */
        /* <DEDUP_REMOVED lines=15> */
.L_x_6268:
        /* <DEDUP_REMOVED lines=12> */
.L_x_6269:
        /* <DEDUP_REMOVED lines=42> */
.L_x_6267:
[----:B------:R-:W-:Y:S01]  /*6030*/  I2FP.F32.U32 R12, R11 ;  /* 0x0000000b000c7245 */ /* 0x000fe20000201000 */
[----:B------:R-:W-:Y:S01]  /*6040*/  IMAD.U32 R11, R26, 0x10000, RZ ;  /* 0x000100001a0b7824 */ /* 0x000fe200078e00ff */
[----:B------:R-:W-:Y:S01]  /*6050*/  ISETP.NE.AND P0, PT, R14, 0x1, PT ;  /* 0x000000010e00780c */ /* 0x000fe20003f05270 */
[----:B------:R-:W-:Y:S01]  /*6060*/  IMAD.MOV.U32 R21, RZ, RZ, 0x2 ;  /* 0x00000002ff157424 */ /* 0x000fe200078e00ff */
[----:B------:R-:W-:Y:S01]  /*6070*/  MOV R13, R112 ;  /* 0x00000070000d7202 */ /* 0x000fe20000000f00 */
[----:B------:R-:W-:Y:S01]  /*6080*/  FFMA.FTZ R12, R12, R129, 1.1641532182693481445e-10 ;  /* 0x2f0000000c0c7423 */ /* 0x000fe20000010081 */
[----:B------:R-:W-:-:S04]  /*6090*/  FMUL.FTZ R11, R11, UR5 ;  /* 0x000000050b0b7c20 */ /* 0x000fc80008410000 */
[----:B------:R-:W-:Y:S02]  /*60a0*/  FSETP.GTU.FTZ.AND P3, PT, R12, UR4, PT ;  /* 0x000000040c007c0b */ /* 0x000fe4000bf7c000 */
[----:B------:R-:W-:Y:S02]  /*60b0*/  PRMT R12, R26, 0x7632, R12 ;  /* 0x000076321a0c7816 */ /* 0x000fe4000000000c */
        /* <DEDUP_REMOVED lines=11> */
.L_x_6271:
        /* <DEDUP_REMOVED lines=12> */
.L_x_6272:
        /* <DEDUP_REMOVED lines=42> */
.L_x_6270:
        /* <DEDUP_REMOVED lines=12> */
[----:B------:R-:W-:Y:S02]  /*6590*/  IMAD.MOV.U32 R20, RZ, RZ, 0x2 ;  /* 0x00000002ff147424 */ /* 0x000fe400078e00ff */
[----:B------:R-:W-:Y:S01]  /*65a0*/  IMAD.MOV.U32 R13, RZ, RZ, R112 ;  /* 0x000000ffff0d7224 */ /* 0x000fe200078e0070 */
        /* <DEDUP_REMOVED lines=10> */
.L_x_6274:
        /* <DEDUP_REMOVED lines=12> */
.L_x_6275:
        /* <DEDUP_REMOVED lines=41> */
[----:B------:R-:W-:-:S07]  /*69a0*/  MOV R80, R72 ;  /* 0x0000004800507202 */ /* 0x000fce0000000f00 */
.L_x_6273:
        /* <DEDUP_REMOVED lines=19> */
.L_x_6277:
        /* <DEDUP_REMOVED lines=12> */
.L_x_6278:
        /* <DEDUP_REMOVED lines=42> */
.L_x_6276:
        /* <DEDUP_REMOVED lines=10> */
[----:B------:R-:W-:Y:S02]  /*6ee0*/  ISETP.NE.AND P4, PT, R22, 0x1, PT ;  /* 0x000000011600780c */ /* 0x000fe40003f85270 */
[----:B------:R-:W-:Y:S01]  /*6ef0*/  @P1 SHF.L.U32 R14, R13, 0x10, RZ ;  /* 0x000000100d0e1819 */ /* 0x000fe200000006ff */
        /* <DEDUP_REMOVED lines=14> */
.L_x_6280:
        /* <DEDUP_REMOVED lines=12> */
.L_x_6281:
        /* <DEDUP_REMOVED lines=42> */
.L_x_6279:
        /* <DEDUP_REMOVED lines=20> */
.L_x_6283:
        /* <DEDUP_REMOVED lines=12> */
.L_x_6284:
        /* <DEDUP_REMOVED lines=42> */
.L_x_6282:
        /* <DEDUP_REMOVED lines=24> */
.L_x_6286:
        /* <DEDUP_REMOVED lines=12> */
.L_x_6287:
        /* <DEDUP_REMOVED lines=42> */
.L_x_6285:
        /* <DEDUP_REMOVED lines=19> */
.L_x_6289:
        /* <DEDUP_REMOVED lines=14> */
.L_x_6290:
        /* <DEDUP_REMOVED lines=42> */
.L_x_6288:
        /* <DEDUP_REMOVED lines=11> */
[----:B------:R-:W-:-:S04]  /*8220*/  @P1 PRMT R27, R39, 0x7632, R27 ;  /* 0x00007632271b1816 */ /* 0x000fc8000000001b */
[----:B------:R-:W-:Y:S01]  /*8230*/  @P1 SHF.L.U32 R74, R27, 0x10, RZ ;  /* 0x000000101b4a1819 */ /* 0x000fe200000006ff */
[----:B------:R-:W-:-:S04]  /*8240*/  FADD.FTZ R27, R14, R73 ;  /* 0x000000490e1b7221 */ /* 0x000fc80000010000 */
[----:B------:R-:W-:Y:S01]  /*8250*/  @P1 FADD.FTZ R14, R27, R74 ;  /* 0x0000004a1b0e1221 */ /* 0x000fe20000010000 */
[----:B------:R-:W-:-:S05]  /*8260*/  @!P1 IMAD.MOV.U32 R14, RZ, RZ, R27 ;  /* 0x000000ffff0e9224 */ /* 0x000fca00078e001b */
[----:B------:R-:W-:-:S04]  /*8270*/  F2FP.BF16.F32.PACK_AB R27, RZ, R14 ;  /* 0x0000000eff1b723e */ /* 0x000fc800000010ff */
[----:B------:R-:W-:-:S07]  /*8280*/  PRMT R27, R72, 0x5410, R27 ;  /* 0x00005410481b7816 */ /* 0x000fce000000001b */
.L_x_6242:
        /* <DEDUP_REMOVED lines=15> */
[C---:B0-----:R-:W-:Y:S01]  /*8380*/  IMAD.WIDE.U32 R84, R5.reuse, 0x10, R130 ;  /* 0x0000001005547825 */ /* 0x041fe200078e0082 */
[----:B------:R-:W-:Y:S01]  /*8390*/  LOP3.LUT R30, R30, R31, R23, 0xfe, !PT ;  /* 0x0000001f1e1e7212 */ /* 0x000fe200078efe17 */
[----:B------:R-:W0:Y:S01]  /*83a0*/  @P0 LDC.64 R72, c[0x0][0x398] ;  /* 0x0000e600ff480b82 */ /* 0x000e220000000a00 */
[----:B------:R-:W-:Y:S01]  /*83b0*/  SEL R31, RZ, 0x1, !P3 ;  /* 0x00000001ff1f7807 */ /* 0x000fe20005800000 */
[C---:B------:R-:W-:Y:S01]  /*83c0*/  VIADD R23, R5.reuse, 0x80 ;  /* 0x0000008005177836 */ /* 0x040fe20000000000 */
[----:B------:R-:W-:Y:S01]  /*83d0*/  SEL R75, RZ, 0x1, !P6 ;  /* 0x00000001ff4b7807 */ /* 0x000fe20007000000 */
[----:B------:R3:W-:Y:S01]  /*83e0*/  STG.E.128 desc[UR8][R84.64], R24 ;  /* 0x0000001854007986 */ /* 0x0007e2000c101d08 */
[----:B------:R-:W-:Y:S01]  /*83f0*/  LOP3.LUT R31, R74, R31, RZ, 0xfc, !PT ;  /* 0x0000001f4a1f7212 */ /* 0x000fe200078efcff */
[----:B-1----:R-:W-:Y:S01]  /*8400*/  IMAD.WIDE.U32 R82, R5, 0x8, R164 ;  /* 0x0000000805527825 */ /* 0x002fe200078e00a4 */
[----:B------:R-:W-:-:S03]  /*8410*/  LOP3.LUT R30, R30, R75, RZ, 0xfc, !PT ;  /* 0x0000004b1e1e7212 */ /* 0x000fc600078efcff */
[C---:B------:R-:W-:Y:S02]  /*8420*/  IMAD.WIDE.U32 R74, R23.reuse, 0x10, R106 ;  /* 0x00000010174a7825 */ /* 0x040fe400078e006a */
[----:B------:R3:W-:Y:S02]  /*8430*/  STG.E.64 desc[UR8][R82.64], R30 ;  /* 0x0000001e52007986 */ /* 0x0007e4000c101b08 */
        /* <DEDUP_REMOVED lines=8> */
[----:B------:R-:W-:Y:S02]  /*84c0*/  PRMT R27, R20, 0x7104, RZ ;  /* 0x00007104141b7816 */ /* 0x000fe400000000ff */
[----:B------:R-:W-:Y:S01]  /*84d0*/  PRMT R82, R31, 0x4210, R26 ;  /* 0x000042101f527816 */ /* 0x000fe2000000001a */
[----:B------:R-:W-:Y:S01]  /*84e0*/  IMAD.WIDE.U32 R30, R30, 0x10000, RZ ;  /* 0x000100001e1e7825 */ /* 0x000fe200078e00ff */
[----:B------:R-:W-:-:S02]  /*84f0*/  LOP3.LUT R26, R18, 0xff, RZ, 0xc0, !PT ;  /* 0x000000ff121a7812 */ /* 0x000fc400078ec0ff */
        /* <DEDUP_REMOVED lines=11> */
.L_x_6291:
[----:B------:R1:W5:Y:S04]  /*85b0*/  @P0 LDG.E.128 R32, desc[UR8][R78.64] ;  /* 0x000000084e200981 */ /* 0x000368000c1e1d00 */
[----:B------:R1:W5:Y:S04]  /*85c0*/  @P1 LDG.E.128 R36, desc[UR8][R76.64] ;  /* 0x000000084c241981 */ /* 0x000368000c1e1d00 */
[----:B------:R-:W5:Y:S01]  /*85d0*/  LDG.E.128 R72, desc[UR8][R74.64] ;  /* 0x000000084a487981 */ /* 0x000f62000c1e1d00 */
[----:B------:R-:W-:Y:S05]  /*85e0*/  @!P0 BRA `(.L_x_6292) ;  /* 0x0000004c00788947 */ /* 0x000fea0003800000 */
        /* <DEDUP_REMOVED lines=15> */
.L_x_6294:
        /* <DEDUP_REMOVED lines=12> */
.L_x_6295:
[----:B------:R-:W-:Y:S01]  /*87a0*/  IMAD.WIDE.U32 R18, R0, -0x326172a9, RZ ;  /* 0xcd9e8d5700127825 */ /* 0x000fe200078e00ff */
[----:B0-----:R-:W-:-:S03]  /*87b0*/  LOP3.LUT R24, R4, UR11, R17, 0x96, !PT ;  /* 0x0000000b04187c12 */ /* 0x001fc6000f8e9611 */
        /* <DEDUP_REMOVED lines=40> */
.L_x_6293:
[----:B------:R-:W-:Y:S01]  /*8a40*/  I2FP.F32.U32 R16, R15 ;  /* 0x0000000f00107245 */ /* 0x000fe20000201000 */
[----:B-----5:R-:W-:Y:S01]  /*8a50*/  IMAD.U32 R15, R72, 0x10000, RZ ;  /* 0x00010000480f7824 */ /* 0x020fe200078e00ff */
[----:B------:R-:W-:Y:S02]  /*8a60*/  ISETP.NE.AND P3, PT, R17, 0x1, PT ;  /* 0x000000011100780c */ /* 0x000fe40003f65270 */
[----:B------:R-:W-:Y:S01]  /*8a70*/  LOP3.LUT R8, R8, 0xffffffef, RZ, 0xc0, !PT ;  /* 0xffffffef08087812 */ /* 0x000fe200078ec0ff */
[----:B------:R-:W-:Y:S01]  /*8a80*/  FFMA.FTZ R16, R16, R129, 1.1641532182693481445e-10 ;  /* 0x2f00000010107423 */ /* 0x000fe20000010081 */
[----:B------:R-:W-:Y:S01]  /*8a90*/  FMUL.FTZ R15, R15, UR5 ;  /* 0x000000050f0f7c20 */ /* 0x000fe20008410000 */
[----:B------:R-:W-:Y:S02]  /*8aa0*/  PRMT R72, R72, 0x7632, R72 ;  /* 0x0000763248487816 */ /* 0x000fe40000000048 */
[----:B------:R-:W-:Y:S02]  /*8ab0*/  MOV R18, 0x2 ;  /* 0x0000000200127802 */ /* 0x000fe40000000f00 */
        /* <DEDUP_REMOVED lines=14> */
.L_x_6297:
        /* <DEDUP_REMOVED lines=12> */
.L_x_6298:
[----:B------:R-:W-:Y:S01]  /*8c60*/  IMAD.WIDE.U32 R18, R0, -0x326172a9, RZ ;  /* 0xcd9e8d5700127825 */ /* 0x000fe200078e00ff */
[----:B0-----:R-:W-:-:S04]  /*8c70*/  LOP3.LUT R24, R4, UR11, R17, 0x96, !PT ;  /* 0x0000000b04187c12 */ /* 0x001fc8000f8e9611 */
        /* <DEDUP_REMOVED lines=40> */
.L_x_6296:
[----:B------:R-:W-:Y:S01]  /*8f00*/  I2FP.F32.U32 R16, R16 ;  /* 0x0000001000107245 */ /* 0x000fe20000201000 */
[----:B0-----:R-:W-:Y:S01]  /*8f10*/  @P1 IMAD.U32 R24, R36, 0x10000, RZ ;  /* 0x0001000024181824 */ /* 0x001fe200078e00ff */
[----:B------:R-:W-:Y:S01]  /*8f20*/  SHF.L.U32 R17, R32, 0x10, RZ ;  /* 0x0000001020117819 */ /* 0x000fe200000006ff */
[----:B------:R-:W-:Y:S01]  /*8f30*/  IMAD.MOV.U32 R19, RZ, RZ, 0x2 ;  /* 0x00000002ff137424 */ /* 0x000fe200078e00ff */
        /* <DEDUP_REMOVED lines=20> */
.L_x_6300:
        /* <DEDUP_REMOVED lines=12> */
.L_x_6301:
        /* <DEDUP_REMOVED lines=42> */
.L_x_6299:
[----:B------:R-:W-:Y:S01]  /*93e0*/  I2FP.F32.U32 R16, R16 ;  /* 0x0000001000107245 */ /* 0x000fe20000201000 */
[----:B------:R-:W-:Y:S01]  /*93f0*/  IMAD.U32 R72, R72, 0x10000, RZ ;  /* 0x0001000048487824 */ /* 0x000fe200078e00ff */
[----:B------:R-:W-:Y:S01]  /*9400*/  ISETP.NE.AND P3, PT, R19, 0x1, PT ;  /* 0x000000011300780c */ /* 0x000fe20003f65270 */
[----:B------:R-:W-:Y:S01]  /*9410*/  HFMA2 R20, -RZ, RZ, 0, 1.1920928955078125e-07 ;  /* 0x00000002ff147431 */ /* 0x000fe200000001ff */
[----:B------:R-:W-:Y:S01]  /*9420*/  LOP3.LUT R8, R8, 0xfffffff7, RZ, 0xc0, !PT ;  /* 0xfffffff708087812 */ /* 0x000fe200078ec0ff */
[----:B------:R-:W-:Y:S01]  /*9430*/  FFMA.FTZ R16, R16, R129, 1.1641532182693481445e-10 ;  /* 0x2f00000010107423 */ /* 0x000fe20000010081 */
[----:B------:R-:W-:-:S04]  /*9440*/  IMAD.MOV.U32 R17, RZ, RZ, R112 ;  /* 0x000000ffff117224 */ /* 0x000fc800078e0070 */
[----:B------:R-:W-:Y:S01]  /*9450*/  FSETP.GTU.FTZ.AND P2, PT, R16, UR4, PT ;  /* 0x0000000410007c0b */ /* 0x000fe2000bf5c000 */
[----:B------:R-:W-:-:S03]  /*9460*/  FMUL.FTZ R16, R72, UR5 ;  /* 0x0000000548107c20 */ /* 0x000fc60008410000 */
        /* <DEDUP_REMOVED lines=12> */
.L_x_6303:
        /* <DEDUP_REMOVED lines=12> */
.L_x_6304:
        /* <DEDUP_REMOVED lines=42> */
.L_x_6302:
        /* <DEDUP_REMOVED lines=12> */
[----:B------:R-:W-:-:S03]  /*9950*/  MOV R17, R112 ;  /* 0x0000007000117202 */ /* 0x000fc60000000f00 */
        /* <DEDUP_REMOVED lines=13> */
.L_x_6306:
        /* <DEDUP_REMOVED lines=12> */
.L_x_6307:
        /* <DEDUP_REMOVED lines=42> */
.L_x_6305:
[----:B------:R-:W-:Y:S01]  /*9d90*/  I2FP.F32.U32 R18, R17 ;  /* 0x0000001100127245 */ /* 0x000fe20000201000 */
[----:B------:R-:W-:Y:S01]  /*9da0*/  IMAD.U32 R17, R73, 0x10000, RZ ;  /* 0x0001000049117824 */ /* 0x000fe200078e00ff */
[----:B------:R-:W-:Y:S01]  /*9db0*/  ISETP.NE.AND P3, PT, R21, 0x1, PT ;  /* 0x000000011500780c */ /* 0x000fe20003f65270 */
[----:B------:R-:W-:Y:S01]  /*9dc0*/  HFMA2 R20, -RZ, RZ, 0, 1.1920928955078125e-07 ;  /* 0x00000002ff147431 */ /* 0x000fe200000001ff */
[----:B------:R-:W-:Y:S01]  /*9dd0*/  LOP3.LUT R8, R8, 0xfffffffb, RZ, 0xc0, !PT ;  /* 0xfffffffb08087812 */ /* 0x000fe200078ec0ff */
[----:B------:R-:W-:Y:S01]  /*9de0*/  FFMA.FTZ R18, R18, R129, 1.1641532182693481445e-10 ;  /* 0x2f00000012127423 */ /* 0x000fe20000010081 */
[----:B------:R-:W-:Y:S01]  /*9df0*/  FMUL.FTZ R17, R17, UR5 ;  /* 0x0000000511117c20 */ /* 0x000fe20008410000 */
[----:B------:R-:W-:Y:S01]  /*9e00*/  PRMT R73, R73, 0x7632, R73 ;  /* 0x0000763249497816 */ /* 0x000fe20000000049 */
[----:B------:R-:W-:Y:S02]  /*9e10*/  IMAD.MOV.U32 R19, RZ, RZ, R112 ;  /* 0x000000ffff137224 */ /* 0x000fe400078e0070 */
        /* <DEDUP_REMOVED lines=13> */
.L_x_6309:
        /* <DEDUP_REMOVED lines=12> */
.L_x_6310:
        /* <DEDUP_REMOVED lines=40> */
[----:B------:R-:W-:Y:S02]  /*a230*/  IMAD.MOV.U32 R19, RZ, RZ, R79 ;  /* 0x000000ffff137224 */ /* 0x000fe400078e004f */
[----:B------:R-:W-:-:S07]  /*a240*/  IMAD.MOV.U32 R79, RZ, RZ, R18 ;  /* 0x000000ffff4f7224 */ /* 0x000fce00078e0012 */
.L_x_6308:
        /* <DEDUP_REMOVED lines=9> */
[----:B------:R-:W-:-:S03]  /*a2e0*/  MOV R19, R112 ;  /* 0x0000007000137202 */ /* 0x000fc60000000f00 */
[----:B------:R-:W-:-:S04]  /*a2f0*/  FADD.FTZ R17, R17, R18 ;  /* 0x0000001211117221 */ /* 0x000fc80000010000 */
        /* <DEDUP_REMOVED lines=13> */
.L_x_6312:
        /* <DEDUP_REMOVED lines=12> */
.L_x_6313:
        /* <DEDUP_REMOVED lines=42> */
.L_x_6311:
[----:B------:R-:W-:Y:S01]  /*a730*/  I2FP.F32.U32 R18, R19 ;  /* 0x0000001300127245 */ /* 0x000fe20000201000 */
[----:B------:R-:W-:Y:S01]  /*a740*/  IMAD.U32 R73, R73, 0x10000, RZ ;  /* 0x0001000049497824 */ /* 0x000fe200078e00ff */
[----:B------:R-:W-:Y:S01]  /*a750*/  ISETP.NE.AND P2, PT, R21, 0x1, PT ;  /* 0x000000011500780c */ /* 0x000fe20003f45270 */
[----:B------:R-:W-:Y:S01]  /*a760*/  HFMA2 R30, -RZ, RZ, 0, 1.1920928955078125e-07 ;  /* 0x00000002ff1e7431 */ /* 0x000fe200000001ff */
[----:B------:R-:W-:Y:S01]  /*a770*/  LOP3.LUT R8, R8, 0xfffffffd, RZ, 0xc0, !PT ;  /* 0xfffffffd08087812 */ /* 0x000fe200078ec0ff */
[----:B------:R-:W-:Y:S01]  /*a780*/  FFMA.FTZ R18, R18, R129, 1.1641532182693481445e-10 ;  /* 0x2f00000012127423 */ /* 0x000fe20000010081 */
[----:B------:R-:W-:Y:S01]  /*a790*/  FMUL.FTZ R73, R73, UR5 ;  /* 0x0000000549497c20 */ /* 0x000fe20008410000 */
[----:B------:R-:W-:-:S03]  /*a7a0*/  IMAD.MOV.U32 R19, RZ, RZ, R112 ;  /* 0x000000ffff137224 */ /* 0x000fc600078e0070 */
        /* <DEDUP_REMOVED lines=13> */
.L_x_6315:
        /* <DEDUP_REMOVED lines=12> */
.L_x_6316:
        /* <DEDUP_REMOVED lines=42> */
.L_x_6314:
[----:B------:R-:W-:Y:S01]  /*abe0*/  I2FP.F32.U32 R20, R19 ;  /* 0x0000001300147245 */ /* 0x000fe20000201000 */
[----:B------:R-:W-:Y:S01]  /*abf0*/  IMAD.MOV.U32 R31, RZ, RZ, 0x2 ;  /* 0x00000002ff1f7424 */ /* 0x000fe200078e00ff */
[----:B------:R-:W-:-:S03]  /*ac00*/  PRMT R19, R33, 0x7632, R19 ;  /* 0x0000763221137816 */ /* 0x000fc60000000013 */
        /* <DEDUP_REMOVED lines=8> */
[----:B------:R-:W-:Y:S02]  /*ac90*/  SEL R18, RZ, 0x1, P2 ;  /* 0x00000001ff127807 */ /* 0x000fe40001000000 */
[----:B------:R-:W-:Y:S01]  /*aca0*/  ISETP.NE.AND P2, PT, R30, 0x1, PT ;  /* 0x000000011e00780c */ /* 0x000fe20003f45270 */
[----:B------:R-:W-:Y:S01]  /*acb0*/  @P1 FADD.FTZ R27, R19, R20 ;  /* 0x00000014131b1221 */ /* 0x000fe20000010000 */
        /* <DEDUP_REMOVED lines=12> */
.L_x_6318:
        /* <DEDUP_REMOVED lines=12> */
.L_x_6319:
        /* <DEDUP_REMOVED lines=42> */
.L_x_6317:
[----:B------:R-:W-:Y:S01]  /*b0e0*/  I2FP.F32.U32 R20, R19 ;  /* 0x0000001300147245 */ /* 0x000fe20000201000 */
[----:B------:R-:W-:Y:S01]  /*b0f0*/  IMAD.U32 R19, R74, 0x10000, RZ ;  /* 0x000100004a137824 */ /* 0x000fe200078e00ff */
[----:B------:R-:W-:Y:S01]  /*b100*/  ISETP.NE.AND P3, PT, R31, 0x1, PT ;  /* 0x000000011f00780c */ /* 0x000fe20003f65270 */
[----:B------:R-:W-:Y:S02]  /*b110*/  HFMA2 R76, -RZ, RZ, 0, 1.1920928955078125e-07 ;  /* 0x00000002ff4c7431 */ /* 0x000fe400000001ff */
[----:B------:R-:W-:Y:S02]  /*b120*/  IMAD.MOV.U32 R21, RZ, RZ, R112 ;  /* 0x000000ffff157224 */ /* 0x000fe400078e0070 */
        /* <DEDUP_REMOVED lines=15> */
.L_x_6321:
        /* <DEDUP_REMOVED lines=12> */
.L_x_6322:
        /* <DEDUP_REMOVED lines=42> */
.L_x_6320:
[----:B------:R-:W-:Y:S01]  /*b580*/  I2FP.F32.U32 R30, R21 ;  /* 0x00000015001e7245 */ /* 0x000fe20000201000 */
[----:B------:R-:W-:Y:S01]  /*b590*/  @P1 IMAD.U32 R74, R38, 0x10000, RZ ;  /* 0x00010000264a1824 */ /* 0x000fe200078e00ff */
[----:B------:R-:W-:Y:S01]  /*b5a0*/  SHF.L.U32 R21, R34, 0x10, RZ ;  /* 0x0000001022157819 */ /* 0x000fe200000006ff */
[----:B------:R-:W-:Y:S01]  /*b5b0*/  IMAD.MOV.U32 R77, RZ, RZ, 0x2 ;  /* 0x00000002ff4d7424 */ /* 0x000fe200078e00ff */
        /* <DEDUP_REMOVED lines=21> */
.L_x_6324:
        /* <DEDUP_REMOVED lines=12> */
.L_x_6325:
        /* <DEDUP_REMOVED lines=42> */
.L_x_6323:
        /* <DEDUP_REMOVED lines=19> */
.L_x_6327:
        /* <DEDUP_REMOVED lines=12> */
.L_x_6328:
        /* <DEDUP_REMOVED lines=42> */
.L_x_6326:
[----:B------:R-:W-:Y:S01]  /*bf00*/  I2FP.F32.U32 R76, R21 ;  /* 0x00000015004c7245 */ /* 0x000fe20000201000 */
[----:B------:R-:W-:Y:S01]  /*bf10*/  IMAD.MOV.U32 R82, RZ, RZ, 0x2 ;  /* 0x00000002ff527424 */ /* 0x000fe200078e00ff */
[----:B------:R-:W-:Y:S02]  /*bf20*/  PRMT R21, R34, 0x7632, R21 ;  /* 0x0000763222157816 */ /* 0x000fe40000000015 */
[----:B------:R-:W-:Y:S01]  /*bf30*/  @P1 PRMT R31, R38, 0x7632, R31 ;  /* 0x00007632261f1816 */ /* 0x000fe2000000001f */
[----:B------:R-:W-:Y:S01]  /*bf40*/  FFMA.FTZ R76, R76, R129, 1.1641532182693481445e-10 ;  /* 0x2f0000004c4c7423 */ /* 0x000fe20000010081 */
[----:B------:R-:W-:-:S03]  /*bf50*/  SHF.L.U32 R21, R21, 0x10, RZ ;  /* 0x0000001015157819 */ /* 0x000fc600000006ff */
[----:B------:R-:W-:Y:S01]  /*bf60*/  @P1 IMAD.U32 R31, R31, 0x10000, RZ ;  /* 0x000100001f1f1824 */ /* 0x000fe200078e00ff */
[----:B------:R-:W-:Y:S01]  /*bf70*/  FSETP.GTU.FTZ.AND P4, PT, R76, UR4, PT ;  /* 0x000000044c007c0b */ /* 0x000fe2000bf9c000 */
[----:B------:R-:W-:-:S05]  /*bf80*/  FMUL.FTZ R21, R21, UR5 ;  /* 0x0000000515157c20 */ /* 0x000fca0008410000 */
[----:B------:R-:W-:Y:S02]  /*bf90*/  FSEL R77, R21, RZ, !P4 ;  /* 0x000000ff154d7208 */ /* 0x000fe40006000000 */
[----:B------:R-:W-:Y:S02]  /*bfa0*/  SEL R21, RZ, 0x1, P4 ;  /* 0x00000001ff157807 */ /* 0x000fe40002000000 */
[----:B------:R-:W-:Y:S01]  /*bfb0*/  ISETP.NE.AND P4, PT, R81, 0x1, PT ;  /* 0x000000015100780c */ /* 0x000fe20003f85270 */
[----:B------:R-:W-:Y:S01]  /*bfc0*/  FADD.FTZ R20, R20, R77 ;  /* 0x0000004d14147221 */ /* 0x000fe20000010000 */
[----:B------:R-:W-:-:S03]  /*bfd0*/  MOV R77, R112 ;  /* 0x00000070004d7202 */ /* 0x000fc60000000f00 */
[----:B------:R-:W-:Y:S01]  /*bfe0*/  @P1 FADD.FTZ R31, R20, R31 ;  /* 0x0000001f141f1221 */ /* 0x000fe20000010000 */
        /* <DEDUP_REMOVED lines=12> */
.L_x_6330:
        /* <DEDUP_REMOVED lines=12> */
.L_x_6331:
        /* <DEDUP_REMOVED lines=43> */
.L_x_6329:
[----:B------:R-:W-:Y:S01]  /*c420*/  I2FP.F32.U32 R76, R77 ;  /* 0x0000004d004c7245 */ /* 0x000fe20000201000 */
[----:B------:R-:W-:Y:S01]  /*c430*/  IMAD.MOV.U32 R84, RZ, RZ, 0x2 ;  /* 0x00000002ff547424 */ /* 0x000fe200078e00ff */
[----:B------:R-:W-:Y:S02]  /*c440*/  ISETP.NE.AND P5, PT, R82, 0x1, PT ;  /* 0x000000015200780c */ /* 0x000fe40003fa5270 */
[C---:B------:R-:W-:Y:S01]  /*c450*/  SHF.L.U32 R21, R75.reuse, 0x10, RZ ;  /* 0x000000104b157819 */ /* 0x040fe200000006ff */
[----:B------:R-:W-:Y:S01]  /*c460*/  FFMA.FTZ R76, R76, R129, 1.1641532182693481445e-10 ;  /* 0x2f0000004c4c7423 */ /* 0x000fe20000010081 */
[----:B------:R-:W-:Y:S01]  /*c470*/  PRMT R77, R75, 0x7632, R77 ;  /* 0x000076324b4d7816 */ /* 0x000fe2000000004d */
[----:B------:R-:W-:Y:S02]  /*c480*/  IMAD.MOV.U32 R75, RZ, RZ, R112 ;  /* 0x000000ffff4b7224 */ /* 0x000fe400078e0070 */
        /* <DEDUP_REMOVED lines=13> */
.L_x_6333:
        /* <DEDUP_REMOVED lines=12> */
.L_x_6334:
        /* <DEDUP_REMOVED lines=43> */
.L_x_6332:
[----:B------:R-:W-:Y:S01]  /*c8d0*/  I2FP.F32.U32 R76, R75 ;  /* 0x0000004b004c7245 */ /* 0x000fe20000201000 */
[----:B------:R-:W-:Y:S02]  /*c8e0*/  IMAD.U32 R75, R35, 0x10000, RZ ;  /* 0x00010000234b7824 */ /* 0x000fe400078e00ff */
[----:B------:R-:W-:Y:S02]  /*c8f0*/  @P1 IMAD.U32 R82, R39, 0x10000, RZ ;  /* 0x0001000027521824 */ /* 0x000fe400078e00ff */
[----:B------:R-:W-:Y:S01]  /*c900*/  FFMA.FTZ R76, R76, R129, 1.1641532182693481445e-10 ;  /* 0x2f0000004c4c7423 */ /* 0x000fe20000010081 */
[----:B------:R-:W-:Y:S01]  /*c910*/  FMUL.FTZ R75, R75, UR5 ;  /* 0x000000054b4b7c20 */ /* 0x000fe20008410000 */
[----:B------:R-:W-:Y:S02]  /*c920*/  IMAD.MOV.U32 R85, RZ, RZ, 0x2 ;  /* 0x00000002ff557424 */ /* 0x000fe400078e00ff */
[----:B------:R-:W-:Y:S01]  /*c930*/  IMAD.MOV.U32 R83, RZ, RZ, R112 ;  /* 0x000000ffff537224 */ /* 0x000fe200078e0070 */
[----:B------:R-:W-:-:S04]  /*c940*/  FSETP.GTU.FTZ.AND P5, PT, R76, UR4, PT ;  /* 0x000000044c007c0b */ /* 0x000fc8000bfbc000 */
        /* <DEDUP_REMOVED lines=17> */
.L_x_6336:
        /* <DEDUP_REMOVED lines=12> */
.L_x_6337:
        /* <DEDUP_REMOVED lines=43> */
.L_x_6335:
        /* <DEDUP_REMOVED lines=19> */
.L_x_6339:
        /* <DEDUP_REMOVED lines=14> */
.L_x_6340:
        /* <DEDUP_REMOVED lines=43> */
.L_x_6338:
        /* <DEDUP_REMOVED lines=8> */
[----:B------:R-:W-:-:S02]  /*d310*/  @P1 PRMT R82, R39, 0x7632, R82 ;  /* 0x0000763227521816 */ /* 0x000fc40000000052 */
[----:B------:R-:W-:Y:S02]  /*d320*/  PRMT R72, R78, 0x5410, R72 ;  /* 0x000054104e487816 */ /* 0x000fe40000000048 */
[----:B------:R-:W-:Y:S01]  /*d330*/  FSEL R84, R81, RZ, !P6 ;  /* 0x000000ff51547208 */ /* 0x000fe20007000000 */
[----:B------:R-:W-:Y:S01]  /*d340*/  @P1 IMAD.U32 R83, R82, 0x10000, RZ ;  /* 0x0001000052531824 */ /* 0x000fe200078e00ff */
[----:B------:R-:W-:-:S03]  /*d350*/  SEL R81, RZ, 0x1, P6 ;  /* 0x00000001ff517807 */ /* 0x000fc60003000000 */
[----:B------:R-:W-:Y:S01]  /*d360*/  FADD.FTZ R82, R77, R84 ;  /* 0x000000544d527221 */ /* 0x000fe20000010000 */
[----:B------:R-:W-:-:S03]  /*d370*/  PRMT R22, R81, 0x7610, R22 ;  /* 0x0000761051167816 */ /* 0x000fc60000000016 */
[----:B------:R-:W-:Y:S01]  /*d380*/  @P1 FADD.FTZ R77, R82, R83 ;  /* 0x00000053524d1221 */ /* 0x000fe20000010000 */
[----:B------:R-:W-:-:S05]  /*d390*/  @!P1 IMAD.MOV.U32 R77, RZ, RZ, R82 ;  /* 0x000000ffff4d9224 */ /* 0x000fca00078e0052 */
[----:B------:R-:W-:-:S04]  /*d3a0*/  F2FP.BF16.F32.PACK_AB R82, RZ, R77 ;  /* 0x0000004dff52723e */ /* 0x000fc800000010ff */
[----:B------:R-:W-:Y:S01]  /*d3b0*/  PRMT R75, R75, 0x5410, R82 ;  /* 0x000054104b4b7816 */ /* 0x000fe20000000052 */
[----:B------:R-:W-:Y:S06]  /*d3c0*/  BRA `(.L_x_6341) ;  /* 0x0000002400e87947 */ /* 0x000fec0003800000 */
.L_x_6292:
[----:B------:R-:W-:Y:S01]  /*d3d0*/  ISETP.NE.AND P2, PT, R81, 0x1, PT ;  /* 0x000000015100780c */ /* 0x000fe20003f45270 */
[----:B0-----:R-:W-:Y:S01]  /*d3e0*/  IMAD.MOV.U32 R26, RZ, RZ, 0x2 ;  /* 0x00000002ff1a7424 */ /* 0x001fe200078e00ff */
[----:B------:R-:W-:Y:S01]  /*d3f0*/  MOV R24, R112 ;  /* 0x0000007000187202 */ /* 0x000fe20000000f00 */
[----:B-1----:R-:W-:-:S10]  /*d400*/  IMAD.MOV.U32 R79, RZ, RZ, R80 ;  /* 0x000000ffff4f7224 */ /* 0x002fd400078e0050 */
        /* <DEDUP_REMOVED lines=11> */
.L_x_6343:
        /* <DEDUP_REMOVED lines=12> */
.L_x_6344:
        /* <DEDUP_REMOVED lines=42> */
.L_x_6342:
[----:B------:R-:W-:Y:S01]  /*d820*/  I2FP.F32.U32 R24, R24 ;  /* 0x0000001800187245 */ /* 0x000fe20000201000 */
[----:B-----5:R-:W-:Y:S01]  /*d830*/  IMAD.U32 R25, R72, 0x10000, RZ ;  /* 0x0001000048197824 */ /* 0x020fe200078e00ff */
[----:B------:R-:W-:Y:S01]  /*d840*/  ISETP.NE.AND P3, PT, R26, 0x1, PT ;  /* 0x000000011a00780c */ /* 0x000fe20003f65270 */
[----:B------:R-:W-:Y:S01]  /*d850*/  @P1 IMAD.U32 R27, R36, 0x10000, RZ ;  /* 0x00010000241b1824 */ /* 0x000fe200078e00ff */
[----:B------:R-:W-:Y:S01]  /*d860*/  LOP3.LUT R8, R8, 0xffffffef, RZ, 0xc0, !PT ;  /* 0xffffffef08087812 */ /* 0x000fe200078ec0ff */
[----:B------:R-:W-:Y:S01]  /*d870*/  FFMA.FTZ R24, R24, R129, 1.1641532182693481445e-10 ;  /* 0x2f00000018187423 */ /* 0x000fe20000010081 */
[----:B------:R-:W-:Y:S01]  /*d880*/  FMUL.FTZ R25, R25, UR5 ;  /* 0x0000000519197c20 */ /* 0x000fe20008410000 */
[----:B------:R-:W-:Y:S01]  /*d890*/  HFMA2 R30, -RZ, RZ, 0, 1.1920928955078125e-07 ;  /* 0x00000002ff1e7431 */ /* 0x000fe200000001ff */
[----:B------:R-:W-:Y:S02]  /*d8a0*/  PRMT R72, R72, 0x7632, R72 ;  /* 0x0000763248487816 */ /* 0x000fe40000000048 */
[----:B------:R-:W-:-:S04]  /*d8b0*/  FSETP.GTU.FTZ.AND P2, PT, R24, UR4, PT ;  /* 0x0000000418007c0b */ /* 0x000fc8000bf5c000 */
        /* <DEDUP_REMOVED lines=15> */
.L_x_6346:
        /* <DEDUP_REMOVED lines=12> */
.L_x_6347:
        /* <DEDUP_REMOVED lines=42> */
.L_x_6345:
[----:B------:R-:W-:Y:S01]  /*dd10*/  I2FP.F32.U32 R26, R25 ;  /* 0x00000019001a7245 */ /* 0x000fe20000201000 */
[----:B------:R-:W-:Y:S01]  /*dd20*/  IMAD.MOV.U32 R76, RZ, RZ, 0x2 ;  /* 0x00000002ff4c7424 */ /* 0x000fe200078e00ff */
[----:B------:R-:W-:Y:S01]  /*dd30*/  SHF.L.U32 R72, R72, 0x10, RZ ;  /* 0x0000001048487819 */ /* 0x000fe200000006ff */
[----:B------:R-:W-:Y:S01]  /*dd40*/  IMAD.MOV.U32 R27, RZ, RZ, R112 ;  /* 0x000000ffff1b7224 */ /* 0x000fe200078e0070 */
[----:B------:R-:W-:Y:S01]  /*dd50*/  @P1 PRMT R25, R36, 0x7632, R25 ;  /* 0x0000763224191816 */ /* 0x000fe20000000019 */
[----:B------:R-:W-:Y:S01]  /*dd60*/  FFMA.FTZ R26, R26, R129, 1.1641532182693481445e-10 ;  /* 0x2f0000001a1a7423 */ /* 0x000fe20000010081 */
[----:B------:R-:W-:Y:S01]  /*dd70*/  ISETP.NE.AND P3, PT, R30, 0x1, PT ;  /* 0x000000011e00780c */ /* 0x000fe20003f65270 */
[----:B------:R-:W-:Y:S01]  /*dd80*/  FMUL.FTZ R72, R72, UR5 ;  /* 0x0000000548487c20 */ /* 0x000fe20008410000 */
[----:B------:R-:W-:Y:S02]  /*dd90*/  LOP3.LUT R8, R8, 0xfffffff7, RZ, 0xc0, !PT ;  /* 0xfffffff708087812 */ /* 0x000fe400078ec0ff */
        /* <DEDUP_REMOVED lines=16> */
.L_x_6349:
        /* <DEDUP_REMOVED lines=12> */
.L_x_6350:
        /* <DEDUP_REMOVED lines=42> */
.L_x_6348:
[----:B------:R-:W-:Y:S01]  /*e200*/  I2FP.F32.U32 R26, R27 ;  /* 0x0000001b001a7245 */ /* 0x000fe20000201000 */
[----:B------:R-:W-:Y:S01]  /*e210*/  IMAD.U32 R27, R73, 0x10000, RZ ;  /* 0x00010000491b7824 */ /* 0x000fe200078e00ff */
        /* <DEDUP_REMOVED lines=23> */
.L_x_6352:
        /* <DEDUP_REMOVED lines=12> */
.L_x_6353:
        /* <DEDUP_REMOVED lines=42> */
.L_x_6351:
        /* <DEDUP_REMOVED lines=25> */
.L_x_6355:
        /* <DEDUP_REMOVED lines=12> */
.L_x_6356:
        /* <DEDUP_REMOVED lines=42> */
.L_x_6354:
[----:B------:R-:W-:Y:S01]  /*ebe0*/  I2FP.F32.U32 R30, R31 ;  /* 0x0000001f001e7245 */ /* 0x000fe20000201000 */
[----:B------:R-:W-:Y:S01]  /*ebf0*/  IMAD.U32 R31, R74, 0x10000, RZ ;  /* 0x000100004a1f7824 */ /* 0x000fe200078e00ff */
[----:B------:R-:W-:Y:S01]  /*ec00*/  ISETP.NE.AND P3, PT, R76, 0x1, PT ;  /* 0x000000014c00780c */ /* 0x000fe20003f65270 */
[----:B------:R-:W-:Y:S02]  /*ec10*/  @P1 IMAD.U32 R77, R38, 0x10000, RZ ;  /* 0x00010000264d1824 */ /* 0x000fe400078e00ff */
[----:B------:R-:W-:Y:S02]  /*ec20*/  HFMA2 R83, -RZ, RZ, 0, 1.1920928955078125e-07 ;  /* 0x00000002ff537431 */ /* 0x000fe400000001ff */
[----:B------:R-:W-:Y:S01]  /*ec30*/  FFMA.FTZ R30, R30, R129, 1.1641532182693481445e-10 ;  /* 0x2f0000001e1e7423 */ /* 0x000fe20000010081 */
[----:B------:R-:W-:-:S04]  /*ec40*/  FMUL.FTZ R31, R31, UR5 ;  /* 0x000000051f1f7c20 */ /* 0x000fc80008410000 */
[----:B------:R-:W-:-:S04]  /*ec50*/  FSETP.GTU.FTZ.AND P2, PT, R30, UR4, PT ;  /* 0x000000041e007c0b */ /* 0x000fc8000bf5c000 */
        /* <DEDUP_REMOVED lines=15> */
.L_x_6358:
        /* <DEDUP_REMOVED lines=12> */
.L_x_6359:
        /* <DEDUP_REMOVED lines=43> */
.L_x_6357:
[----:B------:R-:W-:Y:S01]  /*f0c0*/  I2FP.F32.U32 R76, R77 ;  /* 0x0000004d004c7245 */ /* 0x000fe20000201000 */
[----:B------:R-:W-:Y:S01]  /*f0d0*/  IMAD.U32 R31, R31, 0x10000, RZ ;  /* 0x000100001f1f7824 */ /* 0x000fe200078e00ff */
[----:B------:R-:W-:Y:S02]  /*f0e0*/  ISETP.NE.AND P4, PT, R83, 0x1, PT ;  /* 0x000000015300780c */ /* 0x000fe40003f85270 */
        /* <DEDUP_REMOVED lines=20> */
.L_x_6361:
        /* <DEDUP_REMOVED lines=12> */
.L_x_6362:
        /* <DEDUP_REMOVED lines=43> */
.L_x_6360:
        /* <DEDUP_REMOVED lines=23> */
.L_x_6364:
        /* <DEDUP_REMOVED lines=12> */
.L_x_6365:
        /* <DEDUP_REMOVED lines=43> */
.L_x_6363:
        /* <DEDUP_REMOVED lines=15> */
.L_x_6341:
[----:B------:R-:W-:Y:S01]  /*fb70*/  SEL R84, RZ, 0x1000000, !P5 ;  /* 0x01000000ff547807 */ /* 0x000fe20006800000 */
[----:B------:R-:W0:Y:S01]  /*fb80*/  @P0 LDC.64 R80, c[0x0][0x398] ;  /* 0x0000e600ff500b82 */ /* 0x000e220000000a00 */
[----:B------:R-:W-:Y:S02]  /*fb90*/  SEL R85, RZ, 0x10000, !P4 ;  /* 0x00010000ff557807 */ /* 0x000fe40006000000 */
[----:B------:R-:W-:Y:S02]  /*fba0*/  SEL R90, RZ, 0x100, !P3 ;  /* 0x00000100ff5a7807 */ /* 0x000fe40005800000 */
[C---:B------:R-:W-:Y:S02]  /*fbb0*/  LOP3.LUT P5, RZ, R8.reuse, 0x8, RZ, 0xc0, !PT ;  /* 0x0000000808ff7812 */ /* 0x040fe400078ac0ff */
[C---:B------:R-:W-:Y:S01]  /*fbc0*/  LOP3.LUT P4, RZ, R8.reuse, 0x4, RZ, 0xc0, !PT ;  /* 0x0000000408ff7812 */ /* 0x040fe2000788c0ff */
[----:B------:R-:W1:Y:S01]  /*fbd0*/  @P1 LDC.64 R82, c[0x0][0x3a0] ;  /* 0x0000e800ff521b82 */ /* 0x000e620000000a00 */
[----:B------:R-:W-:-:S02]  /*fbe0*/  LOP3.LUT P3, RZ, R8, 0x2, RZ, 0xc0, !PT ;  /* 0x0000000208ff7812 */ /* 0x000fc4000786c0ff */
[----:B------:R-:W-:Y:S02]  /*fbf0*/  SEL R87, RZ, 0x10000, !P4 ;  /* 0x00010000ff577807 */ /* 0x000fe40006000000 */
[----:B------:R-:W-:Y:S02]  /*fc00*/  SEL R78, RZ, 0x1000000, !P3 ;  /* 0x01000000ff4e7807 */ /* 0x000fe40005800000 */
[----:B------:R-:W-:Y:S02]  /*fc10*/  SEL R86, RZ, 0x100, !P5 ;  /* 0x00000100ff567807 */ /* 0x000fe40006800000 */
[----:B------:R-:W-:Y:S02]  /*fc20*/  LOP3.LUT P6, RZ, R8, 0x10, RZ, 0xc0, !PT ;  /* 0x0000001008ff7812 */ /* 0x000fe400078cc0ff */
[----:B------:R-:W-:Y:S01]  /*fc30*/  LOP3.LUT R90, R90, R84, R85, 0xfe, !PT ;  /* 0x000000545a5a7212 */ /* 0x000fe200078efe55 */
[----:B------:R-:W-:Y:S01]  /*fc40*/  IMAD.WIDE.U32 R84, R23, 0x10, R130 ;  /* 0x0000001017547825 */ /* 0x000fe200078e0082 */
[----:B------:R-:W-:-:S02]  /*fc50*/  LOP3.LUT R86, R86, R78, R87, 0xfe, !PT ;  /* 0x0000004e56567212 */ /* 0x000fc400078efe57 */
[----:B------:R-:W-:Y:S01]  /*fc60*/  SEL R89, RZ, 0x1, !P2 ;  /* 0x00000001ff597807 */ /* 0x000fe20005000000 */
[----:B------:R-:W-:Y:S01]  /*fc70*/  VIADD R78, R5, 0x100 ;  /* 0x00000100054e7836 */ /* 0x000fe20000000000 */
[----:B------:R-:W-:Y:S01]  /*fc80*/  SEL R87, RZ, 0x1, !P6 ;  /* 0x00000001ff577807 */ /* 0x000fe20007000000 */
[----:B------:R2:W-:Y:S02]  /*fc90*/  STG.E.128 desc[UR8][R84.64], R72 ;  /* 0x0000004854007986 */ /* 0x0005e4000c101d08 */
[----:B0-----:R-:W-:-:S04]  /*fca0*/  @P0 IMAD.WIDE.U32 R80, R78, 0x10, R80 ;  /* 0x000000104e500825 */ /* 0x001fc800078e0050 */
[----:B-1----:R-:W-:Y:S01]  /*fcb0*/  @P1 IMAD.WIDE.U32 R82, R78, 0x10, R82 ;  /* 0x000000104e521825 */ /* 0x002fe200078e0052 */
[----:B--2---:R-:W-:-:S03]  /*fcc0*/  LOP3.LUT R75, R90, R89, RZ, 0xfc, !PT ;  /* 0x000000595a4b7212 */ /* 0x004fc600078efcff */
[----:B------:R-:W-:Y:S01]  /*fcd0*/  IMAD.WIDE.U32 R84, R23, 0x8, R164 ;  /* 0x0000000817547825 */ /* 0x000fe200078e00a4 */
[----:B------:R-:W-:-:S03]  /*fce0*/  LOP3.LUT R74, R86, R87, RZ, 0xfc, !PT ;  /* 0x00000057564a7212 */ /* 0x000fc600078efcff */
[----:B------:R-:W-:Y:S02]  /*fcf0*/  IMAD.WIDE.U32 R72, R78, 0x10, R106 ;  /* 0x000000104e487825 */ /* 0x000fe400078e006a */
        /* <DEDUP_REMOVED lines=22> */
.L_x_6366:
[----:B------:R2:W5:Y:S04]  /*fe60*/  @P0 LDG.E.128 R32, desc[UR8][R80.64] ;  /* 0x0000000850200981 */ /* 0x000568000c1e1d00 */
[----:B------:R2:W5:Y:S04]  /*fe70*/  @P1 LDG.E.128 R36, desc[UR8][R82.64] ;  /* 0x0000000852241981 */ /* 0x000568000c1e1d00 */
[----:B01----:R-:W5:Y:S01]  /*fe80*/  LDG.E.128 R72, desc[UR8][R72.64] ;  /* 0x0000000848487981 */ /* 0x003f62000c1e1d00 */
        /* <DEDUP_REMOVED lines=16> */
.L_x_6369:
        /* <DEDUP_REMOVED lines=12> */
.L_x_6370:
        /* <DEDUP_REMOVED lines=39> */
[----:B------:R-:W-:-:S04]  /*102c0*/  LOP3.LUT R29, R20, UR31, R113, 0x96, !PT ;  /* 0x0000001f141d7c12 */ /* 0x000fc8000f8e9671 */
[----:B------:R-:W-:-:S07]  /*102d0*/  LOP3.LUT R28, R28, UR27, R97, 0x96, !PT ;  /* 0x0000001b1c1c7c12 */ /* 0x000fce000f8e9661 */
.L_x_6368:
[----:B------:R-:W-:Y:S01]  /*102e0*/  I2FP.F32.U32 R16, R15 ;  /* 0x0000000f00107245 */ /* 0x000fe20000201000 */
[----:B-----5:R-:W-:Y:S01]  /*102f0*/  IMAD.U32 R15, R72, 0x10000, RZ ;  /* 0x00010000480f7824 */ /* 0x020fe200078e00ff */
[----:B------:R-:W-:Y:S01]  /*10300*/  ISETP.NE.AND P3, PT, R18, 0x1, PT ;  /* 0x000000011200780c */ /* 0x000fe20003f65270 */
[----:B------:R-:W-:Y:S01]  /*10310*/  IMAD.MOV.U32 R19, RZ, RZ, 0x2 ;  /* 0x00000002ff137424 */ /* 0x000fe200078e00ff */
        /* <DEDUP_REMOVED lines=18> */
.L_x_6372:
        /* <DEDUP_REMOVED lines=12> */
.L_x_6373:
        /* <DEDUP_REMOVED lines=42> */
.L_x_6371:
        /* <DEDUP_REMOVED lines=8> */
[----:B------:R-:W-:-:S04]  /*10820*/  IMAD.MOV.U32 R17, RZ, RZ, R112 ;  /* 0x000000ffff117224 */ /* 0x000fc800078e0070 */
[----:B------:R-:W-:-:S04]  /*10830*/  FADD.FTZ R15, R15, R16 ;  /* 0x000000100f0f7221 */ /* 0x000fc80000010000 */
[----:B------:R-:W-:Y:S01]  /*10840*/  @P1 FADD.FTZ R79, R18, R15 ;  /* 0x0000000f124f1221 */ /* 0x000fe20000010000 */
[----:B------:R-:W-:Y:S01]  /*10850*/  @!P1 MOV R79, R15 ;  /* 0x0000000f004f9202 */ /* 0x000fe20000000f00 */
[----:B------:R-:W-:Y:S01]  /*10860*/  IMAD.MOV.U32 R18, RZ, RZ, 0x2 ;  /* 0x00000002ff127424 */ /* 0x000fe200078e00ff */
        /* <DEDUP_REMOVED lines=11> */
.L_x_6375:
        /* <DEDUP_REMOVED lines=12> */
.L_x_6376:
        /* <DEDUP_REMOVED lines=42> */
.L_x_6374:
[----:B------:R-:W-:Y:S01]  /*10c80*/  I2FP.F32.U32 R16, R17 ;  /* 0x0000001100107245 */ /* 0x000fe20000201000 */
[----:B------:R-:W-:Y:S01]  /*10c90*/  IMAD.U32 R22, R22, 0x10000, RZ ;  /* 0x0001000016167824 */ /* 0x000fe200078e00ff */
        /* <DEDUP_REMOVED lines=19> */
.L_x_6378:
        /* <DEDUP_REMOVED lines=12> */
.L_x_6379:
        /* <DEDUP_REMOVED lines=42> */
.L_x_6377:
        /* <DEDUP_REMOVED lines=13> */
[----:B--2---:R-:W-:Y:S01]  /*11200*/  @P1 FADD.FTZ R80, R22, R17 ;  /* 0x0000001116501221 */ /* 0x004fe20000010000 */
        /* <DEDUP_REMOVED lines=12> */
.L_x_6381:
        /* <DEDUP_REMOVED lines=12> */
.L_x_6382:
        /* <DEDUP_REMOVED lines=42> */
.L_x_6380:
[----:B------:R-:W-:Y:S01]  /*11630*/  I2FP.F32.U32 R18, R17 ;  /* 0x0000001100127245 */ /* 0x000fe20000201000 */
[----:B------:R-:W-:Y:S01]  /*11640*/  IMAD.U32 R17, R73, 0x10000, RZ ;  /* 0x0001000049117824 */ /* 0x000fe200078e00ff */
[----:B------:R-:W-:Y:S01]  /*11650*/  ISETP.NE.AND P3, PT, R21, 0x1, PT ;  /* 0x000000011500780c */ /* 0x000fe20003f65270 */
[----:B------:R-:W-:Y:S01]  /*11660*/  IMAD.MOV.U32 R19, RZ, RZ, R112 ;  /* 0x000000ffff137224 */ /* 0x000fe200078e0070 */
[----:B------:R-:W-:Y:S01]  /*11670*/  LOP3.LUT R8, R8, 0xfffffffb, RZ, 0xc0, !PT ;  /* 0xfffffffb08087812 */ /* 0x000fe200078ec0ff */
[----:B------:R-:W-:Y:S01]  /*11680*/  FFMA.FTZ R18, R18, R129, 1.1641532182693481445e-10 ;  /* 0x2f00000012127423 */ /* 0x000fe20000010081 */
[----:B------:R-:W-:-:S04]  /*11690*/  FMUL.FTZ R17, R17, UR5 ;  /* 0x0000000511117c20 */ /* 0x000fc80008410000 */
[----:B------:R-:W-:Y:S02]  /*116a0*/  FSETP.GTU.FTZ.AND P2, PT, R18, UR4, PT ;  /* 0x0000000412007c0b */ /* 0x000fe4000bf5c000 */
[----:B------:R-:W-:Y:S01]  /*116b0*/  PRMT R18, R73, 0x7632, R18 ;  /* 0x0000763249127816 */ /* 0x000fe20000000012 */
[----:B------:R-:W-:Y:S01]  /*116c0*/  IMAD.MOV.U32 R73, RZ, RZ, 0x2 ;  /* 0x00000002ff497424 */ /* 0x000fe200078e00ff */
        /* <DEDUP_REMOVED lines=12> */
.L_x_6384:
        /* <DEDUP_REMOVED lines=12> */
.L_x_6385:
        /* <DEDUP_REMOVED lines=42> */
.L_x_6383:
        /* <DEDUP_REMOVED lines=8> */
[----:B------:R-:W-:Y:S01]  /*11b70*/  FSEL R20, R19, RZ, !P2 ;  /* 0x000000ff13147208 */ /* 0x000fe20005000000 */
[----:B------:R-:W-:-:S04]  /*11b80*/  IMAD.MOV.U32 R19, RZ, RZ, R112 ;  /* 0x000000ffff137224 */ /* 0x000fc800078e0070 */
[----:B------:R-:W-:-:S04]  /*11b90*/  FADD.FTZ R17, R17, R20 ;  /* 0x0000001411117221 */ /* 0x000fc80000010000 */
        /* <DEDUP_REMOVED lines=13> */
.L_x_6387:
        /* <DEDUP_REMOVED lines=12> */
.L_x_6388:
        /* <DEDUP_REMOVED lines=43> */
.L_x_6386:
        /* <DEDUP_REMOVED lines=21> */
.L_x_6390:
        /* <DEDUP_REMOVED lines=12> */
.L_x_6391:
        /* <DEDUP_REMOVED lines=43> */
.L_x_6389:
        /* <DEDUP_REMOVED lines=26> */
.L_x_6393:
        /* <DEDUP_REMOVED lines=12> */
.L_x_6394:
        /* <DEDUP_REMOVED lines=42> */
[----:B------:R-:W-:-:S07]  /*129a0*/  IMAD.MOV.U32 R84, RZ, RZ, RZ ;  /* 0x000000ffff547224 */ /* 0x000fce00078e00ff */
.L_x_6392:
        /* <DEDUP_REMOVED lines=20> */
.L_x_6396:
        /* <DEDUP_REMOVED lines=12> */
.L_x_6397:
        /* <DEDUP_REMOVED lines=43> */
.L_x_6395:
[----:B------:R-:W-:Y:S01]  /*12e60*/  I2FP.F32.U32 R20, R21 ;  /* 0x0000001500147245 */ /* 0x000fe20000201000 */
[----:B------:R-:W-:Y:S02]  /*12e70*/  IMAD.U32 R21, R34, 0x10000, RZ ;  /* 0x0001000022157824 */ /* 0x000fe400078e00ff */
[----:B------:R-:W-:Y:S02]  /*12e80*/  @P1 IMAD.U32 R84, R38, 0x10000, RZ ;  /* 0x0001000026541824 */ /* 0x000fe400078e00ff */
        /* <DEDUP_REMOVED lines=9> */
[----:B------:R-:W-:Y:S01]  /*12f20*/  @!P1 MOV R83, R19 ;  /* 0x0000001300539202 */ /* 0x000fe20000000f00 */
[----:B------:R-:W-:Y:S01]  /*12f30*/  IMAD.MOV.U32 R84, RZ, RZ, 0x2 ;  /* 0x00000002ff547424 */ /* 0x000fe200078e00ff */
        /* <DEDUP_REMOVED lines=11> */
.L_x_6399:
        /* <DEDUP_REMOVED lines=12> */
.L_x_6400:
        /* <DEDUP_REMOVED lines=43> */
.L_x_6398:
        /* <DEDUP_REMOVED lines=19> */
.L_x_6402:
        /* <DEDUP_REMOVED lines=12> */
.L_x_6403:
        /* <DEDUP_REMOVED lines=43> */
.L_x_6401:
        /* <DEDUP_REMOVED lines=26> */
.L_x_6405:
        /* <DEDUP_REMOVED lines=12> */
.L_x_6406:
        /* <DEDUP_REMOVED lines=43> */
.L_x_6404:
        /* <DEDUP_REMOVED lines=20> */
.L_x_6408:
        /* <DEDUP_REMOVED lines=12> */
.L_x_6409:
        /* <DEDUP_REMOVED lines=43> */
.L_x_6407:
[----:B------:R-:W-:Y:S01]  /*141c0*/  I2FP.F32.U32 R90, R75 ;  /* 0x0000004b005a7245 */ /* 0x000fe20000201000 */
[----:B------:R-:W-:Y:S02]  /*141d0*/  IMAD.U32 R75, R35, 0x10000, RZ ;  /* 0x00010000234b7824 */ /* 0x000fe400078e00ff */
        /* <DEDUP_REMOVED lines=23> */
.L_x_6411:
        /* <DEDUP_REMOVED lines=12> */
.L_x_6412:
        /* <DEDUP_REMOVED lines=43> */
.L_x_6410:
        /* <DEDUP_REMOVED lines=19> */
.L_x_6414:
        /* <DEDUP_REMOVED lines=14> */
.L_x_6415:
        /* <DEDUP_REMOVED lines=43> */
.L_x_6413:
        /* <DEDUP_REMOVED lines=20> */
.L_x_6367:
        /* <DEDUP_REMOVED lines=15> */
.L_x_6418:
        /* <DEDUP_REMOVED lines=12> */
.L_x_6419:
        /* <DEDUP_REMOVED lines=43> */
.L_x_6417:
        /* <DEDUP_REMOVED lines=9> */
[----:B------:R-:W-:-:S02]  /*151b0*/  FSETP.GTU.FTZ.AND P2, PT, R80, UR4, PT ;  /* 0x0000000450007c0b */ /* 0x000fc4000bf5c000 */
[----:B------:R-:W-:Y:S02]  /*151c0*/  @P1 SHF.L.U32 R80, R36, 0x10, RZ ;  /* 0x0000001024501819 */ /* 0x000fe400000006ff */
        /* <DEDUP_REMOVED lines=14> */
.L_x_6421:
        /* <DEDUP_REMOVED lines=12> */
.L_x_6422:
        /* <DEDUP_REMOVED lines=43> */
.L_x_6420:
[----:B------:R-:W-:Y:S01]  /*15620*/  I2FP.F32.U32 R80, R81 ;  /* 0x0000005100507245 */ /* 0x000fe20000201000 */
[----:B------:R-:W-:Y:S01]  /*15630*/  IMAD.U32 R72, R72, 0x10000, RZ ;  /* 0x0001000048487824 */ /* 0x000fe200078e00ff */
[----:B------:R-:W-:Y:S01]  /*15640*/  ISETP.NE.AND P3, PT, R83, 0x1, PT ;  /* 0x000000015300780c */ /* 0x000fe20003f65270 */
[----:B------:R-:W-:Y:S01]  /*15650*/  HFMA2 R84, -RZ, RZ, 0, 1.1920928955078125e-07 ;  /* 0x00000002ff547431 */ /* 0x000fe200000001ff */
        /* <DEDUP_REMOVED lines=21> */
.L_x_6424:
        /* <DEDUP_REMOVED lines=12> */
.L_x_6425:
        /* <DEDUP_REMOVED lines=43> */
.L_x_6423:
[----:B------:R-:W-:Y:S01]  /*15b20*/  I2FP.F32.U32 R82, R81 ;  /* 0x0000005100527245 */ /* 0x000fe20000201000 */
[----:B------:R-:W-:Y:S01]  /*15b30*/  IMAD.U32 R81, R73, 0x10000, RZ ;  /* 0x0001000049517824 */ /* 0x000fe200078e00ff */
[----:B------:R-:W-:Y:S01]  /*15b40*/  ISETP.NE.AND P3, PT, R84, 0x1, PT ;  /* 0x000000015400780c */ /* 0x000fe20003f65270 */
[----:B------:R-:W-:Y:S01]  /*15b50*/  IMAD.MOV.U32 R85, RZ, RZ, 0x2 ;  /* 0x00000002ff557424 */ /* 0x000fe200078e00ff */
[----:B------:R-:W-:Y:S01]  /*15b60*/  LOP3.LUT R8, R8, 0xfffffffb, RZ, 0xc0, !PT ;  /* 0xfffffffb08087812 */ /* 0x000fe200078ec0ff */
        /* <DEDUP_REMOVED lines=20> */
.L_x_6427:
        /* <DEDUP_REMOVED lines=12> */
.L_x_6428:
        /* <DEDUP_REMOVED lines=43> */
.L_x_6426:
        /* <DEDUP_REMOVED lines=25> */
.L_x_6430:
        /* <DEDUP_REMOVED lines=12> */
.L_x_6431:
        /* <DEDUP_REMOVED lines=43> */
.L_x_6429:
        /* <DEDUP_REMOVED lines=23> */
.L_x_6433:
        /* <DEDUP_REMOVED lines=12> */
.L_x_6434:
        /* <DEDUP_REMOVED lines=43> */
.L_x_6432:
        /* <DEDUP_REMOVED lines=23> */
.L_x_6436:
        /* <DEDUP_REMOVED lines=12> */
.L_x_6437:
        /* <DEDUP_REMOVED lines=43> */
.L_x_6435:
[----:B------:R-:W-:Y:S01]  /*16ee0*/  I2FP.F32.U32 R86, R85 ;  /* 0x0000005500567245 */ /* 0x000fe20000201000 */
[----:B------:R-:W-:Y:S01]  /*16ef0*/  IMAD.U32 R85, R75, 0x10000, RZ ;  /* 0x000100004b557824 */ /* 0x000fe200078e00ff */
[----:B------:R-:W-:Y:S01]  /*16f00*/  ISETP.NE.AND P5, PT, R92, 0x1, PT ;  /* 0x000000015c00780c */ /* 0x000fe20003fa5270 */
[----:B------:R-:W-:Y:S01]  /*16f10*/  @P1 IMAD.U32 R90, R39, 0x10000, RZ ;  /* 0x00010000275a1824 */ /* 0x000fe200078e00ff */
[----:B------:R-:W-:Y:S01]  /*16f20*/  MOV R91, R112 ;  /* 0x00000070005b7202 */ /* 0x000fe20000000f00 */
[----:B------:R-:W-:Y:S01]  /*16f30*/  FFMA.FTZ R86, R86, R129, 1.1641532182693481445e-10 ;  /* 0x2f00000056567423 */ /* 0x000fe20000010081 */
[----:B------:R-:W-:Y:S01]  /*16f40*/  FMUL.FTZ R85, R85, UR5 ;  /* 0x0000000555557c20 */ /* 0x000fe20008410000 */
[----:B------:R-:W-:-:S03]  /*16f50*/  IMAD.MOV.U32 R97, RZ, RZ, 0x2 ;  /* 0x00000002ff617424 */ /* 0x000fc600078e00ff */
[----:B------:R-:W-:Y:S02]  /*16f60*/  FSETP.GTU.FTZ.AND P4, PT, R86, UR4, PT ;  /* 0x0000000456007c0b */ /* 0x000fe4000bf9c000 */
        /* <DEDUP_REMOVED lines=14> */
.L_x_6439:
        /* <DEDUP_REMOVED lines=12> */
.L_x_6440:
        /* <DEDUP_REMOVED lines=43> */
.L_x_6438:
        /* <DEDUP_REMOVED lines=14> */
[----:B------:R-:W-:-:S07]  /*174a0*/  PRMT R75, R75, 0x5410, R90 ;  /* 0x000054104b4b7816 */ /* 0x000fce000000005a */
.L_x_6416:
[----:B------:R-:W-:Y:S01]  /*174b0*/  IMAD.WIDE.U32 R88, R78, 0x10, R130 ;  /* 0x000000104e587825 */ /* 0x000fe200078e0082 */
[----:B------:R-:W-:Y:S02]  /*174c0*/  SEL R94, RZ, 0x1000000, !P5 ;  /* 0x01000000ff5e7807 */ /* 0x000fe40006800000 */
[----:B------:R-:W-:Y:S02]  /*174d0*/  SEL R93, RZ, 0x10000, !P4 ;  /* 0x00010000ff5d7807 */ /* 0x000fe40006000000 */
[----:B------:R0:W-:Y:S01]  /*174e0*/  STG.E.128 desc[UR8][R88.64], R72 ;  /* 0x0000004858007986 */ /* 0x0001e2000c101d08 */
[----:B------:R-:W-:Y:S02]  /*174f0*/  SEL R92, RZ, 0x100, !P3 ;  /* 0x00000100ff5c7807 */ /* 0x000fe40005800000 */
[C---:B------:R-:W-:Y:S02]  /*17500*/  LOP3.LUT P5, RZ, R8.reuse, 0x8, RZ, 0xc0, !PT ;  /* 0x0000000808ff7812 */ /* 0x040fe400078ac0ff */
[----:B------:R-:W-:-:S02]  /*17510*/  LOP3.LUT P4, RZ, R8, 0x4, RZ, 0xc0, !PT ;  /* 0x0000000408ff7812 */ /* 0x000fc4000788c0ff */
[C---:B------:R-:W-:Y:S02]  /*17520*/  LOP3.LUT P3, RZ, R8.reuse, 0x2, RZ, 0xc0, !PT ;  /* 0x0000000208ff7812 */ /* 0x040fe4000786c0ff */
[----:B------:R-:W-:Y:S02]  /*17530*/  SEL R90, RZ, 0x10000, !P4 ;  /* 0x00010000ff5a7807 */ /* 0x000fe40006000000 */
[----:B------:R-:W-:Y:S02]  /*17540*/  SEL R91, RZ, 0x1000000, !P3 ;  /* 0x01000000ff5b7807 */ /* 0x000fe40005800000 */
[----:B------:R-:W-:Y:S02]  /*17550*/  SEL R87, RZ, 0x100, !P5 ;  /* 0x00000100ff577807 */ /* 0x000fe40006800000 */
[----:B------:R-:W-:Y:S02]  /*17560*/  LOP3.LUT P6, RZ, R8, 0x10, RZ, 0xc0, !PT ;  /* 0x0000001008ff7812 */ /* 0x000fe400078cc0ff */
[----:B------:R-:W-:Y:S01]  /*17570*/  LOP3.LUT R87, R87, R91, R90, 0xfe, !PT ;  /* 0x0000005b57577212 */ /* 0x000fe200078efe5a */
[----:B0-----:R-:W0:Y:S01]  /*17580*/  @P0 LDC.64 R74, c[0x0][0x398] ;  /* 0x0000e600ff4a0b82 */ /* 0x001e220000000a00 */
[----:B------:R-:W-:-:S02]  /*17590*/  LOP3.LUT R92, R92, R94, R93, 0xfe, !PT ;  /* 0x0000005e5c5c7212 */ /* 0x000fc400078efe5d */
[----:B------:R-:W-:Y:S02]  /*175a0*/  SEL R91, RZ, 0x1, !P2 ;  /* 0x00000001ff5b7807 */ /* 0x000fe40005000000 */
[----:B------:R-:W-:Y:S02]  /*175b0*/  SEL R90, RZ, 0x1, !P6 ;  /* 0x00000001ff5a7807 */ /* 0x000fe40007000000 */
[----:B------:R-:W-:Y:S01]  /*175c0*/  LOP3.LUT R73, R92, R91, RZ, 0xfc, !PT ;  /* 0x0000005b5c497212 */ /* 0x000fe200078efcff */
[----:B------:R-:W1:Y:S01]  /*175d0*/  @P1 LDC.64 R88, c[0x0][0x3a0] ;  /* 0x0000e800ff581b82 */ /* 0x000e620000000a00 */
[----:B------:R-:W-:Y:S01]  /*175e0*/  LOP3.LUT R72, R87, R90, RZ, 0xfc, !PT ;  /* 0x0000005a57487212 */ /* 0x000fe200078efcff */
[----:B------:R-:W-:-:S04]  /*175f0*/  IMAD.WIDE.U32 R90, R78, 0x8, R164 ;  /* 0x000000084e5a7825 */ /* 0x000fc800078e00a4 */
[----:B------:R-:W-:Y:S01]  /*17600*/  VIADD R87, R5, 0x180 ;  /* 0x0000018005577836 */ /* 0x000fe20000000000 */
[----:B------:R2:W-:Y:S03]  /*17610*/  STG.E.64 desc[UR8][R90.64], R72 ;  /* 0x000000485a007986 */ /* 0x0005e6000c101b08 */
[----:B0-----:R-:W-:-:S04]  /*17620*/  @P0 IMAD.WIDE.U32 R74, R87, 0x10, R74 ;  /* 0x00000010574a0825 */ /* 0x001fc800078e004a */
[----:B--2---:R-:W-:-:S04]  /*17630*/  IMAD.WIDE.U32 R72, R87, 0x10, R106 ;  /* 0x0000001057487825 */ /* 0x004fc800078e006a */
[----:B-1----:R-:W-:Y:S01]  /*17640*/  @P1 IMAD.WIDE.U32 R88, R87, 0x10, R88 ;  /* 0x0000001057581825 */ /* 0x002fe200078e0058 */
[----:B------:R-:W-:Y:S06]  /*17650*/  @!P0 BRA `(.L_x_6441) ;  /* 0x0000000000508947 */ /* 0x000fec0003800000 */
[----:B------:R-:W-:Y:S01]  /*17660*/  IMAD.U32 R91, R21, 0x10000, RZ ;  /* 0x00010000155b7824 */ /* 0x000fe200078e00ff */
[----:B------:R-:W-:Y:S01]  /*17670*/  LOP3.LUT R90, R22, 0xffff, RZ, 0xc0, !PT ;  /* 0x0000ffff165a7812 */ /* 0x000fe200078ec0ff */
[----:B------:R-:W0:Y:S01]  /*17680*/  LDC.64 R98, c[0x0][0x3b8] ;  /* 0x0000ee00ff627b82 */ /* 0x000e220000000a00 */
[----:B------:R-:W-:Y:S02]  /*17690*/  LOP3.LUT R92, R17, 0xff, RZ, 0xc0, !PT ;  /* 0x000000ff115c7812 */ /* 0x000fe400078ec0ff */
[----:B------:R-:W-:Y:S02]  /*176a0*/  LOP3.LUT R91, R91, 0xff0000, RZ, 0xc0, !PT ;  /* 0x00ff00005b5b7812 */ /* 0x000fe400078ec0ff */
[----:B------:R-:W-:Y:S01]  /*176b0*/  LOP3.LUT R94, R16, 0xff, RZ, 0xc0, !PT ;  /* 0x000000ff105e7812 */ /* 0x000fe200078ec0ff */
[----:B------:R-:W-:Y:S01]  /*176c0*/  IMAD.WIDE.U32 R92, R92, 0x10000, RZ ;  /* 0x000100005c5c7825 */ /* 0x000fe200078e00ff */
[----:B------:R-:W-:Y:S02]  /*176d0*/  PRMT R90, R91, 0x4210, R90 ;  /* 0x000042105b5a7816 */ /* 0x000fe4000000005a */
[----:B------:R-:W-:Y:S01]  /*176e0*/  PRMT R91, R20, 0x7104, RZ ;  /* 0x00007104145b7816 */ /* 0x000fe200000000ff */
[----:B------:R-:W-:-:S03]  /*176f0*/  IMAD.WIDE.U32 R94, R94, 0x100, RZ ;  /* 0x000001005e5e7825 */ /* 0x000fc600078e00ff */
[----:B------:R-:W-:Y:S02]  /*17700*/  LOP3.LUT R90, R90, 0xff00, R91, 0xf8, !PT ;  /* 0x0000ff005a5a7812 */ /* 0x000fe400078ef85b */
[----:B------:R-:W-:Y:S02]  /*17710*/  LOP3.LUT R91, R18, 0xff, RZ, 0xc0, !PT ;  /* 0x000000ff125b7812 */ /* 0x000fe400078ec0ff */
[----:B------:R-:W-:-:S03]  /*17720*/  LOP3.LUT R101, R90, 0xff, R19, 0xf8, !PT ;  /* 0x000000ff5a657812 */ /* 0x000fc600078ef813 */
[----:B------:R-:W-:-:S05]  /*17730*/  IMAD.WIDE.U32 R90, R91, 0x1000000, RZ ;  /* 0x010000005b5a7825 */ /* 0x000fca00078e00ff */
[----:B------:R-:W-:Y:S02]  /*17740*/  LOP3.LUT R101, R93, R101, R91, 0xfe, !PT ;  /* 0x000000655d657212 */ /* 0x000fe400078efe5b */
[----:B------:R-:W-:Y:S01]  /*17750*/  LOP3.LUT R90, R94, R90, R92, 0xfe, !PT ;  /* 0x0000005a5e5a7212 */ /* 0x000fe200078efe5c */
[----:B0-----:R-:W-:Y:S01]  /*17760*/  IMAD.WIDE.U32 R92, R78, 0x8, R98 ;  /* 0x000000084e5c7825 */ /* 0x001fe200078e0062 */
[----:B------:R-:W-:Y:S02]  /*17770*/  LOP3.LUT R91, R101, R95, RZ, 0xfc, !PT ;  /* 0x0000005f655b7212 */ /* 0x000fe400078efcff */
[----:B------:R-:W-:-:S05]  /*17780*/  LOP3.LUT R90, R90, 0xff, R15, 0xf8, !PT ;  /* 0x000000ff5a5a7812 */ /* 0x000fca00078ef80f */
[----:B------:R0:W-:Y:S02]  /*17790*/  STG.E.64 desc[UR8][R92.64], R90 ;  /* 0x0000005a5c007986 */ /* 0x0001e4000c101b08 */
.L_x_6441:
[----:B------:R1:W5:Y:S04]  /*177a0*/  @P0 LDG.E.128 R32, desc[UR8][R74.64] ;  /* 0x000000084a200981 */ /* 0x000368000c1e1d00 */
[----:B------:R1:W5:Y:S04]  /*177b0*/  @P1 LDG.E.128 R36, desc[UR8][R88.64] ;  /* 0x0000000858241981 */ /* 0x000368000c1e1d00 */
[----:B------:R-:W5:Y:S01]  /*177c0*/  LDG.E.128 R72, desc[UR8][R72.64] ;  /* 0x0000000848487981 */ /* 0x000f62000c1e1d00 */
[----:B------:R-:W-:Y:S05]  /*177d0*/  @!P0 BRA `(.L_x_6442) ;  /* 0x0000004c00a48947 */ /* 0x000fea0003800000 */
        /* <DEDUP_REMOVED lines=15> */
.L_x_6444:
        /* <DEDUP_REMOVED lines=12> */
.L_x_6445:
        /* <DEDUP_REMOVED lines=43> */
.L_x_6443:
[----:B------:R-:W-:Y:S01]  /*17c40*/  I2FP.F32.U32 R16, R15 ;  /* 0x0000000f00107245 */ /* 0x000fe20000201000 */
[----:B------:R-:W-:Y:S01]  /*17c50*/  IMAD.MOV.U32 R19, RZ, RZ, 0x2 ;  /* 0x00000002ff137424 */ /* 0x000fe200078e00ff */
[----:B------:R-:W-:Y:S01]  /*17c60*/  ISETP.NE.AND P3, PT, R18, 0x1, PT ;  /* 0x000000011200780c */ /* 0x000fe20003f65270 */
[----:B------:R-:W-:Y:S01]  /*17c70*/  IMAD.MOV.U32 R17, RZ, RZ, R112 ;  /* 0x000000ffff117224 */ /* 0x000fe200078e0070 */
[----:B-----5:R-:W-:Y:S01]  /*17c80*/  SHF.L.U32 R15, R72, 0x10, RZ ;  /* 0x00000010480f7819 */ /* 0x020fe200000006ff */
[----:B------:R-:W-:Y:S01]  /*17c90*/  FFMA.FTZ R16, R16, R129, 1.1641532182693481445e-10 ;  /* 0x2f00000010107423 */ /* 0x000fe20000010081 */
[----:B------:R-:W-:Y:S02]  /*17ca0*/  LOP3.LUT R8, R8, 0xffffffef, RZ, 0xc0, !PT ;  /* 0xffffffef08087812 */ /* 0x000fe400078ec0ff */
[----:B------:R-:W-:Y:S01]  /*17cb0*/  PRMT R22, R72, 0x7632, R22 ;  /* 0x0000763248167816 */ /* 0x000fe20000000016 */
        /* <DEDUP_REMOVED lines=14> */
.L_x_6447:
        /* <DEDUP_REMOVED lines=12> */
.L_x_6448:
        /* <DEDUP_REMOVED lines=43> */
.L_x_6446:
[----:B------:R-:W-:Y:S01]  /*18110*/  I2FP.F32.U32 R16, R17 ;  /* 0x0000001100107245 */ /* 0x000fe20000201000 */
[----:B------:R-:W-:Y:S01]  /*18120*/  IMAD.U32 R17, R32, 0x10000, RZ ;  /* 0x0001000020117824 */ /* 0x000fe200078e00ff */
[----:B------:R-:W-:Y:S01]  /*18130*/  ISETP.NE.AND P3, PT, R19, 0x1, PT ;  /* 0x000000011300780c */ /* 0x000fe20003f65270 */
[----:B-1----:R-:W-:Y:S02]  /*18140*/  @P1 IMAD.U32 R88, R36, 0x10000, RZ ;  /* 0x0001000024581824 */ /* 0x002fe400078e00ff */
        /* <DEDUP_REMOVED lines=20> */
.L_x_6450:
        /* <DEDUP_REMOVED lines=12> */
.L_x_6451:
        /* <DEDUP_REMOVED lines=43> */
.L_x_6449:
        /* <DEDUP_REMOVED lines=21> */
.L_x_6453:
        /* <DEDUP_REMOVED lines=12> */
.L_x_6454:
        /* <DEDUP_REMOVED lines=43> */
.L_x_6452:
        /* <DEDUP_REMOVED lines=12> */
[----:B------:R-:W-:Y:S01]  /*18b80*/  FADD.FTZ R22, R22, R17 ;  /* 0x0000001116167221 */ /* 0x000fe20000010000 */
        /* <DEDUP_REMOVED lines=13> */
.L_x_6456:
        /* <DEDUP_REMOVED lines=12> */
.L_x_6457:
[----:B0-----:R-:W-:Y:S01]  /*18d20*/  IMAD.WIDE.U32 R90, R0, -0x326172a9, RZ ;  /* 0xcd9e8d57005a7825 */ /* 0x001fe200078e00ff */
        /* <DEDUP_REMOVED lines=42> */
.L_x_6455:
[----:B------:R-:W-:Y:S01]  /*18fd0*/  I2FP.F32.U32 R18, R17 ;  /* 0x0000001100127245 */ /* 0x000fe20000201000 */
[----:B------:R-:W-:Y:S01]  /*18fe0*/  IMAD.MOV.U32 R21, RZ, RZ, 0x2 ;  /* 0x00000002ff157424 */ /* 0x000fe200078e00ff */
[----:B------:R-:W-:Y:S01]  /*18ff0*/  ISETP.NE.AND P3, PT, R20, 0x1, PT ;  /* 0x000000011400780c */ /* 0x000fe20003f65270 */
[----:B------:R-:W-:Y:S01]  /*19000*/  IMAD.MOV.U32 R19, RZ, RZ, R112 ;  /* 0x000000ffff137224 */ /* 0x000fe200078e0070 */
[C---:B------:R-:W-:Y:S01]  /*19010*/  SHF.L.U32 R17, R73.reuse, 0x10, RZ ;  /* 0x0000001049117819 */ /* 0x040fe200000006ff */
        /* <DEDUP_REMOVED lines=17> */
.L_x_6459:
        /* <DEDUP_REMOVED lines=12> */
.L_x_6460:
[----:B0-----:R-:W-:Y:S01]  /*191f0*/  IMAD.WIDE.U32 R90, R0, -0x326172a9, RZ ;  /* 0xcd9e8d57005a7825 */ /* 0x001fe200078e00ff */
        /* <DEDUP_REMOVED lines=42> */
.L_x_6458:
[----:B------:R-:W-:Y:S01]  /*194a0*/  I2FP.F32.U32 R18, R19 ;  /* 0x0000001300127245 */ /* 0x000fe20000201000 */
[----:B------:R-:W-:Y:S01]  /*194b0*/  IMAD.U32 R19, R33, 0x10000, RZ ;  /* 0x0001000021137824 */ /* 0x000fe200078e00ff */
[----:B------:R-:W-:Y:S01]  /*194c0*/  ISETP.NE.AND P3, PT, R21, 0x1, PT ;  /* 0x000000011500780c */ /* 0x000fe20003f65270 */
[----:B0-----:R-:W-:Y:S02]  /*194d0*/  @P1 IMAD.U32 R90, R37, 0x10000, RZ ;  /* 0x00010000255a1824 */ /* 0x001fe400078e00ff */
        /* <DEDUP_REMOVED lines=20> */
.L_x_6462:
        /* <DEDUP_REMOVED lines=12> */
.L_x_6463:
        /* <DEDUP_REMOVED lines=43> */
.L_x_6461:
        /* <DEDUP_REMOVED lines=21> */
.L_x_6465:
        /* <DEDUP_REMOVED lines=12> */
.L_x_6466:
        /* <DEDUP_REMOVED lines=38> */
[----:B------:R-:W-:Y:S02]  /*19e00*/  MOV R112, R28 ;  /* 0x0000001c00707202 */ /* 0x000fe40000000f00 */
[----:B------:R-:W-:Y:S02]  /*19e10*/  LOP3.LUT R29, R92, UR31, R29, 0x96, !PT ;  /* 0x0000001f5c1d7c12 */ /* 0x000fe4000f8e961d */
[----:B------:R-:W-:Y:S01]  /*19e20*/  LOP3.LUT R28, R20, UR27, R19, 0x96, !PT ;  /* 0x0000001b141c7c12 */ /* 0x000fe2000f8e9613 */
[----:B------:R-:W-:Y:S02]  /*19e30*/  IMAD.MOV.U32 R19, RZ, RZ, R98 ;  /* 0x000000ffff137224 */ /* 0x000fe400078e0062 */
[----:B------:R-:W-:-:S07]  /*19e40*/  IMAD.MOV.U32 R98, RZ, RZ, R18 ;  /* 0x000000ffff627224 */ /* 0x000fce00078e0012 */
.L_x_6464:
        /* <DEDUP_REMOVED lines=10> */
[----:B------:R-:W-:-:S03]  /*19ef0*/  MOV R19, R112 ;  /* 0x0000007000137202 */ /* 0x000fc60000000f00 */
[----:B------:R-:W-:-:S04]  /*19f00*/  FADD.FTZ R73, R73, R20 ;  /* 0x0000001449497221 */ /* 0x000fc80000010000 */
[----:B------:R-:W-:Y:S01]  /*19f10*/  @P1 FADD.FTZ R91, R73, R18 ;  /* 0x00000012495b1221 */ /* 0x000fe20000010000 */
        /* <DEDUP_REMOVED lines=13> */
.L_x_6468:
        /* <DEDUP_REMOVED lines=12> */
.L_x_6469:
        /* <DEDUP_REMOVED lines=43> */
.L_x_6467:
        /* <DEDUP_REMOVED lines=20> */
.L_x_6471:
        /* <DEDUP_REMOVED lines=12> */
.L_x_6472:
        /* <DEDUP_REMOVED lines=43> */
.L_x_6470:
[----:B------:R-:W-:Y:S01]  /*1a810*/  I2FP.F32.U32 R20, R21 ;  /* 0x0000001500147245 */ /* 0x000fe20000201000 */
[----:B------:R-:W-:Y:S02]  /*1a820*/  IMAD.U32 R21, R34, 0x10000, RZ ;  /* 0x0001000022157824 */ /* 0x000fe400078e00ff */
[----:B------:R-:W-:Y:S02]  /*1a830*/  @P1 IMAD.U32 R92, R38, 0x10000, RZ ;  /* 0x00010000265c1824 */ /* 0x000fe400078e00ff */
        /* <DEDUP_REMOVED lines=22> */
.L_x_6474:
        /* <DEDUP_REMOVED lines=12> */
.L_x_6475:
        /* <DEDUP_REMOVED lines=43> */
.L_x_6473:
        /* <DEDUP_REMOVED lines=19> */
.L_x_6477:
        /* <DEDUP_REMOVED lines=12> */
.L_x_6478:
        /* <DEDUP_REMOVED lines=43> */
.L_x_6476:
[----:B------:R-:W-:Y:S01]  /*1b1b0*/  I2FP.F32.U32 R20, R21 ;  /* 0x0000001500147245 */ /* 0x000fe20000201000 */
[----:B------:R-:W-:Y:S01]  /*1b1c0*/  IMAD.MOV.U32 R101, RZ, RZ, 0x2 ;  /* 0x00000002ff657424 */ /* 0x000fe200078e00ff */
[----:B------:R-:W-:Y:S02]  /*1b1d0*/  PRMT R21, R34, 0x7632, R21 ;  /* 0x0000763222157816 */ /* 0x000fe40000000015 */
[----:B------:R-:W-:Y:S01]  /*1b1e0*/  @P1 PRMT R94, R38, 0x7632, R94 ;  /* 0x00007632265e1816 */ /* 0x000fe2000000005e */
[----:B------:R-:W-:Y:S02]  /*1b1f0*/  FFMA.FTZ R20, R20, R129, 1.1641532182693481445e-10 ;  /* 0x2f00000014147423 */ /* 0x000fe40000010081 */
[----:B------:R-:W-:Y:S02]  /*1b200*/  IMAD.U32 R21, R21, 0x10000, RZ ;  /* 0x0001000015157824 */ /* 0x000fe400078e00ff */
[----:B------:R-:W-:Y:S01]  /*1b210*/  @P1 IMAD.U32 R94, R94, 0x10000, RZ ;  /* 0x000100005e5e1824 */ /* 0x000fe200078e00ff */
[----:B------:R-:W-:Y:S01]  /*1b220*/  FSETP.GTU.FTZ.AND P4, PT, R20, UR4, PT ;  /* 0x0000000414007c0b */ /* 0x000fe2000bf9c000 */
[----:B------:R-:W-:-:S03]  /*1b230*/  FMUL.FTZ R21, R21, UR5 ;  /* 0x0000000515157c20 */ /* 0x000fc60008410000 */
[----:B------:R-:W-:Y:S02]  /*1b240*/  SEL R20, RZ, 0x1, P4 ;  /* 0x00000001ff147807 */ /* 0x000fe40002000000 */
[----:B------:R-:W-:Y:S02]  /*1b250*/  FSEL R100, R21, RZ, !P4 ;  /* 0x000000ff15647208 */ /* 0x000fe40006000000 */
[----:B------:R-:W-:-:S03]  /*1b260*/  ISETP.NE.AND P4, PT, R95, 0x1, PT ;  /* 0x000000015f00780c */ /* 0x000fc60003f85270 */
        /* <DEDUP_REMOVED lines=14> */
.L_x_6480:
        /* <DEDUP_REMOVED lines=12> */
.L_x_6481:
        /* <DEDUP_REMOVED lines=42> */
[----:B------:R-:W-:-:S07]  /*1b6b0*/  IMAD.MOV.U32 R101, RZ, RZ, RZ ;  /* 0x000000ffff657224 */ /* 0x000fce00078e00ff */
.L_x_6479:
        /* <DEDUP_REMOVED lines=20> */
.L_x_6483:
        /* <DEDUP_REMOVED lines=12> */
.L_x_6484:
        /* <DEDUP_REMOVED lines=38> */
[----:B------:R-:W-:Y:S01]  /*1bb20*/  IMAD.WIDE.U32 R94, R75, -0x2daee0ad, RZ ;  /* 0xd2511f534b5e7825 */ /* 0x000fe200078e00ff */
[----:B------:R-:W-:-:S03]  /*1bb30*/  MOV R75, R98 ;  /* 0x00000062004b7202 */ /* 0x000fc60000000f00 */
[----:B------:R-:W-:Y:S01]  /*1bb40*/  IMAD.MOV.U32 R98, RZ, RZ, R94 ;  /* 0x000000ffff627224 */ /* 0x000fe200078e005e */
[----:B------:R-:W-:Y:S01]  /*1bb50*/  LOP3.LUT R28, R28, UR27, R95, 0x96, !PT ;  /* 0x0000001b1c1c7c12 */ /* 0x000fe2000f8e965f */
[----:B------:R-:W-:-:S07]  /*1bb60*/  IMAD.MOV.U32 R100, RZ, RZ, RZ ;  /* 0x000000ffff647224 */ /* 0x000fce00078e00ff */
.L_x_6482:
[----:B------:R-:W-:Y:S01]  /*1bb70*/  I2FP.F32.U32 R94, R75 ;  /* 0x0000004b005e7245 */ /* 0x000fe20000201000 */
[----:B------:R-:W-:Y:S01]  /*1bb80*/  HFMA2 R101, -RZ, RZ, 0, 1.1920928955078125e-07 ;  /* 0x00000002ff657431 */ /* 0x000fe200000001ff */
[----:B------:R-:W-:Y:S01]  /*1bb90*/  SHF.L.U32 R75, R35, 0x10, RZ ;  /* 0x00000010234b7819 */ /* 0x000fe200000006ff */
[----:B------:R-:W-:Y:S02]  /*1bba0*/  IMAD.MOV.U32 R95, RZ, RZ, R112 ;  /* 0x000000ffff5f7224 */ /* 0x000fe400078e0070 */
[----:B------:R-:W-:Y:S02]  /*1bbb0*/  FFMA.FTZ R94, R94, R129, 1.1641532182693481445e-10 ;  /* 0x2f0000005e5e7423 */ /* 0x000fe40000010081 */
[----:B------:R-:W-:-:S03]  /*1bbc0*/  FMUL.FTZ R75, R75, UR5 ;  /* 0x000000054b4b7c20 */ /* 0x000fc60008410000 */
[----:B------:R-:W-:-:S04]  /*1bbd0*/  FSETP.GTU.FTZ.AND P5, PT, R94, UR4, PT ;  /* 0x000000045e007c0b */ /* 0x000fc8000bfbc000 */
        /* <DEDUP_REMOVED lines=18> */
.L_x_6486:
        /* <DEDUP_REMOVED lines=12> */
.L_x_6487:
        /* <DEDUP_REMOVED lines=41> */
[----:B------:R-:W-:Y:S01]  /*1c050*/  IMAD.MOV.U32 R101, RZ, RZ, RZ ;  /* 0x000000ffff657224 */ /* 0x000fe200078e00ff */
[----:B------:R-:W-:-:S07]  /*1c060*/  MOV R98, R100 ;  /* 0x0000006400627202 */ /* 0x000fce0000000f00 */
.L_x_6485:
[----:B------:R-:W-:Y:S01]  /*1c070*/  I2FP.F32.U32 R100, R95 ;  /* 0x0000005f00647245 */ /* 0x000fe20000201000 */
[----:B------:R-:W-:Y:S01]  /*1c080*/  IMAD.U32 R99, R99, 0x10000, RZ ;  /* 0x0001000063637824 */ /* 0x000fe200078e00ff */
[----:B------:R-:W-:Y:S02]  /*1c090*/  ISETP.NE.AND P6, PT, R101, 0x1, PT ;  /* 0x000000016500780c */ /* 0x000fe40003fc5270 */
[----:B------:R-:W-:Y:S01]  /*1c0a0*/  MOV R102, 0x2 ;  /* 0x0000000200667802 */ /* 0x000fe20000000f00 */
        /* <DEDUP_REMOVED lines=15> */
.L_x_6489:
        /* <DEDUP_REMOVED lines=14> */
.L_x_6490:
        /* <DEDUP_REMOVED lines=43> */
.L_x_6488:
        /* <DEDUP_REMOVED lines=8> */
[----:B------:R-:W-:-:S05]  /*1c5b0*/  FMUL.FTZ R99, R99, UR5 ;  /* 0x0000000563637c20 */ /* 0x000fca0008410000 */
[----:B------:R-:W-:Y:S02]  /*1c5c0*/  FSEL R100, R99, RZ, !P6 ;  /* 0x000000ff63647208 */ /* 0x000fe40007000000 */
[----:B------:R-:W-:-:S03]  /*1c5d0*/  SEL R99, RZ, 0x1, P6 ;  /* 0x00000001ff637807 */ /* 0x000fc60003000000 */
[----:B------:R-:W-:Y:S01]  /*1c5e0*/  FADD.FTZ R100, R95, R100 ;  /* 0x000000645f647221 */ /* 0x000fe20000010000 */
[----:B------:R-:W-:Y:S02]  /*1c5f0*/  @P1 PRMT R95, R39, 0x7632, R95 ;  /* 0x00007632275f1816 */ /* 0x000fe4000000005f */
[----:B------:R-:W-:Y:S02]  /*1c600*/  PRMT R22, R99, 0x7610, R22 ;  /* 0x0000761063167816 */ /* 0x000fe40000000016 */
[----:B------:R-:W-:-:S05]  /*1c610*/  @P1 SHF.L.U32 R95, R95, 0x10, RZ ;  /* 0x000000105f5f1819 */ /* 0x000fca00000006ff */
[----:B------:R-:W-:Y:S01]  /*1c620*/  @P1 FADD.FTZ R95, R100, R95 ;  /* 0x0000005f645f1221 */ /* 0x000fe20000010000 */
[----:B------:R-:W-:-:S05]  /*1c630*/  @!P1 IMAD.MOV.U32 R95, RZ, RZ, R100 ;  /* 0x000000ffff5f9224 */ /* 0x000fca00078e0064 */
[----:B------:R-:W-:-:S04]  /*1c640*/  F2FP.BF16.F32.PACK_AB R100, RZ, R95 ;  /* 0x0000005fff64723e */ /* 0x000fc800000010ff */
[----:B------:R-:W-:Y:S01]  /*1c650*/  PRMT R75, R75, 0x5410, R100 ;  /* 0x000054104b4b7816 */ /* 0x000fe20000000064 */
[----:B------:R-:W-:Y:S06]  /*1c660*/  BRA `(.L_x_6491) ;  /* 0x0000002400fc7947 */ /* 0x000fec0003800000 */
.L_x_6442:
[----:B------:R-:W-:Y:S01]  /*1c670*/  ISETP.NE.AND P2, PT, R97, 0x1, PT ;  /* 0x000000016100780c */ /* 0x000fe20003f45270 */
[----:B0-----:R-:W-:Y:S01]  /*1c680*/  IMAD.MOV.U32 R90, RZ, RZ, 0x2 ;  /* 0x00000002ff5a7424 */ /* 0x001fe200078e00ff */
[----:B-1----:R-:W-:Y:S01]  /*1c690*/  MOV R88, R112 ;  /* 0x0000007000587202 */ /* 0x002fe20000000f00 */
        /* <DEDUP_REMOVED lines=12> */
.L_x_6493:
        /* <DEDUP_REMOVED lines=12> */
.L_x_6494:
        /* <DEDUP_REMOVED lines=43> */
.L_x_6492:
        /* <DEDUP_REMOVED lines=25> */
.L_x_6496:
        /* <DEDUP_REMOVED lines=12> */
.L_x_6497:
        /* <DEDUP_REMOVED lines=43> */
.L_x_6495:
[----:B------:R-:W-:Y:S01]  /*1cfd0*/  I2FP.F32.U32 R90, R89 ;  /* 0x00000059005a7245 */ /* 0x000fe20000201000 */
[----:B------:R-:W-:Y:S01]  /*1cfe0*/  IMAD.U32 R72, R72, 0x10000, RZ ;  /* 0x0001000048487824 */ /* 0x000fe200078e00ff */
[----:B------:R-:W-:Y:S01]  /*1cff0*/  @P1 PRMT R89, R36, 0x7632, R89 ;  /* 0x0000763224591816 */ /* 0x000fe20000000059 */
[----:B------:R-:W-:Y:S01]  /*1d000*/  IMAD.MOV.U32 R94, RZ, RZ, 0x2 ;  /* 0x00000002ff5e7424 */ /* 0x000fe200078e00ff */
[----:B------:R-:W-:Y:S01]  /*1d010*/  ISETP.NE.AND P3, PT, R92, 0x1, PT ;  /* 0x000000015c00780c */ /* 0x000fe20003f65270 */
[----:B------:R-:W-:Y:S01]  /*1d020*/  FFMA.FTZ R90, R90, R129, 1.1641532182693481445e-10 ;  /* 0x2f0000005a5a7423 */ /* 0x000fe20000010081 */
[----:B------:R-:W-:Y:S01]  /*1d030*/  FMUL.FTZ R72, R72, UR5 ;  /* 0x0000000548487c20 */ /* 0x000fe20008410000 */
[----:B------:R-:W-:Y:S01]  /*1d040*/  LOP3.LUT R8, R8, 0xfffffff7, RZ, 0xc0, !PT ;  /* 0xfffffff708087812 */ /* 0x000fe200078ec0ff */
        /* <DEDUP_REMOVED lines=17> */
.L_x_6499:
        /* <DEDUP_REMOVED lines=12> */
.L_x_6500:
        /* <DEDUP_REMOVED lines=43> */
.L_x_6498:
[----:B------:R-:W-:Y:S01]  /*1d4d0*/  I2FP.F32.U32 R90, R91 ;  /* 0x0000005b005a7245 */ /* 0x000fe20000201000 */
[----:B------:R-:W-:Y:S01]  /*1d4e0*/  @P1 IMAD.U32 R93, R37, 0x10000, RZ ;  /* 0x00010000255d1824 */ /* 0x000fe200078e00ff */
[----:B------:R-:W-:Y:S01]  /*1d4f0*/  SHF.L.U32 R91, R73, 0x10, RZ ;  /* 0x00000010495b7819 */ /* 0x000fe200000006ff */
[----:B------:R-:W-:Y:S01]  /*1d500*/  IMAD.MOV.U32 R95, RZ, RZ, 0x2 ;  /* 0x00000002ff5f7424 */ /* 0x000fe200078e00ff */
[----:B------:R-:W-:Y:S01]  /*1d510*/  ISETP.NE.AND P3, PT, R94, 0x1, PT ;  /* 0x000000015e00780c */ /* 0x000fe20003f65270 */
[----:B------:R-:W-:Y:S01]  /*1d520*/  FFMA.FTZ R90, R90, R129, 1.1641532182693481445e-10 ;  /* 0x2f0000005a5a7423 */ /* 0x000fe20000010081 */
[----:B------:R-:W-:Y:S01]  /*1d530*/  LOP3.LUT R8, R8, 0xfffffffb, RZ, 0xc0, !PT ;  /* 0xfffffffb08087812 */ /* 0x000fe200078ec0ff */
[----:B------:R-:W-:Y:S01]  /*1d540*/  FMUL.FTZ R91, R91, UR5 ;  /* 0x000000055b5b7c20 */ /* 0x000fe20008410000 */
[----:B------:R-:W-:Y:S02]  /*1d550*/  PRMT R73, R73, 0x7632, R73 ;  /* 0x0000763249497816 */ /* 0x000fe40000000049 */
[----:B------:R-:W-:-:S04]  /*1d560*/  FSETP.GTU.FTZ.AND P2, PT, R90, UR4, PT ;  /* 0x000000045a007c0b */ /* 0x000fc8000bf5c000 */
        /* <DEDUP_REMOVED lines=15> */
.L_x_6502:
        /* <DEDUP_REMOVED lines=12> */
.L_x_6503:
        /* <DEDUP_REMOVED lines=40> */
[----:B------:R-:W-:Y:S01]  /*1d9a0*/  MOV R112, R94 ;  /* 0x0000005e00707202 */ /* 0x000fe20000000f00 */
[----:B------:R-:W-:Y:S01]  /*1d9b0*/  IMAD.MOV.U32 R98, RZ, RZ, R92 ;  /* 0x000000ffff627224 */ /* 0x000fe200078e005c */
[----:B------:R-:W-:-:S07]  /*1d9c0*/  LOP3.LUT R28, R28, UR27, R93, 0x96, !PT ;  /* 0x0000001b1c1c7c12 */ /* 0x000fce000f8e965d */
.L_x_6501:
[----:B------:R-:W-:Y:S01]  /*1d9d0*/  I2FP.F32.U32 R92, R91 ;  /* 0x0000005b005c7245 */ /* 0x000fe20000201000 */
[----:B------:R-:W-:Y:S01]  /*1d9e0*/  IMAD.U32 R73, R73, 0x10000, RZ ;  /* 0x0001000049497824 */ /* 0x000fe200078e00ff */
[----:B------:R-:W-:Y:S01]  /*1d9f0*/  @P1 PRMT R91, R37, 0x7632, R91 ;  /* 0x00007632255b1816 */ /* 0x000fe2000000005b */
[----:B------:R-:W-:Y:S01]  /*1da00*/  IMAD.MOV.U32 R93, RZ, RZ, R112 ;  /* 0x000000ffff5d7224 */ /* 0x000fe200078e0070 */
[----:B------:R-:W-:Y:S01]  /*1da10*/  ISETP.NE.AND P2, PT, R95, 0x1, PT ;  /* 0x000000015f00780c */ /* 0x000fe20003f45270 */
[----:B------:R-:W-:Y:S01]  /*1da20*/  FFMA.FTZ R92, R92, R129, 1.1641532182693481445e-10 ;  /* 0x2f0000005c5c7423 */ /* 0x000fe20000010081 */
[----:B------:R-:W-:Y:S01]  /*1da30*/  FMUL.FTZ R73, R73, UR5 ;  /* 0x0000000549497c20 */ /* 0x000fe20008410000 */
[----:B------:R-:W-:Y:S02]  /*1da40*/  LOP3.LUT R8, R8, 0xfffffffd, RZ, 0xc0, !PT ;  /* 0xfffffffd08087812 */ /* 0x000fe400078ec0ff */
        /* <DEDUP_REMOVED lines=17> */
.L_x_6505:
        /* <DEDUP_REMOVED lines=12> */
.L_x_6506:
        /* <DEDUP_REMOVED lines=39> */
[----:B------:R-:W-:Y:S01]  /*1de90*/  IMAD.MOV.U32 R94, RZ, RZ, RZ ;  /* 0x000000ffff5e7224 */ /* 0x000fe200078e00ff */
[----:B------:R-:W-:Y:S01]  /*1dea0*/  LOP3.LUT R28, R28, UR27, R93, 0x96, !PT ;  /* 0x0000001b1c1c7c12 */ /* 0x000fe2000f8e965d */
[----:B------:R-:W-:Y:S01]  /*1deb0*/  IMAD.MOV.U32 R93, RZ, RZ, R98 ;  /* 0x000000ffff5d7224 */ /* 0x000fe200078e0062 */
[----:B------:R-:W-:-:S07]  /*1dec0*/  MOV R98, R92 ;  /* 0x0000005c00627202 */ /* 0x000fce0000000f00 */
.L_x_6504:
        /* <DEDUP_REMOVED lines=23> */
.L_x_6508:
        /* <DEDUP_REMOVED lines=12> */
.L_x_6509:
        /* <DEDUP_REMOVED lines=40> */
[----:B------:R-:W-:Y:S02]  /*1e380*/  LOP3.LUT R28, R28, UR27, R95, 0x96, !PT ;  /* 0x0000001b1c1c7c12 */ /* 0x000fe4000f8e965f */
[----:B------:R-:W-:Y:S01]  /*1e390*/  MOV R95, R98 ;  /* 0x00000062005f7202 */ /* 0x000fe20000000f00 */
[----:B------:R-:W-:-:S07]  /*1e3a0*/  IMAD.MOV.U32 R98, RZ, RZ, R94 ;  /* 0x000000ffff627224 */ /* 0x000fce00078e005e */
.L_x_6507:
        /* <DEDUP_REMOVED lines=23> */
.L_x_6511:
        /* <DEDUP_REMOVED lines=12> */
.L_x_6512:
        /* <DEDUP_REMOVED lines=37> */
[----:B------:R-:W-:Y:S01]  /*1e830*/  HFMA2 R100, -RZ, RZ, 0, 0 ;  /* 0x00000000ff647431 */ /* 0x000fe200000001ff */
[----:B------:R-:W-:Y:S01]  /*1e840*/  MOV R112, R94 ;  /* 0x0000005e00707202 */ /* 0x000fe20000000f00 */
[----:B------:R-:W-:-:S05]  /*1e850*/  IMAD.WIDE.U32 R94, R101, -0x2daee0ad, RZ ;  /* 0xd2511f53655e7825 */ /* 0x000fca00078e00ff */
[----:B------:R-:W-:Y:S01]  /*1e860*/  LOP3.LUT R28, R28, UR27, R95, 0x96, !PT ;  /* 0x0000001b1c1c7c12 */ /* 0x000fe2000f8e965f */
[----:B------:R-:W-:Y:S02]  /*1e870*/  IMAD.MOV.U32 R95, RZ, RZ, R98 ;  /* 0x000000ffff5f7224 */ /* 0x000fe400078e0062 */
[----:B------:R-:W-:-:S07]  /*1e880*/  IMAD.MOV.U32 R98, RZ, RZ, R94 ;  /* 0x000000ffff627224 */ /* 0x000fce00078e005e */
.L_x_6510:
        /* <DEDUP_REMOVED lines=23> */
.L_x_6514:
        /* <DEDUP_REMOVED lines=12> */
.L_x_6515:
        /* <DEDUP_REMOVED lines=43> */
.L_x_6513:
        /* <DEDUP_REMOVED lines=15> */
.L_x_6491:
[----:B------:R-:W-:Y:S01]  /*1ee60*/  SEL R99, RZ, 0x1000000, !P5 ;  /* 0x01000000ff637807 */ /* 0x000fe20006800000 */
[----:B------:R-:W-:Y:S01]  /*1ee70*/  IMAD.WIDE.U32 R96, R87, 0x10, R130 ;  /* 0x0000001057607825 */ /* 0x000fe200078e0082 */
[----:B------:R-:W-:Y:S02]  /*1ee80*/  SEL R100, RZ, 0x10000, !P4 ;  /* 0x00010000ff647807 */ /* 0x000fe40006000000 */
        /* <DEDUP_REMOVED lines=12> */
[----:B0-----:R-:W-:Y:S01]  /*1ef50*/  IMAD.WIDE.U32 R96, R87, 0x8, R164 ;  /* 0x0000000857607825 */ /* 0x001fe200078e00a4 */
[----:B------:R-:W0:Y:S02]  /*1ef60*/  @P0 LDC.64 R72, c[0x0][0x398] ;  /* 0x0000e600ff480b82 */ /* 0x000e240000000a00 */
[----:B------:R-:W-:Y:S02]  /*1ef70*/  LOP3.LUT R75, R103, R100, RZ, 0xfc, !PT ;  /* 0x00000064674b7212 */ /* 0x000fe400078efcff */
[----:B------:R-:W-:-:S04]  /*1ef80*/  SEL R100, RZ, 0x1, !P6 ;  /* 0x00000001ff647807 */ /* 0x000fc80007000000 */
[----:B------:R-:W-:-:S05]  /*1ef90*/  LOP3.LUT R74, R99, R100, RZ, 0xfc, !PT ;  /* 0x00000064634a7212 */ /* 0x000fca00078efcff */
[----:B------:R1:W-:Y:S01]  /*1efa0*/  STG.E.64 desc[UR8][R96.64], R74 ;  /* 0x0000004a60007986 */ /* 0x0003e2000c101b08 */
[----:B------:R-:W-:Y:S05]  /*1efb0*/  @!P0 BRA `(.L_x_6516) ;  /* 0x0000000000508947 */ /* 0x000fea0003800000 */
[----:B-1----:R-:W-:Y:S01]  /*1efc0*/  IMAD.U32 R74, R21, 0x10000, RZ ;  /* 0x00010000154a7824 */ /* 0x002fe200078e00ff */
[----:B------:R-:W1:Y:S01]  /*1efd0*/  LDC.64 R104, c[0x0][0x3b8] ;  /* 0x0000ee00ff687b82 */ /* 0x000e620000000a00 */
        /* <DEDUP_REMOVED lines=11> */
[----:B------:R-:W-:-:S05]  /*1f090*/  IMAD.WIDE.U32 R74, R75, 0x1000000, RZ ;  /* 0x010000004b4a7825 */ /* 0x000fca00078e00ff */
[----:B------:R-:W-:Y:S02]  /*1f0a0*/  LOP3.LUT R99, R97, R99, R75, 0xfe, !PT ;  /* 0x0000006361637212 */ /* 0x000fe400078efe4b */
[----:B------:R-:W-:Y:S01]  /*1f0b0*/  LOP3.LUT R74, R100, R74, R96, 0xfe, !PT ;  /* 0x0000004a644a7212 */ /* 0x000fe200078efe60 */
[----:B-1----:R-:W-:Y:S01]  /*1f0c0*/  IMAD.WIDE.U32 R96, R87, 0x8, R104 ;  /* 0x0000000857607825 */ /* 0x002fe200078e0068 */
[----:B------:R-:W-:Y:S02]  /*1f0d0*/  LOP3.LUT R75, R99, R101, RZ, 0xfc, !PT ;  /* 0x00000065634b7212 */ /* 0x000fe400078efcff */
[----:B------:R-:W-:-:S05]  /*1f0e0*/  LOP3.LUT R74, R74, 0xff, R15, 0xf8, !PT ;  /* 0x000000ff4a4a7812 */ /* 0x000fca00078ef80f */
[----:B------:R2:W-:Y:S02]  /*1f0f0*/  STG.E.64 desc[UR8][R96.64], R74 ;  /* 0x0000004a60007986 */ /* 0x0005e4000c101b08 */
.L_x_6516:
[----:B-12---:R-:W1:Y:S01]  /*1f100*/  @P1 LDC.64 R74, c[0x0][0x3a0] ;  /* 0x0000e800ff4a1b82 */ /* 0x006e620000000a00 */
[----:B------:R-:W-:-:S04]  /*1f110*/  VIADD R97, R5, 0x200 ;  /* 0x0000020005617836 */ /* 0x000fc80000000000 */
[----:B0-----:R-:W-:-:S05]  /*1f120*/  @P0 IMAD.WIDE.U32 R72, R97, 0x10, R72 ;  /* 0x0000001061480825 */ /* 0x001fca00078e0048 */
[----:B------:R0:W5:Y:S02]  /*1f130*/  @P0 LDG.E.128 R32, desc[UR8][R72.64] ;  /* 0x0000000848200981 */ /* 0x000164000c1e1d00 */
[----:B0-----:R-:W-:-:S04]  /*1f140*/  IMAD.WIDE.U32 R72, R97, 0x10, R106 ;  /* 0x0000001061487825 */ /* 0x001fc800078e006a */
[----:B-1----:R-:W-:-:S05]  /*1f150*/  @P1 IMAD.WIDE.U32 R74, R97, 0x10, R74 ;  /* 0x00000010614a1825 */ /* 0x002fca00078e004a */
[----:B------:R0:W5:Y:S04]  /*1f160*/  @P1 LDG.E.128 R36, desc[UR8][R74.64] ;  /* 0x000000084a241981 */ /* 0x000168000c1e1d00 */
[----:B------:R-:W5:Y:S01]  /*1f170*/  LDG.E.128 R72, desc[UR8][R72.64] ;  /* 0x0000000848487981 */ /* 0x000f62000c1e1d00 */
[----:B0-----:R-:W-:Y:S05]  /*1f180*/  @!P0 BRA `(.L_x_6517) ;  /* 0x0000004c00a08947 */ /* 0x001fea0003800000 */
        /* <DEDUP_REMOVED lines=15> */
.L_x_6519:
        /* <DEDUP_REMOVED lines=12> */
.L_x_6520:
        /* <DEDUP_REMOVED lines=43> */
.L_x_6518:
        /* <DEDUP_REMOVED lines=22> */
.L_x_6522:
        /* <DEDUP_REMOVED lines=12> */
.L_x_6523:
        /* <DEDUP_REMOVED lines=43> */
.L_x_6521:
        /* <DEDUP_REMOVED lines=24> */
.L_x_6525:
        /* <DEDUP_REMOVED lines=12> */
.L_x_6526:
        /* <DEDUP_REMOVED lines=43> */
.L_x_6524:
        /* <DEDUP_REMOVED lines=21> */
.L_x_6528:
        /* <DEDUP_REMOVED lines=12> */
.L_x_6529:
        /* <DEDUP_REMOVED lines=43> */
.L_x_6527:
        /* <DEDUP_REMOVED lines=26> */
.L_x_6531:
        /* <DEDUP_REMOVED lines=12> */
.L_x_6532:
        /* <DEDUP_REMOVED lines=43> */
.L_x_6530:
        /* <DEDUP_REMOVED lines=22> */
.L_x_6534:
        /* <DEDUP_REMOVED lines=12> */
.L_x_6535:
        /* <DEDUP_REMOVED lines=40> */
[----:B------:R-:W-:Y:S01]  /*20e20*/  IMAD.MOV.U32 R20, RZ, RZ, RZ ;  /* 0x000000ffff147224 */ /* 0x000fe200078e00ff */
[----:B------:R-:W-:Y:S01]  /*20e30*/  MOV R19, R96 ;  /* 0x0000006000137202 */ /* 0x000fe20000000f00 */
[----:B------:R-:W-:-:S07]  /*20e40*/  IMAD.MOV.U32 R96, RZ, RZ, R18 ;  /* 0x000000ffff607224 */ /* 0x000fce00078e0012 */
.L_x_6533:
[----:B------:R-:W-:Y:S01]  /*20e50*/  I2FP.F32.U32 R18, R19 ;  /* 0x0000001300127245 */ /* 0x000fe20000201000 */
[----:B------:R-:W-:Y:S01]  /*20e60*/  @P1 IMAD.U32 R100, R37, 0x10000, RZ ;  /* 0x0001000025641824 */ /* 0x000fe200078e00ff */
[----:B------:R-:W-:Y:S01]  /*20e70*/  SHF.L.U32 R19, R33, 0x10, RZ ;  /* 0x0000001021137819 */ /* 0x000fe200000006ff */
[----:B------:R-:W-:Y:S02]  /*20e80*/  HFMA2 R21, -RZ, RZ, 0, 1.1920928955078125e-07 ;  /* 0x00000002ff157431 */ /* 0x000fe400000001ff */
[----:B------:R-:W-:-:S05]  /*20e90*/  FFMA.FTZ R18, R18, R129, 1.1641532182693481445e-10 ;  /* 0x2f00000012127423 */ /* 0x000fca0000010081 */
[----:B------:R-:W-:Y:S01]  /*20ea0*/  FSETP.GTU.FTZ.AND P2, PT, R18, UR4, PT ;  /* 0x0000000412007c0b */ /* 0x000fe2000bf5c000 */
[----:B------:R-:W-:Y:S01]  /*20eb0*/  FMUL.FTZ R18, R19, UR5 ;  /* 0x0000000513127c20 */ /* 0x000fe20008410000 */
[----:B------:R-:W-:-:S04]  /*20ec0*/  IMAD.MOV.U32 R19, RZ, RZ, R112 ;  /* 0x000000ffff137224 */ /* 0x000fc800078e0070 */
[----:B------:R-:W-:-:S05]  /*20ed0*/  FSEL R18, R18, RZ, !P2 ;  /* 0x000000ff12127208 */ /* 0x000fca0005000000 */
[----:B------:R-:W-:-:S04]  /*20ee0*/  FADD.FTZ R17, R17, R18 ;  /* 0x0000001211117221 */ /* 0x000fc80000010000 */
[--C-:B------:R-:W-:Y:S01]  /*20ef0*/  @P1 FADD.FTZ R100, R100, R17.reuse ;  /* 0x0000001164641221 */ /* 0x100fe20000010000 */
[----:B------:R-:W-:Y:S01]  /*20f00*/  @!P1 IMAD.MOV.U32 R100, RZ, RZ, R17 ;  /* 0x000000ffff649224 */ /* 0x000fe200078e0011 */
[----:B------:R-:W-:Y:S02]  /*20f10*/  SEL R17, RZ, 0x1, P2 ;  /* 0x00000001ff117807 */ /* 0x000fe40001000000 */
[----:B------:R-:W-:Y:S02]  /*20f20*/  ISETP.NE.AND P2, PT, R20, 0x1, PT ;  /* 0x000000011400780c */ /* 0x000fe40003f45270 */
[----:B------:R-:W-:-:S11]  /*20f30*/  F2FP.BF16.F32.PACK_AB R115, RZ, R100 ;  /* 0x00000064ff73723e */ /* 0x000fd600000010ff */
        /* <DEDUP_REMOVED lines=9> */
.L_x_6537:
        /* <DEDUP_REMOVED lines=12> */
.L_x_6538:
        /* <DEDUP_REMOVED lines=43> */
.L_x_6536:
[----:B------:R-:W-:Y:S01]  /*21340*/  I2FP.F32.U32 R18, R19 ;  /* 0x0000001300127245 */ /* 0x000fe20000201000 */
[----:B------:R-:W-:Y:S01]  /*21350*/  IMAD.U32 R22, R22, 0x10000, RZ ;  /* 0x0001000016167824 */ /* 0x000fe200078e00ff */
[----:B------:R-:W-:Y:S01]  /*21360*/  ISETP.NE.AND P2, PT, R21, 0x1, PT ;  /* 0x000000011500780c */ /* 0x000fe20003f45270 */
[----:B------:R-:W-:Y:S01]  /*21370*/  IMAD.MOV.U32 R19, RZ, RZ, R112 ;  /* 0x000000ffff137224 */ /* 0x000fe200078e0070 */
[----:B------:R-:W-:Y:S01]  /*21380*/  LOP3.LUT R8, R8, 0xfffffffd, RZ, 0xc0, !PT ;  /* 0xfffffffd08087812 */ /* 0x000fe200078ec0ff */
[----:B------:R-:W-:Y:S01]  /*21390*/  FFMA.FTZ R18, R18, R129, 1.1641532182693481445e-10 ;  /* 0x2f00000012127423 */ /* 0x000fe20000010081 */
[----:B------:R-:W-:Y:S01]  /*213a0*/  FMUL.FTZ R22, R22, UR5 ;  /* 0x0000000516167c20 */ /* 0x000fe20008410000 */
[----:B------:R-:W-:-:S03]  /*213b0*/  MOV R20, 0x2 ;  /* 0x0000000200147802 */ /* 0x000fc60000000f00 */
        /* <DEDUP_REMOVED lines=13> */
.L_x_6540:
        /* <DEDUP_REMOVED lines=12> */
.L_x_6541:
        /* <DEDUP_REMOVED lines=43> */
.L_x_6539:
        /* <DEDUP_REMOVED lines=26> */
.L_x_6543:
        /* <DEDUP_REMOVED lines=12> */
.L_x_6544:
        /* <DEDUP_REMOVED lines=37> */
[----:B------:R-:W-:Y:S02]  /*21cb0*/  LOP3.LUT R29, R72, UR31, R21, 0x96, !PT ;  /* 0x0000001f481d7c12 */ /* 0x000fe4000f8e9615 */
[----:B------:R-:W-:Y:S01]  /*21cc0*/  MOV R112, R20 ;  /* 0x0000001400707202 */ /* 0x000fe20000000f00 */
[----:B------:R-:W-:-:S04]  /*21cd0*/  IMAD.WIDE.U32 R20, R19, -0x2daee0ad, RZ ;  /* 0xd2511f5313147825 */ /* 0x000fc800078e00ff */
[----:B------:R-:W-:Y:S01]  /*21ce0*/  IMAD.MOV.U32 R19, RZ, RZ, R96 ;  /* 0x000000ffff137224 */ /* 0x000fe200078e0060 */
[----:B------:R-:W-:Y:S01]  /*21cf0*/  LOP3.LUT R28, R28, UR27, R21, 0x96, !PT ;  /* 0x0000001b1c1c7c12 */ /* 0x000fe2000f8e9615 */
[----:B------:R-:W-:-:S07]  /*21d00*/  IMAD.MOV.U32 R96, RZ, RZ, R20 ;  /* 0x000000ffff607224 */ /* 0x000fce00078e0014 */
.L_x_6542:
        /* <DEDUP_REMOVED lines=20> */
.L_x_6546:
        /* <DEDUP_REMOVED lines=12> */
.L_x_6547:
        /* <DEDUP_REMOVED lines=43> */
.L_x_6545:
        /* <DEDUP_REMOVED lines=25> */
.L_x_6549:
        /* <DEDUP_REMOVED lines=12> */
.L_x_6550:
        /* <DEDUP_REMOVED lines=43> */
.L_x_6548:
        /* <DEDUP_REMOVED lines=19> */
.L_x_6552:
        /* <DEDUP_REMOVED lines=12> */
.L_x_6553:
        /* <DEDUP_REMOVED lines=43> */
.L_x_6551:
[----:B------:R-:W-:Y:S01]  /*22b60*/  I2FP.F32.U32 R20, R21 ;  /* 0x0000001500147245 */ /* 0x000fe20000201000 */
[----:B------:R-:W-:Y:S01]  /*22b70*/  HFMA2 R74, -RZ, RZ, 0, 1.1920928955078125e-07 ;  /* 0x00000002ff4a7431 */ /* 0x000fe200000001ff */
[----:B------:R-:W-:-:S03]  /*22b80*/  PRMT R21, R34, 0x7632, R21 ;  /* 0x0000763222157816 */ /* 0x000fc60000000015 */
[----:B------:R-:W-:Y:S01]  /*22b90*/  FFMA.FTZ R20, R20, R129, 1.1641532182693481445e-10 ;  /* 0x2f00000014147423 */ /* 0x000fe20000010081 */
[----:B------:R-:W-:-:S04]  /*22ba0*/  SHF.L.U32 R21, R21, 0x10, RZ ;  /* 0x0000001015157819 */ /* 0x000fc800000006ff */
[----:B------:R-:W-:Y:S01]  /*22bb0*/  FSETP.GTU.FTZ.AND P4, PT, R20, UR4, PT ;  /* 0x0000000414007c0b */ /* 0x000fe2000bf9c000 */
[----:B------:R-:W-:-:S03]  /*22bc0*/  FMUL.FTZ R21, R21, UR5 ;  /* 0x0000000515157c20 */ /* 0x000fc60008410000 */
[----:B------:R-:W-:Y:S02]  /*22bd0*/  SEL R20, RZ, 0x1, P4 ;  /* 0x00000001ff147807 */ /* 0x000fe40002000000 */
[----:B------:R-:W-:Y:S02]  /*22be0*/  FSEL R21, R21, RZ, !P4 ;  /* 0x000000ff15157208 */ /* 0x000fe40006000000 */
[----:B------:R-:W-:-:S03]  /*22bf0*/  ISETP.NE.AND P4, PT, R72, 0x1, PT ;  /* 0x000000014800780c */ /* 0x000fc60003f85270 */
[--C-:B------:R-:W-:Y:S01]  /*22c00*/  FADD.FTZ R22, R22, R21.reuse ;  /* 0x0000001516167221 */ /* 0x100fe20000010000 */
[----:B------:R-:W-:-:S05]  /*22c10*/  @P1 PRMT R21, R38, 0x7632, R21 ;  /* 0x0000763226151816 */ /* 0x000fca0000000015 */
        /* <DEDUP_REMOVED lines=14> */
.L_x_6555:
        /* <DEDUP_REMOVED lines=12> */
.L_x_6556:
        /* <DEDUP_REMOVED lines=41> */
[----:B------:R-:W-:Y:S02]  /*23050*/  LOP3.LUT R28, R28, UR27, R73, 0x96, !PT ;  /* 0x0000001b1c1c7c12 */ /* 0x000fe4000f8e9649 */
[----:B------:R-:W-:-:S07]  /*23060*/  MOV R96, R72 ;  /* 0x0000004800607202 */ /* 0x000fce0000000f00 */
.L_x_6554:
[----:B------:R-:W-:Y:S01]  /*23070*/  I2FP.F32.U32 R22, R21 ;  /* 0x0000001500167245 */ /* 0x000fe20000201000 */
[C---:B------:R-:W-:Y:S01]  /*23080*/  IMAD.U32 R72, R75.reuse, 0x10000, RZ ;  /* 0x000100004b487824 */ /* 0x040fe200078e00ff */
[----:B------:R-:W-:Y:S02]  /*23090*/  ISETP.NE.AND P5, PT, R74, 0x1, PT ;  /* 0x000000014a00780c */ /* 0x000fe40003fa5270 */
[----:B------:R-:W-:Y:S01]  /*230a0*/  MOV R73, 0x2 ;  /* 0x0000000200497802 */ /* 0x000fe20000000f00 */
[----:B------:R-:W-:Y:S01]  /*230b0*/  FFMA.FTZ R21, R22, R129, 1.1641532182693481445e-10 ;  /* 0x2f00000016157423 */ /* 0x000fe20000010081 */
[----:B------:R-:W-:Y:S01]  /*230c0*/  FMUL.FTZ R72, R72, UR5 ;  /* 0x0000000548487c20 */ /* 0x000fe20008410000 */
[----:B------:R-:W-:Y:S01]  /*230d0*/  PRMT R22, R75, 0x7632, R22 ;  /* 0x000076324b167816 */ /* 0x000fe20000000016 */
[----:B------:R-:W-:Y:S02]  /*230e0*/  IMAD.MOV.U32 R75, RZ, RZ, R112 ;  /* 0x000000ffff4b7224 */ /* 0x000fe400078e0070 */
        /* <DEDUP_REMOVED lines=12> */
.L_x_6558:
        /* <DEDUP_REMOVED lines=12> */
.L_x_6559:
        /* <DEDUP_REMOVED lines=43> */
.L_x_6557:
        /* <DEDUP_REMOVED lines=25> */
.L_x_6561:
        /* <DEDUP_REMOVED lines=12> */
.L_x_6562:
        /* <DEDUP_REMOVED lines=34> */
[----:B------:R-:W-:Y:S02]  /*23990*/  LOP3.LUT R72, R72, UR30, R75, 0x96, !PT ;  /* 0x0000001e48487c12 */ /* 0x000fe4000f8e964b */
[----:B------:R-:W-:-:S03]  /*239a0*/  MOV R75, R96 ;  /* 0x00000060004b7202 */ /* 0x000fc60000000f00 */
[----:B------:R-:W-:-:S04]  /*239b0*/  IMAD.WIDE.U32 R72, R72, -0x2daee0ad, RZ ;  /* 0xd2511f5348487825 */ /* 0x000fc800078e00ff */
[----:B------:R-:W-:Y:S01]  /*239c0*/  IMAD.MOV.U32 R96, RZ, RZ, R72 ;  /* 0x000000ffff607224 */ /* 0x000fe200078e0048 */
[----:B------:R-:W-:Y:S01]  /*239d0*/  LOP3.LUT R28, R28, UR27, R73, 0x96, !PT ;  /* 0x0000001b1c1c7c12 */ /* 0x000fe2000f8e9649 */
[----:B------:R-:W-:-:S04]  /*239e0*/  IMAD.WIDE.U32 R72, R29, -0x326172a9, RZ ;  /* 0xcd9e8d571d487825 */ /* 0x000fc800078e00ff */
[----:B------:R-:W-:Y:S02]  /*239f0*/  IMAD.MOV.U32 R112, RZ, RZ, R72 ;  /* 0x000000ffff707224 */ /* 0x000fe400078e0048 */
[----:B------:R-:W-:Y:S01]  /*23a00*/  HFMA2 R72, -RZ, RZ, 0, 0 ;  /* 0x00000000ff487431 */ /* 0x000fe200000001ff */
[----:B------:R-:W-:-:S07]  /*23a10*/  LOP3.LUT R29, R74, UR31, R73, 0x96, !PT ;  /* 0x0000001f4a1d7c12 */ /* 0x000fce000f8e9649 */
.L_x_6560:
        /* <DEDUP_REMOVED lines=19> */
.L_x_6564:
        /* <DEDUP_REMOVED lines=14> */
.L_x_6565:
        /* <DEDUP_REMOVED lines=41> */
[----:B------:R-:W-:Y:S01]  /*23ec0*/  IMAD.MOV.U32 R112, RZ, RZ, R72 ;  /* 0x000000ffff707224 */ /* 0x000fe200078e0048 */
[----:B------:R-:W-:-:S07]  /*23ed0*/  LOP3.LUT R29, R74, UR31, R73, 0x96, !PT ;  /* 0x0000001f4a1d7c12 */ /* 0x000fce000f8e9649 */
.L_x_6563:
        /* <DEDUP_REMOVED lines=19> */
.L_x_6517:
        /* <DEDUP_REMOVED lines=15> */
.L_x_6568:
        /* <DEDUP_REMOVED lines=12> */
.L_x_6569:
        /* <DEDUP_REMOVED lines=39> */
[----:B------:R-:W-:-:S03]  /*24430*/  IMAD.WIDE.U32 R100, R96, -0x2daee0ad, RZ ;  /* 0xd2511f5360647825 */ /* 0x000fc600078e00ff */
[----:B------:R-:W-:Y:S01]  /*24440*/  MOV R96, R100 ;  /* 0x0000006400607202 */ /* 0x000fe20000000f00 */
[----:B------:R-:W-:Y:S01]  /*24450*/  IMAD.MOV.U32 R100, RZ, RZ, RZ ;  /* 0x000000ffff647224 */ /* 0x000fe200078e00ff */
[----:B------:R-:W-:-:S07]  /*24460*/  LOP3.LUT R28, R28, UR27, R101, 0x96, !PT ;  /* 0x0000001b1c1c7c12 */ /* 0x000fce000f8e9665 */
.L_x_6567:
[----:B------:R-:W-:Y:S01]  /*24470*/  I2FP.F32.U32 R98, R99 ;  /* 0x0000006300627245 */ /* 0x000fe20000201000 */
[----:B-----5:R-:W-:Y:S01]  /*24480*/  @P1 IMAD.U32 R99, R36, 0x10000, RZ ;  /* 0x0001000024631824 */ /* 0x020fe200078e00ff */
[----:B------:R-:W-:Y:S01]  /*24490*/  ISETP.NE.AND P3, PT, R100, 0x1, PT ;  /* 0x000000016400780c */ /* 0x000fe20003f65270 */
[----:B------:R-:W-:Y:S01]  /*244a0*/  IMAD.MOV.U32 R101, RZ, RZ, 0x2 ;  /* 0x00000002ff657424 */ /* 0x000fe200078e00ff */
[----:B------:R-:W-:Y:S01]  /*244b0*/  LOP3.LUT R8, R8, 0xffffffef, RZ, 0xc0, !PT ;  /* 0xffffffef08087812 */ /* 0x000fe200078ec0ff */
[----:B------:R-:W-:-:S05]  /*244c0*/  FFMA.FTZ R98, R98, R129, 1.1641532182693481445e-10 ;  /* 0x2f00000062627423 */ /* 0x000fca0000010081 */
[----:B------:R-:W-:Y:S02]  /*244d0*/  FSETP.GTU.FTZ.AND P2, PT, R98, UR4, PT ;  /* 0x0000000462007c0b */ /* 0x000fe4000bf5c000 */
[C---:B------:R-:W-:Y:S02]  /*244e0*/  SHF.L.U32 R98, R72.reuse, 0x10, RZ ;  /* 0x0000001048627819 */ /* 0x040fe400000006ff */
[----:B------:R-:W-:-:S03]  /*244f0*/  PRMT R72, R72, 0x7632, R72 ;  /* 0x0000763248487816 */ /* 0x000fc60000000048 */
[----:B------:R-:W-:-:S05]  /*24500*/  FMUL.FTZ R98, R98, UR5 ;  /* 0x0000000562627c20 */ /* 0x000fca0008410000 */
        /* <DEDUP_REMOVED lines=15> */
.L_x_6571:
        /* <DEDUP_REMOVED lines=12> */
.L_x_6572:
        /* <DEDUP_REMOVED lines=38> */
[----:B------:R-:W-:-:S04]  /*24920*/  IMAD.WIDE.U32 R100, R99, -0x2daee0ad, RZ ;  /* 0xd2511f5363647825 */ /* 0x000fc800078e00ff */
[----:B------:R-:W-:Y:S01]  /*24930*/  IMAD.MOV.U32 R99, RZ, RZ, R96 ;  /* 0x000000ffff637224 */ /* 0x000fe200078e0060 */
[----:B------:R-:W-:Y:S01]  /*24940*/  LOP3.LUT R28, R28, UR27, R101, 0x96, !PT ;  /* 0x0000001b1c1c7c12 */ /* 0x000fe2000f8e9665 */
[----:B------:R-:W-:Y:S02]  /*24950*/  HFMA2 R101, -RZ, RZ, 0, 0 ;  /* 0x00000000ff657431 */ /* 0x000fe400000001ff */
[----:B------:R-:W-:-:S07]  /*24960*/  IMAD.MOV.U32 R96, RZ, RZ, R100 ;  /* 0x000000ffff607224 */ /* 0x000fce00078e0064 */
.L_x_6570:
[----:B------:R-:W-:Y:S01]  /*24970*/  I2FP.F32.U32 R100, R99 ;  /* 0x0000006300647245 */ /* 0x000fe20000201000 */
[----:B------:R-:W-:Y:S01]  /*24980*/  IMAD.U32 R72, R72, 0x10000, RZ ;  /* 0x0001000048487824 */ /* 0x000fe200078e00ff */
[----:B------:R-:W-:Y:S02]  /*24990*/  @P1 PRMT R99, R36, 0x7632, R99 ;  /* 0x0000763224631816 */ /* 0x000fe40000000063 */
[----:B------:R-:W-:Y:S01]  /*249a0*/  ISETP.NE.AND P3, PT, R101, 0x1, PT ;  /* 0x000000016500780c */ /* 0x000fe20003f65270 */
[----:B------:R-:W-:Y:S01]  /*249b0*/  FFMA.FTZ R100, R100, R129, 1.1641532182693481445e-10 ;  /* 0x2f00000064647423 */ /* 0x000fe20000010081 */
[----:B------:R-:W-:Y:S01]  /*249c0*/  FMUL.FTZ R72, R72, UR5 ;  /* 0x0000000548487c20 */ /* 0x000fe20008410000 */
[----:B------:R-:W-:Y:S02]  /*249d0*/  LOP3.LUT R8, R8, 0xfffffff7, RZ, 0xc0, !PT ;  /* 0xfffffff708087812 */ /* 0x000fe400078ec0ff */
[----:B------:R-:W-:Y:S02]  /*249e0*/  MOV R103, 0x2 ;  /* 0x0000000200677802 */ /* 0x000fe40000000f00 */
        /* <DEDUP_REMOVED lines=17> */
.L_x_6574:
        /* <DEDUP_REMOVED lines=12> */
.L_x_6575:
        /* <DEDUP_REMOVED lines=43> */
.L_x_6573:
[----:B------:R-:W-:Y:S01]  /*24e70*/  I2FP.F32.U32 R72, R72 ;  /* 0x0000004800487245 */ /* 0x000fe20000201000 */
[----:B------:R-:W-:Y:S01]  /*24e80*/  IMAD.MOV.U32 R102, RZ, RZ, 0x2 ;  /* 0x00000002ff667424 */ /* 0x000fe200078e00ff */
[----:B------:R-:W-:Y:S02]  /*24e90*/  ISETP.NE.AND P3, PT, R103, 0x1, PT ;  /* 0x000000016700780c */ /* 0x000fe40003f65270 */
[----:B------:R-:W-:Y:S01]  /*24ea0*/  @P1 SHF.L.U32 R101, R37, 0x10, RZ ;  /* 0x0000001025651819 */ /* 0x000fe200000006ff */
[----:B------:R-:W-:Y:S01]  /*24eb0*/  FFMA.FTZ R72, R72, R129, 1.1641532182693481445e-10 ;  /* 0x2f00000048487423 */ /* 0x000fe20000010081 */
[----:B------:R-:W-:-:S04]  /*24ec0*/  LOP3.LUT R8, R8, 0xfffffffb, RZ, 0xc0, !PT ;  /* 0xfffffffb08087812 */ /* 0x000fc800078ec0ff */
[----:B------:R-:W-:Y:S01]  /*24ed0*/  FSETP.GTU.FTZ.AND P2, PT, R72, UR4, PT ;  /* 0x0000000448007c0b */ /* 0x000fe2000bf5c000 */
[----:B------:R-:W-:-:S04]  /*24ee0*/  IMAD.U32 R72, R73, 0x10000, RZ ;  /* 0x0001000049487824 */ /* 0x000fc800078e00ff */
[----:B------:R-:W-:-:S05]  /*24ef0*/  FMUL.FTZ R72, R72, UR5 ;  /* 0x0000000548487c20 */ /* 0x000fca0008410000 */
        /* <DEDUP_REMOVED lines=16> */
.L_x_6577:
        /* <DEDUP_REMOVED lines=12> */
.L_x_6578:
        /* <DEDUP_REMOVED lines=43> */
.L_x_6576:
[----:B------:R-:W-:Y:S01]  /*25370*/  I2FP.F32.U32 R72, R73 ;  /* 0x0000004900487245 */ /* 0x000fe20000201000 */
[----:B------:R-:W-:Y:S01]  /*25380*/  IMAD.MOV.U32 R103, RZ, RZ, 0x2 ;  /* 0x00000002ff677424 */ /* 0x000fe200078e00ff */
[----:B------:R-:W-:Y:S02]  /*25390*/  SHF.L.U32 R101, R101, 0x10, RZ ;  /* 0x0000001065657819 */ /* 0x000fe400000006ff */
[----:B------:R-:W-:Y:S01]  /*253a0*/  ISETP.NE.AND P2, PT, R102, 0x1, PT ;  /* 0x000000016600780c */ /* 0x000fe20003f45270 */
[----:B------:R-:W-:Y:S01]  /*253b0*/  FFMA.FTZ R72, R72, R129, 1.1641532182693481445e-10 ;  /* 0x2f00000048487423 */ /* 0x000fe20000010081 */
[----:B------:R-:W-:Y:S01]  /*253c0*/  LOP3.LUT R8, R8, 0xfffffffd, RZ, 0xc0, !PT ;  /* 0xfffffffd08087812 */ /* 0x000fe200078ec0ff */
[----:B------:R-:W-:Y:S01]  /*253d0*/  FMUL.FTZ R101, R101, UR5 ;  /* 0x0000000565657c20 */ /* 0x000fe20008410000 */
[----:B------:R-:W-:Y:S02]  /*253e0*/  MOV R73, R112 ;  /* 0x0000007000497202 */ /* 0x000fe40000000f00 */
[----:B------:R-:W-:-:S02]  /*253f0*/  FSETP.GTU.FTZ.AND P3, PT, R72, UR4, PT ;  /* 0x0000000448007c0b */ /* 0x000fc4000bf7c000 */
[----:B------:R-:W-:Y:S02]  /*25400*/  @P1 PRMT R72, R37, 0x7632, R72 ;  /* 0x0000763225481816 */ /* 0x000fe40000000048 */
[----:B------:R-:W-:Y:S02]  /*25410*/  FSEL R101, R101, RZ, !P3 ;  /* 0x000000ff65657208 */ /* 0x000fe40005800000 */
[----:B------:R-:W-:Y:S01]  /*25420*/  PLOP3.LUT P3, PT, P3, PT, PT, 0x8, 0x80 ;  /* 0x000000000080781c */ /* 0x000fe20001f6e170 */
[----:B------:R-:W-:-:S04]  /*25430*/  @P1 IMAD.U32 R72, R72, 0x10000, RZ ;  /* 0x0001000048481824 */ /* 0x000fc800078e00ff */
[----:B------:R-:W-:-:S05]  /*25440*/  @P1 FADD.FTZ R101, R101, R72 ;  /* 0x0000004865651221 */ /* 0x000fca0000010000 */
[----:B------:R-:W-:-:S03]  /*25450*/  F2FP.BF16.F32.PACK_AB R115, RZ, R101 ;  /* 0x00000065ff73723e */ /* 0x000fc600000010ff */
        /* <DEDUP_REMOVED lines=10> */
.L_x_6580:
        /* <DEDUP_REMOVED lines=12> */
.L_x_6581:
        /* <DEDUP_REMOVED lines=39> */
[----:B------:R-:W-:Y:S01]  /*25830*/  HFMA2 R103, -RZ, RZ, 0, 0 ;  /* 0x00000000ff677431 */ /* 0x000fe200000001ff */
[----:B------:R-:W-:Y:S01]  /*25840*/  LOP3.LUT R28, R28, UR27, R73, 0x96, !PT ;  /* 0x0000001b1c1c7c12 */ /* 0x000fe2000f8e9649 */
[----:B------:R-:W-:Y:S02]  /*25850*/  IMAD.MOV.U32 R73, RZ, RZ, R96 ;  /* 0x000000ffff497224 */ /* 0x000fe400078e0060 */
[----:B------:R-:W-:-:S07]  /*25860*/  IMAD.MOV.U32 R96, RZ, RZ, R72 ;  /* 0x000000ffff607224 */ /* 0x000fce00078e0048 */
.L_x_6579:
[----:B------:R-:W-:Y:S01]  /*25870*/  I2FP.F32.U32 R72, R73 ;  /* 0x0000004900487245 */ /* 0x000fe20000201000 */
[----:B------:R-:W-:Y:S01]  /*25880*/  @P1 IMAD.U32 R73, R38, 0x10000, RZ ;  /* 0x0001000026491824 */ /* 0x000fe200078e00ff */
[----:B------:R-:W-:Y:S02]  /*25890*/  ISETP.NE.AND P3, PT, R103, 0x1, PT ;  /* 0x000000016700780c */ /* 0x000fe40003f65270 */
[----:B------:R-:W-:Y:S01]  /*258a0*/  MOV R104, 0x2 ;  /* 0x0000000200687802 */ /* 0x000fe20000000f00 */
[----:B------:R-:W-:-:S05]  /*258b0*/  FFMA.FTZ R72, R72, R129, 1.1641532182693481445e-10 ;  /* 0x2f00000048487423 */ /* 0x000fca0000010081 */
[----:B------:R-:W-:Y:S01]  /*258c0*/  FSETP.GTU.FTZ.AND P2, PT, R72, UR4, PT ;  /* 0x0000000448007c0b */ /* 0x000fe2000bf5c000 */
[C---:B------:R-:W-:Y:S01]  /*258d0*/  IMAD.U32 R72, R74.reuse, 0x10000, RZ ;  /* 0x000100004a487824 */ /* 0x040fe200078e00ff */
[----:B------:R-:W-:-:S03]  /*258e0*/  PRMT R74, R74, 0x7632, R74 ;  /* 0x000076324a4a7816 */ /* 0x000fc6000000004a */
[----:B------:R-:W-:-:S05]  /*258f0*/  FMUL.FTZ R72, R72, UR5 ;  /* 0x0000000548487c20 */ /* 0x000fca0008410000 */
        /* <DEDUP_REMOVED lines=14> */
.L_x_6583:
        /* <DEDUP_REMOVED lines=12> */
.L_x_6584:
        /* <DEDUP_REMOVED lines=38> */
[----:B------:R-:W-:Y:S01]  /*25d00*/  IMAD.MOV.U32 R112, RZ, RZ, R104 ;  /* 0x000000ffff707224 */ /* 0x000fe200078e0068 */
[----:B------:R-:W-:Y:S01]  /*25d10*/  LOP3.LUT R29, R106, UR31, R105, 0x96, !PT ;  /* 0x0000001f6a1d7c12 */ /* 0x000fe2000f8e9669 */
[----:B------:R-:W-:Y:S01]  /*25d20*/  IMAD.MOV.U32 R73, RZ, RZ, R96 ;  /* 0x000000ffff497224 */ /* 0x000fe200078e0060 */
[----:B------:R-:W-:Y:S01]  /*25d30*/  MOV R96, R72 ;  /* 0x0000004800607202 */ /* 0x000fe20000000f00 */
[----:B------:R-:W-:-:S07]  /*25d40*/  IMAD.MOV.U32 R104, RZ, RZ, RZ ;  /* 0x000000ffff687224 */ /* 0x000fce00078e00ff */
.L_x_6582:
[----:B------:R-:W-:Y:S01]  /*25d50*/  I2FP.F32.U32 R72, R73 ;  /* 0x0000004900487245 */ /* 0x000fe20000201000 */
[----:B------:R-:W-:Y:S01]  /*25d60*/  IMAD.U32 R74, R74, 0x10000, RZ ;  /* 0x000100004a4a7824 */ /* 0x000fe200078e00ff */
[----:B------:R-:W-:Y:S02]  /*25d70*/  ISETP.NE.AND P4, PT, R104, 0x1, PT ;  /* 0x000000016800780c */ /* 0x000fe40003f85270 */
[----:B------:R-:W-:Y:S01]  /*25d80*/  @P1 PRMT R73, R38, 0x7632, R73 ;  /* 0x0000763226491816 */ /* 0x000fe20000000049 */
[----:B------:R-:W-:Y:S01]  /*25d90*/  FFMA.FTZ R72, R72, R129, 1.1641532182693481445e-10 ;  /* 0x2f00000048487423 */ /* 0x000fe20000010081 */
[----:B------:R-:W-:Y:S02]  /*25da0*/  FMUL.FTZ R74, R74, UR5 ;  /* 0x000000054a4a7c20 */ /* 0x000fe40008410000 */
[----:B------:R-:W-:Y:S01]  /*25db0*/  @P1 SHF.L.U32 R106, R73, 0x10, RZ ;  /* 0x00000010496a1819 */ /* 0x000fe200000006ff */
[----:B------:R-:W-:Y:S01]  /*25dc0*/  IMAD.MOV.U32 R73, RZ, RZ, R112 ;  /* 0x000000ffff497224 */ /* 0x000fe200078e0070 */
[----:B------:R-:W-:Y:S01]  /*25dd0*/  FSETP.GTU.FTZ.AND P3, PT, R72, UR4, PT ;  /* 0x0000000448007c0b */ /* 0x000fe2000bf7c000 */
[----:B------:R-:W-:-:S03]  /*25de0*/  IMAD.MOV.U32 R72, RZ, RZ, 0x2 ;  /* 0x00000002ff487424 */ /* 0x000fc600078e00ff */
        /* <DEDUP_REMOVED lines=13> */
.L_x_6586:
        /* <DEDUP_REMOVED lines=12> */
.L_x_6587:
        /* <DEDUP_REMOVED lines=9> */
[----:B------:R-:W-:-:S05]  /*26010*/  IMAD.WIDE.U32 R106, R107, -0x326172a9, RZ ;  /* 0xcd9e8d576b6a7825 */ /* 0x000fca00078e00ff */
[----:B------:R-:W-:Y:S01]  /*26020*/  LOP3.LUT R72, R28, UR32, R107, 0x96, !PT ;  /* 0x000000201c487c12 */ /* 0x000fe2000f8e966b */
[----:B------:R-:W-:-:S04]  /*26030*/  IMAD.WIDE.U32 R28, R29, -0x326172a9, RZ ;  /* 0xcd9e8d571d1c7825 */ /* 0x000fc800078e00ff */
[----:B------:R-:W-:-:S05]  /*26040*/  IMAD.WIDE.U32 R72, R72, -0x2daee0ad, RZ ;  /* 0xd2511f5348487825 */ /* 0x000fca00078e00ff */
[----:B------:R-:W-:Y:S02]  /*26050*/  LOP3.LUT R73, R104, UR35, R73, 0x96, !PT ;  /* 0x0000002368497c12 */ /* 0x000fe4000f8e9649 */
        /* <DEDUP_REMOVED lines=26> */
[----:B------:R-:W-:Y:S01]  /*26200*/  LOP3.LUT R29, R106, UR31, R105, 0x96, !PT ;  /* 0x0000001f6a1d7c12 */ /* 0x000fe2000f8e9669 */
[----:B------:R-:W-:Y:S02]  /*26210*/  IMAD.MOV.U32 R112, RZ, RZ, R104 ;  /* 0x000000ffff707224 */ /* 0x000fe400078e0068 */
[----:B------:R-:W-:-:S07]  /*26220*/  IMAD.MOV.U32 R72, RZ, RZ, RZ ;  /* 0x000000ffff487224 */ /* 0x000fce00078e00ff */
.L_x_6585:
[----:B------:R-:W-:Y:S01]  /*26230*/  I2FP.F32.U32 R74, R73 ;  /* 0x00000049004a7245 */ /* 0x000fe20000201000 */
[----:B------:R-:W-:Y:S01]  /*26240*/  IMAD.MOV.U32 R128, RZ, RZ, 0x2 ;  /* 0x00000002ff807424 */ /* 0x000fe200078e00ff */
[C---:B------:R-:W-:Y:S02]  /*26250*/  SHF.L.U32 R73, R75.reuse, 0x10, RZ ;  /* 0x000000104b497819 */ /* 0x040fe400000006ff */
[----:B------:R-:W-:Y:S01]  /*26260*/  ISETP.NE.AND P5, PT, R72, 0x1, PT ;  /* 0x000000014800780c */ /* 0x000fe20003fa5270 */
[----:B------:R-:W-:Y:S01]  /*26270*/  FFMA.FTZ R74, R74, R129, 1.1641532182693481445e-10 ;  /* 0x2f0000004a4a7423 */ /* 0x000fe20000010081 */
[----:B------:R-:W-:Y:S01]  /*26280*/  PRMT R123, R75, 0x7632, R123 ;  /* 0x000076324b7b7816 */ /* 0x000fe2000000007b */
[----:B------:R-:W-:Y:S01]  /*26290*/  FMUL.FTZ R73, R73, UR5 ;  /* 0x0000000549497c20 */ /* 0x000fe20008410000 */
[----:B------:R-:W-:Y:S02]  /*262a0*/  MOV R75, R112 ;  /* 0x00000070004b7202 */ /* 0x000fe40000000f00 */
[----:B------:R-:W-:-:S04]  /*262b0*/  FSETP.GTU.FTZ.AND P4, PT, R74, UR4, PT ;  /* 0x000000044a007c0b */ /* 0x000fc8000bf9c000 */
        /* <DEDUP_REMOVED lines=14> */
.L_x_6589:
        /* <DEDUP_REMOVED lines=12> */
.L_x_6590:
[----:B------:R-:W-:Y:S01]  /*26460*/  LOP3.LUT R28, R4, UR11, R73, 0x96, !PT ;  /* 0x0000000b041c7c12 */ /* 0x000fe2000f8e9649 */
[----:B------:R-:W-:-:S04]  /*26470*/  IMAD.WIDE.U32 R74, R0, -0x326172a9, RZ ;  /* 0xcd9e8d57004a7825 */ /* 0x000fc800078e00ff */
[----:B------:R-:W-:Y:S02]  /*26480*/  HFMA2 R128, -RZ, RZ, 0, 0 ;  /* 0x00000000ff807431 */ /* 0x000fe400000001ff */
        /* <DEDUP_REMOVED lines=40> */
.L_x_6588:
[----:B------:R-:W-:Y:S01]  /*26710*/  I2FP.F32.U32 R72, R75 ;  /* 0x0000004b00487245 */ /* 0x000fe20000201000 */
[----:B------:R-:W-:Y:S01]  /*26720*/  IMAD.U32 R123, R123, 0x10000, RZ ;  /* 0x000100007b7b7824 */ /* 0x000fe200078e00ff */
[----:B------:R-:W-:Y:S02]  /*26730*/  PRMT R74, R114, 0x5410, R113 ;  /* 0x00005410724a7816 */ /* 0x000fe40000000071 */
[----:B------:R-:W-:Y:S01]  /*26740*/  PRMT R73, R120, 0x5410, R115 ;  /* 0x0000541078497816 */ /* 0x000fe20000000073 */
[----:B------:R-:W-:Y:S01]  /*26750*/  FFMA.FTZ R129, R72, R129, 1.1641532182693481445e-10 ;  /* 0x2f00000048817423 */ /* 0x000fe20000010081 */
[----:B------:R-:W-:Y:S01]  /*26760*/  FMUL.FTZ R123, R123, UR5 ;  /* 0x000000057b7b7c20 */ /* 0x000fe20008410000 */
[----:B------:R-:W-:-:S03]  /*26770*/  @P1 PRMT R72, R39, 0x7632, R72 ;  /* 0x0000763227481816 */ /* 0x000fc60000000048 */
[----:B------:R-:W-:Y:S02]  /*26780*/  FSETP.GTU.FTZ.AND P5, PT, R129, UR4, PT ;  /* 0x0000000481007c0b */ /* 0x000fe4000bfbc000 */
[----:B------:R-:W-:Y:S02]  /*26790*/  @P1 IMAD.U32 R72, R72, 0x10000, RZ ;  /* 0x0001000048481824 */ /* 0x000fe400078e00ff */
[----:B------:R-:W-:Y:S02]  /*267a0*/  FSEL R123, R123, RZ, !P5 ;  /* 0x000000ff7b7b7208 */ /* 0x000fe40006800000 */
[----:B------:R-:W-:-:S03]  /*267b0*/  PLOP3.LUT P5, PT, P5, PT, PT, 0x8, 0x80 ;  /* 0x000000000080781c */ /* 0x000fc60002fae170 */
[----:B------:R-:W-:Y:S01]  /*267c0*/  @P1 FADD.FTZ R123, R123, R72 ;  /* 0x000000487b7b1221 */ /* 0x000fe20000010000 */
[----:B------:R-:W-:-:S04]  /*267d0*/  PRMT R72, R122, 0x5410, R121 ;  /* 0x000054107a487816 */ /* 0x000fc80000000079 */
[----:B------:R-:W-:-:S04]  /*267e0*/  F2FP.BF16.F32.PACK_AB R75, RZ, R123 ;  /* 0x0000007bff4b723e */ /* 0x000fc800000010ff */
[----:B------:R-:W-:-:S07]  /*267f0*/  PRMT R75, R107, 0x5410, R75 ;  /* 0x000054106b4b7816 */ /* 0x000fce000000004b */
.L_x_6566:
[----:B------:R-:W-:Y:S01]  /*26800*/  IMAD.WIDE.U32 R104, R97, 0x10, R130 ;  /* 0x0000001061687825 */ /* 0x000fe200078e0082 */
[----:B------:R-:W-:Y:S02]  /*26810*/  SEL R113, RZ, 0x1000000, !P5 ;  /* 0x01000000ff717807 */ /* 0x000fe40006800000 */
[----:B------:R-:W-:Y:S02]  /*26820*/  SEL R107, RZ, 0x10000, !P4 ;  /* 0x00010000ff6b7807 */ /* 0x000fe40006000000 */
        /* <DEDUP_REMOVED lines=10> */
[----:B0-----:R-:W-:Y:S01]  /*268d0*/  FADD.FTZ R104, RZ, R6 ;  /* 0x00000006ff687221 */ /* 0x001fe20000010000 */
[----:B------:R-:W-:Y:S01]  /*268e0*/  LOP3.LUT R107, R107, R113, R114, 0xfe, !PT ;  /* 0x000000716b6b7212 */ /* 0x000fe200078efe72 */
[----:B------:R-:W-:Y:S01]  /*268f0*/  IMAD.WIDE.U32 R74, R97, 0x8, R164 ;  /* 0x00000008614a7825 */ /* 0x000fe200078e00a4 */
[----:B------:R-:W-:-:S03]  /*26900*/  SEL R113, RZ, 0x1, !P2 ;  /* 0x00000001ff717807 */ /* 0x000fc60005000000 */
        /* <DEDUP_REMOVED lines=44> */
[----:B------:R-:W-:Y:S01]  /*26bd0*/  SHF.L.U32 R72, R21, 0x10, RZ ;  /* 0x0000001015487819 */ /* 0x000fe200000006ff */
[----:B------:R-:W0:Y:S01]  /*26be0*/  LDC.64 R114, c[0x0][0x3b8] ;  /* 0x0000ee00ff727b82 */ /* 0x000e220000000a00 */
        /* <DEDUP_REMOVED lines=18> */
.L_x_6591:
[----:B0-----:R-:W0:Y:S01]  /*26d10*/  SHFL.BFLY PT, R72, R107, 0x1, 0x1f ;  /* 0x0c201f006b487f89 */ /* 0x001e2200000e0000 */
[----:B------:R-:W-:Y:S01]  /*26d20*/  BSSY.RECONVERGENT B0, `(.L_x_6592) ;  /* 0x000006f000007945 */ /* 0x000fe20003800200 */
[----:B------:R-:W1:Y:S01]  /*26d30*/  S2R R131, SR_TID.X ;  /* 0x0000000000837919 */ /* 0x000e620000002100 */
        /* <DEDUP_REMOVED lines=98> */
[----:B-1----:R-:W-:-:S04]  /*27360*/  LOP3.LUT P1, R74, R131, 0x1f, RZ, 0xc0, !PT ;  /* 0x0000001f834a7812 */ /* 0x002fc8000782c0ff */
        /* <DEDUP_REMOVED lines=10> */
.L_x_6593:
[----:B------:R-:W-:Y:S05]  /*27410*/  BSYNC.RECONVERGENT B0 ;  /* 0x0000000000007941 */ /* 0x000fea0003800200 */
.L_x_6592:
        /* <DEDUP_REMOVED lines=8> */
[----:B------:R-:W-:Y:S01]  /*274a0*/  IMAD.SHL.U32 R72, R131, 0x8, RZ ;  /* 0x0000000883487824 */ /* 0x000fe200078e00ff */
[----:B------:R-:W-:-:S04]  /*274b0*/  MOV R107, 0x500 ;  /* 0x00000500006b7802 */ /* 0x000fc80000000f00 */
[----:B------:R-:W-:Y:S01]  /*274c0*/  LOP3.LUT R72, R72, 0xf8, RZ, 0xc0, !PT ;  /* 0x000000f848487812 */ /* 0x000fe200078ec0ff */
[----:B0-----:R-:W-:-:S04]  /*274d0*/  ULEA UR4, UR5, UR4, 0x18 ;  /* 0x0000000405047291 */ /* 0x001fc8000f8ec0ff */
[----:B------:R-:W-:-:S09]  /*274e0*/  @UP1 UIADD3 UR4, UPT, UPT, UR4, 0x20, URZ ;  /* 0x0000002004041890 */ /* 0x000fd2000fffe0ff */
[----:B------:R-:W0:Y:S03]  /*274f0*/  LDS.64 R72, [R72+UR4] ;  /* 0x0000000448487984 */ /* 0x000e260008000a00 */
.L_x_6595:
[----:B------:R-:W-:Y:S05]  /*27500*/  BSYNC.RECONVERGENT B0 ;  /* 0x0000000000007941 */ /* 0x000fea0003800200 */
.L_x_6594:
[----:B------:R-:W1:Y:S04]  /*27510*/  SHFL.DOWN PT, R74, R107, 0x2, 0x1f ;  /* 0x08401f006b4a7f89 */ /* 0x000e6800000e0000 */
[----:B0-----:R-:W0:Y:S01]  /*27520*/  SHFL.DOWN PT, R75, R72, 0x2, 0x1f ;  /* 0x08401f00484b7f89 */ /* 0x001e2200000e0000 */
[----:B------:R-:W-:-:S03]  /*27530*/  I2FP.F32.U32 R115, R107 ;  /* 0x0000006b00737245 */ /* 0x000fc60000201000 */
[----:B------:R-:W2:Y:S04]  /*27540*/  LDL R165, [R1] ;  /* 0x0000000001a57983 */ /* 0x000ea80000100800 */
[----:B------:R-:W3:Y:S01]  /*27550*/  LDL R164, [R1+0x4] ;  /* 0x0000040001a47983 */ /* 0x000ee20000100800 */
[----:B------:R-:W-:Y:S02]  /*27560*/  ISETP.NE.AND P1, PT, R131, RZ, PT ;  /* 0x000000ff8300720c */ /* 0x000fe40003f25270 */
[----:B------:R-:W-:Y:S02]  /*27570*/  ISETP.NE.AND P2, PT, RZ, UR39, PT ;  /* 0x00000027ff007c0c */ /* 0x000fe4000bf45270 */
[----:B-1----:R-:W-:Y:S01]  /*27580*/  I2FP.F32.S32 R104, R74 ;  /* 0x0000004a00687245 */ /* 0x002fe20000201400 */
[----:B------:R-:W-:-:S02]  /*27590*/  IMAD.IADD R74, R74, 0x1, R107 ;  /* 0x000000014a4a7824 */ /* 0x000fc400078e026b */
[C---:B0-----:R-:W-:Y:S02]  /*275a0*/  FADD.FTZ R113, -R75.reuse, R72 ;  /* 0x000000484b717221 */ /* 0x041fe40000010100 */
[----:B------:R-:W-:Y:S01]  /*275b0*/  FMUL.FTZ R114, R75, R104 ;  /* 0x000000684b727220 */ /* 0x000fe20000410000 */
[----:B------:R-:W-:Y:S01]  /*275c0*/  I2FP.F32.S32 R75, R74 ;  /* 0x0000004a004b7245 */ /* 0x000fe20000201400 */
[----:B------:R-:W-:Y:S01]  /*275d0*/  SHFL.DOWN PT, R107, R74, 0x1, 0x1f ;  /* 0x08201f004a6b7f89 */ /* 0x000fe200000e0000 */
[----:B------:R-:W-:Y:S01]  /*275e0*/  FMUL.FTZ R113, R113, R113 ;  /* 0x0000007171717220 */ /* 0x000fe20000410000 */
[----:B------:R-:W-:Y:S01]  /*275f0*/  FFMA.FTZ R120, R115, R72, R114 ;  /* 0x0000004873787223 */ /* 0x000fe20000010072 */
[----:B------:R-:W0:Y:S01]  /*27600*/  MUFU.RCP R105, R75 ;  /* 0x0000004b00697308 */ /* 0x000e220000001000 */
[----:B------:R-:W1:Y:S01]  /*27610*/  SHFL.DOWN PT, R114, R73, 0x2, 0x1f ;  /* 0x08401f0049727f89 */ /* 0x000e6200000e0000 */
[----:B------:R-:W-:-:S04]  /*27620*/  FMUL.FTZ R113, R113, R115 ;  /* 0x0000007371717220 */ /* 0x000fc80000410000 */
[----:B------:R-:W-:Y:S01]  /*27630*/  FMUL.FTZ R104, R113, R104 ;  /* 0x0000006871687220 */ /* 0x000fe20000410000 */
[----:B0-----:R-:W-:-:S05]  /*27640*/  FMUL.FTZ R72, R105, R120 ;  /* 0x0000007869487220 */ /* 0x001fca0000410000 */
[----:B------:R-:W0:Y:S01]  /*27650*/  SHFL.DOWN PT, R113, R72, 0x1, 0x1f ;  /* 0x08201f0048717f89 */ /* 0x000e2200000e0000 */
[----:B-1----:R-:W-:-:S04]  /*27660*/  FADD.FTZ R114, R114, R73 ;  /* 0x0000004972727221 */ /* 0x002fc80000010000 */
[----:B------:R-:W-:Y:S01]  /*27670*/  FFMA.FTZ R105, R105, R104, R114 ;  /* 0x0000006869697223 */ /* 0x000fe20000010072 */
[----:B------:R-:W-:Y:S01]  /*27680*/  IMAD.IADD R114, R74, 0x1, R107 ;  /* 0x000000014a727824 */ /* 0x000fe200078e026b */
[----:B------:R-:W-:-:S03]  /*27690*/  I2FP.F32.S32 R107, R107 ;  /* 0x0000006b006b7245 */ /* 0x000fc60000201400 */
[----:B------:R-:W1:Y:S01]  /*276a0*/  SHFL.DOWN PT, R104, R105, 0x1, 0x1f ;  /* 0x08201f0069687f89 */ /* 0x000e6200000e0000 */
[----:B------:R-:W-:-:S06]  /*276b0*/  I2FP.F32.S32 R73, R114 ;  /* 0x0000007200497245 */ /* 0x000fcc0000201400 */
[----:B------:R-:W4:Y:S01]  /*276c0*/  MUFU.RCP R73, R73 ;  /* 0x0000004900497308 */ /* 0x000f220000001000 */
[----:B0-----:R-:W-:Y:S01]  /*276d0*/  FMUL.FTZ R114, R113, R107 ;  /* 0x0000006b71727220 */ /* 0x001fe20000410000 */
[----:B------:R-:W-:-:S03]  /*276e0*/  FADD.FTZ R74, R72, -R113 ;  /* 0x80000071484a7221 */ /* 0x000fc60000010000 */
[----:B------:R-:W-:Y:S01]  /*276f0*/  FFMA.FTZ R114, R75, R72, R114 ;  /* 0x000000484b727223 */ /* 0x000fe20000010072 */
[----:B------:R-:W-:-:S04]  /*27700*/  FMUL.FTZ R74, R74, R74 ;  /* 0x0000004a4a4a7220 */ /* 0x000fc80000410000 */
[----:B------:R-:W-:Y:S01]  /*27710*/  FMUL.FTZ R74, R75, R74 ;  /* 0x0000004a4b4a7220 */ /* 0x000fe20000410000 */
[----:B-1----:R-:W-:Y:S01]  /*27720*/  FADD.FTZ R104, R105, R104 ;  /* 0x0000006869687221 */ /* 0x002fe20000010000 */
[----:B----4-:R-:W-:Y:S02]  /*27730*/  FMUL.FTZ R105, R73, R114 ;  /* 0x0000007249697220 */ /* 0x010fe40000410000 */
[----:B------:R-:W-:-:S04]  /*27740*/  FMUL.FTZ R74, R74, R107 ;  /* 0x0000006b4a4a7220 */ /* 0x000fc80000410000 */
[----:B------:R-:W-:Y:S01]  /*27750*/  FFMA.FTZ R107, R73, R74, R104 ;  /* 0x0000004a496b7223 */ /* 0x000fe20000010068 */
[----:B------:R-:W0:Y:S01]  /*27760*/  SHFL.IDX PT, R105, R105, RZ, 0x1f ;  /* 0x00001fff69697589 */ /* 0x000e2200000e0000 */
[----:B------:R-:W1:Y:S04]  /*27770*/  LDC R104, c[0x0][0x448] ;  /* 0x00011200ff687b82 */ /* 0x000e680000000800 */
[----:B------:R-:W1:Y:S04]  /*27780*/  SHFL.IDX PT, R107, R107, RZ, 0x1f ;  /* 0x00001fff6b6b7589 */ /* 0x000e6800000e0000 */
[----:B------:R-:W4:Y:S01]  /*27790*/  @!P1 LDC.64 R74, c[0x0][0x3c8] ;  /* 0x0000f200ff4a9b82 */ /* 0x000f220000000a00 */
[----:B0-----:R-:W-:-:S05]  /*277a0*/  FMUL.FTZ R72, R105, R105 ;  /* 0x0000006969487220 */ /* 0x001fca0000410000 */
[----:B------:R-:W-:Y:S01]  /*277b0*/  FSEL R113, R72, RZ, P2 ;  /* 0x000000ff48717208 */ /* 0x000fe20001000000 */
[----:B-1----:R-:W-:Y:S01]  /*277c0*/  FFMA.FTZ R104, R107, UR20, R104 ;  /* 0x000000146b687c23 */ /* 0x002fe20008010068 */
[----:B------:R-:W0:Y:S01]  /*277d0*/  @!P1 LDC.64 R72, c[0x0][0x3c0] ;  /* 0x0000f000ff489b82 */ /* 0x000e220000000a00 */
[----:B------:R-:W-:Y:S02]  /*277e0*/  MOV R107, UR18 ;  /* 0x00000012006b7c02 */ /* 0x000fe40008000f00 */
[----:B------:R-:W-:Y:S01]  /*277f0*/  FADD.FTZ R104, R104, R113 ;  /* 0x0000007168687221 */ /* 0x000fe20000010000 */
[----:B------:R-:W-:-:S04]  /*27800*/  IMAD.U32 R113, RZ, RZ, UR18 ;  /* 0x00000012ff717e24 */ /* 0x000fc8000f8e00ff */
[----:B----4-:R-:W-:Y:S01]  /*27810*/  @!P1 IMAD.WIDE R74, R113, 0x4, R74 ;  /* 0x00000004714a9825 */ /* 0x010fe200078e024a */
[----:B------:R-:W1:Y:S03]  /*27820*/  MUFU.RSQ R104, R104 ;  /* 0x0000006800687308 */ /* 0x000e660000001400 */
[----:B0-----:R-:W-:-:S05]  /*27830*/  @!P1 IMAD.WIDE R72, R107, 0x4, R72 ;  /* 0x000000046b489825 */ /* 0x001fca00078e0248 */
[----:B------:R0:W-:Y:S04]  /*27840*/  @!P1 STG.E desc[UR8][R72.64], R105 ;  /* 0x0000006948009986 */ /* 0x0001e8000c101908 */
[----:B-1----:R1:W-:Y:S01]  /*27850*/  @!P1 STG.E desc[UR8][R74.64], R104 ;  /* 0x000000684a009986 */ /* 0x0023e2000c101908 */
[----:B0-----:R-:W-:-:S05]  /*27860*/  FSEL R72, R105, RZ, !P2 ;  /* 0x000000ff69487208 */ /* 0x001fca0005000000 */
[C---:B-1----:R-:W-:Y:S01]  /*27870*/  FADD.FTZ R75, -R72.reuse, R79 ;  /* 0x0000004f484b7221 */ /* 0x042fe20000010100 */
        /* <DEDUP_REMOVED lines=11> */
[----:B------:R-:W-:Y:S01]  /*27930*/  FMUL.FTZ R14, R104, R75 ;  /* 0x0000004b680e7220 */ /* 0x000fe20000410000 */
[----:B------:R-:W4:Y:S01]  /*27940*/  LDL R25, [R1+0xc] ;  /* 0x00000c0001197983 */ /* 0x000f220000100800 */
[C---:B------:R-:W-:Y:S01]  /*27950*/  FADD.FTZ R73, -R72.reuse, R76 ;  /* 0x0000004c48497221 */ /* 0x040fe20000010100 */
[C---:B------:R-:W-:Y:S01]  /*27960*/  FADD.FTZ R74, -R72.reuse, R77 ;  /* 0x0000004d484a7221 */ /* 0x040fe20000010100 */
[C---:B------:R-:W-:Y:S01]  /*27970*/  FADD.FTZ R76, -R72.reuse, R80 ;  /* 0x00000050484c7221 */ /* 0x040fe20000010100 */
[----:B------:R-:W5:Y:S01]  /*27980*/  LDL R75, [R1+0x8] ;  /* 0x00000800014b7983 */ /* 0x000f620000100800 */
        /* <DEDUP_REMOVED lines=19> */
[C---:B------:R-:W-:Y:S01]  /*27ac0*/  FADD.FTZ R9, -R72.reuse, R9 ;  /* 0x0000000948097221 */ /* 0x040fe20000010100 */
[----:B------:R-:W0:Y:S01]  /*27ad0*/  LDC.64 R26, c[0x0][0x428] ;  /* 0x00010a00ff1a7b82 */ /* 0x000e220000000a00 */
        /* <DEDUP_REMOVED lines=39> */
[----:B------:R-:W-:-:S04]  /*27d50*/  IMAD.WIDE.U32 R88, R23, 0x10, R26 ;  /* 0x0000001017587825 */ /* 0x000fc800078e001a */
[----:B------:R-:W-:Y:S01]  /*27d60*/  FFMA.FTZ R10, R10, R156, R60 ;  /* 0x0000009c0a0a7223 */ /* 0x000fe2000001003c */
[----:B------:R-:W-:Y:S01]  /*27d70*/  FFMA.FTZ R11, R11, R157, R61 ;  /* 0x0000009d0b0b7223 */ /* 0x000fe2000001003d */
[----:B------:R-:W-:-:S04]  /*27d80*/  IMAD.WIDE.U32 R90, R78, 0x10, R26 ;  /* 0x000000104e5a7825 */ /* 0x000fc800078e001a */
[----:B------:R-:W-:Y:S01]  /*27d90*/  FFMA.FTZ R78, R105, R163, R67 ;  /* 0x000000a3694e7223 */ /* 0x000fe20000010043 */
[----:B------:R-:W-:-:S04]  /*27da0*/  IMAD.WIDE.U32 R92, R87, 0x10, R26 ;  /* 0x00000010575c7825 */ /* 0x000fc800078e001a */
[----:B------:R-:W-:-:S04]  /*27db0*/  IMAD.WIDE.U32 R94, R97, 0x10, R26 ;  /* 0x00000010615e7825 */ /* 0x000fc800078e001a */
[----:B------:R-:W-:Y:S01]  /*27dc0*/  FFMA.FTZ R27, R102, R162, R66 ;  /* 0x000000a2661b7223 */ /* 0x000fe20000010042 */
[C---:B------:R-:W-:Y:S01]  /*27dd0*/  FMUL.FTZ R76, R104.reuse, R76 ;  /* 0x0000004c684c7220 */ /* 0x040fe20000410000 */
[----:B------:R-:W-:Y:S01]  /*27de0*/  FMUL.FTZ R77, R104, R77 ;  /* 0x0000004d684d7220 */ /* 0x000fe20000410000 */
[----:B------:R-:W-:Y:S02]  /*27df0*/  FFMA.FTZ R83, R83, R145, R49 ;  /* 0x0000009153537223 */ /* 0x000fe40000010031 */
[----:B------:R-:W-:Y:S01]  /*27e00*/  F2FP.BF16.F32.PACK_AB R27, R78, R27 ;  /* 0x0000001b4e1b723e */ /* 0x000fe200000010ff */
[----:B------:R-:W-:Y:S01]  /*27e10*/  FFMA.FTZ R78, R79, R144, R48 ;  /* 0x000000904f4e7223 */ /* 0x000fe20000010030 */
[----:B------:R-:W-:Y:S01]  /*27e20*/  FFMA.FTZ R14, R14, R148, R52 ;  /* 0x000000940e0e7223 */ /* 0x000fe20000010034 */
[----:B------:R-:W-:Y:S01]  /*27e30*/  FFMA.FTZ R77, R77, R150, R54 ;  /* 0x000000964d4d7223 */ /* 0x000fe20000010036 */
[----:B------:R-:W-:Y:S01]  /*27e40*/  FFMA.FTZ R81, R81, R142, R46 ;  /* 0x0000008e51517223 */ /* 0x000fe2000001002e */
        /* <DEDUP_REMOVED lines=19> */
[----:B--2---:R-:W-:Y:S01]  /*27f80*/  FFMA.FTZ R6, R6, R165, R68 ;  /* 0x000000a506067223 */ /* 0x004fe20000010044 */
[----:B---3--:R-:W-:-:S05]  /*27f90*/  FFMA.FTZ R7, R7, R164, R69 ;  /* 0x000000a407077223 */ /* 0x008fca0000010045 */
[----:B------:R-:W-:Y:S01]  /*27fa0*/  F2FP.BF16.F32.PACK_AB R24, R7, R6 ;  /* 0x000000060718723e */ /* 0x000fe200000010ff */
        /* <DEDUP_REMOVED lines=8> */
[----:B------:R-:W-:Y:S02]  /*28030*/  F2FP.BF16.F32.PACK_AB R26, R101, R26 ;  /* 0x0000001a651a723e */ /* 0x000fe400000010ff */
[----:B------:R-:W-:-:S02]  /*28040*/  F2FP.BF16.F32.PACK_AB R79, R120, R79 ;  /* 0x0000004f784f723e */ /* 0x000fc400000010ff */
[----:B------:R-:W-:Y:S02]  /*28050*/  F2FP.BF16.F32.PACK_AB R83, R130, R83 ;  /* 0x000000538253723e */ /* 0x000fe400000010ff */
[----:B------:R-:W-:Y:S02]  /*28060*/  F2FP.BF16.F32.PACK_AB R80, R85, R80 ;  /* 0x000000505550723e */ /* 0x000fe400000010ff */
[----:B------:R-:W-:Y:S01]  /*28070*/  F2FP.BF16.F32.PACK_AB R85, R98, R123 ;  /* 0x0000007b6255723e */ /* 0x000fe200000010ff */
[----:B------:R-:W-:-:S04]  /*28080*/  UIADD3 UR18, UPT, UPT, UR18, UR16, URZ ;  /* 0x0000001012127290 */ /* 0x000fc8000fffe0ff */
[----:B------:R-:W-:Y:S02]  /*28090*/  UISETP.GE.AND UP0, UPT, UR18, UR17, UPT ;  /* 0x000000111200728c */ /* 0x000fe4000bf06270 */
[----:B------:R-:W-:Y:S01]  /*280a0*/  UPLOP3.LUT UP1, UPT, UPT, UPT, UP1, 0x40, 0x4 ;  /* 0x000000000004789c */ /* 0x000fe20003f2e810 */
[----:B----4-:R-:W-:Y:S01]  /*280b0*/  FFMA.FTZ R72, R72, R25, R71 ;  /* 0x0000001948487223 */ /* 0x010fe20000010047 */
[----:B-----5:R-:W-:-:S05]  /*280c0*/  FFMA.FTZ R9, R9, R75, R70 ;  /* 0x0000004b09097223 */ /* 0x020fca0000010046 */
[----:B------:R-:W-:Y:S01]  /*280d0*/  F2FP.BF16.F32.PACK_AB R25, R72, R9 ;  /* 0x000000094819723e */ /* 0x000fe200000010ff */
[----:B------:R-:W-:Y:S01]  /*280e0*/  FFMA.FTZ R72, R74, R155, R59 ;  /* 0x0000009b4a487223 */ /* 0x000fe2000001003b */
[----:B------:R-:W-:-:S04]  /*280f0*/  FFMA.FTZ R74, R114, R153, R57 ;  /* 0x00000099724a7223 */ /* 0x000fc80000010039 */
[----:B------:R-:W-:Y:S02]  /*28100*/  F2FP.BF16.F32.PACK_AB R75, R72, R73 ;  /* 0x00000049484b723e */ /* 0x000fe400000010ff */
[----:B------:R-:W-:Y:S01]  /*28110*/  F2FP.BF16.F32.PACK_AB R74, R74, R5 ;  /* 0x000000054a4a723e */ /* 0x000fe200000010ff */
[----:B------:R-:W-:Y:S01]  /*28120*/  FFMA.FTZ R5, R76, R149, R53 ;  /* 0x000000954c057223 */ /* 0x000fe20000010035 */
[----:B------:R-:W-:Y:S01]  /*28130*/  F2FP.BF16.F32.PACK_AB R72, R11, R10 ;  /* 0x0000000a0b48723e */ /* 0x000fe200000010ff */
[----:B------:R-:W-:-:S03]  /*28140*/  FFMA.FTZ R10, R82, R143, R47 ;  /* 0x0000008f520a7223 */ /* 0x000fc6000001002f */
[----:B------:R-:W-:Y:S01]  /*28150*/  F2FP.BF16.F32.PACK_AB R76, R5, R14 ;  /* 0x0000000e054c723e */ /* 0x000fe200000010ff */
[----:B------:R-:W-:Y:S01]  /*28160*/  FFMA.FTZ R5, R86, R133, R109 ;  /* 0x0000008556057223 */ /* 0x000fe2000001006d */
[----:B------:R-:W-:Y:S01]  /*28170*/  F2FP.BF16.F32.PACK_AB R81, R10, R81 ;  /* 0x000000510a51723e */ /* 0x000fe200000010ff */
[----:B------:R-:W-:Y:S01]  /*28180*/  FFMA.FTZ R10, R107, R127, R119 ;  /* 0x0000007f6b0a7223 */ /* 0x000fe20000010077 */
[----:B------:R-:W-:Y:S02]  /*28190*/  F2FP.BF16.F32.PACK_AB R73, R13, R12 ;  /* 0x0000000c0d49723e */ /* 0x000fe400000010ff */
[----:B------:R-:W-:Y:S01]  /*281a0*/  F2FP.BF16.F32.PACK_AB R82, R122, R121 ;  /* 0x000000797a52723e */ /* 0x000fe200000010ff */
[----:B------:R0:W-:Y:S01]  /*281b0*/  STG.E.128 desc[UR8][R30.64], R24 ;  /* 0x000000181e007986 */ /* 0x0001e2000c101d08 */
[----:B------:R-:W-:Y:S02]  /*281c0*/  F2FP.BF16.F32.PACK_AB R87, R10, R87 ;  /* 0x000000570a57723e */ /* 0x000fe400000010ff */
[----:B------:R-:W-:-:S02]  /*281d0*/  F2FP.BF16.F32.PACK_AB R86, R6, R99 ;  /* 0x000000630656723e */ /* 0x000fc400000010ff */
[----:B------:R-:W-:Y:S01]  /*281e0*/  F2FP.BF16.F32.PACK_AB R84, R5, R84 ;  /* 0x000000540554723e */ /* 0x000fe200000010ff */
[----:B------:R0:W-:Y:S04]  /*281f0*/  STG.E.128 desc[UR8][R88.64], R72 ;  /* 0x0000004858007986 */ /* 0x0001e8000c101d08 */
[----:B------:R0:W-:Y:S04]  /*28200*/  STG.E.128 desc[UR8][R90.64], R76 ;  /* 0x0000004c5a007986 */ /* 0x0001e8000c101d08 */
[----:B------:R0:W-:Y:S04]  /*28210*/  STG.E.128 desc[UR8][R92.64], R80 ;  /* 0x000000505c007986 */ /* 0x0001e8000c101d08 */
[----:B------:R0:W-:Y:S01]  /*28220*/  STG.E.128 desc[UR8][R94.64], R84 ;  /* 0x000000545e007986 */ /* 0x0001e2000c101d08 */
[----:B------:R-:W-:Y:S05]  /*28230*/  BRA.U !UP0, `(.L_x_6596) ;  /* 0xfffffd89085c7547 */ /* 0x000fea000b83ffff */
[----:B------:R-:W-:Y:S05]  /*28240*/  EXIT ;  /* 0x000000000000794d */ /* 0x000fea0003800000 */
.L_x_6597:
        /* <DEDUP_REMOVED lines=11> */
.L_x_22323:


//--------------------- .text._ZN10layer_norm31ln_parallel_residual_fwd_kernelINS_13Kernel_traitsI13__nv_bfloat16S2_fS2_fjLj5120ELj1ELj1ELj4ELj16ENS_18Kernel_traits_baseILj5120ES2_S2_fS2_fjLj128EEEEELb0ELb0ELb0EEEvNS_9FwdParamsE --------------------------
	.section	.text._ZN10layer_norm31ln_parallel_residual_fwd_kernelINS_13Kernel_traitsI13__nv_bfloat16S2_fS2_fjLj5120ELj1ELj1ELj4ELj16ENS_18Kernel_traits_baseILj5120ES2_S2_fS2_fjLj128EEEEELb0ELb0ELb0EEEvNS_9FwdParamsE,"ax",@progbits
	.align	128
        .global         _ZN10layer_norm31ln_parallel_residual_fwd_kernelINS_13Kernel_traitsI13__nv_bfloat16S2_fS2_fjLj5120ELj1ELj1ELj4ELj16ENS_18Kernel_traits_baseILj5120ES2_S2_fS2_fjLj128EEEEELb0ELb0ELb0EEEvNS_9FwdParamsE
        .type           _ZN10layer_norm31ln_parallel_residual_fwd_kernelINS_13Kernel_traitsI13__nv_bfloat16S2_fS2_fjLj5120ELj1ELj1ELj4ELj16ENS_18Kernel_traits_baseILj5120ES2_S2_fS2_fjLj128EEEEELb0ELb0ELb0EEEvNS_9FwdParamsE,@function
        .size           _ZN10layer_norm31ln_parallel_residual_fwd_kernelINS_13Kernel_traitsI13__nv_bfloat16S2_fS2_fjLj5120ELj1ELj1ELj4ELj16ENS_18Kernel_traits_baseILj5120ES2_S2_fS2_fjLj128EEEEELb0ELb0ELb0EEEvNS_9FwdParamsE,(.L_x_22324 - _ZN10layer_norm31ln_parallel_residual_fwd_kernelINS_13Kernel_traitsI13__nv_bfloat16S2_fS2_fjLj5120ELj1ELj1ELj4ELj16ENS_18Kernel_traits_baseILj5120ES2_S2_fS2_fjLj128EEEEELb0ELb0ELb0EEEvNS_9FwdParamsE)
        .other          _ZN10layer_norm31ln_parallel_residual_fwd_kernelINS_13Kernel_traitsI13__nv_bfloat16S2_fS2_fjLj5120ELj1ELj1ELj4ELj16ENS_18Kernel_traits_baseILj5120ES2_S2_fS2_fjLj128EEEEELb0ELb0ELb0EEEvNS_9FwdParamsE,@"STO_CUDA_ENTRY STV_DEFAULT"
_ZN10layer_norm31ln_parallel_residual_fwd_kernelINS_13Kernel_traitsI13__nv_bfloat16S2_fS2_fjLj5120ELj1ELj1ELj4ELj16ENS_18Kernel_traits_baseILj5120ES2_S2_fS2_fjLj128EEEEELb0ELb0ELb0EEEvNS_9FwdParamsE:
.text._ZN10layer_norm31ln_parallel_residual_fwd_kernelINS_13Kernel_traitsI13__nv_bfloat16S2_fS2_fjLj5120ELj1ELj1ELj4ELj16ENS_18Kernel_traits_baseILj5120ES2_S2_fS2_fjLj128EEEEELb0ELb0ELb0EEEvNS_9FwdParamsE:
        /* <DEDUP_REMOVED lines=41> */
[----:B---3--:R-:W-:-:S04]  /*0290*/  @P2 IMAD.WIDE.U32 R14, R21, 0x10, R14 ;  /* 0x00000010150e2825 */ /* 0x008fc800078e000e */
[----:B------:R-:W-:Y:S01]  /*02a0*/  @P2 VIADD R21, R21, 0x80 ;  /* 0x0000008015152836 */ /* 0x000fe20000000000 */
        /* <DEDUP_REMOVED lines=12> */
[----:B------:R-:W-:Y:S01]  /*0370*/  HFMA2 R74, -RZ, RZ, 0, 0 ;  /* 0x00000000ff4a7431 */ /* 0x000fe200000001ff */
[----:B------:R-:W-:Y:S02]  /*0380*/  CS2R R60, SRZ ;  /* 0x00000000003c7805 */ /* 0x000fe4000001ff00 */
[----:B------:R-:W-:Y:S02]  /*0390*/  MOV R66, RZ ;  /* 0x000000ff00427202 */ /* 0x000fe40000000f00 */
        /* <DEDUP_REMOVED lines=12> */
[----:B------:R-:W-:Y:S01]  /*0460*/  @P0 MOV R75, RZ ;  /* 0x000000ff004b0202 */ /* 0x000fe20000000f00 */
[----:B------:R-:W-:Y:S01]  /*0470*/  @P1 IMAD.MOV.U32 R71, RZ, RZ, RZ ;  /* 0x000000ffff471224 */ /* 0x000fe200078e00ff */
[----:B------:R-:W-:Y:S01]  /*0480*/  @P2 MOV R67, RZ ;  /* 0x000000ff00432202 */ /* 0x000fe20000000f00 */
[----:B------:R-:W-:Y:S01]  /*0490*/  @P3 VIADD R21, R21, 0x80 ;  /* 0x0000008015153836 */ /* 0x000fe20000000000 */
[----:B------:R-:W-:Y:S01]  /*04a0*/  @P3 MOV R63, RZ ;  /* 0x000000ff003f3202 */ /* 0x000fe20000000f00 */
        /* <DEDUP_REMOVED lines=28> */
.L_x_6600:
[C---:B------:R-:W-:Y:S01]  /*0670*/  ISETP.GE.U32.AND P1, PT, R224.reuse, 0x100, PT ;  /* 0x00000100e000780c */ /* 0x040fe20003f26070 */
[----:B------:R-:W0:Y:S01]  /*0680*/  LDC.64 R6, c[0x0][0x3d0] ;  /* 0x0000f400ff067b82 */ /* 0x000e220000000a00 */
[C---:B------:R-:W-:Y:S02]  /*0690*/  ISETP.GE.U32.AND P0, PT, R224.reuse, 0x80, PT ;  /* 0x00000080e000780c */ /* 0x040fe40003f06070 */
[C---:B------:R-:W-:Y:S02]  /*06a0*/  ISETP.GE.U32.AND P2, PT, R224.reuse, 0x180, PT ;  /* 0x00000180e000780c */ /* 0x040fe40003f46070 */
[----:B------:R-:W-:Y:S02]  /*06b0*/  ISETP.GE.U32.AND P3, PT, R224, 0x200, PT ;  /* 0x00000200e000780c */ /* 0x000fe40003f66070 */
[----:B------:R-:W-:Y:S01]  /*06c0*/  MOV R95, R225 ;  /* 0x000000e1005f7202 */ /* 0x000fe20000000f00 */
[----:B------:R-:W1:Y:S06]  /*06d0*/  LDC.64 R8, c[0x0][0x3d8] ;  /* 0x0000f600ff087b82 */ /* 0x000e6c0000000a00 */
[----:B------:R-:W-:-:S02]  /*06e0*/  @P0 LOP3.LUT R95, R225, 0x80, RZ, 0xfc, !PT ;  /* 0x00000080e15f0812 */ /* 0x000fc400078efcff */
[----:B------:R-:W2:Y:S08]  /*06f0*/  LDC.64 R10, c[0x0][0x3d0] ;  /* 0x0000f400ff0a7b82 */ /* 0x000eb00000000a00 */
[----:B------:R-:W3:Y:S01]  /*0700*/  LDC.64 R16, c[0x0][0x3d8] ;  /* 0x0000f600ff107b82 */ /* 0x000ee20000000a00 */
[----:B0-----:R-:W-:-:S05]  /*0710*/  @P0 IMAD.WIDE.U32 R12, R225, 0x10, R6 ;  /* 0x00000010e10c0825 */ /* 0x001fca00078e0006 */
[----:B------:R0:W5:Y:S02]  /*0720*/  @P0 LDG.E.128 R28, desc[UR8][R12.64] ;  /* 0x000000080c1c0981 */ /* 0x000164000c1e1d00 */
[----:B------:R-:W4:Y:S01]  /*0730*/  @P1 LDC.64 R18, c[0x0][0x440] ;  /* 0x00011000ff121b82 */ /* 0x000f220000000a00 */
[----:B-1----:R-:W-:-:S05]  /*0740*/  @P0 IMAD.WIDE.U32 R14, R225, 0x10, R8 ;  /* 0x00000010e10e0825 */ /* 0x002fca00078e0008 */
[----:B------:R-:W5:Y:S02]  /*0750*/  @P0 LDG.E.128 R32, desc[UR8][R14.64] ;  /* 0x000000080e200981 */ /* 0x000f64000c1e1d00 */
[----:B------:R-:W1:Y:S01]  /*0760*/  @P0 LDC.64 R4, c[0x0][0x440] ;  /* 0x00011000ff040b82 */ /* 0x000e620000000a00 */
[----:B--2---:R-:W-:-:S05]  /*0770*/  @P1 IMAD.WIDE.U32 R6, R95, 0x10, R10 ;  /* 0x000000105f061825 */ /* 0x004fca00078e000a */
[----:B------:R-:W5:Y:S02]  /*0780*/  @P1 LDG.E.128 R36, desc[UR8][R6.64] ;  /* 0x0000000806241981 */ /* 0x000f64000c1e1d00 */
[----:B------:R-:W2:Y:S01]  /*0790*/  LDC.64 R20, c[0x0][0x3d0] ;  /* 0x0000f400ff147b82 */ /* 0x000ea20000000a00 */
[----:B---3--:R-:W-:-:S05]  /*07a0*/  @P1 IMAD.WIDE.U32 R8, R95, 0x10, R16 ;  /* 0x000000105f081825 */ /* 0x008fca00078e0010 */
[----:B------:R-:W5:Y:S02]  /*07b0*/  @P1 LDG.E.128 R40, desc[UR8][R8.64] ;  /* 0x0000000808281981 */ /* 0x000f64000c1e1d00 */
[----:B------:R-:W3:Y:S01]  /*07c0*/  LDC.64 R22, c[0x0][0x3d8] ;  /* 0x0000f600ff167b82 */ /* 0x000ee20000000a00 */
[----:B----4-:R-:W-:-:S04]  /*07d0*/  @P1 IMAD.WIDE.U32 R10, R95, 0x10, R18 ;  /* 0x000000105f0a1825 */ /* 0x010fc800078e0012 */
[----:B------:R-:W-:Y:S01]  /*07e0*/  @P1 VIADD R95, R95, 0x80 ;  /* 0x000000805f5f1836 */ /* 0x000fe20000000000 */
[----:B------:R-:W5:Y:S02]  /*07f0*/  @P1 LD.E.128 R84, desc[UR8][R10.64] ;  /* 0x000000080a541980 */ /* 0x000f64000c101d00 */
[----:B------:R-:W4:Y:S01]  /*0800*/  @P2 LDC.64 R24, c[0x0][0x440] ;  /* 0x00011000ff182b82 */ /* 0x000f220000000a00 */
[----:B-1----:R-:W-:-:S05]  /*0810*/  @P0 IMAD.WIDE.U32 R4, R225, 0x10, R4 ;  /* 0x00000010e1040825 */ /* 0x002fca00078e0004 */
[----:B------:R1:W5:Y:S02]  /*0820*/  @P0 LD.E.128 R88, desc[UR8][R4.64] ;  /* 0x0000000804580980 */ /* 0x000364000c101d00 */
[----:B------:R-:W0:Y:S08]  /*0830*/  LDC.64 R26, c[0x0][0x3d0] ;  /* 0x0000f400ff1a7b82 */ /* 0x000e300000000a00 */
[----:B------:R-:W1:Y:S08]  /*0840*/  LDC.64 R60, c[0x0][0x3d8] ;  /* 0x0000f600ff3c7b82 */ /* 0x000e700000000a00 */
[----:B------:R-:W1:Y:S01]  /*0850*/  @P3 LDC.64 R64, c[0x0][0x440] ;  /* 0x00011000ff403b82 */ /* 0x000e620000000a00 */
[----:B--2---:R-:W-:-:S04]  /*0860*/  @P2 IMAD.WIDE.U32 R20, R95, 0x10, R20 ;  /* 0x000000105f142825 */ /* 0x004fc800078e0014 */
[C---:B---3--:R-:W-:Y:S01]  /*0870*/  @P2 IMAD.WIDE.U32 R22, R95.reuse, 0x10, R22 ;  /* 0x000000105f162825 */ /* 0x048fe200078e0016 */
[----:B------:R2:W5:Y:S03]  /*0880*/  @P2 LDG.E.128 R44, desc[UR8][R20.64] ;  /* 0x00000008142c2981 */ /* 0x000566000c1e1d00 */
[C---:B----4-:R-:W-:Y:S01]  /*0890*/  @P2 IMAD.WIDE.U32 R24, R95.reuse, 0x10, R24 ;  /* 0x000000105f182825 */ /* 0x050fe200078e0018 */
[----:B------:R-:W-:Y:S01]  /*08a0*/  @P2 IADD3 R95, PT, PT, R95, 0x80, RZ ;  /* 0x000000805f5f2810 */ /* 0x000fe20007ffe0ff */
[----:B------:R2:W5:Y:S04]  /*08b0*/  @P2 LDG.E.128 R48, desc[UR8][R22.64] ;  /* 0x0000000816302981 */ /* 0x000568000c1e1d00 */
[C---:B0-----:R-:W-:Y:S01]  /*08c0*/  @P3 IMAD.WIDE.U32 R26, R95.reuse, 0x10, R26 ;  /* 0x000000105f1a3825 */ /* 0x041fe200078e001a */
[----:B------:R2:W5:Y:S03]  /*08d0*/  @P2 LD.E.128 R80, desc[UR8][R24.64] ;  /* 0x0000000818502980 */ /* 0x000566000c101d00 */
[C---:B-1----:R-:W-:Y:S01]  /*08e0*/  @P3 IMAD.WIDE.U32 R12, R95.reuse, 0x10, R60 ;  /* 0x000000105f0c3825 */ /* 0x042fe200078e003c */
[----:B------:R2:W5:Y:S03]  /*08f0*/  @P3 LDG.E.128 R52, desc[UR8][R26.64] ;  /* 0x000000081a343981 */ /* 0x000566000c1e1d00 */
[----:B------:R-:W-:Y:S01]  /*0900*/  @P3 IMAD.WIDE.U32 R4, R95, 0x10, R64 ;  /* 0x000000105f043825 */ /* 0x000fe200078e0040 */
[----:B------:R2:W5:Y:S04]  /*0910*/  @P3 LDG.E.128 R56, desc[UR8][R12.64] ;  /* 0x000000080c383981 */ /* 0x000568000c1e1d00 */
[----:B------:R2:W5:Y:S01]  /*0920*/  @P3 LD.E.128 R76, desc[UR8][R4.64] ;  /* 0x00000008044c3980 */ /* 0x000562000c101d00 */
[----:B------:R-:W-:Y:S01]  /*0930*/  ISETP.GE.U32.AND P4, PT, R224, 0x280, PT ;  /* 0x00000280e000780c */ /* 0x000fe20003f86070 */
[----:B------:R-:W-:-:S02]  /*0940*/  HFMA2 R62, -RZ, RZ, 0, 0 ;  /* 0x00000000ff3e7431 */ /* 0x000fc400000001ff */
[----:B------:R-:W-:Y:S01]  /*0950*/  HFMA2 R74, -RZ, RZ, 0, 0 ;  /* 0x00000000ff4a7431 */ /* 0x000fe200000001ff */
[----:B------:R-:W-:Y:S01]  /*0960*/  CS2R R60, SRZ ;  /* 0x00000000003c7805 */ /* 0x000fe2000001ff00 */
[----:B------:R-:W-:Y:S01]  /*0970*/  IMAD.MOV.U32 R66, RZ, RZ, RZ ;  /* 0x000000ffff427224 */ /* 0x000fe200078e00ff */
[----:B------:R-:W-:Y:S02]  /*0980*/  CS2R R64, SRZ ;  /* 0x0000000000407805 */ /* 0x000fe4000001ff00 */
[----:B------:R-:W-:Y:S02]  /*0990*/  MOV R70, RZ ;  /* 0x000000ff00467202 */ /* 0x000fe40000000f00 */
[----:B------:R-:W-:Y:S02]  /*09a0*/  CS2R R68, SRZ ;  /* 0x0000000000447805 */ /* 0x000fe4000001ff00 */
[----:B------:R-:W-:Y:S01]  /*09b0*/  CS2R R72, SRZ ;  /* 0x0000000000487805 */ /* 0x000fe2000001ff00 */
[----:B------:R-:W-:Y:S01]  /*09c0*/  @P0 IMAD.MOV.U32 R75, RZ, RZ, RZ ;  /* 0x000000ffff4b0224 */ /* 0x000fe200078e00ff */
[----:B------:R-:W-:Y:S01]  /*09d0*/  @P1 MOV R71, RZ ;  /* 0x000000ff00471202 */ /* 0x000fe20000000f00 */
[----:B------:R-:W-:Y:S01]  /*09e0*/  @P3 IMAD.MOV.U32 R63, RZ, RZ, RZ ;  /* 0x000000ffff3f3224 */ /* 0x000fe200078e00ff */
[----:B------:R-:W-:-:S02]  /*09f0*/  @P2 MOV R67, RZ ;  /* 0x000000ff00432202 */ /* 0x000fc40000000f00 */
[----:B------:R-:W-:Y:S01]  /*0a00*/  @P3 IADD3 R95, PT, PT, R95, 0x80, RZ ;  /* 0x000000805f5f3810 */ /* 0x000fe20007ffe0ff */
[----:B--2---:R-:W-:Y:S06]  /*0a10*/  @!P4 BRA `(.L_x_6601) ;  /* 0x000000080094c947 */ /* 0x004fec0003800000 */
[----:B------:R-:W0:Y:S08]  /*0a20*/  LDC.64 R92, c[0x0][0x3d0] ;  /* 0x0000f400ff5c7b82 */ /* 0x000e300000000a00 */
[----:B------:R-:W1:Y:S08]  /*0a30*/  LDC.64 R96, c[0x0][0x3d8] ;  /* 0x0000f600ff607b82 */ /* 0x000e700000000a00 */
[----:B------:R-:W2:Y:S01]  /*0a40*/  LDC.64 R104, c[0x0][0x440] ;  /* 0x00011000ff687b82 */ /* 0x000ea20000000a00 */
[----:B0-----:R-:W-:-:S04]  /*0a50*/  IMAD.WIDE.U32 R92, R95, 0x10, R92 ;  /* 0x000000105f5c7825 */ /* 0x001fc800078e005c */
[----:B-1----:R-:W-:-:S06]  /*0a60*/  IMAD.WIDE.U32 R96, R95, 0x10, R96 ;  /* 0x000000105f607825 */ /* 0x002fcc00078e0060 */
[----:B------:R-:W5:Y:S01]  /*0a70*/  LDG.E.128 R96, desc[UR8][R96.64] ;  /* 0x0000000860607981 */ /* 0x000f62000c1e1d00 */
[----:B--2---:R-:W-:-:S03]  /*0a80*/  IMAD.WIDE.U32 R104, R95, 0x10, R104 ;  /* 0x000000105f687825 */ /* 0x004fc600078e0068 */
[----:B------:R-:W5:Y:S04]  /*0a90*/  LDG.E.128 R92, desc[UR8][R92.64] ;  /* 0x000000085c5c7981 */ /* 0x000f68000c1e1d00 */
[----:B------:R-:W5:Y:S01]  /*0aa0*/  LD.E.128 R104, desc[UR8][R104.64] ;  /* 0x0000000868687980 */ /* 0x000f62000c101d00 */
[----:B------:R-:W-:Y:S02]  /*0ab0*/  CS2R R102, SRZ ;  /* 0x0000000000667805 */ /* 0x000fe4000001ff00 */
[----:B------:R-:W-:Y:S02]  /*0ac0*/  CS2R R100, SRZ ;  /* 0x0000000000647805 */ /* 0x000fe4000001ff00 */
[----:B------:R-:W-:Y:S02]  /*0ad0*/  MOV R62, RZ ;  /* 0x000000ff003e7202 */ /* 0x000fe40000000f00 */
[----:B------:R-:W-:Y:S01]  /*0ae0*/  CS2R R60, SRZ ;  /* 0x00000000003c7805 */ /* 0x000fe2000001ff00 */
[----:B------:R-:W-:Y:S01]  /*0af0*/  IMAD.MOV.U32 R66, RZ, RZ, RZ ;  /* 0x000000ffff427224 */ /* 0x000fe200078e00ff */
[----:B------:R-:W-:-:S02]  /*0b00*/  CS2R R64, SRZ ;  /* 0x0000000000407805 */ /* 0x000fc4000001ff00 */
[----:B------:R-:W-:Y:S02]  /*0b10*/  MOV R70, RZ ;  /* 0x000000ff00467202 */ /* 0x000fe40000000f00 */
[----:B------:R-:W-:Y:S02]  /*0b20*/  CS2R R68, SRZ ;  /* 0x0000000000447805 */ /* 0x000fe4000001ff00 */
[----:B------:R-:W-:Y:S02]  /*0b30*/  MOV R74, RZ ;  /* 0x000000ff004a7202 */ /* 0x000fe40000000f00 */
[----:B------:R-:W-:Y:S01]  /*0b40*/  CS2R R72, SRZ ;  /* 0x0000000000487805 */ /* 0x000fe2000001ff00 */
[----:B------:R-:W-:Y:S06]  /*0b50*/  BRA `(.L_x_6601) ;  /* 0x0000000800447947 */ /* 0x000fec0003800000 */
.L_x_6599:
        /* <DEDUP_REMOVED lines=15> */
[----:B--2---:R-:W-:Y:S01]  /*0c50*/  @P0 IMAD.WIDE.U32 R4, R225, 0x10, R4 ;  /* 0x00000010e1040825 */ /* 0x004fe200078e0004 */
[----:B------:R0:W5:Y:S06]  /*0c60*/  @P0 LDG.E.128 R28, desc[UR8][R6.64] ;  /* 0x00000008061c0981 */ /* 0x00016c000c1e1d00 */
[----:B------:R-:W2:Y:S08]  /*0c70*/  @P1 LDC.64 R18, c[0x0][0x438] ;  /* 0x00010e00ff121b82 */ /* 0x000eb00000000a00 */
[----:B------:R-:W4:Y:S08]  /*0c80*/  LDC.64 R24, c[0x0][0x3d0] ;  /* 0x0000f400ff187b82 */ /* 0x000f300000000a00 */
[----:B------:R-:W4:Y:S01]  /*0c90*/  LDC.64 R92, c[0x0][0x3d8] ;  /* 0x0000f600ff5c7b82 */ /* 0x000f220000000a00 */
[----:B------:R-:W-:-:S07]  /*0ca0*/  IMAD.MOV.U32 R107, RZ, RZ, R225 ;  /* 0x000000ffff6b7224 */ /* 0x000fce00078e00e1 */
[----:B------:R-:W4:Y:S08]  /*0cb0*/  @P1 LDC.64 R22, c[0x0][0x440] ;  /* 0x00011000ff161b82 */ /* 0x000f300000000a00 */
[----:B------:R-:W4:Y:S08]  /*0cc0*/  @P2 LDC.64 R26, c[0x0][0x438] ;  /* 0x00010e00ff1a2b82 */ /* 0x000f300000000a00 */
[----:B------:R-:W4:Y:S01]  /*0cd0*/  @P2 LDC.64 R94, c[0x0][0x440] ;  /* 0x00011000ff5e2b82 */ /* 0x000f220000000a00 */
[C---:B------:R-:W-:Y:S01]  /*0ce0*/  @P0 LOP3.LUT R107, R225.reuse, 0x80, RZ, 0xfc, !PT ;  /* 0x00000080e16b0812 */ /* 0x040fe200078efcff */
[----:B------:R4:W5:Y:S06]  /*0cf0*/  @P0 LD.E.128 R72, desc[UR8][R4.64] ;  /* 0x0000000804480980 */ /* 0x00096c000c101d00 */
[----:B------:R-:W4:Y:S08]  /*0d00*/  LDC.64 R96, c[0x0][0x3d0] ;  /* 0x0000f400ff607b82 */ /* 0x000f300000000a00 */
[----:B------:R-:W4:Y:S08]  /*0d10*/  @P3 LDC.64 R98, c[0x0][0x438] ;  /* 0x00010e00ff623b82 */ /* 0x000f300000000a00 */
[----:B------:R-:W4:Y:S08]  /*0d20*/  LDC.64 R100, c[0x0][0x3d8] ;  /* 0x0000f600ff647b82 */ /* 0x000f300000000a00 */
[----:B------:R-:W4:Y:S01]  /*0d30*/  @P3 LDC.64 R102, c[0x0][0x440] ;  /* 0x00011000ff663b82 */ /* 0x000f220000000a00 */
[----:B-1----:R-:W-:-:S04]  /*0d40*/  @P0 IMAD.WIDE.U32 R12, R225, 0x10, R8 ;  /* 0x00000010e10c0825 */ /* 0x002fc800078e0008 */
[----:B---3--:R-:W-:Y:S01]  /*0d50*/  @P0 IMAD.WIDE.U32 R14, R225, 0x10, R10 ;  /* 0x00000010e10e0825 */ /* 0x008fe200078e000a */
[----:B------:R1:W5:Y:S03]  /*0d60*/  @P0 LDG.E.128 R32, desc[UR8][R12.64] ;  /* 0x000000080c200981 */ /* 0x000366000c1e1d00 */
[C---:B0-----:R-:W-:Y:S01]  /*0d70*/  @P1 IMAD.WIDE.U32 R6, R107.reuse, 0x10, R16 ;  /* 0x000000106b061825 */ /* 0x041fe200078e0010 */
[----:B------:R1:W5:Y:S03]  /*0d80*/  @P0 LD.E.128 R88, desc[UR8][R14.64] ;  /* 0x000000080e580980 */ /* 0x000366000c101d00 */
[C---:B--2---:R-:W-:Y:S01]  /*0d90*/  @P1 IMAD.WIDE.U32 R8, R107.reuse, 0x10, R18 ;  /* 0x000000106b081825 */ /* 0x044fe200078e0012 */
[----:B------:R1:W5:Y:S03]  /*0da0*/  @P1 LDG.E.128 R36, desc[UR8][R6.64] ;  /* 0x0000000806241981 */ /* 0x000366000c1e1d00 */
[C---:B----4-:R-:W-:Y:S01]  /*0db0*/  @P1 IMAD.WIDE.U32 R4, R107.reuse, 0x10, R20 ;  /* 0x000000106b041825 */ /* 0x050fe200078e0014 */
        /* <DEDUP_REMOVED lines=38> */
.L_x_6602:
        /* <DEDUP_REMOVED lines=27> */
[----:B-1----:R-:W-:-:S04]  /*11d0*/  @P2 IMAD.WIDE.U32 R26, R113, 0x10, R14 ;  /* 0x00000010711a2825 */ /* 0x002fc800078e000e */
[----:B------:R-:W-:Y:S01]  /*11e0*/  @P2 VIADD R113, R113, 0x80 ;  /* 0x0000008071712836 */ /* 0x000fe20000000000 */
[----:B------:R-:W5:Y:S02]  /*11f0*/  @P2 LDG.E.128 R48, desc[UR8][R26.64] ;  /* 0x000000081a302981 */ /* 0x000f64000c1e1d00 */
[----:B------:R-:W1:Y:S01]  /*1200*/  LDC.64 R88, c[0x0][0x3d0] ;  /* 0x0000f400ff587b82 */ /* 0x000e620000000a00 */
[----:B--2---:R-:W-:-:S07]  /*1210*/  @P3 IMAD.WIDE.U32 R76, R113, 0x10, R76 ;  /* 0x00000010714c3825 */ /* 0x004fce00078e004c */
[----:B------:R-:W2:Y:S01]  /*1220*/  LDC.64 R110, c[0x0][0x3d8] ;  /* 0x0000f600ff6e7b82 */ /* 0x000ea20000000a00 */
[----:B---3--:R-:W-:-:S07]  /*1230*/  @P3 IMAD.WIDE.U32 R80, R113, 0x10, R80 ;  /* 0x0000001071503825 */ /* 0x008fce00078e0050 */
[----:B------:R-:W3:Y:S01]  /*1240*/  LDC.64 R16, c[0x0][0x3d0] ;  /* 0x0000f400ff107b82 */ /* 0x000ee20000000a00 */
[C---:B0-----:R-:W-:Y:S01]  /*1250*/  @P3 IMAD.WIDE.U32 R84, R113.reuse, 0x10, R84 ;  /* 0x0000001071543825 */ /* 0x041fe200078e0054 */
[----:B------:R-:W-:-:S06]  /*1260*/  @P3 IADD3 R113, PT, PT, R113, 0x80, RZ ;  /* 0x0000008071713810 */ /* 0x000fcc0007ffe0ff */
[----:B------:R-:W0:Y:S01]  /*1270*/  LDC.64 R20, c[0x0][0x3d8] ;  /* 0x0000f600ff147b82 */ /* 0x000e220000000a00 */
[----:B-1----:R-:W-:-:S04]  /*1280*/  @P4 IMAD.WIDE.U32 R10, R113, 0x10, R88 ;  /* 0x00000010710a4825 */ /* 0x002fc800078e0058 */
[----:B------:R-:W-:Y:S01]  /*1290*/  HFMA2 R78, -RZ, RZ, 0, 0 ;  /* 0x00000000ff4e7431 */ /* 0x000fe200000001ff */
[----:B------:R1:W5:Y:S04]  /*12a0*/  @P3 LDG.E.128 R52, desc[UR8][R76.64] ;  /* 0x000000084c343981 */ /* 0x000368000c1e1d00 */
[----:B------:R-:W5:Y:S01]  /*12b0*/  @P4 LDG.E.128 R92, desc[UR8][R10.64] ;  /* 0x000000080a5c4981 */ /* 0x000f62000c1e1d00 */
[----:B------:R-:W4:Y:S01]  /*12c0*/  @P4 LDC.64 R108, c[0x0][0x438] ;  /* 0x00010e00ff6c4b82 */ /* 0x000f220000000a00 */
[----:B--2---:R-:W-:-:S07]  /*12d0*/  @P4 IMAD.WIDE.U32 R14, R113, 0x10, R110 ;  /* 0x00000010710e4825 */ /* 0x004fce00078e006e */
[----:B------:R-:W2:Y:S01]  /*12e0*/  @P0 LDC.64 R18, c[0x0][0x438] ;  /* 0x00010e00ff120b82 */ /* 0x000ea20000000a00 */
[C---:B---3--:R-:W-:Y:S01]  /*12f0*/  @P0 IMAD.WIDE.U32 R16, R225.reuse, 0x10, R16 ;  /* 0x00000010e1100825 */ /* 0x048fe200078e0010 */
[----:B------:R-:W5:Y:S04]  /*1300*/  @P4 LDG.E.128 R96, desc[UR8][R14.64] ;  /* 0x000000080e604981 */ /* 0x000f68000c1e1d00 */
[----:B------:R-:W5:Y:S01]  /*1310*/  @P0 LDG.E.128 R28, desc[UR8][R16.64] ;  /* 0x00000008101c0981 */ /* 0x000f62000c1e1d00 */
[----:B0-----:R-:W-:-:S04]  /*1320*/  @P0 IMAD.WIDE.U32 R20, R225, 0x10, R20 ;  /* 0x00000010e1140825 */ /* 0x001fc800078e0014 */
[----:B------:R-:W-:Y:S01]  /*1330*/  HFMA2 R90, -RZ, RZ, 0, 0 ;  /* 0x00000000ff5a7431 */ /* 0x000fe200000001ff */
[----:B------:R0:W5:Y:S04]  /*1340*/  @P3 LD.E.128 R60, desc[UR8][R80.64] ;  /* 0x00000008503c3980 */ /* 0x000168000c101d00 */
[----:B------:R-:W5:Y:S01]  /*1350*/  @P0 LDG.E.128 R32, desc[UR8][R20.64] ;  /* 0x0000000814200981 */ /* 0x000f62000c1e1d00 */
[----:B----4-:R-:W-:Y:S01]  /*1360*/  @P4 IMAD.WIDE.U32 R12, R113, 0x10, R108 ;  /* 0x00000010710c4825 */ /* 0x010fe200078e006c */
[----:B------:R-:W-:Y:S02]  /*1370*/  MOV R86, RZ ;  /* 0x000000ff00567202 */ /* 0x000fe40000000f00 */
[----:B------:R3:W5:Y:S04]  /*1380*/  @P3 LDG.E.128 R56, desc[UR8][R84.64] ;  /* 0x0000000854383981 */ /* 0x000768000c1e1d00 */
[----:B------:R4:W5:Y:S01]  /*1390*/  @P4 LD.E.128 R100, desc[UR8][R12.64] ;  /* 0x000000080c644980 */ /* 0x000962000c101d00 */
[----:B--2---:R-:W-:-:S05]  /*13a0*/  @P0 IMAD.WIDE.U32 R18, R225, 0x10, R18 ;  /* 0x00000010e1120825 */ /* 0x004fca00078e0012 */
[----:B------:R4:W5:Y:S01]  /*13b0*/  @P0 LD.E.128 R72, desc[UR8][R18.64] ;  /* 0x0000000812480980 */ /* 0x000962000c101d00 */
[----:B-1----:R-:W-:Y:S01]  /*13c0*/  CS2R R76, SRZ ;  /* 0x00000000004c7805 */ /* 0x002fe2000001ff00 */
[----:B------:R-:W-:Y:S01]  /*13d0*/  IMAD.MOV.U32 R82, RZ, RZ, RZ ;  /* 0x000000ffff527224 */ /* 0x000fe200078e00ff */
[----:B0-----:R-:W-:Y:S02]  /*13e0*/  CS2R R80, SRZ ;  /* 0x0000000000507805 */ /* 0x001fe4000001ff00 */
[----:B---3--:R-:W-:Y:S02]  /*13f0*/  CS2R R84, SRZ ;  /* 0x0000000000547805 */ /* 0x008fe4000001ff00 */
[----:B------:R-:W-:Y:S01]  /*1400*/  CS2R R88, SRZ ;  /* 0x0000000000587805 */ /* 0x000fe2000001ff00 */
[----:B------:R-:W-:Y:S01]  /*1410*/  @P0 IMAD.MOV.U32 R91, RZ, RZ, RZ ;  /* 0x000000ffff5b0224 */ /* 0x000fe200078e00ff */
[----:B------:R-:W-:Y:S02]  /*1420*/  @P4 CS2R R106, SRZ ;  /* 0x00000000006a4805 */ /* 0x000fe4000001ff00 */
[----:B------:R-:W-:-:S02]  /*1430*/  @P4 CS2R R104, SRZ ;  /* 0x0000000000684805 */ /* 0x000fc4000001ff00 */
[----:B------:R-:W-:Y:S01]  /*1440*/  @P1 MOV R87, RZ ;  /* 0x000000ff00571202 */ /* 0x000fe20000000f00 */
[----:B------:R-:W-:Y:S01]  /*1450*/  @P3 IMAD.MOV.U32 R79, RZ, RZ, RZ ;  /* 0x000000ffff4f3224 */ /* 0x000fe200078e00ff */
[----:B----4-:R-:W-:-:S07]  /*1460*/  @P2 MOV R83, RZ ;  /* 0x000000ff00532202 */ /* 0x010fce0000000f00 */
.L_x_6601:
[----:B------:R-:W-:Y:S05]  /*1470*/  BSYNC.RECONVERGENT B0 ;  /* 0x0000000000007941 */ /* 0x000fea0003800200 */
.L_x_6598:
[----:B------:R-:W0:Y:S02]  /*1480*/  LDCU UR4, c[0x0][0x384] ;  /* 0x00007080ff0477ac */ /* 0x000e240008000800 */
[----:B0-----:R-:W-:-:S06]  /*1490*/  UISETP.GE.AND UP0, UPT, UR6, UR4, UPT ;  /* 0x000000040600728c */ /* 0x001fcc000bf06270 */
[----:B------:R-:W-:-:S13]  /*14a0*/  PLOP3.LUT P1, PT, PT, PT, UP0, 0x80, 0x8 ;  /* 0x000000000008781c */ /* 0x000fda0003f2f008 */
[----:B------:R-:W-:Y:S05]  /*14b0*/  @P1 EXIT ;  /* 0x000000000000194d */ /* 0x000fea0003800000 */
[----:B------:R-:W-:Y:S01]  /*14c0*/  SHF.R.S32.HI R2, RZ, 0x3, R2 ;  /* 0x00000003ff027819 */ /* 0x000fe20000011402 */
[----:B------:R-:W0:Y:S01]  /*14d0*/  LDCU.U8 UR4, c[0x0][0x410] ;  /* 0x00008200ff0477ac */ /* 0x000e220008000000 */
[----:B-----5:R-:W-:Y:S02]  /*14e0*/  PRMT R223, R107, 0x7632, R223 ;  /* 0x000076326bdf7816 */ /* 0x020fe400000000df */
[C---:B------:R-:W-:Y:S01]  /*14f0*/  LOP3.LUT R4, R2.reuse, 0x7f, RZ, 0xc0, !PT ;  /* 0x0000007f02047812 */ /* 0x040fe200078ec0ff */
[----:B------:R-:W-:Y:S01]  /*1500*/  UPLOP3.LUT UP1, UPT, UPT, UPT, UPT, 0x40, 0x4 ;  /* 0x000000000004789c */ /* 0x000fe20003f2e870 */
[----:B------:R-:W-:Y:S01]  /*1510*/  SHF.L.U32 R2, R2, 0x1, RZ ;  /* 0x0000000102027819 */ /* 0x000fe200000006ff */
[----:B------:R-:W1:Y:S01]  /*1520*/  LDCU UR16, c[0x0][0x388] ;  /* 0x00007100ff1077ac */ /* 0x000e620008000800 */
[----:B------:R-:W-:Y:S01]  /*1530*/  VIADDMNMX R3, R4, -R3, RZ, !PT ;  /* 0x8000000304037246 */ /* 0x000fe200078001ff */
[----:B------:R-:W-:Y:S01]  /*1540*/  IMAD R5, R226, -0x20, R4 ;  /* 0xffffffe0e2057824 */ /* 0x000fe200078e0204 */
[----:B------:R-:W-:Y:S01]  /*1550*/  LOP3.LUT R2, R2, 0xffffff00, RZ, 0xc0, !PT ;  /* 0xffffff0002027812 */ /* 0x000fe200078ec0ff */
[----:B------:R-:W2:Y:S01]  /*1560*/  LDCU UR7, c[0x0][0x400] ;  /* 0x00008000ff0777ac */ /* 0x000ea20008000800 */
[----:B------:R-:W-:-:S02]  /*1570*/  VIMNMX R3, PT, PT, R3, 0x20, PT ;  /* 0x0000002003037848 */ /* 0x000fc40003fe0100 */
[----:B------:R-:W-:Y:S01]  /*1580*/  VIMNMX R5, PT, PT, RZ, R5, !PT ;  /* 0x00000005ff057248 */ /* 0x000fe20007fe0100 */
[----:B------:R-:W3:Y:S01]  /*1590*/  LDCU.64 UR10, c[0x0][0x398] ;  /* 0x00007300ff0a77ac */ /* 0x000ee20008000a00 */
[----:B------:R-:W-:Y:S02]  /*15a0*/  LEA R108, R3, R2, 0x3 ;  /* 0x00000002036c7211 */ /* 0x000fe400078e18ff */
[----:B------:R-:W-:Y:S01]  /*15b0*/  VIMNMX R5, PT, PT, R5, 0x20, PT ;  /* 0x0000002005057848 */ /* 0x000fe20003fe0100 */
[----:B------:R-:W4:Y:S01]  /*15c0*/  LDCU.64 UR12, c[0x0][0x3a0] ;  /* 0x00007400ff0c77ac */ /* 0x000f220008000a00 */
[----:B------:R-:W-:Y:S02]  /*15d0*/  I2FP.F32.U32 R108, R108 ;  /* 0x0000006c006c7245 */ /* 0x000fe40000201000 */
[----:B------:R-:W-:Y:S01]  /*15e0*/  PRMT R222, R99, 0x7632, R222 ;  /* 0x0000763263de7816 */ /* 0x000fe200000000de */
[----:B------:R-:W-:Y:S01]  /*15f0*/  IMAD R2, R5, 0x8, R2 ;  /* 0x0000000805027824 */ /* 0x000fe200078e0202 */
[----:B------:R1:W1:Y:S01]  /*1600*/  MUFU.RCP R188, R108 ;  /* 0x0000006c00bc7308 */ /* 0x0002620000001000 */
[----:B------:R-:W-:Y:S01]  /*1610*/  PRMT R221, R103, 0x7632, R221 ;  /* 0x0000763267dd7816 */ /* 0x000fe200000000dd */
[----:B------:R-:W1:Y:S01]  /*1620*/  LDCU.64 UR14, c[0x0][0x380] ;  /* 0x00007000ff0e77ac */ /* 0x000e620008000a00 */
[----:B------:R-:W-:-:S02]  /*1630*/  PRMT R220, R95, 0x7632, R220 ;  /* 0x000076325fdc7816 */ /* 0x000fc400000000dc */
[----:B------:R-:W-:Y:S01]  /*1640*/  PRMT R219, R106, 0x7632, R219 ;  /* 0x000076326adb7816 */ /* 0x000fe200000000db */
[----:B0-----:R-:W-:Y:S01]  /*1650*/  UISETP.NE.AND UP2, UPT, UR4, URZ, UPT ;  /* 0x000000ff0400728c */ /* 0x001fe2000bf45270 */
        /* <DEDUP_REMOVED lines=74> */
[----:B-1234-:R-:W-:-:S07]  /*1b00*/  PRMT R197, R28, 0x7632, R197 ;  /* 0x000076321cc57816 */ /* 0x01efce00000000c5 */
.L_x_6643:
[----:B------:R-:W-:Y:S01]  /*1b10*/  UIMAD UR4, UR6, UR16, URZ ;  /* 0x00000010060472a4 */ /* 0x000fe2000f8e02ff */
[----:B------:R-:W-:Y:S03]  /*1b20*/  BSSY.RECONVERGENT B0, `(.L_x_6603) ;  /* 0x000008e000007945 */ /* 0x000fe60003800200 */
[----:B------:R-:W-:-:S04]  /*1b30*/  USHF.R.S32.HI UR5, URZ, 0x1f, UR4 ;  /* 0x0000001fff057899 */ /* 0x000fc80008011404 */
[----:B------:R-:W-:-:S06]  /*1b40*/  ULEA.HI UR5, UR5, UR4, URZ, 0x3 ;  /* 0x0000000405057291 */ /* 0x000fcc000f8f18ff */
[----:B0-234-:R-:W-:-:S04]  /*1b50*/  MOV R160, UR5 ;  /* 0x0000000500a07c02 */ /* 0x01dfc80008000f00 */
        /* <DEDUP_REMOVED lines=15> */
[----:B------:R0:W5:Y:S04]  /*1c50*/  @P1 LDG.E.128 R112, desc[UR8][R120.64] ;  /* 0x0000000878701981 */ /* 0x000168000c1e1d00 */
        /* <DEDUP_REMOVED lines=8> */
[C---:B------:R-:W-:Y:S01]  /*1ce0*/  IMAD.U32 R120, R124.reuse, 0x10000, RZ ;  /* 0x000100007c787824 */ /* 0x040fe200078e00ff */
[----:B------:R-:W-:Y:S02]  /*1cf0*/  PRMT R121, R124, 0x7632, R121 ;  /* 0x000076327c797816 */ /* 0x000fe40000000079 */
[----:B------:R-:W-:Y:S02]  /*1d00*/  PRMT R123, R125, 0x7632, R123 ;  /* 0x000076327d7b7816 */ /* 0x000fe4000000007b */
[C---:B------:R-:W-:Y:S02]  /*1d10*/  PRMT R161, R127.reuse, 0x7632, R161 ;  /* 0x000076327fa17816 */ /* 0x040fe400000000a1 */
[----:B------:R-:W-:Y:S01]  /*1d20*/  SHF.L.U32 R124, R126, 0x10, RZ ;  /* 0x000000107e7c7819 */ /* 0x000fe200000006ff */
[----:B------:R-:W-:Y:S01]  /*1d30*/  IMAD.U32 R126, R127, 0x10000, RZ ;  /* 0x000100007f7e7824 */ /* 0x000fe200078e00ff */
[----:B------:R-:W-:Y:S01]  /*1d40*/  SHF.L.U32 R122, R125, 0x10, RZ ;  /* 0x000000107d7a7819 */ /* 0x000fe200000006ff */
[----:B------:R-:W-:Y:S01]  /*1d50*/  IMAD.U32 R125, R160, 0x10000, RZ ;  /* 0x00010000a07d7824 */ /* 0x000fe200078e00ff */
[----:B------:R-:W-:-:S02]  /*1d60*/  SHF.L.U32 R121, R121, 0x10, RZ ;  /* 0x0000001079797819 */ /* 0x000fc400000006ff */
[----:B------:R-:W-:Y:S02]  /*1d70*/  SHF.L.U32 R123, R123, 0x10, RZ ;  /* 0x000000107b7b7819 */ /* 0x000fe400000006ff */
[----:B------:R-:W-:Y:S01]  /*1d80*/  SHF.L.U32 R127, R161, 0x10, RZ ;  /* 0x00000010a17f7819 */ /* 0x000fe200000006ff */
[----:B------:R-:W-:Y:S06]  /*1d90*/  BRA `(.L_x_6607) ;  /* 0x0000000400847947 */ /* 0x000fec0003800000 */
.L_x_6606:
[C---:B-----5:R-:W-:Y:S02]  /*1da0*/  PRMT R120, R124.reuse, 0x7632, R120 ;  /* 0x000076327c787816 */ /* 0x060fe40000000078 */
[----:B------:R-:W-:Y:S02]  /*1db0*/  SHF.L.U32 R121, R124, 0x10, RZ ;  /* 0x000000107c797819 */ /* 0x000fe400000006ff */
[C---:B------:R-:W-:Y:S01]  /*1dc0*/  PRMT R122, R125.reuse, 0x7632, R122 ;  /* 0x000076327d7a7816 */ /* 0x040fe2000000007a */
[----:B------:R-:W-:Y:S01]  /*1dd0*/  IMAD.U32 R125, R125, 0x10000, RZ ;  /* 0x000100007d7d7824 */ /* 0x000fe200078e00ff */
[----:B------:R-:W-:Y:S01]  /*1de0*/  PRMT R123, R126, 0x7632, R123 ;  /* 0x000076327e7b7816 */ /* 0x000fe2000000007b */
[----:B------:R-:W-:Y:S01]  /*1df0*/  IMAD.U32 R160, R120, 0x10000, RZ ;  /* 0x0001000078a07824 */ /* 0x000fe200078e00ff */
        /* <DEDUP_REMOVED lines=14> */
[----:B------:R-:W-:Y:S06]  /*1ee0*/  BRA `(.L_x_6607) ;  /* 0x0000000400307947 */ /* 0x000fec0003800000 */
.L_x_6605:
[----:B------:R-:W-:-:S04]  /*1ef0*/  UISETP.NE.U32.AND UP0, UPT, UR12, URZ, UPT ;  /* 0x000000ff0c00728c */ /* 0x000fc8000bf05070 */
[----:B------:R-:W-:-:S09]  /*1f00*/  UISETP.NE.AND.EX UP0, UPT, UR13, URZ, UPT, UP0 ;  /* 0x000000ff0d00728c */ /* 0x000fd2000bf05300 */
[----:B------:R-:W-:Y:S05]  /*1f10*/  BRA.U UP0, `(.L_x_6608) ;  /* 0x0000000100847547 */ /* 0x000fea000b800000 */
[C---:B-----5:R-:W-:Y:S01]  /*1f20*/  PRMT R161, R125.reuse, 0x7632, R161 ;  /* 0x000076327da17816 */ /* 0x060fe200000000a1 */
[----:B------:R-:W-:Y:S01]  /*1f30*/  IMAD.U32 R123, R126, 0x10000, RZ ;  /* 0x000100007e7b7824 */ /* 0x000fe200078e00ff */
[C---:B------:R-:W-:Y:S02]  /*1f40*/  PRMT R160, R124.reuse, 0x7632, R160 ;  /* 0x000076327ca07816 */ /* 0x040fe400000000a0 */
[----:B------:R-:W-:Y:S01]  /*1f50*/  SHF.L.U32 R121, R124, 0x10, RZ ;  /* 0x000000107c797819 */ /* 0x000fe200000006ff */
[----:B------:R-:W-:Y:S01]  /*1f60*/  IMAD.U32 R124, R110, 0x10000, RZ ;  /* 0x000100006e7c7824 */ /* 0x000fe200078e00ff */
[----:B------:R-:W-:Y:S01]  /*1f70*/  SHF.L.U32 R125, R125, 0x10, RZ ;  /* 0x000000107d7d7819 */ /* 0x000fe200000006ff */
[----:B------:R-:W-:Y:S01]  /*1f80*/  IMAD.U32 R162, R160, 0x10000, RZ ;  /* 0x00010000a0a27824 */ /* 0x000fe200078e00ff */
[----:B------:R-:W-:Y:S01]  /*1f90*/  SHF.L.U32 R120, R108, 0x10, RZ ;  /* 0x000000106c787819 */ /* 0x000fe200000006ff */
[----:B------:R-:W-:Y:S01]  /*1fa0*/  FADD.FTZ R124, R123, R124 ;  /* 0x0000007c7b7c7221 */ /* 0x000fe20000010000 */
[----:B------:R-:W-:-:S02]  /*1fb0*/  SHF.L.U32 R122, R109, 0x10, RZ ;  /* 0x000000106d7a7819 */ /* 0x000fc400000006ff */
[----:B------:R-:W-:Y:S01]  /*1fc0*/  PRMT R163, R126, 0x7632, R163 ;  /* 0x000076327ea37816 */ /* 0x000fe200000000a3 */
[----:B------:R-:W-:Y:S01]  /*1fd0*/  FADD.FTZ R120, R121, R120 ;  /* 0x0000007879787221 */ /* 0x000fe20000010000 */
[----:B------:R-:W-:Y:S01]  /*1fe0*/  PRMT R165, R127, 0x7632, R165 ;  /* 0x000076327fa57816 */ /* 0x000fe200000000a5 */
[----:B------:R-:W-:Y:S01]  /*1ff0*/  FADD.FTZ R122, R125, R122 ;  /* 0x0000007a7d7a7221 */ /* 0x000fe20000010000 */
[----:B------:R-:W-:Y:S02]  /*2000*/  PRMT R121, R108, 0x7632, R121 ;  /* 0x000076326c797816 */ /* 0x000fe40000000079 */
        /* <DEDUP_REMOVED lines=17> */
[----:B------:R-:W-:Y:S06]  /*2120*/  BRA `(.L_x_6607) ;  /* 0x0000000000a07947 */ /* 0x000fec0003800000 */
.L_x_6608:
[C---:B-----5:R-:W-:Y:S01]  /*2130*/  PRMT R160, R124.reuse, 0x7632, R160 ;  /* 0x000076327ca07816 */ /* 0x060fe200000000a0 */
[----:B------:R-:W-:Y:S01]  /*2140*/  IMAD.U32 R120, R125, 0x10000, RZ ;  /* 0x000100007d787824 */ /* 0x000fe200078e00ff */
[----:B------:R-:W-:Y:S01]  /*2150*/  SHF.L.U32 R124, R124, 0x10, RZ ;  /* 0x000000107c7c7819 */ /* 0x000fe200000006ff */
[----:B------:R-:W-:Y:S01]  /*2160*/  IMAD.U32 R123, R109, 0x10000, RZ ;  /* 0x000100006d7b7824 */ /* 0x000fe200078e00ff */
[----:B------:R-:W-:Y:S02]  /*2170*/  SHF.L.U32 R121, R108, 0x10, RZ ;  /* 0x000000106c797819 */ /* 0x000fe400000006ff */
[----:B------:R-:W-:Y:S01]  /*2180*/  PRMT R161, R125, 0x7632, R161 ;  /* 0x000076327da17816 */ /* 0x000fe200000000a1 */
[----:B------:R-:W-:Y:S01]  /*2190*/  FADD.FTZ R163, R120, R123 ;  /* 0x0000007b78a37221 */ /* 0x000fe20000010000 */
[----:B------:R-:W-:Y:S01]  /*21a0*/  PRMT R164, R126, 0x7632, R164 ;  /* 0x000076327ea47816 */ /* 0x000fe200000000a4 */
[--C-:B------:R-:W-:Y:S01]  /*21b0*/  FADD.FTZ R125, R124, R121.reuse ;  /* 0x000000797c7d7221 */ /* 0x100fe20000010000 */
[----:B------:R-:W-:Y:S01]  /*21c0*/  PRMT R166, R127, 0x7632, R166 ;  /* 0x000076327fa67816 */ /* 0x000fe200000000a6 */
[----:B------:R-:W-:Y:S01]  /*21d0*/  IMAD.U32 R162, R161, 0x10000, RZ ;  /* 0x00010000a1a27824 */ /* 0x000fe200078e00ff */
        /* <DEDUP_REMOVED lines=25> */
[----:B------:R-:W-:Y:S01]  /*2370*/  FADD.FTZ R121, R113, R160 ;  /* 0x000000a071797221 */ /* 0x000fe20000010000 */
[----:B------:R-:W-:Y:S01]  /*2380*/  FADD.FTZ R123, R115, R162 ;  /* 0x000000a2737b7221 */ /* 0x000fe20000010000 */
[----:B------:R-:W-:Y:S01]  /*2390*/  FADD.FTZ R125, R117, R164 ;  /* 0x000000a4757d7221 */ /* 0x000fe20000010000 */
[----:B------:R-:W-:-:S07]  /*23a0*/  FADD.FTZ R127, R119, R166 ;  /* 0x000000a6777f7221 */ /* 0x000fce0000010000 */
.L_x_6607:
[----:B------:R-:W0:Y:S01]  /*23b0*/  LDC.64 R160, c[0x0][0x3a8] ;  /* 0x0000ea00ffa07b82 */ /* 0x000e220000000a00 */
[C---:B------:R-:W-:Y:S02]  /*23c0*/  VIADD R163, R227.reuse, 0x80 ;  /* 0x00000080e3a37836 */ /* 0x040fe40000000000 */
[----:B0-----:R-:W-:-:S05]  /*23d0*/  IMAD.WIDE.U32 R160, R227, 0x20, R160 ;  /* 0x00000020e3a07825 */ /* 0x001fca00078e00a0 */
[----:B------:R0:W-:Y:S04]  /*23e0*/  STG.E.128 desc[UR8][R160.64], R120 ;  /* 0x00000078a0007986 */ /* 0x0001e8000c101d08 */
[----:B------:R0:W-:Y:S02]  /*23f0*/  STG.E.128 desc[UR8][R160.64+0x10], R124 ;  /* 0x0000107ca0007986 */ /* 0x0001e4000c101d08 */
.L_x_6604:
[----:B------:R-:W-:Y:S05]  /*2400*/  BSYNC.RECONVERGENT B0 ;  /* 0x0000000000007941 */ /* 0x000fea0003800200 */
.L_x_6603:
[----:B------:R-:W-:Y:S01]  /*2410*/  ISETP.GE.U32.AND P1, PT, R224, 0x100, PT ;  /* 0x00000100e000780c */ /* 0x000fe20003f26070 */
[----:B------:R-:W-:-:S12]  /*2420*/  BSSY.RECONVERGENT B0, `(.L_x_6609) ;  /* 0x0000083000007945 */ /* 0x000fd80003800200 */
[----:B------:R-:W-:Y:S05]  /*2430*/  @!P1 BRA `(.L_x_6610) ;  /* 0x0000000800049947 */ /* 0x000fea0003800000 */
[----:B------:R-:W-:Y:S01]  /*2440*/  ISETP.NE.U32.AND P0, PT, RZ, UR10, PT ;  /* 0x0000000aff007c0c */ /* 0x000fe2000bf05070 */
[----:B------:R-:W1:Y:S01]  /*2450*/  LDC.64 R132, c[0x0][0x390] ;  /* 0x0000e400ff847b82 */ /* 0x000e620000000a00 */
[----:B------:R-:W-:Y:S02]  /*2460*/  ISETP.NE.U32.AND P2, PT, RZ, UR12, PT ;  /* 0x0000000cff007c0c */ /* 0x000fe4000bf45070 */
[----:B------:R-:W-:Y:S02]  /*2470*/  ISETP.NE.AND.EX P0, PT, RZ, UR11, PT, P0 ;  /* 0x0000000bff007c0c */ /* 0x000fe4000bf05300 */
[----:B------:R-:W-:-:S11]  /*2480*/  ISETP.NE.AND.EX P2, PT, RZ, UR13, PT, P2 ;  /* 0x0000000dff007c0c */ /* 0x000fd6000bf45320 */
[----:B------:R-:W2:Y:S08]  /*2490*/  @P0 LDC.64 R130, c[0x0][0x398] ;  /* 0x0000e600ff820b82 */ /* 0x000eb00000000a00 */
[----:B------:R-:W3:Y:S01]  /*24a0*/  @P2 LDC.64 R128, c[0x0][0x3a0] ;  /* 0x0000e800ff802b82 */ /* 0x000ee20000000a00 */
[----:B-1----:R-:W-:-:S06]  /*24b0*/  IMAD.WIDE.U32 R132, R163, 0x10, R132 ;  /* 0x00000010a3847825 */ /* 0x002fcc00078e0084 */
[----:B------:R-:W5:Y:S01]  /*24c0*/  LDG.E.128 R132, desc[UR8][R132.64] ;  /* 0x0000000884847981 */ /* 0x000f62000c1e1d00 */
[----:B--2---:R-:W-:-:S05]  /*24d0*/  @P0 IMAD.WIDE.U32 R130, R163, 0x10, R130 ;  /* 0x00000010a3820825 */ /* 0x004fca00078e0082 */
[----:B------:R1:W5:Y:S01]  /*24e0*/  @P0 LDG.E.128 R108, desc[UR8][R130.64] ;  /* 0x00000008826c0981 */ /* 0x000362000c1e1d00 */
[----:B---3--:R-:W-:-:S05]  /*24f0*/  @P2 IMAD.WIDE.U32 R128, R163, 0x20, R128 ;  /* 0x00000020a3802825 */ /* 0x008fca00078e0080 */
[----:B------:R1:W5:Y:S04]  /*2500*/  @P2 LDG.E.128 R112, desc[UR8][R128.64] ;  /* 0x0000000880702981 */ /* 0x000368000c1e1d00 */
[----:B------:R1:W5:Y:S01]  /*2510*/  @P2 LDG.E.128 R116, desc[UR8][R128.64+0x10] ;  /* 0x0000100880742981 */ /* 0x000362000c1e1d00 */
[----:B------:R-:W-:Y:S05]  /*2520*/  @!P0 BRA `(.L_x_6611) ;  /* 0x00000004002c8947 */ /* 0x000fea0003800000 */
[----:B------:R-:W-:Y:S05]  /*2530*/  @!P2 BRA `(.L_x_6612) ;  /* 0x0000000000a4a947 */ /* 0x000fea0003800000 */
[----:B-1---5:R-:W-:Y:S01]  /*2540*/  PRMT R128, R132, 0x7632, R128 ;  /* 0x0000763284807816 */ /* 0x022fe20000000080 */
[----:B0-----:R-:W-:Y:S01]  /*2550*/  IMAD.U32 R161, R110, 0x10000, RZ ;  /* 0x000100006ea17824 */ /* 0x001fe200078e00ff */
        /* <DEDUP_REMOVED lines=9> */
[----:B------:R-:W-:Y:S01]  /*25f0*/  PRMT R132, R109, 0x7632, R132 ;  /* 0x000076326d847816 */ /* 0x000fe20000000084 */
[----:B------:R-:W-:Y:S01]  /*2600*/  FADD.FTZ R161, R161, R134 ;  /* 0x00000086a1a17221 */ /* 0x000fe20000010000 */
[----:B------:R-:W-:Y:S01]  /*2610*/  PRMT R162, R135, 0x7632, R162 ;  /* 0x0000763287a27816 */ /* 0x000fe200000000a2 */
[----:B------:R-:W-:Y:S01]  /*2620*/  FADD.FTZ R133, R166, R133 ;  /* 0x00000085a6857221 */ /* 0x000fe20000010000 */
[----:B------:R-:W-:Y:S02]  /*2630*/  PRMT R129, R108, 0x7632, R129 ;  /* 0x000076326c817816 */ /* 0x000fe40000000081 */
[----:B------:R-:W-:Y:S02]  /*2640*/  PRMT R134, R110, 0x7632, R134 ;  /* 0x000076326e867816 */ /* 0x000fe40000000086 */
[----:B------:R-:W-:Y:S02]  /*2650*/  PRMT R166, R111, 0x7632, R166 ;  /* 0x000076326fa67816 */ /* 0x000fe400000000a6 */
        /* <DEDUP_REMOVED lines=22> */
[----:B------:R-:W-:Y:S06]  /*27c0*/  BRA `(.L_x_6613) ;  /* 0x00000004000c7947 */ /* 0x000fec0003800000 */
.L_x_6612:
[C---:B0----5:R-:W-:Y:S01]  /*27d0*/  PRMT R160, R132.reuse, 0x7632, R160 ;  /* 0x0000763284a07816 */ /* 0x061fe200000000a0 */
[----:B-1----:R-:W-:Y:S01]  /*27e0*/  IMAD.U32 R130, R133, 0x10000, RZ ;  /* 0x0001000085827824 */ /* 0x002fe200078e00ff */
        /* <DEDUP_REMOVED lines=28> */
[----:B------:R-:W-:-:S03]  /*29b0*/  FADD.FTZ R133, R164, R133 ;  /* 0x00000085a4857221 */ /* 0x000fc60000010000 */
[----:B------:R-:W-:Y:S01]  /*29c0*/  FADD.FTZ R135, R228, R135 ;  /* 0x00000087e4877221 */ /* 0x000fe20000010000 */
[----:B------:R-:W-:Y:S06]  /*29d0*/  BRA `(.L_x_6613) ;  /* 0x0000000000887947 */ /* 0x000fec0003800000 */
.L_x_6611:
[----:B------:R-:W-:Y:S05]  /*29e0*/  @!P2 BRA `(.L_x_6614) ;  /* 0x000000000054a947 */ /* 0x000fea0003800000 */
[C---:B-1---5:R-:W-:Y:S01]  /*29f0*/  PRMT R128, R132.reuse, 0x7632, R128 ;  /* 0x0000763284807816 */ /* 0x062fe20000000080 */
[----:B------:R-:W-:Y:S01]  /*2a00*/  IMAD.U32 R129, R132, 0x10000, RZ ;  /* 0x0001000084817824 */ /* 0x000fe200078e00ff */
[----:B------:R-:W-:Y:S02]  /*2a10*/  PRMT R130, R133, 0x7632, R130 ;  /* 0x0000763285827816 */ /* 0x000fe40000000082 */
[C---:B------:R-:W-:Y:S02]  /*2a20*/  PRMT R131, R134.reuse, 0x7632, R131 ;  /* 0x0000763286837816 */ /* 0x040fe40000000083 */
[C---:B------:R-:W-:Y:S01]  /*2a30*/  PRMT R132, R135.reuse, 0x7632, R132 ;  /* 0x0000763287847816 */ /* 0x040fe20000000084 */
[----:B------:R-:W-:Y:S01]  /*2a40*/  IMAD.U32 R135, R135, 0x10000, RZ ;  /* 0x0001000087877824 */ /* 0x000fe200078e00ff */
[----:B------:R-:W-:Y:S01]  /*2a50*/  SHF.L.U32 R133, R133, 0x10, RZ ;  /* 0x0000001085857819 */ /* 0x000fe200000006ff */
[----:B------:R-:W-:Y:S01]  /*2a60*/  IMAD.U32 R164, R131, 0x10000, RZ ;  /* 0x0001000083a47824 */ /* 0x000fe200078e00ff */
[----:B0-----:R-:W-:Y:S01]  /*2a70*/  SHF.L.U32 R161, R134, 0x10, RZ ;  /* 0x0000001086a17819 */ /* 0x001fe200000006ff */
        /* <DEDUP_REMOVED lines=12> */
.L_x_6614:
[----:B-1---5:R-:W-:Y:S01]  /*2b40*/  PRMT R129, R132, 0x7632, R129 ;  /* 0x0000763284817816 */ /* 0x022fe20000000081 */
[----:B------:R-:W-:Y:S01]  /*2b50*/  IMAD.U32 R130, R133, 0x10000, RZ ;  /* 0x0001000085827824 */ /* 0x000fe200078e00ff */
[----:B0-----:R-:W-:Y:S02]  /*2b60*/  PRMT R161, R135, 0x7632, R161 ;  /* 0x0000763287a17816 */ /* 0x001fe400000000a1 */
[----:B------:R-:W-:Y:S01]  /*2b70*/  PRMT R131, R133, 0x7632, R131 ;  /* 0x0000763285837816 */ /* 0x000fe20000000083 */
[----:B------:R-:W-:Y:S01]  /*2b80*/  IMAD.U32 R129, R129, 0x10000, RZ ;  /* 0x0001000081817824 */ /* 0x000fe200078e00ff */
[----:B------:R-:W-:Y:S02]  /*2b90*/  PRMT R160, R134, 0x7632, R160 ;  /* 0x0000763286a07816 */ /* 0x000fe400000000a0 */
[----:B------:R-:W-:Y:S02]  /*2ba0*/  SHF.L.U32 R128, R132, 0x10, RZ ;  /* 0x0000001084807819 */ /* 0x000fe400000006ff */
[----:B------:R-:W-:-:S02]  /*2bb0*/  SHF.L.U32 R132, R134, 0x10, RZ ;  /* 0x0000001086847819 */ /* 0x000fc400000006ff */
[----:B------:R-:W-:Y:S01]  /*2bc0*/  SHF.L.U32 R134, R135, 0x10, RZ ;  /* 0x0000001087867819 */ /* 0x000fe200000006ff */
[----:B------:R-:W-:Y:S01]  /*2bd0*/  IMAD.U32 R135, R161, 0x10000, RZ ;  /* 0x00010000a1877824 */ /* 0x000fe200078e00ff */
[----:B------:R-:W-:Y:S02]  /*2be0*/  SHF.L.U32 R131, R131, 0x10, RZ ;  /* 0x0000001083837819 */ /* 0x000fe400000006ff */
[----:B------:R-:W-:-:S07]  /*2bf0*/  SHF.L.U32 R133, R160, 0x10, RZ ;  /* 0x00000010a0857819 */ /* 0x000fce00000006ff */
.L_x_6613:
[----:B------:R-:W0:Y:S02]  /*2c00*/  LDC.64 R160, c[0x0][0x3a8] ;  /* 0x0000ea00ffa07b82 */ /* 0x000e240000000a00 */
[C---:B0-----:R-:W-:Y:S01]  /*2c10*/  IMAD.WIDE.U32 R160, R163.reuse, 0x20, R160 ;  /* 0x00000020a3a07825 */ /* 0x041fe200078e00a0 */
[----:B------:R-:W-:-:S04]  /*2c20*/  IADD3 R163, PT, PT, R163, 0x80, RZ ;  /* 0x00000080a3a37810 */ /* 0x000fc80007ffe0ff */
[----:B------:R1:W-:Y:S04]  /*2c30*/  STG.E.128 desc[UR8][R160.64], R128 ;  /* 0x00000080a0007986 */ /* 0x0003e8000c101d08 */
[----:B------:R1:W-:Y:S02]  /*2c40*/  STG.E.128 desc[UR8][R160.64+0x10], R132 ;  /* 0x00001084a0007986 */ /* 0x0003e4000c101d08 */
.L_x_6610:
[----:B------:R-:W-:Y:S05]  /*2c50*/  BSYNC.RECONVERGENT B0 ;  /* 0x0000000000007941 */ /* 0x000fea0003800200 */
.L_x_6609:
        /* <DEDUP_REMOVED lines=8> */
[----:B------:R-:W3:Y:S08]  /*2ce0*/  @P0 LDC.64 R138, c[0x0][0x398] ;  /* 0x0000e600ff8a0b82 */ /* 0x000ef00000000a00 */
[----:B------:R-:W4:Y:S01]  /*2cf0*/  @P3 LDC.64 R136, c[0x0][0x3a0] ;  /* 0x0000e800ff883b82 */ /* 0x000f220000000a00 */
[----:B--2---:R-:W-:-:S06]  /*2d00*/  IMAD.WIDE.U32 R140, R163, 0x10, R140 ;  /* 0x00000010a38c7825 */ /* 0x004fcc00078e008c */
[----:B------:R-:W5:Y:S01]  /*2d10*/  LDG.E.128 R140, desc[UR8][R140.64] ;  /* 0x000000088c8c7981 */ /* 0x000f62000c1e1d00 */
[----:B---3--:R-:W-:-:S05]  /*2d20*/  @P0 IMAD.WIDE.U32 R138, R163, 0x10, R138 ;  /* 0x00000010a38a0825 */ /* 0x008fca00078e008a */
[----:B------:R2:W5:Y:S01]  /*2d30*/  @P0 LDG.E.128 R108, desc[UR8][R138.64] ;  /* 0x000000088a6c0981 */ /* 0x000562000c1e1d00 */
[----:B----4-:R-:W-:-:S05]  /*2d40*/  @P3 IMAD.WIDE.U32 R136, R163, 0x20, R136 ;  /* 0x00000020a3883825 */ /* 0x010fca00078e0088 */
[----:B------:R2:W5:Y:S04]  /*2d50*/  @P3 LDG.E.128 R112, desc[UR8][R136.64] ;  /* 0x0000000888703981 */ /* 0x000568000c1e1d00 */
[----:B------:R2:W5:Y:S01]  /*2d60*/  @P3 LDG.E.128 R116, desc[UR8][R136.64+0x10] ;  /* 0x0000100888743981 */ /* 0x000562000c1e1d00 */
[----:B------:R-:W-:Y:S05]  /*2d70*/  @!P0 BRA `(.L_x_6617) ;  /* 0x00000004002c8947 */ /* 0x000fea0003800000 */
[----:B------:R-:W-:Y:S05]  /*2d80*/  @!P3 BRA `(.L_x_6618) ;  /* 0x0000000000a4b947 */ /* 0x000fea0003800000 */
[----:B01---5:R-:W-:Y:S01]  /*2d90*/  PRMT R160, R142, 0x7632, R160 ;  /* 0x000076328ea07816 */ /* 0x023fe200000000a0 */
[----:B------:R-:W-:Y:S01]  /*2da0*/  IMAD.U32 R166, R109, 0x10000, RZ ;  /* 0x000100006da67824 */ /* 0x000fe200078e00ff */
[----:B--2---:R-:W-:Y:S01]  /*2db0*/  PRMT R136, R140, 0x7632, R136 ;  /* 0x000076328c887816 */ /* 0x004fe20000000088 */
[----:B------:R-:W-:Y:S01]  /*2dc0*/  IMAD.U32 R167, R111, 0x10000, RZ ;  /* 0x000100006fa77824 */ /* 0x000fe200078e00ff */
[----:B------:R-:W-:Y:S02]  /*2dd0*/  SHF.L.U32 R142, R142, 0x10, RZ ;  /* 0x000000108e8e7819 */ /* 0x000fe400000006ff */
[----:B------:R-:W-:Y:S02]  /*2de0*/  SHF.L.U32 R161, R110, 0x10, RZ ;  /* 0x000000106ea17819 */ /* 0x000fe400000006ff */
[----:B------:R-:W-:Y:S02]  /*2df0*/  SHF.L.U32 R140, R140, 0x10, RZ ;  /* 0x000000108c8c7819 */ /* 0x000fe400000006ff */
[----:B------:R-:W-:Y:S01]  /*2e00*/  SHF.L.U32 R139, R108, 0x10, RZ ;  /* 0x000000106c8b7819 */ /* 0x000fe200000006ff */
[----:B------:R-:W-:Y:S01]  /*2e10*/  FADD.FTZ R161, R161, R142 ;  /* 0x0000008ea1a17221 */ /* 0x000fe20000010000 */
[C---:B------:R-:W-:Y:S01]  /*2e20*/  PRMT R138, R141.reuse, 0x7632, R138 ;  /* 0x000076328d8a7816 */ /* 0x040fe2000000008a */
[----:B------:R-:W-:Y:S01]  /*2e30*/  IMAD.U32 R141, R141, 0x10000, RZ ;  /* 0x000100008d8d7824 */ /* 0x000fe200078e00ff */
[----:B------:R-:W-:Y:S01]  /*2e40*/  PRMT R142, R110, 0x7632, R142 ;  /* 0x000076326e8e7816 */ /* 0x000fe2000000008e */
[--C-:B------:R-:W-:Y:S01]  /*2e50*/  FADD.FTZ R139, R139, R140.reuse ;  /* 0x0000008c8b8b7221 */ /* 0x100fe20000010000 */
        /* <DEDUP_REMOVED lines=28> */
.L_x_6618:
[C---:B01---5:R-:W-:Y:S01]  /*3020*/  PRMT R160, R140.reuse, 0x7632, R160 ;  /* 0x000076328ca07816 */ /* 0x063fe200000000a0 */
[----:B--2---:R-:W-:Y:S01]  /*3030*/  IMAD.U32 R136, R140, 0x10000, RZ ;  /* 0x000100008c887824 */ /* 0x004fe200078e00ff */
[C---:B------:R-:W-:Y:S01]  /*3040*/  PRMT R161, R141.reuse, 0x7632, R161 ;  /* 0x000076328da17816 */ /* 0x040fe200000000a1 */
[----:B------:R-:W-:Y:S01]  /*3050*/  IMAD.U32 R137, R108, 0x10000, RZ ;  /* 0x000100006c897824 */ /* 0x000fe200078e00ff */
[----:B------:R-:W-:Y:S01]  /*3060*/  SHF.L.U32 R138, R141, 0x10, RZ ;  /* 0x000000108d8a7819 */ /* 0x000fe200000006ff */
[----:B------:R-:W-:Y:S01]  /*3070*/  IMAD.U32 R166, R143, 0x10000, RZ ;  /* 0x000100008fa67824 */ /* 0x000fe200078e00ff */
[----:B------:R-:W-:Y:S01]  /*3080*/  SHF.L.U32 R140, R142, 0x10, RZ ;  /* 0x000000108e8c7819 */ /* 0x000fe200000006ff */
[----:B------:R-:W-:Y:S01]  /*3090*/  FADD.FTZ R136, R137, R136 ;  /* 0x0000008889887221 */ /* 0x000fe20000010000 */
[----:B------:R-:W-:Y:S02]  /*30a0*/  SHF.L.U32 R139, R109, 0x10, RZ ;  /* 0x000000106d8b7819 */ /* 0x000fe400000006ff */
        /* <DEDUP_REMOVED lines=23> */
[----:B------:R-:W-:Y:S06]  /*3220*/  BRA `(.L_x_6619) ;  /* 0x0000000000887947 */ /* 0x000fec0003800000 */
.L_x_6617:
[----:B------:R-:W-:Y:S05]  /*3230*/  @!P3 BRA `(.L_x_6620) ;  /* 0x000000000054b947 */ /* 0x000fea0003800000 */
[----:B--2--5:R-:W-:Y:S01]  /*3240*/  PRMT R136, R140, 0x7632, R136 ;  /* 0x000076328c887816 */ /* 0x024fe20000000088 */
[----:B01----:R-:W-:Y:S01]  /*3250*/  IMAD.U32 R161, R142, 0x10000, RZ ;  /* 0x000100008ea17824 */ /* 0x003fe200078e00ff */
[----:B------:R-:W-:Y:S02]  /*3260*/  SHF.L.U32 R137, R140, 0x10, RZ ;  /* 0x000000108c897819 */ /* 0x000fe400000006ff */
[----:B------:R-:W-:Y:S02]  /*3270*/  PRMT R138, R141, 0x7632, R138 ;  /* 0x000076328d8a7816 */ /* 0x000fe4000000008a */
[----:B------:R-:W-:Y:S02]  /*3280*/  PRMT R139, R142, 0x7632, R139 ;  /* 0x000076328e8b7816 */ /* 0x000fe4000000008b */
        /* <DEDUP_REMOVED lines=15> */
[----:B------:R-:W-:Y:S06]  /*3380*/  BRA `(.L_x_6619) ;  /* 0x0000000000307947 */ /* 0x000fec0003800000 */
.L_x_6620:
[----:B01---5:R-:W-:Y:S01]  /*3390*/  PRMT R160, R142, 0x7632, R160 ;  /* 0x000076328ea07816 */ /* 0x023fe200000000a0 */
[C---:B--2---:R-:W-:Y:S01]  /*33a0*/  IMAD.U32 R136, R140.reuse, 0x10000, RZ ;  /* 0x000100008c887824 */ /* 0x044fe200078e00ff */
        /* <DEDUP_REMOVED lines=9> */
[----:B------:R-:W-:-:S07]  /*3440*/  SHF.L.U32 R143, R161, 0x10, RZ ;  /* 0x00000010a18f7819 */ /* 0x000fce00000006ff */
.L_x_6619:
[----:B------:R-:W0:Y:S02]  /*3450*/  LDC.64 R160, c[0x0][0x3a8] ;  /* 0x0000ea00ffa07b82 */ /* 0x000e240000000a00 */
[C---:B0-----:R-:W-:Y:S01]  /*3460*/  IMAD.WIDE.U32 R160, R163.reuse, 0x20, R160 ;  /* 0x00000020a3a07825 */ /* 0x041fe200078e00a0 */
[----:B------:R-:W-:-:S04]  /*3470*/  IADD3 R163, PT, PT, R163, 0x80, RZ ;  /* 0x00000080a3a37810 */ /* 0x000fc80007ffe0ff */
[----:B------:R2:W-:Y:S04]  /*3480*/  STG.E.128 desc[UR8][R160.64], R136 ;  /* 0x00000088a0007986 */ /* 0x0005e8000c101d08 */
[----:B------:R2:W-:Y:S02]  /*3490*/  STG.E.128 desc[UR8][R160.64+0x10], R140 ;  /* 0x0000108ca0007986 */ /* 0x0005e4000c101d08 */
.L_x_6616:
[----:B------:R-:W-:Y:S05]  /*34a0*/  BSYNC.RECONVERGENT B0 ;  /* 0x0000000000007941 */ /* 0x000fea0003800200 */
.L_x_6615:
[----:B------:R-:W-:Y:S01]  /*34b0*/  ISETP.GE.U32.AND P3, PT, R224, 0x200, PT ;  /* 0x00000200e000780c */ /* 0x000fe20003f66070 */
[----:B------:R-:W-:-:S12]  /*34c0*/  BSSY.RECONVERGENT B0, `(.L_x_6621) ;  /* 0x0000083000007945 */ /* 0x000fd80003800200 */
[----:B------:R-:W-:Y:S05]  /*34d0*/  @!P3 BRA `(.L_x_6622) ;  /* 0x000000080004b947 */ /* 0x000fea0003800000 */
[----:B------:R-:W-:Y:S01]  /*34e0*/  ISETP.NE.U32.AND P0, PT, RZ, UR10, PT ;  /* 0x0000000aff007c0c */ /* 0x000fe2000bf05070 */
[----:B------:R-:W3:Y:S01]  /*34f0*/  LDC.64 R148, c[0x0][0x390] ;  /* 0x0000e400ff947b82 */ /* 0x000ee20000000a00 */
[----:B------:R-:W-:Y:S02]  /*3500*/  ISETP.NE.U32.AND P4, PT, RZ, UR12, PT ;  /* 0x0000000cff007c0c */ /* 0x000fe4000bf85070 */
[----:B------:R-:W-:Y:S02]  /*3510*/  ISETP.NE.AND.EX P0, PT, RZ, UR11, PT, P0 ;  /* 0x0000000bff007c0c */ /* 0x000fe4000bf05300 */
[----:B------:R-:W-:-:S11]  /*3520*/  ISETP.NE.AND.EX P4, PT, RZ, UR13, PT, P4 ;  /* 0x0000000dff007c0c */ /* 0x000fd6000bf85340 */
[----:B------:R-:W4:Y:S08]  /*3530*/  @P0 LDC.64 R146, c[0x0][0x398] ;  /* 0x0000e600ff920b82 */ /* 0x000f300000000a00 */
[----:B------:R-:W0:Y:S01]  /*3540*/  @P4 LDC.64 R144, c[0x0][0x3a0] ;  /* 0x0000e800ff904b82 */ /* 0x000e220000000a00 */
[----:B---3--:R-:W-:-:S06]  /*3550*/  IMAD.WIDE.U32 R148, R163, 0x10, R148 ;  /* 0x00000010a3947825 */ /* 0x008fcc00078e0094 */
[----:B------:R-:W5:Y:S01]  /*3560*/  LDG.E.128 R148, desc[UR8][R148.64] ;  /* 0x0000000894947981 */ /* 0x000f62000c1e1d00 */
[----:B----4-:R-:W-:-:S05]  /*3570*/  @P0 IMAD.WIDE.U32 R146, R163, 0x10, R146 ;  /* 0x00000010a3920825 */ /* 0x010fca00078e0092 */
[----:B------:R3:W5:Y:S01]  /*3580*/  @P0 LDG.E.128 R108, desc[UR8][R146.64] ;  /* 0x00000008926c0981 */ /* 0x000762000c1e1d00 */
[----:B0-----:R-:W-:-:S05]  /*3590*/  @P4 IMAD.WIDE.U32 R144, R163, 0x20, R144 ;  /* 0x00000020a3904825 */ /* 0x001fca00078e0090 */
[----:B------:R3:W5:Y:S04]  /*35a0*/  @P4 LDG.E.128 R112, desc[UR8][R144.64] ;  /* 0x0000000890704981 */ /* 0x000768000c1e1d00 */
[----:B------:R3:W5:Y:S01]  /*35b0*/  @P4 LDG.E.128 R116, desc[UR8][R144.64+0x10] ;  /* 0x0000100890744981 */ /* 0x000762000c1e1d00 */
[----:B------:R-:W-:Y:S05]  /*35c0*/  @!P0 BRA `(.L_x_6623) ;  /* 0x00000004002c8947 */ /* 0x000fea0003800000 */
[----:B------:R-:W-:Y:S05]  /*35d0*/  @!P4 BRA `(.L_x_6624) ;  /* 0x0000000000a4c947 */ /* 0x000fea0003800000 */
[----:B-12--5:R-:W-:Y:S01]  /*35e0*/  PRMT R160, R150, 0x7632, R160 ;  /* 0x0000763296a07816 */ /* 0x026fe200000000a0 */
[----:B---3--:R-:W-:Y:S01]  /*35f0*/  IMAD.U32 R147, R108, 0x10000, RZ ;  /* 0x000100006c937824 */ /* 0x008fe200078e00ff */
[----:B------:R-:W-:Y:S01]  /*3600*/  PRMT R146, R149, 0x7632, R146 ;  /* 0x0000763295927816 */ /* 0x000fe20000000092 */
[----:B------:R-:W-:Y:S01]  /*3610*/  IMAD.U32 R164, R151, 0x10000, RZ ;  /* 0x0001000097a47824 */ /* 0x000fe200078e00ff */
[----:B------:R-:W-:Y:S02]  /*3620*/  SHF.L.U32 R150, R150, 0x10, RZ ;  /* 0x0000001096967819 */ /* 0x000fe400000006ff */
[----:B------:R-:W-:Y:S02]  /*3630*/  SHF.L.U32 R161, R110, 0x10, RZ ;  /* 0x000000106ea17819 */ /* 0x000fe400000006ff */
[C---:B------:R-:W-:Y:S01]  /*3640*/  PRMT R144, R148.reuse, 0x7632, R144 ;  /* 0x0000763294907816 */ /* 0x040fe20000000090 */
[----:B------:R-:W-:Y:S01]  /*3650*/  IMAD.U32 R148, R148, 0x10000, RZ ;  /* 0x0001000094947824 */ /* 0x000fe200078e00ff */
[----:B------:R-:W-:Y:S01]  /*3660*/  SHF.L.U32 R149, R149, 0x10, RZ ;  /* 0x0000001095957819 */ /* 0x000fe200000006ff */
[----:B------:R-:W-:Y:S01]  /*3670*/  FADD.FTZ R161, R161, R150 ;  /* 0x00000096a1a17221 */ /* 0x000fe20000010000 */
[----:B------:R-:W-:Y:S01]  /*3680*/  SHF.L.U32 R166, R109, 0x10, RZ ;  /* 0x000000106da67819 */ /* 0x000fe200000006ff */
[----:B------:R-:W-:Y:S01]  /*3690*/  FADD.FTZ R147, R147, R148 ;  /* 0x0000009493937221 */ /* 0x000fe20000010000 */
[----:B------:R-:W-:-:S02]  /*36a0*/  PRMT R150, R110, 0x7632, R150 ;  /* 0x000076326e967816 */ /* 0x000fc40000000096 */
[----:B------:R-:W-:Y:S01]  /*36b0*/  PRMT R162, R151, 0x7632, R162 ;  /* 0x0000763297a27816 */ /* 0x000fe200000000a2 */
[----:B------:R-:W-:Y:S01]  /*36c0*/  FADD.FTZ R149, R166, R149 ;  /* 0x00000095a6957221 */ /* 0x000fe20000010000 */
[----:B------:R-:W-:Y:S02]  /*36d0*/  PRMT R145, R108, 0x7632, R145 ;  /* 0x000076326c917816 */ /* 0x000fe40000000091 */
        /* <DEDUP_REMOVED lines=25> */
.L_x_6624:
[C---:B-12--5:R-:W-:Y:S02]  /*3870*/  PRMT R160, R148.reuse, 0x7632, R160 ;  /* 0x0000763294a07816 */ /* 0x066fe400000000a0 */
[----:B---3--:R-:W-:Y:S01]  /*3880*/  SHF.L.U32 R144, R148, 0x10, RZ ;  /* 0x0000001094907819 */ /* 0x008fe200000006ff */
[----:B------:R-:W-:Y:S01]  /*3890*/  IMAD.U32 R148, R150, 0x10000, RZ ;  /* 0x0001000096947824 */ /* 0x000fe200078e00ff */
[C---:B------:R-:W-:Y:S01]  /*38a0*/  PRMT R161, R149.reuse, 0x7632, R161 ;  /* 0x0000763295a17816 */ /* 0x040fe200000000a1 */
[----:B------:R-:W-:Y:S01]  /*38b0*/  IMAD.U32 R160, R160, 0x10000, RZ ;  /* 0x00010000a0a07824 */ /* 0x000fe200078e00ff */
[----:B------:R-:W-:Y:S01]  /*38c0*/  SHF.L.U32 R146, R149, 0x10, RZ ;  /* 0x0000001095927819 */ /* 0x000fe200000006ff */
[----:B------:R-:W-:Y:S01]  /*38d0*/  IMAD.U32 R149, R110, 0x10000, RZ ;  /* 0x000100006e957824 */ /* 0x000fe200078e00ff */
[----:B------:R-:W-:Y:S02]  /*38e0*/  SHF.L.U32 R145, R108, 0x10, RZ ;  /* 0x000000106c917819 */ /* 0x000fe400000006ff */
[----:B------:R-:W-:Y:S01]  /*38f0*/  SHF.L.U32 R147, R109, 0x10, RZ ;  /* 0x000000106d937819 */ /* 0x000fe200000006ff */
        /* <DEDUP_REMOVED lines=14> */
[----:B------:R-:W-:Y:S02]  /*39e0*/  SHF.L.U32 R162, R161, 0x10, RZ ;  /* 0x00000010a1a27819 */ /* 0x000fe400000006ff */
[----:B------:R-:W-:Y:S01]  /*39f0*/  SHF.L.U32 R164, R164, 0x10, RZ ;  /* 0x00000010a4a47819 */ /* 0x000fe200000006ff */
[----:B------:R-:W-:Y:S01]  /*3a00*/  FADD.FTZ R145, R160, R145 ;  /* 0x00000091a0917221 */ /* 0x000fe20000010000 */
[----:B------:R-:W-:Y:S01]  /*3a10*/  SHF.L.U32 R149, R149, 0x10, RZ ;  /* 0x0000001095957819 */ /* 0x000fe200000006ff */
[----:B------:R-:W-:Y:S01]  /*3a20*/  FADD.FTZ R147, R162, R147 ;  /* 0x00000093a2937221 */ /* 0x000fe20000010000 */
[----:B------:R-:W-:Y:S01]  /*3a30*/  SHF.L.U32 R151, R150, 0x10, RZ ;  /* 0x0000001096977819 */ /* 0x000fe200000006ff */
[----:B------:R-:W-:Y:S02]  /*3a40*/  FADD.FTZ R150, R167, R166 ;  /* 0x000000a6a7967221 */ /* 0x000fe40000010000 */
[----:B------:R-:W-:Y:S02]  /*3a50*/  FADD.FTZ R149, R164, R149 ;  /* 0x00000095a4957221 */ /* 0x000fe40000010000 */
[----:B------:R-:W-:Y:S01]  /*3a60*/  FADD.FTZ R151, R228, R151 ;  /* 0x00000097e4977221 */ /* 0x000fe20000010000 */
[----:B------:R-:W-:Y:S06]  /*3a70*/  BRA `(.L_x_6625) ;  /* 0x0000000000887947 */ /* 0x000fec0003800000 */
.L_x_6623:
[----:B------:R-:W-:Y:S05]  /*3a80*/  @!P4 BRA `(.L_x_6626) ;  /* 0x000000000054c947 */ /* 0x000fea0003800000 */
[C---:B---3-5:R-:W-:Y:S02]  /*3a90*/  PRMT R144, R148.reuse, 0x7632, R144 ;  /* 0x0000763294907816 */ /* 0x068fe40000000090 */
[----:B------:R-:W-:Y:S02]  /*3aa0*/  SHF.L.U32 R145, R148, 0x10, RZ ;  /* 0x0000001094917819 */ /* 0x000fe400000006ff */
[C---:B------:R-:W-:Y:S01]  /*3ab0*/  PRMT R146, R149.reuse, 0x7632, R146 ;  /* 0x0000763295927816 */ /* 0x040fe20000000092 */
[----:B------:R-:W-:Y:S01]  /*3ac0*/  IMAD.U32 R149, R149, 0x10000, RZ ;  /* 0x0001000095957824 */ /* 0x000fe200078e00ff */
[----:B------:R-:W-:Y:S01]  /*3ad0*/  PRMT R147, R150, 0x7632, R147 ;  /* 0x0000763296937816 */ /* 0x000fe20000000093 */
[----:B-12---:R-:W-:Y:S01]  /*3ae0*/  IMAD.U32 R160, R144, 0x10000, RZ ;  /* 0x0001000090a07824 */ /* 0x006fe200078e00ff */
        /* <DEDUP_REMOVED lines=15> */
.L_x_6626:
[----:B---3-5:R-:W-:Y:S02]  /*3be0*/  PRMT R147, R149, 0x7632, R147 ;  /* 0x0000763295937816 */ /* 0x028fe40000000093 */
[----:B------:R-:W-:Y:S02]  /*3bf0*/  PRMT R145, R148, 0x7632, R145 ;  /* 0x0000763294917816 */ /* 0x000fe40000000091 */
[----:B-12---:R-:W-:Y:S01]  /*3c00*/  PRMT R160, R150, 0x7632, R160 ;  /* 0x0000763296a07816 */ /* 0x006fe200000000a0 */
[----:B------:R-:W-:Y:S01]  /*3c10*/  IMAD.U32 R147, R147, 0x10000, RZ ;  /* 0x0001000093937824 */ /* 0x000fe200078e00ff */
[----:B------:R-:W-:Y:S02]  /*3c20*/  PRMT R161, R151, 0x7632, R161 ;  /* 0x0000763297a17816 */ /* 0x000fe400000000a1 */
[----:B------:R-:W-:Y:S01]  /*3c30*/  SHF.L.U32 R144, R148, 0x10, RZ ;  /* 0x0000001094907819 */ /* 0x000fe200000006ff */
[----:B------:R-:W-:Y:S01]  /*3c40*/  IMAD.U32 R148, R150, 0x10000, RZ ;  /* 0x0001000096947824 */ /* 0x000fe200078e00ff */
[----:B------:R-:W-:-:S02]  /*3c50*/  SHF.L.U32 R146, R149, 0x10, RZ ;  /* 0x0000001095927819 */ /* 0x000fc400000006ff */
[----:B------:R-:W-:Y:S02]  /*3c60*/  SHF.L.U32 R150, R151, 0x10, RZ ;  /* 0x0000001097967819 */ /* 0x000fe400000006ff */
[----:B------:R-:W-:Y:S02]  /*3c70*/  SHF.L.U32 R145, R145, 0x10, RZ ;  /* 0x0000001091917819 */ /* 0x000fe400000006ff */
[----:B------:R-:W-:Y:S02]  /*3c80*/  SHF.L.U32 R149, R160, 0x10, RZ ;  /* 0x00000010a0957819 */ /* 0x000fe400000006ff */
[----:B------:R-:W-:-:S07]  /*3c90*/  SHF.L.U32 R151, R161, 0x10, RZ ;  /* 0x00000010a1977819 */ /* 0x000fce00000006ff */
.L_x_6625:
[----:B------:R-:W0:Y:S02]  /*3ca0*/  LDC.64 R160, c[0x0][0x3a8] ;  /* 0x0000ea00ffa07b82 */ /* 0x000e240000000a00 */
[----:B0-----:R-:W-:-:S04]  /*3cb0*/  IMAD.WIDE.U32 R160, R163, 0x20, R160 ;  /* 0x00000020a3a07825 */ /* 0x001fc800078e00a0 */
[----:B------:R-:W-:Y:S01]  /*3cc0*/  VIADD R163, R163, 0x80 ;  /* 0x00000080a3a37836 */ /* 0x000fe20000000000 */
[----:B------:R3:W-:Y:S04]  /*3cd0*/  STG.E.128 desc[UR8][R160.64], R144 ;  /* 0x00000090a0007986 */ /* 0x0007e8000c101d08 */
[----:B------:R3:W-:Y:S02]  /*3ce0*/  STG.E.128 desc[UR8][R160.64+0x10], R148 ;  /* 0x00001094a0007986 */ /* 0x0007e4000c101d08 */
.L_x_6622:
[----:B------:R-:W-:Y:S05]  /*3cf0*/  BSYNC.RECONVERGENT B0 ;  /* 0x0000000000007941 */ /* 0x000fea0003800200 */
.L_x_6621:
[----:B------:R-:W-:Y:S01]  /*3d00*/  ISETP.GE.U32.AND P4, PT, R224, 0x280, PT ;  /* 0x00000280e000780c */ /* 0x000fe20003f86070 */
[----:B------:R-:W-:-:S12]  /*3d10*/  BSSY.RECONVERGENT B0, `(.L_x_6627) ;  /* 0x0000082000007945 */ /* 0x000fd80003800200 */
[----:B------:R-:W-:Y:S05]  /*3d20*/  @!P4 BRA `(.L_x_6628) ;  /* 0x000000080000c947 */ /* 0x000fea0003800000 */
[----:B------:R-:W-:Y:S01]  /*3d30*/  ISETP.NE.U32.AND P0, PT, RZ, UR10, PT ;  /* 0x0000000aff007c0c */ /* 0x000fe2000bf05070 */
[----:B------:R-:W4:Y:S01]  /*3d40*/  LDC.64 R156, c[0x0][0x390] ;  /* 0x0000e400ff9c7b82 */ /* 0x000f220000000a00 */
[----:B------:R-:W-:Y:S02]  /*3d50*/  ISETP.NE.U32.AND P5, PT, RZ, UR12, PT ;  /* 0x0000000cff007c0c */ /* 0x000fe4000bfa5070 */
[----:B------:R-:W-:Y:S02]  /*3d60*/  ISETP.NE.AND.EX P0, PT, RZ, UR11, PT, P0 ;  /* 0x0000000bff007c0c */ /* 0x000fe4000bf05300 */
[----:B------:R-:W-:-:S11]  /*3d70*/  ISETP.NE.AND.EX P5, PT, RZ, UR13, PT, P5 ;  /* 0x0000000dff007c0c */ /* 0x000fd6000bfa5350 */
[----:B------:R-:W0:Y:S08]  /*3d80*/  @P0 LDC.64 R154, c[0x0][0x398] ;  /* 0x0000e600ff9a0b82 */ /* 0x000e300000000a00 */
[----:B------:R-:W1:Y:S01]  /*3d90*/  @P5 LDC.64 R152, c[0x0][0x3a0] ;  /* 0x0000e800ff985b82 */ /* 0x000e620000000a00 */
[----:B----4-:R-:W-:-:S06]  /*3da0*/  IMAD.WIDE.U32 R156, R163, 0x10, R156 ;  /* 0x00000010a39c7825 */ /* 0x010fcc00078e009c */
[----:B------:R-:W5:Y:S01]  /*3db0*/  LDG.E.128 R156, desc[UR8][R156.64] ;  /* 0x000000089c9c7981 */ /* 0x000f62000c1e1d00 */
[----:B0-----:R-:W-:-:S05]  /*3dc0*/  @P0 IMAD.WIDE.U32 R154, R163, 0x10, R154 ;  /* 0x00000010a39a0825 */ /* 0x001fca00078e009a */
[----:B------:R0:W5:Y:S01]  /*3dd0*/  @P0 LDG.E.128 R108, desc[UR8][R154.64] ;  /* 0x000000089a6c0981 */ /* 0x000162000c1e1d00 */
[----:B-1----:R-:W-:-:S05]  /*3de0*/  @P5 IMAD.WIDE.U32 R152, R163, 0x20, R152 ;  /* 0x00000020a3985825 */ /* 0x002fca00078e0098 */
[----:B------:R0:W5:Y:S04]  /*3df0*/  @P5 LDG.E.128 R112, desc[UR8][R152.64] ;  /* 0x0000000898705981 */ /* 0x000168000c1e1d00 */
[----:B------:R0:W5:Y:S01]  /*3e00*/  @P5 LDG.E.128 R116, desc[UR8][R152.64+0x10] ;  /* 0x0000100898745981 */ /* 0x000162000c1e1d00 */
[----:B------:R-:W-:Y:S05]  /*3e10*/  @!P0 BRA `(.L_x_6629) ;  /* 0x00000004002c8947 */ /* 0x000fea0003800000 */
[----:B------:R-:W-:Y:S05]  /*3e20*/  @!P5 BRA `(.L_x_6630) ;  /* 0x0000000000a4d947 */ /* 0x000fea0003800000 */
[----:B0----5:R-:W-:Y:S01]  /*3e30*/  PRMT R152, R156, 0x7632, R152 ;  /* 0x000076329c987816 */ /* 0x021fe20000000098 */
[----:B--23--:R-:W-:Y:S01]  /*3e40*/  IMAD.U32 R161, R110, 0x10000, RZ ;  /* 0x000100006ea17824 */ /* 0x00cfe200078e00ff */
        /* <DEDUP_REMOVED lines=39> */
.L_x_6630:
[C---:B--23-5:R-:W-:Y:S01]  /*40c0*/  PRMT R160, R156.reuse, 0x7632, R160 ;  /* 0x000076329ca07816 */ /* 0x06cfe200000000a0 */
[----:B0-----:R-:W-:Y:S01]  /*40d0*/  IMAD.U32 R154, R157, 0x10000, RZ ;  /* 0x000100009d9a7824 */ /* 0x001fe200078e00ff */
        /* <DEDUP_REMOVED lines=31> */
.L_x_6629:
[----:B------:R-:W-:Y:S05]  /*42d0*/  @!P5 BRA `(.L_x_6632) ;  /* 0x000000000054d947 */ /* 0x000fea0003800000 */
[C---:B0----5:R-:W-:Y:S01]  /*42e0*/  PRMT R152, R156.reuse, 0x7632, R152 ;  /* 0x000076329c987816 */ /* 0x061fe20000000098 */
[----:B------:R-:W-:Y:S01]  /*42f0*/  IMAD.U32 R153, R156, 0x10000, RZ ;  /* 0x000100009c997824 */ /* 0x000fe200078e00ff */
[----:B------:R-:W-:Y:S02]  /*4300*/  PRMT R154, R157, 0x7632, R154 ;  /* 0x000076329d9a7816 */ /* 0x000fe4000000009a */
[C---:B------:R-:W-:Y:S02]  /*4310*/  PRMT R155, R158.reuse, 0x7632, R155 ;  /* 0x000076329e9b7816 */ /* 0x040fe4000000009b */
[C---:B------:R-:W-:Y:S01]  /*4320*/  PRMT R156, R159.reuse, 0x7632, R156 ;  /* 0x000076329f9c7816 */ /* 0x040fe2000000009c */
[----:B------:R-:W-:Y:S01]  /*4330*/  IMAD.U32 R159, R159, 0x10000, RZ ;  /* 0x000100009f9f7824 */ /* 0x000fe200078e00ff */
[----:B------:R-:W-:Y:S02]  /*4340*/  SHF.L.U32 R157, R157, 0x10, RZ ;  /* 0x000000109d9d7819 */ /* 0x000fe400000006ff */
[----:B--23--:R-:W-:Y:S01]  /*4350*/  SHF.L.U32 R161, R158, 0x10, RZ ;  /* 0x000000109ea17819 */ /* 0x00cfe200000006ff */
        /* <DEDUP_REMOVED lines=13> */
.L_x_6632:
[----:B--23-5:R-:W-:Y:S02]  /*4430*/  PRMT R161, R159, 0x7632, R161 ;  /* 0x000076329fa17816 */ /* 0x02cfe400000000a1 */
[----:B0-----:R-:W-:Y:S02]  /*4440*/  PRMT R153, R156, 0x7632, R153 ;  /* 0x000076329c997816 */ /* 0x001fe40000000099 */
[----:B------:R-:W-:Y:S02]  /*4450*/  PRMT R155, R157, 0x7632, R155 ;  /* 0x000076329d9b7816 */ /* 0x000fe4000000009b */
[----:B------:R-:W-:Y:S02]  /*4460*/  PRMT R160, R158, 0x7632, R160 ;  /* 0x000076329ea07816 */ /* 0x000fe400000000a0 */
[----:B------:R-:W-:Y:S02]  /*4470*/  SHF.L.U32 R152, R156, 0x10, RZ ;  /* 0x000000109c987819 */ /* 0x000fe400000006ff */
[----:B------:R-:W-:Y:S01]  /*4480*/  SHF.L.U32 R156, R158, 0x10, RZ ;  /* 0x000000109e9c7819 */ /* 0x000fe200000006ff */
[----:B------:R-:W-:Y:S01]  /*4490*/  IMAD.U32 R158, R159, 0x10000, RZ ;  /* 0x000100009f9e7824 */ /* 0x000fe200078e00ff */
[----:B------:R-:W-:Y:S01]  /*44a0*/  SHF.L.U32 R154, R157, 0x10, RZ ;  /* 0x000000109d9a7819 */ /* 0x000fe200000006ff */
[----:B------:R-:W-:Y:S01]  /*44b0*/  IMAD.U32 R159, R161, 0x10000, RZ ;  /* 0x00010000a19f7824 */ /* 0x000fe200078e00ff */
[----:B------:R-:W-:-:S02]  /*44c0*/  SHF.L.U32 R153, R153, 0x10, RZ ;  /* 0x0000001099997819 */ /* 0x000fc400000006ff */
[----:B------:R-:W-:Y:S02]  /*44d0*/  SHF.L.U32 R155, R155, 0x10, RZ ;  /* 0x000000109b9b7819 */ /* 0x000fe400000006ff */
[----:B------:R-:W-:-:S07]  /*44e0*/  SHF.L.U32 R157, R160, 0x10, RZ ;  /* 0x00000010a09d7819 */ /* 0x000fce00000006ff */
.L_x_6631:
[----:B------:R-:W0:Y:S02]  /*44f0*/  LDC.64 R160, c[0x0][0x3a8] ;  /* 0x0000ea00ffa07b82 */ /* 0x000e240000000a00 */
[----:B0-----:R-:W-:-:S05]  /*4500*/  IMAD.WIDE.U32 R160, R163, 0x20, R160 ;  /* 0x00000020a3a07825 */ /* 0x001fca00078e00a0 */
[----:B------:R4:W-:Y:S04]  /*4510*/  STG.E.128 desc[UR8][R160.64], R152 ;  /* 0x00000098a0007986 */ /* 0x0009e8000c101d08 */
[----:B------:R4:W-:Y:S02]  /*4520*/  STG.E.128 desc[UR8][R160.64+0x10], R156 ;  /* 0x0000109ca0007986 */ /* 0x0009e4000c101d08 */
.L_x_6628:
[----:B------:R-:W-:Y:S05]  /*4530*/  BSYNC.RECONVERGENT B0 ;  /* 0x0000000000007941 */ /* 0x000fea0003800200 */
.L_x_6627:
        /* <DEDUP_REMOVED lines=163> */
[----:B------:R-:W-:-:S03]  /*4f70*/  HFMA2 R165, -RZ, RZ, 0, 0 ;  /* 0x00000000ffa57431 */ /* 0x000fc600000001ff */
[----:B------:R0:W-:Y:S01]  /*4f80*/  @!P5 STS.64 [R164+UR4], R160 ;  /* 0x000000a0a400d988 */ /* 0x0001e20008000a04 */
[----:B------:R-:W-:Y:S01]  /*4f90*/  BAR.SYNC.DEFER_BLOCKING 0x0 ;  /* 0x0000000000007b1d */ /* 0x000fe20000010000 */
[----:B------:R-:W-:Y:S02]  /*4fa0*/  @!P6 MOV R165, R2 ;  /* 0x0000000200a5e202 */ /* 0x000fe40000000f00 */
[----:B------:R-:W-:-:S03]  /*4fb0*/  ISETP.NE.AND P5, PT, R0, RZ, PT ;  /* 0x000000ff0000720c */ /* 0x000fc60003fa5270 */
        /* <DEDUP_REMOVED lines=29> */
[C---:B------:R-:W-:Y:S02]  /*5190*/  FFMA.FTZ R166, R231.reuse, R162, R166 ;  /* 0x000000a2e7a67223 */ /* 0x040fe400000100a6 */
[----:B------:R-:W0:Y:S01]  /*51a0*/  LDC R162, c[0x0][0x448] ;  /* 0x00011200ffa27b82 */ /* 0x000e220000000800 */
[----:B------:R-:W-:Y:S01]  /*51b0*/  FMUL.FTZ R164, R231, R164 ;  /* 0x000000a4e7a47220 */ /* 0x000fe20000410000 */
[----:B---3--:R-:W-:Y:S01]  /*51c0*/  FMUL.FTZ R166, R229, R166 ;  /* 0x000000a6e5a67220 */ /* 0x008fe20000410000 */
[----:B-1----:R-:W-:Y:S01]  /*51d0*/  FADD.FTZ R160, R163, R160 ;  /* 0x000000a0a3a07221 */ /* 0x002fe20000010000 */
[----:B------:R-:W-:Y:S01]  /*51e0*/  MOV R231, UR6 ;  /* 0x0000000600e77c02 */ /* 0x000fe20008000f00 */
[----:B------:R-:W-:Y:S02]  /*51f0*/  FMUL.FTZ R164, R164, R165 ;  /* 0x000000a5a4a47220 */ /* 0x000fe40000410000 */
[----:B------:R-:W1:Y:S02]  /*5200*/  SHFL.IDX PT, R167, R166, RZ, 0x1f ;  /* 0x00001fffa6a77589 */ /* 0x000e6400000e0000 */
[----:B------:R-:W-:Y:S01]  /*5210*/  FFMA.FTZ R164, R229, R164, R160 ;  /* 0x000000a4e5a47223 */ /* 0x000fe200000100a0 */
[----:B------:R-:W-:-:S04]  /*5220*/  MOV R229, UR6 ;  /* 0x0000000600e57c02 */ /* 0x000fc80008000f00 */
[----:B------:R-:W0:Y:S01]  /*5230*/  SHFL.IDX PT, R163, R164, RZ, 0x1f ;  /* 0x00001fffa4a37589 */ /* 0x000e2200000e0000 */
[----:B-1----:R-:W-:-:S05]  /*5240*/  FMUL.FTZ R160, R167, R167 ;  /* 0x000000a7a7a07220 */ /* 0x002fca0000410000 */
[----:B------:R-:W-:Y:S01]  /*5250*/  FSEL R161, R160, RZ, !P6 ;  /* 0x000000ffa0a17208 */ /* 0x000fe20007000000 */
[----:B0-----:R-:W-:Y:S01]  /*5260*/  FFMA.FTZ R160, R163, UR7, R162 ;  /* 0x00000007a3a07c23 */ /* 0x001fe200080100a2 */
[----:B------:R-:W-:Y:S01]  /*5270*/  PLOP3.LUT P6, PT, PT, PT, UP2, 0x40, 0x4 ;  /* 0x000000000004781c */ /* 0x000fe20003fce828 */
[----:B------:R-:W0:Y:S02]  /*5280*/  @!P5 LDC.64 R162, c[0x0][0x3c0] ;  /* 0x0000f000ffa2db82 */ /* 0x000e240000000a00 */
[----:B------:R-:W-:Y:S01]  /*5290*/  FADD.FTZ R165, R160, R161 ;  /* 0x000000a1a0a57221 */ /* 0x000fe20000010000 */
[----:B------:R-:W-:-:S04]  /*52a0*/  FSEL R164, R167, RZ, P6 ;  /* 0x000000ffa7a47208 */ /* 0x000fc80003000000 */
[----:B------:R-:W-:Y:S01]  /*52b0*/  R2UR UR5, R164 ;  /* 0x00000000a40572ca */ /* 0x000fe200000e0000 */
[----:B------:R-:W1:Y:S01]  /*52c0*/  MUFU.RSQ R165, R165 ;  /* 0x000000a500a57308 */ /* 0x000e620000001400 */
[----:B------:R-:W2:Y:S01]  /*52d0*/  @!P5 LDC.64 R160, c[0x0][0x3c8] ;  /* 0x0000f200ffa0db82 */ /* 0x000ea20000000a00 */
[----:B0-----:R-:W-:Y:S01]  /*52e0*/  @!P5 IMAD.WIDE R162, R229, 0x4, R162 ;  /* 0x00000004e5a2d825 */ /* 0x001fe200078e02a2 */
[----:B-1----:R-:W-:-:S04]  /*52f0*/  R2UR UR4, R165 ;  /* 0x00000000a50472ca */ /* 0x002fc800000e0000 */
[----:B------:R0:W-:Y:S01]  /*5300*/  @!P5 STG.E desc[UR8][R162.64], R167 ;  /* 0x000000a7a200d986 */ /* 0x0001e2000c101908 */
[----:B--2---:R-:W-:-:S08]  /*5310*/  @!P5 IMAD.WIDE R160, R231, 0x4, R160 ;  /* 0x00000004e7a0d825 */ /* 0x004fd000078e02a0 */
[----:B------:R-:W-:-:S05]  /*5320*/  MOV R229, UR4 ;  /* 0x0000000400e57c02 */ /* 0x000fca0008000f00 */
[----:B------:R0:W-:Y:S01]  /*5330*/  @!P5 STG.E desc[UR8][R160.64], R229 ;  /* 0x000000e5a000d986 */ /* 0x0001e2000c101908 */
[----:B------:R-:W-:Y:S05]  /*5340*/  @!P0 BRA `(.L_x_6634) ;  /* 0x00000004003c8947 */ /* 0x000fea0003800000 */
[----:B0-----:R-:W-:Y:S01]  /*5350*/  FADD.FTZ R160, R126, -UR5 ;  /* 0x800000057ea07e21 */ /* 0x001fe20008010000 */
[----:B------:R-:W-:Y:S01]  /*5360*/  SHF.L.U32 R163, R75, 0x10, RZ ;  /* 0x000000104ba37819 */ /* 0x000fe200000006ff */
[----:B------:R-:W-:Y:S01]  /*5370*/  FADD.FTZ R162, R127, -UR5 ;  /* 0x800000057fa27e21 */ /* 0x000fe20008010000 */
[----:B------:R-:W-:Y:S01]  /*5380*/  SHF.L.U32 R165, R35, 0x10, RZ ;  /* 0x0000001023a57819 */ /* 0x000fe200000006ff */
[----:B------:R-:W-:Y:S01]  /*5390*/  IMAD.U32 R161, R31, 0x10000, RZ ;  /* 0x000100001fa17824 */ /* 0x000fe200078e00ff */
        /* <DEDUP_REMOVED lines=12> */
[----:B------:R-:W-:Y:S01]  /*5460*/  IMAD.U32 R161, R30, 0x10000, RZ ;  /* 0x000100001ea17824 */ /* 0x000fe200078e00ff */
[----:B------:R-:W-:Y:S01]  /*5470*/  SHF.L.U32 R164, R90, 0x10, RZ ;  /* 0x000000105aa47819 */ /* 0x000fe200000006ff */
[----:B------:R-:W-:Y:S01]  /*5480*/  FMUL.FTZ R160, R160, UR4 ;  /* 0x00000004a0a07c20 */ /* 0x000fe20008410000 */
[----:B------:R-:W-:Y:S01]  /*5490*/  FMUL.FTZ R166, R162, UR4 ;  /* 0x00000004a2a67c20 */ /* 0x000fe20008410000 */
[----:B------:R-:W-:Y:S01]  /*54a0*/  SHF.L.U32 R228, R182, 0x10, RZ ;  /* 0x00000010b6e47819 */ /* 0x000fe200000006ff */
[----:B------:R-:W-:-:S02]  /*54b0*/  IMAD.U32 R235, R189, 0x10000, RZ ;  /* 0x00010000bdeb7824 */ /* 0x000fc400078e00ff */
        /* <DEDUP_REMOVED lines=10> */
[----:B------:R-:W-:Y:S01]  /*5560*/  FFMA.FTZ R235, R166, R235, R229 ;  /* 0x000000eba6eb7223 */ /* 0x000fe200000100e5 */
[----:B------:R-:W-:Y:S01]  /*5570*/  SHF.L.U32 R229, R33, 0x10, RZ ;  /* 0x0000001021e57819 */ /* 0x000fe200000006ff */
[----:B------:R-:W-:Y:S01]  /*5580*/  FFMA.FTZ R160, R164, R161, R165 ;  /* 0x000000a1a4a07223 */ /* 0x000fe200000100a5 */
[----:B------:R-:W-:Y:S01]  /*5590*/  FADD.FTZ R161, R123, -UR5 ;  /* 0x800000057ba17e21 */ /* 0x000fe20008010000 */
[----:B------:R-:W-:Y:S01]  /*55a0*/  SHF.L.U32 R230, R192, 0x10, RZ ;  /* 0x00000010c0e67819 */ /* 0x000fe200000006ff */
[----:B------:R-:W-:Y:S01]  /*55b0*/  FADD.FTZ R238, R121, -UR5 ;  /* 0x8000000579ee7e21 */ /* 0x000fe20008010000 */
[----:B------:R-:W-:Y:S01]  /*55c0*/  FFMA.FTZ R164, R164, R229, R228 ;  /* 0x000000e5a4a47223 */ /* 0x000fe200000100e4 */
[----:B------:R-:W-:-:S02]  /*55d0*/  IMAD.U32 R228, R193, 0x10000, RZ ;  /* 0x00010000c1e47824 */ /* 0x000fc400078e00ff */
[----:B------:R-:W-:Y:S01]  /*55e0*/  FMUL.FTZ R165, R161, UR4 ;  /* 0x00000004a1a57c20 */ /* 0x000fe20008410000 */
[----:B------:R-:W-:Y:S01]  /*55f0*/  SHF.L.U32 R231, R186, 0x10, RZ ;  /* 0x00000010bae77819 */ /* 0x000fe200000006ff */
[----:B------:R-:W-:Y:S01]  /*5600*/  FMUL.FTZ R238, R238, UR4 ;  /* 0x00000004eeee7c20 */ /* 0x000fe20008410000 */
[----:B------:R-:W-:Y:S01]  /*5610*/  SHF.L.U32 R237, R185, 0x10, RZ ;  /* 0x00000010b9ed7819 */ /* 0x000fe200000006ff */
[----:B------:R-:W-:Y:S01]  /*5620*/  FFMA.FTZ R161, R165, R228, R230 ;  /* 0x000000e4a5a17223 */ /* 0x000fe200000100e6 */
[----:B------:R-:W-:Y:S01]  /*5630*/  SHF.L.U32 R236, R191, 0x10, RZ ;  /* 0x00000010bfec7819 */ /* 0x000fe200000006ff */
[----:B------:R-:W-:Y:S01]  /*5640*/  FADD.FTZ R228, R120, -UR5 ;  /* 0x8000000578e47e21 */ /* 0x000fe20008010000 */
[----:B------:R-:W-:Y:S01]  /*5650*/  SHF.L.U32 R229, R190, 0x10, RZ ;  /* 0x00000010bee57819 */ /* 0x000fe200000006ff */
[----:B------:R-:W-:Y:S01]  /*5660*/  FFMA.FTZ R166, R166, R231, R237 ;  /* 0x000000e7a6a67223 */ /* 0x000fe200000100ed */
[----:B------:R-:W-:Y:S01]  /*5670*/  SHF.L.U32 R231, R72, 0x10, RZ ;  /* 0x0000001048e77819 */ /* 0x000fe200000006ff */
[----:B------:R-:W-:Y:S01]  /*5680*/  FMUL.FTZ R228, R228, UR4 ;  /* 0x00000004e4e47c20 */ /* 0x000fe20008410000 */
[----:B------:R-:W-:Y:S01]  /*5690*/  SHF.L.U32 R237, R32, 0x10, RZ ;  /* 0x0000001020ed7819 */ /* 0x000fe200000006ff */
[----:B------:R-:W-:Y:S01]  /*56a0*/  FFMA.FTZ R165, R165, R236, R229 ;  /* 0x000000eca5a57223 */ /* 0x000fe200000100e5 */
[----:B------:R-:W-:Y:S01]  /*56b0*/  SHF.L.U32 R230, R88, 0x10, RZ ;  /* 0x0000001058e67819 */ /* 0x000fe200000006ff */
[----:B------:R-:W-:Y:S01]  /*56c0*/  IMAD.U32 R229, R28, 0x10000, RZ ;  /* 0x000100001ce57824 */ /* 0x000fe200078e00ff */
[----:B------:R-:W-:Y:S01]  /*56d0*/  SHF.L.U32 R241, R196, 0x10, RZ ;  /* 0x00000010c4f17819 */ /* 0x000fe200000006ff */
[----:B------:R-:W-:Y:S01]  /*56e0*/  IMAD.U32 R239, R197, 0x10000, RZ ;  /* 0x00010000c5ef7824 */ /* 0x000fe200078e00ff */
[----:B------:R-:W-:Y:S01]  /*56f0*/  SHF.L.U32 R243, R195, 0x10, RZ ;  /* 0x00000010c3f37819 */ /* 0x000fe200000006ff */
[C---:B------:R-:W-:Y:S01]  /*5700*/  FFMA.FTZ R236, R228.reuse, R229, R231 ;  /* 0x000000e5e4ec7223 */ /* 0x040fe200000100e7 */
[----:B------:R-:W-:Y:S01]  /*5710*/  FFMA.FTZ R237, R228, R237, R230 ;  /* 0x000000ede4ed7223 */ /* 0x000fe200000100e6 */
[----:B------:R-:W-:Y:S01]  /*5720*/  SHF.L.U32 R240, R194, 0x10, RZ ;  /* 0x00000010c2f07819 */ /* 0x000fe200000006ff */
[----:B------:R-:W0:Y:S01]  /*5730*/  LDC.64 R230, c[0x0][0x428] ;  /* 0x00010a00ffe67b82 */ /* 0x000e220000000a00 */
[----:B------:R-:W-:Y:S01]  /*5740*/  FFMA.FTZ R239, R238, R239, R241 ;  /* 0x000000efeeef7223 */ /* 0x000fe200000100f1 */
[----:B------:R-:W-:-:S02]  /*5750*/  F2FP.BF16.F32.PACK_AB R161, R161, R160 ;  /* 0x000000a0a1a1723e */ /* 0x000fc400000010ff */
[----:B------:R-:W-:Y:S01]  /*5760*/  FFMA.FTZ R240, R238, R243, R240 ;  /* 0x000000f3eef07223 */ /* 0x000fe200000100f0 */
[----:B------:R-:W-:Y:S02]  /*5770*/  F2FP.BF16.F32.PACK_AB R163, R163, R234 ;  /* 0x000000eaa3a3723e */ /* 0x000fe400000010ff */
[----:B------:R-:W-:Y:S01]  /*5780*/  F2FP.BF16.F32.PACK_AB R162, R235, R162 ;  /* 0x000000a2eba2723e */ /* 0x000fe200000010ff */
[----:B------:R-:W1:Y:S01]  /*5790*/  LDC.64 R228, c[0x0][0x430] ;  /* 0x00010c00ffe47b82 */ /* 0x000e620000000a00 */
[----:B------:R-:W-:Y:S02]  /*57a0*/  F2FP.BF16.F32.PACK_AB R160, R239, R236 ;  /* 0x000000ecefa0723e */ /* 0x000fe400000010ff */
[----:B------:R-:W-:Y:S02]  /*57b0*/  F2FP.BF16.F32.PACK_AB R165, R165, R164 ;  /* 0x000000a4a5a5723e */ /* 0x000fe400000010ff */
[----:B------:R-:W-:Y:S02]  /*57c0*/  F2FP.BF16.F32.PACK_AB R167, R167, R232 ;  /* 0x000000e8a7a7723e */ /* 0x000fe400000010ff */
[----:B------:R-:W-:-:S02]  /*57d0*/  F2FP.BF16.F32.PACK_AB R166, R166, R233 ;  /* 0x000000e9a6a6723e */ /* 0x000fc400000010ff */
[----:B------:R-:W-:Y:S01]  /*57e0*/  F2FP.BF16.F32.PACK_AB R164, R240, R237 ;  /* 0x000000edf0a4723e */ /* 0x000fe200000010ff */
[----:B0-----:R-:W-:-:S05]  /*57f0*/  IMAD.WIDE.U32 R230, R227, 0x10, R230 ;  /* 0x00000010e3e67825 */ /* 0x001fca00078e00e6 */
[----:B------:R2:W-:Y:S01]  /*5800*/  STG.E.128 desc[UR8][R230.64], R160 ;  /* 0x000000a0e6007986 */ /* 0x0005e2000c101d08 */
[----:B-1----:R-:W-:-:S04]  /*5810*/  IMAD.WIDE.U32 R228, R227, 0x10, R228 ;  /* 0x00000010e3e47825 */ /* 0x002fc800078e00e4 */
[----:B------:R-:W-:Y:S01]  /*5820*/  VIADD R227, R227, 0x80 ;  /* 0x00000080e3e37836 */ /* 0x000fe20000000000 */
[----:B------:R2:W-:Y:S06]  /*5830*/  STG.E.128 desc[UR8][R228.64], R164 ;  /* 0x000000a4e4007986 */ /* 0x0005ec000c101d08 */
.L_x_6634:
[----:B------:R-:W-:Y:S05]  /*5840*/  BSYNC.RECONVERGENT B0 ;  /* 0x0000000000007941 */ /* 0x000fea0003800200 */
.L_x_6633:
        /* <DEDUP_REMOVED lines=10> */
[----:B------:R-:W-:Y:S01]  /*58f0*/  FMUL.FTZ R167, R162, UR4 ;  /* 0x00000004a2a77c20 */ /* 0x000fe20008410000 */
[----:B------:R-:W-:Y:S01]  /*5900*/  SHF.L.U32 R166, R27, 0x10, RZ ;  /* 0x000000101ba67819 */ /* 0x000fe200000006ff */
[C---:B------:R-:W-:Y:S01]  /*5910*/  FFMA.FTZ R234, R160.reuse, R161, R163 ;  /* 0x000000a1a0ea7223 */ /* 0x040fe200000100a3 */
[----:B------:R-:W-:Y:S01]  /*5920*/  FFMA.FTZ R232, R160, R165, R232 ;  /* 0x000000a5a0e87223 */ /* 0x000fe200000100e8 */
[----:B------:R-:W-:Y:S01]  /*5930*/  FADD.FTZ R160, R132, -UR5 ;  /* 0x8000000584a07e21 */ /* 0x000fe20008010000 */
[----:B------:R-:W-:Y:S01]  /*5940*/  SHF.L.U32 R161, R38, 0x10, RZ ;  /* 0x0000001026a17819 */ /* 0x000fe200000006ff */
[----:B------:R-:W-:Y:S01]  /*5950*/  FFMA.FTZ R163, R167, R164, R166 ;  /* 0x000000a4a7a37223 */ /* 0x000fe200000100a6 */
[----:B------:R-:W-:Y:S01]  /*5960*/  SHF.L.U32 R165, R70, 0x10, RZ ;  /* 0x0000001046a57819 */ /* 0x000fe200000006ff */
[----:B------:R-:W-:Y:S01]  /*5970*/  FADD.FTZ R162, R133, -UR5 ;  /* 0x8000000585a27e21 */ /* 0x000fe20008010000 */
[----:B------:R-:W-:Y:S01]  /*5980*/  SHF.L.U32 R233, R42, 0x10, RZ ;  /* 0x000000102ae97819 */ /* 0x000fe200000006ff */
[----:B------:R-:W-:-:S02]  /*5990*/  IMAD.U32 R164, R86, 0x10000, RZ ;  /* 0x0001000056a47824 */ /* 0x000fc400078e00ff */
[----:B------:R-:W-:Y:S01]  /*59a0*/  FMUL.FTZ R160, R160, UR4 ;  /* 0x00000004a0a07c20 */ /* 0x000fe20008410000 */
[----:B------:R-:W-:Y:S01]  /*59b0*/  FMUL.FTZ R166, R162, UR4 ;  /* 0x00000004a2a67c20 */ /* 0x000fe20008410000 */
[----:B------:R-:W-:Y:S01]  /*59c0*/  SHF.L.U32 R235, R172, 0x10, RZ ;  /* 0x00000010aceb7819 */ /* 0x000fe200000006ff */
[----:B------:R-:W-:Y:S02]  /*59d0*/  IMAD.U32 R230, R25, 0x10000, RZ ;  /* 0x0001000019e67824 */ /* 0x000fe400078e00ff */
[C---:B------:R-:W-:Y:S01]  /*59e0*/  FFMA.FTZ R162, R160.reuse, R161, R165 ;  /* 0x000000a1a0a27223 */ /* 0x040fe200000100a5 */
[----:B------:R-:W-:Y:S01]  /*59f0*/  FFMA.FTZ R233, R160, R233, R164 ;  /* 0x000000e9a0e97223 */ /* 0x000fe200000100a4 */
[----:B------:R-:W-:Y:S01]  /*5a00*/  SHF.L.U32 R229, R171, 0x10, RZ ;  /* 0x00000010abe57819 */ /* 0x000fe200000006ff */
[----:B------:R-:W-:Y:S01]  /*5a10*/  FADD.FTZ R160, R130, -UR5 ;  /* 0x8000000582a07e21 */ /* 0x000fe20008010000 */
[----:B------:R-:W-:Y:S01]  /*5a20*/  SHF.L.U32 R228, R26, 0x10, RZ ;  /* 0x000000101ae47819 */ /* 0x000fe200000006ff */
[----:B------:R-:W-:Y:S01]  /*5a30*/  IMAD.U32 R237, R169, 0x10000, RZ ;  /* 0x00010000a9ed7824 */ /* 0x000fe200078e00ff */
[----:B------:R-:W-:Y:S01]  /*5a40*/  SHF.L.U32 R161, R37, 0x10, RZ ;  /* 0x0000001025a17819 */ /* 0x000fe200000006ff */
[----:B------:R-:W-:Y:S01]  /*5a50*/  FMUL.FTZ R164, R160, UR4 ;  /* 0x00000004a0a47c20 */ /* 0x000fe20008410000 */
[----:B------:R-:W-:Y:S01]  /*5a60*/  SHF.L.U32 R165, R69, 0x10, RZ ;  /* 0x0000001045a57819 */ /* 0x000fe200000006ff */
[----:B------:R-:W-:Y:S01]  /*5a70*/  FFMA.FTZ R235, R166, R235, R229 ;  /* 0x000000eba6eb7223 */ /* 0x000fe200000100e5 */
[----:B------:R-:W-:Y:S01]  /*5a80*/  FFMA.FTZ R167, R167, R228, R230 ;  /* 0x000000e4a7a77223 */ /* 0x000fe200000100e6 */
[----:B------:R-:W-:Y:S01]  /*5a90*/  SHF.L.U32 R229, R41, 0x10, RZ ;  /* 0x0000001029e57819 */ /* 0x000fe200000006ff */
[----:B------:R-:W-:-:S02]  /*5aa0*/  IMAD.U32 R228, R85, 0x10000, RZ ;  /* 0x0001000055e47824 */ /* 0x000fc400078e00ff */
[C---:B------:R-:W-:Y:S01]  /*5ab0*/  FFMA.FTZ R160, R164.reuse, R161, R165 ;  /* 0x000000a1a4a07223 */ /* 0x040fe200000100a5 */
[----:B------:R-:W-:Y:S01]  /*5ac0*/  FADD.FTZ R161, R131, -UR5 ;  /* 0x8000000583a17e21 */ /* 0x000fe20008010000 */
[----:B------:R-:W-:Y:S01]  /*5ad0*/  SHF.L.U32 R230, R175, 0x10, RZ ;  /* 0x00000010afe67819 */ /* 0x000fe200000006ff */
[----:B------:R-:W-:Y:S01]  /*5ae0*/  FFMA.FTZ R164, R164, R229, R228 ;  /* 0x000000e5a4a47223 */ /* 0x000fe200000100e4 */
[----:B------:R-:W-:Y:S01]  /*5af0*/  SHF.L.U32 R228, R176, 0x10, RZ ;  /* 0x00000010b0e47819 */ /* 0x000fe200000006ff */
[----:B------:R-:W-:Y:S01]  /*5b00*/  FMUL.FTZ R165, R161, UR4 ;  /* 0x00000004a1a57c20 */ /* 0x000fe20008410000 */
[----:B------:R-:W-:Y:S01]  /*5b10*/  SHF.L.U32 R231, R170, 0x10, RZ ;  /* 0x00000010aae77819 */ /* 0x000fe200000006ff */
[----:B------:R-:W-:Y:S01]  /*5b20*/  IMAD.U32 R229, R173, 0x10000, RZ ;  /* 0x00010000ade57824 */ /* 0x000fe200078e00ff */
[----:B------:R-:W-:Y:S01]  /*5b30*/  SHF.L.U32 R236, R174, 0x10, RZ ;  /* 0x00000010aeec7819 */ /* 0x000fe200000006ff */
[C---:B------:R-:W-:Y:S01]  /*5b40*/  FFMA.FTZ R161, R165.reuse, R228, R230 ;  /* 0x000000e4a5a17223 */ /* 0x040fe200000100e6 */
[----:B------:R-:W-:Y:S01]  /*5b50*/  FADD.FTZ R228, R128, -UR5 ;  /* 0x8000000580e47e21 */ /* 0x000fe20008010000 */
[----:B------:R-:W-:Y:S01]  /*5b60*/  FFMA.FTZ R166, R166, R231, R237 ;  /* 0x000000e7a6a67223 */ /* 0x000fe200000100ed */
[----:B------:R-:W-:Y:S01]  /*5b70*/  SHF.L.U32 R231, R68, 0x10, RZ ;  /* 0x0000001044e77819 */ /* 0x000fe200000006ff */
[----:B------:R-:W-:Y:S01]  /*5b80*/  FFMA.FTZ R165, R165, R236, R229 ;  /* 0x000000eca5a57223 */ /* 0x000fe200000100e5 */
[----:B------:R-:W-:Y:S01]  /*5b90*/  SHF.L.U32 R229, R36, 0x10, RZ ;  /* 0x0000001024e57819 */ /* 0x000fe200000006ff */
[----:B------:R-:W-:Y:S01]  /*5ba0*/  IMAD.U32 R230, R84, 0x10000, RZ ;  /* 0x0001000054e67824 */ /* 0x000fe200078e00ff */
[----:B------:R-:W-:Y:S01]  /*5bb0*/  SHF.L.U32 R237, R40, 0x10, RZ ;  /* 0x0000001028ed7819 */ /* 0x000fe200000006ff */
[----:B------:R-:W-:Y:S01]  /*5bc0*/  FMUL.FTZ R228, R228, UR4 ;  /* 0x00000004e4e47c20 */ /* 0x000fe20008410000 */
[----:B------:R-:W-:Y:S01]  /*5bd0*/  FADD.FTZ R238, R129, -UR5 ;  /* 0x8000000581ee7e21 */ /* 0x000fe20008010000 */
[----:B------:R-:W-:Y:S01]  /*5be0*/  SHF.L.U32 R239, R180, 0x10, RZ ;  /* 0x00000010b4ef7819 */ /* 0x000fe200000006ff */
[----:B------:R-:W-:-:S02]  /*5bf0*/  IMAD.U32 R240, R177, 0x10000, RZ ;  /* 0x00010000b1f07824 */ /* 0x000fc400078e00ff */
[C---:B------:R-:W-:Y:S01]  /*5c00*/  FFMA.FTZ R236, R228.reuse, R229, R231 ;  /* 0x000000e5e4ec7223 */ /* 0x040fe200000100e7 */
[----:B------:R-:W-:Y:S01]  /*5c10*/  FFMA.FTZ R237, R228, R237, R230 ;  /* 0x000000ede4ed7223 */ /* 0x000fe200000100e6 */
[----:B------:R-:W-:Y:S01]  /*5c20*/  SHF.L.U32 R241, R179, 0x10, RZ ;  /* 0x00000010b3f17819 */ /* 0x000fe200000006ff */
[----:B------:R-:W0:Y:S01]  /*5c30*/  LDC.64 R230, c[0x0][0x428] ;  /* 0x00010a00ffe67b82 */ /* 0x000e220000000a00 */
[----:B------:R-:W-:Y:S01]  /*5c40*/  FMUL.FTZ R238, R238, UR4 ;  /* 0x00000004eeee7c20 */ /* 0x000fe20008410000 */
[----:B------:R-:W-:Y:S02]  /*5c50*/  SHF.L.U32 R243, R178, 0x10, RZ ;  /* 0x00000010b2f37819 */ /* 0x000fe400000006ff */
[----:B------:R-:W-:Y:S01]  /*5c60*/  F2FP.BF16.F32.PACK_AB R161, R161, R160 ;  /* 0x000000a0a1a1723e */ /* 0x000fe200000010ff */
[C---:B------:R-:W-:Y:S01]  /*5c70*/  FFMA.FTZ R239, R238.reuse, R239, R241 ;  /* 0x000000efeeef7223 */ /* 0x040fe200000100f1 */
[----:B------:R-:W-:Y:S01]  /*5c80*/  F2FP.BF16.F32.PACK_AB R163, R163, R234 ;  /* 0x000000eaa3a3723e */ /* 0x000fe200000010ff */
[----:B------:R-:W-:Y:S01]  /*5c90*/  FFMA.FTZ R240, R238, R243, R240 ;  /* 0x000000f3eef07223 */ /* 0x000fe200000100f0 */
[----:B------:R-:W1:Y:S01]  /*5ca0*/  LDC.64 R228, c[0x0][0x430] ;  /* 0x00010c00ffe47b82 */ /* 0x000e620000000a00 */
        /* <DEDUP_REMOVED lines=8> */
[C---:B-1----:R-:W-:Y:S01]  /*5d30*/  IMAD.WIDE.U32 R228, R227.reuse, 0x10, R228 ;  /* 0x00000010e3e47825 */ /* 0x042fe200078e00e4 */
[----:B------:R-:W-:-:S04]  /*5d40*/  IADD3 R227, PT, PT, R227, 0x80, RZ ;  /* 0x00000080e3e37810 */ /* 0x000fc80007ffe0ff */
[----:B------:R3:W-:Y:S03]  /*5d50*/  STG.E.128 desc[UR8][R228.64], R164 ;  /* 0x000000a4e4007986 */ /* 0x0007e6000c101d08 */
.L_x_6636:
[----:B------:R-:W-:Y:S05]  /*5d60*/  BSYNC.RECONVERGENT B0 ;  /* 0x0000000000007941 */ /* 0x000fea0003800200 */
.L_x_6635:
[----:B------:R-:W-:Y:S04]  /*5d70*/  BSSY.RECONVERGENT B0, `(.L_x_6637) ;  /* 0x0000051000007945 */ /* 0x000fe80003800200 */
[----:B------:R-:W-:Y:S05]  /*5d80*/  @!P2 BRA `(.L_x_6638) ;  /* 0x00000004003ca947 */ /* 0x000fea0003800000 */
[----:B0-23--:R-:W-:Y:S01]  /*5d90*/  FADD.FTZ R160, R142, -UR5 ;  /* 0x800000058ea07e21 */ /* 0x00dfe20008010000 */
[----:B------:R-:W-:Y:S01]  /*5da0*/  SHF.L.U32 R161, R47, 0x10, RZ ;  /* 0x000000102fa17819 */ /* 0x000fe200000006ff */
[----:B------:R-:W-:Y:S01]  /*5db0*/  FADD.FTZ R162, R143, -UR5 ;  /* 0x800000058fa27e21 */ /* 0x000fe20008010000 */
[----:B------:R-:W-:Y:S01]  /*5dc0*/  SHF.L.U32 R163, R67, 0x10, RZ ;  /* 0x0000001043a37819 */ /* 0x000fe200000006ff */
[----:B------:R-:W-:Y:S01]  /*5dd0*/  IMAD.U32 R165, R51, 0x10000, RZ ;  /* 0x0001000033a57824 */ /* 0x000fe200078e00ff */
        /* <DEDUP_REMOVED lines=28> */
[----:B------:R-:W-:Y:S01]  /*5fa0*/  FFMA.FTZ R235, R166, R235, R229 ;  /* 0x000000eba6eb7223 */ /* 0x000fe200000100e5 */
[----:B------:R-:W-:Y:S01]  /*5fb0*/  SHF.L.U32 R228, R81, 0x10, RZ ;  /* 0x0000001051e47819 */ /* 0x000fe200000006ff */
[----:B------:R-:W-:Y:S01]  /*5fc0*/  IMAD.U32 R229, R49, 0x10000, RZ ;  /* 0x0001000031e57824 */ /* 0x000fe200078e00ff */
[----:B------:R-:W-:Y:S01]  /*5fd0*/  SHF.L.U32 R230, R19, 0x10, RZ ;  /* 0x0000001013e67819 */ /* 0x000fe200000006ff */
[C---:B------:R-:W-:Y:S01]  /*5fe0*/  FFMA.FTZ R160, R164.reuse, R161, R165 ;  /* 0x000000a1a4a07223 */ /* 0x040fe200000100a5 */
[----:B------:R-:W-:Y:S01]  /*5ff0*/  FADD.FTZ R161, R139, -UR5 ;  /* 0x800000058ba17e21 */ /* 0x000fe20008010000 */
[----:B------:R-:W-:Y:S01]  /*6000*/  FFMA.FTZ R164, R164, R229, R228 ;  /* 0x000000e5a4a47223 */ /* 0x000fe200000100e4 */
[----:B------:R-:W-:Y:S01]  /*6010*/  SHF.L.U32 R228, R20, 0x10, RZ ;  /* 0x0000001014e47819 */ /* 0x000fe200000006ff */
[----:B------:R-:W-:-:S02]  /*6020*/  IMAD.U32 R236, R18, 0x10000, RZ ;  /* 0x0001000012ec7824 */ /* 0x000fc400078e00ff */
[----:B------:R-:W-:Y:S01]  /*6030*/  FMUL.FTZ R165, R161, UR4 ;  /* 0x00000004a1a57c20 */ /* 0x000fe20008410000 */
[----:B------:R-:W-:Y:S01]  /*6040*/  SHF.L.U32 R237, R13, 0x10, RZ ;  /* 0x000000100ded7819 */ /* 0x000fe200000006ff */
[----:B------:R-:W-:Y:S01]  /*6050*/  FADD.FTZ R238, R137, -UR5 ;  /* 0x8000000589ee7e21 */ /* 0x000fe20008010000 */
[----:B------:R-:W-:Y:S01]  /*6060*/  SHF.L.U32 R229, R17, 0x10, RZ ;  /* 0x0000001011e57819 */ /* 0x000fe200000006ff */
[C---:B------:R-:W-:Y:S01]  /*6070*/  FFMA.FTZ R161, R165.reuse, R228, R230 ;  /* 0x000000e4a5a17223 */ /* 0x040fe200000100e6 */
[----:B------:R-:W-:Y:S01]  /*6080*/  FADD.FTZ R228, R136, -UR5 ;  /* 0x8000000588e47e21 */ /* 0x000fe20008010000 */
[----:B------:R-:W-:Y:S01]  /*6090*/  FFMA.FTZ R166, R166, R231, R237 ;  /* 0x000000e7a6a67223 */ /* 0x000fe200000100ed */
        /* <DEDUP_REMOVED lines=8> */
[----:B------:R-:W-:Y:S01]  /*6120*/  SHF.L.U32 R241, R23, 0x10, RZ ;  /* 0x0000001017f17819 */ /* 0x000fe200000006ff */
[----:B------:R-:W-:Y:S01]  /*6130*/  FFMA.FTZ R237, R228, R237, R230 ;  /* 0x000000ede4ed7223 */ /* 0x000fe200000100e6 */
[----:B------:R-:W-:Y:S01]  /*6140*/  FMUL.FTZ R238, R238, UR4 ;  /* 0x00000004eeee7c20 */ /* 0x000fe20008410000 */
[----:B------:R-:W0:Y:S01]  /*6150*/  LDC.64 R230, c[0x0][0x428] ;  /* 0x00010a00ffe67b82 */ /* 0x000e220000000a00 */
[----:B------:R-:W-:Y:S01]  /*6160*/  SHF.L.U32 R240, R21, 0x10, RZ ;  /* 0x0000001015f07819 */ /* 0x000fe200000006ff */
[----:B------:R-:W-:-:S02]  /*6170*/  IMAD.U32 R243, R22, 0x10000, RZ ;  /* 0x0001000016f37824 */ /* 0x000fc400078e00ff */
[C---:B------:R-:W-:Y:S01]  /*6180*/  FFMA.FTZ R239, R238.reuse, R239, R241 ;  /* 0x000000efeeef7223 */ /* 0x040fe200000100f1 */
[----:B------:R-:W-:Y:S01]  /*6190*/  F2FP.BF16.F32.PACK_AB R161, R161, R160 ;  /* 0x000000a0a1a1723e */ /* 0x000fe200000010ff */
[----:B------:R-:W-:Y:S01]  /*61a0*/  FFMA.FTZ R240, R238, R243, R240 ;  /* 0x000000f3eef07223 */ /* 0x000fe200000100f0 */
[----:B------:R-:W-:Y:S01]  /*61b0*/  F2FP.BF16.F32.PACK_AB R163, R163, R234 ;  /* 0x000000eaa3a3723e */ /* 0x000fe200000010ff */
[----:B------:R-:W1:Y:S01]  /*61c0*/  LDC.64 R228, c[0x0][0x430] ;  /* 0x00010c00ffe47b82 */ /* 0x000e620000000a00 */
[----:B------:R-:W-:Y:S02]  /*61d0*/  F2FP.BF16.F32.PACK_AB R162, R235, R162 ;  /* 0x000000a2eba2723e */ /* 0x000fe400000010ff */
[----:B------:R-:W-:Y:S02]  /*61e0*/  F2FP.BF16.F32.PACK_AB R160, R239, R236 ;  /* 0x000000ecefa0723e */ /* 0x000fe400000010ff */
[----:B------:R-:W-:Y:S02]  /*61f0*/  F2FP.BF16.F32.PACK_AB R165, R165, R164 ;  /* 0x000000a4a5a5723e */ /* 0x000fe400000010ff */
[----:B------:R-:W-:-:S02]  /*6200*/  F2FP.BF16.F32.PACK_AB R167, R167, R232 ;  /* 0x000000e8a7a7723e */ /* 0x000fc400000010ff */
[----:B------:R-:W-:Y:S02]  /*6210*/  F2FP.BF16.F32.PACK_AB R166, R166, R233 ;  /* 0x000000e9a6a6723e */ /* 0x000fe400000010ff */
[----:B------:R-:W-:Y:S01]  /*6220*/  F2FP.BF16.F32.PACK_AB R164, R240, R237 ;  /* 0x000000edf0a4723e */ /* 0x000fe200000010ff */
[----:B0-----:R-:W-:-:S05]  /*6230*/  IMAD.WIDE.U32 R230, R227, 0x10, R230 ;  /* 0x00000010e3e67825 */ /* 0x001fca00078e00e6 */
[----:B------:R4:W-:Y:S01]  /*6240*/  STG.E.128 desc[UR8][R230.64], R160 ;  /* 0x000000a0e6007986 */ /* 0x0009e2000c101d08 */
[C---:B-1----:R-:W-:Y:S01]  /*6250*/  IMAD.WIDE.U32 R228, R227.reuse, 0x10, R228 ;  /* 0x00000010e3e47825 */ /* 0x042fe200078e00e4 */
[----:B------:R-:W-:-:S04]  /*6260*/  IADD3 R227, PT, PT, R227, 0x80, RZ ;  /* 0x00000080e3e37810 */ /* 0x000fc80007ffe0ff */
[----:B------:R4:W-:Y:S03]  /*6270*/  STG.E.128 desc[UR8][R228.64], R164 ;  /* 0x000000a4e4007986 */ /* 0x0009e6000c101d08 */
.L_x_6638:
[----:B------:R-:W-:Y:S05]  /*6280*/  BSYNC.RECONVERGENT B0 ;  /* 0x0000000000007941 */ /* 0x000fea0003800200 */
.L_x_6637:
[----:B------:R-:W-:Y:S04]  /*6290*/  BSSY.RECONVERGENT B0, `(.L_x_6639) ;  /* 0x0000051000007945 */ /* 0x000fe80003800200 */
[----:B------:R-:W-:Y:S05]  /*62a0*/  @!P3 BRA `(.L_x_6640) ;  /* 0x00000004003cb947 */ /* 0x000fea0003800000 */
[----:B0-234-:R-:W-:Y:S01]  /*62b0*/  FADD.FTZ R160, R150, -UR5 ;  /* 0x8000000596a07e21 */ /* 0x01dfe20008010000 */
        /* <DEDUP_REMOVED lines=30> */
[----:B------:R-:W-:Y:S01]  /*64a0*/  FFMA.FTZ R167, R167, R228, R230 ;  /* 0x000000e4a7a77223 */ /* 0x000fe200000100e6 */
[----:B------:R-:W-:Y:S01]  /*64b0*/  FFMA.FTZ R235, R166, R235, R229 ;  /* 0x000000eba6eb7223 */ /* 0x000fe200000100e5 */
[----:B------:R-:W-:Y:S01]  /*64c0*/  SHF.L.U32 R229, R57, 0x10, RZ ;  /* 0x0000001039e57819 */ /* 0x000fe200000006ff */
[----:B------:R-:W-:Y:S01]  /*64d0*/  FFMA.FTZ R160, R164, R161, R165 ;  /* 0x000000a1a4a07223 */ /* 0x000fe200000100a5 */
[----:B------:R-:W-:Y:S01]  /*64e0*/  SHF.L.U32 R228, R77, 0x10, RZ ;  /* 0x000000104de47819 */ /* 0x000fe200000006ff */
[----:B------:R-:W-:Y:S01]  /*64f0*/  FADD.FTZ R161, R147, -UR5 ;  /* 0x8000000593a17e21 */ /* 0x000fe20008010000 */
[----:B------:R-:W-:Y:S01]  /*6500*/  IMAD.U32 R230, R3, 0x10000, RZ ;  /* 0x0001000003e67824 */ /* 0x000fe200078e00ff */
[----:B------:R-:W-:Y:S01]  /*6510*/  SHF.L.U32 R231, R202, 0x10, RZ ;  /* 0x00000010cae77819 */ /* 0x000fe200000006ff */
[----:B------:R-:W-:Y:S01]  /*6520*/  FADD.FTZ R238, R145, -UR5 ;  /* 0x8000000591ee7e21 */ /* 0x000fe20008010000 */
[----:B------:R-:W-:Y:S01]  /*6530*/  FFMA.FTZ R164, R164, R229, R228 ;  /* 0x000000e5a4a47223 */ /* 0x000fe200000100e4 */
[----:B------:R-:W-:Y:S01]  /*6540*/  SHF.L.U32 R228, R4, 0x10, RZ ;  /* 0x0000001004e47819 */ /* 0x000fe200000006ff */
[----:B------:R-:W-:Y:S01]  /*6550*/  FMUL.FTZ R165, R161, UR4 ;  /* 0x00000004a1a57c20 */ /* 0x000fe20008410000 */
[----:B------:R-:W-:Y:S01]  /*6560*/  SHF.L.U32 R237, R203, 0x10, RZ ;  /* 0x00000010cbed7819 */ /* 0x000fe200000006ff */
[----:B------:R-:W-:Y:S01]  /*6570*/  FMUL.FTZ R238, R238, UR4 ;  /* 0x00000004eeee7c20 */ /* 0x000fe20008410000 */
[----:B------:R-:W-:Y:S01]  /*6580*/  SHF.L.U32 R236, R198, 0x10, RZ ;  /* 0x00000010c6ec7819 */ /* 0x000fe200000006ff */
[----:B------:R-:W-:Y:S01]  /*6590*/  FFMA.FTZ R161, R165, R228, R230 ;  /* 0x000000e4a5a17223 */ /* 0x000fe200000100e6 */
[----:B------:R-:W-:Y:S01]  /*65a0*/  SHF.L.U32 R229, R199, 0x10, RZ ;  /* 0x00000010c7e57819 */ /* 0x000fe200000006ff */
[----:B------:R-:W-:Y:S01]  /*65b0*/  FADD.FTZ R228, R144, -UR5 ;  /* 0x8000000590e47e21 */ /* 0x000fe20008010000 */
[----:B------:R-:W-:Y:S01]  /*65c0*/  FFMA.FTZ R166, R166, R231, R237 ;  /* 0x000000e7a6a67223 */ /* 0x000fe200000100ed */
[----:B------:R-:W-:Y:S01]  /*65d0*/  IMAD.U32 R231, R60, 0x10000, RZ ;  /* 0x000100003ce77824 */ /* 0x000fe200078e00ff */
        /* <DEDUP_REMOVED lines=25> */
[C---:B-1----:R-:W-:Y:S01]  /*6770*/  IMAD.WIDE.U32 R228, R227.reuse, 0x10, R228 ;  /* 0x00000010e3e47825 */ /* 0x042fe200078e00e4 */
[----:B------:R-:W-:-:S04]  /*6780*/  IADD3 R227, PT, PT, R227, 0x80, RZ ;  /* 0x00000080e3e37810 */ /* 0x000fc80007ffe0ff */
[----:B------:R0:W-:Y:S03]  /*6790*/  STG.E.128 desc[UR8][R228.64], R164 ;  /* 0x000000a4e4007986 */ /* 0x0001e6000c101d08 */
.L_x_6640:
[----:B------:R-:W-:Y:S05]  /*67a0*/  BSYNC.RECONVERGENT B0 ;  /* 0x0000000000007941 */ /* 0x000fea0003800200 */
.L_x_6639:
        /* <DEDUP_REMOVED lines=23> */
[----:B------:R-:W-:Y:S01]  /*6920*/  IMAD.U32 R228, R212, 0x10000, RZ ;  /* 0x00010000d4e47824 */ /* 0x000fe200078e00ff */
[----:B------:R-:W-:Y:S01]  /*6930*/  SHF.L.U32 R234, R105, 0x10, RZ ;  /* 0x0000001069ea7819 */ /* 0x000fe200000006ff */
[----:B------:R-:W-:Y:S01]  /*6940*/  FMUL.FTZ R235, R166, UR4 ;  /* 0x00000004a6eb7c20 */ /* 0x000fe20008410000 */
[----:B------:R-:W-:Y:S01]  /*6950*/  SHF.L.U32 R230, R213, 0x10, RZ ;  /* 0x00000010d5e67819 */ /* 0x000fe200000006ff */
[----:B------:R-:W-:Y:S01]  /*6960*/  FFMA.FTZ R233, R164, R233, R161 ;  /* 0x000000e9a4e97223 */ /* 0x000fe200000100a1 */
[C---:B------:R-:W-:Y:S01]  /*6970*/  FFMA.FTZ R161, R162.reuse, R163, R165 ;  /* 0x000000a3a2a17223 */ /* 0x040fe200000100a5 */
[----:B------:R-:W-:Y:S01]  /*6980*/  FFMA.FTZ R234, R162, R229, R234 ;  /* 0x000000e5a2ea7223 */ /* 0x000fe200000100ea */
        /* <DEDUP_REMOVED lines=9> */
[----:B------:R-:W-:Y:S01]  /*6a20*/  FFMA.FTZ R235, R235, R162, R164 ;  /* 0x000000a2ebeb7223 */ /* 0x000fe200000100a4 */
[----:B------:R-:W-:Y:S01]  /*6a30*/  FADD.FTZ R164, R157, -UR5 ;  /* 0x800000059da47e21 */ /* 0x000fe20008010000 */
[----:B------:R-:W-:Y:S01]  /*6a40*/  FFMA.FTZ R162, R163, R228, R230 ;  /* 0x000000e4a3a27223 */ /* 0x000fe200000100e6 */
[----:B------:R-:W-:-:S02]  /*6a50*/  IMAD.U32 R231, R216, 0x10000, RZ ;  /* 0x00010000d8e77824 */ /* 0x000fc400078e00ff */
[----:B------:R-:W-:Y:S01]  /*6a60*/  FFMA.FTZ R236, R163, R236, R165 ;  /* 0x000000eca3ec7223 */ /* 0x000fe200000100a5 */
[----:B------:R-:W-:Y:S01]  /*6a70*/  SHF.L.U32 R163, R217, 0x10, RZ ;  /* 0x00000010d9a37819 */ /* 0x000fe200000006ff */
[----:B------:R-:W-:Y:S01]  /*6a80*/  FMUL.FTZ R164, R164, UR4 ;  /* 0x00000004a4a47c20 */ /* 0x000fe20008410000 */
[----:B------:R-:W-:Y:S01]  /*6a90*/  SHF.L.U32 R237, R218, 0x10, RZ ;  /* 0x00000010daed7819 */ /* 0x000fe200000006ff */
[----:B------:R-:W-:Y:S01]  /*6aa0*/  IMAD.U32 R240, R220, 0x10000, RZ ;  /* 0x00010000dcf07824 */ /* 0x000fe200078e00ff */
[----:B------:R-:W-:Y:S01]  /*6ab0*/  SHF.L.U32 R228, R219, 0x10, RZ ;  /* 0x00000010dbe47819 */ /* 0x000fe200000006ff */
[----:B------:R-:W-:Y:S01]  /*6ac0*/  FFMA.FTZ R231, R164, R231, R163 ;  /* 0x000000e7a4e77223 */ /* 0x000fe200000100a3 */
[----:B------:R-:W-:Y:S01]  /*6ad0*/  FADD.FTZ R163, R158, -UR5 ;  /* 0x800000059ea37e21 */ /* 0x000fe20008010000 */
[----:B------:R-:W-:Y:S02]  /*6ae0*/  SHF.L.U32 R238, R99, 0x10, RZ ;  /* 0x0000001063ee7819 */ /* 0x000fe400000006ff */
[----:B------:R-:W-:Y:S01]  /*6af0*/  FFMA.FTZ R237, R164, R237, R228 ;  /* 0x000000eda4ed7223 */ /* 0x000fe200000100e4 */
[----:B------:R-:W-:Y:S01]  /*6b00*/  IMAD.U32 R164, R95, 0x10000, RZ ;  /* 0x000100005fa47824 */ /* 0x000fe200078e00ff */
[----:B------:R-:W-:Y:S01]  /*6b10*/  SHF.L.U32 R228, R103, 0x10, RZ ;  /* 0x0000001067e47819 */ /* 0x000fe200000006ff */
[----:B------:R-:W-:Y:S01]  /*6b20*/  FMUL.FTZ R163, R163, UR4 ;  /* 0x00000004a3a37c20 */ /* 0x000fe20008410000 */
[----:B------:R-:W-:-:S02]  /*6b30*/  SHF.L.U32 R165, R107, 0x10, RZ ;  /* 0x000000106ba57819 */ /* 0x000fc400000006ff */
[----:B------:R-:W-:Y:S01]  /*6b40*/  SHF.L.U32 R242, R221, 0x10, RZ ;  /* 0x00000010ddf27819 */ /* 0x000fe200000006ff */
[----:B------:R-:W-:Y:S01]  /*6b50*/  FFMA.FTZ R230, R163, R164, R228 ;  /* 0x000000a4a3e67223 */ /* 0x000fe200000100e4 */
[----:B------:R-:W-:Y:S01]  /*6b60*/  SHF.L.U32 R241, R223, 0x10, RZ ;  /* 0x00000010dff17819 */ /* 0x000fe200000006ff */
[----:B------:R-:W-:Y:S01]  /*6b70*/  FFMA.FTZ R238, R163, R238, R165 ;  /* 0x000000eea3ee7223 */ /* 0x000fe200000100a5 */
[----:B------:R-:W0:Y:S01]  /*6b80*/  LDC.64 R228, c[0x0][0x428] ;  /* 0x00010a00ffe47b82 */ /* 0x000e220000000a00 */
[----:B------:R-:W-:Y:S01]  /*6b90*/  FADD.FTZ R163, R159, -UR5 ;  /* 0x800000059fa37e21 */ /* 0x000fe20008010000 */
[----:B------:R-:W-:Y:S02]  /*6ba0*/  F2FP.BF16.F32.PACK_AB R162, R231, R162 ;  /* 0x000000a2e7a2723e */ /* 0x000fe400000010ff */
[----:B------:R-:W-:Y:S01]  /*6bb0*/  F2FP.BF16.F32.PACK_AB R161, R166, R161 ;  /* 0x000000a1a6a1723e */ /* 0x000fe200000010ff */
[----:B------:R-:W-:Y:S01]  /*6bc0*/  FMUL.FTZ R163, R163, UR4 ;  /* 0x00000004a3a37c20 */ /* 0x000fe20008410000 */
[----:B------:R-:W-:-:S02]  /*6bd0*/  F2FP.BF16.F32.PACK_AB R160, R167, R160 ;  /* 0x000000a0a7a0723e */ /* 0x000fc400000010ff */
        /* <DEDUP_REMOVED lines=13> */
.L_x_6642:
[----:B------:R-:W-:Y:S05]  /*6cb0*/  BSYNC.RECONVERGENT B0 ;  /* 0x0000000000007941 */ /* 0x000fea0003800200 */
.L_x_6641:
[----:B------:R-:W-:Y:S02]  /*6cc0*/  UIADD3 UR6, UPT, UPT, UR6, UR14, URZ ;  /* 0x0000000e06067290 */ /* 0x000fe4000fffe0ff */
[----:B------:R-:W-:Y:S02]  /*6cd0*/  UPLOP3.LUT UP1, UPT, UPT, UPT, UP1, 0x40, 0x4 ;  /* 0x000000000004789c */ /* 0x000fe40003f2e810 */
[----:B------:R-:W-:-:S09]  /*6ce0*/  UISETP.GE.AND UP0, UPT, UR6, UR15, UPT ;  /* 0x0000000f0600728c */ /* 0x000fd2000bf06270 */
[----:B------:R-:W-:Y:S05]  /*6cf0*/  BRA.U !UP0, `(.L_x_6643) ;  /* 0xffffffad08847547 */ /* 0x000fea000b83ffff */
[----:B------:R-:W-:Y:S05]  /*6d00*/  EXIT ;  /* 0x000000000000794d */ /* 0x000fea0003800000 */
.L_x_6644:
        /* <DEDUP_REMOVED lines=15> */
.L_x_22324:


//--------------------- .text._ZN10layer_norm31ln_parallel_residual_fwd_kernelINS_13Kernel_traitsI13__nv_bfloat16S2_fS2_fjLj5120ELj1ELj1ELj4ELj16ENS_18Kernel_traits_baseILj5120ES2_S2_fS2_fjLj128EEEEELb0ELb0ELb1EEEvNS_9FwdParamsE --------------------------
	.section	.text._ZN10layer_norm31ln_parallel_residual_fwd_kernelINS_13Kernel_traitsI13__nv_bfloat16S2_fS2_fjLj5120ELj1ELj1ELj4ELj16ENS_18Kernel_traits_baseILj5120ES2_S2_fS2_fjLj128EEEEELb0ELb0ELb1EEEvNS_9FwdParamsE,"ax",@progbits
	.align	128
        .global         _ZN10layer_norm31ln_parallel_residual_fwd_kernelINS_13Kernel_traitsI13__nv_bfloat16S2_fS2_fjLj5120ELj1ELj1ELj4ELj16ENS_18Kernel_traits_baseILj5120ES2_S2_fS2_fjLj128EEEEELb0ELb0ELb1EEEvNS_9FwdParamsE
        .type           _ZN10layer_norm31ln_parallel_residual_fwd_kernelINS_13Kernel_traitsI13__nv_bfloat16S2_fS2_fjLj5120ELj1ELj1ELj4ELj16ENS_18Kernel_traits_baseILj5120ES2_S2_fS2_fjLj128EEEEELb0ELb0ELb1EEEvNS_9FwdParamsE,@function
        .size           _ZN10layer_norm31ln_parallel_residual_fwd_kernelINS_13Kernel_traitsI13__nv_bfloat16S2_fS2_fjLj5120ELj1ELj1ELj4ELj16ENS_18Kernel_traits_baseILj5120ES2_S2_fS2_fjLj128EEEEELb0ELb0ELb1EEEvNS_9FwdParamsE,(.L_x_22325 - _ZN10layer_norm31ln_parallel_residual_fwd_kernelINS_13Kernel_traitsI13__nv_bfloat16S2_fS2_fjLj5120ELj1ELj1ELj4ELj16ENS_18Kernel_traits_baseILj5120ES2_S2_fS2_fjLj128EEEEELb0ELb0ELb1EEEvNS_9FwdParamsE)
        .other          _ZN10layer_norm31ln_parallel_residual_fwd_kernelINS_13Kernel_traitsI13__nv_bfloat16S2_fS2_fjLj5120ELj1ELj1ELj4ELj16ENS_18Kernel_traits_baseILj5120ES2_S2_fS2_fjLj128EEEEELb0ELb0ELb1EEEvNS_9FwdParamsE,@"STO_CUDA_ENTRY STV_DEFAULT"
_ZN10layer_norm31ln_parallel_residual_fwd_kernelINS_13Kernel_traitsI13__nv_bfloat16S2_fS2_fjLj5120ELj1ELj1ELj4ELj16ENS_18Kernel_traits_baseILj5120ES2_S2_fS2_fjLj128EEEEELb0ELb0ELb1EEEvNS_9FwdParamsE:
.text._ZN10layer_norm31ln_parallel_residual_fwd_kernelINS_13Kernel_traitsI13__nv_bfloat16S2_fS2_fjLj5120ELj1ELj1ELj4ELj16ENS_18Kernel_traits_baseILj5120ES2_S2_fS2_fjLj128EEEEELb0ELb0ELb1EEEvNS_9FwdParamsE:
[----:B------:R-:W-:Y:S01]  /*0000*/  LDC R1, c[0x0][0x37c] ;  /* 0x0000df00ff017b82 */ /* 0x000fe20000000800 */
[----:B------:R-:W0:Y:S01]  /*0010*/  LDCU.64 UR8, c[0x0][0x438] ;  /* 0x00008700ff0877ac */ /* 0x000e220008000a00 */
[----:B------:R-:W1:Y:S06]  /*0020*/  S2R R0, SR_TID.X ;  /* 0x0000000000007919 */ /* 0x000e6c0000002100 */
[----:B------:R-:W2:Y:S01]  /*0030*/  S2UR UR4, SR_CTAID.X ;  /* 0x00000000000479c3 */ /* 0x000ea20000002500 */
[----:B------:R-:W3:Y:S01]  /*0040*/  LDCU.64 UR6, c[0x0][0x358] ;  /* 0x00006b00ff0677ac */ /* 0x000ee20008000a00 */
[----:B0-----:R-:W-:-:S04]  /*0050*/  UISETP.NE.U32.AND UP0, UPT, UR8, URZ, UPT ;  /* 0x000000ff0800728c */ /* 0x001fc8000bf05070 */
[----:B------:R-:W-:Y:S01]  /*0060*/  UISETP.NE.AND.EX UP0, UPT, UR9, URZ, UPT, UP0 ;  /* 0x000000ff0900728c */ /* 0x000fe2000bf05300 */
[----:B--2---:R-:W-:Y:S02]  /*0070*/  MOV R218, UR4 ;  /* 0x0000000400da7c02 */ /* 0x004fe40008000f00 */
[----:B-1----:R-:W-:-:S06]  /*0080*/  LOP3.LUT R219, R0, 0x1f, RZ, 0xc0, !PT ;  /* 0x0000001f00db7812 */ /* 0x002fcc00078ec0ff */
[----:B---3--:R-:W-:Y:S05]  /*0090*/  BRA.U UP0, `(.L_x_6645) ;  /* 0x00000005001c7547 */ /* 0x008fea000b800000 */
        /* <DEDUP_REMOVED lines=39> */
.L_x_6646:
        /* <DEDUP_REMOVED lines=32> */
.L_x_6645:
        /* <DEDUP_REMOVED lines=33> */
.L_x_6648:
        /* <DEDUP_REMOVED lines=31> */
.L_x_6647:
[----:B------:R-:W1:Y:S02]  /*0910*/  LDCU UR4, c[0x0][0x384] ;  /* 0x00007080ff0477ac */ /* 0x000e640008000800 */
[----:B-1----:R-:W-:-:S13]  /*0920*/  ISETP.GE.AND P0, PT, R218, UR4, PT ;  /* 0x00000004da007c0c */ /* 0x002fda000bf06270 */
[----:B------:R-:W-:Y:S05]  /*0930*/  @P0 EXIT ;  /* 0x000000000000094d */ /* 0x000fea0003800000 */
[----:B------:R-:W1:Y:S01]  /*0940*/  LDCU.64 UR8, c[0x0][0x398] ;  /* 0x00007300ff0877ac */ /* 0x000e620008000a00 */
[----:B-----5:R-:W-:Y:S02]  /*0950*/  PRMT R217, R99, 0x7632, R217 ;  /* 0x0000763263d97816 */ /* 0x020fe400000000d9 */
[----:B------:R-:W-:Y:S01]  /*0960*/  PRMT R216, R123, 0x7632, R216 ;  /* 0x000076327bd87816 */ /* 0x000fe200000000d8 */
[----:B------:R-:W2:Y:S01]  /*0970*/  LDCU.U8 UR4, c[0x0][0x410] ;  /* 0x00008200ff0477ac */ /* 0x000ea20008000000 */
[----:B------:R-:W-:Y:S02]  /*0980*/  PRMT R215, R119, 0x7632, R215 ;  /* 0x0000763277d77816 */ /* 0x000fe400000000d7 */
[----:B------:R-:W-:Y:S01]  /*0990*/  PRMT R214, R143, 0x7632, R214 ;  /* 0x000076328fd67816 */ /* 0x000fe200000000d6 */
[----:B------:R-:W-:Y:S01]  /*09a0*/  UPLOP3.LUT UP1, UPT, UPT, UPT, UPT, 0x40, 0x4 ;  /* 0x000000000004789c */ /* 0x000fe20003f2e870 */
[----:B------:R-:W-:Y:S01]  /*09b0*/  PRMT R213, R98, 0x7632, R213 ;  /* 0x0000763262d57816 */ /* 0x000fe200000000d5 */
[----:B------:R-:W3:Y:S01]  /*09c0*/  LDCU.64 UR12, c[0x0][0x398] ;  /* 0x00007300ff0c77ac */ /* 0x000ee20008000a00 */
[----:B------:R-:W-:-:S02]  /*09d0*/  PRMT R212, R122, 0x7632, R212 ;  /* 0x000076327ad47816 */ /* 0x000fc400000000d4 */
[----:B------:R-:W-:Y:S01]  /*09e0*/  PRMT R211, R118, 0x7632, R211 ;  /* 0x0000763276d37816 */ /* 0x000fe200000000d3 */
[----:B------:R-:W4:Y:S01]  /*09f0*/  LDCU.64 UR10, c[0x0][0x3a0] ;  /* 0x00007400ff0a77ac */ /* 0x000f220008000a00 */
[----:B------:R-:W-:Y:S02]  /*0a00*/  PRMT R210, R142, 0x7632, R210 ;  /* 0x000076328ed27816 */ /* 0x000fe400000000d2 */
[----:B------:R-:W-:Y:S02]  /*0a10*/  PRMT R209, R97, 0x7632, R209 ;  /* 0x0000763261d17816 */ /* 0x000fe400000000d1 */
[----:B-1----:R-:W-:Y:S01]  /*0a20*/  ISETP.NE.U32.AND P0, PT, RZ, UR8, PT ;  /* 0x00000008ff007c0c */ /* 0x002fe2000bf05070 */
[----:B------:R-:W1:Y:S01]  /*0a30*/  LDCU UR8, c[0x0][0x388] ;  /* 0x00007100ff0877ac */ /* 0x000e620008000800 */
        /* <DEDUP_REMOVED lines=15> */
[----:B0-----:R-:W-:Y:S02]  /*0b30*/  PRMT R2, R93, 0x7632, R2 ;  /* 0x000076325d027816 */ /* 0x001fe40000000002 */
        /* <DEDUP_REMOVED lines=49> */
[----:B--2---:R-:W-:Y:S02]  /*0e50*/  ISETP.NE.AND P2, PT, RZ, UR4, PT ;  /* 0x00000004ff007c0c */ /* 0x004fe4000bf45270 */
[----:B------:R-:W-:Y:S02]  /*0e60*/  PRMT R184, R101, 0x7632, R184 ;  /* 0x0000763265b87816 */ /* 0x000fe400000000b8 */
[----:B------:R-:W-:-:S02]  /*0e70*/  PRMT R185, R157, 0x7632, R185 ;  /* 0x000076329db97816 */ /* 0x000fc400000000b9 */
[----:B------:R-:W-:Y:S02]  /*0e80*/  PRMT R186, R80, 0x7632, R186 ;  /* 0x0000763250ba7816 */ /* 0x000fe400000000ba */
[----:B------:R-:W-:Y:S02]  /*0e90*/  PRMT R187, R136, 0x7632, R187 ;  /* 0x0000763288bb7816 */ /* 0x000fe400000000bb */
[----:B------:R-:W-:Y:S02]  /*0ea0*/  PRMT R188, R100, 0x7632, R188 ;  /* 0x0000763264bc7816 */ /* 0x000fe400000000bc */
[----:B------:R-:W-:Y:S02]  /*0eb0*/  PRMT R189, R156, 0x7632, R189 ;  /* 0x000076329cbd7816 */ /* 0x000fe400000000bd */
[----:B------:R-:W-:Y:S01]  /*0ec0*/  ISETP.NE.AND.EX P0, PT, RZ, UR9, PT, P0 ;  /* 0x00000009ff007c0c */ /* 0x000fe2000bf05300 */
[----:B-1-34-:R-:W0:-:S12]  /*0ed0*/  LDCU UR9, c[0x0][0x400] ;  /* 0x00008000ff0977ac */ /* 0x01ae180008000800 */
.L_x_6669:
[----:B------:R-:W-:Y:S01]  /*0ee0*/  ISETP.NE.U32.AND P1, PT, RZ, UR10, PT ;  /* 0x0000000aff007c0c */ /* 0x000fe2000bf25070 */
[----:B-1----:R-:W1:Y:S01]  /*0ef0*/  @P0 LDC.64 R34, c[0x0][0x398] ;  /* 0x0000e600ff220b82 */ /* 0x002e620000000a00 */
[----:B------:R-:W-:Y:S02]  /*0f00*/  IMAD R36, R218, UR8, RZ ;  /* 0x00000008da247c24 */ /* 0x000fe4000f8e02ff */
[----:B------:R-:W-:-:S03]  /*0f10*/  ISETP.NE.AND.EX P1, PT, RZ, UR11, PT, P1 ;  /* 0x0000000bff007c0c */ /* 0x000fc6000bf25310 */
[----:B------:R-:W-:Y:S02]  /*0f20*/  SHF.R.S32.HI R37, RZ, 0x1f, R36 ;  /* 0x0000001fff257819 */ /* 0x000fe40000011424 */
[----:B------:R-:W2:Y:S02]  /*0f30*/  LDC.64 R160, c[0x0][0x390] ;  /* 0x0000e400ffa07b82 */ /* 0x000ea40000000a00 */
[----:B------:R-:W-:-:S04]  /*0f40*/  LEA.HI R37, R37, R36, RZ, 0x3 ;  /* 0x0000002425257211 */ /* 0x000fc800078f18ff */
[----:B------:R-:W-:Y:S02]  /*0f50*/  LEA.HI.SX32 R223, R37, R0, 0x1d ;  /* 0x0000000025df7211 */ /* 0x000fe400078feaff */
[----:B------:R-:W3:Y:S03]  /*0f60*/  @P1 LDC.64 R32, c[0x0][0x3a0] ;  /* 0x0000e800ff201b82 */ /* 0x000ee60000000a00 */
[----:B-1----:R-:W-:-:S05]  /*0f70*/  @P0 IMAD.WIDE.U32 R36, R223, 0x10, R34 ;  /* 0x00000010df240825 */ /* 0x002fca00078e0022 */
[----:B------:R-:W4:Y:S01]  /*0f80*/  @P0 LDG.E.128 R76, desc[UR6][R36.64] ;  /* 0x00000006244c0981 */ /* 0x000f22000c1e1d00 */
[----:B---3--:R-:W-:-:S04]  /*0f90*/  @P1 IMAD.WIDE.U32 R38, R223, 0x20, R32 ;  /* 0x00000020df261825 */ /* 0x008fc800078e0020 */
[----:B--2---:R-:W-:Y:S01]  /*0fa0*/  IMAD.WIDE.U32 R32, R223, 0x10, R160 ;  /* 0x00000010df207825 */ /* 0x004fe200078e00a0 */
[----:B------:R1:W5:Y:S04]  /*0fb0*/  @P1 LDG.E.128 R72, desc[UR6][R38.64] ;  /* 0x0000000626481981 */ /* 0x000368000c1e1d00 */
[----:B------:R1:W5:Y:S04]  /*0fc0*/  @P1 LDG.E.128 R68, desc[UR6][R38.64+0x10] ;  /* 0x0000100626441981 */ /* 0x000368000c1e1d00 */
[----:B------:R-:W5:Y:S01]  /*0fd0*/  LDG.E.128 R32, desc[UR6][R32.64] ;  /* 0x0000000620207981 */ /* 0x000f62000c1e1d00 */
[----:B------:R-:W-:-:S04]  /*0fe0*/  UISETP.NE.U32.AND UP0, UPT, UR12, URZ, UPT ;  /* 0x000000ff0c00728c */ /* 0x000fc8000bf05070 */
[----:B------:R-:W-:Y:S01]  /*0ff0*/  UISETP.NE.AND.EX UP0, UPT, UR13, URZ, UPT, UP0 ;  /* 0x000000ff0d00728c */ /* 0x000fe2000bf05300 */
[----:B----4-:R-:W-:Y:S02]  /*1000*/  PRMT R40, R79, 0x7632, R40 ;  /* 0x000076324f287816 */ /* 0x010fe40000000028 */
[----:B------:R-:W-:Y:S02]  /*1010*/  PRMT R41, R78, 0x7632, R41 ;  /* 0x000076324e297816 */ /* 0x000fe40000000029 */
[----:B------:R-:W-:Y:S02]  /*1020*/  PRMT R42, R77, 0x7632, R42 ;  /* 0x000076324d2a7816 */ /* 0x000fe4000000002a */
[----:B------:R-:W-:Y:S02]  /*1030*/  PRMT R36, R76, 0x7632, R36 ;  /* 0x000076324c247816 */ /* 0x000fe40000000024 */
[----:B-1----:R-:W-:Y:S05]  /*1040*/  BRA.U UP0, `(.L_x_6649) ;  /* 0x0000000100947547 */ /* 0x002fea000b800000 */
[----:B------:R-:W-:-:S04]  /*1050*/  UISETP.NE.U32.AND UP0, UPT, UR10, URZ, UPT ;  /* 0x000000ff0a00728c */ /* 0x000fc8000bf05070 */
[----:B------:R-:W-:-:S09]  /*1060*/  UISETP.NE.AND.EX UP0, UPT, UR11, URZ, UPT, UP0 ;  /* 0x000000ff0b00728c */ /* 0x000fd2000bf05300 */
[----:B------:R-:W-:Y:S05]  /*1070*/  BRA.U UP0, `(.L_x_6650) ;  /* 0x0000000100347547 */ /* 0x000fea000b800000 */
[C---:B-----5:R-:W-:Y:S01]  /*1080*/  PRMT R61, R34.reuse, 0x7632, R61 ;  /* 0x00007632223d7816 */ /* 0x060fe2000000003d */
[----:B------:R-:W-:Y:S01]  /*1090*/  IMAD.U32 R60, R34, 0x10000, RZ ;  /* 0x00010000223c7824 */ /* 0x000fe200078e00ff */
[C---:B------:R-:W-:Y:S02]  /*10a0*/  PRMT R65, R32.reuse, 0x7632, R65 ;  /* 0x0000763220417816 */ /* 0x040fe40000000041 */
        /* <DEDUP_REMOVED lines=10> */
.L_x_6650:
[----:B-----5:R-:W-:Y:S01]  /*1150*/  PRMT R36, R32, 0x7632, R36 ;  /* 0x0000763220247816 */ /* 0x020fe20000000024 */
[----:B------:R-:W-:Y:S01]  /*1160*/  IMAD.U32 R39, R34, 0x10000, RZ ;  /* 0x0001000022277824 */ /* 0x000fe200078e00ff */
[----:B------:R-:W-:Y:S02]  /*1170*/  SHF.L.U32 R37, R32, 0x10, RZ ;  /* 0x0000001020257819 */ /* 0x000fe400000006ff */
[----:B------:R-:W-:Y:S01]  /*1180*/  PRMT R38, R34, 0x7632, R38 ;  /* 0x0000763222267816 */ /* 0x000fe20000000026 */
[----:B------:R-:W-:Y:S01]  /*1190*/  FADD.FTZ R60, R68, R39 ;  /* 0x00000027443c7221 */ /* 0x000fe20000010000 */
[----:B------:R-:W-:Y:S01]  /*11a0*/  PRMT R32, R33, 0x7632, R32 ;  /* 0x0000763221207816 */ /* 0x000fe20000000020 */
[----:B------:R-:W-:Y:S01]  /*11b0*/  FADD.FTZ R64, R72, R37 ;  /* 0x0000002548407221 */ /* 0x000fe20000010000 */
[----:B------:R-:W-:Y:S01]  /*11c0*/  PRMT R34, R35, 0x7632, R34 ;  /* 0x0000763223227816 */ /* 0x000fe20000000022 */
        /* <DEDUP_REMOVED lines=13> */
.L_x_6649:
[----:B------:R-:W-:-:S04]  /*12a0*/  UISETP.NE.U32.AND UP0, UPT, UR10, URZ, UPT ;  /* 0x000000ff0a00728c */ /* 0x000fc8000bf05070 */
[----:B------:R-:W-:-:S09]  /*12b0*/  UISETP.NE.AND.EX UP0, UPT, UR11, URZ, UPT, UP0 ;  /* 0x000000ff0b00728c */ /* 0x000fd2000bf05300 */
[----:B------:R-:W-:Y:S05]  /*12c0*/  BRA.U UP0, `(.L_x_6652) ;  /* 0x0000000100747547 */ /* 0x000fea000b800000 */
[----:B-----5:R-:W-:Y:S01]  /*12d0*/  PRMT R37, R32, 0x7632, R37 ;  /* 0x0000763220257816 */ /* 0x020fe20000000025 */
[----:B------:R-:W-:Y:S01]  /*12e0*/  IMAD.U32 R43, R34, 0x10000, RZ ;  /* 0x00010000222b7824 */ /* 0x000fe200078e00ff */
[----:B------:R-:W-:Y:S01]  /*12f0*/  SHF.L.U32 R39, R32, 0x10, RZ ;  /* 0x0000001020277819 */ /* 0x000fe200000006ff */
[----:B------:R-:W-:Y:S01]  /*1300*/  IMAD.U32 R40, R40, 0x10000, RZ ;  /* 0x0001000028287824 */ /* 0x000fe200078e00ff */
[----:B------:R-:W-:Y:S02]  /*1310*/  PRMT R38, R34, 0x7632, R38 ;  /* 0x0000763222267816 */ /* 0x000fe40000000026 */
[----:B------:R-:W-:Y:S02]  /*1320*/  PRMT R32, R33, 0x7632, R32 ;  /* 0x0000763221207816 */ /* 0x000fe40000000020 */
[C---:B------:R-:W-:Y:S01]  /*1330*/  PRMT R34, R35.reuse, 0x7632, R34 ;  /* 0x0000763223227816 */ /* 0x040fe20000000022 */
        /* <DEDUP_REMOVED lines=22> */
.L_x_6652:
[----:B-----5:R-:W-:Y:S01]  /*14a0*/  PRMT R37, R32, 0x7632, R37 ;  /* 0x0000763220257816 */ /* 0x020fe20000000025 */
[C---:B------:R-:W-:Y:S01]  /*14b0*/  IMAD.U32 R44, R34.reuse, 0x10000, RZ ;  /* 0x00010000222c7824 */ /* 0x040fe200078e00ff */
[----:B------:R-:W-:Y:S01]  /*14c0*/  PRMT R38, R33, 0x7632, R38 ;  /* 0x0000763221267816 */ /* 0x000fe20000000026 */
[----:B------:R-:W-:Y:S01]  /*14d0*/  IMAD.U32 R47, R35, 0x10000, RZ ;  /* 0x00010000232f7824 */ /* 0x000fe200078e00ff */
[----:B------:R-:W-:Y:S02]  /*14e0*/  SHF.L.U32 R39, R33, 0x10, RZ ;  /* 0x0000001021277819 */ /* 0x000fe400000006ff */
[----:B------:R-:W-:Y:S02]  /*14f0*/  PRMT R43, R34, 0x7632, R43 ;  /* 0x00007632222b7816 */ /* 0x000fe4000000002b */
[----:B------:R-:W-:Y:S02]  /*1500*/  SHF.L.U32 R32, R32, 0x10, RZ ;  /* 0x0000001020207819 */ /* 0x000fe400000006ff */
[----:B------:R-:W-:Y:S01]  /*1510*/  SHF.L.U32 R33, R76, 0x10, RZ ;  /* 0x000000104c217819 */ /* 0x000fe200000006ff */
[----:B------:R-:W-:Y:S01]  /*1520*/  IMAD.U32 R43, R43, 0x10000, RZ ;  /* 0x000100002b2b7824 */ /* 0x000fe200078e00ff */
[----:B------:R-:W-:-:S02]  /*1530*/  SHF.L.U32 R34, R77, 0x10, RZ ;  /* 0x000000104d227819 */ /* 0x000fc400000006ff */
[----:B------:R-:W-:Y:S01]  /*1540*/  PRMT R46, R35, 0x7632, R46 ;  /* 0x00007632232e7816 */ /* 0x000fe2000000002e */
        /* <DEDUP_REMOVED lines=25> */
.L_x_6651:
[----:B------:R-:W1:Y:S01]  /*16e0*/  LDC.64 R192, c[0x0][0x3a8] ;  /* 0x0000ea00ffc07b82 */ /* 0x000e620000000a00 */
[----:B------:R-:W-:-:S05]  /*16f0*/  IADD3 R221, PT, PT, R223, 0x80, RZ ;  /* 0x00000080dfdd7810 */ /* 0x000fca0007ffe0ff */
[----:B------:R-:W-:Y:S02]  /*1700*/  IMAD.WIDE.U32 R32, R221, 0x10, R160 ;  /* 0x00000010dd207825 */ /* 0x000fe400078e00a0 */
[----:B------:R-:W2:Y:S08]  /*1710*/  @P0 LDC.64 R38, c[0x0][0x398] ;  /* 0x0000e600ff260b82 */ /* 0x000eb00000000a00 */
[----:B------:R-:W3:Y:S01]  /*1720*/  @P1 LDC.64 R36, c[0x0][0x3a0] ;  /* 0x0000e800ff241b82 */ /* 0x000ee20000000a00 */
[----:B-1----:R-:W-:-:S05]  /*1730*/  IMAD.WIDE.U32 R40, R223, 0x20, R192 ;  /* 0x00000020df287825 */ /* 0x002fca00078e00c0 */
[----:B------:R1:W-:Y:S01]  /*1740*/  STG.E.128 desc[UR6][R40.64], R64 ;  /* 0x0000004028007986 */ /* 0x0003e2000c101d06 */
[----:B--2---:R-:W-:-:S03]  /*1750*/  @P0 IMAD.WIDE.U32 R38, R221, 0x10, R38 ;  /* 0x00000010dd260825 */ /* 0x004fc600078e0026 */
[----:B------:R1:W-:Y:S04]  /*1760*/  STG.E.128 desc[UR6][R40.64+0x10], R60 ;  /* 0x0000103c28007986 */ /* 0x0003e8000c101d06 */
[----:B------:R1:W5:Y:S01]  /*1770*/  @P0 LDG.E.128 R76, desc[UR6][R38.64] ;  /* 0x00000006264c0981 */ /* 0x000362000c1e1d00 */
[----:B---3--:R-:W-:-:S03]  /*1780*/  @P1 IMAD.WIDE.U32 R36, R221, 0x20, R36 ;  /* 0x00000020dd241825 */ /* 0x008fc600078e0024 */
[----:B------:R-:W5:Y:S04]  /*1790*/  LDG.E.128 R32, desc[UR6][R32.64] ;  /* 0x0000000620207981 */ /* 0x000f68000c1e1d00 */
[----:B------:R1:W5:Y:S04]  /*17a0*/  @P1 LDG.E.128 R72, desc[UR6][R36.64] ;  /* 0x0000000624481981 */ /* 0x000368000c1e1d00 */
[----:B------:R1:W5:Y:S01]  /*17b0*/  @P1 LDG.E.128 R68, desc[UR6][R36.64+0x10] ;  /* 0x0000100624441981 */ /* 0x000362000c1e1d00 */
[----:B------:R-:W-:Y:S05]  /*17c0*/  @!P0 BRA `(.L_x_6653) ;  /* 0x00000004001c8947 */ /* 0x000fea0003800000 */
[----:B-1---5:R-:W-:Y:S02]  /*17d0*/  PRMT R36, R79, 0x7632, R36 ;  /* 0x000076324f247816 */ /* 0x022fe40000000024 */
[----:B------:R-:W-:Y:S02]  /*17e0*/  PRMT R37, R78, 0x7632, R37 ;  /* 0x000076324e257816 */ /* 0x000fe40000000025 */
[----:B------:R-:W-:Y:S02]  /*17f0*/  PRMT R38, R77, 0x7632, R38 ;  /* 0x000076324d267816 */ /* 0x000fe40000000026 */
[----:B------:R-:W-:Y:S01]  /*1800*/  PRMT R39, R76, 0x7632, R39 ;  /* 0x000076324c277816 */ /* 0x000fe20000000027 */
[----:B------:R-:W-:Y:S06]  /*1810*/  @!P1 BRA `(.L_x_6654) ;  /* 0x0000000000949947 */ /* 0x000fec0003800000 */
[----:B------:R-:W-:Y:S01]  /*1820*/  PRMT R40, R32, 0x7632, R40 ;  /* 0x0000763220287816 */ /* 0x000fe20000000028 */
[C---:B------:R-:W-:Y:S01]  /*1830*/  IMAD.U32 R42, R33.reuse, 0x10000, RZ ;  /* 0x00010000212a7824 */ /* 0x040fe200078e00ff */
[----:B------:R-:W-:Y:S01]  /*1840*/  PRMT R41, R33, 0x7632, R41 ;  /* 0x0000763221297816 */ /* 0x000fe20000000029 */
[----:B------:R-:W-:Y:S01]  /*1850*/  IMAD.U32 R47, R78, 0x10000, RZ ;  /* 0x000100004e2f7824 */ /* 0x000fe200078e00ff */
[----:B------:R-:W-:Y:S02]  /*1860*/  SHF.L.U32 R32, R32, 0x10, RZ ;  /* 0x0000001020207819 */ /* 0x000fe400000006ff */
[----:B------:R-:W-:Y:S01]  /*1870*/  PRMT R43, R34, 0x7632, R43 ;  /* 0x00007632222b7816 */ /* 0x000fe2000000002b */
[----:B------:R-:W-:Y:S01]  /*1880*/  IMAD.U32 R41, R41, 0x10000, RZ ;  /* 0x0001000029297824 */ /* 0x000fe200078e00ff */
[----:B------:R-:W-:Y:S02]  /*1890*/  SHF.L.U32 R33, R76, 0x10, RZ ;  /* 0x000000104c217819 */ /* 0x000fe400000006ff */
[----:B------:R-:W-:-:S02]  /*18a0*/  SHF.L.U32 R45, R77, 0x10, RZ ;  /* 0x000000104d2d7819 */ /* 0x000fc400000006ff */
[----:B------:R-:W-:Y:S01]  /*18b0*/  SHF.L.U32 R34, R34, 0x10, RZ ;  /* 0x0000001022227819 */ /* 0x000fe200000006ff */
[----:B------:R-:W-:Y:S01]  /*18c0*/  FADD.FTZ R33, R33, R32 ;  /* 0x0000002021217221 */ /* 0x000fe20000010000 */
[----:B------:R-:W-:Y:S01]  /*18d0*/  PRMT R44, R35, 0x7632, R44 ;  /* 0x00007632232c7816 */ /* 0x000fe2000000002c */
[----:B------:R-:W-:Y:S01]  /*18e0*/  IMAD.U32 R32, R37, 0x10000, RZ ;  /* 0x0001000025207824 */ /* 0x000fe200078e00ff */
        /* <DEDUP_REMOVED lines=21> */
[----:B------:R-:W-:Y:S02]  /*1a40*/  FADD.FTZ R53, R69, R32 ;  /* 0x0000002045357221 */ /* 0x000fe40000010000 */
[----:B------:R-:W-:Y:S01]  /*1a50*/  FADD.FTZ R55, R71, R44 ;  /* 0x0000002c47377221 */ /* 0x000fe20000010000 */
[----:B------:R-:W-:Y:S06]  /*1a60*/  BRA `(.L_x_6655) ;  /* 0x0000000000fc7947 */ /* 0x000fec0003800000 */
.L_x_6654:
[----:B------:R-:W-:Y:S01]  /*1a70*/  PRMT R40, R32, 0x7632, R40 ;  /* 0x0000763220287816 */ /* 0x000fe20000000028 */
[C---:B------:R-:W-:Y:S01]  /*1a80*/  IMAD.U32 R58, R33.reuse, 0x10000, RZ ;  /* 0x00010000213a7824 */ /* 0x040fe200078e00ff */
[----:B------:R-:W-:Y:S01]  /*1a90*/  PRMT R41, R33, 0x7632, R41 ;  /* 0x0000763221297816 */ /* 0x000fe20000000029 */
        /* <DEDUP_REMOVED lines=22> */
[----:B------:R-:W-:Y:S02]  /*1c00*/  FADD.FTZ R57, R40, R39 ;  /* 0x0000002728397221 */ /* 0x000fe40000010000 */
[----:B------:R-:W-:Y:S02]  /*1c10*/  FADD.FTZ R53, R42, R37 ;  /* 0x000000252a357221 */ /* 0x000fe40000010000 */
[----:B------:R-:W-:Y:S01]  /*1c20*/  FADD.FTZ R55, R44, R55 ;  /* 0x000000372c377221 */ /* 0x000fe20000010000 */
[----:B------:R-:W-:Y:S06]  /*1c30*/  BRA `(.L_x_6655) ;  /* 0x0000000000887947 */ /* 0x000fec0003800000 */
.L_x_6653:
[----:B------:R-:W-:Y:S05]  /*1c40*/  @!P1 BRA `(.L_x_6656) ;  /* 0x0000000000549947 */ /* 0x000fea0003800000 */
[C---:B-1---5:R-:W-:Y:S02]  /*1c50*/  PRMT R36, R32.reuse, 0x7632, R36 ;  /* 0x0000763220247816 */ /* 0x062fe40000000024 */
[----:B------:R-:W-:Y:S02]  /*1c60*/  SHF.L.U32 R37, R32, 0x10, RZ ;  /* 0x0000001020257819 */ /* 0x000fe400000006ff */
[C---:B------:R-:W-:Y:S02]  /*1c70*/  PRMT R38, R34.reuse, 0x7632, R38 ;  /* 0x0000763222267816 */ /* 0x040fe40000000026 */
[----:B------:R-:W-:Y:S01]  /*1c80*/  SHF.L.U32 R39, R34, 0x10, RZ ;  /* 0x0000001022277819 */ /* 0x000fe200000006ff */
[----:B------:R-:W-:Y:S01]  /*1c90*/  FADD.FTZ R56, R72, R37 ;  /* 0x0000002548387221 */ /* 0x000fe20000010000 */
[C---:B------:R-:W-:Y:S01]  /*1ca0*/  PRMT R32, R33.reuse, 0x7632, R32 ;  /* 0x0000763221207816 */ /* 0x040fe20000000020 */
[----:B------:R-:W-:Y:S01]  /*1cb0*/  IMAD.U32 R33, R33, 0x10000, RZ ;  /* 0x0001000021217824 */ /* 0x000fe200078e00ff */
[C---:B------:R-:W-:Y:S01]  /*1cc0*/  PRMT R34, R35.reuse, 0x7632, R34 ;  /* 0x0000763223227816 */ /* 0x040fe20000000022 */
        /* <DEDUP_REMOVED lines=12> */
[----:B------:R-:W-:Y:S06]  /*1d90*/  BRA `(.L_x_6655) ;  /* 0x0000000000307947 */ /* 0x000fec0003800000 */
.L_x_6656:
[C---:B-----5:R-:W-:Y:S01]  /*1da0*/  PRMT R59, R33.reuse, 0x7632, R59 ;  /* 0x00007632213b7816 */ /* 0x060fe2000000003b */
        /* <DEDUP_REMOVED lines=10> */
[----:B------:R-:W-:-:S07]  /*1e50*/  SHF.L.U32 R55, R55, 0x10, RZ ;  /* 0x0000001037377819 */ /* 0x000fce00000006ff */
.L_x_6655:
[----:B-1----:R-:W1:Y:S01]  /*1e60*/  @P0 LDC.64 R38, c[0x0][0x398] ;  /* 0x0000e600ff260b82 */ /* 0x002e620000000a00 */
[----:B------:R-:W-:Y:S01]  /*1e70*/  IADD3 R220, PT, PT, R223, 0x100, RZ ;  /* 0x00000100dfdc7810 */ /* 0x000fe20007ffe0ff */
[----:B------:R-:W-:-:S04]  /*1e80*/  IMAD.WIDE.U32 R40, R221, 0x20, R192 ;  /* 0x00000020dd287825 */ /* 0x000fc800078e00c0 */
[C---:B------:R-:W-:Y:S01]  /*1e90*/  IMAD.WIDE.U32 R32, R220.reuse, 0x10, R160 ;  /* 0x00000010dc207825 */ /* 0x040fe200078e00a0 */
[----:B------:R2:W-:Y:S01]  /*1ea0*/  STG.E.128 desc[UR6][R40.64], R56 ;  /* 0x0000003828007986 */ /* 0x0005e2000c101d06 */
[----:B------:R-:W3:Y:S03]  /*1eb0*/  @P1 LDC.64 R36, c[0x0][0x3a0] ;  /* 0x0000e800ff241b82 */ /* 0x000ee60000000a00 */
[----:B------:R2:W-:Y:S04]  /*1ec0*/  STG.E.128 desc[UR6][R40.64+0x10], R52 ;  /* 0x0000103428007986 */ /* 0x0005e8000c101d06 */
[----:B------:R-:W5:Y:S01]  /*1ed0*/  LDG.E.128 R32, desc[UR6][R32.64] ;  /* 0x0000000620207981 */ /* 0x000f62000c1e1d00 */
[----:B-1----:R-:W-:-:S05]  /*1ee0*/  @P0 IMAD.WIDE.U32 R38, R220, 0x10, R38 ;  /* 0x00000010dc260825 */ /* 0x002fca00078e0026 */
[----:B------:R2:W5:Y:S01]  /*1ef0*/  @P0 LDG.E.128 R76, desc[UR6][R38.64] ;  /* 0x00000006264c0981 */ /* 0x000562000c1e1d00 */
[----:B---3--:R-:W-:-:S05]  /*1f00*/  @P1 IMAD.WIDE.U32 R36, R220, 0x20, R36 ;  /* 0x00000020dc241825 */ /* 0x008fca00078e0024 */
[----:B------:R2:W5:Y:S04]  /*1f10*/  @P1 LDG.E.128 R72, desc[UR6][R36.64] ;  /* 0x0000000624481981 */ /* 0x000568000c1e1d00 */
[----:B------:R2:W5:Y:S01]  /*1f20*/  @P1 LDG.E.128 R68, desc[UR6][R36.64+0x10] ;  /* 0x0000100624441981 */ /* 0x000562000c1e1d00 */
[----:B------:R-:W-:Y:S05]  /*1f30*/  @!P0 BRA `(.L_x_6657) ;  /* 0x00000004001c8947 */ /* 0x000fea0003800000 */
[----:B--2--5:R-:W-:Y:S02]  /*1f40*/  PRMT R36, R79, 0x7632, R36 ;  /* 0x000076324f247816 */ /* 0x024fe40000000024 */
        /* <DEDUP_REMOVED lines=8> */
[C---:B------:R-:W-:Y:S01]  /*1fd0*/  PRMT R40, R32.reuse, 0x7632, R40 ;  /* 0x0000763220287816 */ /* 0x040fe20000000028 */
[----:B------:R-:W-:Y:S01]  /*1fe0*/  IMAD.U32 R32, R32, 0x10000, RZ ;  /* 0x0001000020207824 */ /* 0x000fe200078e00ff */
[----:B------:R-:W-:Y:S02]  /*1ff0*/  PRMT R43, R34, 0x7632, R43 ;  /* 0x00007632222b7816 */ /* 0x000fe4000000002b */
[----:B------:R-:W-:Y:S01]  /*2000*/  SHF.L.U32 R33, R76, 0x10, RZ ;  /* 0x000000104c217819 */ /* 0x000fe200000006ff */
[----:B------:R-:W-:Y:S01]  /*2010*/  IMAD.U32 R40, R40, 0x10000, RZ ;  /* 0x0001000028287824 */ /* 0x000fe200078e00ff */
[----:B------:R-:W-:-:S02]  /*2020*/  SHF.L.U32 R34, R34, 0x10, RZ ;  /* 0x0000001022227819 */ /* 0x000fc400000006ff */
[----:B------:R-:W-:Y:S01]  /*2030*/  SHF.L.U32 R47, R78, 0x10, RZ ;  /* 0x000000104e2f7819 */ /* 0x000fe200000006ff */
[----:B------:R-:W-:Y:S01]  /*2040*/  FADD.FTZ R33, R33, R32 ;  /* 0x0000002021217221 */ /* 0x000fe20000010000 */
[C---:B------:R-:W-:Y:S02]  /*2050*/  PRMT R44, R35.reuse, 0x7632, R44 ;  /* 0x00007632232c7816 */ /* 0x040fe4000000002c */
[----:B------:R-:W-:Y:S01]  /*2060*/  SHF.L.U32 R46, R35, 0x10, RZ ;  /* 0x00000010232e7819 */ /* 0x000fe200000006ff */
[----:B------:R-:W-:Y:S01]  /*2070*/  FADD.FTZ R35, R45, R42 ;  /* 0x0000002a2d237221 */ /* 0x000fe20000010000 */
        /* <DEDUP_REMOVED lines=22> */
.L_x_6658:
[----:B------:R-:W-:Y:S01]  /*21e0*/  PRMT R41, R33, 0x7632, R41 ;  /* 0x0000763221297816 */ /* 0x000fe20000000029 */
        /* <DEDUP_REMOVED lines=16> */
[----:B------:R-:W-:Y:S02]  /*22f0*/  SHF.L.U32 R37, R37, 0x10, RZ ;  /* 0x0000001025257819 */ /* 0x000fe400000006ff */
[----:B------:R-:W-:Y:S01]  /*2300*/  SHF.L.U32 R36, R36, 0x10, RZ ;  /* 0x0000001024247819 */ /* 0x000fe200000006ff */
[----:B------:R-:W-:Y:S01]  /*2310*/  FADD.FTZ R49, R40, R39 ;  /* 0x0000002728317221 */ /* 0x000fe20000010000 */
[----:B------:R-:W-:-:S02]  /*2320*/  SHF.L.U32 R32, R79, 0x10, RZ ;  /* 0x000000104f207819 */ /* 0x000fc400000006ff */
[----:B------:R-:W-:Y:S02]  /*2330*/  SHF.L.U32 R41, R41, 0x10, RZ ;  /* 0x0000001029297819 */ /* 0x000fe400000006ff */
[----:B------:R-:W-:Y:S02]  /*2340*/  SHF.L.U32 R42, R42, 0x10, RZ ;  /* 0x000000102a2a7819 */ /* 0x000fe400000006ff */
[----:B------:R-:W-:Y:S01]  /*2350*/  SHF.L.U32 R47, R46, 0x10, RZ ;  /* 0x000000102e2f7819 */ /* 0x000fe200000006ff */
[----:B------:R-:W-:Y:S01]  /*2360*/  FADD.FTZ R46, R32, R35 ;  /* 0x00000023202e7221 */ /* 0x000fe20000010000 */
[----:B------:R-:W-:Y:S01]  /*2370*/  FADD.FTZ R51, R41, R38 ;  /* 0x0000002629337221 */ /* 0x000fe20000010000 */
[----:B------:R-:W-:Y:S02]  /*2380*/  FADD.FTZ R45, R42, R37 ;  /* 0x000000252a2d7221 */ /* 0x000fe40000010000 */
[----:B------:R-:W-:Y:S01]  /*2390*/  FADD.FTZ R47, R47, R36 ;  /* 0x000000242f2f7221 */ /* 0x000fe20000010000 */
[----:B------:R-:W-:Y:S06]  /*23a0*/  BRA `(.L_x_6659) ;  /* 0x0000000000887947 */ /* 0x000fec0003800000 */
.L_x_6657:
[----:B------:R-:W-:Y:S05]  /*23b0*/  @!P1 BRA `(.L_x_6660) ;  /* 0x0000000000549947 */ /* 0x000fea0003800000 */
[C---:B--2--5:R-:W-:Y:S01]  /*23c0*/  PRMT R36, R32.reuse, 0x7632, R36 ;  /* 0x0000763220247816 */ /* 0x064fe20000000024 */
[----:B------:R-:W-:Y:S01]  /*23d0*/  IMAD.U32 R37, R32, 0x10000, RZ ;  /* 0x0001000020257824 */ /* 0x000fe200078e00ff */
[C---:B------:R-:W-:Y:S02]  /*23e0*/  PRMT R38, R34.reuse, 0x7632, R38 ;  /* 0x0000763222267816 */ /* 0x040fe40000000026 */
[----:B------:R-:W-:Y:S01]  /*23f0*/  SHF.L.U32 R39, R34, 0x10, RZ ;  /* 0x0000001022277819 */ /* 0x000fe200000006ff */
[----:B------:R-:W-:Y:S01]  /*2400*/  IMAD.U32 R36, R36, 0x10000, RZ ;  /* 0x0001000024247824 */ /* 0x000fe200078e00ff */
[----:B------:R-:W-:Y:S01]  /*2410*/  PRMT R32, R33, 0x7632, R32 ;  /* 0x0000763221207816 */ /* 0x000fe20000000020 */
[----:B------:R-:W-:Y:S01]  /*2420*/  FADD.FTZ R48, R72, R37 ;  /* 0x0000002548307221 */ /* 0x000fe20000010000 */
[----:B------:R-:W-:Y:S01]  /*2430*/  PRMT R34, R35, 0x7632, R34 ;  /* 0x0000763223227816 */ /* 0x000fe20000000022 */
        /* <DEDUP_REMOVED lines=13> */
.L_x_6660:
[C---:B-----5:R-:W-:Y:S01]  /*2510*/  PRMT R49, R32.reuse, 0x7632, R49 ;  /* 0x0000763220317816 */ /* 0x060fe20000000031 */
[----:B------:R-:W-:Y:S01]  /*2520*/  IMAD.U32 R48, R32, 0x10000, RZ ;  /* 0x0001000020307824 */ /* 0x000fe200078e00ff */
[----:B------:R-:W-:Y:S02]  /*2530*/  PRMT R51, R33, 0x7632, R51 ;  /* 0x0000763221337816 */ /* 0x000fe40000000033 */
[C---:B------:R-:W-:Y:S01]  /*2540*/  PRMT R45, R34.reuse, 0x7632, R45 ;  /* 0x00007632222d7816 */ /* 0x040fe2000000002d */
        /* <DEDUP_REMOVED lines=8> */
.L_x_6659:
[----:B--2---:R-:W1:Y:S01]  /*25d0*/  @P0 LDC.64 R38, c[0x0][0x398] ;  /* 0x0000e600ff260b82 */ /* 0x004e620000000a00 */
[----:B------:R-:W-:Y:S02]  /*25e0*/  VIADD R222, R223, 0x180 ;  /* 0x00000180dfde7836 */ /* 0x000fe40000000000 */
[----:B------:R-:W-:-:S04]  /*25f0*/  IMAD.WIDE.U32 R40, R220, 0x20, R192 ;  /* 0x00000020dc287825 */ /* 0x000fc800078e00c0 */
[C---:B------:R-:W-:Y:S01]  /*2600*/  IMAD.WIDE.U32 R32, R222.reuse, 0x10, R160 ;  /* 0x00000010de207825 */ /* 0x040fe200078e00a0 */
[----:B------:R-:W2:Y:S01]  /*2610*/  @P1 LDC.64 R36, c[0x0][0x3a0] ;  /* 0x0000e800ff241b82 */ /* 0x000ea20000000a00 */
[----:B------:R3:W-:Y:S04]  /*2620*/  STG.E.128 desc[UR6][R40.64], R48 ;  /* 0x0000003028007986 */ /* 0x0007e8000c101d06 */
[----:B------:R3:W-:Y:S04]  /*2630*/  STG.E.128 desc[UR6][R40.64+0x10], R44 ;  /* 0x0000102c28007986 */ /* 0x0007e8000c101d06 */
[----:B------:R-:W5:Y:S01]  /*2640*/  LDG.E.128 R32, desc[UR6][R32.64] ;  /* 0x0000000620207981 */ /* 0x000f62000c1e1d00 */
[----:B-1----:R-:W-:-:S05]  /*2650*/  @P0 IMAD.WIDE.U32 R38, R222, 0x10, R38 ;  /* 0x00000010de260825 */ /* 0x002fca00078e0026 */
[----:B------:R3:W5:Y:S01]  /*2660*/  @P0 LDG.E.128 R76, desc[UR6][R38.64] ;  /* 0x00000006264c0981 */ /* 0x000762000c1e1d00 */
[----:B--2---:R-:W-:-:S05]  /*2670*/  @P1 IMAD.WIDE.U32 R36, R222, 0x20, R36 ;  /* 0x00000020de241825 */ /* 0x004fca00078e0024 */
[----:B------:R3:W5:Y:S04]  /*2680*/  @P1 LDG.E.128 R72, desc[UR6][R36.64] ;  /* 0x0000000624481981 */ /* 0x000768000c1e1d00 */
[----:B------:R3:W5:Y:S01]  /*2690*/  @P1 LDG.E.128 R68, desc[UR6][R36.64+0x10] ;  /* 0x0000100624441981 */ /* 0x000762000c1e1d00 */
[----:B------:R-:W-:Y:S05]  /*26a0*/  @!P0 BRA `(.L_x_6661) ;  /* 0x00000004001c8947 */ /* 0x000fea0003800000 */
[----:B---3-5:R-:W-:Y:S02]  /*26b0*/  PRMT R37, R79, 0x7632, R37 ;  /* 0x000076324f257816 */ /* 0x028fe40000000025 */
[----:B------:R-:W-:Y:S02]  /*26c0*/  PRMT R38, R78, 0x7632, R38 ;  /* 0x000076324e267816 */ /* 0x000fe40000000026 */
[----:B------:R-:W-:Y:S02]  /*26d0*/  PRMT R39, R77, 0x7632, R39 ;  /* 0x000076324d277816 */ /* 0x000fe40000000027 */
[----:B------:R-:W-:Y:S01]  /*26e0*/  PRMT R41, R76, 0x7632, R41 ;  /* 0x000076324c297816 */ /* 0x000fe20000000029 */
[----:B------:R-:W-:Y:S06]  /*26f0*/  @!P1 BRA `(.L_x_6662) ;  /* 0x0000000000949947 */ /* 0x000fec0003800000 */
[----:B------:R-:W-:Y:S01]  /*2700*/  SHF.L.U32 R42, R33, 0x10, RZ ;  /* 0x00000010212a7819 */ /* 0x000fe200000006ff */
[----:B------:R-:W-:Y:S01]  /*2710*/  IMAD.U32 R41, R41, 0x10000, RZ ;  /* 0x0001000029297824 */ /* 0x000fe200078e00ff */
[C---:B------:R-:W-:Y:S02]  /*2720*/  PRMT R43, R34.reuse, 0x7632, R43 ;  /* 0x00007632222b7816 */ /* 0x040fe4000000002b */
[----:B------:R-:W-:Y:S02]  /*2730*/  SHF.L.U32 R163, R77, 0x10, RZ ;  /* 0x000000104da37819 */ /* 0x000fe400000006ff */
[----:B------:R-:W-:Y:S02]  /*2740*/  SHF.L.U32 R34, R34, 0x10, RZ ;  /* 0x0000001022227819 */ /* 0x000fe400000006ff */
[----:B------:R-:W-:Y:S02]  /*2750*/  SHF.L.U32 R191, R78, 0x10, RZ ;  /* 0x000000104ebf7819 */ /* 0x000fe400000006ff */
[----:B------:R-:W-:-:S02]  /*2760*/  PRMT R36, R32, 0x7632, R36 ;  /* 0x0000763220247816 */ /* 0x000fc40000000024 */
[----:B------:R-:W-:Y:S01]  /*2770*/  PRMT R40, R33, 0x7632, R40 ;  /* 0x0000763221287816 */ /* 0x000fe20000000028 */
[----:B------:R-:W-:Y:S01]  /*2780*/  IMAD.U32 R33, R76, 0x10000, RZ ;  /* 0x000100004c217824 */ /* 0x000fe200078e00ff */
[C---:B------:R-:W-:Y:S02]  /*2790*/  PRMT R162, R35.reuse, 0x7632, R162 ;  /* 0x0000763223a27816 */ /* 0x040fe400000000a2 */
[----:B------:R-:W-:Y:S01]  /*27a0*/  SHF.L.U32 R190, R35, 0x10, RZ ;  /* 0x0000001023be7819 */ /* 0x000fe200000006ff */
[----:B------:R-:W-:Y:S01]  /*27b0*/  FADD.FTZ R35, R163, R42 ;  /* 0x0000002aa3237221 */ /* 0x000fe20000010000 */
        /* <DEDUP_REMOVED lines=25> */
.L_x_6662:
[C---:B------:R-:W-:Y:S02]  /*2950*/  PRMT R43, R32.reuse, 0x7632, R43 ;  /* 0x00007632202b7816 */ /* 0x040fe4000000002b */
[----:B------:R-:W-:Y:S02]  /*2960*/  SHF.L.U32 R32, R32, 0x10, RZ ;  /* 0x0000001020207819 */ /* 0x000fe400000006ff */
[C---:B------:R-:W-:Y:S02]  /*2970*/  PRMT R162, R33.reuse, 0x7632, R162 ;  /* 0x0000763221a27816 */ /* 0x040fe400000000a2 */
[----:B------:R-:W-:Y:S01]  /*2980*/  SHF.L.U32 R42, R33, 0x10, RZ ;  /* 0x00000010212a7819 */ /* 0x000fe200000006ff */
[----:B------:R-:W-:Y:S01]  /*2990*/  IMAD.U32 R33, R76, 0x10000, RZ ;  /* 0x000100004c217824 */ /* 0x000fe200078e00ff */
[----:B------:R-:W-:Y:S02]  /*29a0*/  SHF.L.U32 R163, R77, 0x10, RZ ;  /* 0x000000104da37819 */ /* 0x000fe400000006ff */
        /* <DEDUP_REMOVED lines=15> */
[----:B------:R-:W-:Y:S01]  /*2aa0*/  IMAD.U32 R38, R79, 0x10000, RZ ;  /* 0x000100004f267824 */ /* 0x000fe200078e00ff */
[----:B------:R-:W-:Y:S01]  /*2ab0*/  SHF.L.U32 R163, R37, 0x10, RZ ;  /* 0x0000001025a37819 */ /* 0x000fe200000006ff */
[----:B------:R-:W-:Y:S01]  /*2ac0*/  FADD.FTZ R36, R191, R34 ;  /* 0x00000022bf247221 */ /* 0x000fe20000010000 */
[----:B------:R-:W-:Y:S01]  /*2ad0*/  SHF.L.U32 R190, R190, 0x10, RZ ;  /* 0x00000010bebe7819 */ /* 0x000fe200000006ff */
[----:B------:R-:W-:Y:S02]  /*2ae0*/  FADD.FTZ R38, R38, R35 ;  /* 0x0000002326267221 */ /* 0x000fe40000010000 */
[----:B------:R-:W-:-:S02]  /*2af0*/  FADD.FTZ R39, R224, R163 ;  /* 0x000000a3e0277221 */ /* 0x000fc40000010000 */
[----:B------:R-:W-:Y:S01]  /*2b00*/  FADD.FTZ R37, R190, R33 ;  /* 0x00000021be257221 */ /* 0x000fe20000010000 */
[----:B------:R-:W-:Y:S06]  /*2b10*/  BRA `(.L_x_6663) ;  /* 0x0000000000887947 */ /* 0x000fec0003800000 */
.L_x_6661:
[----:B------:R-:W-:Y:S05]  /*2b20*/  @!P1 BRA `(.L_x_6664) ;  /* 0x0000000000549947 */ /* 0x000fea0003800000 */
[----:B---3-5:R-:W-:Y:S02]  /*2b30*/  PRMT R36, R32, 0x7632, R36 ;  /* 0x0000763220247816 */ /* 0x028fe40000000024 */
[----:B------:R-:W-:Y:S02]  /*2b40*/  PRMT R38, R33, 0x7632, R38 ;  /* 0x0000763221267816 */ /* 0x000fe40000000026 */
[----:B------:R-:W-:Y:S02]  /*2b50*/  PRMT R39, R34, 0x7632, R39 ;  /* 0x0000763222277816 */ /* 0x000fe40000000027 */
        /* <DEDUP_REMOVED lines=18> */
.L_x_6664:
[C---:B---3-5:R-:W-:Y:S01]  /*2c80*/  PRMT R39, R35.reuse, 0x7632, R39 ;  /* 0x0000763223277816 */ /* 0x068fe20000000027 */
        /* <DEDUP_REMOVED lines=11> */
.L_x_6663:
[----:B------:R-:W1:Y:S01]  /*2d40*/  @P0 LDC.64 R34, c[0x0][0x398] ;  /* 0x0000e600ff220b82 */ /* 0x000e620000000a00 */
        /* <DEDUP_REMOVED lines=13> */
[----:B------:R-:W-:Y:S05]  /*2e20*/  @!P1 BRA `(.L_x_6666) ;  /* 0x0000000000a49947 */ /* 0x000fea0003800000 */
[----:B--2--5:R-:W-:Y:S01]  /*2e30*/  PRMT R190, R162, 0x7632, R190 ;  /* 0x00007632a2be7816 */ /* 0x024fe200000000be */
[----:B------:R-:W-:Y:S01]  /*2e40*/  IMAD.U32 R35, R76, 0x10000, RZ ;  /* 0x000100004c237824 */ /* 0x000fe200078e00ff */
[----:B------:R-:W-:Y:S02]  /*2e50*/  PRMT R32, R160, 0x7632, R32 ;  /* 0x00007632a0207816 */ /* 0x000fe40000000020 */
[----:B------:R-:W-:Y:S02]  /*2e60*/  SHF.L.U32 R162, R162, 0x10, RZ ;  /* 0x00000010a2a27819 */ /* 0x000fe400000006ff */
[----:B------:R-:W-:Y:S01]  /*2e70*/  SHF.L.U32 R191, R78, 0x10, RZ ;  /* 0x000000104ebf7819 */ /* 0x000fe200000006ff */
[----:B------:R-:W-:Y:S01]  /*2e80*/  IMAD.U32 R32, R32, 0x10000, RZ ;  /* 0x0001000020207824 */ /* 0x000fe200078e00ff */
[----:B------:R-:W-:Y:S02]  /*2e90*/  SHF.L.U32 R160, R160, 0x10, RZ ;  /* 0x00000010a0a07819 */ /* 0x000fe400000006ff */
        /* <DEDUP_REMOVED lines=34> */
.L_x_6666:
[----:B--2--5:R-:W-:Y:S01]  /*30c0*/  PRMT R191, R161, 0x7632, R191 ;  /* 0x00007632a1bf7816 */ /* 0x024fe200000000bf */
[----:B------:R-:W-:Y:S01]  /*30d0*/  IMAD.U32 R229, R79, 0x10000, RZ ;  /* 0x000100004fe57824 */ /* 0x000fe200078e00ff */
[----:B------:R-:W-:Y:S02]  /*30e0*/  SHF.L.U32 R34, R161, 0x10, RZ ;  /* 0x00000010a1227819 */ /* 0x000fe400000006ff */
[C---:B------:R-:W-:Y:S02]  /*30f0*/  PRMT R190, R160.reuse, 0x7632, R190 ;  /* 0x00007632a0be7816 */ /* 0x040fe400000000be */
[----:B------:R-:W-:Y:S01]  /*3100*/  SHF.L.U32 R32, R160, 0x10, RZ ;  /* 0x00000010a0207819 */ /* 0x000fe200000006ff */
[----:B------:R-:W-:Y:S01]  /*3110*/  IMAD.U32 R160, R162, 0x10000, RZ ;  /* 0x00010000a2a07824 */ /* 0x000fe200078e00ff */
[----:B------:R-:W-:Y:S02]  /*3120*/  SHF.L.U32 R33, R76, 0x10, RZ ;  /* 0x000000104c217819 */ /* 0x000fe400000006ff */
        /* <DEDUP_REMOVED lines=10> */
[----:B------:R-:W-:-:S02]  /*31d0*/  PRMT R161, R78, 0x7632, R161 ;  /* 0x000076324ea17816 */ /* 0x000fc400000000a1 */
[----:B------:R-:W-:Y:S02]  /*31e0*/  PRMT R162, R79, 0x7632, R162 ;  /* 0x000076324fa27816 */ /* 0x000fe400000000a2 */
[----:B------:R-:W-:Y:S02]  /*31f0*/  SHF.L.U32 R228, R163, 0x10, RZ ;  /* 0x00000010a3e47819 */ /* 0x000fe400000006ff */
        /* <DEDUP_REMOVED lines=10> */
[----:B------:R-:W-:-:S03]  /*32a0*/  FADD.FTZ R161, R226, R161 ;  /* 0x000000a1e2a17221 */ /* 0x000fc60000010000 */
[----:B------:R-:W-:Y:S01]  /*32b0*/  FADD.FTZ R163, R230, R163 ;  /* 0x000000a3e6a37221 */ /* 0x000fe20000010000 */
[----:B------:R-:W-:Y:S06]  /*32c0*/  BRA `(.L_x_6667) ;  /* 0x0000000000887947 */ /* 0x000fec0003800000 */
.L_x_6665:
[----:B------:R-:W-:Y:S05]  /*32d0*/  @!P1 BRA `(.L_x_6668) ;  /* 0x0000000000549947 */ /* 0x000fea0003800000 */
[C---:B--2--5:R-:W-:Y:S02]  /*32e0*/  PRMT R32, R160.reuse, 0x7632, R32 ;  /* 0x00007632a0207816 */ /* 0x064fe40000000020 */
        /* <DEDUP_REMOVED lines=20> */
.L_x_6668:
[----:B--2--5:R-:W-:Y:S02]  /*3430*/  PRMT R33, R160, 0x7632, R33 ;  /* 0x00007632a0217816 */ /* 0x024fe40000000021 */
[----:B------:R-:W-:Y:S02]  /*3440*/  PRMT R35, R161, 0x7632, R35 ;  /* 0x00007632a1237816 */ /* 0x000fe40000000023 */
[----:B------:R-:W-:Y:S02]  /*3450*/  PRMT R190, R162, 0x7632, R190 ;  /* 0x00007632a2be7816 */ /* 0x000fe400000000be */
[C---:B------:R-:W-:Y:S02]  /*3460*/  PRMT R191, R163.reuse, 0x7632, R191 ;  /* 0x00007632a3bf7816 */ /* 0x040fe400000000bf */
[----:B------:R-:W-:Y:S02]  /*3470*/  SHF.L.U32 R32, R160, 0x10, RZ ;  /* 0x00000010a0207819 */ /* 0x000fe400000006ff */
[----:B------:R-:W-:Y:S01]  /*3480*/  SHF.L.U32 R160, R162, 0x10, RZ ;  /* 0x00000010a2a07819 */ /* 0x000fe200000006ff */
[----:B------:R-:W-:Y:S01]  /*3490*/  IMAD.U32 R162, R163, 0x10000, RZ ;  /* 0x00010000a3a27824 */ /* 0x000fe200078e00ff */
[----:B------:R-:W-:-:S02]  /*34a0*/  SHF.L.U32 R34, R161, 0x10, RZ ;  /* 0x00000010a1227819 */ /* 0x000fc400000006ff */
[----:B------:R-:W-:Y:S02]  /*34b0*/  SHF.L.U32 R33, R33, 0x10, RZ ;  /* 0x0000001021217819 */ /* 0x000fe400000006ff */
[----:B------:R-:W-:Y:S02]  /*34c0*/  SHF.L.U32 R35, R35, 0x10, RZ ;  /* 0x0000001023237819 */ /* 0x000fe400000006ff */
[----:B------:R-:W-:Y:S02]  /*34d0*/  SHF.L.U32 R161, R190, 0x10, RZ ;  /* 0x00000010bea17819 */ /* 0x000fe400000006ff */
[----:B------:R-:W-:-:S07]  /*34e0*/  SHF.L.U32 R163, R191, 0x10, RZ ;  /* 0x00000010bfa37819 */ /* 0x000fce00000006ff */
.L_x_6667:
[----:B------:R-:W-:Y:S01]  /*34f0*/  FADD.FTZ R190, RZ, R64 ;  /* 0x00000040ffbe7221 */ /* 0x000fe20000010000 */
[----:B------:R-:W1:Y:S01]  /*3500*/  S2UR UR5, SR_CgaCtaId ;  /* 0x00000000000579c3 */ /* 0x000e620000008800 */
[C---:B------:R-:W-:Y:S01]  /*3510*/  ISETP.NE.AND P1, PT, R219.reuse, RZ, PT ;  /* 0x000000ffdb00720c */ /* 0x040fe20003f25270 */
[----:B------:R-:W-:Y:S01]  /*3520*/  UMOV UR4, 0x400 ;  /* 0x0000040000047882 */ /* 0x000fe20000000000 */
[----:B------:R-:W-:Y:S01]  /*3530*/  FADD.FTZ R191, R190, R65 ;  /* 0x00000041bebf7221 */ /* 0x000fe20000010000 */
[----:B------:R-:W-:Y:S02]  /*3540*/  ISETP.GT.U32.AND P3, PT, R219, 0x3, PT ;  /* 0x00000003db00780c */ /* 0x000fe40003f64070 */
        /* <DEDUP_REMOVED lines=8> */
[----:B------:R-:W-:-:S03]  /*35d0*/  SHF.L.U32 R244, R147, 0x10, RZ ;  /* 0x0000001093f47819 */ /* 0x000fc600000006ff */
        /* <DEDUP_REMOVED lines=132> */
[----:B-1----:R-:W-:Y:S01]  /*3e20*/  FADD.FTZ R227, R224, R227 ;  /* 0x000000e3e0e37221 */ /* 0x002fe20000010000 */
[----:B------:R-:W-:-:S04]  /*3e30*/  @!P1 SHF.R.U32.HI R224, RZ, 0x2, R0 ;  /* 0x00000002ffe09819 */ /* 0x000fc80000011600 */
[----:B------:R-:W1:Y:S01]  /*3e40*/  SHFL.BFLY PT, R226, R227, 0x4, 0x1f ;  /* 0x0c801f00e3e27f89 */ /* 0x000e6200000e0000 */
[----:B------:R-:W-:Y:S01]  /*3e50*/  @!P1 LOP3.LUT R224, R224, 0x18, RZ, 0xc0, !PT ;  /* 0x00000018e0e09812 */ /* 0x000fe200078ec0ff */
[----:B-1----:R-:W-:-:S05]  /*3e60*/  FADD.FTZ R226, R227, R226 ;  /* 0x000000e2e3e27221 */ /* 0x002fca0000010000 */
[----:B------:R-:W1:Y:S02]  /*3e70*/  SHFL.BFLY PT, R229, R226, 0x8, 0x1f ;  /* 0x0d001f00e2e57f89 */ /* 0x000e6400000e0000 */
[----:B-1----:R-:W-:Y:S01]  /*3e80*/  FADD.FTZ R229, R226, R229 ;  /* 0x000000e5e2e57221 */ /* 0x002fe20000010000 */
[----:B------:R-:W-:Y:S01]  /*3e90*/  IMAD.WIDE.U32 R226, R225, 0x20, R192 ;  /* 0x00000020e1e27825 */ /* 0x000fe200078e00c0 */
[----:B------:R-:W-:-:S03]  /*3ea0*/  CS2R R192, SRZ ;  /* 0x0000000000c07805 */ /* 0x000fc6000001ff00 */
[----:B------:R-:W1:Y:S04]  /*3eb0*/  SHFL.BFLY PT, R228, R229, 0x10, 0x1f ;  /* 0x0e001f00e5e47f89 */ /* 0x000e6800000e0000 */
[----:B------:R-:W-:Y:S04]  /*3ec0*/  STG.E.128 desc[UR6][R226.64], R32 ;  /* 0x00000020e2007986 */ /* 0x000fe8000c101d06 */
[----:B------:R-:W-:Y:S01]  /*3ed0*/  STG.E.128 desc[UR6][R226.64+0x10], R160 ;  /* 0x000010a0e2007986 */ /* 0x000fe2000c101d06 */
[----:B-1----:R-:W-:Y:S01]  /*3ee0*/  FADD.FTZ R191, R229, R228 ;  /* 0x000000e4e5bf7221 */ /* 0x002fe20000010000 */
[----:B------:R-:W-:Y:S01]  /*3ef0*/  @!P3 LEA R229, R219, UR4, 0x3 ;  /* 0x00000004dbe5bc11 */ /* 0x000fe2000f8e18ff */
[----:B------:R-:W-:Y:S01]  /*3f00*/  IMAD.MOV.U32 R228, RZ, RZ, RZ ;  /* 0x000000ffffe47224 */ /* 0x000fe200078e00ff */
[----:B------:R-:W-:-:S02]  /*3f10*/  @!P3 MOV R228, 0x500 ;  /* 0x0000050000e4b802 */ /* 0x000fc40000000f00 */
[----:B------:R1:W-:Y:S01]  /*3f20*/  @!P1 STS.64 [R224+UR4], R190 ;  /* 0x000000bee0009988 */ /* 0x0003e20008000a04 */
[----:B------:R-:W-:Y:S01]  /*3f30*/  BAR.SYNC.DEFER_BLOCKING 0x0 ;  /* 0x0000000000007b1d */ /* 0x000fe20000010000 */
[----:B------:R-:W-:-:S05]  /*3f40*/  ISETP.NE.AND P1, PT, R0, RZ, PT ;  /* 0x000000ff0000720c */ /* 0x000fca0003f25270 */
[----:B------:R-:W2:Y:S01]  /*3f50*/  SHFL.DOWN PT, R231, R228, 0x2, 0x1f ;  /* 0x08401f00e4e77f89 */ /* 0x000ea200000e0000 */
[----:B-1----:R-:W-:-:S03]  /*3f60*/  I2FP.F32.U32 R190, R228 ;  /* 0x000000e400be7245 */ /* 0x002fc60000201000 */
[----:B------:R-:W-:Y:S01]  /*3f70*/  @!P3 LDS.64 R192, [R229] ;  /* 0x00000000e5c0b984 */ /* 0x000fe20000000a00 */
[----:B--2---:R-:W-:Y:S02]  /*3f80*/  IADD3 R232, PT, PT, R231, R228, RZ ;  /* 0x000000e4e7e87210 */ /* 0x004fe40007ffe0ff */
[----:B------:R-:W-:Y:S02]  /*3f90*/  I2FP.F32.S32 R224, R231 ;  /* 0x000000e700e07245 */ /* 0x000fe40000201400 */
[----:B------:R-:W-:Y:S01]  /*3fa0*/  I2FP.F32.S32 R234, R232 ;  /* 0x000000e800ea7245 */ /* 0x000fe20000201400 */
[----:B------:R-:W1:Y:S01]  /*3fb0*/  SHFL.DOWN PT, R227, R232, 0x1, 0x1f ;  /* 0x08201f00e8e37f89 */ /* 0x000e6200000e0000 */
[----:B------:R-:W-:Y:S02]  /*3fc0*/  SHF.L.U32 R228, R188, 0x10, RZ ;  /* 0x00000010bce47819 */ /* 0x000fe400000006ff */
[----:B------:R-:W2:Y:S01]  /*3fd0*/  MUFU.RCP R226, R234 ;  /* 0x000000ea00e27308 */ /* 0x000ea20000001000 */
[----:B-1----:R-:W-:Y:S01]  /*3fe0*/  IADD3 R232, PT, PT, R232, R227, RZ ;  /* 0x000000e3e8e87210 */ /* 0x002fe20007ffe0ff */
[----:B------:R-:W1:Y:S03]  /*3ff0*/  SHFL.DOWN PT, R233, R192, 0x2, 0x1f ;  /* 0x08401f00c0e97f89 */ /* 0x000e6600000e0000 */
[----:B------:R-:W-:Y:S01]  /*4000*/  I2FP.F32.S32 R232, R232 ;  /* 0x000000e800e87245 */ /* 0x000fe20000201400 */
[----:B------:R-:W3:Y:S05]  /*4010*/  SHFL.DOWN PT, R230, R193, 0x2, 0x1f ;  /* 0x08401f00c1e67f89 */ /* 0x000eea00000e0000 */
[----:B------:R-:W4:Y:S01]  /*4020*/  MUFU.RCP R232, R232 ;  /* 0x000000e800e87308 */ /* 0x000f220000001000 */
[C---:B-1----:R-:W-:Y:S01]  /*4030*/  FMUL.FTZ R191, R233.reuse, R224 ;  /* 0x000000e0e9bf7220 */ /* 0x042fe20000410000 */
[----:B------:R-:W-:-:S03]  /*4040*/  FADD.FTZ R233, -R233, R192 ;  /* 0x000000c0e9e97221 */ /* 0x000fc60000010100 */
[----:B------:R-:W-:Y:S01]  /*4050*/  FFMA.FTZ R191, R190, R192, R191 ;  /* 0x000000c0bebf7223 */ /* 0x000fe200000100bf */
[----:B------:R-:W-:Y:S01]  /*4060*/  FMUL.FTZ R233, R233, R233 ;  /* 0x000000e9e9e97220 */ /* 0x000fe20000410000 */
[----:B---3--:R-:W-:Y:S01]  /*4070*/  FADD.FTZ R193, R230, R193 ;  /* 0x000000c1e6c17221 */ /* 0x008fe20000010000 */
[----:B------:R-:W-:Y:S01]  /*4080*/  SHF.L.U32 R230, R137, 0x10, RZ ;  /* 0x0000001089e67819 */ /* 0x000fe200000006ff */
[----:B--2---:R-:W-:Y:S01]  /*4090*/  FMUL.FTZ R191, R226, R191 ;  /* 0x000000bfe2bf7220 */ /* 0x004fe20000410000 */
[----:B------:R-:W-:-:S04]  /*40a0*/  FMUL.FTZ R233, R233, R190 ;  /* 0x000000bee9e97220 */ /* 0x000fc80000410000 */
[----:B------:R-:W1:Y:S01]  /*40b0*/  SHFL.DOWN PT, R190, R191, 0x1, 0x1f ;  /* 0x08201f00bfbe7f89 */ /* 0x000e6200000e0000 */
[----:B------:R-:W-:-:S04]  /*40c0*/  FMUL.FTZ R233, R233, R224 ;  /* 0x000000e0e9e97220 */ /* 0x000fc80000410000 */
[----:B------:R-:W-:Y:S01]  /*40d0*/  FFMA.FTZ R193, R226, R233, R193 ;  /* 0x000000e9e2c17223 */ /* 0x000fe200000100c1 */
[----:B------:R-:W-:-:S04]  /*40e0*/  I2FP.F32.S32 R226, R227 ;  /* 0x000000e300e27245 */ /* 0x000fc80000201400 */
[----:B------:R-:W2:Y:S01]  /*40f0*/  SHFL.DOWN PT, R192, R193, 0x1, 0x1f ;  /* 0x08201f00c1c07f89 */ /* 0x000ea200000e0000 */
[----:B-1----:R-:W-:Y:S01]  /*4100*/  FADD.FTZ R224, R191, -R190 ;  /* 0x800000bebfe07221 */ /* 0x002fe20000010000 */
[----:B------:R-:W-:-:S03]  /*4110*/  FMUL.FTZ R229, R190, R226 ;  /* 0x000000e2bee57220 */ /* 0x000fc60000410000 */
[----:B------:R-:W-:Y:S01]  /*4120*/  FMUL.FTZ R227, R224, R224 ;  /* 0x000000e0e0e37220 */ /* 0x000fe20000410000 */
[C---:B------:R-:W-:Y:S01]  /*4130*/  FFMA.FTZ R229, R234.reuse, R191, R229 ;  /* 0x000000bfeae57223 */ /* 0x040fe200000100e5 */
[----:B------:R-:W0:Y:S02]  /*4140*/  LDC R224, c[0x0][0x448] ;  /* 0x00011200ffe07b82 */ /* 0x000e240000000800 */
[----:B------:R-:W-:Y:S01]  /*4150*/  FMUL.FTZ R227, R234, R227 ;  /* 0x000000e3eae37220 */ /* 0x000fe20000410000 */
[----:B----4-:R-:W-:Y:S01]  /*4160*/  FMUL.FTZ R229, R232, R229 ;  /* 0x000000e5e8e57220 */ /* 0x010fe20000410000 */
[----:B--2---:R-:W-:Y:S01]  /*4170*/  FADD.FTZ R191, R193, R192 ;  /* 0x000000c0c1bf7221 */ /* 0x004fe20000010000 */
[----:B------:R-:W-:Y:S01]  /*4180*/  SHF.L.U32 R234, R184, 0x10, RZ ;  /* 0x00000010b8ea7819 */ /* 0x000fe200000006ff */
[----:B------:R-:W-:Y:S01]  /*4190*/  FMUL.FTZ R227, R227, R226 ;  /* 0x000000e2e3e37220 */ /* 0x000fe20000410000 */
[----:B------:R-:W-:Y:S01]  /*41a0*/  SHF.L.U32 R226, R156, 0x10, RZ ;  /* 0x000000109ce27819 */ /* 0x000fe200000006ff */
[----:B------:R-:W1:Y:S01]  /*41b0*/  SHFL.IDX PT, R235, R229, RZ, 0x1f ;  /* 0x00001fffe5eb7589 */ /* 0x000e6200000e0000 */
[----:B------:R-:W2:Y:S01]  /*41c0*/  @!P1 LDC.64 R192, c[0x0][0x3c0] ;  /* 0x0000f000ffc09b82 */ /* 0x000ea20000000a00 */
[----:B------:R-:W-:Y:S01]  /*41d0*/  FFMA.FTZ R227, R232, R227, R191 ;  /* 0x000000e3e8e37223 */ /* 0x000fe200000100bf */
[----:B------:R-:W-:-:S05]  /*41e0*/  SHF.L.U32 R232, R185, 0x10, RZ ;  /* 0x00000010b9e87819 */ /* 0x000fca00000006ff */
[----:B------:R-:W0:Y:S01]  /*41f0*/  SHFL.IDX PT, R227, R227, RZ, 0x1f ;  /* 0x00001fffe3e37589 */ /* 0x000e2200000e0000 */
[----:B-1----:R-:W-:Y:S01]  /*4200*/  FMUL.FTZ R190, R235, R235 ;  /* 0x000000ebebbe7220 */ /* 0x002fe20000410000 */
[----:B--2---:R-:W-:-:S04]  /*4210*/  @!P1 IMAD.WIDE R192, R218, 0x4, R192 ;  /* 0x00000004dac09825 */ /* 0x004fc800078e02c0 */
[----:B------:R-:W-:Y:S01]  /*4220*/  FSEL R191, R190, RZ, P2 ;  /* 0x000000ffbebf7208 */ /* 0x000fe20001000000 */
[----:B------:R1:W-:Y:S01]  /*4230*/  @!P1 STG.E desc[UR6][R192.64], R235 ;  /* 0x000000ebc0009986 */ /* 0x0003e2000c101906 */
[----:B0-----:R-:W-:Y:S01]  /*4240*/  FFMA.FTZ R190, R227, UR9, R224 ;  /* 0x00000009e3be7c23 */ /* 0x001fe200080100e0 */
[----:B------:R-:W-:Y:S02]  /*4250*/  SHF.L.U32 R224, R189, 0x10, RZ ;  /* 0x00000010bde07819 */ /* 0x000fe400000006ff */
[----:B------:R-:W-:Y:S01]  /*4260*/  SHF.L.U32 R227, R80, 0x10, RZ ;  /* 0x0000001050e37819 */ /* 0x000fe200000006ff */
[----:B------:R-:W-:Y:S01]  /*4270*/  FADD.FTZ R190, R190, R191 ;  /* 0x000000bfbebe7221 */ /* 0x000fe20000010000 */
[----:B------:R-:W-:-:S05]  /*4280*/  FSEL R191, R235, RZ, !P2 ;  /* 0x000000ffebbf7208 */ /* 0x000fca0005000000 */
[----:B------:R-:W0:Y:S01]  /*4290*/  MUFU.RSQ R190, R190 ;  /* 0x000000be00be7308 */ /* 0x000e220000001400 */
[C---:B------:R-:W-:Y:S01]  /*42a0*/  FADD.FTZ R229, -R191.reuse, R64 ;  /* 0x00000040bfe57221 */ /* 0x040fe20000010100 */
[C---:B------:R-:W-:Y:S01]  /*42b0*/  FADD.FTZ R65, -R191.reuse, R65 ;  /* 0x00000041bf417221 */ /* 0x040fe20000010100 */
[----:B------:R-:W-:Y:S02]  /*42c0*/  IMAD.U32 R64, R100, 0x10000, RZ ;  /* 0x0001000064407824 */ /* 0x000fe400078e00ff */
[C---:B------:R-:W-:Y:S01]  /*42d0*/  FADD.FTZ R233, -R191.reuse, R66 ;  /* 0x00000042bfe97221 */ /* 0x040fe20000010100 */
[----:B------:R-:W-:Y:S01]  /*42e0*/  SHF.L.U32 R66, R136, 0x10, RZ ;  /* 0x0000001088427819 */ /* 0x000fe200000006ff */
[C---:B------:R-:W-:Y:S01]  /*42f0*/  FADD.FTZ R67, -R191.reuse, R67 ;  /* 0x00000043bf437221 */ /* 0x040fe20000010100 */
[----:B-1----:R-:W-:Y:S01]  /*4300*/  SHF.L.U32 R235, R182, 0x10, RZ ;  /* 0x00000010b6eb7819 */ /* 0x002fe200000006ff */
        /* <DEDUP_REMOVED lines=9> */
[C---:B0-----:R-:W-:Y:S01]  /*43a0*/  FMUL.FTZ R229, R190.reuse, R229 ;  /* 0x000000e5bee57220 */ /* 0x041fe20000410000 */
[C---:B------:R-:W-:Y:S01]  /*43b0*/  FMUL.FTZ R65, R190.reuse, R65 ;  /* 0x00000041be417220 */ /* 0x040fe20000410000 */
[C---:B------:R-:W-:Y:S01]  /*43c0*/  FMUL.FTZ R233, R190.reuse, R233 ;  /* 0x000000e9bee97220 */ /* 0x040fe20000410000 */
[----:B------:R-:W-:Y:S01]  /*43d0*/  FMUL.FTZ R67, R190, R67 ;  /* 0x00000043be437220 */ /* 0x000fe20000410000 */
[----:B------:R-:W-:Y:S01]  /*43e0*/  FFMA.FTZ R226, R229, R226, R64 ;  /* 0x000000e2e5e27223 */ /* 0x000fe20000010040 */
[----:B------:R-:W-:Y:S01]  /*43f0*/  FFMA.FTZ R231, R65, R224, R228 ;  /* 0x000000e041e77223 */ /* 0x000fe200000100e4 */
[----:B------:R-:W-:Y:S01]  /*4400*/  SHF.L.U32 R64, R186, 0x10, RZ ;  /* 0x00000010ba407819 */ /* 0x000fe200000006ff */
[----:B------:R-:W-:-:S02]  /*4410*/  IMAD.U32 R224, R187, 0x10000, RZ ;  /* 0x00010000bbe07824 */ /* 0x000fc400078e00ff */
[----:B------:R-:W-:Y:S01]  /*4420*/  FFMA.FTZ R227, R229, R66, R227 ;  /* 0x00000042e5e37223 */ /* 0x000fe200000100e3 */
[----:B------:R-:W-:Y:S01]  /*4430*/  SHF.L.U32 R66, R157, 0x10, RZ ;  /* 0x000000109d427819 */ /* 0x000fe200000006ff */
[----:B------:R-:W-:Y:S02]  /*4440*/  IMAD.U32 R229, R81, 0x10000, RZ ;  /* 0x0001000051e57824 */ /* 0x000fe400078e00ff */
[----:B------:R-:W-:Y:S01]  /*4450*/  FFMA.FTZ R224, R65, R224, R64 ;  /* 0x000000e041e07223 */ /* 0x000fe20000010040 */
[----:B------:R-:W-:Y:S01]  /*4460*/  SHF.L.U32 R228, R101, 0x10, RZ ;  /* 0x0000001065e47819 */ /* 0x000fe200000006ff */
[----:B------:R-:W0:Y:S01]  /*4470*/  @!P1 LDC.64 R64, c[0x0][0x3c8] ;  /* 0x0000f200ff409b82 */ /* 0x000e220000000a00 */
[----:B------:R-:W-:Y:S01]  /*4480*/  FFMA.FTZ R193, R67, R232, R234 ;  /* 0x000000e843c17223 */ /* 0x000fe200000100ea */
[C---:B------:R-:W-:Y:S01]  /*4490*/  FFMA.FTZ R229, R233.reuse, R230, R229 ;  /* 0x000000e6e9e57223 */ /* 0x040fe200000100e5 */
[----:B------:R-:W-:Y:S01]  /*44a0*/  SHF.L.U32 R230, R138, 0x10, RZ ;  /* 0x000000108ae67819 */ /* 0x000fe200000006ff */
[----:B------:R-:W-:Y:S01]  /*44b0*/  FFMA.FTZ R192, R233, R66, R228 ;  /* 0x00000042e9c07223 */ /* 0x000fe200000100e4 */
[----:B------:R-:W-:Y:S01]  /*44c0*/  FFMA.FTZ R228, R67, R236, R235 ;  /* 0x000000ec43e47223 */ /* 0x000fe200000100eb */
[----:B------:R-:W-:Y:S01]  /*44d0*/  FADD.FTZ R67, -R191, R60 ;  /* 0x0000003cbf437221 */ /* 0x000fe20000010100 */
[----:B------:R-:W-:Y:S01]  /*44e0*/  SHF.L.U32 R66, R102, 0x10, RZ ;  /* 0x0000001066427819 */ /* 0x000fe200000006ff */
[----:B------:R-:W-:Y:S01]  /*44f0*/  IMAD.U32 R234, R158, 0x10000, RZ ;  /* 0x000100009eea7824 */ /* 0x000fe200078e00ff */
[----:B------:R-:W-:Y:S01]  /*4500*/  SHF.L.U32 R233, R82, 0x10, RZ ;  /* 0x0000001052e97819 */ /* 0x000fe200000006ff */
[----:B------:R-:W-:Y:S01]  /*4510*/  FMUL.FTZ R67, R190, R67 ;  /* 0x00000043be437220 */ /* 0x000fe20000410000 */
[----:B------:R-:W-:Y:S01]  /*4520*/  SHF.L.U32 R60, R181, 0x10, RZ ;  /* 0x00000010b53c7819 */ /* 0x000fe200000006ff */
[----:B------:R-:W-:-:S02]  /*4530*/  IMAD.U32 R232, R180, 0x10000, RZ ;  /* 0x00010000b4e87824 */ /* 0x000fc400078e00ff */
[C---:B------:R-:W-:Y:S01]  /*4540*/  FMUL.FTZ R61, R190.reuse, R61 ;  /* 0x0000003dbe3d7220 */ /* 0x040fe20000410000 */
[C---:B------:R-:W-:Y:S01]  /*4550*/  FFMA.FTZ R234, R67.reuse, R234, R66 ;  /* 0x000000ea43ea7223 */ /* 0x040fe20000010042 */
[----:B------:R-:W-:Y:S01]  /*4560*/  FFMA.FTZ R230, R67, R230, R233 ;  /* 0x000000e643e67223 */ /* 0x000fe200000100e9 */
[----:B------:R-:W-:Y:S01]  /*4570*/  FADD.FTZ R67, -R191, R62 ;  /* 0x0000003ebf437221 */ /* 0x000fe20000010100 */
[----:B------:R-:W-:Y:S01]  /*4580*/  FFMA.FTZ R235, R61, R60, R232 ;  /* 0x0000003c3deb7223 */ /* 0x000fe200000100e8 */
[----:B------:R-:W-:Y:S01]  /*4590*/  SHF.L.U32 R60, R179, 0x10, RZ ;  /* 0x00000010b33c7819 */ /* 0x000fe200000006ff */
[----:B------:R-:W-:Y:S01]  /*45a0*/  FMUL.FTZ R237, R190, R237 ;  /* 0x000000edbeed7220 */ /* 0x000fe20000410000 */
[----:B------:R-:W-:Y:S01]  /*45b0*/  SHF.L.U32 R62, R178, 0x10, RZ ;  /* 0x00000010b23e7819 */ /* 0x000fe200000006ff */
[----:B------:R-:W-:Y:S01]  /*45c0*/  FMUL.FTZ R67, R190, R67 ;  /* 0x00000043be437220 */ /* 0x000fe20000410000 */
[----:B------:R-:W-:Y:S01]  /*45d0*/  SHF.L.U32 R66, R159, 0x10, RZ ;  /* 0x000000109f427819 */ /* 0x000fe200000006ff */
[----:B------:R-:W-:Y:S01]  /*45e0*/  IMAD.U32 R236, R174, 0x10000, RZ ;  /* 0x00010000aeec7824 */ /* 0x000fe200078e00ff */
[----:B------:R-:W-:Y:S01]  /*45f0*/  SHF.L.U32 R232, R103, 0x10, RZ ;  /* 0x0000001067e87819 */ /* 0x000fe200000006ff */
[----:B------:R-:W-:Y:S01]  /*4600*/  FFMA.FTZ R233, R61, R60, R62 ;  /* 0x0000003c3de97223 */ /* 0x000fe2000001003e */
[----:B------:R-:W-:Y:S01]  /*4610*/  SHF.L.U32 R62, R83, 0x10, RZ ;  /* 0x00000010533e7819 */ /* 0x000fe200000006ff */
[----:B0-----:R-:W-:Y:S01]  /*4620*/  @!P1 IMAD.WIDE R60, R218, 0x4, R64 ;  /* 0x00000004da3c9825 */ /* 0x001fe200078e0240 */
[----:B------:R-:W-:-:S03]  /*4630*/  SHF.L.U32 R64, R177, 0x10, RZ ;  /* 0x00000010b1407819 */ /* 0x000fc600000006ff */
[----:B------:R-:W-:Y:S01]  /*4640*/  FFMA.FTZ R63, R67, R66, R232 ;  /* 0x00000042433f7223 */ /* 0x000fe200000100e8 */
[----:B------:R-:W-:Y:S01]  /*4650*/  SHF.L.U32 R66, R176, 0x10, RZ ;  /* 0x00000010b0427819 */ /* 0x000fe200000006ff */
[----:B------:R-:W-:Y:S01]  /*4660*/  IMAD.U32 R232, R139, 0x10000, RZ ;  /* 0x000100008be87824 */ /* 0x000fe200078e00ff */
[----:B------:R0:W-:Y:S01]  /*4670*/  @!P1 STG.E desc[UR6][R60.64], R190 ;  /* 0x000000be3c009986 */ /* 0x0001e2000c101906 */
[C---:B------:R-:W-:Y:S01]  /*4680*/  FMUL.FTZ R240, R190.reuse, R59 ;  /* 0x0000003bbef07220 */ /* 0x040fe20000410000 */
[----:B------:R-:W-:Y:S01]  /*4690*/  FMUL.FTZ R53, R190, R53 ;  /* 0x00000035be357220 */ /* 0x000fe20000410000 */
[----:B------:R-:W-:Y:S01]  /*46a0*/  FFMA.FTZ R232, R67, R232, R62 ;  /* 0x000000e843e87223 */ /* 0x000fe2000001003e */
[----:B------:R-:W-:Y:S01]  /*46b0*/  FFMA.FTZ R62, R237, R64, R66 ;  /* 0x00000040ed3e7223 */ /* 0x000fe20000010042 */
[----:B------:R-:W-:Y:S01]  /*46c0*/  SHF.L.U32 R66, R175, 0x10, RZ ;  /* 0x00000010af427819 */ /* 0x000fe200000006ff */
[----:B------:R-:W1:Y:S01]  /*46d0*/  LDC.64 R64, c[0x0][0x428] ;  /* 0x00010a00ff407b82 */ /* 0x000e620000000a00 */
[----:B------:R-:W-:Y:S01]  /*46e0*/  FADD.FTZ R67, -R191, R56 ;  /* 0x00000038bf437221 */ /* 0x000fe20000010100 */
[----:B------:R-:W-:Y:S01]  /*46f0*/  SHF.L.U32 R56, R84, 0x10, RZ ;  /* 0x0000001054387819 */ /* 0x000fe200000006ff */
[----:B------:R-:W-:Y:S01]  /*4700*/  FFMA.FTZ R238, R240, R243, R245 ;  /* 0x000000f3f0ee7223 */ /* 0x000fe200000100f5 */
[----:B------:R-:W-:Y:S01]  /*4710*/  FFMA.FTZ R239, R237, R66, R236 ;  /* 0x00000042edef7223 */ /* 0x000fe200000100ec */
[----:B------:R-:W-:Y:S01]  /*4720*/  FMUL.FTZ R66, R190, R67 ;  /* 0x00000043be427220 */ /* 0x000fe20000410000 */
[----:B------:R-:W-:Y:S01]  /*4730*/  SHF.L.U32 R237, R152, 0x10, RZ ;  /* 0x0000001098ed7819 */ /* 0x000fe200000006ff */
[----:B------:R-:W-:Y:S01]  /*4740*/  FMUL.FTZ R55, R190, R55 ;  /* 0x00000037be377220 */ /* 0x000fe20000410000 */
[----:B------:R-:W-:Y:S01]  /*4750*/  SHF.L.U32 R67, R104, 0x10, RZ ;  /* 0x0000001068437819 */ /* 0x000fe200000006ff */
[----:B------:R-:W-:Y:S01]  /*4760*/  FMUL.FTZ R49, R190, R49 ;  /* 0x00000031be317220 */ /* 0x000fe20000410000 */
[----:B0-----:R-:W-:Y:S01]  /*4770*/  F2FP.BF16.F32.PACK_AB R61, R193, R192 ;  /* 0x000000c0c13d723e */ /* 0x001fe200000010ff */
[----:B------:R-:W-:Y:S01]  /*4780*/  FADD.FTZ R193, -R191, R57 ;  /* 0x00000039bfc17221 */ /* 0x000fe20000010100 */
[----:B------:R-:W-:Y:S01]  /*4790*/  F2FP.BF16.F32.PACK_AB R63, R62, R63 ;  /* 0x0000003f3e3f723e */ /* 0x000fe200000010ff */
[C---:B------:R-:W-:Y:S01]  /*47a0*/  FFMA.FTZ R67, R66.reuse, R237, R67 ;  /* 0x000000ed42437223 */ /* 0x040fe20000010043 */
[----:B------:R-:W-:Y:S01]  /*47b0*/  FFMA.FTZ R66, R66, R241, R56 ;  /* 0x000000f142427223 */ /* 0x000fe20000010038 */
[----:B------:R-:W-:Y:S01]  /*47c0*/  F2FP.BF16.F32.PACK_AB R60, R231, R226 ;  /* 0x000000e2e73c723e */ /* 0x000fe200000010ff */
[----:B------:R-:W-:Y:S01]  /*47d0*/  IMAD.U32 R226, R173, 0x10000, RZ ;  /* 0x00010000ade27824 */ /* 0x000fe200078e00ff */
[----:B------:R-:W-:Y:S01]  /*47e0*/  SHF.L.U32 R192, R172, 0x10, RZ ;  /* 0x00000010acc07819 */ /* 0x000fe200000006ff */
[----:B------:R-:W-:Y:S01]  /*47f0*/  FMUL.FTZ R193, R190, R193 ;  /* 0x000000c1bec17220 */ /* 0x000fe20000410000 */
[----:B------:R-:W-:Y:S01]  /*4800*/  F2FP.BF16.F32.PACK_AB R62, R235, R234 ;  /* 0x000000eaeb3e723e */ /* 0x000fe200000010ff */
[----:B------:R-:W-:Y:S01]  /*4810*/  FADD.FTZ R231, -R191, R58 ;  /* 0x0000003abfe77221 */ /* 0x000fe20000010100 */
[----:B------:R-:W-:Y:S01]  /*4820*/  SHF.L.U32 R58, R171, 0x10, RZ ;  /* 0x00000010ab3a7819 */ /* 0x000fe200000006ff */
[----:B------:R-:W-:Y:S01]  /*4830*/  FFMA.FTZ R226, R193, R226, R192 ;  /* 0x000000e2c1e27223 */ /* 0x000fe200000100c0 */
[----:B------:R-:W-:Y:S01]  /*4840*/  SHF.L.U32 R192, R170, 0x10, RZ ;  /* 0x00000010aac07819 */ /* 0x000fe200000006ff */
[----:B-1----:R-:W-:Y:S01]  /*4850*/  IMAD.WIDE.U32 R56, R223, 0x10, R64 ;  /* 0x00000010df387825 */ /* 0x002fe200078e0040 */
[----:B------:R-:W-:-:S03]  /*4860*/  SHF.L.U32 R235, R153, 0x10, RZ ;  /* 0x0000001099eb7819 */ /* 0x000fc600000006ff */
[----:B------:R-:W-:Y:S01]  /*4870*/  FMUL.FTZ R234, R190, R231 ;  /* 0x000000e7beea7220 */ /* 0x000fe20000410000 */
[----:B------:R-:W-:Y:S01]  /*4880*/  SHF.L.U32 R241, R133, 0x10, RZ ;  /* 0x0000001085f17819 */ /* 0x000fe200000006ff */
[----:B------:R-:W-:Y:S01]  /*4890*/  IMAD.U32 R237, R105, 0x10000, RZ ;  /* 0x0001000069ed7824 */ /* 0x000fe200078e00ff */
[----:B------:R0:W-:Y:S01]  /*48a0*/  STG.E.128 desc[UR6][R56.64], R60 ;  /* 0x0000003c38007986 */ /* 0x0001e2000c101d06 */
[----:B------:R-:W-:Y:S01]  /*48b0*/  FFMA.FTZ R59, R193, R58, R192 ;  /* 0x0000003ac13b7223 */ /* 0x000fe200000100c0 */
[----:B------:R-:W-:Y:S02]  /*48c0*/  IMAD.U32 R193, R86, 0x10000, RZ ;  /* 0x0001000056c17824 */ /* 0x000fe400078e00ff */
[----:B------:R-:W-:Y:S01]  /*48d0*/  FFMA.FTZ R231, R234, R235, R237 ;  /* 0x000000ebeae77223 */ /* 0x000fe200000100ed */
[----:B------:R-:W-:Y:S01]  /*48e0*/  SHF.L.U32 R192, R27, 0x10, RZ ;  /* 0x000000101bc07819 */ /* 0x000fe200000006ff */
[C---:B------:R-:W-:Y:S01]  /*48f0*/  FMUL.FTZ R51, R190.reuse, R51 ;  /* 0x00000033be337220 */ /* 0x040fe20000410000 */
[----:B------:R-:W-:Y:S01]  /*4900*/  SHF.L.U32 R236, R85, 0x10, RZ ;  /* 0x0000001055ec7819 */ /* 0x000fe200000006ff */
[C---:B------:R-:W-:Y:S01]  /*4910*/  FMUL.FTZ R45, R190.reuse, R45 ;  /* 0x0000002dbe2d7220 */ /* 0x040fe20000410000 */
[----:B------:R-:W-:Y:S01]  /*4920*/  FMUL.FTZ R47, R190, R47 ;  /* 0x0000002fbe2f7220 */ /* 0x000fe20000410000 */
[C---:B------:R-:W-:Y:S01]  /*4930*/  FADD.FTZ R41, -R191.reuse, R41 ;  /* 0x00000029bf297221 */ /* 0x040fe20000010100 */
[----:B------:R-:W-:Y:S01]  /*4940*/  FADD.FTZ R43, -R191, R43 ;  /* 0x0000002bbf2b7221 */ /* 0x000fe20000010100 */
[----:B------:R-:W-:Y:S01]  /*4950*/  FFMA.FTZ R58, R234, R241, R236 ;  /* 0x000000f1ea3a7223 */ /* 0x000fe200000100ec */
[----:B------:R-:W-:Y:S01]  /*4960*/  SHF.L.U32 R234, R149, 0x10, RZ ;  /* 0x0000001095ea7819 */ /* 0x000fe200000006ff */
[C---:B------:R-:W-:Y:S01]  /*4970*/  FMUL.FTZ R41, R190.reuse, R41 ;  /* 0x00000029be297220 */ /* 0x040fe20000410000 */
[----:B------:R-:W-:Y:S01]  /*4980*/  SHF.L.U32 R236, R129, 0x10, RZ ;  /* 0x0000001081ec7819 */ /* 0x000fe200000006ff */
[----:B------:R-:W-:Y:S01]  /*4990*/  FMUL.FTZ R43, R190, R43 ;  /* 0x0000002bbe2b7220 */ /* 0x000fe20000410000 */
[C---:B------:R-:W-:Y:S01]  /*49a0*/  FADD.FTZ R37, -R191.reuse, R37 ;  /* 0x00000025bf257221 */ /* 0x040fe20000010100 */
[C---:B------:R-:W-:Y:S01]  /*49b0*/  FADD.FTZ R39, -R191.reuse, R39 ;  /* 0x00000027bf277221 */ /* 0x040fe20000010100 */
[----:B0-----:R-:W-:Y:S01]  /*49c0*/  SHF.L.U32 R57, R166, 0x10, RZ ;  /* 0x00000010a6397819 */ /* 0x001fe200000006ff */
[----:B------:R-:W-:Y:S01]  /*49d0*/  FADD.FTZ R63, -R191, R52 ;  /* 0x00000034bf3f7221 */ /* 0x000fe20000010100 */
[----:B------:R-:W-:Y:S01]  /*49e0*/  IMAD.U32 R61, R167, 0x10000, RZ ;  /* 0x00010000a73d7824 */ /* 0x000fe200078e00ff */
[----:B------:R-:W-:Y:S01]  /*49f0*/  SHF.L.U32 R52, R154, 0x10, RZ ;  /* 0x000000109a347819 */ /* 0x000fe200000006ff */
[----:B------:R-:W-:Y:S01]  /*4a00*/  FMUL.FTZ R37, R190, R37 ;  /* 0x00000025be257220 */ /* 0x000fe20000410000 */
[----:B------:R-:W-:Y:S01]  /*4a10*/  SHF.L.U32 R56, R106, 0x10, RZ ;  /* 0x000000106a387819 */ /* 0x000fe200000006ff */
[----:B------:R-:W-:Y:S01]  /*4a20*/  FMUL.FTZ R63, R190, R63 ;  /* 0x0000003fbe3f7220 */ /* 0x000fe20000410000 */
[----:B------:R-:W-:Y:S01]  /*4a30*/  SHF.L.U32 R62, R134, 0x10, RZ ;  /* 0x00000010863e7819 */ /* 0x000fe200000006ff */
[----:B------:R-:W-:Y:S01]  /*4a40*/  FFMA.FTZ R61, R240, R61, R57 ;  /* 0x0000003df03d7223 */ /* 0x000fe20000010039 */
[----:B------:R-:W-:Y:S01]  /*4a50*/  FADD.FTZ R57, -R191, R54 ;  /* 0x00000036bf397221 */ /* 0x000fe20000010100 */
[----:B------:R-:W-:Y:S01]  /*4a60*/  FFMA.FTZ R235, R63, R52, R56 ;  /* 0x000000343feb7223 */ /* 0x000fe20000010038 */
[----:B------:R-:W-:-:S02]  /*4a70*/  IMAD.U32 R56, R155, 0x10000, RZ ;  /* 0x000100009b387824 */ /* 0x000fc400078e00ff */
[----:B------:R-:W-:Y:S01]  /*4a80*/  FFMA.FTZ R62, R63, R62, R193 ;  /* 0x0000003e3f3e7223 */ /* 0x000fe200000100c1 */
[----:B------:R-:W-:Y:S01]  /*4a90*/  SHF.L.U32 R60, R107, 0x10, RZ ;  /* 0x000000106b3c7819 */ /* 0x000fe200000006ff */
[C---:B------:R-:W-:Y:S01]  /*4aa0*/  FMUL.FTZ R193, R190.reuse, R57 ;  /* 0x00000039bec17220 */ /* 0x040fe20000410000 */
[----:B------:R-:W-:Y:S01]  /*4ab0*/  SHF.L.U32 R240, R165, 0x10, RZ ;  /* 0x00000010a5f07819 */ /* 0x000fe200000006ff */
[----:B------:R-:W-:Y:S01]  /*4ac0*/  FMUL.FTZ R39, R190, R39 ;  /* 0x00000027be277220 */ /* 0x000fe20000410000 */
[----:B------:R-:W-:Y:S01]  /*4ad0*/  SHF.L.U32 R52, R164, 0x10, RZ ;  /* 0x00000010a4347819 */ /* 0x000fe200000006ff */
[----:B------:R-:W-:Y:S01]  /*4ae0*/  FFMA.FTZ R237, R193, R56, R60 ;  /* 0x00000038c1ed7223 */ /* 0x000fe2000001003c */
[----:B------:R-:W-:Y:S01]  /*4af0*/  SHF.L.U32 R54, R31, 0x10, RZ ;  /* 0x000000101f367819 */ /* 0x000fe200000006ff */
[----:B------:R-:W0:Y:S01]  /*4b00*/  LDC.64 R56, c[0x0][0x430] ;  /* 0x00010c00ff387b82 */ /* 0x000e220000000a00 */
[----:B------:R-:W-:Y:S01]  /*4b10*/  SHF.L.U32 R63, R30, 0x10, RZ ;  /* 0x000000101e3f7819 */ /* 0x000fe200000006ff */
[----:B------:R-:W-:Y:S01]  /*4b20*/  FFMA.FTZ R240, R53, R240, R52 ;  /* 0x000000f035f07223 */ /* 0x000fe20000010034 */
[----:B------:R-:W-:Y:S01]  /*4b30*/  SHF.L.U32 R52, R135, 0x10, RZ ;  /* 0x0000001087347819 */ /* 0x000fe200000006ff */
[----:B------:R-:W-:Y:S01]  /*4b40*/  FADD.FTZ R33, -R191, R33 ;  /* 0x00000021bf217221 */ /* 0x000fe20000010100 */
[----:B------:R-:W-:Y:S01]  /*4b50*/  SHF.L.U32 R60, R148, 0x10, RZ ;  /* 0x00000010943c7819 */ /* 0x000fe200000006ff */
[----:B------:R-:W-:Y:S01]  /*4b60*/  FFMA.FTZ R63, R53, R54, R63 ;  /* 0x00000036353f7223 */ /* 0x000fe2000001003f */
[----:B------:R-:W-:Y:S01]  /*4b70*/  SHF.L.U32 R54, R87, 0x10, RZ ;  /* 0x0000001057367819 */ /* 0x000fe200000006ff */
[----:B------:R-:W-:Y:S01]  /*4b80*/  FMUL.FTZ R33, R190, R33 ;  /* 0x00000021be217220 */ /* 0x000fe20000410000 */
[----:B------:R-:W-:Y:S01]  /*4b90*/  SHF.L.U32 R53, R26, 0x10, RZ ;  /* 0x000000101a357819 */ /* 0x000fe200000006ff */
[----:B------:R-:W-:-:S02]  /*4ba0*/  FADD.FTZ R163, -R191, R163 ;  /* 0x000000a3bfa37221 */ /* 0x000fc40000010100 */
[----:B------:R-:W-:Y:S01]  /*4bb0*/  FFMA.FTZ R193, R193, R52, R54 ;  /* 0x00000034c1c17223 */ /* 0x000fe20000010036 */
[----:B------:R-:W-:Y:S01]  /*4bc0*/  IMAD.U32 R52, R28, 0x10000, RZ ;  /* 0x000100001c347824 */ /* 0x000fe200078e00ff */
[----:B------:R-:W-:Y:S01]  /*4bd0*/  F2FP.BF16.F32.PACK_AB R54, R233, R230 ;  /* 0x000000e6e936723e */ /* 0x000fe200000010ff */
[C---:B------:R-:W-:Y:S01]  /*4be0*/  FFMA.FTZ R192, R55.reuse, R192, R53 ;  /* 0x000000c037c07223 */ /* 0x040fe20000010035 */
[----:B------:R-:W-:Y:S01]  /*4bf0*/  SHF.L.U32 R233, R88, 0x10, RZ ;  /* 0x0000001058e97819 */ /* 0x000fe200000006ff */
[----:B------:R-:W-:Y:S01]  /*4c00*/  FFMA.FTZ R242, R55, R242, R52 ;  /* 0x000000f237f27223 */ /* 0x000fe20000010034 */
[----:B------:R-:W-:Y:S01]  /*4c10*/  F2FP.BF16.F32.PACK_AB R52, R224, R227 ;  /* 0x000000e3e034723e */ /* 0x000fe200000010ff */
[----:B------:R-:W-:Y:S01]  /*4c20*/  FADD.FTZ R227, -R191, R48 ;  /* 0x00000030bfe37221 */ /* 0x000fe20000010100 */
[----:B------:R-:W-:Y:S01]  /*4c30*/  SHF.L.U32 R48, R108, 0x10, RZ ;  /* 0x000000106c307819 */ /* 0x000fe200000006ff */
[----:B------:R-:W-:Y:S01]  /*4c40*/  IMAD.U32 R224, R128, 0x10000, RZ ;  /* 0x0001000080e07824 */ /* 0x000fe200078e00ff */
[----:B------:R-:W-:Y:S01]  /*4c50*/  F2FP.BF16.F32.PACK_AB R53, R228, R229 ;  /* 0x000000e5e435723e */ /* 0x000fe200000010ff */
[----:B------:R-:W-:Y:S01]  /*4c60*/  FMUL.FTZ R227, R190, R227 ;  /* 0x000000e3bee37220 */ /* 0x000fe20000410000 */
[----:B------:R-:W-:Y:S01]  /*4c70*/  F2FP.BF16.F32.PACK_AB R55, R239, R232 ;  /* 0x000000e8ef37723e */ /* 0x000fe200000010ff */
[----:B0-----:R-:W-:Y:S01]  /*4c80*/  IMAD.WIDE.U32 R228, R223, 0x10, R56 ;  /* 0x00000010dfe47825 */ /* 0x001fe200078e0038 */
[----:B------:R-:W-:-:S03]  /*4c90*/  SHF.L.U32 R230, R24, 0x10, RZ ;  /* 0x0000001018e67819 */ /* 0x000fc600000006ff */
[C---:B------:R-:W-:Y:S01]  /*4ca0*/  FFMA.FTZ R60, R227.reuse, R60, R48 ;  /* 0x0000003ce33c7223 */ /* 0x040fe20000010030 */
[----:B------:R-:W-:Y:S01]  /*4cb0*/  FFMA.FTZ R48, R227, R224, R233 ;  /* 0x000000e0e3307223 */ /* 0x000fe200000100e9 */
[----:B------:R-:W-:Y:S01]  /*4cc0*/  SHF.L.U32 R224, R25, 0x10, RZ ;  /* 0x0000001019e07819 */ /* 0x000fe200000006ff */
[----:B------:R-:W-:Y:S01]  /*4cd0*/  IMAD.U32 R223, R22, 0x10000, RZ ;  /* 0x0001000016df7824 */ /* 0x000fe200078e00ff */
[----:B------:R-:W-:Y:S01]  /*4ce0*/  SHF.L.U32 R232, R23, 0x10, RZ ;  /* 0x0000001017e87819 */ /* 0x000fe200000006ff */
[----:B------:R0:W-:Y:S01]  /*4cf0*/  STG.E.128 desc[UR6][R228.64], R52 ;  /* 0x00000034e4007986 */ /* 0x0001e2000c101d06 */
[----:B------:R-:W-:Y:S01]  /*4d00*/  FADD.FTZ R227, -R191, R50 ;  /* 0x00000032bfe37221 */ /* 0x000fe20000010100 */
[----:B------:R-:W-:Y:S01]  /*4d10*/  SHF.L.U32 R50, R109, 0x10, RZ ;  /* 0x000000106d327819 */ /* 0x000fe200000006ff */
[----:B------:R-:W-:-:S04]  /*4d20*/  IMAD.WIDE.U32 R250, R222, 0x10, R56 ;  /* 0x00000010defa7825 */ /* 0x000fc800078e0038 */
[----:B------:R-:W-:Y:S01]  /*4d30*/  FMUL.FTZ R227, R190, R227 ;  /* 0x000000e3bee37220 */ /* 0x000fe20000410000 */
[C---:B0-----:R-:W-:Y:S01]  /*4d40*/  FFMA.FTZ R53, R49.reuse, R224, R230 ;  /* 0x000000e031357223 */ /* 0x041fe200000100e6 */
[----:B------:R-:W-:Y:S01]  /*4d50*/  FFMA.FTZ R49, R49, R232, R223 ;  /* 0x000000e831317223 */ /* 0x000fe200000100df */
[----:B------:R-:W-:Y:S01]  /*4d60*/  FADD.FTZ R223, -R191, R44 ;  /* 0x0000002cbfdf7221 */ /* 0x000fe20000010100 */
[----:B------:R-:W-:Y:S01]  /*4d70*/  SHF.L.U32 R55, R89, 0x10, RZ ;  /* 0x0000001059377819 */ /* 0x000fe200000006ff */
[----:B------:R-:W-:Y:S01]  /*4d80*/  IMAD.U32 R44, R110, 0x10000, RZ ;  /* 0x000100006e2c7824 */ /* 0x000fe200078e00ff */
[----:B------:R-:W-:Y:S01]  /*4d90*/  SHF.L.U32 R232, R150, 0x10, RZ ;  /* 0x0000001096e87819 */ /* 0x000fe200000006ff */
[----:B------:R-:W-:Y:S01]  /*4da0*/  FMUL.FTZ R223, R190, R223 ;  /* 0x000000dfbedf7220 */ /* 0x000fe20000410000 */
[C---:B------:R-:W-:Y:S01]  /*4db0*/  FFMA.FTZ R229, R227.reuse, R234, R50 ;  /* 0x000000eae3e57223 */ /* 0x040fe20000010032 */
[----:B------:R-:W-:Y:S01]  /*4dc0*/  FFMA.FTZ R50, R227, R236, R55 ;  /* 0x000000ece3327223 */ /* 0x000fe20000010037 */
[----:B------:R-:W-:Y:S01]  /*4dd0*/  SHF.L.U32 R52, R20, 0x10, RZ ;  /* 0x0000001014347819 */ /* 0x000fe200000006ff */
[----:B------:R-:W-:Y:S01]  /*4de0*/  IMAD.U32 R230, R21, 0x10000, RZ ;  /* 0x0001000015e67824 */ /* 0x000fe200078e00ff */
[----:B------:R-:W-:Y:S01]  /*4df0*/  SHF.L.U32 R54, R19, 0x10, RZ ;  /* 0x0000001013367819 */ /* 0x000fe200000006ff */
[----:B------:R-:W-:Y:S01]  /*4e00*/  FFMA.FTZ R232, R223, R232, R44 ;  /* 0x000000e8dfe87223 */ /* 0x000fe2000001002c */
[----:B------:R-:W-:Y:S01]  /*4e10*/  SHF.L.U32 R55, R18, 0x10, RZ ;  /* 0x0000001012377819 */ /* 0x000fe200000006ff */
[C---:B------:R-:W-:Y:S01]  /*4e20*/  FFMA.FTZ R230, R51.reuse, R230, R52 ;  /* 0x000000e633e67223 */ /* 0x040fe20000010034 */
[----:B------:R-:W-:Y:S01]  /*4e30*/  SHF.L.U32 R224, R130, 0x10, RZ ;  /* 0x0000001082e07819 */ /* 0x000fe200000006ff */
[----:B------:R-:W-:Y:S01]  /*4e40*/  IMAD.U32 R228, R8, 0x10000, RZ ;  /* 0x0001000008e47824 */ /* 0x000fe200078e00ff */
[----:B------:R-:W-:Y:S01]  /*4e50*/  SHF.L.U32 R44, R90, 0x10, RZ ;  /* 0x000000105a2c7819 */ /* 0x000fe200000006ff */
[----:B------:R-:W-:Y:S01]  /*4e60*/  FFMA.FTZ R51, R51, R54, R55 ;  /* 0x0000003633337223 */ /* 0x000fe20000010037 */
[----:B------:R-:W-:Y:S01]  /*4e70*/  FADD.FTZ R55, -R191, R46 ;  /* 0x0000002ebf377221 */ /* 0x000fe20000010100 */
[----:B------:R-:W-:-:S02]  /*4e80*/  SHF.L.U32 R46, R14, 0x10, RZ ;  /* 0x000000100e2e7819 */ /* 0x000fc400000006ff */
[----:B------:R-:W-:Y:S01]  /*4e90*/  FFMA.FTZ R224, R223, R224, R44 ;  /* 0x000000e0dfe07223 */ /* 0x000fe2000001002c */
[----:B------:R-:W-:Y:S01]  /*4ea0*/  IMAD.U32 R44, R15, 0x10000, RZ ;  /* 0x000100000f2c7824 */ /* 0x000fe200078e00ff */
[----:B------:R-:W-:Y:S01]  /*4eb0*/  SHF.L.U32 R52, R17, 0x10, RZ ;  /* 0x0000001011347819 */ /* 0x000fe200000006ff */
[----:B------:R-:W-:Y:S01]  /*4ec0*/  FMUL.FTZ R55, R190, R55 ;  /* 0x00000037be377220 */ /* 0x000fe20000410000 */
        /* <DEDUP_REMOVED lines=8> */
[----:B------:R-:W-:-:S02]  /*4f50*/  SHF.L.U32 R44, R13, 0x10, RZ ;  /* 0x000000100d2c7819 */ /* 0x000fc400000006ff */
[----:B------:R-:W-:Y:S01]  /*4f60*/  SHF.L.U32 R46, R12, 0x10, RZ ;  /* 0x000000100c2e7819 */ /* 0x000fe200000006ff */
[----:B------:R-:W-:Y:S01]  /*4f70*/  FFMA.FTZ R236, R55, R236, R52 ;  /* 0x000000ec37ec7223 */ /* 0x000fe20000010034 */
[----:B------:R-:W-:Y:S01]  /*4f80*/  SHF.L.U32 R234, R11, 0x10, RZ ;  /* 0x000000100bea7819 */ /* 0x000fe200000006ff */
[----:B------:R-:W-:Y:S01]  /*4f90*/  FADD.FTZ R55, -R191, R40 ;  /* 0x00000028bf377221 */ /* 0x000fe20000010100 */
[----:B------:R-:W-:Y:S01]  /*4fa0*/  SHF.L.U32 R45, R10, 0x10, RZ ;  /* 0x000000100a2d7819 */ /* 0x000fe200000006ff */
[C---:B------:R-:W-:Y:S01]  /*4fb0*/  FFMA.FTZ R243, R47.reuse, R44, R46 ;  /* 0x0000002c2ff37223 */ /* 0x040fe2000001002e */
[----:B------:R-:W-:Y:S01]  /*4fc0*/  F2FP.BF16.F32.PACK_AB R44, R226, R67 ;  /* 0x00000043e22c723e */ /* 0x000fe200000010ff */
[----:B------:R-:W-:Y:S01]  /*4fd0*/  IMAD.U32 R67, R144, 0x10000, RZ ;  /* 0x0001000090437824 */ /* 0x000fe200078e00ff */
[----:B------:R-:W-:Y:S01]  /*4fe0*/  SHF.L.U32 R223, R112, 0x10, RZ ;  /* 0x0000001070df7819 */ /* 0x000fe200000006ff */
[----:B------:R-:W-:Y:S01]  /*4ff0*/  FFMA.FTZ R234, R47, R234, R45 ;  /* 0x000000ea2fea7223 */ /* 0x000fe2000001002d */
[----:B------:R-:W-:Y:S01]  /*5000*/  F2FP.BF16.F32.PACK_AB R45, R238, R231 ;  /* 0x000000e7ee2d723e */ /* 0x000fe200000010ff */
[----:B------:R-:W-:Y:S01]  /*5010*/  FMUL.FTZ R40, R190, R55 ;  /* 0x00000037be287220 */ /* 0x000fe20000410000 */
[----:B------:R-:W-:Y:S01]  /*5020*/  SHF.L.U32 R231, R124, 0x10, RZ ;  /* 0x000000107ce77819 */ /* 0x000fe200000006ff */
[----:B------:R-:W-:Y:S01]  /*5030*/  IMAD.WIDE.U32 R54, R221, 0x10, R64 ;  /* 0x00000010dd367825 */ /* 0x000fe200078e0040 */
[----:B------:R-:W-:-:S03]  /*5040*/  SHF.L.U32 R226, R92, 0x10, RZ ;  /* 0x000000105ce27819 */ /* 0x000fc600000006ff */
[----:B------:R-:W-:Y:S01]  /*5050*/  FFMA.FTZ R52, R40, R67, R223 ;  /* 0x0000004328347223 */ /* 0x000fe200000100df */
[----:B------:R-:W-:Y:S01]  /*5060*/  F2FP.BF16.F32.PACK_AB R47, R242, R237 ;  /* 0x000000edf22f723e */ /* 0x000fe200000010ff */
[----:B------:R-:W-:Y:S01]  /*5070*/  FADD.FTZ R223, -R191, R42 ;  /* 0x0000002abfdf7221 */ /* 0x000fe20000010100 */
[----:B------:R-:W-:Y:S01]  /*5080*/  F2FP.BF16.F32.PACK_AB R46, R240, R235 ;  /* 0x000000ebf02e723e */ /* 0x000fe200000010ff */
        /* <DEDUP_REMOVED lines=15> */
[----:B------:R-:W-:Y:S01]  /*5180*/  IMAD.U32 R240, R200, 0x10000, RZ ;  /* 0x00010000c8f07824 */ /* 0x000fe200078e00ff */
[----:B------:R-:W-:Y:S02]  /*5190*/  F2FP.BF16.F32.PACK_AB R40, R67, R40 ;  /* 0x000000284328723e */ /* 0x000fe400000010ff */
[----:B0-----:R-:W-:Y:S01]  /*51a0*/  SHF.L.U32 R45, R93, 0x10, RZ ;  /* 0x000000105d2d7819 */ /* 0x001fe200000006ff */
[----:B------:R-:W-:Y:S01]  /*51b0*/  FADD.FTZ R47, -R191, R36 ;  /* 0x00000024bf2f7221 */ /* 0x000fe20000010100 */
[----:B------:R-:W-:Y:S02]  /*51c0*/  SHF.L.U32 R44, R4, 0x10, RZ ;  /* 0x00000010042c7819 */ /* 0x000fe400000006ff */
[----:B------:R-:W-:Y:S01]  /*51d0*/  SHF.L.U32 R36, R114, 0x10, RZ ;  /* 0x0000001072247819 */ /* 0x000fe200000006ff */
[----:B------:R-:W-:Y:S01]  /*51e0*/  FFMA.FTZ R41, R223, R242, R45 ;  /* 0x000000f2df297223 */ /* 0x000fe2000001002d */
[----:B------:R-:W-:Y:S01]  /*51f0*/  SHF.L.U32 R242, R146, 0x10, RZ ;  /* 0x0000001092f27819 */ /* 0x000fe200000006ff */
[----:B------:R-:W-:Y:S01]  /*5200*/  FMUL.FTZ R47, R190, R47 ;  /* 0x0000002fbe2f7220 */ /* 0x000fe20000410000 */
[----:B------:R-:W-:Y:S01]  /*5210*/  FFMA.FTZ R245, R43, R42, R44 ;  /* 0x0000002a2bf57223 */ /* 0x000fe2000001002c */
[----:B------:R-:W-:Y:S01]  /*5220*/  IMAD.U32 R45, R2, 0x10000, RZ ;  /* 0x00010000022d7824 */ /* 0x000fe200078e00ff */
[----:B------:R-:W-:Y:S01]  /*5230*/  SHF.L.U32 R42, R126, 0x10, RZ ;  /* 0x000000107e2a7819 */ /* 0x000fe200000006ff */
[----:B------:R-:W-:Y:S01]  /*5240*/  FFMA.FTZ R242, R47, R242, R36 ;  /* 0x000000f22ff27223 */ /* 0x000fe20000010024 */
[----:B------:R-:W-:Y:S01]  /*5250*/  SHF.L.U32 R36, R94, 0x10, RZ ;  /* 0x000000105e247819 */ /* 0x000fe200000006ff */
[----:B------:R-:W-:Y:S01]  /*5260*/  FFMA.FTZ R228, R43, R228, R45 ;  /* 0x000000e42be47223 */ /* 0x000fe2000001002d */
[----:B------:R-:W-:Y:S01]  /*5270*/  FADD.FTZ R43, -R191, R38 ;  /* 0x00000026bf2b7221 */ /* 0x000fe20000010100 */
[----:B------:R-:W-:Y:S01]  /*5280*/  SHF.L.U32 R46, R195, 0x10, RZ ;  /* 0x00000010c32e7819 */ /* 0x000fe200000006ff */
[----:B------:R-:W-:-:S02]  /*5290*/  IMAD.U32 R44, R194, 0x10000, RZ ;  /* 0x00010000c22c7824 */ /* 0x000fc400078e00ff */
[----:B------:R-:W-:Y:S01]  /*52a0*/  FFMA.FTZ R42, R47, R42, R36 ;  /* 0x0000002a2f2a7223 */ /* 0x000fe20000010024 */
[----:B------:R-:W-:Y:S01]  /*52b0*/  SHF.L.U32 R36, R196, 0x10, RZ ;  /* 0x00000010c4247819 */ /* 0x000fe200000006ff */
[----:B------:R-:W-:Y:S01]  /*52c0*/  FMUL.FTZ R43, R190, R43 ;  /* 0x0000002bbe2b7220 */ /* 0x000fe20000410000 */
[----:B------:R-:W-:Y:S01]  /*52d0*/  SHF.L.U32 R38, R197, 0x10, RZ ;  /* 0x00000010c5267819 */ /* 0x000fe200000006ff */
[----:B------:R-:W-:Y:S01]  /*52e0*/  FFMA.FTZ R247, R37, R44, R46 ;  /* 0x0000002c25f77223 */ /* 0x000fe2000001002e */
[----:B------:R-:W-:Y:S02]  /*52f0*/  IMAD.U32 R44, R115, 0x10000, RZ ;  /* 0x00010000732c7824 */ /* 0x000fe400078e00ff */
[----:B------:R-:W-:Y:S01]  /*5300*/  FADD.FTZ R45, -R191, R32 ;  /* 0x00000020bf2d7221 */ /* 0x000fe20000010100 */
[----:B------:R-:W-:Y:S01]  /*5310*/  SHF.L.U32 R32, R116, 0x10, RZ ;  /* 0x0000001074207819 */ /* 0x000fe200000006ff */
[----:B------:R-:W-:Y:S01]  /*5320*/  FFMA.FTZ R239, R37, R36, R38 ;  /* 0x0000002425ef7223 */ /* 0x000fe20000010026 */
[----:B------:R-:W-:Y:S01]  /*5330*/  SHF.L.U32 R36, R127, 0x10, RZ ;  /* 0x000000107f247819 */ /* 0x000fe200000006ff */
[----:B------:R-:W-:Y:S01]  /*5340*/  FFMA.FTZ R244, R43, R244, R44 ;  /* 0x000000f42bf47223 */ /* 0x000fe2000001002c */
[----:B------:R-:W-:Y:S01]  /*5350*/  SHF.L.U32 R38, R95, 0x10, RZ ;  /* 0x000000105f267819 */ /* 0x000fe200000006ff */
[----:B------:R-:W-:Y:S01]  /*5360*/  FMUL.FTZ R45, R190, R45 ;  /* 0x0000002dbe2d7220 */ /* 0x000fe20000410000 */
[----:B------:R-:W-:Y:S01]  /*5370*/  SHF.L.U32 R55, R205, 0x10, RZ ;  /* 0x00000010cd377819 */ /* 0x000fe200000006ff */
[----:B------:R-:W-:Y:S01]  /*5380*/  FADD.FTZ R47, -R191, R35 ;  /* 0x00000023bf2f7221 */ /* 0x000fe20000010100 */
[----:B------:R-:W-:Y:S01]  /*5390*/  SHF.L.U32 R37, R201, 0x10, RZ ;  /* 0x00000010c9257819 */ /* 0x000fe200000006ff */
[----:B------:R-:W-:Y:S01]  /*53a0*/  FFMA.FTZ R43, R43, R36, R38 ;  /* 0x000000242b2b7223 */ /* 0x000fe20000010026 */
        /* <DEDUP_REMOVED lines=8> */
[----:B------:R-:W-:Y:S01]  /*5430*/  SHF.L.U32 R36, R203, 0x10, RZ ;  /* 0x00000010cb247819 */ /* 0x000fe200000006ff */
[----:B------:R-:W-:Y:S01]  /*5440*/  FADD.FTZ R35, -R191, R162 ;  /* 0x000000a2bf237221 */ /* 0x000fe20000010100 */
[----:B------:R-:W-:Y:S01]  /*5450*/  SHF.L.U32 R38, R204, 0x10, RZ ;  /* 0x00000010cc267819 */ /* 0x000fe200000006ff */
[----:B------:R-:W-:Y:S01]  /*5460*/  FFMA.FTZ R54, R45, R54, R37 ;  /* 0x000000362d367223 */ /* 0x000fe20000010025 */
[----:B------:R-:W-:Y:S01]  /*5470*/  SHF.L.U32 R223, R97, 0x10, RZ ;  /* 0x0000001061df7819 */ /* 0x000fe200000006ff */
[----:B------:R-:W-:Y:S01]  /*5480*/  FFMA.FTZ R231, R33, R32, R36 ;  /* 0x0000002021e77223 */ /* 0x000fe20000010024 */
[----:B------:R-:W-:Y:S01]  /*5490*/  SHF.L.U32 R36, R121, 0x10, RZ ;  /* 0x0000001079247819 */ /* 0x000fe200000006ff */
[----:B------:R-:W-:Y:S01]  /*54a0*/  FFMA.FTZ R55, R33, R38, R55 ;  /* 0x0000002621377223 */ /* 0x000fe20000010037 */
[----:B------:R-:W-:Y:S01]  /*54b0*/  FADD.FTZ R33, -R191, R34 ;  /* 0x00000022bf217221 */ /* 0x000fe20000010100 */
[----:B------:R-:W-:Y:S01]  /*54c0*/  SHF.L.U32 R34, R117, 0x10, RZ ;  /* 0x0000001075227819 */ /* 0x000fe200000006ff */
[----:B------:R-:W-:Y:S01]  /*54d0*/  IMAD.U32 R32, R141, 0x10000, RZ ;  /* 0x000100008d207824 */ /* 0x000fe200078e00ff */
[----:B------:R-:W-:Y:S01]  /*54e0*/  F2FP.BF16.F32.PACK_AB R39, R192, R193 ;  /* 0x000000c1c027723e */ /* 0x000fe200000010ff */
[----:B------:R-:W-:Y:S01]  /*54f0*/  FMUL.FTZ R33, R190, R33 ;  /* 0x00000021be217220 */ /* 0x000fe20000410000 */
[----:B------:R-:W-:Y:S01]  /*5500*/  F2FP.BF16.F32.PACK_AB R38, R63, R62 ;  /* 0x0000003e3f26723e */ /* 0x000fe200000010ff */
[----:B------:R-:W-:Y:S01]  /*5510*/  FADD.FTZ R45, -R191, R161 ;  /* 0x000000a1bf2d7221 */ /* 0x000fe20000010100 */
[----:B------:R-:W-:Y:S01]  /*5520*/  F2FP.BF16.F32.PACK_AB R37, R61, R58 ;  /* 0x0000003a3d25723e */ /* 0x000fe200000010ff */
[C---:B------:R-:W-:Y:S01]  /*5530*/  FFMA.FTZ R235, R33.reuse, R32, R34 ;  /* 0x0000002021eb7223 */ /* 0x040fe20000010022 */
[----:B------:R-:W-:Y:S01]  /*5540*/  FFMA.FTZ R223, R33, R36, R223 ;  /* 0x0000002421df7223 */ /* 0x000fe200000100df */
[----:B------:R-:W-:Y:S01]  /*5550*/  F2FP.BF16.F32.PACK_AB R36, R59, R66 ;  /* 0x000000423b24723e */ /* 0x000fe200000010ff */
[----:B------:R-:W-:Y:S01]  /*5560*/  IMAD.WIDE.U32 R32, R221, 0x10, R56 ;  /* 0x00000010dd207825 */ /* 0x000fe200078e0038 */
[----:B------:R-:W-:-:S03]  /*5570*/  SHF.L.U32 R66, R212, 0x10, RZ ;  /* 0x00000010d4427819 */ /* 0x000fc600000006ff */
[C---:B------:R-:W-:Y:S01]  /*5580*/  FMUL.FTZ R45, R190.reuse, R45 ;  /* 0x0000002dbe2d7220 */ /* 0x040fe20000410000 */
[----:B------:R-:W-:Y:S01]  /*5590*/  SHF.L.U32 R192, R143, 0x10, RZ ;  /* 0x000000108fc07819 */ /* 0x000fe200000006ff */
[C---:B------:R-:W-:Y:S01]  /*55a0*/  FMUL.FTZ R35, R190.reuse, R35 ;  /* 0x00000023be237220 */ /* 0x040fe20000410000 */
[----:B------:R0:W-:Y:S01]  /*55b0*/  STG.E.128 desc[UR6][R32.64], R36 ;  /* 0x0000002420007986 */ /* 0x0001e2000c101d06 */
[----:B------:R-:W-:Y:S01]  /*55c0*/  FADD.FTZ R61, -R191, R160 ;  /* 0x000000a0bf3d7221 */ /* 0x000fe20000010100 */
[----:B------:R-:W-:Y:S01]  /*55d0*/  FMUL.FTZ R160, R190, R163 ;  /* 0x000000a3bea07220 */ /* 0x000fe20000410000 */
        /* <DEDUP_REMOVED lines=8> */
[----:B------:R-:W-:Y:S01]  /*5660*/  F2FP.BF16.F32.PACK_AB R44, R53, R60 ;  /* 0x0000003c352c723e */ /* 0x000fe200000010ff */
[----:B------:R-:W-:Y:S02]  /*5670*/  IMAD.U32 R58, R122, 0x10000, RZ ;  /* 0x000100007a3a7824 */ /* 0x000fe400078e00ff */
[----:B------:R-:W-:Y:S01]  /*5680*/  FFMA.FTZ R162, R47, R162, R34 ;  /* 0x000000a22fa27223 */ /* 0x000fe20000010022 */
[----:B------:R-:W-:Y:S02]  /*5690*/  SHF.L.U32 R34, R211, 0x10, RZ ;  /* 0x00000010d3227819 */ /* 0x000fe400000006ff */
[----:B------:R-:W-:Y:S01]  /*56a0*/  SHF.L.U32 R63, R98, 0x10, RZ ;  /* 0x00000010623f7819 */ /* 0x000fe200000006ff */
[----:B0-----:R-:W-:Y:S01]  /*56b0*/  IMAD.U32 R33, R213, 0x10000, RZ ;  /* 0x00010000d5217824 */ /* 0x001fe200078e00ff */
[----:B------:R-:W-:-:S02]  /*56c0*/  SHF.L.U32 R36, R119, 0x10, RZ ;  /* 0x0000001077247819 */ /* 0x000fc400000006ff */
[----:B------:R-:W-:Y:S01]  /*56d0*/  SHF.L.U32 R37, R216, 0x10, RZ ;  /* 0x00000010d8257819 */ /* 0x000fe200000006ff */
[----:B------:R-:W-:Y:S01]  /*56e0*/  FFMA.FTZ R66, R45, R66, R33 ;  /* 0x000000422d427223 */ /* 0x000fe20000010021 */
        /* <DEDUP_REMOVED lines=8> */
[----:B------:R-:W-:Y:S01]  /*5770*/  F2FP.BF16.F32.PACK_AB R36, R237, R52 ;  /* 0x00000034ed24723e */ /* 0x000fe200000010ff */
[----:B------:R-:W-:Y:S01]  /*5780*/  FFMA.FTZ R190, R45, R32, R34 ;  /* 0x000000202dbe7223 */ /* 0x000fe20000010022 */
[----:B------:R-:W0:Y:S01]  /*5790*/  LDC.64 R52, c[0x0][0x380] ;  /* 0x0000e000ff347b82 */ /* 0x000e220000000a00 */
[----:B------:R-:W-:-:S02]  /*57a0*/  SHF.L.U32 R59, R209, 0x10, RZ ;  /* 0x00000010d13b7819 */ /* 0x000fc400000006ff */
[----:B------:R-:W-:Y:S02]  /*57b0*/  SHF.L.U32 R32, R123, 0x10, RZ ;  /* 0x000000107b207819 */ /* 0x000fe400000006ff */
[----:B------:R-:W-:Y:S01]  /*57c0*/  SHF.L.U32 R34, R99, 0x10, RZ ;  /* 0x0000001063227819 */ /* 0x000fe200000006ff */
[----:B------:R-:W-:Y:S01]  /*57d0*/  FFMA.FTZ R62, R47, R62, R59 ;  /* 0x0000003e2f3e7223 */ /* 0x000fe2000001003b */
[----:B------:R-:W-:Y:S01]  /*57e0*/  F2FP.BF16.F32.PACK_AB R47, R243, R236 ;  /* 0x000000ecf32f723e */ /* 0x000fe200000010ff */
[----:B------:R-:W-:Y:S01]  /*57f0*/  IMAD.WIDE.U32 R58, R222, 0x10, R64 ;  /* 0x00000010de3a7825 */ /* 0x000fe200078e0040 */
[----:B------:R-:W-:-:S03]  /*5800*/  F2FP.BF16.F32.PACK_AB R46, R241, R232 ;  /* 0x000000e8f12e723e */ /* 0x000fc600000010ff */
[----:B------:R-:W-:Y:S01]  /*5810*/  FFMA.FTZ R63, R35, R32, R34 ;  /* 0x00000020233f7223 */ /* 0x000fe20000010022 */
[----:B------:R-:W-:Y:S01]  /*5820*/  F2FP.BF16.F32.PACK_AB R45, R230, R229 ;  /* 0x000000e5e62d723e */ /* 0x000fe200000010ff */
[----:B------:R-:W-:Y:S01]  /*5830*/  IMAD.WIDE.U32 R32, R220, 0x10, R64 ;  /* 0x00000010dc207825 */ /* 0x000fe200078e0040 */
[----:B------:R-:W-:Y:S02]  /*5840*/  F2FP.BF16.F32.PACK_AB R35, R234, R233 ;  /* 0x000000e9ea23723e */ /* 0x000fe400000010ff */
[----:B------:R-:W-:Y:S01]  /*5850*/  F2FP.BF16.F32.PACK_AB R34, R227, R224 ;  /* 0x000000e0e322723e */ /* 0x000fe200000010ff */
[----:B------:R-:W-:Y:S01]  /*5860*/  IMAD.WIDE.U32 R220, R220, 0x10, R56 ;  /* 0x00000010dcdc7825 */ /* 0x000fe200078e0038 */
[----:B------:R1:W-:Y:S01]  /*5870*/  STG.E.128 desc[UR6][R32.64], R44 ;  /* 0x0000002c20007986 */ /* 0x0003e2000c101d06 */
[----:B------:R-:W-:Y:S02]  /*5880*/  F2FP.BF16.F32.PACK_AB R39, R249, R244 ;  /* 0x000000f4f927723e */ /* 0x000fe400000010ff */
[----:B------:R-:W-:Y:S01]  /*5890*/  F2FP.BF16.F32.PACK_AB R38, R247, R242 ;  /* 0x000000f2f726723e */ /* 0x000fe200000010ff */
[----:B------:R-:W-:Y:S01]  /*58a0*/  IMAD.WIDE.U32 R64, R225, 0x10, R64 ;  /* 0x00000010e1407825 */ /* 0x000fe200078e0040 */
[----:B------:R-:W-:-:S02]  /*58b0*/  F2FP.BF16.F32.PACK_AB R37, R245, R238 ;  /* 0x000000eef525723e */ /* 0x000fc400000010ff */
[----:B0-----:R-:W-:Y:S01]  /*58c0*/  IADD3 R218, PT, PT, R218, R52, RZ ;  /* 0x00000034dada7210 */ /* 0x001fe20007ffe0ff */
[----:B------:R-:W-:Y:S01]  /*58d0*/  IMAD.WIDE.U32 R56, R225, 0x10, R56 ;  /* 0x00000010e1387825 */ /* 0x000fe200078e0038 */
[----:B------:R-:W-:Y:S02]  /*58e0*/  F2FP.BF16.F32.PACK_AB R43, R240, R43 ;  /* 0x0000002bf02b723e */ /* 0x000fe400000010ff */
[----:B------:R-:W-:Y:S02]  /*58f0*/  ISETP.GE.AND P1, PT, R218, R53, PT ;  /* 0x00000035da00720c */ /* 0x000fe40003f26270 */
[----:B------:R-:W-:Y:S02]  /*5900*/  F2FP.BF16.F32.PACK_AB R42, R239, R42 ;  /* 0x0000002aef2a723e */ /* 0x000fe400000010ff */
[----:B------:R-:W-:Y:S02]  /*5910*/  F2FP.BF16.F32.PACK_AB R41, R228, R41 ;  /* 0x00000029e429723e */ /* 0x000fe400000010ff */
[----:B-1----:R-:W-:-:S02]  /*5920*/  F2FP.BF16.F32.PACK_AB R33, R51, R50 ;  /* 0x000000323321723e */ /* 0x002fc400000010ff */
[----:B------:R-:W-:Y:S02]  /*5930*/  F2FP.BF16.F32.PACK_AB R32, R49, R48 ;  /* 0x000000303120723e */ /* 0x000fe400000010ff */
        /* <DEDUP_REMOVED lines=11> */
[----:B------:R1:W-:Y:S04]  /*59f0*/  STG.E.128 desc[UR6][R64.64], R44 ;  /* 0x0000002c40007986 */ /* 0x0003e8000c101d06 */
[----:B------:R1:W-:Y:S01]  /*5a00*/  STG.E.128 desc[UR6][R56.64], R48 ;  /* 0x0000003038007986 */ /* 0x0003e2000c101d06 */
[----:B------:R-:W-:Y:S05]  /*5a10*/  @!P1 BRA `(.L_x_6669) ;  /* 0xffffffb400309947 */ /* 0x000fea000383ffff */
[----:B------:R-:W-:Y:S05]  /*5a20*/  EXIT ;  /* 0x000000000000794d */ /* 0x000fea0003800000 */
.L_x_6670:
        /* <DEDUP_REMOVED lines=13> */
.L_x_22325:


//--------------------- .text._ZN10layer_norm31ln_parallel_residual_fwd_kernelINS_13Kernel_traitsI13__nv_bfloat16S2_fS2_fjLj5120ELj1ELj1ELj4ELj16ENS_18Kernel_traits_baseILj5120ES2_S2_fS2_fjLj128EEEEELb0ELb1ELb0EEEvNS_9FwdParamsE --------------------------
	.section	.text._ZN10layer_norm31ln_parallel_residual_fwd_kernelINS_13Kernel_traitsI13__nv_bfloat16S2_fS2_fjLj5120ELj1ELj1ELj4ELj16ENS_18Kernel_traits_baseILj5120ES2_S2_fS2_fjLj128EEEEELb0ELb1ELb0EEEvNS_9FwdParamsE,"ax",@progbits
	.align	128
        .global         _ZN10layer_norm31ln_parallel_residual_fwd_kernelINS_13Kernel_traitsI13__nv_bfloat16S2_fS2_fjLj5120ELj1ELj1ELj4ELj16ENS_18Kernel_traits_baseILj5120ES2_S2_fS2_fjLj128EEEEELb0ELb1ELb0EEEvNS_9FwdParamsE
        .type           _ZN10layer_norm31ln_parallel_residual_fwd_kernelINS_13Kernel_traitsI13__nv_bfloat16S2_fS2_fjLj5120ELj1ELj1ELj4ELj16ENS_18Kernel_traits_baseILj5120ES2_S2_fS2_fjLj128EEEEELb0ELb1ELb0EEEvNS_9FwdParamsE,@function
        .size           _ZN10layer_norm31ln_parallel_residual_fwd_kernelINS_13Kernel_traitsI13__nv_bfloat16S2_fS2_fjLj5120ELj1ELj1ELj4ELj16ENS_18Kernel_traits_baseILj5120ES2_S2_fS2_fjLj128EEEEELb0ELb1ELb0EEEvNS_9FwdParamsE,(.L_x_22326 - _ZN10layer_norm31ln_parallel_residual_fwd_kernelINS_13Kernel_traitsI13__nv_bfloat16S2_fS2_fjLj5120ELj1ELj1ELj4ELj16ENS_18Kernel_traits_baseILj5120ES2_S2_fS2_fjLj128EEEEELb0ELb1ELb0EEEvNS_9FwdParamsE)
        .other          _ZN10layer_norm31ln_parallel_residual_fwd_kernelINS_13Kernel_traitsI13__nv_bfloat16S2_fS2_fjLj5120ELj1ELj1ELj4ELj16ENS_18Kernel_traits_baseILj5120ES2_S2_fS2_fjLj128EEEEELb0ELb1ELb0EEEvNS_9FwdParamsE,@"STO_CUDA_ENTRY STV_DEFAULT"
_ZN10layer_norm31ln_parallel_residual_fwd_kernelINS_13Kernel_traitsI13__nv_bfloat16S2_fS2_fjLj5120ELj1ELj1ELj4ELj16ENS_18Kernel_traits_baseILj5120ES2_S2_fS2_fjLj128EEEEELb0ELb1ELb0EEEvNS_9FwdParamsE:
.text._ZN10layer_norm31ln_parallel_residual_fwd_kernelINS_13Kernel_traitsI13__nv_bfloat16S2_fS2_fjLj5120ELj1ELj1ELj4ELj16ENS_18Kernel_traits_baseILj5120ES2_S2_fS2_fjLj128EEEEELb0ELb1ELb0EEEvNS_9FwdParamsE:
        /* <DEDUP_REMOVED lines=54> */
[----:B0-----:R-:W-:-:S04]  /*0360*/  IMAD.WIDE.U32 R52, R55, 0x10, R52 ;  /* 0x0000001037347825 */ /* 0x001fc800078e0034 */
[----:B-1----:R-:W-:Y:S02]  /*0370*/  IMAD.WIDE.U32 R56, R55, 0x10, R56 ;  /* 0x0000001037387825 */ /* 0x002fe400078e0038 */
[----:B------:R-:W5:Y:S04]  /*0380*/  LDG.E.128 R52, desc[UR8][R52.64] ;  /* 0x0000000834347981 */ /* 0x000f68000c1e1d00 */
[----:B------:R-:W5:Y:S01]  /*0390*/  LD.E.128 R56, desc[UR8][R56.64] ;  /* 0x0000000838387980 */ /* 0x000f62000c101d00 */
[----:B------:R-:W-:Y:S05]  /*03a0*/  BRA `(.L_x_6673) ;  /* 0x00000000009c7947 */ /* 0x000fea0003800000 */
.L_x_6672:
        /* <DEDUP_REMOVED lines=30> */
[----:B------:R-:W-:Y:S01]  /*0590*/  CS2R R32, SRZ ;  /* 0x0000000000207805 */ /* 0x000fe2000001ff00 */
[----:B------:R-:W-:Y:S01]  /*05a0*/  IMAD.MOV.U32 R26, RZ, RZ, RZ ;  /* 0x000000ffff1a7224 */ /* 0x000fe200078e00ff */
[----:B------:R-:W-:-:S02]  /*05b0*/  CS2R R24, SRZ ;  /* 0x0000000000187805 */ /* 0x000fc4000001ff00 */
[----:B------:R-:W-:Y:S02]  /*05c0*/  @P0 MOV R27, RZ ;  /* 0x000000ff001b0202 */ /* 0x000fe40000000f00 */
[----:B------:R-:W-:Y:S02]  /*05d0*/  @P4 CS2R R58, SRZ ;  /* 0x00000000003a4805 */ /* 0x000fe4000001ff00 */
[----:B------:R-:W-:Y:S02]  /*05e0*/  @P4 CS2R R56, SRZ ;  /* 0x0000000000384805 */ /* 0x000fe4000001ff00 */
[----:B------:R-:W-:Y:S01]  /*05f0*/  @P1 MOV R35, RZ ;  /* 0x000000ff00231202 */ /* 0x000fe20000000f00 */
[----:B------:R-:W-:Y:S01]  /*0600*/  @P3 IMAD.MOV.U32 R51, RZ, RZ, RZ ;  /* 0x000000ffff333224 */ /* 0x000fe200078e00ff */
[----:B0-----:R-:W-:-:S07]  /*0610*/  @P2 MOV R43, RZ ;  /* 0x000000ff002b2202 */ /* 0x001fce0000000f00 */
.L_x_6673:
[----:B------:R-:W-:Y:S05]  /*0620*/  BSYNC.RECONVERGENT B0 ;  /* 0x0000000000007941 */ /* 0x000fea0003800200 */
.L_x_6671:
[----:B------:R-:W0:Y:S02]  /*0630*/  LDCU UR4, c[0x0][0x384] ;  /* 0x00007080ff0477ac */ /* 0x000e240008000800 */
[----:B0-----:R-:W-:-:S06]  /*0640*/  UISETP.GE.AND UP0, UPT, UR6, UR4, UPT ;  /* 0x000000040600728c */ /* 0x001fcc000bf06270 */
[----:B------:R-:W-:-:S13]  /*0650*/  PLOP3.LUT P1, PT, PT, PT, UP0, 0x80, 0x8 ;  /* 0x000000000008781c */ /* 0x000fda0003f2f008 */
[----:B------:R-:W-:Y:S05]  /*0660*/  @P1 EXIT ;  /* 0x000000000000194d */ /* 0x000fea0003800000 */
[----:B------:R-:W-:Y:S01]  /*0670*/  SHF.R.S32.HI R18, RZ, 0x3, R18 ;  /* 0x00000003ff127819 */ /* 0x000fe20000011412 */
[----:B------:R-:W-:Y:S01]  /*0680*/  UPLOP3.LUT UP1, UPT, UPT, UPT, UPT, 0x40, 0x4 ;  /* 0x000000000004789c */ /* 0x000fe20003f2e870 */
[----:B-----5:R-:W-:Y:S01]  /*0690*/  PRMT R139, R59, 0x7632, R139 ;  /* 0x000076323b8b7816 */ /* 0x020fe2000000008b */
[----:B------:R-:W0:Y:S01]  /*06a0*/  LDCU UR15, c[0x0][0x388] ;  /* 0x00007100ff0f77ac */ /* 0x000e220008000800 */
[C---:B------:R-:W-:Y:S02]  /*06b0*/  LOP3.LUT R2, R18.reuse, 0x7f, RZ, 0xc0, !PT ;  /* 0x0000007f12027812 */ /* 0x040fe400078ec0ff */
[----:B------:R-:W-:Y:S01]  /*06c0*/  SHF.L.U32 R18, R18, 0x1, RZ ;  /* 0x0000000112127819 */ /* 0x000fe200000006ff */
[----:B------:R-:W1:Y:S01]  /*06d0*/  LDCU.U8 UR7, c[0x0][0x410] ;  /* 0x00008200ff0777ac */ /* 0x000e620008000000 */
[----:B------:R-:W-:Y:S01]  /*06e0*/  PRMT R138, R55, 0x7632, R138 ;  /* 0x00007632378a7816 */ /* 0x000fe2000000008a */
[----:B------:R-:W-:Y:S01]  /*06f0*/  IMAD R3, R142, -0x20, R2 ;  /* 0xffffffe08e037824 */ /* 0x000fe200078e0202 */
[----:B------:R-:W-:Y:S01]  /*0700*/  VIADDMNMX R2, R2, -R19, RZ, !PT ;  /* 0x8000001302027246 */ /* 0x000fe200078001ff */
[----:B------:R-:W2:Y:S01]  /*0710*/  LDCU UR14, c[0x0][0x400] ;  /* 0x00008000ff0e77ac */ /* 0x000ea20008000800 */
[----:B------:R-:W-:-:S02]  /*0720*/  PRMT R137, R58, 0x7632, R137 ;  /* 0x000076323a897816 */ /* 0x000fc40000000089 */
[----:B------:R-:W-:Y:S01]  /*0730*/  VIMNMX R4, PT, PT, RZ, R3, !PT ;  /* 0x00000003ff047248 */ /* 0x000fe20007fe0100 */
[----:B------:R-:W3:Y:S01]  /*0740*/  LDCU.64 UR10, c[0x0][0x398] ;  /* 0x00007300ff0a77ac */ /* 0x000ee20008000a00 */
[----:B------:R-:W-:Y:S02]  /*0750*/  LOP3.LUT R3, R18, 0xffffff00, RZ, 0xc0, !PT ;  /* 0xffffff0012037812 */ /* 0x000fe400078ec0ff */
[----:B------:R-:W-:Y:S01]  /*0760*/  VIMNMX R2, PT, PT, R2, 0x20, PT ;  /* 0x0000002002027848 */ /* 0x000fe20003fe0100 */
[----:B------:R-:W4:Y:S01]  /*0770*/  LDCU.64 UR12, c[0x0][0x3a0] ;  /* 0x00007400ff0c77ac */ /* 0x000f220008000a00 */
[----:B------:R-:W-:Y:S02]  /*0780*/  VIMNMX R4, PT, PT, R4, 0x20, PT ;  /* 0x0000002004047848 */ /* 0x000fe40003fe0100 */
[-C--:B------:R-:W-:Y:S01]  /*0790*/  LEA R60, R2, R3.reuse, 0x3 ;  /* 0x00000003023c7211 */ /* 0x080fe200078e18ff */
[----:B------:R-:W0:Y:S01]  /*07a0*/  LDCU.64 UR16, c[0x0][0x380] ;  /* 0x00007000ff1077ac */ /* 0x000e220008000a00 */
[----:B------:R-:W-:-:S02]  /*07b0*/  LEA R2, R4, R3, 0x3 ;  /* 0x0000000304027211 */ /* 0x000fc400078e18ff */
[----:B------:R-:W-:Y:S02]  /*07c0*/  I2FP.F32.U32 R60, R60 ;  /* 0x0000003c003c7245 */ /* 0x000fe40000201000 */
[----:B------:R-:W-:Y:S02]  /*07d0*/  PRMT R136, R54, 0x7632, R136 ;  /* 0x0000763236887816 */ /* 0x000fe40000000088 */
[----:B------:R0:W0:Y:S01]  /*07e0*/  MUFU.RCP R119, R60 ;  /* 0x0000003c00777308 */ /* 0x0000220000001000 */
        /* <DEDUP_REMOVED lines=35> */
[----:B01234-:R-:W-:-:S07]  /*0a20*/  PRMT R129, R20, 0x7632, R129 ;  /* 0x0000763214817816 */ /* 0x01ffce0000000081 */
.L_x_6716:
        /* <DEDUP_REMOVED lines=28> */
[----:B-----5:R-:W-:Y:S02]  /*0bf0*/  PRMT R112, R78, 0x7632, R112 ;  /* 0x000076324e707816 */ /* 0x020fe40000000070 */
[C---:B------:R-:W-:Y:S02]  /*0c00*/  PRMT R73, R76.reuse, 0x7632, R73 ;  /* 0x000076324c497816 */ /* 0x040fe40000000049 */
[----:B------:R-:W-:Y:S02]  /*0c10*/  PRMT R75, R77, 0x7632, R75 ;  /* 0x000076324d4b7816 */ /* 0x000fe4000000004b */
[----:B------:R-:W-:Y:S02]  /*0c20*/  PRMT R113, R79, 0x7632, R113 ;  /* 0x000076324f717816 */ /* 0x000fe40000000071 */
[----:B------:R-:W-:Y:S01]  /*0c30*/  SHF.L.U32 R72, R76, 0x10, RZ ;  /* 0x000000104c487819 */ /* 0x000fe200000006ff */
[----:B------:R-:W-:Y:S01]  /*0c40*/  IMAD.U32 R76, R78, 0x10000, RZ ;  /* 0x000100004e4c7824 */ /* 0x000fe200078e00ff */
[----:B------:R-:W-:Y:S01]  /*0c50*/  SHF.L.U32 R74, R77, 0x10, RZ ;  /* 0x000000104d4a7819 */ /* 0x000fe200000006ff */
[----:B------:R-:W-:Y:S01]  /*0c60*/  IMAD.U32 R77, R112, 0x10000, RZ ;  /* 0x00010000704d7824 */ /* 0x000fe200078e00ff */
[----:B------:R-:W-:-:S02]  /*0c70*/  SHF.L.U32 R78, R79, 0x10, RZ ;  /* 0x000000104f4e7819 */ /* 0x000fc400000006ff */
[----:B------:R-:W-:Y:S02]  /*0c80*/  SHF.L.U32 R73, R73, 0x10, RZ ;  /* 0x0000001049497819 */ /* 0x000fe400000006ff */
[----:B------:R-:W-:Y:S02]  /*0c90*/  SHF.L.U32 R75, R75, 0x10, RZ ;  /* 0x000000104b4b7819 */ /* 0x000fe400000006ff */
[----:B------:R-:W-:Y:S01]  /*0ca0*/  SHF.L.U32 R79, R113, 0x10, RZ ;  /* 0x00000010714f7819 */ /* 0x000fe200000006ff */
[----:B------:R-:W-:Y:S06]  /*0cb0*/  BRA `(.L_x_6678) ;  /* 0x0000000400847947 */ /* 0x000fec0003800000 */
.L_x_6677:
[----:B-----5:R-:W-:Y:S01]  /*0cc0*/  PRMT R72, R76, 0x7632, R72 ;  /* 0x000076324c487816 */ /* 0x020fe20000000048 */
[----:B------:R-:W-:Y:S01]  /*0cd0*/  IMAD.U32 R113, R78, 0x10000, RZ ;  /* 0x000100004e717824 */ /* 0x000fe200078e00ff */
[----:B------:R-:W-:Y:S02]  /*0ce0*/  SHF.L.U32 R73, R76, 0x10, RZ ;  /* 0x000000104c497819 */ /* 0x000fe400000006ff */
[----:B------:R-:W-:Y:S02]  /*0cf0*/  PRMT R74, R77, 0x7632, R74 ;  /* 0x000076324d4a7816 */ /* 0x000fe4000000004a */
[----:B------:R-:W-:Y:S02]  /*0d00*/  PRMT R75, R78, 0x7632, R75 ;  /* 0x000076324e4b7816 */ /* 0x000fe4000000004b */
        /* <DEDUP_REMOVED lines=16> */
.L_x_6676:
        /* <DEDUP_REMOVED lines=8> */
[----:B------:R-:W-:Y:S02]  /*0e90*/  SHF.L.U32 R77, R77, 0x10, RZ ;  /* 0x000000104d4d7819 */ /* 0x000fe400000006ff */
[----:B------:R-:W-:Y:S01]  /*0ea0*/  SHF.L.U32 R72, R60, 0x10, RZ ;  /* 0x000000103c487819 */ /* 0x000fe200000006ff */
        /* <DEDUP_REMOVED lines=12> */
[C---:B------:R-:W-:Y:S02]  /*0f70*/  PRMT R78, R63.reuse, 0x7632, R78 ;  /* 0x000076323f4e7816 */ /* 0x040fe4000000004e */
        /* <DEDUP_REMOVED lines=13> */
.L_x_6679:
[C---:B-----5:R-:W-:Y:S01]  /*1050*/  PRMT R112, R76.reuse, 0x7632, R112 ;  /* 0x000076324c707816 */ /* 0x060fe20000000070 */
[----:B------:R-:W-:Y:S01]  /*1060*/  IMAD.U32 R147, R79, 0x10000, RZ ;  /* 0x000100004f937824 */ /* 0x000fe200078e00ff */
[----:B------:R-:W-:Y:S02]  /*1070*/  SHF.L.U32 R76, R76, 0x10, RZ ;  /* 0x000000104c4c7819 */ /* 0x000fe400000006ff */
[----:B------:R-:W-:Y:S02]  /*1080*/  SHF.L.U32 R72, R77, 0x10, RZ ;  /* 0x000000104d487819 */ /* 0x000fe400000006ff */
[----:B------:R-:W-:Y:S02]  /*1090*/  SHF.L.U32 R73, R60, 0x10, RZ ;  /* 0x000000103c497819 */ /* 0x000fe400000006ff */
[----:B------:R-:W-:Y:S02]  /*10a0*/  SHF.L.U32 R75, R61, 0x10, RZ ;  /* 0x000000103d4b7819 */ /* 0x000fe400000006ff */
        /* <DEDUP_REMOVED lines=11> */
[C---:B------:R-:W-:Y:S02]  /*1160*/  PRMT R75, R63.reuse, 0x7632, R75 ;  /* 0x000076323f4b7816 */ /* 0x040fe4000000004b */
        /* <DEDUP_REMOVED lines=22> */
.L_x_6678:
[----:B------:R-:W0:Y:S01]  /*12d0*/  LDC.64 R112, c[0x0][0x3a8] ;  /* 0x0000ea00ff707b82 */ /* 0x000e220000000a00 */
[C---:B------:R-:W-:Y:S01]  /*12e0*/  IADD3 R115, PT, PT, R143.reuse, 0x80, RZ ;  /* 0x000000808f737810 */ /* 0x040fe20007ffe0ff */
[----:B0-----:R-:W-:-:S05]  /*12f0*/  IMAD.WIDE.U32 R112, R143, 0x20, R112 ;  /* 0x000000208f707825 */ /* 0x001fca00078e0070 */
[----:B------:R0:W-:Y:S04]  /*1300*/  STG.E.128 desc[UR8][R112.64], R72 ;  /* 0x0000004870007986 */ /* 0x0001e8000c101d08 */
[----:B------:R0:W-:Y:S02]  /*1310*/  STG.E.128 desc[UR8][R112.64+0x10], R76 ;  /* 0x0000104c70007986 */ /* 0x0001e4000c101d08 */
.L_x_6675:
[----:B------:R-:W-:Y:S05]  /*1320*/  BSYNC.RECONVERGENT B0 ;  /* 0x0000000000007941 */ /* 0x000fea0003800200 */
.L_x_6674:
        /* <DEDUP_REMOVED lines=18> */
[----:B------:R-:W-:Y:S05]  /*1450*/  @!P0 BRA `(.L_x_6682) ;  /* 0x00000004002c8947 */ /* 0x000fea0003800000 */
[----:B------:R-:W-:Y:S05]  /*1460*/  @!P1 BRA `(.L_x_6683) ;  /* 0x0000000000a49947 */ /* 0x000fea0003800000 */
[----:B-----5:R-:W-:Y:S01]  /*1470*/  PRMT R112, R86, 0x7632, R112 ;  /* 0x0000763256707816 */ /* 0x020fe20000000070 */
[----:B------:R-:W-:Y:S01]  /*1480*/  IMAD.U32 R113, R62, 0x10000, RZ ;  /* 0x000100003e717824 */ /* 0x000fe200078e00ff */
[----:B0-----:R-:W-:Y:S02]  /*1490*/  PRMT R80, R84, 0x7632, R80 ;  /* 0x0000763254507816 */ /* 0x001fe40000000050 */
[----:B------:R-:W-:Y:S02]  /*14a0*/  SHF.L.U32 R86, R86, 0x10, RZ ;  /* 0x0000001056567819 */ /* 0x000fe400000006ff */
[----:B------:R-:W-:Y:S02]  /*14b0*/  SHF.L.U32 R84, R84, 0x10, RZ ;  /* 0x0000001054547819 */ /* 0x000fe400000006ff */
[----:B------:R-:W-:Y:S01]  /*14c0*/  SHF.L.U32 R83, R60, 0x10, RZ ;  /* 0x000000103c537819 */ /* 0x000fe200000006ff */
[----:B------:R-:W-:Y:S01]  /*14d0*/  FADD.FTZ R113, R113, R86 ;  /* 0x0000005671717221 */ /* 0x000fe20000010000 */
[C---:B------:R-:W-:Y:S01]  /*14e0*/  PRMT R82, R85.reuse, 0x7632, R82 ;  /* 0x0000763255527816 */ /* 0x040fe20000000052 */
[----:B------:R-:W-:Y:S01]  /*14f0*/  IMAD.U32 R85, R85, 0x10000, RZ ;  /* 0x0001000055557824 */ /* 0x000fe200078e00ff */
[----:B------:R-:W-:Y:S01]  /*1500*/  SHF.L.U32 R146, R61, 0x10, RZ ;  /* 0x000000103d927819 */ /* 0x000fe200000006ff */
[----:B------:R-:W-:Y:S01]  /*1510*/  FADD.FTZ R83, R83, R84 ;  /* 0x0000005453537221 */ /* 0x000fe20000010000 */
        /* <DEDUP_REMOVED lines=30> */
.L_x_6683:
[C---:B-----5:R-:W-:Y:S01]  /*1700*/  PRMT R112, R84.reuse, 0x7632, R112 ;  /* 0x0000763254707816 */ /* 0x060fe20000000070 */
[C---:B0-----:R-:W-:Y:S01]  /*1710*/  IMAD.U32 R82, R85.reuse, 0x10000, RZ ;  /* 0x0001000055527824 */ /* 0x041fe200078e00ff */
[----:B------:R-:W-:Y:S02]  /*1720*/  SHF.L.U32 R80, R84, 0x10, RZ ;  /* 0x0000001054507819 */ /* 0x000fe400000006ff */
[----:B------:R-:W-:Y:S01]  /*1730*/  PRMT R113, R85, 0x7632, R113 ;  /* 0x0000763255717816 */ /* 0x000fe20000000071 */
[----:B------:R-:W-:Y:S01]  /*1740*/  IMAD.U32 R85, R62, 0x10000, RZ ;  /* 0x000100003e557824 */ /* 0x000fe200078e00ff */
[----:B------:R-:W-:Y:S02]  /*1750*/  SHF.L.U32 R84, R86, 0x10, RZ ;  /* 0x0000001056547819 */ /* 0x000fe400000006ff */
        /* <DEDUP_REMOVED lines=9> */
[----:B------:R-:W-:Y:S01]  /*17f0*/  PRMT R85, R62, 0x7632, R85 ;  /* 0x000076323e557816 */ /* 0x000fe20000000055 */
[----:B------:R-:W-:Y:S01]  /*1800*/  IMAD.U32 R81, R81, 0x10000, RZ ;  /* 0x0001000051517824 */ /* 0x000fe200078e00ff */
[----:B------:R-:W-:Y:S02]  /*1810*/  PRMT R86, R63, 0x7632, R86 ;  /* 0x000076323f567816 */ /* 0x000fe40000000056 */
[----:B------:R-:W-:Y:S01]  /*1820*/  SHF.L.U32 R146, R87, 0x10, RZ ;  /* 0x0000001057927819 */ /* 0x000fe200000006ff */
[----:B------:R-:W-:Y:S01]  /*1830*/  IMAD.U32 R85, R85, 0x10000, RZ ;  /* 0x0001000055557824 */ /* 0x000fe200078e00ff */
[----:B------:R-:W-:Y:S02]  /*1840*/  SHF.L.U32 R147, R63, 0x10, RZ ;  /* 0x000000103f937819 */ /* 0x000fe400000006ff */
        /* <DEDUP_REMOVED lines=9> */
[----:B------:R-:W-:-:S03]  /*18e0*/  FADD.FTZ R85, R144, R85 ;  /* 0x0000005590557221 */ /* 0x000fc60000010000 */
[----:B------:R-:W-:Y:S01]  /*18f0*/  FADD.FTZ R87, R148, R87 ;  /* 0x0000005794577221 */ /* 0x000fe20000010000 */
[----:B------:R-:W-:Y:S06]  /*1900*/  BRA `(.L_x_6684) ;  /* 0x0000000000887947 */ /* 0x000fec0003800000 */
.L_x_6682:
[----:B------:R-:W-:Y:S05]  /*1910*/  @!P1 BRA `(.L_x_6685) ;  /* 0x0000000000549947 */ /* 0x000fea0003800000 */
[C---:B0----5:R-:W-:Y:S02]  /*1920*/  PRMT R80, R84.reuse, 0x7632, R80 ;  /* 0x0000763254507816 */ /* 0x061fe40000000050 */
[----:B------:R-:W-:Y:S02]  /*1930*/  SHF.L.U32 R81, R84, 0x10, RZ ;  /* 0x0000001054517819 */ /* 0x000fe400000006ff */
[C---:B------:R-:W-:Y:S01]  /*1940*/  PRMT R82, R85.reuse, 0x7632, R82 ;  /* 0x0000763255527816 */ /* 0x040fe20000000052 */
        /* <DEDUP_REMOVED lines=18> */
.L_x_6685:
[C---:B0----5:R-:W-:Y:S01]  /*1a70*/  PRMT R83, R85.reuse, 0x7632, R83 ;  /* 0x0000763255537816 */ /* 0x061fe20000000053 */
        /* <DEDUP_REMOVED lines=11> */
.L_x_6684:
[----:B------:R-:W0:Y:S02]  /*1b30*/  LDC.64 R112, c[0x0][0x3a8] ;  /* 0x0000ea00ff707b82 */ /* 0x000e240000000a00 */
[C---:B0-----:R-:W-:Y:S01]  /*1b40*/  IMAD.WIDE.U32 R112, R115.reuse, 0x20, R112 ;  /* 0x0000002073707825 */ /* 0x041fe200078e0070 */
[----:B------:R-:W-:-:S04]  /*1b50*/  IADD3 R115, PT, PT, R115, 0x80, RZ ;  /* 0x0000008073737810 */ /* 0x000fc80007ffe0ff */
[----:B------:R0:W-:Y:S04]  /*1b60*/  STG.E.128 desc[UR8][R112.64], R80 ;  /* 0x0000005070007986 */ /* 0x0001e8000c101d08 */
[----:B------:R0:W-:Y:S02]  /*1b70*/  STG.E.128 desc[UR8][R112.64+0x10], R84 ;  /* 0x0000105470007986 */ /* 0x0001e4000c101d08 */
.L_x_6681:
[----:B------:R-:W-:Y:S05]  /*1b80*/  BSYNC.RECONVERGENT B0 ;  /* 0x0000000000007941 */ /* 0x000fea0003800200 */
.L_x_6680:
        /* <DEDUP_REMOVED lines=19> */
[C---:B-1---5:R-:W-:Y:S01]  /*1cc0*/  PRMT R88, R92.reuse, 0x7632, R88 ;  /* 0x000076325c587816 */ /* 0x062fe20000000058 */
[----:B------:R-:W-:Y:S01]  /*1cd0*/  IMAD.U32 R92, R92, 0x10000, RZ ;  /* 0x000100005c5c7824 */ /* 0x000fe200078e00ff */
[----:B------:R-:W-:Y:S01]  /*1ce0*/  PRMT R90, R93, 0x7632, R90 ;  /* 0x000076325d5a7816 */ /* 0x000fe2000000005a */
[----:B------:R-:W-:Y:S01]  /*1cf0*/  IMAD.U32 R146, R61, 0x10000, RZ ;  /* 0x000100003d927824 */ /* 0x000fe200078e00ff */
[----:B0-----:R-:W-:Y:S02]  /*1d00*/  PRMT R112, R94, 0x7632, R112 ;  /* 0x000076325e707816 */ /* 0x001fe40000000070 */
[----:B------:R-:W-:Y:S02]  /*1d10*/  SHF.L.U32 R91, R60, 0x10, RZ ;  /* 0x000000103c5b7819 */ /* 0x000fe400000006ff */
[----:B------:R-:W-:Y:S02]  /*1d20*/  SHF.L.U32 R93, R93, 0x10, RZ ;  /* 0x000000105d5d7819 */ /* 0x000fe400000006ff */
[----:B------:R-:W-:Y:S01]  /*1d30*/  SHF.L.U32 R94, R94, 0x10, RZ ;  /* 0x000000105e5e7819 */ /* 0x000fe200000006ff */
[--C-:B------:R-:W-:Y:S01]  /*1d40*/  FADD.FTZ R91, R91, R92.reuse ;  /* 0x0000005c5b5b7221 */ /* 0x100fe20000010000 */
[----:B------:R-:W-:Y:S01]  /*1d50*/  SHF.L.U32 R113, R62, 0x10, RZ ;  /* 0x000000103e717819 */ /* 0x000fe200000006ff */
[----:B------:R-:W-:Y:S01]  /*1d60*/  FADD.FTZ R93, R146, R93 ;  /* 0x0000005d925d7221 */ /* 0x000fe20000010000 */
[----:B------:R-:W-:-:S02]  /*1d70*/  PRMT R92, R61, 0x7632, R92 ;  /* 0x000076323d5c7816 */ /* 0x000fc4000000005c */
[----:B------:R-:W-:Y:S01]  /*1d80*/  PRMT R114, R95, 0x7632, R114 ;  /* 0x000076325f727816 */ /* 0x000fe20000000072 */
[--C-:B------:R-:W-:Y:S01]  /*1d90*/  FADD.FTZ R113, R113, R94.reuse ;  /* 0x0000005e71717221 */ /* 0x100fe20000010000 */
[----:B------:R-:W-:Y:S02]  /*1da0*/  PRMT R89, R60, 0x7632, R89 ;  /* 0x000076323c597816 */ /* 0x000fe40000000059 */
[----:B------:R-:W-:Y:S02]  /*1db0*/  PRMT R94, R62, 0x7632, R94 ;  /* 0x000076323e5e7816 */ /* 0x000fe4000000005e */
[----:B------:R-:W-:Y:S01]  /*1dc0*/  PRMT R146, R63, 0x7632, R146 ;  /* 0x000076323f927816 */ /* 0x000fe20000000092 */
        /* <DEDUP_REMOVED lines=24> */
.L_x_6689:
[----:B0----5:R-:W-:Y:S01]  /*1f50*/  PRMT R112, R92, 0x7632, R112 ;  /* 0x000076325c707816 */ /* 0x021fe20000000070 */
[----:B-1----:R-:W-:Y:S01]  /*1f60*/  IMAD.U32 R89, R60, 0x10000, RZ ;  /* 0x000100003c597824 */ /* 0x002fe200078e00ff */
[----:B------:R-:W-:Y:S02]  /*1f70*/  SHF.L.U32 R88, R92, 0x10, RZ ;  /* 0x000000105c587819 */ /* 0x000fe400000006ff */
[C---:B------:R-:W-:Y:S01]  /*1f80*/  PRMT R113, R93.reuse, 0x7632, R113 ;  /* 0x000076325d717816 */ /* 0x040fe20000000071 */
[----:B------:R-:W-:Y:S01]  /*1f90*/  IMAD.U32 R112, R112, 0x10000, RZ ;  /* 0x0001000070707824 */ /* 0x000fe200078e00ff */
[----:B------:R-:W-:Y:S01]  /*1fa0*/  SHF.L.U32 R90, R93, 0x10, RZ ;  /* 0x000000105d5a7819 */ /* 0x000fe200000006ff */
[----:B------:R-:W-:Y:S01]  /*1fb0*/  FADD.FTZ R88, R89, R88 ;  /* 0x0000005859587221 */ /* 0x000fe20000010000 */
[----:B------:R-:W-:Y:S02]  /*1fc0*/  SHF.L.U32 R92, R94, 0x10, RZ ;  /* 0x000000105e5c7819 */ /* 0x000fe400000006ff */
[----:B------:R-:W-:-:S02]  /*1fd0*/  SHF.L.U32 R91, R61, 0x10, RZ ;  /* 0x000000103d5b7819 */ /* 0x000fc400000006ff */
[----:B------:R-:W-:Y:S02]  /*1fe0*/  SHF.L.U32 R93, R62, 0x10, RZ ;  /* 0x000000103e5d7819 */ /* 0x000fe400000006ff */
[----:B------:R-:W-:Y:S01]  /*1ff0*/  PRMT R144, R94, 0x7632, R144 ;  /* 0x000076325e907816 */ /* 0x000fe20000000090 */
[----:B------:R-:W-:Y:S01]  /*2000*/  FADD.FTZ R90, R91, R90 ;  /* 0x0000005a5b5a7221 */ /* 0x000fe20000010000 */
[----:B------:R-:W-:Y:S01]  /*2010*/  PRMT R145, R95, 0x7632, R145 ;  /* 0x000076325f917816 */ /* 0x000fe20000000091 */
[----:B------:R-:W-:Y:S01]  /*2020*/  FADD.FTZ R92, R93, R92 ;  /* 0x0000005c5d5c7221 */ /* 0x000fe20000010000 */
[----:B------:R-:W-:Y:S02]  /*2030*/  PRMT R89, R60, 0x7632, R89 ;  /* 0x000076323c597816 */ /* 0x000fe40000000059 */
[----:B------:R-:W-:Y:S02]  /*2040*/  PRMT R91, R61, 0x7632, R91 ;  /* 0x000076323d5b7816 */ /* 0x000fe4000000005b */
[----:B------:R-:W-:-:S02]  /*2050*/  PRMT R93, R62, 0x7632, R93 ;  /* 0x000076323e5d7816 */ /* 0x000fc4000000005d */
[----:B------:R-:W-:Y:S02]  /*2060*/  PRMT R94, R63, 0x7632, R94 ;  /* 0x000076323f5e7816 */ /* 0x000fe4000000005e */
        /* <DEDUP_REMOVED lines=15> */
.L_x_6688:
[----:B------:R-:W-:Y:S05]  /*2160*/  @!P2 BRA `(.L_x_6691) ;  /* 0x000000000054a947 */ /* 0x000fea0003800000 */
[----:B-1---5:R-:W-:Y:S01]  /*2170*/  PRMT R88, R92, 0x7632, R88 ;  /* 0x000076325c587816 */ /* 0x022fe20000000058 */
[----:B0-----:R-:W-:Y:S01]  /*2180*/  IMAD.U32 R113, R94, 0x10000, RZ ;  /* 0x000100005e717824 */ /* 0x001fe200078e00ff */
[----:B------:R-:W-:Y:S02]  /*2190*/  SHF.L.U32 R89, R92, 0x10, RZ ;  /* 0x000000105c597819 */ /* 0x000fe400000006ff */
[----:B------:R-:W-:Y:S02]  /*21a0*/  PRMT R90, R93, 0x7632, R90 ;  /* 0x000076325d5a7816 */ /* 0x000fe4000000005a */
        /* <DEDUP_REMOVED lines=17> */
.L_x_6691:
[----:B-1---5:R-:W-:Y:S02]  /*22c0*/  PRMT R89, R92, 0x7632, R89 ;  /* 0x000076325c597816 */ /* 0x022fe40000000059 */
[----:B------:R-:W-:Y:S02]  /*22d0*/  PRMT R91, R93, 0x7632, R91 ;  /* 0x000076325d5b7816 */ /* 0x000fe4000000005b */
[----:B0-----:R-:W-:Y:S01]  /*22e0*/  PRMT R112, R94, 0x7632, R112 ;  /* 0x000076325e707816 */ /* 0x001fe20000000070 */
        /* <DEDUP_REMOVED lines=9> */
.L_x_6690:
[----:B------:R-:W0:Y:S02]  /*2380*/  LDC.64 R112, c[0x0][0x3a8] ;  /* 0x0000ea00ff707b82 */ /* 0x000e240000000a00 */
[C---:B0-----:R-:W-:Y:S01]  /*2390*/  IMAD.WIDE.U32 R112, R115.reuse, 0x20, R112 ;  /* 0x0000002073707825 */ /* 0x041fe200078e0070 */
[----:B------:R-:W-:-:S04]  /*23a0*/  IADD3 R115, PT, PT, R115, 0x80, RZ ;  /* 0x0000008073737810 */ /* 0x000fc80007ffe0ff */
[----:B------:R1:W-:Y:S04]  /*23b0*/  STG.E.128 desc[UR8][R112.64], R88 ;  /* 0x0000005870007986 */ /* 0x0003e8000c101d08 */
[----:B------:R1:W-:Y:S02]  /*23c0*/  STG.E.128 desc[UR8][R112.64+0x10], R92 ;  /* 0x0000105c70007986 */ /* 0x0003e4000c101d08 */
.L_x_6687:
[----:B------:R-:W-:Y:S05]  /*23d0*/  BSYNC.RECONVERGENT B0 ;  /* 0x0000000000007941 */ /* 0x000fea0003800200 */
.L_x_6686:
        /* <DEDUP_REMOVED lines=21> */
[C---:B--2---:R-:W-:Y:S01]  /*2530*/  PRMT R96, R100.reuse, 0x7632, R96 ;  /* 0x0000763264607816 */ /* 0x044fe20000000060 */
        /* <DEDUP_REMOVED lines=8> */
[--C-:B------:R-:W-:Y:S01]  /*25c0*/  FADD.FTZ R99, R99, R100.reuse ;  /* 0x0000006463637221 */ /* 0x100fe20000010000 */
[----:B------:R-:W-:-:S02]  /*25d0*/  PRMT R100, R61, 0x7632, R100 ;  /* 0x000076323d647816 */ /* 0x000fc40000000064 */
[----:B------:R-:W-:Y:S01]  /*25e0*/  PRMT R102, R62, 0x7632, R102 ;  /* 0x000076323e667816 */ /* 0x000fe20000000066 */
[----:B------:R-:W-:Y:S01]  /*25f0*/  FADD.FTZ R101, R146, R101 ;  /* 0x0000006592657221 */ /* 0x000fe20000010000 */
[----:B------:R-:W-:Y:S02]  /*2600*/  PRMT R114, R103, 0x7632, R114 ;  /* 0x0000763267727816 */ /* 0x000fe40000000072 */
[----:B------:R-:W-:Y:S02]  /*2610*/  PRMT R97, R60, 0x7632, R97 ;  /* 0x000076323c617816 */ /* 0x000fe40000000061 */
[----:B------:R-:W-:Y:S02]  /*2620*/  PRMT R146, R63, 0x7632, R146 ;  /* 0x000076323f927816 */ /* 0x000fe40000000092 */
[----:B------:R-:W-:Y:S02]  /*2630*/  SHF.L.U32 R144, R103, 0x10, RZ ;  /* 0x0000001067907819 */ /* 0x000fe400000006ff */
[----:B------:R-:W-:Y:S01]  /*2640*/  SHF.L.U32 R147, R63, 0x10, RZ ;  /* 0x000000103f937819 */ /* 0x000fe200000006ff */
[----:B------:R-:W-:Y:S01]  /*2650*/  IMAD.U32 R149, R146, 0x10000, RZ ;  /* 0x0001000092957824 */ /* 0x000fe200078e00ff */
[----:B------:R-:W-:-:S02]  /*2660*/  SHF.L.U32 R103, R100, 0x10, RZ ;  /* 0x0000001064677819 */ /* 0x000fc400000006ff */
[----:B------:R-:W-:Y:S01]  /*2670*/  SHF.L.U32 R145, R102, 0x10, RZ ;  /* 0x0000001066917819 */ /* 0x000fe200000006ff */
[----:B------:R-:W-:Y:S01]  /*2680*/  FADD.FTZ R147, R147, R144 ;  /* 0x0000009093937221 */ /* 0x000fe20000010000 */
[----:B------:R-:W-:Y:S02]  /*2690*/  SHF.L.U32 R96, R96, 0x10, RZ ;  /* 0x0000001060607819 */ /* 0x000fe400000006ff */
[----:B------:R-:W-:Y:S02]  /*26a0*/  SHF.L.U32 R97, R97, 0x10, RZ ;  /* 0x0000001061617819 */ /* 0x000fe400000006ff */
[----:B------:R-:W-:Y:S02]  /*26b0*/  SHF.L.U32 R100, R112, 0x10, RZ ;  /* 0x0000001070647819 */ /* 0x000fe400000006ff */
        /* <DEDUP_REMOVED lines=14> */
.L_x_6695:
[C---:B01---5:R-:W-:Y:S01]  /*27a0*/  PRMT R112, R100.reuse, 0x7632, R112 ;  /* 0x0000763264707816 */ /* 0x063fe20000000070 */
[----:B--2---:R-:W-:Y:S01]  /*27b0*/  IMAD.U32 R99, R61, 0x10000, RZ ;  /* 0x000100003d637824 */ /* 0x004fe200078e00ff */
[----:B------:R-:W-:Y:S02]  /*27c0*/  SHF.L.U32 R96, R100, 0x10, RZ ;  /* 0x0000001064607819 */ /* 0x000fe400000006ff */
[C---:B------:R-:W-:Y:S02]  /*27d0*/  PRMT R113, R101.reuse, 0x7632, R113 ;  /* 0x0000763265717816 */ /* 0x040fe40000000071 */
[----:B------:R-:W-:Y:S02]  /*27e0*/  SHF.L.U32 R98, R101, 0x10, RZ ;  /* 0x0000001065627819 */ /* 0x000fe400000006ff */
[----:B------:R-:W-:Y:S02]  /*27f0*/  SHF.L.U32 R100, R102, 0x10, RZ ;  /* 0x0000001066647819 */ /* 0x000fe400000006ff */
        /* <DEDUP_REMOVED lines=10> */
[----:B------:R-:W-:Y:S01]  /*28a0*/  PRMT R101, R62, 0x7632, R101 ;  /* 0x000076323e657816 */ /* 0x000fe20000000065 */
[----:B------:R-:W-:Y:S01]  /*28b0*/  IMAD.U32 R97, R97, 0x10000, RZ ;  /* 0x0001000061617824 */ /* 0x000fe200078e00ff */
[----:B------:R-:W-:-:S02]  /*28c0*/  PRMT R102, R63, 0x7632, R102 ;  /* 0x000076323f667816 */ /* 0x000fc40000000066 */
        /* <DEDUP_REMOVED lines=13> */
[----:B------:R-:W-:Y:S06]  /*29a0*/  BRA `(.L_x_6696) ;  /* 0x0000000000887947 */ /* 0x000fec0003800000 */
.L_x_6694:
[----:B------:R-:W-:Y:S05]  /*29b0*/  @!P3 BRA `(.L_x_6697) ;  /* 0x000000000054b947 */ /* 0x000fea0003800000 */
[C---:B--2--5:R-:W-:Y:S02]  /*29c0*/  PRMT R96, R100.reuse, 0x7632, R96 ;  /* 0x0000763264607816 */ /* 0x064fe40000000060 */
[----:B------:R-:W-:Y:S02]  /*29d0*/  SHF.L.U32 R97, R100, 0x10, RZ ;  /* 0x0000001064617819 */ /* 0x000fe400000006ff */
[----:B------:R-:W-:Y:S02]  /*29e0*/  PRMT R98, R101, 0x7632, R98 ;  /* 0x0000763265627816 */ /* 0x000fe40000000062 */
[----:B------:R-:W-:Y:S02]  /*29f0*/  PRMT R99, R102, 0x7632, R99 ;  /* 0x0000763266637816 */ /* 0x000fe40000000063 */
[C---:B------:R-:W-:Y:S01]  /*2a00*/  PRMT R100, R103.reuse, 0x7632, R100 ;  /* 0x0000763267647816 */ /* 0x040fe20000000064 */
[----:B------:R-:W-:Y:S01]  /*2a10*/  IMAD.U32 R103, R103, 0x10000, RZ ;  /* 0x0001000067677824 */ /* 0x000fe200078e00ff */
[----:B------:R-:W-:-:S02]  /*2a20*/  SHF.L.U32 R101, R101, 0x10, RZ ;  /* 0x0000001065657819 */ /* 0x000fc400000006ff */
[----:B01----:R-:W-:Y:S01]  /*2a30*/  SHF.L.U32 R113, R102, 0x10, RZ ;  /* 0x0000001066717819 */ /* 0x003fe200000006ff */
        /* <DEDUP_REMOVED lines=13> */
.L_x_6697:
[----:B--2--5:R-:W-:Y:S01]  /*2b10*/  PRMT R99, R101, 0x7632, R99 ;  /* 0x0000763265637816 */ /* 0x024fe20000000063 */
[C---:B------:R-:W-:Y:S01]  /*2b20*/  IMAD.U32 R96, R100.reuse, 0x10000, RZ ;  /* 0x0001000064607824 */ /* 0x040fe200078e00ff */
[----:B------:R-:W-:Y:S02]  /*2b30*/  PRMT R97, R100, 0x7632, R97 ;  /* 0x0000763264617816 */ /* 0x000fe40000000061 */
[C---:B01----:R-:W-:Y:S01]  /*2b40*/  PRMT R112, R102.reuse, 0x7632, R112 ;  /* 0x0000763266707816 */ /* 0x043fe20000000070 */
        /* <DEDUP_REMOVED lines=8> */
.L_x_6696:
[----:B------:R-:W0:Y:S02]  /*2bd0*/  LDC.64 R112, c[0x0][0x3a8] ;  /* 0x0000ea00ff707b82 */ /* 0x000e240000000a00 */
[C---:B0-----:R-:W-:Y:S01]  /*2be0*/  IMAD.WIDE.U32 R112, R115.reuse, 0x20, R112 ;  /* 0x0000002073707825 */ /* 0x041fe200078e0070 */
[----:B------:R-:W-:-:S04]  /*2bf0*/  IADD3 R115, PT, PT, R115, 0x80, RZ ;  /* 0x0000008073737810 */ /* 0x000fc80007ffe0ff */
[----:B------:R2:W-:Y:S04]  /*2c00*/  STG.E.128 desc[UR8][R112.64], R96 ;  /* 0x0000006070007986 */ /* 0x0005e8000c101d08 */
[----:B------:R2:W-:Y:S02]  /*2c10*/  STG.E.128 desc[UR8][R112.64+0x10], R100 ;  /* 0x0000106470007986 */ /* 0x0005e4000c101d08 */
.L_x_6693:
[----:B------:R-:W-:Y:S05]  /*2c20*/  BSYNC.RECONVERGENT B0 ;  /* 0x0000000000007941 */ /* 0x000fea0003800200 */
.L_x_6692:
        /* <DEDUP_REMOVED lines=19> */
[C---:B---3-5:R-:W-:Y:S01]  /*2d60*/  PRMT R104, R108.reuse, 0x7632, R104 ;  /* 0x000076326c687816 */ /* 0x068fe20000000068 */
[----:B------:R-:W-:Y:S01]  /*2d70*/  IMAD.U32 R144, R111, 0x10000, RZ ;  /* 0x000100006f907824 */ /* 0x000fe200078e00ff */
[----:B------:R-:W-:Y:S02]  /*2d80*/  SHF.L.U32 R108, R108, 0x10, RZ ;  /* 0x000000106c6c7819 */ /* 0x000fe400000006ff */
[----:B-12---:R-:W-:Y:S02]  /*2d90*/  PRMT R112, R110, 0x7632, R112 ;  /* 0x000076326e707816 */ /* 0x006fe40000000070 */
        /* <DEDUP_REMOVED lines=14> */
[C---:B------:R-:W-:Y:S02]  /*2e80*/  PRMT R146, R63.reuse, 0x7632, R146 ;  /* 0x000076323f927816 */ /* 0x040fe40000000092 */
[----:B------:R-:W-:Y:S02]  /*2e90*/  SHF.L.U32 R147, R63, 0x10, RZ ;  /* 0x000000103f937819 */ /* 0x000fe400000006ff */
        /* <DEDUP_REMOVED lines=21> */
.L_x_6701:
[C---:B-12--5:R-:W-:Y:S01]  /*2ff0*/  PRMT R112, R108.reuse, 0x7632, R112 ;  /* 0x000076326c707816 */ /* 0x066fe20000000070 */
[----:B---3--:R-:W-:Y:S01]  /*3000*/  IMAD.U32 R104, R108, 0x10000, RZ ;  /* 0x000100006c687824 */ /* 0x008fe200078e00ff */
[C---:B------:R-:W-:Y:S02]  /*3010*/  PRMT R113, R109.reuse, 0x7632, R113 ;  /* 0x000076326d717816 */ /* 0x040fe40000000071 */
[----:B------:R-:W-:Y:S01]  /*3020*/  SHF.L.U32 R106, R109, 0x10, RZ ;  /* 0x000000106d6a7819 */ /* 0x000fe200000006ff */
        /* <DEDUP_REMOVED lines=25> */
[----:B------:R-:W-:-:S03]  /*31c0*/  SHF.L.U32 R148, R145, 0x10, RZ ;  /* 0x0000001091947819 */ /* 0x000fc600000006ff */
[----:B------:R-:W-:Y:S02]  /*31d0*/  FADD.FTZ R109, R144, R109 ;  /* 0x0000006d906d7221 */ /* 0x000fe40000010000 */
[----:B------:R-:W-:Y:S01]  /*31e0*/  FADD.FTZ R111, R148, R111 ;  /* 0x0000006f946f7221 */ /* 0x000fe20000010000 */
[----:B------:R-:W-:Y:S06]  /*31f0*/  BRA `(.L_x_6702) ;  /* 0x0000000000887947 */ /* 0x000fec0003800000 */
.L_x_6700:
[----:B------:R-:W-:Y:S05]  /*3200*/  @!P4 BRA `(.L_x_6703) ;  /* 0x000000000054c947 */ /* 0x000fea0003800000 */
[C---:B---3-5:R-:W-:Y:S02]  /*3210*/  PRMT R104, R108.reuse, 0x7632, R104 ;  /* 0x000076326c687816 */ /* 0x068fe40000000068 */
[----:B------:R-:W-:Y:S02]  /*3220*/  SHF.L.U32 R105, R108, 0x10, RZ ;  /* 0x000000106c697819 */ /* 0x000fe400000006ff */
[----:B------:R-:W-:Y:S01]  /*3230*/  PRMT R106, R109, 0x7632, R106 ;  /* 0x000076326d6a7816 */ /* 0x000fe2000000006a */
[----:B-12---:R-:W-:Y:S01]  /*3240*/  IMAD.U32 R112, R104, 0x10000, RZ ;  /* 0x0001000068707824 */ /* 0x006fe200078e00ff */
        /* <DEDUP_REMOVED lines=17> */
.L_x_6703:
[----:B-12--5:R-:W-:Y:S01]  /*3360*/  PRMT R112, R110, 0x7632, R112 ;  /* 0x000076326e707816 */ /* 0x026fe20000000070 */
[C---:B---3--:R-:W-:Y:S01]  /*3370*/  IMAD.U32 R106, R109.reuse, 0x10000, RZ ;  /* 0x000100006d6a7824 */ /* 0x048fe200078e00ff */
        /* <DEDUP_REMOVED lines=10> */
.L_x_6702:
[----:B------:R-:W0:Y:S02]  /*3420*/  LDC.64 R112, c[0x0][0x3a8] ;  /* 0x0000ea00ff707b82 */ /* 0x000e240000000a00 */
[----:B0-----:R-:W-:-:S05]  /*3430*/  IMAD.WIDE.U32 R112, R115, 0x20, R112 ;  /* 0x0000002073707825 */ /* 0x001fca00078e0070 */
[----:B------:R3:W-:Y:S04]  /*3440*/  STG.E.128 desc[UR8][R112.64], R104 ;  /* 0x0000006870007986 */ /* 0x0007e8000c101d08 */
[----:B------:R3:W-:Y:S02]  /*3450*/  STG.E.128 desc[UR8][R112.64+0x10], R108 ;  /* 0x0000106c70007986 */ /* 0x0007e4000c101d08 */
.L_x_6699:
[----:B------:R-:W-:Y:S05]  /*3460*/  BSYNC.RECONVERGENT B0 ;  /* 0x0000000000007941 */ /* 0x000fea0003800200 */
.L_x_6698:
        /* <DEDUP_REMOVED lines=171> */
.L_x_6705:
[----:B------:R-:W-:Y:S05]  /*3f20*/  BSYNC.RECONVERGENT B0 ;  /* 0x0000000000007941 */ /* 0x000fea0003800200 */
.L_x_6704:
[----:B------:R-:W-:Y:S01]  /*3f30*/  BAR.SYNC.DEFER_BLOCKING 0x0 ;  /* 0x0000000000007b1d */ /* 0x000fe20000010000 */
[----:B0-----:R-:W-:Y:S01]  /*3f40*/  HFMA2 R115, -RZ, RZ, 0, 0 ;  /* 0x00000000ff737431 */ /* 0x001fe200000001ff */
[----:B------:R-:W-:-:S04]  /*3f50*/  ISETP.NE.AND P5, PT, R0, RZ, PT ;  /* 0x000000ff0000720c */ /* 0x000fc80003fa5270 */
[----:B------:R-:W-:Y:S01]  /*3f60*/  BSSY.RECONVERGENT B0, `(.L_x_6706) ;  /* 0x000006a000007945 */ /* 0x000fe20003800200 */
[----:B------:R-:W-:-:S05]  /*3f70*/  @!P4 IMAD.MOV.U32 R115, RZ, RZ, R2 ;  /* 0x000000ffff73c224 */ /* 0x000fca00078e0002 */
[----:B------:R-:W0:Y:S04]  /*3f80*/  SHFL.DOWN PT, R144, R115, 0x2, 0x1f ;  /* 0x08401f0073907f89 */ /* 0x000e2800000e0000 */
[----:B------:R-:W1:Y:S01]  /*3f90*/  @!P4 LDS.64 R112, [R147] ;  /* 0x000000009370c984 */ /* 0x000e620000000a00 */
[----:B------:R-:W-:Y:S02]  /*3fa0*/  ISETP.NE.AND P4, PT, RZ, UR7, PT ;  /* 0x00000007ff007c0c */ /* 0x000fe4000bf85270 */
[-C--:B0-----:R-:W-:Y:S02]  /*3fb0*/  IADD3 R148, PT, PT, R144, R115.reuse, RZ ;  /* 0x0000007390947210 */ /* 0x081fe40007ffe0ff */
[----:B------:R-:W-:Y:S02]  /*3fc0*/  I2FP.F32.S32 R150, R144 ;  /* 0x0000009000967245 */ /* 0x000fe40000201400 */
[----:B------:R-:W-:Y:S01]  /*3fd0*/  I2FP.F32.S32 R114, R148 ;  /* 0x0000009400727245 */ /* 0x000fe20000201400 */
[----:B------:R-:W0:Y:S01]  /*3fe0*/  SHFL.DOWN PT, R151, R148, 0x1, 0x1f ;  /* 0x08201f0094977f89 */ /* 0x000e2200000e0000 */
[----:B------:R-:W-:-:S02]  /*3ff0*/  I2FP.F32.S32 R144, R115 ;  /* 0x0000007300907245 */ /* 0x000fc40000201400 */
[----:B------:R-:W2:Y:S01]  /*4000*/  MUFU.RCP R149, R114 ;  /* 0x0000007200957308 */ /* 0x000ea20000001000 */
[----:B-1----:R-:W1:Y:S01]  /*4010*/  SHFL.DOWN PT, R145, R112, 0x2, 0x1f ;  /* 0x08401f0070917f89 */ /* 0x002e6200000e0000 */
[-C--:B0-----:R-:W-:Y:S02]  /*4020*/  IADD3 R148, PT, PT, R148, R151.reuse, RZ ;  /* 0x0000009794947210 */ /* 0x081fe40007ffe0ff */
[----:B------:R-:W-:Y:S01]  /*4030*/  I2FP.F32.S32 R151, R151 ;  /* 0x0000009700977245 */ /* 0x000fe20000201400 */
[----:B------:R-:W0:Y:S01]  /*4040*/  SHFL.DOWN PT, R146, R113, 0x2, 0x1f ;  /* 0x08401f0071927f89 */ /* 0x000e2200000e0000 */
        /* <DEDUP_REMOVED lines=11> */
[----:B------:R-:W-:Y:S01]  /*4100*/  FFMA.FTZ R145, R149, R145, R146 ;  /* 0x0000009195917223 */ /* 0x000fe20000010092 */
[----:B------:R-:W-:-:S04]  /*4110*/  MOV R149, UR6 ;  /* 0x0000000600957c02 */ /* 0x000fc80008000f00 */
        /* <DEDUP_REMOVED lines=9> */
[----:B------:R-:W-:-:S03]  /*41b0*/  FMUL.FTZ R114, R114, R151 ;  /* 0x0000009772727220 */ /* 0x000fc60000410000 */
[----:B------:R-:W0:Y:S01]  /*41c0*/  SHFL.IDX PT, R147, R147, RZ, 0x1f ;  /* 0x00001fff93937589 */ /* 0x000e2200000e0000 */
[----:B------:R-:W-:Y:S02]  /*41d0*/  FFMA.FTZ R148, R148, R114, R113 ;  /* 0x0000007294947223 */ /* 0x000fe40000010071 */
[----:B------:R-:W1:Y:S03]  /*41e0*/  LDC R114, c[0x0][0x448] ;  /* 0x00011200ff727b82 */ /* 0x000e660000000800 */
[----:B------:R-:W1:Y:S01]  /*41f0*/  SHFL.IDX PT, R115, R148, RZ, 0x1f ;  /* 0x00001fff94737589 */ /* 0x000e6200000e0000 */
[C---:B0-----:R-:W-:Y:S01]  /*4200*/  FMUL.FTZ R112, R147.reuse, R147 ;  /* 0x0000009393707220 */ /* 0x041fe20000410000 */
[----:B------:R-:W-:-:S04]  /*4210*/  FSEL R146, R147, RZ, !P4 ;  /* 0x000000ff93927208 */ /* 0x000fc80006000000 */
[----:B------:R-:W-:Y:S01]  /*4220*/  FSEL R113, R112, RZ, P4 ;  /* 0x000000ff70717208 */ /* 0x000fe20002000000 */
[----:B-1----:R-:W-:Y:S01]  /*4230*/  FFMA.FTZ R112, R115, UR14, R114 ;  /* 0x0000000e73707c23 */ /* 0x002fe20008010072 */
[----:B------:R-:W-:Y:S01]  /*4240*/  R2UR UR5, R146 ;  /* 0x00000000920572ca */ /* 0x000fe200000e0000 */
[----:B------:R-:W0:Y:S02]  /*4250*/  @!P5 LDC.64 R114, c[0x0][0x3c0] ;  /* 0x0000f000ff72db82 */ /* 0x000e240000000a00 */
[----:B------:R-:W-:-:S06]  /*4260*/  FADD.FTZ R144, R112, R113 ;  /* 0x0000007170907221 */ /* 0x000fcc0000010000 */
        /* <DEDUP_REMOVED lines=10> */
[----:B------:R-:W-:Y:S01]  /*4310*/  FADD.FTZ R114, R74, -UR5 ;  /* 0x800000054a727e21 */ /* 0x000fe20008010000 */
[----:B------:R-:W-:Y:S01]  /*4320*/  SHF.L.U32 R113, R20, 0x10, RZ ;  /* 0x0000001014717819 */ /* 0x000fe200000006ff */
[----:B------:R-:W-:Y:S01]  /*4330*/  FADD.FTZ R144, R76, -UR5 ;  /* 0x800000054c907e21 */ /* 0x000fe20008010000 */
[----:B------:R-:W-:Y:S01]  /*4340*/  SHF.L.U32 R115, R24, 0x10, RZ ;  /* 0x0000001018737819 */ /* 0x000fe200000006ff */
[----:B------:R-:W-:Y:S01]  /*4350*/  FMUL.FTZ R112, R112, UR4 ;  /* 0x0000000470707c20 */ /* 0x000fe20008410000 */
[----:B------:R-:W-:Y:S01]  /*4360*/  SHF.L.U32 R145, R21, 0x10, RZ ;  /* 0x0000001015917819 */ /* 0x000fe200000006ff */
[----:B------:R-:W-:Y:S01]  /*4370*/  FMUL.FTZ R114, R114, UR4 ;  /* 0x0000000472727c20 */ /* 0x000fe20008410000 */
[----:B------:R-:W-:Y:S01]  /*4380*/  SHF.L.U32 R147, R25, 0x10, RZ ;  /* 0x0000001019937819 */ /* 0x000fe200000006ff */
[----:B------:R-:W-:Y:S01]  /*4390*/  FFMA.FTZ R112, R112, R113, R115 ;  /* 0x0000007170707223 */ /* 0x000fe20000010073 */
[----:B------:R-:W-:Y:S01]  /*43a0*/  FADD.FTZ R115, R75, -UR5 ;  /* 0x800000054b737e21 */ /* 0x000fe20008010000 */
[----:B------:R-:W-:Y:S01]  /*43b0*/  FADD.FTZ R148, R77, -UR5 ;  /* 0x800000054d947e21 */ /* 0x000fe20008010000 */
[----:B------:R-:W-:Y:S01]  /*43c0*/  FMUL.FTZ R144, R144, UR4 ;  /* 0x0000000490907c20 */ /* 0x000fe20008410000 */
        /* <DEDUP_REMOVED lines=8> */
[----:B------:R-:W-:Y:S01]  /*4450*/  FFMA.FTZ R148, R144, R145, R147 ;  /* 0x0000009190947223 */ /* 0x000fe20000010093 */
[----:B------:R-:W-:Y:S01]  /*4460*/  IMAD.U32 R152, R124, 0x10000, RZ ;  /* 0x000100007c987824 */ /* 0x000fe200078e00ff */
[----:B------:R-:W0:Y:S01]  /*4470*/  LDC.64 R144, c[0x0][0x428] ;  /* 0x00010a00ff907b82 */ /* 0x000e220000000a00 */
[----:B------:R-:W-:Y:S01]  /*4480*/  FFMA.FTZ R146, R115, R146, R114 ;  /* 0x0000009273927223 */ /* 0x000fe20000010072 */
[----:B------:R-:W-:Y:S01]  /*4490*/  FADD.FTZ R114, R78, -UR5 ;  /* 0x800000054e727e21 */ /* 0x000fe20008010000 */
[----:B------:R-:W-:Y:S01]  /*44a0*/  SHF.L.U32 R115, R23, 0x10, RZ ;  /* 0x0000001017737819 */ /* 0x000fe200000006ff */
[----:B------:R-:W-:Y:S01]  /*44b0*/  FFMA.FTZ R149, R149, R150, R152 ;  /* 0x0000009695957223 */ /* 0x000fe20000010098 */
[----:B------:R-:W-:Y:S01]  /*44c0*/  SHF.L.U32 R147, R27, 0x10, RZ ;  /* 0x000000101b937819 */ /* 0x000fe200000006ff */
[----:B------:R-:W-:Y:S01]  /*44d0*/  FMUL.FTZ R114, R114, UR4 ;  /* 0x0000000472727c20 */ /* 0x000fe20008410000 */
[----:B------:R-:W-:Y:S01]  /*44e0*/  FADD.FTZ R151, R79, -UR5 ;  /* 0x800000054f977e21 */ /* 0x000fe20008010000 */
[----:B------:R-:W-:-:S02]  /*44f0*/  SHF.L.U32 R152, R123, 0x10, RZ ;  /* 0x000000107b987819 */ /* 0x000fc400000006ff */
[----:B------:R-:W-:Y:S01]  /*4500*/  FFMA.FTZ R150, R114, R115, R147 ;  /* 0x0000007372967223 */ /* 0x000fe20000010093 */
[----:B------:R-:W-:Y:S01]  /*4510*/  FADD.FTZ R114, R73, -UR5 ;  /* 0x8000000549727e21 */ /* 0x000fe20008010000 */
[----:B------:R-:W-:Y:S01]  /*4520*/  SHF.L.U32 R154, R122, 0x10, RZ ;  /* 0x000000107a9a7819 */ /* 0x000fe200000006ff */
[----:B------:R-:W-:Y:S01]  /*4530*/  FMUL.FTZ R151, R151, UR4 ;  /* 0x0000000497977c20 */ /* 0x000fe20008410000 */
[----:B------:R-:W-:Y:S01]  /*4540*/  SHF.L.U32 R147, R128, 0x10, RZ ;  /* 0x0000001080937819 */ /* 0x000fe200000006ff */
[----:B------:R-:W-:Y:S01]  /*4550*/  FMUL.FTZ R114, R114, UR4 ;  /* 0x0000000472727c20 */ /* 0x000fe20008410000 */
[----:B------:R-:W-:Y:S02]  /*4560*/  IMAD.U32 R115, R129, 0x10000, RZ ;  /* 0x0001000081737824 */ /* 0x000fe400078e00ff */
[----:B------:R-:W-:Y:S01]  /*4570*/  FFMA.FTZ R151, R151, R152, R154 ;  /* 0x0000009897977223 */ /* 0x000fe2000001009a */
[----:B------:R-:W-:Y:S01]  /*4580*/  F2FP.BF16.F32.PACK_AB R113, R146, R113 ;  /* 0x000000719271723e */ /* 0x000fe200000010ff */
[----:B------:R-:W-:Y:S01]  /*4590*/  FFMA.FTZ R147, R114, R115, R147 ;  /* 0x0000007372937223 */ /* 0x000fe20000010093 */
[----:B------:R-:W-:-:S02]  /*45a0*/  F2FP.BF16.F32.PACK_AB R114, R149, R148 ;  /* 0x000000949572723e */ /* 0x000fc400000010ff */
[----:B------:R-:W-:Y:S01]  /*45b0*/  F2FP.BF16.F32.PACK_AB R115, R151, R150 ;  /* 0x000000969773723e */ /* 0x000fe200000010ff */
[----:B0-----:R-:W-:Y:S01]  /*45c0*/  IMAD.WIDE.U32 R144, R143, 0x10, R144 ;  /* 0x000000108f907825 */ /* 0x001fe200078e0090 */
[----:B------:R-:W-:Y:S02]  /*45d0*/  F2FP.BF16.F32.PACK_AB R112, R147, R112 ;  /* 0x000000709370723e */ /* 0x000fe400000010ff */
[----:B------:R-:W-:-:S03]  /*45e0*/  IADD3 R143, PT, PT, R143, 0x80, RZ ;  /* 0x000000808f8f7810 */ /* 0x000fc60007ffe0ff */
[----:B------:R1:W-:Y:S04]  /*45f0*/  STG.E.128 desc[UR8][R144.64], R112 ;  /* 0x0000007090007986 */ /* 0x0003e8000c101d08 */
.L_x_6707:
[----:B------:R-:W-:Y:S05]  /*4600*/  BSYNC.RECONVERGENT B0 ;  /* 0x0000000000007941 */ /* 0x000fea0003800200 */
.L_x_6706:
[----:B------:R-:W-:Y:S01]  /*4610*/  ISETP.GE.U32.AND P4, PT, R140, 0x100, PT ;  /* 0x000001008c00780c */ /* 0x000fe20003f86070 */
[----:B------:R-:W-:-:S12]  /*4620*/  BSSY.RECONVERGENT B0, `(.L_x_6708) ;  /* 0x0000032000007945 */ /* 0x000fd80003800200 */
[----:B------:R-:W-:Y:S05]  /*4630*/  @!P4 BRA `(.L_x_6709) ;  /* 0x0000000000c0c947 */ /* 0x000fea0003800000 */
[----:B01----:R-:W-:Y:S01]  /*4640*/  FADD.FTZ R112, R80, -UR5 ;  /* 0x8000000550707e21 */ /* 0x003fe20008010000 */
[----:B------:R-:W-:Y:S01]  /*4650*/  FADD.FTZ R114, R82, -UR5 ;  /* 0x8000000552727e21 */ /* 0x000fe20008010000 */
[----:B------:R-:W-:Y:S01]  /*4660*/  SHF.L.U32 R113, R28, 0x10, RZ ;  /* 0x000000101c717819 */ /* 0x000fe200000006ff */
[----:B------:R-:W-:Y:S01]  /*4670*/  IMAD.U32 R145, R29, 0x10000, RZ ;  /* 0x000100001d917824 */ /* 0x000fe200078e00ff */
[----:B------:R-:W-:Y:S01]  /*4680*/  SHF.L.U32 R115, R32, 0x10, RZ ;  /* 0x0000001020737819 */ /* 0x000fe200000006ff */
[----:B------:R-:W-:Y:S01]  /*4690*/  FMUL.FTZ R112, R112, UR4 ;  /* 0x0000000470707c20 */ /* 0x000fe20008410000 */
[----:B------:R-:W-:Y:S01]  /*46a0*/  SHF.L.U32 R147, R33, 0x10, RZ ;  /* 0x0000001021937819 */ /* 0x000fe200000006ff */
[----:B------:R-:W-:Y:S01]  /*46b0*/  FMUL.FTZ R114, R114, UR4 ;  /* 0x0000000472727c20 */ /* 0x000fe20008410000 */
[----:B------:R-:W-:Y:S01]  /*46c0*/  FADD.FTZ R144, R84, -UR5 ;  /* 0x8000000554907e21 */ /* 0x000fe20008010000 */
[----:B------:R-:W-:Y:S01]  /*46d0*/  FFMA.FTZ R112, R112, R113, R115 ;  /* 0x0000007170707223 */ /* 0x000fe20000010073 */
[----:B------:R-:W-:Y:S01]  /*46e0*/  FADD.FTZ R115, R83, -UR5 ;  /* 0x8000000553737e21 */ /* 0x000fe20008010000 */
[----:B------:R-:W-:Y:S01]  /*46f0*/  FFMA.FTZ R113, R114, R145, R147 ;  /* 0x0000009172717223 */ /* 0x000fe20000010093 */
[----:B------:R-:W-:Y:S01]  /*4700*/  SHF.L.U32 R145, R30, 0x10, RZ ;  /* 0x000000101e917819 */ /* 0x000fe200000006ff */
[----:B------:R-:W-:Y:S01]  /*4710*/  FADD.FTZ R148, R85, -UR5 ;  /* 0x8000000555947e21 */ /* 0x000fe20008010000 */
[----:B------:R-:W-:Y:S01]  /*4720*/  FMUL.FTZ R144, R144, UR4 ;  /* 0x0000000490907c20 */ /* 0x000fe20008410000 */
[----:B------:R-:W-:Y:S01]  /*4730*/  IMAD.U32 R147, R34, 0x10000, RZ ;  /* 0x0001000022937824 */ /* 0x000fe200078e00ff */
[----:B------:R-:W-:Y:S01]  /*4740*/  SHF.L.U32 R146, R118, 0x10, RZ ;  /* 0x0000001076927819 */ /* 0x000fe200000006ff */
[----:B------:R-:W-:Y:S01]  /*4750*/  FMUL.FTZ R115, R115, UR4 ;  /* 0x0000000473737c20 */ /* 0x000fe20008410000 */
[----:B------:R-:W-:Y:S01]  /*4760*/  SHF.L.U32 R114, R117, 0x10, RZ ;  /* 0x0000001075727819 */ /* 0x000fe200000006ff */
[----:B------:R-:W-:Y:S01]  /*4770*/  FMUL.FTZ R149, R148, UR4 ;  /* 0x0000000494957c20 */ /* 0x000fe20008410000 */
[----:B------:R-:W-:Y:S01]  /*4780*/  FFMA.FTZ R148, R144, R145, R147 ;  /* 0x0000009190947223 */ /* 0x000fe20000010093 */
[----:B------:R-:W-:Y:S01]  /*4790*/  SHF.L.U32 R150, R116, 0x10, RZ ;  /* 0x0000001074967819 */ /* 0x000fe200000006ff */
[----:B------:R-:W0:Y:S01]  /*47a0*/  LDC.64 R144, c[0x0][0x428] ;  /* 0x00010a00ff907b82 */ /* 0x000e220000000a00 */
[----:B------:R-:W-:Y:S01]  /*47b0*/  FFMA.FTZ R146, R115, R146, R114 ;  /* 0x0000009273927223 */ /* 0x000fe20000010072 */
[----:B------:R-:W-:Y:S01]  /*47c0*/  FADD.FTZ R114, R86, -UR5 ;  /* 0x8000000556727e21 */ /* 0x000fe20008010000 */
[----:B------:R-:W-:Y:S01]  /*47d0*/  SHF.L.U32 R152, R19, 0x10, RZ ;  /* 0x0000001013987819 */ /* 0x000fe200000006ff */
[----:B------:R-:W-:Y:S01]  /*47e0*/  FADD.FTZ R151, R87, -UR5 ;  /* 0x8000000557977e21 */ /* 0x000fe20008010000 */
[----:B------:R-:W-:Y:S01]  /*47f0*/  SHF.L.U32 R115, R31, 0x10, RZ ;  /* 0x000000101f737819 */ /* 0x000fe200000006ff */
[----:B------:R-:W-:Y:S01]  /*4800*/  FMUL.FTZ R114, R114, UR4 ;  /* 0x0000000472727c20 */ /* 0x000fe20008410000 */
[----:B------:R-:W-:Y:S01]  /*4810*/  SHF.L.U32 R147, R35, 0x10, RZ ;  /* 0x0000001023937819 */ /* 0x000fe200000006ff */
[----:B------:R-:W-:Y:S01]  /*4820*/  FFMA.FTZ R149, R149, R150, R152 ;  /* 0x0000009695957223 */ /* 0x000fe20000010098 */
[----:B------:R-:W-:Y:S01]  /*4830*/  SHF.L.U32 R154, R17, 0x10, RZ ;  /* 0x00000010119a7819 */ /* 0x000fe200000006ff */
[----:B------:R-:W-:-:S02]  /*4840*/  IMAD.U32 R152, R18, 0x10000, RZ ;  /* 0x0001000012987824 */ /* 0x000fc400078e00ff */
[----:B------:R-:W-:Y:S01]  /*4850*/  FMUL.FTZ R151, R151, UR4 ;  /* 0x0000000497977c20 */ /* 0x000fe20008410000 */
[----:B------:R-:W-:Y:S01]  /*4860*/  FFMA.FTZ R150, R114, R115, R147 ;  /* 0x0000007372967223 */ /* 0x000fe20000010093 */
[----:B------:R-:W-:Y:S01]  /*4870*/  FADD.FTZ R114, R81, -UR5 ;  /* 0x8000000551727e21 */ /* 0x000fe20008010000 */
[----:B------:R-:W-:Y:S01]  /*4880*/  SHF.L.U32 R115, R121, 0x10, RZ ;  /* 0x0000001079737819 */ /* 0x000fe200000006ff */
[----:B------:R-:W-:Y:S01]  /*4890*/  FFMA.FTZ R151, R151, R152, R154 ;  /* 0x0000009897977223 */ /* 0x000fe2000001009a */
[----:B------:R-:W-:Y:S01]  /*48a0*/  SHF.L.U32 R147, R120, 0x10, RZ ;  /* 0x0000001078937819 */ /* 0x000fe200000006ff */
[----:B------:R-:W-:Y:S01]  /*48b0*/  FMUL.FTZ R114, R114, UR4 ;  /* 0x0000000472727c20 */ /* 0x000fe20008410000 */
[----:B------:R-:W-:-:S03]  /*48c0*/  F2FP.BF16.F32.PACK_AB R113, R146, R113 ;  /* 0x000000719271723e */ /* 0x000fc600000010ff */
[----:B------:R-:W-:Y:S01]  /*48d0*/  FFMA.FTZ R147, R114, R115, R147 ;  /* 0x0000007372937223 */ /* 0x000fe20000010093 */
[----:B------:R-:W-:Y:S02]  /*48e0*/  F2FP.BF16.F32.PACK_AB R115, R151, R150 ;  /* 0x000000969773723e */ /* 0x000fe400000010ff */
[----:B------:R-:W-:Y:S01]  /*48f0*/  F2FP.BF16.F32.PACK_AB R114, R149, R148 ;  /* 0x000000949572723e */ /* 0x000fe200000010ff */
[----:B0-----:R-:W-:Y:S01]  /*4900*/  IMAD.WIDE.U32 R144, R143, 0x10, R144 ;  /* 0x000000108f907825 */ /* 0x001fe200078e0090 */
[----:B------:R-:W-:Y:S02]  /*4910*/  F2FP.BF16.F32.PACK_AB R112, R147, R112 ;  /* 0x000000709370723e */ /* 0x000fe400000010ff */
[----:B------:R-:W-:-:S03]  /*4920*/  IADD3 R143, PT, PT, R143, 0x80, RZ ;  /* 0x000000808f8f7810 */ /* 0x000fc60007ffe0ff */
[----:B------:R2:W-:Y:S04]  /*4930*/  STG.E.128 desc[UR8][R144.64], R112 ;  /* 0x0000007090007986 */ /* 0x0005e8000c101d08 */
.L_x_6709:
[----:B------:R-:W-:Y:S05]  /*4940*/  BSYNC.RECONVERGENT B0 ;  /* 0x0000000000007941 */ /* 0x000fea0003800200 */
.L_x_6708:
[----:B------:R-:W-:Y:S04]  /*4950*/  BSSY.RECONVERGENT B0, `(.L_x_6710) ;  /* 0x0000032000007945 */ /* 0x000fe80003800200 */
[----:B------:R-:W-:Y:S05]  /*4960*/  @!P1 BRA `(.L_x_6711) ;  /* 0x0000000000c09947 */ /* 0x000fea0003800000 */
[----:B012---:R-:W-:Y:S01]  /*4970*/  FADD.FTZ R112, R88, -UR5 ;  /* 0x8000000558707e21 */ /* 0x007fe20008010000 */
        /* <DEDUP_REMOVED lines=13> */
[----:B------:R-:W-:Y:S01]  /*4a50*/  SHF.L.U32 R147, R42, 0x10, RZ ;  /* 0x000000102a937819 */ /* 0x000fe200000006ff */
[----:B------:R-:W-:Y:S01]  /*4a60*/  FMUL.FTZ R144, R144, UR4 ;  /* 0x0000000490907c20 */ /* 0x000fe20008410000 */
[----:B------:R-:W-:Y:S01]  /*4a70*/  SHF.L.U32 R146, R14, 0x10, RZ ;  /* 0x000000100e927819 */ /* 0x000fe200000006ff */
[----:B------:R-:W-:-:S02]  /*4a80*/  IMAD.U32 R114, R13, 0x10000, RZ ;  /* 0x000100000d727824 */ /* 0x000fc400078e00ff */
[----:B------:R-:W-:Y:S01]  /*4a90*/  FMUL.FTZ R115, R115, UR4 ;  /* 0x0000000473737c20 */ /* 0x000fe20008410000 */
[----:B------:R-:W-:Y:S01]  /*4aa0*/  FMUL.FTZ R149, R148, UR4 ;  /* 0x0000000494957c20 */ /* 0x000fe20008410000 */
[----:B------:R-:W-:Y:S01]  /*4ab0*/  FFMA.FTZ R148, R144, R145, R147 ;  /* 0x0000009190947223 */ /* 0x000fe20000010093 */
[----:B------:R-:W-:Y:S01]  /*4ac0*/  SHF.L.U32 R150, R12, 0x10, RZ ;  /* 0x000000100c967819 */ /* 0x000fe200000006ff */
[----:B------:R-:W0:Y:S01]  /*4ad0*/  LDC.64 R144, c[0x0][0x428] ;  /* 0x00010a00ff907b82 */ /* 0x000e220000000a00 */
[----:B------:R-:W-:Y:S01]  /*4ae0*/  FFMA.FTZ R146, R115, R146, R114 ;  /* 0x0000009273927223 */ /* 0x000fe20000010072 */
[----:B------:R-:W-:Y:S01]  /*4af0*/  FADD.FTZ R114, R94, -UR5 ;  /* 0x800000055e727e21 */ /* 0x000fe20008010000 */
[----:B------:R-:W-:Y:S01]  /*4b00*/  SHF.L.U32 R152, R11, 0x10, RZ ;  /* 0x000000100b987819 */ /* 0x000fe200000006ff */
[----:B------:R-:W-:Y:S01]  /*4b10*/  IMAD.U32 R115, R39, 0x10000, RZ ;  /* 0x0001000027737824 */ /* 0x000fe200078e00ff */
[----:B------:R-:W-:Y:S01]  /*4b20*/  SHF.L.U32 R147, R43, 0x10, RZ ;  /* 0x000000102b937819 */ /* 0x000fe200000006ff */
[----:B------:R-:W-:Y:S01]  /*4b30*/  FMUL.FTZ R114, R114, UR4 ;  /* 0x0000000472727c20 */ /* 0x000fe20008410000 */
[----:B------:R-:W-:Y:S01]  /*4b40*/  FADD.FTZ R151, R95, -UR5 ;  /* 0x800000055f977e21 */ /* 0x000fe20008010000 */
[----:B------:R-:W-:Y:S01]  /*4b50*/  FFMA.FTZ R149, R149, R150, R152 ;  /* 0x0000009695957223 */ /* 0x000fe20000010098 */
[----:B------:R-:W-:Y:S01]  /*4b60*/  SHF.L.U32 R152, R10, 0x10, RZ ;  /* 0x000000100a987819 */ /* 0x000fe200000006ff */
[----:B------:R-:W-:Y:S01]  /*4b70*/  FFMA.FTZ R150, R114, R115, R147 ;  /* 0x0000007372967223 */ /* 0x000fe20000010093 */
[----:B------:R-:W-:Y:S01]  /*4b80*/  FADD.FTZ R114, R89, -UR5 ;  /* 0x8000000559727e21 */ /* 0x000fe20008010000 */
[----:B------:R-:W-:Y:S01]  /*4b90*/  SHF.L.U32 R154, R9, 0x10, RZ ;  /* 0x00000010099a7819 */ /* 0x000fe200000006ff */
[----:B------:R-:W-:Y:S01]  /*4ba0*/  FMUL.FTZ R151, R151, UR4 ;  /* 0x0000000497977c20 */ /* 0x000fe20008410000 */
[----:B------:R-:W-:Y:S01]  /*4bb0*/  SHF.L.U32 R115, R16, 0x10, RZ ;  /* 0x0000001010737819 */ /* 0x000fe200000006ff */
[----:B------:R-:W-:Y:S01]  /*4bc0*/  FMUL.FTZ R114, R114, UR4 ;  /* 0x0000000472727c20 */ /* 0x000fe20008410000 */
[----:B------:R-:W-:-:S02]  /*4bd0*/  IMAD.U32 R147, R15, 0x10000, RZ ;  /* 0x000100000f937824 */ /* 0x000fc400078e00ff */
[----:B------:R-:W-:Y:S01]  /*4be0*/  FFMA.FTZ R151, R151, R152, R154 ;  /* 0x0000009897977223 */ /* 0x000fe2000001009a */
[----:B------:R-:W-:Y:S01]  /*4bf0*/  F2FP.BF16.F32.PACK_AB R113, R146, R113 ;  /* 0x000000719271723e */ /* 0x000fe200000010ff */
[----:B------:R-:W-:Y:S01]  /*4c00*/  FFMA.FTZ R147, R114, R115, R147 ;  /* 0x0000007372937223 */ /* 0x000fe20000010093 */
[----:B------:R-:W-:Y:S02]  /*4c10*/  F2FP.BF16.F32.PACK_AB R114, R149, R148 ;  /* 0x000000949572723e */ /* 0x000fe400000010ff */
[----:B------:R-:W-:Y:S01]  /*4c20*/  F2FP.BF16.F32.PACK_AB R115, R151, R150 ;  /* 0x000000969773723e */ /* 0x000fe200000010ff */
[----:B0-----:R-:W-:Y:S01]  /*4c30*/  IMAD.WIDE.U32 R144, R143, 0x10, R144 ;  /* 0x000000108f907825 */ /* 0x001fe200078e0090 */
[----:B------:R-:W-:Y:S02]  /*4c40*/  F2FP.BF16.F32.PACK_AB R112, R147, R112 ;  /* 0x000000709370723e */ /* 0x000fe400000010ff */
[----:B------:R-:W-:-:S03]  /*4c50*/  IADD3 R143, PT, PT, R143, 0x80, RZ ;  /* 0x000000808f8f7810 */ /* 0x000fc60007ffe0ff */
[----:B------:R3:W-:Y:S04]  /*4c60*/  STG.E.128 desc[UR8][R144.64], R112 ;  /* 0x0000007090007986 */ /* 0x0007e8000c101d08 */
.L_x_6711:
[----:B------:R-:W-:Y:S05]  /*4c70*/  BSYNC.RECONVERGENT B0 ;  /* 0x0000000000007941 */ /* 0x000fea0003800200 */
.L_x_6710:
[----:B------:R-:W-:Y:S04]  /*4c80*/  BSSY.RECONVERGENT B0, `(.L_x_6712) ;  /* 0x0000032000007945 */ /* 0x000fe80003800200 */
[----:B------:R-:W-:Y:S05]  /*4c90*/  @!P2 BRA `(.L_x_6713) ;  /* 0x0000000000c0a947 */ /* 0x000fea0003800000 */
[----:B0123--:R-:W-:Y:S01]  /*4ca0*/  FADD.FTZ R112, R96, -UR5 ;  /* 0x8000000560707e21 */ /* 0x00ffe20008010000 */
        /* <DEDUP_REMOVED lines=24> */
[----:B------:R-:W-:Y:S01]  /*4e30*/  IMAD.U32 R150, R4, 0x10000, RZ ;  /* 0x0001000004967824 */ /* 0x000fe200078e00ff */
[----:B------:R-:W-:Y:S01]  /*4e40*/  SHF.L.U32 R115, R47, 0x10, RZ ;  /* 0x000000102f737819 */ /* 0x000fe200000006ff */
[----:B------:R-:W-:Y:S01]  /*4e50*/  FADD.FTZ R151, R103, -UR5 ;  /* 0x8000000567977e21 */ /* 0x000fe20008010000 */
[----:B------:R-:W-:Y:S01]  /*4e60*/  SHF.L.U32 R147, R51, 0x10, RZ ;  /* 0x0000001033937819 */ /* 0x000fe200000006ff */
[----:B------:R-:W-:Y:S01]  /*4e70*/  FMUL.FTZ R114, R114, UR4 ;  /* 0x0000000472727c20 */ /* 0x000fe20008410000 */
[----:B------:R-:W-:Y:S01]  /*4e80*/  FFMA.FTZ R149, R149, R150, R152 ;  /* 0x0000009695957223 */ /* 0x000fe20000010098 */
[----:B------:R-:W-:Y:S01]  /*4e90*/  SHF.L.U32 R152, R130, 0x10, RZ ;  /* 0x0000001082987819 */ /* 0x000fe200000006ff */
[----:B------:R-:W-:-:S02]  /*4ea0*/  IMAD.U32 R154, R131, 0x10000, RZ ;  /* 0x00010000839a7824 */ /* 0x000fc400078e00ff */
[----:B------:R-:W-:Y:S01]  /*4eb0*/  FFMA.FTZ R150, R114, R115, R147 ;  /* 0x0000007372967223 */ /* 0x000fe20000010093 */
[----:B------:R-:W-:Y:S01]  /*4ec0*/  FADD.FTZ R114, R97, -UR5 ;  /* 0x8000000561727e21 */ /* 0x000fe20008010000 */
[----:B------:R-:W-:Y:S01]  /*4ed0*/  SHF.L.U32 R115, R8, 0x10, RZ ;  /* 0x0000001008737819 */ /* 0x000fe200000006ff */
[----:B------:R-:W-:Y:S01]  /*4ee0*/  FMUL.FTZ R151, R151, UR4 ;  /* 0x0000000497977c20 */ /* 0x000fe20008410000 */
[----:B------:R-:W-:Y:S01]  /*4ef0*/  SHF.L.U32 R147, R7, 0x10, RZ ;  /* 0x0000001007937819 */ /* 0x000fe200000006ff */
[----:B------:R-:W-:Y:S01]  /*4f00*/  FMUL.FTZ R114, R114, UR4 ;  /* 0x0000000472727c20 */ /* 0x000fe20008410000 */
[----:B------:R-:W-:Y:S01]  /*4f10*/  F2FP.BF16.F32.PACK_AB R113, R146, R113 ;  /* 0x000000719271723e */ /* 0x000fe200000010ff */
[----:B------:R-:W-:Y:S02]  /*4f20*/  FFMA.FTZ R151, R151, R152, R154 ;  /* 0x0000009897977223 */ /* 0x000fe4000001009a */
[----:B------:R-:W-:Y:S01]  /*4f30*/  FFMA.FTZ R147, R114, R115, R147 ;  /* 0x0000007372937223 */ /* 0x000fe20000010093 */
[----:B------:R-:W-:-:S02]  /*4f40*/  F2FP.BF16.F32.PACK_AB R114, R149, R148 ;  /* 0x000000949572723e */ /* 0x000fc400000010ff */
[----:B------:R-:W-:Y:S01]  /*4f50*/  F2FP.BF16.F32.PACK_AB R115, R151, R150 ;  /* 0x000000969773723e */ /* 0x000fe200000010ff */
[----:B0-----:R-:W-:Y:S01]  /*4f60*/  IMAD.WIDE.U32 R144, R143, 0x10, R144 ;  /* 0x000000108f907825 */ /* 0x001fe200078e0090 */
[----:B------:R-:W-:Y:S02]  /*4f70*/  F2FP.BF16.F32.PACK_AB R112, R147, R112 ;  /* 0x000000709370723e */ /* 0x000fe400000010ff */
[----:B------:R-:W-:-:S03]  /*4f80*/  IADD3 R143, PT, PT, R143, 0x80, RZ ;  /* 0x000000808f8f7810 */ /* 0x000fc60007ffe0ff */
[----:B------:R4:W-:Y:S04]  /*4f90*/  STG.E.128 desc[UR8][R144.64], R112 ;  /* 0x0000007090007986 */ /* 0x0009e8000c101d08 */
.L_x_6713:
[----:B------:R-:W-:Y:S05]  /*4fa0*/  BSYNC.RECONVERGENT B0 ;  /* 0x0000000000007941 */ /* 0x000fea0003800200 */
.L_x_6712:
[----:B------:R-:W-:Y:S04]  /*4fb0*/  BSSY.RECONVERGENT B0, `(.L_x_6714) ;  /* 0x0000031000007945 */ /* 0x000fe80003800200 */
[----:B------:R-:W-:Y:S05]  /*4fc0*/  @!P3 BRA `(.L_x_6715) ;  /* 0x0000000000bcb947 */ /* 0x000fea0003800000 */
[----:B01234-:R-:W-:Y:S01]  /*4fd0*/  FADD.FTZ R112, R104, -UR5 ;  /* 0x8000000568707e21 */ /* 0x01ffe20008010000 */
[----:B------:R-:W-:Y:S01]  /*4fe0*/  FADD.FTZ R114, R106, -UR5 ;  /* 0x800000056a727e21 */ /* 0x000fe20008010000 */
[----:B------:R-:W-:Y:S01]  /*4ff0*/  SHF.L.U32 R113, R52, 0x10, RZ ;  /* 0x0000001034717819 */ /* 0x000fe200000006ff */
[----:B------:R-:W-:Y:S01]  /*5000*/  IMAD.U32 R115, R56, 0x10000, RZ ;  /* 0x0001000038737824 */ /* 0x000fe200078e00ff */
[----:B------:R-:W-:Y:S01]  /*5010*/  SHF.L.U32 R145, R53, 0x10, RZ ;  /* 0x0000001035917819 */ /* 0x000fe200000006ff */
[----:B------:R-:W-:Y:S01]  /*5020*/  FADD.FTZ R144, R107, -UR5 ;  /* 0x800000056b907e21 */ /* 0x000fe20008010000 */
[----:B------:R-:W-:Y:S01]  /*5030*/  SHF.L.U32 R147, R57, 0x10, RZ ;  /* 0x0000001039937819 */ /* 0x000fe200000006ff */
[----:B------:R-:W-:Y:S01]  /*5040*/  FMUL.FTZ R112, R112, UR4 ;  /* 0x0000000470707c20 */ /* 0x000fe20008410000 */
[----:B------:R-:W-:Y:S01]  /*5050*/  FMUL.FTZ R114, R114, UR4 ;  /* 0x0000000472727c20 */ /* 0x000fe20008410000 */
[----:B------:R-:W-:Y:S01]  /*5060*/  SHF.L.U32 R149, R134, 0x10, RZ ;  /* 0x0000001086957819 */ /* 0x000fe200000006ff */
[----:B------:R-:W-:Y:S01]  /*5070*/  FMUL.FTZ R144, R144, UR4 ;  /* 0x0000000490907c20 */ /* 0x000fe20008410000 */
[----:B------:R-:W-:Y:S01]  /*5080*/  SHF.L.U32 R151, R135, 0x10, RZ ;  /* 0x0000001087977819 */ /* 0x000fe200000006ff */
[----:B------:R-:W-:Y:S01]  /*5090*/  FFMA.FTZ R112, R112, R113, R115 ;  /* 0x0000007170707223 */ /* 0x000fe20000010073 */
[----:B------:R-:W-:Y:S01]  /*50a0*/  FFMA.FTZ R113, R114, R145, R147 ;  /* 0x0000009172717223 */ /* 0x000fe20000010093 */
[----:B------:R-:W-:Y:S01]  /*50b0*/  FADD.FTZ R114, R108, -UR5 ;  /* 0x800000056c727e21 */ /* 0x000fe20008010000 */
[----:B------:R-:W-:Y:S01]  /*50c0*/  SHF.L.U32 R145, R58, 0x10, RZ ;  /* 0x000000103a917819 */ /* 0x000fe200000006ff */
[----:B------:R-:W-:Y:S01]  /*50d0*/  FFMA.FTZ R146, R144, R149, R151 ;  /* 0x0000009590927223 */ /* 0x000fe20000010097 */
[----:B------:R-:W-:Y:S01]  /*50e0*/  FADD.FTZ R144, R109, -UR5 ;  /* 0x800000056d907e21 */ /* 0x000fe20008010000 */
[----:B------:R-:W-:-:S02]  /*50f0*/  IMAD.U32 R115, R54, 0x10000, RZ ;  /* 0x0001000036737824 */ /* 0x000fc400078e00ff */
[----:B------:R-:W-:Y:S01]  /*5100*/  FMUL.FTZ R114, R114, UR4 ;  /* 0x0000000472727c20 */ /* 0x000fe20008410000 */
[----:B------:R-:W-:Y:S01]  /*5110*/  SHF.L.U32 R148, R136, 0x10, RZ ;  /* 0x0000001088947819 */ /* 0x000fe200000006ff */
[----:B------:R-:W-:Y:S01]  /*5120*/  FMUL.FTZ R147, R144, UR4 ;  /* 0x0000000490937c20 */ /* 0x000fe20008410000 */
[----:B------:R-:W-:Y:S01]  /*5130*/  SHF.L.U32 R150, R137, 0x10, RZ ;  /* 0x0000001089967819 */ /* 0x000fe200000006ff */
[----:B------:R-:W-:Y:S01]  /*5140*/  FFMA.FTZ R114, R114, R115, R145 ;  /* 0x0000007372727223 */ /* 0x000fe20000010091 */
[----:B------:R-:W-:Y:S01]  /*5150*/  FADD.FTZ R115, R110, -UR5 ;  /* 0x800000056e737e21 */ /* 0x000fe20008010000 */
[----:B------:R-:W0:Y:S01]  /*5160*/  LDC.64 R144, c[0x0][0x428] ;  /* 0x00010a00ff907b82 */ /* 0x000e220000000a00 */
[----:B------:R-:W-:Y:S01]  /*5170*/  F2FP.BF16.F32.PACK_AB R113, R146, R113 ;  /* 0x000000719271723e */ /* 0x000fe200000010ff */
[----:B------:R-:W-:Y:S01]  /*5180*/  FFMA.FTZ R149, R147, R148, R150 ;  /* 0x0000009493957223 */ /* 0x000fe20000010096 */
[----:B------:R-:W-:Y:S01]  /*5190*/  SHF.L.U32 R148, R55, 0x10, RZ ;  /* 0x0000001037947819 */ /* 0x000fe200000006ff */
[----:B------:R-:W-:-:S02]  /*51a0*/  IMAD.U32 R150, R59, 0x10000, RZ ;  /* 0x000100003b967824 */ /* 0x000fc400078e00ff */
[----:B------:R-:W-:Y:S01]  /*51b0*/  FMUL.FTZ R115, R115, UR4 ;  /* 0x0000000473737c20 */ /* 0x000fe20008410000 */
[----:B------:R-:W-:Y:S01]  /*51c0*/  FADD.FTZ R147, R111, -UR5 ;  /* 0x800000056f937e21 */ /* 0x000fe20008010000 */
[----:B------:R-:W-:Y:S02]  /*51d0*/  F2FP.BF16.F32.PACK_AB R114, R149, R114 ;  /* 0x000000729572723e */ /* 0x000fe400000010ff */
[----:B------:R-:W-:Y:S01]  /*51e0*/  FFMA.FTZ R151, R115, R148, R150 ;  /* 0x0000009473977223 */ /* 0x000fe20000010096 */
[----:B------:R-:W-:Y:S01]  /*51f0*/  SHF.L.U32 R148, R138, 0x10, RZ ;  /* 0x000000108a947819 */ /* 0x000fe200000006ff */
[----:B------:R-:W-:Y:S01]  /*5200*/  FMUL.FTZ R147, R147, UR4 ;  /* 0x0000000493937c20 */ /* 0x000fe20008410000 */
[----:B------:R-:W-:Y:S01]  /*5210*/  SHF.L.U32 R150, R139, 0x10, RZ ;  /* 0x000000108b967819 */ /* 0x000fe200000006ff */
[----:B------:R-:W-:-:S04]  /*5220*/  FADD.FTZ R115, R105, -UR5 ;  /* 0x8000000569737e21 */ /* 0x000fc80008010000 */
[----:B------:R-:W-:Y:S01]  /*5230*/  FFMA.FTZ R152, R147, R148, R150 ;  /* 0x0000009493987223 */ /* 0x000fe20000010096 */
[----:B------:R-:W-:Y:S01]  /*5240*/  SHF.L.U32 R148, R132, 0x10, RZ ;  /* 0x0000001084947819 */ /* 0x000fe200000006ff */
[----:B------:R-:W-:Y:S01]  /*5250*/  FMUL.FTZ R115, R115, UR4 ;  /* 0x0000000473737c20 */ /* 0x000fe20008410000 */
[----:B------:R-:W-:Y:S01]  /*5260*/  SHF.L.U32 R150, R133, 0x10, RZ ;  /* 0x0000001085967819 */ /* 0x000fe200000006ff */
[----:B0-----:R-:W-:-:S04]  /*5270*/  IMAD.WIDE.U32 R144, R143, 0x10, R144 ;  /* 0x000000108f907825 */ /* 0x001fc800078e0090 */
[----:B------:R-:W-:Y:S01]  /*5280*/  FFMA.FTZ R147, R115, R148, R150 ;  /* 0x0000009473937223 */ /* 0x000fe20000010096 */
[----:B------:R-:W-:-:S04]  /*5290*/  F2FP.BF16.F32.PACK_AB R115, R152, R151 ;  /* 0x000000979873723e */ /* 0x000fc800000010ff */
[----:B------:R-:W-:-:S05]  /*52a0*/  F2FP.BF16.F32.PACK_AB R112, R147, R112 ;  /* 0x000000709370723e */ /* 0x000fca00000010ff */
[----:B------:R0:W-:Y:S02]  /*52b0*/  STG.E.128 desc[UR8][R144.64], R112 ;  /* 0x0000007090007986 */ /* 0x0001e4000c101d08 */
.L_x_6715:
[----:B------:R-:W-:Y:S05]  /*52c0*/  BSYNC.RECONVERGENT B0 ;  /* 0x0000000000007941 */ /* 0x000fea0003800200 */
.L_x_6714:
[----:B------:R-:W-:Y:S02]  /*52d0*/  UIADD3 UR6, UPT, UPT, UR6, UR16, URZ ;  /* 0x0000001006067290 */ /* 0x000fe4000fffe0ff */
[----:B------:R-:W-:Y:S02]  /*52e0*/  UPLOP3.LUT UP1, UPT, UPT, UPT, UP1, 0x40, 0x4 ;  /* 0x000000000004789c */ /* 0x000fe40003f2e810 */
[----:B------:R-:W-:-:S09]  /*52f0*/  UISETP.GE.AND UP0, UPT, UR6, UR17, UPT ;  /* 0x000000110600728c */ /* 0x000fd2000bf06270 */
[----:B------:R-:W-:Y:S05]  /*5300*/  BRA.U !UP0, `(.L_x_6716) ;  /* 0xffffffb508c87547 */ /* 0x000fea000b83ffff */
[----:B------:R-:W-:Y:S05]  /*5310*/  EXIT ;  /* 0x000000000000794d */ /* 0x000fea0003800000 */
.L_x_6717:
        /* <DEDUP_REMOVED lines=14> */
.L_x_22326:


//--------------------- .text._ZN10layer_norm31ln_parallel_residual_fwd_kernelINS_13Kernel_traitsI13__nv_bfloat16S2_fS2_fjLj5120ELj1ELj1ELj4ELj16ENS_18Kernel_traits_baseILj5120ES2_S2_fS2_fjLj128EEEEELb0ELb1ELb1EEEvNS_9FwdParamsE --------------------------
	.section	.text._ZN10layer_norm31ln_parallel_residual_fwd_kernelINS_13Kernel_traitsI13__nv_bfloat16S2_fS2_fjLj5120ELj1ELj1ELj4ELj16ENS_18Kernel_traits_baseILj5120ES2_S2_fS2_fjLj128EEEEELb0ELb1ELb1EEEvNS_9FwdParamsE,"ax",@progbits
	.align	128
        .global         _ZN10layer_norm31ln_parallel_residual_fwd_kernelINS_13Kernel_traitsI13__nv_bfloat16S2_fS2_fjLj5120ELj1ELj1ELj4ELj16ENS_18Kernel_traits_baseILj5120ES2_S2_fS2_fjLj128EEEEELb0ELb1ELb1EEEvNS_9FwdParamsE
        .type           _ZN10layer_norm31ln_parallel_residual_fwd_kernelINS_13Kernel_traitsI13__nv_bfloat16S2_fS2_fjLj5120ELj1ELj1ELj4ELj16ENS_18Kernel_traits_baseILj5120ES2_S2_fS2_fjLj128EEEEELb0ELb1ELb1EEEvNS_9FwdParamsE,@function
        .size           _ZN10layer_norm31ln_parallel_residual_fwd_kernelINS_13Kernel_traitsI13__nv_bfloat16S2_fS2_fjLj5120ELj1ELj1ELj4ELj16ENS_18Kernel_traits_baseILj5120ES2_S2_fS2_fjLj128EEEEELb0ELb1ELb1EEEvNS_9FwdParamsE,(.L_x_22327 - _ZN10layer_norm31ln_parallel_residual_fwd_kernelINS_13Kernel_traitsI13__nv_bfloat16S2_fS2_fjLj5120ELj1ELj1ELj4ELj16ENS_18Kernel_traits_baseILj5120ES2_S2_fS2_fjLj128EEEEELb0ELb1ELb1EEEvNS_9FwdParamsE)
        .other          _ZN10layer_norm31ln_parallel_residual_fwd_kernelINS_13Kernel_traitsI13__nv_bfloat16S2_fS2_fjLj5120ELj1ELj1ELj4ELj16ENS_18Kernel_traits_baseILj5120ES2_S2_fS2_fjLj128EEEEELb0ELb1ELb1EEEvNS_9FwdParamsE,@"STO_CUDA_ENTRY STV_DEFAULT"
_ZN10layer_norm31ln_parallel_residual_fwd_kernelINS_13Kernel_traitsI13__nv_bfloat16S2_fS2_fjLj5120ELj1ELj1ELj4ELj16ENS_18Kernel_traits_baseILj5120ES2_S2_fS2_fjLj128EEEEELb0ELb1ELb1EEEvNS_9FwdParamsE:
.text._ZN10layer_norm31ln_parallel_residual_fwd_kernelINS_13Kernel_traitsI13__nv_bfloat16S2_fS2_fjLj5120ELj1ELj1ELj4ELj16ENS_18Kernel_traits_baseILj5120ES2_S2_fS2_fjLj128EEEEELb0ELb1ELb1EEEvNS_9FwdParamsE:
[----:B------:R-:W-:Y:S01]  /*0000*/  LDC R1, c[0x0][0x37c] ;  /* 0x0000df00ff017b82 */ /* 0x000fe20000000800 */
[----:B------:R-:W0:Y:S01]  /*0010*/  LDCU.64 UR4, c[0x0][0x438] ;  /* 0x00008700ff0477ac */ /* 0x000e220008000a00 */
[----:B------:R-:W1:Y:S06]  /*0020*/  S2R R0, SR_TID.X ;  /* 0x0000000000007919 */ /* 0x000e6c0000002100 */
[----:B------:R-:W1:Y:S01]  /*0030*/  LDC.64 R2, c[0x0][0x3d0] ;  /* 0x0000f400ff027b82 */ /* 0x000e620000000a00 */
[----:B------:R-:W2:Y:S01]  /*0040*/  LDCU.64 UR6, c[0x0][0x358] ;  /* 0x00006b00ff0677ac */ /* 0x000ea20008000a00 */
[----:B0-----:R-:W-:-:S04]  /*0050*/  ISETP.NE.U32.AND P1, PT, RZ, UR4, PT ;  /* 0x00000004ff007c0c */ /* 0x001fc8000bf25070 */
[----:B------:R-:W-:Y:S01]  /*0060*/  ISETP.NE.AND.EX P1, PT, RZ, UR5, PT, P1 ;  /* 0x00000005ff007c0c */ /* 0x000fe2000bf25310 */
[C---:B-1----:R-:W-:Y:S01]  /*0070*/  IMAD.WIDE.U32 R2, R0.reuse, 0x10, R2 ;  /* 0x0000001000027825 */ /* 0x042fe200078e0002 */
[----:B------:R-:W0:Y:S01]  /*0080*/  S2UR UR4, SR_CTAID.X ;  /* 0x00000000000479c3 */ /* 0x000e220000002500 */
[----:B------:R-:W1:Y:S03]  /*0090*/  LDCU UR5, c[0x0][0x384] ;  /* 0x00007080ff0577ac */ /* 0x000e660008000800 */
[----:B--2---:R-:W2:Y:S07]  /*00a0*/  LDG.E.128 R136, desc[UR6][R2.64] ;  /* 0x0000000602887981 */ /* 0x004eae000c1e1d00 */
[----:B------:R-:W3:Y:S01]  /*00b0*/  @P1 LDC.64 R4, c[0x0][0x438] ;  /* 0x00010e00ff041b82 */ /* 0x000ee20000000a00 */
[----:B------:R-:W4:Y:S04]  /*00c0*/  LDG.E.128 R8, desc[UR6][R2.64+0x800] ;  /* 0x0008000602087981 */ /* 0x000f28000c1e1d00 */
[----:B------:R-:W4:Y:S04]  /*00d0*/  LDG.E.128 R12, desc[UR6][R2.64+0x1000] ;  /* 0x00100006020c7981 */ /* 0x000f28000c1e1d00 */
[----:B------:R-:W4:Y:S04]  /*00e0*/  LDG.E.128 R16, desc[UR6][R2.64+0x1800] ;  /* 0x0018000602107981 */ /* 0x000f28000c1e1d00 */
[----:B------:R0:W5:Y:S01]  /*00f0*/  LDG.E.128 R20, desc[UR6][R2.64+0x2000] ;  /* 0x0020000602147981 */ /* 0x000162000c1e1d00 */
[----:B---3--:R-:W-:-:S05]  /*0100*/  @P1 IMAD.WIDE.U32 R4, R0, 0x10, R4 ;  /* 0x0000001000041825 */ /* 0x008fca00078e0004 */
[----:B------:R3:W5:Y:S04]  /*0110*/  @P1 LDG.E.128 R88, desc[UR6][R4.64] ;  /* 0x0000000604581981 */ /* 0x000768000c1e1d00 */
[----:B------:R3:W5:Y:S04]  /*0120*/  @P1 LDG.E.128 R84, desc[UR6][R4.64+0x800] ;  /* 0x0008000604541981 */ /* 0x000768000c1e1d00 */
[----:B------:R3:W5:Y:S04]  /*0130*/  @P1 LDG.E.128 R80, desc[UR6][R4.64+0x1000] ;  /* 0x0010000604501981 */ /* 0x000768000c1e1d00 */
[----:B------:R3:W5:Y:S04]  /*0140*/  @P1 LDG.E.128 R76, desc[UR6][R4.64+0x1800] ;  /* 0x00180006044c1981 */ /* 0x000768000c1e1d00 */
[----:B------:R3:W5:Y:S01]  /*0150*/  @P1 LDG.E.128 R72, desc[UR6][R4.64+0x2000] ;  /* 0x0020000604481981 */ /* 0x000762000c1e1d00 */
[----:B--2---:R-:W-:-:S02]  /*0160*/  @P1 MOV R135, R137 ;  /* 0x0000008900871202 */ /* 0x004fc40000000f00 */
[----:B------:R-:W-:Y:S02]  /*0170*/  @!P1 MOV R135, R137 ;  /* 0x0000008900879202 */ /* 0x000fe40000000f00 */
[----:B0-----:R-:W-:Y:S01]  /*0180*/  MOV R137, UR4 ;  /* 0x0000000400897c02 */ /* 0x001fe20008000f00 */
[----:B----4-:R-:W-:Y:S01]  /*0190*/  @P1 IMAD.MOV.U32 R132, RZ, RZ, R8 ;  /* 0x000000ffff841224 */ /* 0x010fe200078e0008 */
[----:B------:R-:W-:Y:S01]  /*01a0*/  @P1 MOV R134, R138 ;  /* 0x0000008a00861202 */ /* 0x000fe20000000f00 */
[----:B------:R-:W-:Y:S01]  /*01b0*/  @P1 IMAD.MOV.U32 R130, RZ, RZ, R10 ;  /* 0x000000ffff821224 */ /* 0x000fe200078e000a */
[----:B-1----:R-:W-:Y:S02]  /*01c0*/  ISETP.GE.AND P0, PT, R137, UR5, PT ;  /* 0x0000000589007c0c */ /* 0x002fe4000bf06270 */
[----:B------:R-:W-:Y:S02]  /*01d0*/  @P1 MOV R133, R139 ;  /* 0x0000008b00851202 */ /* 0x000fe40000000f00 */
[----:B------:R-:W-:-:S02]  /*01e0*/  @P1 MOV R131, R9 ;  /* 0x0000000900831202 */ /* 0x000fc40000000f00 */
[----:B------:R-:W-:Y:S02]  /*01f0*/  @P1 MOV R129, R11 ;  /* 0x0000000b00811202 */ /* 0x000fe40000000f00 */
[----:B------:R-:W-:Y:S01]  /*0200*/  @P1 MOV R128, R12 ;  /* 0x0000000c00801202 */ /* 0x000fe20000000f00 */
[----:B------:R-:W-:Y:S01]  /*0210*/  @!P1 IMAD.MOV.U32 R128, RZ, RZ, R12 ;  /* 0x000000ffff809224 */ /* 0x000fe200078e000c */
[----:B------:R-:W-:Y:S02]  /*0220*/  @P1 MOV R127, R13 ;  /* 0x0000000d007f1202 */ /* 0x000fe40000000f00 */
[----:B------:R-:W-:Y:S02]  /*0230*/  @!P1 MOV R134, R138 ;  /* 0x0000008a00869202 */ /* 0x000fe40000000f00 */
[----:B------:R-:W-:Y:S02]  /*0240*/  @!P1 MOV R133, R139 ;  /* 0x0000008b00859202 */ /* 0x000fe40000000f00 */
[----:B------:R-:W-:-:S02]  /*0250*/  @!P1 MOV R132, R8 ;  /* 0x0000000800849202 */ /* 0x000fc40000000f00 */
[----:B------:R-:W-:Y:S02]  /*0260*/  @!P1 MOV R131, R9 ;  /* 0x0000000900839202 */ /* 0x000fe40000000f00 */
[----:B------:R-:W-:Y:S02]  /*0270*/  @!P1 MOV R130, R10 ;  /* 0x0000000a00829202 */ /* 0x000fe40000000f00 */
[----:B------:R-:W-:Y:S02]  /*0280*/  @!P1 MOV R129, R11 ;  /* 0x0000000b00819202 */ /* 0x000fe40000000f00 */
[----:B------:R-:W-:Y:S02]  /*0290*/  @!P1 MOV R127, R13 ;  /* 0x0000000d007f9202 */ /* 0x000fe40000000f00 */
[----:B------:R-:W-:Y:S02]  /*02a0*/  @P1 MOV R126, R14 ;  /* 0x0000000e007e1202 */ /* 0x000fe40000000f00 */
[----:B------:R-:W-:-:S02]  /*02b0*/  @P1 MOV R125, R15 ;  /* 0x0000000f007d1202 */ /* 0x000fc40000000f00 */
[----:B------:R-:W-:Y:S01]  /*02c0*/  @P1 MOV R124, R16 ;  /* 0x00000010007c1202 */ /* 0x000fe20000000f00 */
[----:B---3--:R-:W-:Y:S06]  /*02d0*/  @P0 EXIT ;  /* 0x000000000000094d */ /* 0x008fec0003800000 */
[----:B------:R-:W0:Y:S01]  /*02e0*/  LDCU.64 UR8, c[0x0][0x398] ;  /* 0x00007300ff0877ac */ /* 0x000e220008000a00 */
[----:B-----5:R-:W-:Y:S02]  /*02f0*/  @!P1 CS2R R90, SRZ ;  /* 0x00000000005a9805 */ /* 0x020fe4000001ff00 */
[----:B------:R-:W-:Y:S02]  /*0300*/  @!P1 CS2R R88, SRZ ;  /* 0x0000000000589805 */ /* 0x000fe4000001ff00 */
[----:B------:R-:W-:Y:S01]  /*0310*/  @!P1 CS2R R86, SRZ ;  /* 0x0000000000569805 */ /* 0x000fe2000001ff00 */
[----:B------:R-:W1:Y:S01]  /*0320*/  LDCU.U8 UR4, c[0x0][0x410] ;  /* 0x00008200ff0477ac */ /* 0x000e620008000000 */
[----:B------:R-:W-:Y:S02]  /*0330*/  @!P1 CS2R R84, SRZ ;  /* 0x0000000000549805 */ /* 0x000fe4000001ff00 */
[----:B------:R-:W-:Y:S02]  /*0340*/  @!P1 CS2R R82, SRZ ;  /* 0x0000000000529805 */ /* 0x000fe4000001ff00 */
[----:B------:R-:W-:-:S02]  /*0350*/  @!P1 CS2R R80, SRZ ;  /* 0x0000000000509805 */ /* 0x000fc4000001ff00 */
[----:B------:R-:W-:Y:S02]  /*0360*/  @!P1 CS2R R78, SRZ ;  /* 0x00000000004e9805 */ /* 0x000fe4000001ff00 */
[----:B------:R-:W-:Y:S02]  /*0370*/  @!P1 CS2R R76, SRZ ;  /* 0x00000000004c9805 */ /* 0x000fe4000001ff00 */
[----:B------:R-:W-:Y:S02]  /*0380*/  @!P1 CS2R R74, SRZ ;  /* 0x00000000004a9805 */ /* 0x000fe4000001ff00 */
[----:B------:R-:W-:Y:S01]  /*0390*/  @!P1 CS2R R72, SRZ ;  /* 0x0000000000489805 */ /* 0x000fe2000001ff00 */
[----:B------:R-:W-:Y:S01]  /*03a0*/  @P1 IMAD.MOV.U32 R2, RZ, RZ, R17 ;  /* 0x000000ffff021224 */ /* 0x000fe200078e0011 */
[----:B------:R-:W-:Y:S01]  /*03b0*/  @P1 MOV R3, R18 ;  /* 0x0000001200031202 */ /* 0x000fe20000000f00 */
[----:B------:R-:W-:Y:S01]  /*03c0*/  @P1 IMAD.MOV.U32 R5, RZ, RZ, R20 ;  /* 0x000000ffff051224 */ /* 0x000fe200078e0014 */
[----:B------:R-:W-:Y:S01]  /*03d0*/  @P1 MOV R4, R19 ;  /* 0x0000001300041202 */ /* 0x000fe20000000f00 */
[----:B------:R-:W-:Y:S01]  /*03e0*/  @P1 IMAD.MOV.U32 R7, RZ, RZ, R22 ;  /* 0x000000ffff071224 */ /* 0x000fe200078e0016 */
[----:B------:R-:W-:Y:S01]  /*03f0*/  @P1 MOV R6, R21 ;  /* 0x0000001500061202 */ /* 0x000fe20000000f00 */
[----:B------:R-:W-:Y:S01]  /*0400*/  UPLOP3.LUT UP1, UPT, UPT, UPT, UPT, 0x40, 0x4 ;  /* 0x000000000004789c */ /* 0x000fe20003f2e870 */
[----:B------:R-:W-:Y:S01]  /*0410*/  @P1 MOV R8, R23 ;  /* 0x0000001700081202 */ /* 0x000fe20000000f00 */
[----:B------:R-:W2:Y:S01]  /*0420*/  LDCU.64 UR12, c[0x0][0x398] ;  /* 0x00007300ff0c77ac */ /* 0x000ea20008000a00 */
[----:B------:R-:W-:-:S02]  /*0430*/  @!P1 MOV R126, R14 ;  /* 0x0000000e007e9202 */ /* 0x000fc40000000f00 */
[----:B------:R-:W-:Y:S01]  /*0440*/  @!P1 MOV R125, R15 ;  /* 0x0000000f007d9202 */ /* 0x000fe20000000f00 */
[----:B------:R-:W3:Y:S01]  /*0450*/  LDCU.64 UR10, c[0x0][0x3a0] ;  /* 0x00007400ff0a77ac */ /* 0x000ee20008000a00 */
[----:B------:R-:W-:Y:S02]  /*0460*/  @!P1 MOV R124, R16 ;  /* 0x00000010007c9202 */ /* 0x000fe40000000f00 */
[----:B------:R-:W-:Y:S02]  /*0470*/  @!P1 MOV R2, R17 ;  /* 0x0000001100029202 */ /* 0x000fe40000000f00 */
[----:B------:R-:W-:Y:S02]  /*0480*/  @!P1 MOV R3, R18 ;  /* 0x0000001200039202 */ /* 0x000fe40000000f00 */
[----:B------:R-:W-:Y:S02]  /*0490*/  @!P1 MOV R4, R19 ;  /* 0x0000001300049202 */ /* 0x000fe40000000f00 */
[----:B------:R-:W-:-:S02]  /*04a0*/  @!P1 MOV R5, R20 ;  /* 0x0000001400059202 */ /* 0x000fc40000000f00 */
[----:B------:R-:W-:Y:S02]  /*04b0*/  @!P1 MOV R6, R21 ;  /* 0x0000001500069202 */ /* 0x000fe40000000f00 */
[----:B------:R-:W-:Y:S02]  /*04c0*/  @!P1 MOV R7, R22 ;  /* 0x0000001600079202 */ /* 0x000fe40000000f00 */
[----:B------:R-:W-:Y:S02]  /*04d0*/  @!P1 MOV R8, R23 ;  /* 0x0000001700089202 */ /* 0x000fe40000000f00 */
[C---:B------:R-:W-:Y:S02]  /*04e0*/  LOP3.LUT R101, R0.reuse, 0x60, RZ, 0xc0, !PT ;  /* 0x0000006000657812 */ /* 0x040fe400078ec0ff */
[----:B0-----:R-:W-:Y:S01]  /*04f0*/  ISETP.NE.U32.AND P0, PT, RZ, UR8, PT ;  /* 0x00000008ff007c0c */ /* 0x001fe2000bf05070 */
[----:B------:R-:W0:Y:S01]  /*0500*/  LDCU UR8, c[0x0][0x388] ;  /* 0x00007100ff0877ac */ /* 0x000e220008000800 */
[----:B------:R-:W-:-:S02]  /*0510*/  LOP3.LUT R138, R0, 0x1f, RZ, 0xc0, !PT ;  /* 0x0000001f008a7812 */ /* 0x000fc400078ec0ff */
        /* <DEDUP_REMOVED lines=20> */
[----:B-1----:R-:W-:Y:S02]  /*0660*/  ISETP.NE.AND P2, PT, RZ, UR4, PT ;  /* 0x00000004ff007c0c */ /* 0x002fe4000bf45270 */
[----:B------:R-:W-:Y:S02]  /*0670*/  LOP3.LUT R101, R101, 0x1f, R0, 0xf8, !PT ;  /* 0x0000001f65657812 */ /* 0x000fe400078ef800 */
        /* <DEDUP_REMOVED lines=20> */
[----:B------:R-:W-:Y:S01]  /*07c0*/  ISETP.NE.AND.EX P0, PT, RZ, UR9, PT, P0 ;  /* 0x00000009ff007c0c */ /* 0x000fe2000bf05300 */
[----:B0-23--:R-:W1:-:S12]  /*07d0*/  LDCU UR9, c[0x0][0x400] ;  /* 0x00008000ff0977ac */ /* 0x00de580008000800 */
.L_x_6740:
[----:B------:R-:W-:Y:S01]  /*07e0*/  ISETP.NE.U32.AND P1, PT, RZ, UR10, PT ;  /* 0x0000000aff007c0c */ /* 0x000fe2000bf25070 */
[----:B--2---:R-:W0:Y:S01]  /*07f0*/  @P0 LDC.64 R26, c[0x0][0x398] ;  /* 0x0000e600ff1a0b82 */ /* 0x004e220000000a00 */
[----:B------:R-:W-:Y:S02]  /*0800*/  IMAD R28, R137, UR8, RZ ;  /* 0x00000008891c7c24 */ /* 0x000fe4000f8e02ff */
[----:B------:R-:W-:-:S03]  /*0810*/  ISETP.NE.AND.EX P1, PT, RZ, UR11, PT, P1 ;  /* 0x0000000bff007c0c */ /* 0x000fc6000bf25310 */
[----:B------:R-:W-:Y:S02]  /*0820*/  SHF.R.S32.HI R29, RZ, 0x1f, R28 ;  /* 0x0000001fff1d7819 */ /* 0x000fe4000001141c */
[----:B------:R-:W2:Y:S02]  /*0830*/  LDC.64 R92, c[0x0][0x390] ;  /* 0x0000e400ff5c7b82 */ /* 0x000ea40000000a00 */
[----:B------:R-:W-:-:S04]  /*0840*/  LEA.HI R28, R29, R28, RZ, 0x3 ;  /* 0x0000001c1d1c7211 */ /* 0x000fc800078f18ff */
[----:B------:R-:W-:Y:S02]  /*0850*/  LEA.HI.SX32 R139, R28, R101, 0x1d ;  /* 0x000000651c8b7211 */ /* 0x000fe400078feaff */
[----:B------:R-:W3:Y:S03]  /*0860*/  @P1 LDC.64 R24, c[0x0][0x3a0] ;  /* 0x0000e800ff181b82 */ /* 0x000ee60000000a00 */
[----:B0-----:R-:W-:-:S05]  /*0870*/  @P0 IMAD.WIDE.U32 R28, R139, 0x10, R26 ;  /* 0x000000108b1c0825 */ /* 0x001fca00078e001a */
        /* <DEDUP_REMOVED lines=29> */
.L_x_6719:
[C---:B-----5:R-:W-:Y:S01]  /*0a50*/  PRMT R28, R24.reuse, 0x7632, R28 ;  /* 0x00007632181c7816 */ /* 0x060fe2000000001c */
[----:B------:R-:W-:Y:S01]  /*0a60*/  IMAD.U32 R29, R24, 0x10000, RZ ;  /* 0x00010000181d7824 */ /* 0x000fe200078e00ff */
[C---:B------:R-:W-:Y:S02]  /*0a70*/  PRMT R30, R26.reuse, 0x7632, R30 ;  /* 0x000076321a1e7816 */ /* 0x040fe4000000001e */
[----:B------:R-:W-:Y:S01]  /*0a80*/  SHF.L.U32 R31, R26, 0x10, RZ ;  /* 0x000000101a1f7819 */ /* 0x000fe200000006ff */
[----:B------:R-:W-:Y:S01]  /*0a90*/  FADD.FTZ R56, R64, R29 ;  /* 0x0000001d40387221 */ /* 0x000fe20000010000 */
[----:B------:R-:W-:Y:S01]  /*0aa0*/  PRMT R24, R25, 0x7632, R24 ;  /* 0x0000763219187816 */ /* 0x000fe20000000018 */
[----:B------:R-:W-:Y:S01]  /*0ab0*/  IMAD.U32 R30, R30, 0x10000, RZ ;  /* 0x000100001e1e7824 */ /* 0x000fe200078e00ff */
        /* <DEDUP_REMOVED lines=14> */
.L_x_6718:
[----:B------:R-:W-:-:S04]  /*0ba0*/  UISETP.NE.U32.AND UP0, UPT, UR10, URZ, UPT ;  /* 0x000000ff0a00728c */ /* 0x000fc8000bf05070 */
[----:B------:R-:W-:-:S09]  /*0bb0*/  UISETP.NE.AND.EX UP0, UPT, UR11, URZ, UPT, UP0 ;  /* 0x000000ff0b00728c */ /* 0x000fd2000bf05300 */
[----:B------:R-:W-:Y:S05]  /*0bc0*/  BRA.U UP0, `(.L_x_6721) ;  /* 0x0000000100747547 */ /* 0x000fea000b800000 */
[C---:B-----5:R-:W-:Y:S01]  /*0bd0*/  PRMT R29, R24.reuse, 0x7632, R29 ;  /* 0x00007632181d7816 */ /* 0x060fe2000000001d */
[----:B------:R-:W-:Y:S01]  /*0be0*/  IMAD.U32 R58, R69, 0x10000, RZ ;  /* 0x00010000453a7824 */ /* 0x000fe200078e00ff */
[----:B------:R-:W-:Y:S01]  /*0bf0*/  SHF.L.U32 R31, R24, 0x10, RZ ;  /* 0x00000010181f7819 */ /* 0x000fe200000006ff */
[----:B------:R-:W-:Y:S01]  /*0c00*/  IMAD.U32 R32, R32, 0x10000, RZ ;  /* 0x0001000020207824 */ /* 0x000fe200078e00ff */
[C---:B------:R-:W-:Y:S02]  /*0c10*/  PRMT R30, R26.reuse, 0x7632, R30 ;  /* 0x000076321a1e7816 */ /* 0x040fe4000000001e */
[----:B------:R-:W-:Y:S02]  /*0c20*/  SHF.L.U32 R35, R26, 0x10, RZ ;  /* 0x000000101a237819 */ /* 0x000fe400000006ff */
[----:B------:R-:W-:Y:S02]  /*0c30*/  PRMT R24, R25, 0x7632, R24 ;  /* 0x0000763219187816 */ /* 0x000fe40000000018 */
        /* <DEDUP_REMOVED lines=22> */
.L_x_6721:
[----:B-----5:R-:W-:Y:S01]  /*0da0*/  PRMT R30, R25, 0x7632, R30 ;  /* 0x00007632191e7816 */ /* 0x020fe2000000001e */
[----:B------:R-:W-:Y:S01]  /*0db0*/  IMAD.U32 R39, R27, 0x10000, RZ ;  /* 0x000100001b277824 */ /* 0x000fe200078e00ff */
[----:B------:R-:W-:Y:S02]  /*0dc0*/  SHF.L.U32 R31, R25, 0x10, RZ ;  /* 0x00000010191f7819 */ /* 0x000fe400000006ff */
[C---:B------:R-:W-:Y:S01]  /*0dd0*/  PRMT R29, R24.reuse, 0x7632, R29 ;  /* 0x00007632181d7816 */ /* 0x040fe2000000001d */
[----:B------:R-:W-:Y:S01]  /*0de0*/  IMAD.U32 R24, R24, 0x10000, RZ ;  /* 0x0001000018187824 */ /* 0x000fe200078e00ff */
[C---:B------:R-:W-:Y:S02]  /*0df0*/  PRMT R35, R26.reuse, 0x7632, R35 ;  /* 0x000076321a237816 */ /* 0x040fe40000000023 */
[----:B------:R-:W-:Y:S01]  /*0e00*/  SHF.L.U32 R36, R26, 0x10, RZ ;  /* 0x000000101a247819 */ /* 0x000fe200000006ff */
[----:B------:R-:W-:Y:S01]  /*0e10*/  IMAD.U32 R29, R29, 0x10000, RZ ;  /* 0x000100001d1d7824 */ /* 0x000fe200078e00ff */
[----:B------:R-:W-:-:S02]  /*0e20*/  SHF.L.U32 R25, R68, 0x10, RZ ;  /* 0x0000001044197819 */ /* 0x000fc400000006ff */
[----:B------:R-:W-:Y:S02]  /*0e30*/  SHF.L.U32 R26, R69, 0x10, RZ ;  /* 0x00000010451a7819 */ /* 0x000fe400000006ff */
        /* <DEDUP_REMOVED lines=21> */
[----:B------:R-:W-:Y:S01]  /*0f90*/  FADD.FTZ R54, R62, R39 ;  /* 0x000000273e367221 */ /* 0x000fe20000010000 */
[----:B------:R-:W-:Y:S01]  /*0fa0*/  FADD.FTZ R38, R38, R33 ;  /* 0x0000002126267221 */ /* 0x000fe20000010000 */
[----:B------:R-:W-:Y:S01]  /*0fb0*/  FADD.FTZ R59, R67, R30 ;  /* 0x0000001e433b7221 */ /* 0x000fe20000010000 */
[----:B------:R-:W-:Y:S02]  /*0fc0*/  FADD.FTZ R53, R61, R24 ;  /* 0x000000183d357221 */ /* 0x000fe40000010000 */
[----:B------:R-:W-:-:S07]  /*0fd0*/  FADD.FTZ R55, R63, R38 ;  /* 0x000000263f377221 */ /* 0x000fce0000010000 */
.L_x_6720:
[----:B------:R-:W0:Y:S01]  /*0fe0*/  LDC.64 R144, c[0x0][0x3a8] ;  /* 0x0000ea00ff907b82 */ /* 0x000e220000000a00 */
[----:B------:R-:W-:-:S05]  /*0ff0*/  IADD3 R140, PT, PT, R139, 0x80, RZ ;  /* 0x000000808b8c7810 */ /* 0x000fca0007ffe0ff */
[----:B------:R-:W-:Y:S02]  /*1000*/  IMAD.WIDE.U32 R24, R140, 0x10, R92 ;  /* 0x000000108c187825 */ /* 0x000fe400078e005c */
[----:B------:R-:W2:Y:S08]  /*1010*/  @P0 LDC.64 R30, c[0x0][0x398] ;  /* 0x0000e600ff1e0b82 */ /* 0x000eb00000000a00 */
[----:B------:R-:W3:Y:S01]  /*1020*/  @P1 LDC.64 R28, c[0x0][0x3a0] ;  /* 0x0000e800ff1c1b82 */ /* 0x000ee20000000a00 */
[----:B0-----:R-:W-:-:S05]  /*1030*/  IMAD.WIDE.U32 R32, R139, 0x20, R144 ;  /* 0x000000208b207825 */ /* 0x001fca00078e0090 */
        /* <DEDUP_REMOVED lines=9> */
[----:B0----5:R-:W-:Y:S02]  /*10d0*/  PRMT R28, R71, 0x7632, R28 ;  /* 0x00007632471c7816 */ /* 0x021fe4000000001c */
[----:B------:R-:W-:Y:S02]  /*10e0*/  PRMT R29, R70, 0x7632, R29 ;  /* 0x00007632461d7816 */ /* 0x000fe4000000001d */
[----:B------:R-:W-:Y:S02]  /*10f0*/  PRMT R30, R69, 0x7632, R30 ;  /* 0x00007632451e7816 */ /* 0x000fe4000000001e */
[----:B------:R-:W-:Y:S01]  /*1100*/  PRMT R31, R68, 0x7632, R31 ;  /* 0x00007632441f7816 */ /* 0x000fe2000000001f */
[----:B------:R-:W-:Y:S06]  /*1110*/  @!P1 BRA `(.L_x_6723) ;  /* 0x0000000000949947 */ /* 0x000fec0003800000 */
[C---:B------:R-:W-:Y:S01]  /*1120*/  PRMT R32, R24.reuse, 0x7632, R32 ;  /* 0x0000763218207816 */ /* 0x040fe20000000020 */
        /* <DEDUP_REMOVED lines=10> */
[----:B------:R-:W-:Y:S02]  /*11d0*/  SHF.L.U32 R39, R70, 0x10, RZ ;  /* 0x0000001046277819 */ /* 0x000fe400000006ff */
[C---:B------:R-:W-:Y:S01]  /*11e0*/  PRMT R36, R27.reuse, 0x7632, R36 ;  /* 0x000076321b247816 */ /* 0x040fe20000000024 */
[----:B------:R-:W-:Y:S01]  /*11f0*/  FADD.FTZ R48, R64, R25 ;  /* 0x0000001940307221 */ /* 0x000fe20000010000 */
[----:B------:R-:W-:Y:S01]  /*1200*/  SHF.L.U32 R38, R27, 0x10, RZ ;  /* 0x000000101b267819 */ /* 0x000fe200000006ff */
[----:B------:R-:W-:Y:S01]  /*1210*/  FADD.FTZ R27, R37, R34 ;  /* 0x00000022251b7221 */ /* 0x000fe20000010000 */
        /* <DEDUP_REMOVED lines=21> */
.L_x_6723:
[----:B------:R-:W-:Y:S01]  /*1370*/  PRMT R32, R24, 0x7632, R32 ;  /* 0x0000763218207816 */ /* 0x000fe20000000020 */
[----:B------:R-:W-:Y:S01]  /*1380*/  IMAD.U32 R29, R29, 0x10000, RZ ;  /* 0x000100001d1d7824 */ /* 0x000fe200078e00ff */
[----:B------:R-:W-:Y:S02]  /*1390*/  PRMT R33, R25, 0x7632, R33 ;  /* 0x0000763219217816 */ /* 0x000fe40000000021 */
[----:B------:R-:W-:Y:S02]  /*13a0*/  PRMT R34, R26, 0x7632, R34 ;  /* 0x000076321a227816 */ /* 0x000fe40000000022 */
[----:B------:R-:W-:Y:S02]  /*13b0*/  PRMT R36, R27, 0x7632, R36 ;  /* 0x000076321b247816 */ /* 0x000fe40000000024 */
[----:B------:R-:W-:Y:S02]  /*13c0*/  SHF.L.U32 R24, R24, 0x10, RZ ;  /* 0x0000001018187819 */ /* 0x000fe400000006ff */
        /* <DEDUP_REMOVED lines=23> */
.L_x_6722:
[----:B------:R-:W-:Y:S05]  /*1540*/  @!P1 BRA `(.L_x_6725) ;  /* 0x0000000000549947 */ /* 0x000fea0003800000 */
[C---:B0----5:R-:W-:Y:S02]  /*1550*/  PRMT R28, R24.reuse, 0x7632, R28 ;  /* 0x00007632181c7816 */ /* 0x061fe4000000001c */
[----:B------:R-:W-:Y:S02]  /*1560*/  SHF.L.U32 R29, R24, 0x10, RZ ;  /* 0x00000010181d7819 */ /* 0x000fe400000006ff */
[C---:B------:R-:W-:Y:S02]  /*1570*/  PRMT R30, R26.reuse, 0x7632, R30 ;  /* 0x000076321a1e7816 */ /* 0x040fe4000000001e */
[----:B------:R-:W-:Y:S01]  /*1580*/  SHF.L.U32 R31, R26, 0x10, RZ ;  /* 0x000000101a1f7819 */ /* 0x000fe200000006ff */
[----:B------:R-:W-:Y:S01]  /*1590*/  FADD.FTZ R48, R64, R29 ;  /* 0x0000001d40307221 */ /* 0x000fe20000010000 */
        /* <DEDUP_REMOVED lines=15> */
[----:B------:R-:W-:Y:S06]  /*1690*/  BRA `(.L_x_6724) ;  /* 0x0000000000307947 */ /* 0x000fec0003800000 */
.L_x_6725:
        /* <DEDUP_REMOVED lines=12> */
.L_x_6724:
[----:B0-----:R-:W0:Y:S01]  /*1760*/  @P0 LDC.64 R30, c[0x0][0x398] ;  /* 0x0000e600ff1e0b82 */ /* 0x001e220000000a00 */
[----:B------:R-:W-:Y:S01]  /*1770*/  IADD3 R141, PT, PT, R139, 0x100, RZ ;  /* 0x000001008b8d7810 */ /* 0x000fe20007ffe0ff */
[----:B------:R-:W-:-:S04]  /*1780*/  IMAD.WIDE.U32 R32, R140, 0x20, R144 ;  /* 0x000000208c207825 */ /* 0x000fc800078e0090 */
[C---:B------:R-:W-:Y:S01]  /*1790*/  IMAD.WIDE.U32 R24, R141.reuse, 0x10, R92 ;  /* 0x000000108d187825 */ /* 0x040fe200078e005c */
[----:B------:R2:W-:Y:S01]  /*17a0*/  STG.E.128 desc[UR6][R32.64], R48 ;  /* 0x0000003020007986 */ /* 0x0005e2000c101d06 */
[----:B------:R-:W3:Y:S03]  /*17b0*/  @P1 LDC.64 R28, c[0x0][0x3a0] ;  /* 0x0000e800ff1c1b82 */ /* 0x000ee60000000a00 */
[----:B------:R2:W-:Y:S04]  /*17c0*/  STG.E.128 desc[UR6][R32.64+0x10], R44 ;  /* 0x0000102c20007986 */ /* 0x0005e8000c101d06 */
[----:B------:R-:W5:Y:S01]  /*17d0*/  LDG.E.128 R24, desc[UR6][R24.64] ;  /* 0x0000000618187981 */ /* 0x000f62000c1e1d00 */
[----:B0-----:R-:W-:-:S05]  /*17e0*/  @P0 IMAD.WIDE.U32 R30, R141, 0x10, R30 ;  /* 0x000000108d1e0825 */ /* 0x001fca00078e001e */
        /* <DEDUP_REMOVED lines=12> */
[----:B------:R-:W-:Y:S02]  /*18b0*/  SHF.L.U32 R34, R25, 0x10, RZ ;  /* 0x0000001019227819 */ /* 0x000fe400000006ff */
        /* <DEDUP_REMOVED lines=34> */
.L_x_6727:
[----:B------:R-:W-:Y:S01]  /*1ae0*/  PRMT R32, R24, 0x7632, R32 ;  /* 0x0000763218207816 */ /* 0x000fe20000000020 */
[----:B------:R-:W-:Y:S01]  /*1af0*/  IMAD.U32 R30, R30, 0x10000, RZ ;  /* 0x000100001e1e7824 */ /* 0x000fe200078e00ff */
[C---:B------:R-:W-:Y:S02]  /*1b00*/  PRMT R33, R25.reuse, 0x7632, R33 ;  /* 0x0000763219217816 */ /* 0x040fe40000000021 */
[----:B------:R-:W-:Y:S02]  /*1b10*/  SHF.L.U32 R42, R25, 0x10, RZ ;  /* 0x00000010192a7819 */ /* 0x000fe400000006ff */
[----:B------:R-:W-:Y:S02]  /*1b20*/  SHF.L.U32 R24, R24, 0x10, RZ ;  /* 0x0000001018187819 */ /* 0x000fe400000006ff */
[----:B------:R-:W-:Y:S02]  /*1b30*/  SHF.L.U32 R25, R68, 0x10, RZ ;  /* 0x0000001044197819 */ /* 0x000fe400000006ff */
[C---:B------:R-:W-:Y:S01]  /*1b40*/  PRMT R34, R26.reuse, 0x7632, R34 ;  /* 0x000076321a227816 */ /* 0x040fe20000000022 */
[----:B------:R-:W-:Y:S01]  /*1b50*/  IMAD.U32 R26, R26, 0x10000, RZ ;  /* 0x000100001a1a7824 */ /* 0x000fe200078e00ff */
        /* <DEDUP_REMOVED lines=13> */
[----:B------:R-:W-:-:S02]  /*1c30*/  SHF.L.U32 R32, R32, 0x10, RZ ;  /* 0x0000001020207819 */ /* 0x000fc400000006ff */
[----:B------:R-:W-:Y:S02]  /*1c40*/  SHF.L.U32 R33, R33, 0x10, RZ ;  /* 0x0000001021217819 */ /* 0x000fe400000006ff */
[----:B------:R-:W-:Y:S01]  /*1c50*/  SHF.L.U32 R39, R38, 0x10, RZ ;  /* 0x0000001026277819 */ /* 0x000fe200000006ff */
[----:B------:R-:W-:Y:S01]  /*1c60*/  FADD.FTZ R38, R24, R27 ;  /* 0x0000001b18267221 */ /* 0x000fe20000010000 */
[----:B------:R-:W-:Y:S01]  /*1c70*/  FADD.FTZ R41, R32, R31 ;  /* 0x0000001f20297221 */ /* 0x000fe20000010000 */
[----:B------:R-:W-:Y:S02]  /*1c80*/  FADD.FTZ R43, R33, R30 ;  /* 0x0000001e212b7221 */ /* 0x000fe40000010000 */
[----:B------:R-:W-:Y:S01]  /*1c90*/  FADD.FTZ R39, R39, R28 ;  /* 0x0000001c27277221 */ /* 0x000fe20000010000 */
[----:B------:R-:W-:Y:S06]  /*1ca0*/  BRA `(.L_x_6728) ;  /* 0x0000000000887947 */ /* 0x000fec0003800000 */
.L_x_6726:
[----:B------:R-:W-:Y:S05]  /*1cb0*/  @!P1 BRA `(.L_x_6729) ;  /* 0x0000000000549947 */ /* 0x000fea0003800000 */
[C---:B--2--5:R-:W-:Y:S02]  /*1cc0*/  PRMT R28, R24.reuse, 0x7632, R28 ;  /* 0x00007632181c7816 */ /* 0x064fe4000000001c */
        /* <DEDUP_REMOVED lines=20> */
.L_x_6729:
        /* <DEDUP_REMOVED lines=12> */
.L_x_6728:
[----:B--2---:R-:W0:Y:S01]  /*1ed0*/  @P0 LDC.64 R30, c[0x0][0x398] ;  /* 0x0000e600ff1e0b82 */ /* 0x004e220000000a00 */
[----:B------:R-:W-:Y:S02]  /*1ee0*/  VIADD R142, R139, 0x180 ;  /* 0x000001808b8e7836 */ /* 0x000fe40000000000 */
[----:B------:R-:W-:-:S04]  /*1ef0*/  IMAD.WIDE.U32 R32, R141, 0x20, R144 ;  /* 0x000000208d207825 */ /* 0x000fc800078e0090 */
[C---:B------:R-:W-:Y:S01]  /*1f00*/  IMAD.WIDE.U32 R24, R142.reuse, 0x10, R92 ;  /* 0x000000108e187825 */ /* 0x040fe200078e005c */
[----:B------:R-:W2:Y:S01]  /*1f10*/  @P1 LDC.64 R28, c[0x0][0x3a0] ;  /* 0x0000e800ff1c1b82 */ /* 0x000ea20000000a00 */
[----:B------:R3:W-:Y:S04]  /*1f20*/  STG.E.128 desc[UR6][R32.64], R40 ;  /* 0x0000002820007986 */ /* 0x0007e8000c101d06 */
[----:B------:R3:W-:Y:S04]  /*1f30*/  STG.E.128 desc[UR6][R32.64+0x10], R36 ;  /* 0x0000102420007986 */ /* 0x0007e8000c101d06 */
[----:B------:R-:W5:Y:S01]  /*1f40*/  LDG.E.128 R24, desc[UR6][R24.64] ;  /* 0x0000000618187981 */ /* 0x000f62000c1e1d00 */
[----:B0-----:R-:W-:-:S05]  /*1f50*/  @P0 IMAD.WIDE.U32 R30, R142, 0x10, R30 ;  /* 0x000000108e1e0825 */ /* 0x001fca00078e001e */
[----:B------:R3:W5:Y:S01]  /*1f60*/  @P0 LDG.E.128 R68, desc[UR6][R30.64] ;  /* 0x000000061e440981 */ /* 0x000762000c1e1d00 */
[----:B--2---:R-:W-:-:S05]  /*1f70*/  @P1 IMAD.WIDE.U32 R28, R142, 0x20, R28 ;  /* 0x000000208e1c1825 */ /* 0x004fca00078e001c */
[----:B------:R3:W5:Y:S04]  /*1f80*/  @P1 LDG.E.128 R64, desc[UR6][R28.64] ;  /* 0x000000061c401981 */ /* 0x000768000c1e1d00 */
[----:B------:R3:W5:Y:S01]  /*1f90*/  @P1 LDG.E.128 R60, desc[UR6][R28.64+0x10] ;  /* 0x000010061c3c1981 */ /* 0x000762000c1e1d00 */
[----:B------:R-:W-:Y:S05]  /*1fa0*/  @!P0 BRA `(.L_x_6730) ;  /* 0x00000004002c8947 */ /* 0x000fea0003800000 */
[----:B------:R-:W-:Y:S05]  /*1fb0*/  @!P1 BRA `(.L_x_6731) ;  /* 0x0000000000a49947 */ /* 0x000fea0003800000 */
[----:B---3-5:R-:W-:Y:S01]  /*1fc0*/  PRMT R28, R24, 0x7632, R28 ;  /* 0x00007632181c7816 */ /* 0x028fe2000000001c */
[----:B------:R-:W-:Y:S01]  /*1fd0*/  IMAD.U32 R33, R70, 0x10000, RZ ;  /* 0x0001000046217824 */ /* 0x000fe200078e00ff */
[C---:B------:R-:W-:Y:S02]  /*1fe0*/  PRMT R29, R25.reuse, 0x7632, R29 ;  /* 0x00007632191d7816 */ /* 0x040fe4000000001d */
[----:B------:R-:W-:Y:S02]  /*1ff0*/  SHF.L.U32 R30, R25, 0x10, RZ ;  /* 0x00000010191e7819 */ /* 0x000fe400000006ff */
[----:B------:R-:W-:Y:S02]  /*2000*/  PRMT R32, R26, 0x7632, R32 ;  /* 0x000076321a207816 */ /* 0x000fe40000000020 */
[----:B------:R-:W-:Y:S02]  /*2010*/  SHF.L.U32 R24, R24, 0x10, RZ ;  /* 0x0000001018187819 */ /* 0x000fe400000006ff */
[----:B------:R-:W-:-:S02]  /*2020*/  SHF.L.U32 R26, R26, 0x10, RZ ;  /* 0x000000101a1a7819 */ /* 0x000fc400000006ff */
[C---:B------:R-:W-:Y:S02]  /*2030*/  SHF.L.U32 R25, R68.reuse, 0x10, RZ ;  /* 0x0000001044197819 */ /* 0x040fe400000006ff */
[----:B------:R-:W-:Y:S01]  /*2040*/  SHF.L.U32 R31, R69, 0x10, RZ ;  /* 0x00000010451f7819 */ /* 0x000fe200000006ff */
[----:B------:R-:W-:Y:S01]  /*2050*/  FADD.FTZ R33, R33, R26 ;  /* 0x0000001a21217221 */ /* 0x000fe20000010000 */
[----:B------:R-:W-:Y:S01]  /*2060*/  PRMT R34, R27, 0x7632, R34 ;  /* 0x000076321b227816 */ /* 0x000fe20000000022 */
[--C-:B------:R-:W-:Y:S01]  /*2070*/  FADD.FTZ R25, R25, R24.reuse ;  /* 0x0000001819197221 */ /* 0x100fe20000010000 */
[----:B------:R-:W-:Y:S01]  /*2080*/  PRMT R24, R68, 0x7632, R24 ;  /* 0x0000763244187816 */ /* 0x000fe20000000018 */
[----:B------:R-:W-:Y:S01]  /*2090*/  FADD.FTZ R31, R31, R30 ;  /* 0x0000001e1f1f7221 */ /* 0x000fe20000010000 */
[----:B------:R-:W-:Y:S02]  /*20a0*/  PRMT R26, R69, 0x7632, R26 ;  /* 0x00007632451a7816 */ /* 0x000fe4000000001a */
[----:B------:R-:W-:-:S02]  /*20b0*/  PRMT R30, R70, 0x7632, R30 ;  /* 0x00007632461e7816 */ /* 0x000fc4000000001e */
[----:B------:R-:W-:Y:S01]  /*20c0*/  PRMT R95, R71, 0x7632, R95 ;  /* 0x00007632475f7816 */ /* 0x000fe2000000005f */
[----:B------:R-:W-:Y:S01]  /*20d0*/  IMAD.U32 R26, R26, 0x10000, RZ ;  /* 0x000100001a1a7824 */ /* 0x000fe200078e00ff */
[----:B------:R-:W-:Y:S02]  /*20e0*/  SHF.L.U32 R94, R27, 0x10, RZ ;  /* 0x000000101b5e7819 */ /* 0x000fe400000006ff */
[----:B------:R-:W-:Y:S02]  /*20f0*/  SHF.L.U32 R143, R71, 0x10, RZ ;  /* 0x00000010478f7819 */ /* 0x000fe400000006ff */
[----:B------:R-:W-:Y:S02]  /*2100*/  SHF.L.U32 R28, R28, 0x10, RZ ;  /* 0x000000101c1c7819 */ /* 0x000fe400000006ff */
        /* <DEDUP_REMOVED lines=20> */
.L_x_6731:
[C---:B---3-5:R-:W-:Y:S01]  /*2250*/  PRMT R29, R24.reuse, 0x7632, R29 ;  /* 0x00007632181d7816 */ /* 0x068fe2000000001d */
[C---:B------:R-:W-:Y:S01]  /*2260*/  IMAD.U32 R34, R25.reuse, 0x10000, RZ ;  /* 0x0001000019227824 */ /* 0x040fe200078e00ff */
[----:B------:R-:W-:Y:S02]  /*2270*/  PRMT R30, R25, 0x7632, R30 ;  /* 0x00007632191e7816 */ /* 0x000fe4000000001e */
[----:B------:R-:W-:Y:S02]  /*2280*/  SHF.L.U32 R24, R24, 0x10, RZ ;  /* 0x0000001018187819 */ /* 0x000fe400000006ff */
[----:B------:R-:W-:Y:S02]  /*2290*/  PRMT R33, R26, 0x7632, R33 ;  /* 0x000076321a217816 */ /* 0x000fe40000000021 */
[----:B------:R-:W-:Y:S02]  /*22a0*/  SHF.L.U32 R25, R68, 0x10, RZ ;  /* 0x0000001044197819 */ /* 0x000fe400000006ff */
[----:B------:R-:W-:-:S02]  /*22b0*/  SHF.L.U32 R26, R26, 0x10, RZ ;  /* 0x000000101a1a7819 */ /* 0x000fc400000006ff */
[----:B------:R-:W-:Y:S01]  /*22c0*/  SHF.L.U32 R35, R70, 0x10, RZ ;  /* 0x0000001046237819 */ /* 0x000fe200000006ff */
[--C-:B------:R-:W-:Y:S01]  /*22d0*/  FADD.FTZ R32, R25, R24.reuse ;  /* 0x0000001819207221 */ /* 0x100fe20000010000 */
[----:B------:R-:W-:Y:S02]  /*22e0*/  SHF.L.U32 R31, R69, 0x10, RZ ;  /* 0x00000010451f7819 */ /* 0x000fe400000006ff */
[----:B------:R-:W-:Y:S01]  /*22f0*/  PRMT R24, R68, 0x7632, R24 ;  /* 0x0000763244187816 */ /* 0x000fe20000000018 */
[----:B------:R-:W-:Y:S01]  /*2300*/  FADD.FTZ R28, R35, R26 ;  /* 0x0000001a231c7221 */ /* 0x000fe20000010000 */
[----:B------:R-:W-:Y:S01]  /*2310*/  PRMT R95, R27, 0x7632, R95 ;  /* 0x000076321b5f7816 */ /* 0x000fe2000000005f */
[----:B------:R-:W-:Y:S01]  /*2320*/  FADD.FTZ R34, R31, R34 ;  /* 0x000000221f227221 */ /* 0x000fe20000010000 */
[----:B------:R-:W-:Y:S01]  /*2330*/  SHF.L.U32 R118, R27, 0x10, RZ ;  /* 0x000000101b767819 */ /* 0x000fe200000006ff */
[----:B------:R-:W-:Y:S01]  /*2340*/  IMAD.U32 R35, R71, 0x10000, RZ ;  /* 0x0001000047237824 */ /* 0x000fe200078e00ff */
[----:B------:R-:W-:-:S02]  /*2350*/  PRMT R26, R70, 0x7632, R26 ;  /* 0x00007632461a7816 */ /* 0x000fc4000000001a */
[----:B------:R-:W-:Y:S02]  /*2360*/  PRMT R25, R69, 0x7632, R25 ;  /* 0x0000763245197816 */ /* 0x000fe40000000019 */
        /* <DEDUP_REMOVED lines=12> */
[----:B------:R-:W-:-:S04]  /*2430*/  FADD.FTZ R35, R94, R25 ;  /* 0x000000195e237221 */ /* 0x000fc80000010000 */
[----:B------:R-:W-:Y:S01]  /*2440*/  FADD.FTZ R31, R146, R27 ;  /* 0x0000001b921f7221 */ /* 0x000fe20000010000 */
[----:B------:R-:W-:Y:S06]  /*2450*/  BRA `(.L_x_6732) ;  /* 0x0000000000887947 */ /* 0x000fec0003800000 */
.L_x_6730:
[----:B------:R-:W-:Y:S05]  /*2460*/  @!P1 BRA `(.L_x_6733) ;  /* 0x0000000000549947 */ /* 0x000fea0003800000 */
[----:B---3-5:R-:W-:Y:S02]  /*2470*/  PRMT R28, R24, 0x7632, R28 ;  /* 0x00007632181c7816 */ /* 0x028fe4000000001c */
[----:B------:R-:W-:Y:S02]  /*2480*/  PRMT R30, R25, 0x7632, R30 ;  /* 0x00007632191e7816 */ /* 0x000fe4000000001e */
[----:B------:R-:W-:Y:S02]  /*2490*/  PRMT R31, R26, 0x7632, R31 ;  /* 0x000076321a1f7816 */ /* 0x000fe4000000001f */
[C---:B------:R-:W-:Y:S01]  /*24a0*/  PRMT R32, R27.reuse, 0x7632, R32 ;  /* 0x000076321b207816 */ /* 0x040fe20000000020 */
        /* <DEDUP_REMOVED lines=17> */
.L_x_6733:
[----:B---3-5:R-:W-:Y:S01]  /*25c0*/  PRMT R31, R27, 0x7632, R31 ;  /* 0x000076321b1f7816 */ /* 0x028fe2000000001f */
        /* <DEDUP_REMOVED lines=11> */
.L_x_6732:
[----:B------:R-:W0:Y:S01]  /*2680*/  @P0 LDC.64 R26, c[0x0][0x398] ;  /* 0x0000e600ff1a0b82 */ /* 0x000e220000000a00 */
        /* <DEDUP_REMOVED lines=18> */
[----:B------:R-:W-:Y:S02]  /*27b0*/  SHF.L.U32 R94, R94, 0x10, RZ ;  /* 0x000000105e5e7819 */ /* 0x000fe400000006ff */
[----:B------:R-:W-:Y:S02]  /*27c0*/  SHF.L.U32 R27, R68, 0x10, RZ ;  /* 0x00000010441b7819 */ /* 0x000fe400000006ff */
[----:B------:R-:W-:-:S02]  /*27d0*/  SHF.L.U32 R119, R70, 0x10, RZ ;  /* 0x0000001046777819 */ /* 0x000fc400000006ff */
[----:B------:R-:W-:Y:S01]  /*27e0*/  PRMT R26, R93, 0x7632, R26 ;  /* 0x000076325d1a7816 */ /* 0x000fe2000000001a */
[--C-:B------:R-:W-:Y:S01]  /*27f0*/  FADD.FTZ R27, R27, R92.reuse ;  /* 0x0000005c1b1b7221 */ /* 0x100fe20000010000 */
[----:B------:R-:W-:Y:S01]  /*2800*/  PRMT R92, R69, 0x7632, R92 ;  /* 0x00007632455c7816 */ /* 0x000fe2000000005c */
[--C-:B------:R-:W-:Y:S01]  /*2810*/  FADD.FTZ R119, R119, R94.reuse ;  /* 0x0000005e77777221 */ /* 0x100fe20000010000 */
[----:B------:R-:W-:Y:S01]  /*2820*/  PRMT R94, R70, 0x7632, R94 ;  /* 0x00007632465e7816 */ /* 0x000fe2000000005e */
[----:B------:R-:W-:Y:S01]  /*2830*/  IMAD.U32 R26, R26, 0x10000, RZ ;  /* 0x000100001a1a7824 */ /* 0x000fe200078e00ff */
[----:B------:R-:W-:Y:S02]  /*2840*/  PRMT R146, R95, 0x7632, R146 ;  /* 0x000076325f927816 */ /* 0x000fe40000000092 */
[----:B------:R-:W-:Y:S02]  /*2850*/  PRMT R25, R68, 0x7632, R25 ;  /* 0x0000763244197816 */ /* 0x000fe40000000019 */
[----:B------:R-:W-:-:S02]  /*2860*/  PRMT R149, R71, 0x7632, R149 ;  /* 0x0000763247957816 */ /* 0x000fc40000000095 */
[----:B------:R-:W-:Y:S02]  /*2870*/  SHF.L.U32 R148, R95, 0x10, RZ ;  /* 0x000000105f947819 */ /* 0x000fe400000006ff */
[----:B------:R-:W-:Y:S02]  /*2880*/  SHF.L.U32 R93, R93, 0x10, RZ ;  /* 0x000000105d5d7819 */ /* 0x000fe400000006ff */
[----:B------:R-:W-:Y:S02]  /*2890*/  SHF.L.U32 R153, R71, 0x10, RZ ;  /* 0x0000001047997819 */ /* 0x000fe400000006ff */
[----:B------:R-:W-:Y:S01]  /*28a0*/  SHF.L.U32 R95, R92, 0x10, RZ ;  /* 0x000000105c5f7819 */ /* 0x000fe200000006ff */
[----:B------:R-:W-:Y:S01]  /*28b0*/  FADD.FTZ R93, R150, R93 ;  /* 0x0000005d965d7221 */ /* 0x000fe20000010000 */
[----:B------:R-:W-:Y:S02]  /*28c0*/  SHF.L.U32 R147, R94, 0x10, RZ ;  /* 0x000000105e937819 */ /* 0x000fe400000006ff */
[----:B------:R-:W-:-:S02]  /*28d0*/  SHF.L.U32 R24, R24, 0x10, RZ ;  /* 0x0000001018187819 */ /* 0x000fc400000006ff */
        /* <DEDUP_REMOVED lines=18> */
.L_x_6735:
[C---:B--2--5:R-:W-:Y:S01]  /*2a00*/  PRMT R118, R92.reuse, 0x7632, R118 ;  /* 0x000076325c767816 */ /* 0x064fe20000000076 */
[----:B------:R-:W-:Y:S01]  /*2a10*/  IMAD.U32 R24, R92, 0x10000, RZ ;  /* 0x000100005c187824 */ /* 0x000fe200078e00ff */
[----:B------:R-:W-:Y:S01]  /*2a20*/  PRMT R119, R93, 0x7632, R119 ;  /* 0x000076325d777816 */ /* 0x000fe20000000077 */
[----:B------:R-:W-:Y:S01]  /*2a30*/  IMAD.U32 R150, R95, 0x10000, RZ ;  /* 0x000100005f967824 */ /* 0x000fe200078e00ff */
[----:B------:R-:W-:Y:S02]  /*2a40*/  SHF.L.U32 R26, R93, 0x10, RZ ;  /* 0x000000105d1a7819 */ /* 0x000fe400000006ff */
[----:B------:R-:W-:Y:S02]  /*2a50*/  SHF.L.U32 R92, R94, 0x10, RZ ;  /* 0x000000105e5c7819 */ /* 0x000fe400000006ff */
        /* <DEDUP_REMOVED lines=27> */
.L_x_6734:
[----:B------:R-:W-:Y:S05]  /*2c10*/  @!P1 BRA `(.L_x_6737) ;  /* 0x0000000000549947 */ /* 0x000fea0003800000 */
[----:B--2--5:R-:W-:Y:S01]  /*2c20*/  PRMT R24, R92, 0x7632, R24 ;  /* 0x000076325c187816 */ /* 0x024fe20000000018 */
[----:B------:R-:W-:Y:S01]  /*2c30*/  IMAD.U32 R119, R94, 0x10000, RZ ;  /* 0x000100005e777824 */ /* 0x000fe200078e00ff */
[----:B------:R-:W-:Y:S02]  /*2c40*/  SHF.L.U32 R25, R92, 0x10, RZ ;  /* 0x000000105c197819 */ /* 0x000fe400000006ff */
[----:B------:R-:W-:Y:S02]  /*2c50*/  PRMT R26, R93, 0x7632, R26 ;  /* 0x000076325d1a7816 */ /* 0x000fe4000000001a */
[----:B------:R-:W-:Y:S02]  /*2c60*/  PRMT R27, R94, 0x7632, R27 ;  /* 0x000076325e1b7816 */ /* 0x000fe4000000001b */
[----:B------:R-:W-:Y:S02]  /*2c70*/  PRMT R92, R95, 0x7632, R92 ;  /* 0x000076325f5c7816 */ /* 0x000fe4000000005c */
        /* <DEDUP_REMOVED lines=15> */
.L_x_6737:
[----:B--2--5:R-:W-:Y:S01]  /*2d70*/  PRMT R118, R94, 0x7632, R118 ;  /* 0x000076325e767816 */ /* 0x024fe20000000076 */
[C---:B------:R-:W-:Y:S01]  /*2d80*/  IMAD.U32 R24, R92.reuse, 0x10000, RZ ;  /* 0x000100005c187824 */ /* 0x040fe200078e00ff */
        /* <DEDUP_REMOVED lines=9> */
[----:B------:R-:W-:-:S07]  /*2e20*/  SHF.L.U32 R95, R119, 0x10, RZ ;  /* 0x00000010775f7819 */ /* 0x000fce00000006ff */
.L_x_6736:
[----:B------:R-:W-:Y:S01]  /*2e30*/  FADD.FTZ R118, RZ, R56 ;  /* 0x00000038ff767221 */ /* 0x000fe20000010000 */
[----:B------:R-:W-:Y:S01]  /*2e40*/  IMAD.WIDE.U32 R144, R143, 0x20, R144 ;  /* 0x000000208f907825 */ /* 0x000fe200078e0090 */
[----:B------:R-:W-:Y:S01]  /*2e50*/  ISETP.NE.AND P1, PT, R138, RZ, PT ;  /* 0x000000ff8a00720c */ /* 0x000fe20003f25270 */
[----:B------:R-:W-:Y:S02]  /*2e60*/  BSSY.RECONVERGENT B0, `(.L_x_6738) ;  /* 0x0000097000007945 */ /* 0x000fe40003800200 */
[----:B------:R-:W-:Y:S01]  /*2e70*/  FADD.FTZ R119, R118, R57 ;  /* 0x0000003976777221 */ /* 0x000fe20000010000 */
[----:B------:R-:W-:Y:S03]  /*2e80*/  STG.E.128 desc[UR6][R144.64], R24 ;  /* 0x0000001890007986 */ /* 0x000fe6000c101d06 */
[----:B------:R-:W-:Y:S01]  /*2e90*/  FADD.FTZ R118, R119, R58 ;  /* 0x0000003a77767221 */ /* 0x000fe20000010000 */
[----:B------:R-:W-:Y:S03]  /*2ea0*/  STG.E.128 desc[UR6][R144.64+0x10], R92 ;  /* 0x0000105c90007986 */ /* 0x000fe6000c101d06 */
        /* <DEDUP_REMOVED lines=146> */
.L_x_6739:
[----:B-1----:R-:W-:Y:S05]  /*37d0*/  BSYNC.RECONVERGENT B0 ;  /* 0x0000000000007941 */ /* 0x002fea0003800200 */
.L_x_6738:
[----:B------:R-:W-:Y:S01]  /*37e0*/  BAR.SYNC.DEFER_BLOCKING 0x0 ;  /* 0x0000000000007b1d */ /* 0x000fe20000010000 */
[----:B------:R-:W-:Y:S01]  /*37f0*/  ISETP.GT.U32.AND P1, PT, R138, 0x3, PT ;  /* 0x000000038a00780c */ /* 0x000fe20003f24070 */
[----:B------:R-:W-:Y:S01]  /*3800*/  IMAD.U32 R156, R4, 0x10000, RZ ;  /* 0x00010000049c7824 */ /* 0x000fe200078e00ff */
[----:B------:R-:W-:Y:S01]  /*3810*/  PLOP3.LUT P4, PT, PT, PT, UP1, 0x80, 0x8 ;  /* 0x000000000008781c */ /* 0x000fe20003f8f018 */
[----:B------:R-:W-:Y:S01]  /*3820*/  UPLOP3.LUT UP1, UPT, UPT, UPT, UP1, 0x40, 0x4 ;  /* 0x000000000004789c */ /* 0x000fe20003f2e810 */
[----:B------:R-:W-:Y:S02]  /*3830*/  PLOP3.LUT P3, PT, PT, PT, PT, 0x8, 0x80 ;  /* 0x000000000080781c */ /* 0x000fe40003f6e170 */
[----:B------:R-:W-:Y:S02]  /*3840*/  SHF.L.U32 R157, R91, 0x10, RZ ;  /* 0x000000105b9d7819 */ /* 0x000fe400000006ff */
[----:B------:R-:W-:-:S05]  /*3850*/  SHF.L.U32 R154, R111, 0x10, RZ ;  /* 0x000000106f9a7819 */ /* 0x000fca00000006ff */
[----:B0-----:R-:W0:Y:S01]  /*3860*/  @!P1 S2R R119, SR_CgaCtaId ;  /* 0x0000000000779919 */ /* 0x001e220000008800 */
[----:B------:R-:W-:Y:S02]  /*3870*/  @!P1 PLOP3.LUT P3, PT, P4, PT, PT, 0x80, 0x8 ;  /* 0x000000000008981c */ /* 0x000fe4000276f070 */
[----:B------:R-:W-:-:S04]  /*3880*/  @!P1 MOV R118, 0x400 ;  /* 0x0000040000769802 */ /* 0x000fc80000000f00 */
[----:B0-----:R-:W-:Y:S02]  /*3890*/  @!P1 LEA R145, R119, R118, 0x18 ;  /* 0x0000007677919211 */ /* 0x001fe400078ec0ff */
[----:B------:R-:W-:-:S05]  /*38a0*/  CS2R R118, SRZ ;  /* 0x0000000000767805 */ /* 0x000fca000001ff00 */
[----:B------:R-:W-:-:S04]  /*38b0*/  @P3 IADD3 R145, PT, PT, R145, 0x20, RZ ;  /* 0x0000002091913810 */ /* 0x000fc80007ffe0ff */
[----:B------:R-:W-:Y:S01]  /*38c0*/  @!P1 LEA R146, R138, R145, 0x3 ;  /* 0x000000918a929211 */ /* 0x000fe200078e18ff */
[----:B------:R-:W-:-:S04]  /*38d0*/  HFMA2 R145, -RZ, RZ, 0, 0 ;  /* 0x00000000ff917431 */ /* 0x000fc800000001ff */
[----:B------:R-:W-:Y:S01]  /*38e0*/  @!P1 LDS.64 R118, [R146] ;  /* 0x0000000092769984 */ /* 0x000fe20000000a00 */
[----:B------:R-:W-:Y:S02]  /*38f0*/  @!P1 MOV R145, 0x500 ;  /* 0x0000050000919802 */ /* 0x000fe40000000f00 */
[----:B------:R-:W-:Y:S02]  /*3900*/  ISETP.NE.AND P1, PT, R0, RZ, PT ;  /* 0x000000ff0000720c */ /* 0x000fe40003f25270 */
[----:B------:R-:W-:Y:S01]  /*3910*/  I2FP.F32.U32 R151, R145 ;  /* 0x0000009100977245 */ /* 0x000fe20000201000 */
[----:B------:R-:W0:Y:S02]  /*3920*/  SHFL.DOWN PT, R148, R145, 0x2, 0x1f ;  /* 0x08401f0091947f89 */ /* 0x000e2400000e0000 */
[----:B0-----:R-:W-:Y:S01]  /*3930*/  IMAD.IADD R149, R148, 0x1, R145 ;  /* 0x0000000194957824 */ /* 0x001fe200078e0291 */
[----:B------:R-:W-:-:S04]  /*3940*/  I2FP.F32.S32 R152, R148 ;  /* 0x0000009400987245 */ /* 0x000fc80000201400 */
[----:B------:R-:W-:Y:S01]  /*3950*/  I2FP.F32.S32 R144, R149 ;  /* 0x0000009500907245 */ /* 0x000fe20000201400 */
[----:B------:R-:W0:Y:S03]  /*3960*/  SHFL.DOWN PT, R147, R118, 0x2, 0x1f ;  /* 0x08401f0076937f89 */ /* 0x000e2600000e0000 */
[----:B------:R-:W1:Y:S01]  /*3970*/  MUFU.RCP R150, R144 ;  /* 0x0000009000967308 */ /* 0x000e620000001000 */
        /* <DEDUP_REMOVED lines=10> */
[----:B------:R-:W-:Y:S01]  /*3a20*/  FMUL.FTZ R147, R147, R152 ;  /* 0x0000009893937220 */ /* 0x000fe20000410000 */
[----:B------:R-:W-:-:S03]  /*3a30*/  SHF.L.U32 R152, R106, 0x10, RZ ;  /* 0x000000106a987819 */ /* 0x000fc600000006ff */
[----:B------:R-:W-:Y:S01]  /*3a40*/  FFMA.FTZ R119, R150, R147, R119 ;  /* 0x0000009396777223 */ /* 0x000fe20000010077 */
[----:B------:R-:W-:-:S04]  /*3a50*/  SHF.L.U32 R150, R104, 0x10, RZ ;  /* 0x0000001068967819 */ /* 0x000fc800000006ff */
        /* <DEDUP_REMOVED lines=8> */
[----:B------:R-:W-:-:S03]  /*3ae0*/  FFMA.FTZ R118, R144, R153, R151 ;  /* 0x0000009990767223 */ /* 0x000fc60000010097 */
[----:B------:R-:W-:Y:S01]  /*3af0*/  FMUL.FTZ R147, R144, R147 ;  /* 0x0000009390937220 */ /* 0x000fe20000410000 */
[----:B--2---:R-:W-:-:S03]  /*3b00*/  FADD.FTZ R148, R119, R148 ;  /* 0x0000009477947221 */ /* 0x004fc60000010000 */
[----:B------:R-:W-:Y:S01]  /*3b10*/  FMUL.FTZ R147, R147, R149 ;  /* 0x0000009593937220 */ /* 0x000fe20000410000 */
[----:B0-----:R-:W-:-:S03]  /*3b20*/  FMUL.FTZ R146, R145, R118 ;  /* 0x0000007691927220 */ /* 0x001fc60000410000 */
[----:B------:R-:W-:Y:S02]  /*3b30*/  FFMA.FTZ R147, R145, R147, R148 ;  /* 0x0000009391937223 */ /* 0x000fe40000010094 */
[----:B------:R-:W0:Y:S01]  /*3b40*/  LDC R148, c[0x0][0x448] ;  /* 0x00011200ff947b82 */ /* 0x000e220000000800 */
[----:B------:R1:W2:Y:S04]  /*3b50*/  SHFL.IDX PT, R155, R146, RZ, 0x1f ;  /* 0x00001fff929b7589 */ /* 0x0002a800000e0000 */
[----:B------:R-:W0:Y:S03]  /*3b60*/  SHFL.IDX PT, R147, R147, RZ, 0x1f ;  /* 0x00001fff93937589 */ /* 0x000e2600000e0000 */
[----:B------:R-:W3:Y:S01]  /*3b70*/  @!P1 LDC.64 R144, c[0x0][0x3c0] ;  /* 0x0000f000ff909b82 */ /* 0x000ee20000000a00 */
[----:B-1----:R-:W-:Y:S01]  /*3b80*/  SHF.L.U32 R146, R136, 0x10, RZ ;  /* 0x0000001088927819 */ /* 0x002fe200000006ff */
[----:B--2---:R-:W-:-:S05]  /*3b90*/  FMUL.FTZ R118, R155, R155 ;  /* 0x0000009b9b767220 */ /* 0x004fca0000410000 */
[----:B------:R-:W-:Y:S01]  /*3ba0*/  FSEL R119, R118, RZ, P2 ;  /* 0x000000ff76777208 */ /* 0x000fe20001000000 */
[----:B0-----:R-:W-:Y:S01]  /*3bb0*/  FFMA.FTZ R118, R147, UR9, R148 ;  /* 0x0000000993767c23 */ /* 0x001fe20008010094 */
[----:B---3--:R-:W-:Y:S01]  /*3bc0*/  @!P1 IMAD.WIDE R144, R137, 0x4, R144 ;  /* 0x0000000489909825 */ /* 0x008fe200078e0290 */
[----:B------:R-:W-:-:S03]  /*3bd0*/  SHF.L.U32 R148, R11, 0x10, RZ ;  /* 0x000000100b947819 */ /* 0x000fc600000006ff */
[----:B------:R-:W-:Y:S01]  /*3be0*/  FADD.FTZ R118, R118, R119 ;  /* 0x0000007776767221 */ /* 0x000fe20000010000 */
[----:B------:R-:W-:Y:S01]  /*3bf0*/  FSEL R119, R155, RZ, !P2 ;  /* 0x000000ff9b777208 */ /* 0x000fe20005000000 */
[----:B------:R0:W-:Y:S04]  /*3c00*/  @!P1 STG.E desc[UR6][R144.64], R155 ;  /* 0x0000009b90009986 */ /* 0x0001e8000c101906 */
[----:B------:R-:W1:Y:S01]  /*3c10*/  MUFU.RSQ R118, R118 ;  /* 0x0000007600767308 */ /* 0x000e620000001400 */
[C---:B------:R-:W-:Y:S01]  /*3c20*/  FADD.FTZ R149, -R119.reuse, R56 ;  /* 0x0000003877957221 */ /* 0x040fe20000010100 */
[----:B------:R-:W-:Y:S01]  /*3c30*/  SHF.L.U32 R56, R88, 0x10, RZ ;  /* 0x0000001058387819 */ /* 0x000fe200000006ff */
[C---:B------:R-:W-:Y:S01]  /*3c40*/  FADD.FTZ R147, -R119.reuse, R57 ;  /* 0x0000003977937221 */ /* 0x040fe20000010100 */
[C---:B------:R-:W-:Y:S01]  /*3c50*/  FADD.FTZ R151, -R119.reuse, R58 ;  /* 0x0000003a77977221 */ /* 0x040fe20000010100 */
[----:B------:R-:W-:Y:S01]  /*3c60*/  FADD.FTZ R153, -R119, R59 ;  /* 0x0000003b77997221 */ /* 0x000fe20000010100 */
[----:B------:R-:W-:Y:S01]  /*3c70*/  SHF.L.U32 R59, R12, 0x10, RZ ;  /* 0x000000100c3b7819 */ /* 0x000fe200000006ff */
[----:B------:R-:W-:-:S02]  /*3c80*/  IMAD.U32 R58, R135, 0x10000, RZ ;  /* 0x00010000873a7824 */ /* 0x000fc400078e00ff */
[C---:B0-----:R-:W-:Y:S01]  /*3c90*/  FADD.FTZ R145, -R119.reuse, R52 ;  /* 0x0000003477917221 */ /* 0x041fe20000010100 */
[----:B------:R-:W-:Y:S01]  /*3ca0*/  SHF.L.U32 R144, R134, 0x10, RZ ;  /* 0x0000001086907819 */ /* 0x000fe200000006ff */
[C---:B------:R-:W-:Y:S01]  /*3cb0*/  FADD.FTZ R55, -R119.reuse, R55 ;  /* 0x0000003777377221 */ /* 0x040fe20000010100 */
[----:B------:R-:W-:Y:S01]  /*3cc0*/  FADD.FTZ R49, -R119, R49 ;  /* 0x0000003177317221 */ /* 0x000fe20000010100 */
[----:B------:R-:W-:Y:S01]  /*3cd0*/  SHF.L.U32 R155, R133, 0x10, RZ ;  /* 0x00000010859b7819 */ /* 0x000fe200000006ff */
[C---:B------:R-:W-:Y:S01]  /*3ce0*/  FADD.FTZ R47, -R119.reuse, R47 ;  /* 0x0000002f772f7221 */ /* 0x040fe20000010100 */
[C---:B------:R-:W-:Y:S01]  /*3cf0*/  FADD.FTZ R43, -R119.reuse, R43 ;  /* 0x0000002b772b7221 */ /* 0x040fe20000010100 */
[C---:B------:R-:W-:Y:S01]  /*3d00*/  FADD.FTZ R37, -R119.reuse, R37 ;  /* 0x0000002577257221 */ /* 0x040fe20000010100 */
[----:B------:R-:W-:Y:S01]  /*3d10*/  FADD.FTZ R33, -R119, R33 ;  /* 0x0000002177217221 */ /* 0x000fe20000010100 */
[C---:B-1----:R-:W-:Y:S01]  /*3d20*/  FMUL.FTZ R57, R118.reuse, R149 ;  /* 0x0000009576397220 */ /* 0x042fe20000410000 */
[----:B------:R-:W-:Y:S01]  /*3d30*/  SHF.L.U32 R149, R105, 0x10, RZ ;  /* 0x0000001069957819 */ /* 0x000fe200000006ff */
[C---:B------:R-:W-:Y:S01]  /*3d40*/  FMUL.FTZ R151, R118.reuse, R151 ;  /* 0x0000009776977220 */ /* 0x040fe20000410000 */
[C---:B------:R-:W-:Y:S01]  /*3d50*/  FMUL.FTZ R153, R118.reuse, R153 ;  /* 0x0000009976997220 */ /* 0x040fe20000410000 */
[----:B------:R-:W-:Y:S01]  /*3d60*/  FFMA.FTZ R57, R57, R146, R56 ;  /* 0x0000009239397223 */ /* 0x000fe20000010038 */
[----:B------:R-:W-:Y:S01]  /*3d70*/  SHF.L.U32 R146, R89, 0x10, RZ ;  /* 0x0000001059927819 */ /* 0x000fe200000006ff */
[C---:B------:R-:W-:Y:S01]  /*3d80*/  FMUL.FTZ R56, R118.reuse, R147 ;  /* 0x0000009376387220 */ /* 0x040fe20000410000 */
[C---:B------:R-:W-:Y:S01]  /*3d90*/  FADD.FTZ R147, -R119.reuse, R53 ;  /* 0x0000003577937221 */ /* 0x040fe20000010100 */
[----:B------:R-:W-:Y:S01]  /*3da0*/  FMUL.FTZ R53, R118, R145 ;  /* 0x0000009176357220 */ /* 0x000fe20000410000 */
[----:B------:R-:W-:Y:S01]  /*3db0*/  FADD.FTZ R145, -R119, R48 ;  /* 0x0000003077917221 */ /* 0x000fe20000010100 */
[----:B------:R-:W-:Y:S01]  /*3dc0*/  FFMA.FTZ R56, R56, R59, R149 ;  /* 0x0000003b38387223 */ /* 0x000fe20000010095 */
[----:B------:R-:W-:Y:S01]  /*3dd0*/  FFMA.FTZ R59, R151, R58, R146 ;  /* 0x0000003a973b7223 */ /* 0x000fe20000010092 */
[----:B------:R-:W-:Y:S01]  /*3de0*/  SHF.L.U32 R149, R10, 0x10, RZ ;  /* 0x000000100a957819 */ /* 0x000fe200000006ff */
[----:B------:R-:W-:-:S02]  /*3df0*/  IMAD.U32 R151, R103, 0x10000, RZ ;  /* 0x0001000067977824 */ /* 0x000fc400078e00ff */
[----:B------:R-:W-:Y:S01]  /*3e00*/  FMUL.FTZ R52, R118, R147 ;  /* 0x0000009376347220 */ /* 0x000fe20000410000 */
[----:B------:R-:W-:Y:S01]  /*3e10*/  SHF.L.U32 R146, R90, 0x10, RZ ;  /* 0x000000105a927819 */ /* 0x000fe200000006ff */
[----:B------:R-:W-:Y:S01]  /*3e20*/  FFMA.FTZ R58, R153, R148, R150 ;  /* 0x00000094993a7223 */ /* 0x000fe20000010096 */
[----:B------:R-:W-:Y:S01]  /*3e30*/  FADD.FTZ R153, -R119, R54 ;  /* 0x0000003677997221 */ /* 0x000fe20000010100 */
[----:B------:R-:W-:Y:S01]  /*3e40*/  FFMA.FTZ R52, R52, R149, R151 ;  /* 0x0000009534347223 */ /* 0x000fe20000010097 */
[----:B------:R-:W-:Y:S01]  /*3e50*/  SHF.L.U32 R147, R132, 0x10, RZ ;  /* 0x0000001084937819 */ /* 0x000fe200000006ff */
[----:B------:R-:W-:Y:S01]  /*3e60*/  FFMA.FTZ R53, R53, R144, R146 ;  /* 0x0000009035357223 */ /* 0x000fe20000010092 */
[----:B------:R-:W-:Y:S01]  /*3e70*/  SHF.L.U32 R149, R84, 0x10, RZ ;  /* 0x0000001054957819 */ /* 0x000fe200000006ff */
[C---:B------:R-:W-:Y:S01]  /*3e80*/  FMUL.FTZ R48, R118.reuse, R145 ;  /* 0x0000009176307220 */ /* 0x040fe20000410000 */
[----:B------:R-:W-:Y:S01]  /*3e90*/  SHF.L.U32 R144, R9, 0x10, RZ ;  /* 0x0000001009907819 */ /* 0x000fe200000006ff */
[----:B------:R-:W-:Y:S01]  /*3ea0*/  FMUL.FTZ R54, R118, R153 ;  /* 0x0000009976367220 */ /* 0x000fe20000410000 */
[----:B------:R-:W-:Y:S01]  /*3eb0*/  SHF.L.U32 R146, R102, 0x10, RZ ;  /* 0x0000001066927819 */ /* 0x000fe200000006ff */
[----:B------:R-:W-:Y:S01]  /*3ec0*/  FMUL.FTZ R55, R118, R55 ;  /* 0x0000003776377220 */ /* 0x000fe20000410000 */
[----:B------:R-:W-:Y:S01]  /*3ed0*/  SHF.L.U32 R150, R109, 0x10, RZ ;  /* 0x000000106d967819 */ /* 0x000fe200000006ff */
[----:B------:R-:W-:Y:S01]  /*3ee0*/  FADD.FTZ R153, -R119, R51 ;  /* 0x0000003377997221 */ /* 0x000fe20000010100 */
[----:B------:R-:W-:-:S02]  /*3ef0*/  IMAD.U32 R148, R16, 0x10000, RZ ;  /* 0x0001000010947824 */ /* 0x000fc400078e00ff */
[C---:B------:R-:W-:Y:S01]  /*3f00*/  FADD.FTZ R151, -R119.reuse, R50 ;  /* 0x0000003277977221 */ /* 0x040fe20000010100 */
[----:B------:R-:W-:Y:S01]  /*3f10*/  FMUL.FTZ R49, R118, R49 ;  /* 0x0000003176317220 */ /* 0x000fe20000410000 */
[----:B------:R-:W-:Y:S01]  /*3f20*/  FFMA.FTZ R51, R48, R147, R149 ;  /* 0x0000009330337223 */ /* 0x000fe20000010095 */
[----:B------:R-:W-:Y:S01]  /*3f30*/  FADD.FTZ R147, -R119, R44 ;  /* 0x0000002c77937221 */ /* 0x000fe20000010100 */
[----:B------:R-:W-:Y:S01]  /*3f40*/  FFMA.FTZ R145, R55, R144, R146 ;  /* 0x0000009037917223 */ /* 0x000fe20000010092 */
[----:B------:R-:W-:Y:S01]  /*3f50*/  SHF.L.U32 R48, R131, 0x10, RZ ;  /* 0x0000001083307819 */ /* 0x000fe200000006ff */
[----:B------:R-:W-:Y:S01]  /*3f60*/  FADD.FTZ R149, -R119, R45 ;  /* 0x0000002d77957221 */ /* 0x000fe20000010100 */
[----:B------:R-:W-:Y:S01]  /*3f70*/  SHF.L.U32 R144, R85, 0x10, RZ ;  /* 0x0000001055907819 */ /* 0x000fe200000006ff */
[----:B------:R-:W-:Y:S01]  /*3f80*/  FFMA.FTZ R50, R49, R148, R150 ;  /* 0x0000009431327223 */ /* 0x000fe20000010096 */
[----:B------:R-:W-:Y:S01]  /*3f90*/  SHF.L.U32 R146, R130, 0x10, RZ ;  /* 0x0000001082927819 */ /* 0x000fe200000006ff */
[----:B------:R-:W-:Y:S01]  /*3fa0*/  FMUL.FTZ R45, R118, R151 ;  /* 0x00000097762d7220 */ /* 0x000fe20000410000 */
[----:B------:R-:W-:-:S02]  /*3fb0*/  IMAD.U32 R148, R86, 0x10000, RZ ;  /* 0x0001000056947824 */ /* 0x000fc400078e00ff */
[----:B------:R-:W-:Y:S01]  /*3fc0*/  FMUL.FTZ R147, R118, R147 ;  /* 0x0000009376937220 */ /* 0x000fe20000410000 */
[----:B------:R-:W-:Y:S01]  /*3fd0*/  FFMA.FTZ R54, R54, R155, R157 ;  /* 0x0000009b36367223 */ /* 0x000fe2000001009d */
[----:B------:R-:W-:Y:S01]  /*3fe0*/  FADD.FTZ R155, -R119, R46 ;  /* 0x0000002e779b7221 */ /* 0x000fe20000010100 */
[----:B------:R-:W-:Y:S01]  /*3ff0*/  FFMA.FTZ R45, R45, R48, R144 ;  /* 0x000000302d2d7223 */ /* 0x000fe20000010090 */
[----:B------:R-:W-:Y:S01]  /*4000*/  FFMA.FTZ R144, R147, R146, R148 ;  /* 0x0000009293907223 */ /* 0x000fe20000010094 */
[----:B------:R-:W-:Y:S01]  /*4010*/  SHF.L.U32 R49, R15, 0x10, RZ ;  /* 0x000000100f317819 */ /* 0x000fe200000006ff */
[----:B------:R-:W-:Y:S01]  /*4020*/  FMUL.FTZ R44, R118, R153 ;  /* 0x00000099762c7220 */ /* 0x000fe20000410000 */
[----:B------:R-:W-:Y:S01]  /*4030*/  SHF.L.U32 R55, R108, 0x10, RZ ;  /* 0x000000106c377819 */ /* 0x000fe200000006ff */
[C---:B------:R-:W-:Y:S01]  /*4040*/  FMUL.FTZ R147, R118.reuse, R155 ;  /* 0x0000009b76937220 */ /* 0x040fe20000410000 */
[----:B------:R-:W-:Y:S01]  /*4050*/  SHF.L.U32 R146, R129, 0x10, RZ ;  /* 0x0000001081927819 */ /* 0x000fe200000006ff */
[----:B------:R-:W-:Y:S01]  /*4060*/  FMUL.FTZ R47, R118, R47 ;  /* 0x0000002f762f7220 */ /* 0x000fe20000410000 */
[----:B------:R-:W-:Y:S01]  /*4070*/  SHF.L.U32 R148, R87, 0x10, RZ ;  /* 0x0000001057947819 */ /* 0x000fe200000006ff */
[----:B------:R-:W-:Y:S01]  /*4080*/  FFMA.FTZ R44, R44, R49, R55 ;  /* 0x000000312c2c7223 */ /* 0x000fe20000010037 */
[----:B------:R-:W-:Y:S01]  /*4090*/  SHF.L.U32 R150, R13, 0x10, RZ ;  /* 0x000000100d967819 */ /* 0x000fe200000006ff */
[----:B------:R-:W-:Y:S01]  /*40a0*/  FMUL.FTZ R55, R118, R149 ;  /* 0x0000009576377220 */ /* 0x000fe20000410000 */
[----:B------:R-:W-:Y:S01]  /*40b0*/  SHF.L.U32 R46, R14, 0x10, RZ ;  /* 0x000000100e2e7819 */ /* 0x000fe200000006ff */
[----:B------:R-:W-:Y:S01]  /*40c0*/  FFMA.FTZ R147, R147, R146, R148 ;  /* 0x0000009293937223 */ /* 0x000fe20000010094 */
[----:B------:R-:W-:Y:S01]  /*40d0*/  SHF.L.U32 R48, R107, 0x10, RZ ;  /* 0x000000106b307819 */ /* 0x000fe200000006ff */
[----:B------:R-:W-:Y:S01]  /*40e0*/  FFMA.FTZ R146, R47, R150, R152 ;  /* 0x000000962f927223 */ /* 0x000fe20000010098 */
[C---:B------:R-:W-:Y:S01]  /*40f0*/  FADD.FTZ R47, -R119.reuse, R40 ;  /* 0x00000028772f7221 */ /* 0x040fe20000010100 */
[----:B------:R-:W-:Y:S01]  /*4100*/  FADD.FTZ R49, -R119, R41 ;  /* 0x0000002977317221 */ /* 0x000fe20000010100 */
[----:B------:R-:W-:Y:S01]  /*4110*/  SHF.L.U32 R149, R20, 0x10, RZ ;  /* 0x0000001014957819 */ /* 0x000fe200000006ff */
[----:B------:R-:W-:Y:S01]  /*4120*/  FFMA.FTZ R55, R55, R46, R48 ;  /* 0x0000002e37377223 */ /* 0x000fe20000010030 */
[----:B------:R-:W-:Y:S01]  /*4130*/  SHF.L.U32 R48, R80, 0x10, RZ ;  /* 0x0000001050307819 */ /* 0x000fe200000006ff */
[----:B------:R-:W-:Y:S01]  /*4140*/  FMUL.FTZ R41, R118, R47 ;  /* 0x0000002f76297220 */ /* 0x000fe20000410000 */
[----:B------:R-:W-:-:S02]  /*4150*/  IMAD.U32 R46, R128, 0x10000, RZ ;  /* 0x00010000802e7824 */ /* 0x000fc400078e00ff */
[----:B------:R-:W-:Y:S01]  /*4160*/  FADD.FTZ R47, -R119, R36 ;  /* 0x00000024772f7221 */ /* 0x000fe20000010100 */
[----:B------:R-:W-:Y:S01]  /*4170*/  SHF.L.U32 R151, R113, 0x10, RZ ;  /* 0x0000001071977819 */ /* 0x000fe200000006ff */
[----:B------:R-:W-:Y:S01]  /*4180*/  FMUL.FTZ R40, R118, R49 ;  /* 0x0000003176287220 */ /* 0x000fe20000410000 */
[----:B------:R-:W-:Y:S01]  /*4190*/  SHF.L.U32 R148, R126, 0x10, RZ ;  /* 0x000000107e947819 */ /* 0x000fe200000006ff */
[----:B------:R-:W-:Y:S01]  /*41a0*/  FFMA.FTZ R41, R41, R46, R48 ;  /* 0x0000002e29297223 */ /* 0x000fe20000010030 */
[----:B------:R-:W-:Y:S01]  /*41b0*/  SHF.L.U32 R150, R82, 0x10, RZ ;  /* 0x0000001052967819 */ /* 0x000fe200000006ff */
[----:B------:R-:W-:Y:S01]  /*41c0*/  FMUL.FTZ R47, R118, R47 ;  /* 0x0000002f762f7220 */ /* 0x000fe20000410000 */
[----:B------:R-:W-:Y:S01]  /*41d0*/  SHF.L.U32 R46, R19, 0x10, RZ ;  /* 0x00000010132e7819 */ /* 0x000fe200000006ff */
[----:B------:R-:W-:Y:S01]  /*41e0*/  IMAD.U32 R48, R112, 0x10000, RZ ;  /* 0x0001000070307824 */ /* 0x000fe200078e00ff */
[----:B------:R-:W-:Y:S01]  /*41f0*/  SHF.L.U32 R152, R18, 0x10, RZ ;  /* 0x0000001012987819 */ /* 0x000fe200000006ff */
[----:B------:R-:W-:Y:S01]  /*4200*/  FMUL.FTZ R43, R118, R43 ;  /* 0x0000002b762b7220 */ /* 0x000fe20000410000 */
[----:B------:R-:W-:Y:S01]  /*4210*/  FFMA.FTZ R40, R40, R149, R151 ;  /* 0x0000009528287223 */ /* 0x000fe20000010097 */
[C---:B------:R-:W-:Y:S01]  /*4220*/  FMUL.FTZ R37, R118.reuse, R37 ;  /* 0x0000002576257220 */ /* 0x040fe20000410000 */
[C---:B------:R-:W-:Y:S01]  /*4230*/  FADD.FTZ R49, -R119.reuse, R38 ;  /* 0x0000002677317221 */ /* 0x040fe20000010100 */
[----:B------:R-:W-:Y:S01]  /*4240*/  FADD.FTZ R151, -R119, R39 ;  /* 0x0000002777977221 */ /* 0x000fe20000010100 */
[----:B------:R-:W-:Y:S01]  /*4250*/  FFMA.FTZ R149, R47, R148, R150 ;  /* 0x000000942f957223 */ /* 0x000fe20000010096 */
[C---:B------:R-:W-:Y:S01]  /*4260*/  FADD.FTZ R153, -R119.reuse, R42 ;  /* 0x0000002a77997221 */ /* 0x040fe20000010100 */
[----:B------:R-:W-:Y:S01]  /*4270*/  FADD.FTZ R47, -R119, R32 ;  /* 0x00000020772f7221 */ /* 0x000fe20000010100 */
[----:B------:R-:W-:Y:S01]  /*4280*/  FFMA.FTZ R39, R43, R46, R48 ;  /* 0x0000002e2b277223 */ /* 0x000fe20000010030 */
        /* <DEDUP_REMOVED lines=8> */
[----:B------:R-:W-:Y:S01]  /*4310*/  FMUL.FTZ R42, R118, R153 ;  /* 0x00000099762a7220 */ /* 0x000fe20000410000 */
[----:B------:R-:W-:Y:S01]  /*4320*/  SHF.L.U32 R148, R76, 0x10, RZ ;  /* 0x000000104c947819 */ /* 0x000fe200000006ff */
[----:B------:R-:W-:Y:S01]  /*4330*/  FMUL.FTZ R47, R118, R47 ;  /* 0x0000002f762f7220 */ /* 0x000fe20000410000 */
[C---:B------:R-:W-:Y:S01]  /*4340*/  FADD.FTZ R153, -R119.reuse, R34 ;  /* 0x0000002277997221 */ /* 0x040fe20000010100 */
[----:B------:R-:W-:Y:S01]  /*4350*/  FADD.FTZ R151, -R119, R35 ;  /* 0x0000002377977221 */ /* 0x000fe20000010100 */
[----:B------:R-:W-:Y:S01]  /*4360*/  FFMA.FTZ R35, R49, R36, R46 ;  /* 0x0000002431237223 */ /* 0x000fe2000001002e */
[----:B------:R-:W-:Y:S01]  /*4370*/  FFMA.FTZ R32, R32, R37, R43 ;  /* 0x0000002520207223 */ /* 0x000fe2000001002b */
[----:B------:R-:W-:Y:S01]  /*4380*/  FFMA.FTZ R43, R47, R48, R148 ;  /* 0x000000302f2b7223 */ /* 0x000fe20000010094 */
        /* <DEDUP_REMOVED lines=10> */
[----:B------:R-:W-:Y:S01]  /*4430*/  FFMA.FTZ R148, R148, R37, R47 ;  /* 0x0000002594947223 */ /* 0x000fe2000001002f */
[C---:B------:R-:W-:Y:S01]  /*4440*/  FADD.FTZ R33, -R119.reuse, R28 ;  /* 0x0000001c77217221 */ /* 0x040fe20000010100 */
[----:B------:R-:W-:Y:S01]  /*4450*/  FADD.FTZ R47, -R119, R30 ;  /* 0x0000001e772f7221 */ /* 0x000fe20000010100 */
[----:B------:R-:W-:Y:S01]  /*4460*/  SHF.L.U32 R155, R127, 0x10, RZ ;  /* 0x000000107f9b7819 */ /* 0x000fe200000006ff */
[----:B------:R-:W-:Y:S01]  /*4470*/  FFMA.FTZ R37, R151, R46, R48 ;  /* 0x0000002e97257223 */ /* 0x000fe20000010030 */
[----:B------:R-:W-:Y:S01]  /*4480*/  SHF.L.U32 R157, R81, 0x10, RZ ;  /* 0x00000010519d7819 */ /* 0x000fe200000006ff */
[----:B------:R-:W-:Y:S01]  /*4490*/  FADD.FTZ R29, -R119, R29 ;  /* 0x0000001d771d7221 */ /* 0x000fe20000010100 */
        /* <DEDUP_REMOVED lines=9> */
[----:B------:R-:W-:Y:S01]  /*4530*/  FADD.FTZ R31, -R119, R31 ;  /* 0x0000001f771f7221 */ /* 0x000fe20000010100 */
[----:B------:R-:W-:Y:S01]  /*4540*/  FFMA.FTZ R155, R33, R34, R46 ;  /* 0x00000022219b7223 */ /* 0x000fe2000001002e */
[----:B------:R-:W-:Y:S01]  /*4550*/  FFMA.FTZ R156, R47, R156, R28 ;  /* 0x0000009c2f9c7223 */ /* 0x000fe2000001001c */
[C---:B------:R-:W-:Y:S01]  /*4560*/  FADD.FTZ R33, -R119.reuse, R26 ;  /* 0x0000001a77217221 */ /* 0x040fe20000010100 */
[----:B------:R-:W-:Y:S01]  /*4570*/  FADD.FTZ R47, -R119, R27 ;  /* 0x0000001b772f7221 */ /* 0x000fe20000010100 */
[----:B------:R-:W-:Y:S01]  /*4580*/  FFMA.FTZ R154, R29, R154, R48 ;  /* 0x0000009a1d9a7223 */ /* 0x000fe20000010030 */
[----:B------:R-:W0:Y:S01]  /*4590*/  @!P1 LDC.64 R26, c[0x0][0x3c8] ;  /* 0x0000f200ff1a9b82 */ /* 0x000e220000000a00 */
[----:B------:R-:W-:Y:S01]  /*45a0*/  SHF.L.U32 R28, R21, 0x10, RZ ;  /* 0x00000010151c7819 */ /* 0x000fe200000006ff */
[----:B------:R-:W-:Y:S01]  /*45b0*/  FADD.FTZ R29, -R119, R24 ;  /* 0x00000018771d7221 */ /* 0x000fe20000010100 */
        /* <DEDUP_REMOVED lines=9> */
[----:B------:R-:W-:Y:S01]  /*4650*/  FADD.FTZ R25, -R119, R25 ;  /* 0x0000001977197221 */ /* 0x000fe20000010100 */
[----:B------:R-:W-:Y:S01]  /*4660*/  FFMA.FTZ R150, R29, R150, R34 ;  /* 0x000000961d967223 */ /* 0x000fe20000010022 */
[----:B------:R-:W-:Y:S01]  /*4670*/  FADD.FTZ R29, -R119, R92 ;  /* 0x0000005c771d7221 */ /* 0x000fe20000010100 */
[----:B------:R-:W-:Y:S01]  /*4680*/  SHF.L.U32 R46, R100, 0x10, RZ ;  /* 0x00000010642e7819 */ /* 0x000fe200000006ff */
[----:B------:R-:W-:Y:S01]  /*4690*/  FFMA.FTZ R153, R47, R28, R30 ;  /* 0x0000001c2f997223 */ /* 0x000fe2000001001e */
[----:B------:R-:W-:Y:S01]  /*46a0*/  FMUL.FTZ R25, R118, R25 ;  /* 0x0000001976197220 */ /* 0x000fe20000410000 */
[----:B------:R-:W-:Y:S01]  /*46b0*/  SHF.L.U32 R152, R6, 0x10, RZ ;  /* 0x0000001006987819 */ /* 0x000fe200000006ff */
[----:B------:R-:W-:Y:S01]  /*46c0*/  IMAD.U32 R48, R123, 0x10000, RZ ;  /* 0x000100007b307824 */ /* 0x000fe200078e00ff */
[----:B------:R-:W-:Y:S01]  /*46d0*/  SHF.L.U32 R24, R73, 0x10, RZ ;  /* 0x0000001049187819 */ /* 0x000fe200000006ff */
[C---:B------:R-:W-:Y:S01]  /*46e0*/  FMUL.FTZ R33, R118.reuse, R33 ;  /* 0x0000002176217220 */ /* 0x040fe20000410000 */
[----:B------:R-:W-:Y:S01]  /*46f0*/  SHF.L.U32 R92, R7, 0x10, RZ ;  /* 0x00000010075c7819 */ /* 0x000fe200000006ff */
[----:B------:R-:W-:Y:S01]  /*4700*/  FMUL.FTZ R29, R118, R29 ;  /* 0x0000001d761d7220 */ /* 0x000fe20000410000 */
[----:B------:R-:W-:Y:S01]  /*4710*/  SHF.L.U32 R28, R74, 0x10, RZ ;  /* 0x000000104a1c7819 */ /* 0x000fe200000006ff */
[----:B------:R-:W-:Y:S01]  /*4720*/  FADD.FTZ R93, -R119, R93 ;  /* 0x0000005d775d7221 */ /* 0x000fe20000010100 */
[----:B------:R-:W-:Y:S01]  /*4730*/  FFMA.FTZ R151, R25, R46, R48 ;  /* 0x0000002e19977223 */ /* 0x000fe20000010030 */
[----:B------:R-:W-:Y:S01]  /*4740*/  FFMA.FTZ R152, R33, R152, R24 ;  /* 0x0000009821987223 */ /* 0x000fe20000010018 */
[----:B------:R-:W-:Y:S01]  /*4750*/  SHF.L.U32 R30, R121, 0x10, RZ ;  /* 0x00000010791e7819 */ /* 0x000fe200000006ff */
[----:B------:R-:W-:Y:S01]  /*4760*/  FFMA.FTZ R92, R29, R92, R28 ;  /* 0x0000005c1d5c7223 */ /* 0x000fe2000001001c */
[----:B------:R-:W1:Y:S01]  /*4770*/  LDC.64 R24, c[0x0][0x428] ;  /* 0x00010a00ff187b82 */ /* 0x000e620000000a00 */
[----:B------:R-:W-:-:S02]  /*4780*/  IMAD.U32 R28, R98, 0x10000, RZ ;  /* 0x00010000621c7824 */ /* 0x000fc400078e00ff */
[----:B------:R-:W-:Y:S01]  /*4790*/  FMUL.FTZ R93, R118, R93 ;  /* 0x0000005d765d7220 */ /* 0x000fe20000410000 */
[C---:B------:R-:W-:Y:S01]  /*47a0*/  FADD.FTZ R31, -R119.reuse, R94 ;  /* 0x0000005e771f7221 */ /* 0x040fe20000010100 */
[----:B------:R-:W-:Y:S01]  /*47b0*/  FADD.FTZ R95, -R119, R95 ;  /* 0x0000005f775f7221 */ /* 0x000fe20000010100 */
[----:B------:R-:W-:Y:S01]  /*47c0*/  SHF.L.U32 R34, R75, 0x10, RZ ;  /* 0x000000104b227819 */ /* 0x000fe200000006ff */
[----:B------:R-:W-:Y:S01]  /*47d0*/  FFMA.FTZ R93, R93, R28, R30 ;  /* 0x0000001c5d5d7223 */ /* 0x000fe2000001001e */
[----:B0-----:R-:W-:Y:S01]  /*47e0*/  @!P1 IMAD.WIDE R28, R137, 0x4, R26 ;  /* 0x00000004891c9825 */ /* 0x001fe200078e021a */
[----:B------:R-:W-:-:S03]  /*47f0*/  SHF.L.U32 R30, R8, 0x10, RZ ;  /* 0x00000010081e7819 */ /* 0x000fc600000006ff */
[C---:B------:R-:W-:Y:S01]  /*4800*/  FMUL.FTZ R31, R118.reuse, R31 ;  /* 0x0000001f761f7220 */ /* 0x040fe20000410000 */
[----:B------:R-:W-:Y:S01]  /*4810*/  SHF.L.U32 R33, R97, 0x10, RZ ;  /* 0x0000001061217819 */ /* 0x000fe200000006ff */
[----:B------:R-:W-:Y:S01]  /*4820*/  FMUL.FTZ R94, R118, R95 ;  /* 0x0000005f765e7220 */ /* 0x000fe20000410000 */
[----:B------:R0:W-:Y:S01]  /*4830*/  @!P1 STG.E desc[UR6][R28.64], R118 ;  /* 0x000000761c009986 */ /* 0x0001e2000c101906 */
[----:B------:R-:W-:Y:S01]  /*4840*/  SHF.L.U32 R27, R120, 0x10, RZ ;  /* 0x00000010781b7819 */ /* 0x000fe200000006ff */
[----:B------:R-:W-:Y:S01]  /*4850*/  FFMA.FTZ R95, R31, R30, R34 ;  /* 0x0000001e1f5f7223 */ /* 0x000fe20000010022 */
[----:B------:R-:W-:Y:S02]  /*4860*/  F2FP.BF16.F32.PACK_AB R26, R52, R53 ;  /* 0x00000035341a723e */ /* 0x000fe400000010ff */
[----:B------:R-:W-:Y:S01]  /*4870*/  F2FP.BF16.F32.PACK_AB R31, R146, R147 ;  /* 0x00000093921f723e */ /* 0x000fe200000010ff */
[----:B------:R-:W-:Y:S01]  /*4880*/  FFMA.FTZ R94, R94, R33, R27 ;  /* 0x000000215e5e7223 */ /* 0x000fe2000001001b */
[----:B------:R-:W-:-:S02]  /*4890*/  F2FP.BF16.F32.PACK_AB R27, R145, R54 ;  /* 0x00000036911b723e */ /* 0x000fc400000010ff */
[----:B------:R-:W-:Y:S02]  /*48a0*/  F2FP.BF16.F32.PACK_AB R30, R55, R144 ;  /* 0x00000090371e723e */ /* 0x000fe400000010ff */
[----:B------:R-:W-:Y:S01]  /*48b0*/  F2FP.BF16.F32.PACK_AB R35, R32, R35 ;  /* 0x000000232023723e */ /* 0x000fe200000010ff */
[--C-:B-1----:R-:W-:Y:S01]  /*48c0*/  IMAD.WIDE.U32 R46, R140, 0x10, R24.reuse ;  /* 0x000000108c2e7825 */ /* 0x102fe200078e0018 */
[----:B0-----:R-:W-:Y:S02]  /*48d0*/  F2FP.BF16.F32.PACK_AB R29, R44, R45 ;  /* 0x0000002d2c1d723e */ /* 0x001fe400000010ff */
[----:B------:R-:W0:Y:S01]  /*48e0*/  LDC.64 R44, c[0x0][0x380] ;  /* 0x0000e000ff2c7b82 */ /* 0x000e220000000a00 */
[--C-:B------:R-:W-:Y:S01]  /*48f0*/  IMAD.WIDE.U32 R158, R142, 0x10, R24.reuse ;  /* 0x000000108e9e7825 */ /* 0x100fe200078e0018 */
        /* <DEDUP_REMOVED lines=8> */
[----:B------:R-:W-:Y:S01]  /*4980*/  IMAD.WIDE.U32 R142, R143, 0x10, R24 ;  /* 0x000000108f8e7825 */ /* 0x000fe200078e0018 */
[----:B------:R-:W-:Y:S02]  /*4990*/  F2FP.BF16.F32.PACK_AB R25, R58, R59 ;  /* 0x0000003b3a19723e */ /* 0x000fe400000010ff */
[----:B------:R-:W-:Y:S02]  /*49a0*/  F2FP.BF16.F32.PACK_AB R24, R56, R57 ;  /* 0x000000393818723e */ /* 0x000fe400000010ff */
        /* <DEDUP_REMOVED lines=9> */
[----:B0-----:R-:W-:-:S03]  /*4a40*/  IADD3 R137, PT, PT, R137, R44, RZ ;  /* 0x0000002c89897210 */ /* 0x001fc60007ffe0ff */
[----:B------:R2:W-:Y:S01]  /*4a50*/  STG.E.128 desc[UR6][R158.64], R36 ;  /* 0x000000249e007986 */ /* 0x0005e2000c101d06 */
[----:B------:R-:W-:-:S03]  /*4a60*/  ISETP.GE.AND P1, PT, R137, R45, PT ;  /* 0x0000002d8900720c */ /* 0x000fc60003f26270 */
[----:B------:R2:W-:Y:S10]  /*4a70*/  STG.E.128 desc[UR6][R142.64], R40 ;  /* 0x000000288e007986 */ /* 0x0005f4000c101d06 */
[----:B------:R-:W-:Y:S05]  /*4a80*/  @!P1 BRA `(.L_x_6740) ;  /* 0xffffffbc00549947 */ /* 0x000fea000383ffff */
[----:B------:R-:W-:Y:S05]  /*4a90*/  EXIT ;  /* 0x000000000000794d */ /* 0x000fea0003800000 */
.L_x_6741:
        /* <DEDUP_REMOVED lines=14> */
.L_x_22327:


//--------------------- .text._ZN10layer_norm31ln_parallel_residual_fwd_kernelINS_13Kernel_traitsI13__nv_bfloat16S2_fS2_fjLj5120ELj1ELj1ELj4ELj16ENS_18Kernel_traits_baseILj5120ES2_S2_fS2_fjLj128EEEEELb1ELb0ELb0EEEvNS_9FwdParamsE --------------------------
	.section	.text._ZN10layer_norm31ln_parallel_residual_fwd_kernelINS_13Kernel_traitsI13__nv_bfloat16S2_fS2_fjLj5120ELj1ELj1ELj4ELj16ENS_18Kernel_traits_baseILj5120ES2_S2_fS2_fjLj128EEEEELb1ELb0ELb0EEEvNS_9FwdParamsE,"ax",@progbits
	.align	128
        .global         _ZN10layer_norm31ln_parallel_residual_fwd_kernelINS_13Kernel_traitsI13__nv_bfloat16S2_fS2_fjLj5120ELj1ELj1ELj4ELj16ENS_18Kernel_traits_baseILj5120ES2_S2_fS2_fjLj128EEEEELb1ELb0ELb0EEEvNS_9FwdParamsE
        .type           _ZN10layer_norm31ln_parallel_residual_fwd_kernelINS_13Kernel_traitsI13__nv_bfloat16S2_fS2_fjLj5120ELj1ELj1ELj4ELj16ENS_18Kernel_traits_baseILj5120ES2_S2_fS2_fjLj128EEEEELb1ELb0ELb0EEEvNS_9FwdParamsE,@function
        .size           _ZN10layer_norm31ln_parallel_residual_fwd_kernelINS_13Kernel_traitsI13__nv_bfloat16S2_fS2_fjLj5120ELj1ELj1ELj4ELj16ENS_18Kernel_traits_baseILj5120ES2_S2_fS2_fjLj128EEEEELb1ELb0ELb0EEEvNS_9FwdParamsE,(.L_x_22328 - _ZN10layer_norm31ln_parallel_residual_fwd_kernelINS_13Kernel_traitsI13__nv_bfloat16S2_fS2_fjLj5120ELj1ELj1ELj4ELj16ENS_18Kernel_traits_baseILj5120ES2_S2_fS2_fjLj128EEEEELb1ELb0ELb0EEEvNS_9FwdParamsE)
        .other          _ZN10layer_norm31ln_parallel_residual_fwd_kernelINS_13Kernel_traitsI13__nv_bfloat16S2_fS2_fjLj5120ELj1ELj1ELj4ELj16ENS_18Kernel_traits_baseILj5120ES2_S2_fS2_fjLj128EEEEELb1ELb0ELb0EEEvNS_9FwdParamsE,@"STO_CUDA_ENTRY STV_DEFAULT"
_ZN10layer_norm31ln_parallel_residual_fwd_kernelINS_13Kernel_traitsI13__nv_bfloat16S2_fS2_fjLj5120ELj1ELj1ELj4ELj16ENS_18Kernel_traits_baseILj5120ES2_S2_fS2_fjLj128EEEEELb1ELb0ELb0EEEvNS_9FwdParamsE:
.text._ZN10layer_norm31ln_parallel_residual_fwd_kernelINS_13Kernel_traitsI13__nv_bfloat16S2_fS2_fjLj5120ELj1ELj1ELj4ELj16ENS_18Kernel_traits_baseILj5120ES2_S2_fS2_fjLj128EEEEELb1ELb0ELb0EEEvNS_9FwdParamsE:
[----:B------:R-:W-:Y:S01]  /*0000*/  LDC R1, c[0x0][0x37c] ;  /* 0x0000df00ff017b82 */ /* 0x000fe20000000800 */
[----:B------:R-:W0:Y:S07]  /*0010*/  LDCU.U8 UR4, c[0x0][0x464] ;  /* 0x00008c80ff0477ac */ /* 0x000e2e0008000000 */
[----:B------:R-:W1:Y:S01]  /*0020*/  LDC R194, c[0x0][0x458] ;  /* 0x00011600ffc27b82 */ /* 0x000e620000000800 */
[----:B------:R-:W2:Y:S01]  /*0030*/  LDCU.64 UR8, c[0x0][0x450] ;  /* 0x00008a00ff0877ac */ /* 0x000ea20008000a00 */
[----:B------:R-:W3:Y:S06]  /*0040*/  LDCU.64 UR6, c[0x0][0x358] ;  /* 0x00006b00ff0677ac */ /* 0x000eec0008000a00 */
[----:B------:R-:W1:Y:S01]  /*0050*/  LDC R195, c[0x0][0x45c] ;  /* 0x00011700ffc37b82 */ /* 0x000e620000000800 */
[----:B------:R-:W4:Y:S07]  /*0060*/  S2R R230, SR_TID.X ;  /* 0x0000000000e67919 */ /* 0x000f2e0000002100 */
[----:B------:R-:W5:Y:S01]  /*0070*/  LDC R9, c[0x0][0x388] ;  /* 0x0000e200ff097b82 */ /* 0x000f620000000800 */
[----:B0-----:R-:W-:Y:S01]  /*0080*/  ISETP.NE.AND P0, PT, RZ, UR4, PT ;  /* 0x00000004ff007c0c */ /* 0x001fe2000bf05270 */
[----:B------:R-:W0:Y:S01]  /*0090*/  LDCU.64 UR4, c[0x0][0x438] ;  /* 0x00008700ff0477ac */ /* 0x000e220008000a00 */
[----:B--2---:R-:W-:-:S02]  /*00a0*/  IMAD.U32 R2, RZ, RZ, UR8 ;  /* 0x00000008ff027e24 */ /* 0x004fc4000f8e00ff */
[----:B------:R-:W-:-:S09]  /*00b0*/  IMAD.U32 R3, RZ, RZ, UR9 ;  /* 0x00000009ff037e24 */ /* 0x000fd2000f8e00ff */
[----:B---3--:R-:W2:Y:S01]  /*00c0*/  @P0 LDG.E.64 R2, desc[UR6][R2.64] ;  /* 0x0000000602020981 */ /* 0x008ea2000c1e1b00 */
[----:B------:R-:W3:Y:S03]  /*00d0*/  @P0 LDC R7, c[0x0][0x460] ;  /* 0x00011800ff070b82 */ /* 0x000ee60000000800 */
[----:B-1----:R-:W3:Y:S01]  /*00e0*/  @P0 LDG.E.64 R4, desc[UR6][R194.64] ;  /* 0x00000006c2040981 */ /* 0x002ee2000c1e1b00 */
[----:B------:R-:W-:Y:S01]  /*00f0*/  BSSY.RECONVERGENT B0, `(.L_x_6742) ;  /* 0x0000160000007945 */ /* 0x000fe20003800200 */
[----:B0-----:R-:W-:-:S03]  /*0100*/  UISETP.NE.U32.AND UP0, UPT, UR4, URZ, UPT ;  /* 0x000000ff0400728c */ /* 0x001fc6000bf05070 */
[----:B------:R-:W0:Y:S01]  /*0110*/  S2UR UR17, SR_CTAID.X ;  /* 0x00000000001179c3 */ /* 0x000e220000002500 */
[----:B------:R-:W-:Y:S01]  /*0120*/  UISETP.NE.AND.EX UP0, UPT, UR5, URZ, UPT, UP0 ;  /* 0x000000ff0500728c */ /* 0x000fe2000bf05300 */
[----:B----4-:R-:W-:-:S06]  /*0130*/  LOP3.LUT R0, R230, 0x1f, RZ, 0xc0, !PT ;  /* 0x0000001fe6007812 */ /* 0x010fcc00078ec0ff */
[----:B------:R-:W0:Y:S02]  /*0140*/  LDC R227, c[0x0][0x360] ;  /* 0x0000d800ffe37b82 */ /* 0x000e240000000800 */
[----:B0-----:R-:W-:Y:S01]  /*0150*/  IMAD R227, R227, UR17, R230 ;  /* 0x00000011e3e37c24 */ /* 0x001fe2000f8e02e6 */
[----:B--2---:R-:W-:Y:S02]  /*0160*/  @P0 R2UR UR9, R3 ;  /* 0x00000000030902ca */ /* 0x004fe400000e0000 */
[----:B------:R-:W-:Y:S02]  /*0170*/  LOP3.LUT R3, R230, 0x60, RZ, 0xc0, !PT ;  /* 0x00000060e6037812 */ /* 0x000fe400078ec0ff */
[----:B------:R-:W-:Y:S02]  /*0180*/  @P0 R2UR UR8, R2 ;  /* 0x00000000020802ca */ /* 0x000fe400000e0000 */
[----:B---3--:R-:W-:Y:S02]  /*0190*/  @P0 IADD3 R194, P1, PT, R4, R7, RZ ;  /* 0x0000000704c20210 */ /* 0x008fe40007f3e0ff */
[----:B-----5:R-:W-:-:S02]  /*01a0*/  SHF.R.S32.HI R2, RZ, 0x1f, R9 ;  /* 0x0000001fff027819 */ /* 0x020fc40000011409 */
[----:B------:R-:W-:Y:S01]  /*01b0*/  LOP3.LUT R4, R3, R0, RZ, 0xfc, !PT ;  /* 0x0000000003047212 */ /* 0x000fe200078efcff */
[----:B------:R-:W-:Y:S01]  /*01c0*/  @P0 IMAD.X R195, RZ, RZ, R5, P1 ;  /* 0x000000ffffc30224 */ /* 0x000fe200008e0605 */
[----:B------:R-:W-:Y:S01]  /*01d0*/  LEA.HI R2, R2, R9, RZ, 0x3 ;  /* 0x0000000902027211 */ /* 0x000fe200078f18ff */
[----:B------:R-:W-:Y:S01]  /*01e0*/  UIADD3 UR24, UPT, UPT, UR9, -0x4498517b, URZ ;  /* 0xbb67ae8509187890 */ /* 0x000fe2000fffe0ff */
[----:B------:R-:W-:Y:S01]  /*01f0*/  LOP3.LUT R7, R4, 0x7f, RZ, 0x3c, !PT ;  /* 0x0000007f04077812 */ /* 0x000fe200078e3cff */
[----:B------:R-:W-:Y:S01]  /*0200*/  UIADD3 UR25, UPT, UPT, UR9, 0x76cf5d0a, URZ ;  /* 0x76cf5d0a09197890 */ /* 0x000fe2000fffe0ff */
[--C-:B------:R-:W-:Y:S01]  /*0210*/  SHF.R.U64 R226, R194, 0x2, R195.reuse ;  /* 0x00000002c2e27819 */ /* 0x100fe200000012c3 */
[----:B------:R-:W-:Y:S01]  /*0220*/  UIADD3 UR23, UPT, UPT, UR8, -0x61c88647, URZ ;  /* 0x9e3779b908177890 */ /* 0x000fe2000fffe0ff */
        /* <DEDUP_REMOVED lines=41> */
[----:B------:R-:W-:Y:S01]  /*04c0*/  @P0 IADD3 R4, PT, PT, R4, 0x80, RZ ;  /* 0x0000008004040810 */ /* 0x000fe20007ffe0ff */
[----:B------:R1:W5:Y:S05]  /*04d0*/  @P0 LDG.E.128 R36, desc[UR6][R10.64] ;  /* 0x000000060a240981 */ /* 0x00036a000c1e1d00 */
[----:B------:R-:W3:Y:S01]  /*04e0*/  LDC.64 R20, c[0x0][0x3d8] ;  /* 0x0000f600ff147b82 */ /* 0x000ee20000000a00 */
[----:B0-----:R-:W-:Y:S01]  /*04f0*/  @P1 IMAD.WIDE.U32 R14, R4, 0x10, R14 ;  /* 0x00000010040e1825 */ /* 0x001fe200078e000e */
[----:B------:R1:W5:Y:S01]  /*0500*/  @P0 LDG.E.128 R40, desc[UR6][R12.64] ;  /* 0x000000060c280981 */ /* 0x000362000c1e1d00 */
[----:B------:R-:W-:-:S02]  /*0510*/  ISETP.GE.U32.AND P3, PT, R198, 0x280, PT ;  /* 0x00000280c600780c */ /* 0x000fc40003f66070 */
[----:B------:R-:W-:Y:S01]  /*0520*/  HFMA2 R70, -RZ, RZ, 0, 0 ;  /* 0x00000000ff467431 */ /* 0x000fe200000001ff */
[----:B------:R-:W-:Y:S01]  /*0530*/  @P4 LOP3.LUT R228, R228, 0x100, RZ, 0xfc, !PT ;  /* 0x00000100e4e44812 */ /* 0x000fe200078efcff */
[----:B------:R1:W5:Y:S01]  /*0540*/  @P1 LDG.E.128 R44, desc[UR6][R14.64] ;  /* 0x000000060e2c1981 */ /* 0x000362000c1e1d00 */
[----:B----4-:R-:W-:-:S04]  /*0550*/  @P1 IMAD.WIDE.U32 R16, R4, 0x10, R16 ;  /* 0x0000001004101825 */ /* 0x010fc800078e0010 */
[----:B------:R-:W-:Y:S01]  /*0560*/  @P1 VIADD R4, R4, 0x80 ;  /* 0x0000008004041836 */ /* 0x000fe20000000000 */
[----:B------:R1:W5:Y:S03]  /*0570*/  @P1 LDG.E.128 R48, desc[UR6][R16.64] ;  /* 0x0000000610301981 */ /* 0x000366000c1e1d00 */
[----:B--2---:R-:W-:-:S05]  /*0580*/  @P2 IMAD.WIDE.U32 R18, R4, 0x10, R18 ;  /* 0x0000001004122825 */ /* 0x004fca00078e0012 */
[----:B------:R1:W5:Y:S01]  /*0590*/  @P2 LDG.E.128 R52, desc[UR6][R18.64] ;  /* 0x0000000612342981 */ /* 0x000362000c1e1d00 */
[----:B---3--:R-:W-:-:S05]  /*05a0*/  @P2 IMAD.WIDE.U32 R20, R4, 0x10, R20 ;  /* 0x0000001004142825 */ /* 0x008fca00078e0014 */
[----:B------:R1:W5:Y:S01]  /*05b0*/  @P2 LDG.E.128 R56, desc[UR6][R20.64] ;  /* 0x0000000614382981 */ /* 0x000362000c1e1d00 */
[----:B------:R-:W-:Y:S01]  /*05c0*/  IMAD.MOV.U32 R62, RZ, RZ, RZ ;  /* 0x000000ffff3e7224 */ /* 0x000fe200078e00ff */
[----:B------:R-:W-:Y:S01]  /*05d0*/  CS2R R60, SRZ ;  /* 0x00000000003c7805 */ /* 0x000fe2000001ff00 */
[----:B------:R-:W-:Y:S01]  /*05e0*/  IMAD.MOV.U32 R66, RZ, RZ, RZ ;  /* 0x000000ffff427224 */ /* 0x000fe200078e00ff */
[----:B------:R-:W-:Y:S02]  /*05f0*/  CS2R R64, SRZ ;  /* 0x0000000000407805 */ /* 0x000fe4000001ff00 */
        /* <DEDUP_REMOVED lines=21> */
[----:B-1----:R-:W-:-:S05]  /*0750*/  IMAD.WIDE.U32 R4, R4, 0x10, R6 ;  /* 0x0000001004047825 */ /* 0x002fca00078e0006 */
[----:B------:R0:W5:Y:S01]  /*0760*/  LDG.E.128 R96, desc[UR6][R4.64] ;  /* 0x0000000604607981 */ /* 0x000162000c1e1d00 */
        /* <DEDUP_REMOVED lines=20> */
[----:B0-----:R-:W-:Y:S06]  /*08b0*/  BRA `(.L_x_6745) ;  /* 0x0000000c008c7947 */ /* 0x001fec0003800000 */
.L_x_6744:
        /* <DEDUP_REMOVED lines=12> */
[----:B------:R-:W5:Y:S06]  /*0980*/  @P4 LDG.E.128 R28, desc[UR6][R8.64] ;  /* 0x00000006081c4981 */ /* 0x000f6c000c1e1d00 */
[----:B------:R-:W1:Y:S01]  /*0990*/  LDC.64 R20, c[0x0][0x3d8] ;  /* 0x0000f600ff147b82 */ /* 0x000e620000000a00 */
[----:B------:R-:W5:Y:S07]  /*09a0*/  @P4 LDG.E.128 R32, desc[UR6][R10.64] ;  /* 0x000000060a204981 */ /* 0x000f6e000c1e1d00 */
[----:B------:R-:W4:Y:S08]  /*09b0*/  LDC.64 R24, c[0x0][0x3d0] ;  /* 0x0000f400ff187b82 */ /* 0x000f300000000a00 */
[----:B------:R-:W4:Y:S01]  /*09c0*/  LDC.64 R26, c[0x0][0x3d8] ;  /* 0x0000f600ff1a7b82 */ /* 0x000f220000000a00 */
[----:B------:R-:W-:-:S07]  /*09d0*/  ISETP.GE.U32.AND P3, PT, R198, 0x280, PT ;  /* 0x00000280c600780c */ /* 0x000fce0003f66070 */
[----:B------:R-:W2:Y:S01]  /*09e0*/  @P4 LDC.64 R6, c[0x0][0x440] ;  /* 0x00011000ff064b82 */ /* 0x000ea20000000a00 */
[----:B------:R-:W-:Y:S01]  /*09f0*/  HFMA2 R74, -RZ, RZ, 0, 0 ;  /* 0x00000000ff4a7431 */ /* 0x000fe200000001ff */
[----:B------:R-:W-:-:S06]  /*0a00*/  @P4 LOP3.LUT R228, R228, 0x100, RZ, 0xfc, !PT ;  /* 0x00000100e4e44812 */ /* 0x000fcc00078efcff */
[----:B------:R-:W0:Y:S08]  /*0a10*/  @P0 LDC.64 R16, c[0x0][0x440] ;  /* 0x00011000ff100b82 */ /* 0x000e300000000a00 */
[----:B------:R-:W4:Y:S08]  /*0a20*/  @P1 LDC.64 R22, c[0x0][0x440] ;  /* 0x00011000ff161b82 */ /* 0x000f300000000a00 */
[----:B------:R-:W4:Y:S01]  /*0a30*/  @P2 LDC.64 R60, c[0x0][0x440] ;  /* 0x00011000ff3c2b82 */ /* 0x000f220000000a00 */
[C---:B--2---:R-:W-:Y:S01]  /*0a40*/  @P4 IMAD.WIDE.U32 R6, R4.reuse, 0x10, R6 ;  /* 0x0000001004064825 */ /* 0x044fe200078e0006 */
[----:B------:R-:W-:-:S04]  /*0a50*/  @P4 LOP3.LUT R4, R4, 0x80, RZ, 0xfc, !PT ;  /* 0x0000008004044812 */ /* 0x000fc800078efcff */
[----:B------:R2:W5:Y:S01]  /*0a60*/  @P4 LD.E.128 R88, desc[UR6][R6.64] ;  /* 0x0000000606584980 */ /* 0x000562000c101d00 */
[----:B------:R-:W-:-:S04]  /*0a70*/  @P0 IMAD.WIDE.U32 R12, R4, 0x10, R12 ;  /* 0x00000010040c0825 */ /* 0x000fc800078e000c */
[C---:B---3--:R-:W-:Y:S01]  /*0a80*/  @P0 IMAD.WIDE.U32 R14, R4.reuse, 0x10, R14 ;  /* 0x00000010040e0825 */ /* 0x048fe200078e000e */
        /* <DEDUP_REMOVED lines=9> */
[----:B------:R-:W-:Y:S01]  /*0b20*/  @P1 IADD3 R4, PT, PT, R4, 0x80, RZ ;  /* 0x0000008004041810 */ /* 0x000fe20007ffe0ff */
[----:B------:R3:W5:Y:S04]  /*0b30*/  @P1 LDG.E.128 R48, desc[UR6][R20.64] ;  /* 0x0000000614301981 */ /* 0x000768000c1e1d00 */
[C---:B------:R-:W-:Y:S01]  /*0b40*/  @P2 IMAD.WIDE.U32 R24, R4.reuse, 0x10, R24 ;  /* 0x0000001004182825 */ /* 0x040fe200078e0018 */
[----:B------:R3:W5:Y:S03]  /*0b50*/  @P1 LD.E.128 R80, desc[UR6][R22.64] ;  /* 0x0000000616501980 */ /* 0x000766000c101d00 */
[C---:B------:R-:W-:Y:S01]  /*0b60*/  @P2 IMAD.WIDE.U32 R26, R4.reuse, 0x10, R26 ;  /* 0x00000010041a2825 */ /* 0x040fe200078e001a */
[----:B------:R3:W5:Y:S03]  /*0b70*/  @P2 LDG.E.128 R52, desc[UR6][R24.64] ;  /* 0x0000000618342981 */ /* 0x000766000c1e1d00 */
[----:B--2---:R-:W-:Y:S01]  /*0b80*/  @P2 IMAD.WIDE.U32 R6, R4, 0x10, R60 ;  /* 0x0000001004062825 */ /* 0x004fe200078e003c */
        /* <DEDUP_REMOVED lines=11> */
[----:B------:R-:W-:Y:S02]  /*0c40*/  @P0 IMAD.MOV.U32 R71, RZ, RZ, RZ ;  /* 0x000000ffff470224 */ /* 0x000fe400078e00ff */
[----:B------:R-:W-:Y:S02]  /*0c50*/  @P1 IMAD.MOV.U32 R67, RZ, RZ, RZ ;  /* 0x000000ffff431224 */ /* 0x000fe400078e00ff */
[----:B------:R-:W-:Y:S01]  /*0c60*/  @P2 VIADD R4, R4, 0x80 ;  /* 0x0000008004042836 */ /* 0x000fe20000000000 */
[----:B---3--:R-:W-:Y:S06]  /*0c70*/  @!P3 BRA `(.L_x_6745) ;  /* 0x00000008009cb947 */ /* 0x008fec0003800000 */
[----:B------:R-:W0:Y:S08]  /*0c80*/  LDC.64 R104, c[0x0][0x440] ;  /* 0x00011000ff687b82 */ /* 0x000e300000000a00 */
[----:B------:R-:W1:Y:S08]  /*0c90*/  LDC.64 R96, c[0x0][0x3d0] ;  /* 0x0000f400ff607b82 */ /* 0x000e700000000a00 */
[----:B------:R-:W2:Y:S01]  /*0ca0*/  LDC.64 R6, c[0x0][0x3d8] ;  /* 0x0000f600ff067b82 */ /* 0x000ea20000000a00 */
[----:B0-----:R-:W-:-:S06]  /*0cb0*/  IMAD.WIDE.U32 R104, R4, 0x10, R104 ;  /* 0x0000001004687825 */ /* 0x001fcc00078e0068 */
[----:B------:R-:W5:Y:S01]  /*0cc0*/  LD.E.128 R104, desc[UR6][R104.64] ;  /* 0x0000000668687980 */ /* 0x000f62000c101d00 */
[----:B-1----:R-:W-:-:S06]  /*0cd0*/  IMAD.WIDE.U32 R96, R4, 0x10, R96 ;  /* 0x0000001004607825 */ /* 0x002fcc00078e0060 */
[----:B------:R-:W5:Y:S01]  /*0ce0*/  LDG.E.128 R96, desc[UR6][R96.64] ;  /* 0x0000000660607981 */ /* 0x000f62000c1e1d00 */
[----:B--2---:R-:W-:-:S05]  /*0cf0*/  IMAD.WIDE.U32 R4, R4, 0x10, R6 ;  /* 0x0000001004047825 */ /* 0x004fca00078e0006 */
[----:B------:R0:W5:Y:S01]  /*0d00*/  LDG.E.128 R92, desc[UR6][R4.64] ;  /* 0x00000006045c7981 */ /* 0x000162000c1e1d00 */
[----:B------:R-:W-:Y:S02]  /*0d10*/  CS2R R102, SRZ ;  /* 0x0000000000667805 */ /* 0x000fe4000001ff00 */
[----:B------:R-:W-:Y:S01]  /*0d20*/  CS2R R100, SRZ ;  /* 0x0000000000647805 */ /* 0x000fe2000001ff00 */
[----:B------:R-:W-:Y:S01]  /*0d30*/  IMAD.MOV.U32 R62, RZ, RZ, RZ ;  /* 0x000000ffff3e7224 */ /* 0x000fe200078e00ff */
[----:B------:R-:W-:Y:S01]  /*0d40*/  CS2R R60, SRZ ;  /* 0x00000000003c7805 */ /* 0x000fe2000001ff00 */
[----:B------:R-:W-:Y:S01]  /*0d50*/  IMAD.MOV.U32 R66, RZ, RZ, RZ ;  /* 0x000000ffff427224 */ /* 0x000fe200078e00ff */
[----:B------:R-:W-:Y:S02]  /*0d60*/  CS2R R64, SRZ ;  /* 0x0000000000407805 */ /* 0x000fe4000001ff00 */
[----:B------:R-:W-:Y:S02]  /*0d70*/  MOV R70, RZ ;  /* 0x000000ff00467202 */ /* 0x000fe40000000f00 */
[----:B------:R-:W-:Y:S01]  /*0d80*/  CS2R R68, SRZ ;  /* 0x0000000000447805 */ /* 0x000fe2000001ff00 */
[----:B------:R-:W-:Y:S01]  /*0d90*/  IMAD.MOV.U32 R74, RZ, RZ, RZ ;  /* 0x000000ffff4a7224 */ /* 0x000fe200078e00ff */
[----:B------:R-:W-:Y:S01]  /*0da0*/  CS2R R72, SRZ ;  /* 0x0000000000487805 */ /* 0x000fe2000001ff00 */
[----:B0-----:R-:W-:Y:S06]  /*0db0*/  BRA `(.L_x_6745) ;  /* 0x00000008004c7947 */ /* 0x001fec0003800000 */
.L_x_6743:
        /* <DEDUP_REMOVED lines=74> */
[----:B---3--:R-:W-:-:S05]  /*1260*/  IMAD.WIDE.U32 R4, R4, 0x10, R6 ;  /* 0x0000001004047825 */ /* 0x008fca00078e0006 */
[----:B------:R0:W5:Y:S01]  /*1270*/  LDG.E.128 R92, desc[UR6][R4.64] ;  /* 0x00000006045c7981 */ /* 0x000162000c1e1d00 */
[----:B------:R-:W-:Y:S05]  /*1280*/  BRA `(.L_x_6745) ;  /* 0x0000000400187947 */ /* 0x000fea0003800000 */
.L_x_6746:
        /* <DEDUP_REMOVED lines=18> */
[----:B------:R-:W-:Y:S01]  /*13b0*/  HFMA2 R78, -RZ, RZ, 0, 0 ;  /* 0x00000000ff4e7431 */ /* 0x000fe200000001ff */
[----:B------:R-:W-:-:S06]  /*13c0*/  @P4 LOP3.LUT R228, R228, 0x100, RZ, 0xfc, !PT ;  /* 0x00000100e4e44812 */ /* 0x000fcc00078efcff */
[----:B------:R-:W2:Y:S08]  /*13d0*/  @P4 LDC.64 R8, c[0x0][0x438] ;  /* 0x00010e00ff084b82 */ /* 0x000eb00000000a00 */
[----:B------:R-:W3:Y:S08]  /*13e0*/  @P0 LDC.64 R18, c[0x0][0x438] ;  /* 0x00010e00ff120b82 */ /* 0x000ef00000000a00 */
[----:B------:R-:W1:Y:S08]  /*13f0*/  @P1 LDC.64 R24, c[0x0][0x438] ;  /* 0x00010e00ff181b82 */ /* 0x000e700000000a00 */
[----:B------:R-:W4:Y:S01]  /*1400*/  @P2 LDC.64 R80, c[0x0][0x438] ;  /* 0x00010e00ff502b82 */ /* 0x000f220000000a00 */
[C---:B--2---:R-:W-:Y:S01]  /*1410*/  @P4 IMAD.WIDE.U32 R12, R4.reuse, 0x10, R8 ;  /* 0x00000010040c4825 */ /* 0x044fe200078e0008 */
[----:B------:R-:W-:-:S04]  /*1420*/  @P4 LOP3.LUT R4, R4, 0x80, RZ, 0xfc, !PT ;  /* 0x0000008004044812 */ /* 0x000fc800078efcff */
[----:B------:R-:W5:Y:S01]  /*1430*/  @P4 LD.E.128 R72, desc[UR6][R12.64] ;  /* 0x000000060c484980 */ /* 0x000f62000c101d00 */
[C---:B------:R-:W-:Y:S01]  /*1440*/  @P0 IMAD.WIDE.U32 R16, R4.reuse, 0x10, R16 ;  /* 0x0000001004100825 */ /* 0x040fe200078e0010 */
[----:B------:R-:W2:Y:S03]  /*1450*/  LDC.64 R8, c[0x0][0x3d8] ;  /* 0x0000f600ff087b82 */ /* 0x000ea60000000a00 */
[C---:B---3--:R-:W-:Y:S01]  /*1460*/  @P0 IMAD.WIDE.U32 R18, R4.reuse, 0x10, R18 ;  /* 0x0000001004120825 */ /* 0x048fe200078e0012 */
[----:B------:R-:W5:Y:S03]  /*1470*/  @P0 LDG.E.128 R36, desc[UR6][R16.64] ;  /* 0x0000000610240981 */ /* 0x000f66000c1e1d00 */
[C---:B------:R-:W-:Y:S01]  /*1480*/  @P0 IMAD.WIDE.U32 R20, R4.reuse, 0x10, R20 ;  /* 0x0000001004140825 */ /* 0x040fe200078e0014 */
[----:B------:R-:W3:Y:S01]  /*1490*/  LDC.64 R6, c[0x0][0x3d0] ;  /* 0x0000f400ff067b82 */ /* 0x000ee20000000a00 */
[----:B------:R-:W5:Y:S02]  /*14a0*/  @P0 LD.E.128 R68, desc[UR6][R18.64] ;  /* 0x0000000612440980 */ /* 0x000f64000c101d00 */
[----:B------:R-:W-:-:S02]  /*14b0*/  @P0 VIADD R4, R4, 0x80 ;  /* 0x0000008004040836 */ /* 0x000fc40000000000 */
[----:B------:R-:W5:Y:S02]  /*14c0*/  @P0 LDG.E.128 R40, desc[UR6][R20.64] ;  /* 0x0000000614280981 */ /* 0x000f64000c1e1d00 */
[C---:B0-----:R-:W-:Y:S01]  /*14d0*/  @P1 IMAD.WIDE.U32 R22, R4.reuse, 0x10, R22 ;  /* 0x0000001004161825 */ /* 0x041fe200078e0016 */
[----:B------:R-:W0:Y:S03]  /*14e0*/  @P3 LDC.64 R110, c[0x0][0x438] ;  /* 0x00010e00ff6e3b82 */ /* 0x000e260000000a00 */
        /* <DEDUP_REMOVED lines=8> */
[----:B------:R1:W5:Y:S03]  /*1570*/  @P2 LDG.E.128 R52, desc[UR6][R84.64] ;  /* 0x0000000654342981 */ /* 0x000366000c1e1d00 */
[C---:B------:R-:W-:Y:S01]  /*1580*/  @P2 IMAD.WIDE.U32 R108, R4.reuse, 0x10, R108 ;  /* 0x00000010046c2825 */ /* 0x040fe200078e006c */
[----:B------:R4:W5:Y:S03]  /*1590*/  @P2 LD.E.128 R60, desc[UR6][R88.64] ;  /* 0x00000006583c2980 */ /* 0x000966000c101d00 */
[----:B------:R-:W-:Y:S01]  /*15a0*/  @P2 VIADD R4, R4, 0x80 ;  /* 0x0000008004042836 */ /* 0x000fe20000000000 */
[----:B------:R0:W5:Y:S03]  /*15b0*/  @P2 LDG.E.128 R56, desc[UR6][R108.64] ;  /* 0x000000066c382981 */ /* 0x000166000c1e1d00 */
[----:B--2---:R-:W-:-:S04]  /*15c0*/  @P3 IMAD.WIDE.U32 R8, R4, 0x10, R8 ;  /* 0x0000001004083825 */ /* 0x004fc800078e0008 */
[C---:B---3--:R-:W-:Y:S01]  /*15d0*/  @P3 IMAD.WIDE.U32 R6, R4.reuse, 0x10, R6 ;  /* 0x0000001004063825 */ /* 0x048fe200078e0006 */
[----:B------:R2:W5:Y:S03]  /*15e0*/  @P3 LDG.E.128 R92, desc[UR6][R8.64] ;  /* 0x00000006085c3981 */ /* 0x000566000c1e1d00 */
[----:B0-----:R-:W-:Y:S01]  /*15f0*/  @P3 IMAD.WIDE.U32 R4, R4, 0x10, R110 ;  /* 0x0000001004043825 */ /* 0x001fe200078e006e */
[----:B------:R2:W5:Y:S04]  /*1600*/  @P3 LDG.E.128 R96, desc[UR6][R6.64] ;  /* 0x0000000606603981 */ /* 0x000568000c1e1d00 */
[----:B------:R2:W5:Y:S01]  /*1610*/  @P3 LD.E.128 R100, desc[UR6][R4.64] ;  /* 0x0000000604643980 */ /* 0x000562000c101d00 */
[----:B------:R-:W-:Y:S01]  /*1620*/  CS2R R76, SRZ ;  /* 0x00000000004c7805 */ /* 0x000fe2000001ff00 */
[----:B------:R-:W-:Y:S01]  /*1630*/  IMAD.MOV.U32 R82, RZ, RZ, RZ ;  /* 0x000000ffff527224 */ /* 0x000fe200078e00ff */
[----:B------:R-:W-:Y:S01]  /*1640*/  CS2R R80, SRZ ;  /* 0x0000000000507805 */ /* 0x000fe2000001ff00 */
[----:B------:R-:W-:Y:S01]  /*1650*/  IMAD.MOV.U32 R86, RZ, RZ, RZ ;  /* 0x000000ffff567224 */ /* 0x000fe200078e00ff */
[----:B-1----:R-:W-:Y:S01]  /*1660*/  CS2R R84, SRZ ;  /* 0x0000000000547805 */ /* 0x002fe2000001ff00 */
[----:B------:R-:W-:Y:S01]  /*1670*/  IMAD.MOV.U32 R90, RZ, RZ, RZ ;  /* 0x000000ffff5a7224 */ /* 0x000fe200078e00ff */
[----:B----4-:R-:W-:-:S02]  /*1680*/  CS2R R88, SRZ ;  /* 0x0000000000587805 */ /* 0x010fc4000001ff00 */
[----:B------:R-:W-:Y:S01]  /*1690*/  @P4 MOV R91, RZ ;  /* 0x000000ff005b4202 */ /* 0x000fe20000000f00 */
[----:B------:R-:W-:Y:S01]  /*16a0*/  @P0 IMAD.MOV.U32 R87, RZ, RZ, RZ ;  /* 0x000000ffff570224 */ /* 0x000fe200078e00ff */
[----:B------:R-:W-:Y:S01]  /*16b0*/  @P3 CS2R R106, SRZ ;  /* 0x00000000006a3805 */ /* 0x000fe2000001ff00 */
[----:B------:R-:W-:Y:S01]  /*16c0*/  @P1 IMAD.MOV.U32 R83, RZ, RZ, RZ ;  /* 0x000000ffff531224 */ /* 0x000fe200078e00ff */
[----:B------:R-:W-:Y:S01]  /*16d0*/  @P3 CS2R R104, SRZ ;  /* 0x0000000000683805 */ /* 0x000fe2000001ff00 */
[----:B--2---:R-:W-:-:S07]  /*16e0*/  @P2 IMAD.MOV.U32 R79, RZ, RZ, RZ ;  /* 0x000000ffff4f2224 */ /* 0x004fce00078e00ff */
.L_x_6745:
[----:B------:R-:W-:Y:S05]  /*16f0*/  BSYNC.RECONVERGENT B0 ;  /* 0x0000000000007941 */ /* 0x000fea0003800200 */
.L_x_6742:
[----:B------:R-:W1:Y:S02]  /*1700*/  LDCU UR4, c[0x0][0x384] ;  /* 0x00007080ff0477ac */ /* 0x000e640008000800 */
[----:B-1----:R-:W-:-:S06]  /*1710*/  UISETP.GE.AND UP0, UPT, UR17, UR4, UPT ;  /* 0x000000041100728c */ /* 0x002fcc000bf06270 */
[----:B------:R-:W-:-:S13]  /*1720*/  PLOP3.LUT P0, PT, PT, PT, UP0, 0x80, 0x8 ;  /* 0x000000000008781c */ /* 0x000fda0003f0f008 */
[----:B------:R-:W-:Y:S05]  /*1730*/  @P0 EXIT ;  /* 0x000000000000094d */ /* 0x000fea0003800000 */
[----:B0-----:R-:W-:Y:S01]  /*1740*/  IMAD.HI.U32 R4, R227, -0x326172a9, RZ ;  /* 0xcd9e8d57e3047827 */ /* 0x001fe200078e00ff */
[----:B------:R-:W-:Y:S01]  /*1750*/  LOP3.LUT R194, R194, 0x3, RZ, 0xc0, !PT ;  /* 0x00000003c2c27812 */ /* 0x000fe200078ec0ff */
[----:B------:R-:W-:Y:S01]  /*1760*/  UPLOP3.LUT UP1, UPT, UPT, UPT, UPT, 0x40, 0x4 ;  /* 0x000000000004789c */ /* 0x000fe20003f2e870 */
[----:B-----5:R-:W-:Y:S01]  /*1770*/  PRMT R224, R92, 0x7632, R224 ;  /* 0x000076325ce07816 */ /* 0x020fe200000000e0 */
[----:B------:R-:W-:Y:S01]  /*1780*/  IMAD.HI.U32 R5, R226, -0x2daee0ad, RZ ;  /* 0xd2511f53e2057827 */ /* 0x000fe200078e00ff */
        /* <DEDUP_REMOVED lines=44> */
[----:B------:R-:W-:Y:S01]  /*1a50*/  LOP3.LUT R5, R8, UR12, R5, 0x96, !PT ;  /* 0x0000000c08057c12 */ /* 0x000fe2000f8e9605 */
[----:B------:R-:W-:Y:S01]  /*1a60*/  IMAD R8, R6, -0x2daee0ad, RZ ;  /* 0xd2511f5306087824 */ /* 0x000fe200078e02ff */
[----:B------:R-:W-:Y:S01]  /*1a70*/  PRMT R206, R52, 0x7632, R206 ;  /* 0x0000763234ce7816 */ /* 0x000fe200000000ce */
[----:B------:R-:W-:Y:S01]  /*1a80*/  IMAD.HI.U32 R7, R4, -0x2daee0ad, RZ ;  /* 0xd2511f5304077827 */ /* 0x000fe200078e00ff */
[----:B------:R-:W-:Y:S02]  /*1a90*/  PRMT R205, R83, 0x7632, R205 ;  /* 0x0000763253cd7816 */ /* 0x000fe400000000cd */
[----:B------:R-:W-:Y:S01]  /*1aa0*/  PRMT R204, R51, 0x7632, R204 ;  /* 0x0000763233cc7816 */ /* 0x000fe200000000cc */
[----:B------:R-:W-:Y:S01]  /*1ab0*/  IMAD.HI.U32 R6, R5, -0x326172a9, RZ ;  /* 0xcd9e8d5705067827 */ /* 0x000fe200078e00ff */
[----:B------:R-:W-:-:S02]  /*1ac0*/  LOP3.LUT R7, R8, UR14, R7, 0x96, !PT ;  /* 0x0000000e08077c12 */ /* 0x000fc4000f8e9607 */
[----:B------:R-:W-:Y:S01]  /*1ad0*/  PRMT R203, R67, 0x7632, R203 ;  /* 0x0000763243cb7816 */ /* 0x000fe200000000cb */
[----:B------:R-:W-:Y:S01]  /*1ae0*/  IMAD R8, R5, -0x326172a9, RZ ;  /* 0xcd9e8d5705087824 */ /* 0x000fe200078e02ff */
[----:B------:R-:W-:Y:S01]  /*1af0*/  LOP3.LUT R6, R9, UR13, R6, 0x96, !PT ;  /* 0x0000000d09067c12 */ /* 0x000fe2000f8e9606 */
[----:B------:R-:W-:Y:S01]  /*1b00*/  IMAD.HI.U32 R5, R7, -0x326172a9, RZ ;  /* 0xcd9e8d5707057827 */ /* 0x000fe200078e00ff */
[----:B------:R-:W-:Y:S01]  /*1b10*/  PRMT R202, R47, 0x7632, R202 ;  /* 0x000076322fca7816 */ /* 0x000fe200000000ca */
[----:B------:R-:W1:Y:S01]  /*1b20*/  LDCU.64 UR12, c[0x0][0x3a0] ;  /* 0x00007400ff0c77ac */ /* 0x000e620008000a00 */
[----:B------:R-:W-:Y:S01]  /*1b30*/  PRMT R201, R82, 0x7632, R201 ;  /* 0x0000763252c97816 */ /* 0x000fe200000000c9 */
[----:B------:R-:W-:Y:S01]  /*1b40*/  IMAD R9, R4, -0x2daee0ad, RZ ;  /* 0xd2511f5304097824 */ /* 0x000fe200078e02ff */
[----:B------:R-:W-:Y:S01]  /*1b50*/  LOP3.LUT R5, R8, UR15, R5, 0x96, !PT ;  /* 0x0000000f08057c12 */ /* 0x000fe2000f8e9605 */
[----:B------:R-:W-:Y:S01]  /*1b60*/  IMAD.HI.U32 R4, R6, -0x2daee0ad, RZ ;  /* 0xd2511f5306047827 */ /* 0x000fe200078e00ff */
[----:B------:R-:W-:Y:S01]  /*1b70*/  SHF.R.S32.HI R8, RZ, 0x3, R2 ;  /* 0x00000003ff087819 */ /* 0x000fe20000011402 */
[----:B------:R-:W2:Y:S01]  /*1b80*/  LDCU.64 UR14, c[0x0][0x380] ;  /* 0x00007000ff0e77ac */ /* 0x000ea20008000a00 */
[----:B------:R-:W-:Y:S01]  /*1b90*/  PRMT R200, R50, 0x7632, R200 ;  /* 0x0000763232c87816 */ /* 0x000fe200000000c8 */
[----:B------:R-:W-:Y:S01]  /*1ba0*/  IMAD R7, R7, -0x326172a9, RZ ;  /* 0xcd9e8d5707077824 */ /* 0x000fe200078e02ff */
[----:B------:R-:W-:Y:S01]  /*1bb0*/  LOP3.LUT R10, R8, 0x7f, RZ, 0xc0, !PT ;  /* 0x0000007f080a7812 */ /* 0x000fe200078ec0ff */
[----:B------:R-:W-:Y:S01]  /*1bc0*/  IMAD.MOV.U32 R11, RZ, RZ, RZ ;  /* 0x000000ffff0b7224 */ /* 0x000fe200078e00ff */
[----:B------:R-:W-:Y:S01]  /*1bd0*/  LOP3.LUT R4, R9, UR20, R4, 0x96, !PT ;  /* 0x0000001409047c12 */ /* 0x000fe2000f8e9604 */
[----:B------:R-:W-:Y:S01]  /*1be0*/  IMAD R9, R6, -0x2daee0ad, RZ ;  /* 0xd2511f5306097824 */ /* 0x000fe200078e02ff */
[----:B------:R-:W-:Y:S01]  /*1bf0*/  VIADDMNMX R3, R10, -R3, RZ, !PT ;  /* 0x800000030a037246 */ /* 0x000fe200078001ff */
[----:B------:R-:W-:Y:S01]  /*1c00*/  IMAD.HI.U32 R6, R5, -0x2daee0ad, RZ ;  /* 0xd2511f5305067827 */ /* 0x000fe200078e00ff */
[----:B------:R-:W-:Y:S01]  /*1c10*/  SHF.L.U32 R8, R8, 0x1, RZ ;  /* 0x0000000108087819 */ /* 0x000fe200000006ff */
[----:B------:R-:W3:Y:S01]  /*1c20*/  LDCU UR20, c[0x0][0x388] ;  /* 0x00007100ff1477ac */ /* 0x000ee20008000800 */
[----:B------:R-:W-:Y:S01]  /*1c30*/  VIMNMX R3, PT, PT, R3, 0x20, PT ;  /* 0x0000002003037848 */ /* 0x000fe20003fe0100 */
[----:B------:R-:W-:Y:S01]  /*1c40*/  IMAD.HI.U32 R2, R4, -0x326172a9, RZ ;  /* 0xcd9e8d5704027827 */ /* 0x000fe200078e00ff */
[----:B------:R-:W-:-:S02]  /*1c50*/  LOP3.LUT R8, R8, 0xffffff00, RZ, 0xc0, !PT ;  /* 0xffffff0008087812 */ /* 0x000fc400078ec0ff */
[----:B------:R-:W-:Y:S01]  /*1c60*/  LOP3.LUT R6, R9, UR21, R6, 0x96, !PT ;  /* 0x0000001509067c12 */ /* 0x000fe2000f8e9606 */
[----:B------:R-:W-:Y:S01]  /*1c70*/  IMAD R9, R0, -0x20, R10 ;  /* 0xffffffe000097824 */ /* 0x000fe200078e020a */
[----:B------:R-:W-:Y:S01]  /*1c80*/  LOP3.LUT R2, R7, UR19, R2, 0x96, !PT ;  /* 0x0000001307027c12 */ /* 0x000fe2000f8e9602 */
[----:B------:R-:W-:Y:S01]  /*1c90*/  IMAD R3, R3, 0x8, R8 ;  /* 0x0000000803037824 */ /* 0x000fe200078e0208 */
[----:B------:R-:W-:Y:S01]  /*1ca0*/  PRMT R199, R66, 0x7632, R199 ;  /* 0x0000763242c77816 */ /* 0x000fe200000000c7 */
[----:B------:R-:W-:Y:S01]  /*1cb0*/  IMAD R7, R4, -0x326172a9, RZ ;  /* 0xcd9e8d5704077824 */ /* 0x000fe200078e02ff */
[----:B------:R-:W-:Y:S01]  /*1cc0*/  VIMNMX R9, PT, PT, RZ, R9, !PT ;  /* 0x00000009ff097248 */ /* 0x000fe20007fe0100 */
[----:B------:R-:W-:Y:S01]  /*1cd0*/  IMAD.HI.U32 R0, R6, -0x326172a9, RZ ;  /* 0xcd9e8d5706007827 */ /* 0x000fe200078e00ff */
[----:B------:R-:W-:Y:S01]  /*1ce0*/  I2FP.F32.U32 R3, R3 ;  /* 0x0000000300037245 */ /* 0x000fe20000201000 */
[----:B------:R-:W4:Y:S01]  /*1cf0*/  LDCU UR19, c[0x0][0x408] ;  /* 0x00008100ff1377ac */ /* 0x000f220008000800 */
[----:B------:R-:W-:Y:S01]  /*1d00*/  VIMNMX R9, PT, PT, R9, 0x20, PT ;  /* 0x0000002009097848 */ /* 0x000fe20003fe0100 */
[----:B------:R-:W-:Y:S01]  /*1d10*/  IMAD R5, R5, -0x2daee0ad, RZ ;  /* 0xd2511f5305057824 */ /* 0x000fe200078e02ff */
[----:B------:R0:W0:Y:S01]  /*1d20*/  MUFU.RCP R19, R3 ;  /* 0x0000000300137308 */ /* 0x0000220000001000 */
[----:B------:R-:W-:Y:S01]  /*1d30*/  IMAD.HI.U32 R4, R2, -0x2daee0ad, RZ ;  /* 0xd2511f5302047827 */ /* 0x000fe200078e00ff */
[----:B------:R-:W-:Y:S01]  /*1d40*/  LOP3.LUT R0, R7, UR22, R0, 0x96, !PT ;  /* 0x0000001607007c12 */ /* 0x000fe2000f8e9600 */
[----:B------:R-:W0:Y:S01]  /*1d50*/  LDCU.U8 UR21, c[0x0][0x410] ;  /* 0x00008200ff1577ac */ /* 0x000e220008000000 */
[----:B------:R-:W-:Y:S01]  /*1d60*/  PRMT R193, R46, 0x7632, R193 ;  /* 0x000076322ec17816 */ /* 0x000fe200000000c1 */
[----:B------:R-:W-:Y:S01]  /*1d70*/  IMAD R6, R6, -0x326172a9, RZ ;  /* 0xcd9e8d5706067824 */ /* 0x000fe200078e02ff */
[----:B------:R-:W-:Y:S01]  /*1d80*/  LOP3.LUT R4, R5, UR26, R4, 0x96, !PT ;  /* 0x0000001a05047c12 */ /* 0x000fe2000f8e9604 */
[----:B------:R-:W-:Y:S01]  /*1d90*/  IMAD R5, R2, -0x2daee0ad, RZ ;  /* 0xd2511f5302057824 */ /* 0x000fe200078e02ff */
[----:B------:R-:W-:Y:S01]  /*1da0*/  PRMT R192, R81, 0x7632, R192 ;  /* 0x0000763251c07816 */ /* 0x000fe200000000c0 */
[----:B------:R-:W-:Y:S01]  /*1db0*/  IMAD.HI.U32 R196, R0, -0x2daee0ad, RZ ;  /* 0xd2511f5300c47827 */ /* 0x000fe200078e00ff */
[----:B------:R-:W-:Y:S01]  /*1dc0*/  PRMT R191, R49, 0x7632, R191 ;  /* 0x0000763231bf7816 */ /* 0x000fe200000000bf */
[----:B------:R-:W0:Y:S01]  /*1dd0*/  LDCU UR22, c[0x0][0x400] ;  /* 0x00008000ff1677ac */ /* 0x000e220008000800 */
[----:B------:R-:W-:Y:S01]  /*1de0*/  PRMT R190, R65, 0x7632, R190 ;  /* 0x0000763241be7816 */ /* 0x000fe200000000be */
[----:B------:R-:W-:Y:S01]  /*1df0*/  IMAD.HI.U32 R195, R4, -0x326172a9, RZ ;  /* 0xcd9e8d5704c37827 */ /* 0x000fe200078e00ff */
[----:B------:R-:W-:-:S02]  /*1e00*/  LOP3.LUT R196, R5, UR28, R196, 0x96, !PT ;  /* 0x0000001c05c47c12 */ /* 0x000fc4000f8e96c4 */
[----:B------:R-:W-:Y:S01]  /*1e10*/  PRMT R189, R45, 0x7632, R189 ;  /* 0x000076322dbd7816 */ /* 0x000fe200000000bd */
[----:B------:R-:W-:Y:S01]  /*1e20*/  IMAD R197, R9, 0x8, R8 ;  /* 0x0000000809c57824 */ /* 0x000fe200078e0208 */
[----:B------:R-:W-:Y:S01]  /*1e30*/  LOP3.LUT R195, R6, UR27, R195, 0x96, !PT ;  /* 0x0000001b06c37c12 */ /* 0x000fe2000f8e96c3 */
[----:B------:R-:W-:Y:S01]  /*1e40*/  IMAD R9, R0, -0x2daee0ad, RZ ;  /* 0xd2511f5300097824 */ /* 0x000fe200078e02ff */
[----:B------:R-:W-:Y:S01]  /*1e50*/  PRMT R188, R80, 0x7632, R188 ;  /* 0x0000763250bc7816 */ /* 0x000fe200000000bc */
[----:B------:R-:W-:Y:S01]  /*1e60*/  IMAD R10, R4, -0x326172a9, RZ ;  /* 0xcd9e8d57040a7824 */ /* 0x000fe200078e02ff */
        /* <DEDUP_REMOVED lines=35> */
.L_x_7385:
[----:B------:R-:W-:Y:S01]  /*20a0*/  UIMAD UR4, UR17, UR20, URZ ;  /* 0x00000014110472a4 */ /* 0x000fe2000f8e02ff */
[----:B------:R-:W-:Y:S01]  /*20b0*/  LOP3.LUT P0, RZ, R228, 0x100, RZ, 0xc0, !PT ;  /* 0x00000100e4ff7812 */ /* 0x000fe2000780c0ff */
[----:B------:R-:W-:Y:S02]  /*20c0*/  BSSY.RECONVERGENT B0, `(.L_x_6747) ;  /* 0x000094f000007945 */ /* 0x000fe40003800200 */
[----:B------:R-:W-:-:S04]  /*20d0*/  USHF.R.S32.HI UR5, URZ, 0x1f, UR4 ;  /* 0x0000001fff057899 */ /* 0x000fc80008011404 */
[----:B------:R-:W-:-:S06]  /*20e0*/  ULEA.HI UR5, UR5, UR4, URZ, 0x3 ;  /* 0x0000000405057291 */ /* 0x000fcc000f8f18ff */
[----:B------:R-:W-:-:S04]  /*20f0*/  MOV R229, UR5 ;  /* 0x0000000500e57c02 */ /* 0x000fc80008000f00 */
[----:B------:R-:W-:-:S05]  /*2100*/  LEA.HI.SX32 R229, R229, R230, 0x1d ;  /* 0x000000e6e5e57211 */ /* 0x000fca00078feaff */
[----:B0-234-:R-:W-:Y:S01]  /*2110*/  IMAD.MOV.U32 R160, RZ, RZ, R229 ;  /* 0x000000ffffa07224 */ /* 0x01dfe200078e00e5 */
        /* <DEDUP_REMOVED lines=34> */
.L_x_6752:
        /* <DEDUP_REMOVED lines=13> */
.L_x_6754:
[----:B------:R-:W-:Y:S05]  /*2410*/  BSYNC.RECONVERGENT B2 ;  /* 0x0000000000027941 */ /* 0x000fea0003800200 */
.L_x_6753:
[----:B------:R-:W-:Y:S01]  /*2420*/  IMAD.WIDE.U32 R120, R227, -0x326172a9, RZ ;  /* 0xcd9e8d57e3787825 */ /* 0x000fe200078e00ff */
[----:B------:R-:W-:Y:S01]  /*2430*/  LOP3.LUT R122, R11, UR9, R163, 0x96, !PT ;  /* 0x000000090b7a7c12 */ /* 0x000fe2000f8e96a3 */
[----:B------:R-:W-:Y:S02]  /*2440*/  UIADD3 UR4, UPT, UPT, UR8, -0x61c88647, URZ ;  /* 0x9e3779b908047890 */ /* 0x000fe4000fffe0ff */
[----:B------:R-:W-:Y:S01]  /*2450*/  UIADD3 UR5, UPT, UPT, UR9, -0x4498517b, URZ ;  /* 0xbb67ae8509057890 */ /* 0x000fe2000fffe0ff */
[----:B------:R-:W-:Y:S01]  /*2460*/  LOP3.LUT R160, R225, UR8, R121, 0x96, !PT ;  /* 0x00000008e1a07c12 */ /* 0x000fe2000f8e9679 */
        /* <DEDUP_REMOVED lines=17> */
[----:B------:R-:W-:-:S03]  /*2580*/  UIADD3 UR5, UPT, UPT, UR9, -0x56f99767, URZ ;  /* 0xa906689909057890 */ /* 0x000fc6000fffe0ff */
[----:B------:R-:W-:Y:S01]  /*2590*/  IMAD.WIDE.U32 R120, R120, -0x326172a9, RZ ;  /* 0xcd9e8d5778787825 */ /* 0x000fe200078e00ff */
[----:B------:R-:W-:Y:S01]  /*25a0*/  LOP3.LUT R123, R160, UR4, R163, 0x96, !PT ;  /* 0x00000004a07b7c12 */ /* 0x000fe2000f8e96a3 */
[----:B------:R-:W-:-:S03]  /*25b0*/  UIADD3 UR4, UPT, UPT, UR8, 0x1715609d, URZ ;  /* 0x1715609d08047890 */ /* 0x000fc6000fffe0ff */
[----:B------:R-:W-:Y:S01]  /*25c0*/  LOP3.LUT R160, R122, UR18, R121, 0x96, !PT ;  /* 0x000000127aa07c12 */ /* 0x000fe2000f8e9679 */
[----:B------:R-:W-:-:S04]  /*25d0*/  IMAD.WIDE.U32 R122, R123, -0x326172a9, RZ ;  /* 0xcd9e8d577b7a7825 */ /* 0x000fc800078e00ff */
[----:B------:R-:W-:Y:S01]  /*25e0*/  IMAD.WIDE.U32 R160, R160, -0x2daee0ad, RZ ;  /* 0xd2511f53a0a07825 */ /* 0x000fe200078e00ff */
[----:B------:R-:W-:Y:S01]  /*25f0*/  LOP3.LUT R163, R120, UR4, R123, 0x96, !PT ;  /* 0x0000000478a37c12 */ /* 0x000fe2000f8e967b */
[----:B------:R-:W-:-:S03]  /*2600*/  UIADD3 UR4, UPT, UPT, UR8, -0x4ab325aa, URZ ;  /* 0xb54cda5608047890 */ /* 0x000fc6000fffe0ff */
[----:B------:R-:W-:Y:S01]  /*2610*/  LOP3.LUT R120, R162, UR5, R161, 0x96, !PT ;  /* 0x00000005a2787c12 */ /* 0x000fe2000f8e96a1 */
[----:B------:R-:W-:Y:S01]  /*2620*/  UIADD3 UR5, UPT, UPT, UR9, 0x646e171e, URZ ;  /* 0x646e171e09057890 */ /* 0x000fe2000fffe0ff */
[----:B------:R-:W-:-:S04]  /*2630*/  IMAD.WIDE.U32 R162, R163, -0x2daee0ad, RZ ;  /* 0xd2511f53a3a27825 */ /* 0x000fc800078e00ff */
[----:B------:R-:W-:Y:S01]  /*2640*/  IMAD.WIDE.U32 R120, R120, -0x326172a9, RZ ;  /* 0xcd9e8d5778787825 */ /* 0x000fe200078e00ff */
[----:B------:R-:W-:Y:S01]  /*2650*/  LOP3.LUT R123, R160, UR5, R163, 0x96, !PT ;  /* 0x00000005a07b7c12 */ /* 0x000fe2000f8e96a3 */
[----:B------:R-:W-:-:S03]  /*2660*/  UIADD3 UR5, UPT, UPT, UR9, 0x1fd5c5a3, URZ ;  /* 0x1fd5c5a309057890 */ /* 0x000fc6000fffe0ff */
[----:B------:R-:W-:Y:S01]  /*2670*/  LOP3.LUT R160, R122, UR4, R121, 0x96, !PT ;  /* 0x000000047aa07c12 */ /* 0x000fe2000f8e9679 */
[----:B------:R-:W-:Y:S01]  /*2680*/  UIADD3 UR4, UPT, UPT, UR8, 0x5384540f, URZ ;  /* 0x5384540f08047890 */ /* 0x000fe2000fffe0ff */
[----:B------:R-:W-:-:S04]  /*2690*/  IMAD.WIDE.U32 R122, R123, -0x326172a9, RZ ;  /* 0xcd9e8d577b7a7825 */ /* 0x000fc800078e00ff */
[----:B------:R-:W-:Y:S01]  /*26a0*/  IMAD.WIDE.U32 R160, R160, -0x2daee0ad, RZ ;  /* 0xd2511f53a0a07825 */ /* 0x000fe200078e00ff */
[----:B------:R-:W-:Y:S01]  /*26b0*/  LOP3.LUT R120, R120, UR4, R123, 0x96, !PT ;  /* 0x0000000478787c12 */ /* 0x000fe2000f8e967b */
[----:B------:R-:W-:-:S03]  /*26c0*/  UIADD3 UR4, UPT, UPT, UR8, -0xe443238, URZ ;  /* 0xf1bbcdc808047890 */ /* 0x000fc6000fffe0ff */
[----:B------:R-:W-:Y:S01]  /*26d0*/  LOP3.LUT R162, R162, UR5, R161, 0x96, !PT ;  /* 0x00000005a2a27c12 */ /* 0x000fe2000f8e96a1 */
[----:B------:R-:W-:Y:S01]  /*26e0*/  UIADD3 UR5, UPT, UPT, UR9, -0x24c28bd8, URZ ;  /* 0xdb3d742809057890 */ /* 0x000fe2000fffe0ff */
[----:B------:R-:W-:-:S04]  /*26f0*/  IMAD.WIDE.U32 R120, R120, -0x2daee0ad, RZ ;  /* 0xd2511f5378787825 */ /* 0x000fc800078e00ff */
[----:B------:R-:W-:Y:S01]  /*2700*/  IMAD.WIDE.U32 R162, R162, -0x326172a9, RZ ;  /* 0xcd9e8d57a2a27825 */ /* 0x000fe200078e00ff */
[----:B------:R-:W-:Y:S01]  /*2710*/  LOP3.LUT R123, R160, UR5, R121, 0x96, !PT ;  /* 0x00000005a07b7c12 */ /* 0x000fe2000f8e9679 */
[----:B------:R-:W-:-:S03]  /*2720*/  UIADD3 UR5, UPT, UPT, UR9, -0x695add53, URZ ;  /* 0x96a522ad09057890 */ /* 0x000fc6000fffe0ff */
[----:B------:R-:W-:Y:S01]  /*2730*/  LOP3.LUT R160, R122, UR4, R163, 0x96, !PT ;  /* 0x000000047aa07c12 */ /* 0x000fe2000f8e96a3 */
[----:B------:R-:W-:Y:S01]  /*2740*/  IMAD.WIDE.U32 R122, R123, -0x326172a9, RZ ;  /* 0xcd9e8d577b7a7825 */ /* 0x000fe200078e00ff */
[----:B------:R-:W-:-:S03]  /*2750*/  UIADD3 UR4, UPT, UPT, UR8, -0x700cb87f, URZ ;  /* 0x8ff3478108047890 */ /* 0x000fc6000fffe0ff */
[----:B------:R-:W-:-:S03]  /*2760*/  IMAD.WIDE.U32 R160, R160, -0x2daee0ad, RZ ;  /* 0xd2511f53a0a07825 */ /* 0x000fc600078e00ff */
[----:B------:R-:W-:Y:S01]  /*2770*/  LOP3.LUT R195, R162, UR4, R123, 0x96, !PT ;  /* 0x00000004a2c37c12 */ /* 0x000fe2000f8e967b */
[----:B------:R-:W-:Y:S02]  /*2780*/  IMAD.MOV.U32 R10, RZ, RZ, R122 ;  /* 0x000000ffff0a7224 */ /* 0x000fe400078e007a */
[----:B------:R-:W-:Y:S01]  /*2790*/  HFMA2 R122, -RZ, RZ, 0, 0 ;  /* 0x00000000ff7a7431 */ /* 0x000fe200000001ff */
[----:B------:R-:W-:Y:S01]  /*27a0*/  LOP3.LUT R196, R120, UR5, R161, 0x96, !PT ;  /* 0x0000000578c47c12 */ /* 0x000fe2000f8e96a1 */
[----:B------:R-:W-:-:S07]  /*27b0*/  IMAD.MOV.U32 R120, RZ, RZ, R9 ;  /* 0x000000ffff787224 */ /* 0x000fce00078e0009 */
.L_x_6751:
[----:B------:R-:W-:Y:S05]  /*27c0*/  BSYNC.RECONVERGENT B1 ;  /* 0x0000000000017941 */ /* 0x000fea0003800200 */
.L_x_6750:
        /* <DEDUP_REMOVED lines=8> */
[----:B------:R-:W-:Y:S01]  /*2850*/  PRMT R124, R124, 0x7632, R124 ;  /* 0x000076327c7c7816 */ /* 0x000fe2000000007c */
[----:B------:R-:W-:Y:S01]  /*2860*/  IMAD.MOV.U32 R123, RZ, RZ, 0x2 ;  /* 0x00000002ff7b7424 */ /* 0x000fe200078e00ff */
[----:B------:R-:W-:-:S02]  /*2870*/  MOV R121, R10 ;  /* 0x0000000a00797202 */ /* 0x000fc40000000f00 */
[----:B0-----:R-:W-:-:S13]  /*2880*/  FSETP.LE.FTZ.AND P3, PT, R120, R9, PT ;  /* 0x000000097800720b */ /* 0x001fda0003f73000 */
        /* <DEDUP_REMOVED lines=10> */
.L_x_6757:
        /* <DEDUP_REMOVED lines=13> */
.L_x_6759:
[----:B------:R-:W-:Y:S05]  /*2a00*/  BSYNC.RECONVERGENT B2 ;  /* 0x0000000000027941 */ /* 0x000fea0003800200 */
.L_x_6758:
        /* <DEDUP_REMOVED lines=51> */
[----:B------:R-:W-:Y:S01]  /*2d40*/  UIADD3 UR4, UPT, UPT, UR8, -0x700cb87f, URZ ;  /* 0x8ff3478108047890 */ /* 0x000fe2000fffe0ff */
[----:B------:R-:W-:-:S04]  /*2d50*/  IMAD.WIDE.U32 R164, R164, -0x326172a9, RZ ;  /* 0xcd9e8d57a4a47825 */ /* 0x000fc800078e00ff */
[----:B------:R-:W-:Y:S01]  /*2d60*/  IMAD.WIDE.U32 R120, R120, -0x2daee0ad, RZ ;  /* 0xd2511f5378787825 */ /* 0x000fe200078e00ff */
[----:B------:R-:W-:Y:S02]  /*2d70*/  LOP3.LUT R195, R166, UR4, R165, 0x96, !PT ;  /* 0x00000004a6c37c12 */ /* 0x000fe4000f8e96a5 */
[----:B------:R-:W-:Y:S02]  /*2d80*/  MOV R10, R164 ;  /* 0x000000a4000a7202 */ /* 0x000fe40000000f00 */
[----:B------:R-:W-:Y:S01]  /*2d90*/  LOP3.LUT R196, R122, UR5, R121, 0x96, !PT ;  /* 0x000000057ac47c12 */ /* 0x000fe2000f8e9679 */
[----:B------:R-:W-:Y:S02]  /*2da0*/  IMAD.MOV.U32 R121, RZ, RZ, R160 ;  /* 0x000000ffff797224 */ /* 0x000fe400078e00a0 */
[----:B------:R-:W-:-:S07]  /*2db0*/  IMAD.MOV.U32 R160, RZ, RZ, R120 ;  /* 0x000000ffffa07224 */ /* 0x000fce00078e0078 */
.L_x_6756:
[----:B------:R-:W-:Y:S05]  /*2dc0*/  BSYNC.RECONVERGENT B1 ;  /* 0x0000000000017941 */ /* 0x000fea0003800200 */
.L_x_6755:
[----:B------:R-:W-:Y:S01]  /*2dd0*/  I2FP.F32.U32 R120, R121 ;  /* 0x0000007900787245 */ /* 0x000fe20000201000 */
[----:B------:R-:W-:Y:S01]  /*2de0*/  BSSY.RECONVERGENT B1, `(.L_x_6760) ;  /* 0x000005b000017945 */ /* 0x000fe20003800200 */
[----:B------:R-:W-:Y:S01]  /*2df0*/  ISETP.NE.AND P2, PT, R123, 0x1, PT ;  /* 0x000000017b00780c */ /* 0x000fe20003f45270 */
[----:B------:R-:W-:Y:S01]  /*2e00*/  IMAD.MOV.U32 R122, RZ, RZ, 0x2 ;  /* 0x00000002ff7a7424 */ /* 0x000fe200078e00ff */
[----:B------:R-:W-:Y:S01]  /*2e10*/  LOP3.LUT R228, R228, 0xfffffff7, RZ, 0xc0, !PT ;  /* 0xfffffff7e4e47812 */ /* 0x000fe200078ec0ff */
[----:B------:R-:W-:Y:S01]  /*2e20*/  FFMA.FTZ R120, R120, R163, 1.1641532182693481445e-10 ;  /* 0x2f00000078787423 */ /* 0x000fe200000100a3 */
[----:B------:R-:W-:Y:S01]  /*2e30*/  SHF.L.U32 R165, R124, 0x10, RZ ;  /* 0x000000107ca57819 */ /* 0x000fe200000006ff */
[----:B------:R-:W-:-:S03]  /*2e40*/  IMAD.MOV.U32 R121, RZ, RZ, R10 ;  /* 0x000000ffff797224 */ /* 0x000fc600078e000a */
[----:B------:R-:W-:-:S13]  /*2e50*/  FSETP.LE.FTZ.AND P3, PT, R120, R9, PT ;  /* 0x000000097800720b */ /* 0x000fda0003f73000 */
        /* <DEDUP_REMOVED lines=10> */
.L_x_6762:
        /* <DEDUP_REMOVED lines=13> */
.L_x_6764:
[----:B------:R-:W-:Y:S05]  /*2fd0*/  BSYNC.RECONVERGENT B2 ;  /* 0x0000000000027941 */ /* 0x000fea0003800200 */
.L_x_6763:
        /* <DEDUP_REMOVED lines=59> */
.L_x_6761:
[----:B------:R-:W-:Y:S05]  /*3390*/  BSYNC.RECONVERGENT B1 ;  /* 0x0000000000017941 */ /* 0x000fea0003800200 */
.L_x_6760:
[----:B------:R-:W-:Y:S01]  /*33a0*/  I2FP.F32.U32 R120, R121 ;  /* 0x0000007900787245 */ /* 0x000fe20000201000 */
[----:B------:R-:W-:Y:S01]  /*33b0*/  BSSY.RECONVERGENT B1, `(.L_x_6765) ;  /* 0x000005c000017945 */ /* 0x000fe20003800200 */
[----:B------:R-:W-:Y:S01]  /*33c0*/  ISETP.NE.AND P2, PT, R122, 0x1, PT ;  /* 0x000000017a00780c */ /* 0x000fe20003f45270 */
[C---:B------:R-:W-:Y:S01]  /*33d0*/  IMAD.U32 R164, R125.reuse, 0x10000, RZ ;  /* 0x000100007da47824 */ /* 0x040fe200078e00ff */
[----:B------:R-:W-:Y:S01]  /*33e0*/  LOP3.LUT R228, R228, 0xfffffffb, RZ, 0xc0, !PT ;  /* 0xfffffffbe4e47812 */ /* 0x000fe200078ec0ff */
[----:B------:R-:W-:Y:S01]  /*33f0*/  FFMA.FTZ R120, R120, R163, 1.1641532182693481445e-10 ;  /* 0x2f00000078787423 */ /* 0x000fe200000100a3 */
[----:B------:R-:W-:Y:S01]  /*3400*/  PRMT R161, R125, 0x7632, R161 ;  /* 0x000076327da17816 */ /* 0x000fe200000000a1 */
[----:B------:R-:W-:Y:S01]  /*3410*/  IMAD.MOV.U32 R123, RZ, RZ, 0x2 ;  /* 0x00000002ff7b7424 */ /* 0x000fe200078e00ff */
[----:B------:R-:W-:Y:S02]  /*3420*/  MOV R121, R10 ;  /* 0x0000000a00797202 */ /* 0x000fe40000000f00 */
[----:B------:R-:W-:-:S13]  /*3430*/  FSETP.LE.FTZ.AND P3, PT, R120, R9, PT ;  /* 0x000000097800720b */ /* 0x000fda0003f73000 */
        /* <DEDUP_REMOVED lines=10> */
.L_x_6767:
        /* <DEDUP_REMOVED lines=13> */
.L_x_6769:
[----:B------:R-:W-:Y:S05]  /*35b0*/  BSYNC.RECONVERGENT B2 ;  /* 0x0000000000027941 */ /* 0x000fea0003800200 */
.L_x_6768:
        /* <DEDUP_REMOVED lines=59> */
.L_x_6766:
[----:B------:R-:W-:Y:S05]  /*3970*/  BSYNC.RECONVERGENT B1 ;  /* 0x0000000000017941 */ /* 0x000fea0003800200 */
.L_x_6765:
[----:B------:R-:W-:Y:S01]  /*3980*/  ISETP.NE.AND P2, PT, R123, 0x1, PT ;  /* 0x000000017b00780c */ /* 0x000fe20003f45270 */
[----:B------:R-:W-:Y:S01]  /*3990*/  BSSY.RECONVERGENT B1, `(.L_x_6770) ;  /* 0x000005a000017945 */ /* 0x000fe20003800200 */
[----:B------:R-:W-:Y:S01]  /*39a0*/  I2FP.F32.U32 R120, R121 ;  /* 0x0000007900787245 */ /* 0x000fe20000201000 */
[----:B------:R-:W-:Y:S01]  /*39b0*/  IMAD.MOV.U32 R122, RZ, RZ, 0x2 ;  /* 0x00000002ff7a7424 */ /* 0x000fe200078e00ff */
[----:B------:R-:W-:Y:S01]  /*39c0*/  SHF.L.U32 R167, R161, 0x10, RZ ;  /* 0x00000010a1a77819 */ /* 0x000fe200000006ff */
[----:B------:R-:W-:Y:S02]  /*39d0*/  IMAD.MOV.U32 R121, RZ, RZ, R10 ;  /* 0x000000ffff797224 */ /* 0x000fe400078e000a */
[----:B------:R-:W-:-:S05]  /*39e0*/  FFMA.FTZ R120, R120, R163, 1.1641532182693481445e-10 ;  /* 0x2f00000078787423 */ /* 0x000fca00000100a3 */
[----:B------:R-:W-:-:S04]  /*39f0*/  FSETP.LE.FTZ.AND P3, PT, R120, R9, PT ;  /* 0x000000097800720b */ /* 0x000fc80003f73000 */
        /* <DEDUP_REMOVED lines=10> */
.L_x_6772:
        /* <DEDUP_REMOVED lines=13> */
.L_x_6774:
[----:B------:R-:W-:Y:S05]  /*3b70*/  BSYNC.RECONVERGENT B2 ;  /* 0x0000000000027941 */ /* 0x000fea0003800200 */
.L_x_6773:
        /* <DEDUP_REMOVED lines=59> */
.L_x_6771:
[----:B------:R-:W-:Y:S05]  /*3f30*/  BSYNC.RECONVERGENT B1 ;  /* 0x0000000000017941 */ /* 0x000fea0003800200 */
.L_x_6770:
[----:B------:R-:W-:Y:S01]  /*3f40*/  ISETP.NE.AND P3, PT, R122, 0x1, PT ;  /* 0x000000017a00780c */ /* 0x000fe20003f65270 */
[----:B------:R-:W-:Y:S01]  /*3f50*/  BSSY.RECONVERGENT B1, `(.L_x_6775) ;  /* 0x000005a000017945 */ /* 0x000fe20003800200 */
[----:B------:R-:W-:Y:S01]  /*3f60*/  I2FP.F32.U32 R120, R121 ;  /* 0x0000007900787245 */ /* 0x000fe20000201000 */
[C---:B------:R-:W-:Y:S01]  /*3f70*/  IMAD.U32 R166, R126.reuse, 0x10000, RZ ;  /* 0x000100007ea67824 */ /* 0x040fe200078e00ff */
[----:B------:R-:W-:Y:S01]  /*3f80*/  PRMT R230, R126, 0x7632, R230 ;  /* 0x000076327ee67816 */ /* 0x000fe200000000e6 */
[----:B------:R-:W-:Y:S01]  /*3f90*/  IMAD.MOV.U32 R123, RZ, RZ, 0x2 ;  /* 0x00000002ff7b7424 */ /* 0x000fe200078e00ff */
[----:B------:R-:W-:Y:S01]  /*3fa0*/  MOV R121, R10 ;  /* 0x0000000a00797202 */ /* 0x000fe20000000f00 */
[----:B------:R-:W-:-:S05]  /*3fb0*/  FFMA.FTZ R120, R120, R163, 1.1641532182693481445e-10 ;  /* 0x2f00000078787423 */ /* 0x000fca00000100a3 */
[----:B------:R-:W-:Y:S01]  /*3fc0*/  FSETP.LE.FTZ.AND P2, PT, R120, R9, PT ;  /* 0x000000097800720b */ /* 0x000fe20003f53000 */
        /* <DEDUP_REMOVED lines=9> */
.L_x_6777:
        /* <DEDUP_REMOVED lines=13> */
.L_x_6779:
[----:B------:R-:W-:Y:S05]  /*4130*/  BSYNC.RECONVERGENT B2 ;  /* 0x0000000000027941 */ /* 0x000fea0003800200 */
.L_x_6778:
        /* <DEDUP_REMOVED lines=59> */
.L_x_6776:
[----:B------:R-:W-:Y:S05]  /*44f0*/  BSYNC.RECONVERGENT B1 ;  /* 0x0000000000017941 */ /* 0x000fea0003800200 */
.L_x_6775:
[----:B------:R-:W-:Y:S01]  /*4500*/  ISETP.NE.AND P4, PT, R123, 0x1, PT ;  /* 0x000000017b00780c */ /* 0x000fe20003f85270 */
[----:B------:R-:W-:Y:S01]  /*4510*/  BSSY.RECONVERGENT B1, `(.L_x_6780) ;  /* 0x0000059000017945 */ /* 0x000fe20003800200 */
[----:B------:R-:W-:Y:S01]  /*4520*/  I2FP.F32.U32 R120, R121 ;  /* 0x0000007900787245 */ /* 0x000fe20000201000 */
[----:B------:R-:W-:Y:S01]  /*4530*/  IMAD.MOV.U32 R122, RZ, RZ, 0x2 ;  /* 0x00000002ff7a7424 */ /* 0x000fe200078e00ff */
[----:B------:R-:W-:Y:S01]  /*4540*/  SHF.L.U32 R230, R230, 0x10, RZ ;  /* 0x00000010e6e67819 */ /* 0x000fe200000006ff */
[----:B------:R-:W-:Y:S02]  /*4550*/  IMAD.MOV.U32 R121, RZ, RZ, R10 ;  /* 0x000000ffff797224 */ /* 0x000fe400078e000a */
[----:B------:R-:W-:-:S05]  /*4560*/  FFMA.FTZ R120, R120, R163, 1.1641532182693481445e-10 ;  /* 0x2f00000078787423 */ /* 0x000fca00000100a3 */
[----:B------:R-:W-:Y:S01]  /*4570*/  FSETP.LE.FTZ.AND P3, PT, R120, R9, PT ;  /* 0x000000097800720b */ /* 0x000fe20003f73000 */
        /* <DEDUP_REMOVED lines=9> */
.L_x_6782:
        /* <DEDUP_REMOVED lines=13> */
.L_x_6784:
[----:B------:R-:W-:Y:S05]  /*46e0*/  BSYNC.RECONVERGENT B2 ;  /* 0x0000000000027941 */ /* 0x000fea0003800200 */
.L_x_6783:
        /* <DEDUP_REMOVED lines=59> */
.L_x_6781:
[----:B------:R-:W-:Y:S05]  /*4aa0*/  BSYNC.RECONVERGENT B1 ;  /* 0x0000000000017941 */ /* 0x000fea0003800200 */
.L_x_6780:
        /* <DEDUP_REMOVED lines=18> */
.L_x_6787:
        /* <DEDUP_REMOVED lines=13> */
.L_x_6789:
[----:B------:R-:W-:Y:S05]  /*4ca0*/  BSYNC.RECONVERGENT B2 ;  /* 0x0000000000027941 */ /* 0x000fea0003800200 */
.L_x_6788:
        /* <DEDUP_REMOVED lines=8> */
[----:B------:R-:W-:Y:S02]  /*4d30*/  UIADD3 UR4, UPT, UPT, UR9, 0x76cf5d0a, URZ ;  /* 0x76cf5d0a09047890 */ /* 0x000fe4000fffe0ff */
        /* <DEDUP_REMOVED lines=50> */
.L_x_6786:
[----:B------:R-:W-:Y:S05]  /*5060*/  BSYNC.RECONVERGENT B1 ;  /* 0x0000000000017941 */ /* 0x000fea0003800200 */
.L_x_6785:
[----:B------:R-:W-:Y:S01]  /*5070*/  I2FP.F32.U32 R120, R121 ;  /* 0x0000007900787245 */ /* 0x000fe20000201000 */
[----:B------:R-:W-:Y:S01]  /*5080*/  FMUL.FTZ R162, R162, UR19 ;  /* 0x00000013a2a27c20 */ /* 0x000fe20008410000 */
[----:B------:R-:W-:Y:S01]  /*5090*/  P2R R122, PR, RZ, 0x2 ;  /* 0x00000002ff7a7803 */ /* 0x000fe20000000000 */
[----:B------:R-:W-:Y:S01]  /*50a0*/  FMUL.FTZ R165, R165, UR19 ;  /* 0x00000013a5a57c20 */ /* 0x000fe20008410000 */
[----:B------:R-:W-:Y:S01]  /*50b0*/  LOP3.LUT P1, RZ, R228, 0x10, RZ, 0xc0, !PT ;  /* 0x00000010e4ff7812 */ /* 0x000fe2000782c0ff */
[----:B------:R-:W-:Y:S01]  /*50c0*/  FFMA.FTZ R234, R120, R163, 1.1641532182693481445e-10 ;  /* 0x2f00000078ea7423 */ /* 0x000fe200000100a3 */
[----:B------:R-:W-:Y:S01]  /*50d0*/  P2R R123, PR, RZ, 0x1 ;  /* 0x00000001ff7b7803 */ /* 0x000fe20000000000 */
[----:B------:R-:W-:Y:S01]  /*50e0*/  FMUL.FTZ R167, R167, UR19 ;  /* 0x00000013a7a77c20 */ /* 0x000fe20008410000 */
[----:B------:R-:W-:Y:S01]  /*50f0*/  LOP3.LUT P0, RZ, R228, 0x8, RZ, 0xc0, !PT ;  /* 0x00000008e4ff7812 */ /* 0x000fe2000780c0ff */
[----:B------:R-:W-:Y:S01]  /*5100*/  FMUL.FTZ R231, R231, UR19 ;  /* 0x00000013e7e77c20 */ /* 0x000fe20008410000 */
[----:B------:R-:W-:Y:S01]  /*5110*/  SHF.L.U32 R232, R232, 0x10, RZ ;  /* 0x00000010e8e87819 */ /* 0x000fe200000006ff */
[----:B------:R-:W-:Y:S01]  /*5120*/  FMUL.FTZ R230, R230, UR19 ;  /* 0x00000013e6e67c20 */ /* 0x000fe20008410000 */
[----:B------:R-:W-:Y:S01]  /*5130*/  ISETP.NE.AND P5, PT, R161, RZ, PT ;  /* 0x000000ffa100720c */ /* 0x000fe20003fa5270 */
[----:B------:R-:W-:Y:S01]  /*5140*/  FMUL.FTZ R166, R166, UR19 ;  /* 0x00000013a6a67c20 */ /* 0x000fe20008410000 */
[----:B------:R-:W-:Y:S01]  /*5150*/  FSEL R120, R162, RZ, P1 ;  /* 0x000000ffa2787208 */ /* 0x000fe20000800000 */
[----:B------:R-:W-:Y:S01]  /*5160*/  FMUL.FTZ R164, R164, UR19 ;  /* 0x00000013a4a47c20 */ /* 0x000fe20008410000 */
[----:B------:R-:W-:Y:S01]  /*5170*/  ISETP.NE.AND P1, PT, R122, RZ, PT ;  /* 0x000000ff7a00720c */ /* 0x000fe20003f25270 */
[----:B------:R-:W-:Y:S01]  /*5180*/  FMUL.FTZ R232, R232, UR19 ;  /* 0x00000013e8e87c20 */ /* 0x000fe20008410000 */
[----:B------:R-:W-:-:S02]  /*5190*/  FSEL R121, R165, RZ, P0 ;  /* 0x000000ffa5797208 */ /* 0x000fc40000000000 */
[----:B------:R-:W-:Y:S02]  /*51a0*/  ISETP.NE.AND P0, PT, R123, RZ, PT ;  /* 0x000000ff7b00720c */ /* 0x000fe40003f05270 */
[----:B------:R-:W-:Y:S02]  /*51b0*/  FSEL R123, R167, RZ, P5 ;  /* 0x000000ffa77b7208 */ /* 0x000fe40002800000 */
[----:B------:R-:W-:Y:S02]  /*51c0*/  LOP3.LUT P6, RZ, R228, 0x4, RZ, 0xc0, !PT ;  /* 0x00000004e4ff7812 */ /* 0x000fe400078cc0ff */
[----:B------:R-:W-:Y:S02]  /*51d0*/  FSETP.GTU.FTZ.AND P5, PT, R234, R9, PT ;  /* 0x00000009ea00720b */ /* 0x000fe40003fbc000 */
[----:B------:R-:W-:Y:S01]  /*51e0*/  FSEL R126, R231, RZ, P4 ;  /* 0x000000ffe77e7208 */ /* 0x000fe20002000000 */
[----:B------:R-:W-:Y:S01]  /*51f0*/  @P1 FADD.FTZ R120, R112, R120 ;  /* 0x0000007870781221 */ /* 0x000fe20000010000 */
[----:B------:R-:W-:Y:S01]  /*5200*/  FSEL R125, R230, RZ, P3 ;  /* 0x000000ffe67d7208 */ /* 0x000fe20001800000 */
[----:B------:R-:W-:Y:S01]  /*5210*/  @P1 FADD.FTZ R121, R113, R121 ;  /* 0x0000007971791221 */ /* 0x000fe20000010000 */
[----:B------:R-:W-:Y:S01]  /*5220*/  FSEL R122, R164, RZ, P6 ;  /* 0x000000ffa47a7208 */ /* 0x000fe20003000000 */
[----:B------:R-:W-:Y:S01]  /*5230*/  @P1 FADD.FTZ R123, R115, R123 ;  /* 0x0000007b737b1221 */ /* 0x000fe20000010000 */
[----:B------:R-:W-:Y:S01]  /*5240*/  FSEL R124, R166, RZ, P2 ;  /* 0x000000ffa67c7208 */ /* 0x000fe20001000000 */
[----:B------:R-:W-:Y:S01]  /*5250*/  @P1 FADD.FTZ R125, R117, R125 ;  /* 0x0000007d757d1221 */ /* 0x000fe20000010000 */
[----:B------:R-:W-:Y:S01]  /*5260*/  FSEL R127, R232, RZ, !P5 ;  /* 0x000000ffe87f7208 */ /* 0x000fe20006800000 */
[----:B------:R-:W-:Y:S01]  /*5270*/  @P1 FADD.FTZ R122, R114, R122 ;  /* 0x0000007a727a1221 */ /* 0x000fe20000010000 */
[----:B------:R-:W-:Y:S01]  /*5280*/  @P1 FADD.FTZ R126, R118, R126 ;  /* 0x0000007e767e1221 */ /* 0x000fe20000010000 */
[----:B------:R-:W-:Y:S01]  /*5290*/  @P1 FADD.FTZ R124, R116, R124 ;  /* 0x0000007c747c1221 */ /* 0x000fe20000010000 */
[----:B------:R-:W-:Y:S01]  /*52a0*/  PLOP3.LUT P5, PT, P5, PT, PT, 0x8, 0x80 ;  /* 0x000000000080781c */ /* 0x000fe20002fae170 */
[----:B------:R-:W-:Y:S01]  /*52b0*/  @P1 FADD.FTZ R127, R119, R127 ;  /* 0x0000007f777f1221 */ /* 0x000fe20000010000 */
[----:B------:R-:W-:Y:S11]  /*52c0*/  BRA `(.L_x_6790) ;  /* 0x0000006000007947 */ /* 0x000ff60003800000 */
.L_x_6749:
[----:B------:R-:W-:Y:S01]  /*52d0*/  ISETP.NE.AND P2, PT, R194, 0x1, PT ;  /* 0x00000001c200780c */ /* 0x000fe20003f45270 */
[----:B------:R-:W-:Y:S01]  /*52e0*/  BSSY.RECONVERGENT B1, `(.L_x_6791) ;  /* 0x0000057000017945 */ /* 0x000fe20003800200 */
[----:B------:R-:W-:Y:S02]  /*52f0*/  IMAD.MOV.U32 R4, RZ, RZ, 0x2 ;  /* 0x00000002ff047424 */ /* 0x000fe400078e00ff */
        /* <DEDUP_REMOVED lines=13> */
.L_x_6793:
        /* <DEDUP_REMOVED lines=13> */
.L_x_6795:
[----:B------:R-:W-:Y:S05]  /*54a0*/  BSYNC.RECONVERGENT B2 ;  /* 0x0000000000027941 */ /* 0x000fea0003800200 */
.L_x_6794:
        /* <DEDUP_REMOVED lines=56> */
[----:B------:R-:W-:Y:S02]  /*5830*/  IMAD.MOV.U32 R2, RZ, RZ, R9 ;  /* 0x000000ffff027224 */ /* 0x000fe400078e0009 */
[----:B------:R-:W-:-:S07]  /*5840*/  IMAD.MOV.U32 R4, RZ, RZ, RZ ;  /* 0x000000ffff047224 */ /* 0x000fce00078e00ff */
.L_x_6792:
[----:B------:R-:W-:Y:S05]  /*5850*/  BSYNC.RECONVERGENT B1 ;  /* 0x0000000000017941 */ /* 0x000fea0003800200 */
.L_x_6791:
        /* <DEDUP_REMOVED lines=11> */
[----:B0-----:R-:W-:Y:S01]  /*5910*/  FSETP.LE.FTZ.AND P4, PT, R3, R0, PT ;  /* 0x000000000300720b */ /* 0x001fe20003f93000 */
[----:B------:R-:W-:Y:S02]  /*5920*/  IMAD.MOV.U32 R3, RZ, RZ, R10 ;  /* 0x000000ffff037224 */ /* 0x000fe400078e000a */
[----:B-1----:R-:W-:-:S10]  /*5930*/  FMUL.FTZ R8, R9, R8 ;  /* 0x0000000809087220 */ /* 0x002fd40000410000 */
        /* <DEDUP_REMOVED lines=10> */
.L_x_6798:
        /* <DEDUP_REMOVED lines=13> */
.L_x_6800:
[----:B------:R-:W-:Y:S05]  /*5ab0*/  BSYNC.RECONVERGENT B2 ;  /* 0x0000000000027941 */ /* 0x000fea0003800200 */
.L_x_6799:
        /* <DEDUP_REMOVED lines=54> */
[----:B------:R-:W-:-:S03]  /*5e20*/  LOP3.LUT R195, R120, UR4, R7, 0x96, !PT ;  /* 0x0000000478c37c12 */ /* 0x000fc6000f8e9607 */
[----:B------:R-:W-:Y:S01]  /*5e30*/  IMAD.MOV.U32 R10, RZ, RZ, R6 ;  /* 0x000000ffff0a7224 */ /* 0x000fe200078e0006 */
[----:B------:R-:W-:Y:S02]  /*5e40*/  LOP3.LUT R196, R4, UR5, R3, 0x96, !PT ;  /* 0x0000000504c47c12 */ /* 0x000fe4000f8e9603 */
[----:B------:R-:W-:Y:S01]  /*5e50*/  MOV R3, R160 ;  /* 0x000000a000037202 */ /* 0x000fe20000000f00 */
[----:B------:R-:W-:-:S07]  /*5e60*/  IMAD.MOV.U32 R160, RZ, RZ, R2 ;  /* 0x000000ffffa07224 */ /* 0x000fce00078e0002 */
.L_x_6797:
[----:B------:R-:W-:Y:S05]  /*5e70*/  BSYNC.RECONVERGENT B1 ;  /* 0x0000000000017941 */ /* 0x000fea0003800200 */
.L_x_6796:
[----:B------:R-:W-:Y:S01]  /*5e80*/  I2FP.F32.U32 R3, R3 ;  /* 0x0000000300037245 */ /* 0x000fe20000201000 */
[----:B------:R-:W-:Y:S01]  /*5e90*/  IMAD.U32 R2, R108, 0x10000, RZ ;  /* 0x000100006c027824 */ /* 0x000fe200078e00ff */
[----:B------:R-:W-:Y:S01]  /*5ea0*/  ISETP.NE.AND P3, PT, R5, 0x1, PT ;  /* 0x000000010500780c */ /* 0x000fe20003f65270 */
[----:B------:R-:W-:Y:S02]  /*5eb0*/  BSSY.RECONVERGENT B1, `(.L_x_6801) ;  /* 0x000005d000017945 */ /* 0x000fe40003800200 */
[----:B------:R-:W-:Y:S01]  /*5ec0*/  FFMA.FTZ R3, R3, R230, 1.1641532182693481445e-10 ;  /* 0x2f00000003037423 */ /* 0x000fe200000100e6 */
[----:B------:R-:W-:-:S04]  /*5ed0*/  FMUL.FTZ R2, R2, R9 ;  /* 0x0000000902027220 */ /* 0x000fc80000410000 */
[----:B------:R-:W-:Y:S02]  /*5ee0*/  FSETP.GTU.FTZ.AND P2, PT, R3, R0, PT ;  /* 0x000000000300720b */ /* 0x000fe40003f5c000 */
[----:B------:R-:W-:Y:S02]  /*5ef0*/  FSEL R3, R8, RZ, P4 ;  /* 0x000000ff08037208 */ /* 0x000fe40002000000 */
[----:B------:R-:W-:Y:S02]  /*5f00*/  FSEL R2, R2, RZ, !P2 ;  /* 0x000000ff02027208 */ /* 0x000fe40005000000 */
[----:B------:R-:W-:-:S03]  /*5f10*/  SEL R8, RZ, 0x1, P2 ;  /* 0x00000001ff087807 */ /* 0x000fc60001000000 */
[----:B------:R-:W-:Y:S01]  /*5f20*/  FADD.FTZ R120, R2, R3 ;  /* 0x0000000302787221 */ /* 0x000fe20000010000 */
[----:B------:R-:W-:Y:S02]  /*5f30*/  HFMA2 R2, -RZ, RZ, 0, 1.1920928955078125e-07 ;  /* 0x00000002ff027431 */ /* 0x000fe400000001ff */
[----:B------:R-:W-:Y:S02]  /*5f40*/  IMAD.MOV.U32 R3, RZ, RZ, R10 ;  /* 0x000000ffff037224 */ /* 0x000fe400078e000a */
[----:B------:R-:W-:Y:S01]  /*5f50*/  @P1 FADD.FTZ R120, R112, R120 ;  /* 0x0000007870781221 */ /* 0x000fe20000010000 */
        /* <DEDUP_REMOVED lines=9> */
.L_x_6803:
        /* <DEDUP_REMOVED lines=13> */
.L_x_6805:
[----:B------:R-:W-:Y:S05]  /*60c0*/  BSYNC.RECONVERGENT B2 ;  /* 0x0000000000027941 */ /* 0x000fea0003800200 */
.L_x_6804:
        /* <DEDUP_REMOVED lines=59> */
.L_x_6802:
[----:B------:R-:W-:Y:S05]  /*6480*/  BSYNC.RECONVERGENT B1 ;  /* 0x0000000000017941 */ /* 0x000fea0003800200 */
.L_x_6801:
[----:B------:R-:W-:Y:S01]  /*6490*/  I2FP.F32.U32 R3, R3 ;  /* 0x0000000300037245 */ /* 0x000fe20000201000 */
[----:B------:R-:W-:Y:S01]  /*64a0*/  IMAD.U32 R124, R124, 0x10000, RZ ;  /* 0x000100007c7c7824 */ /* 0x000fe200078e00ff */
[----:B------:R-:W-:Y:S01]  /*64b0*/  ISETP.NE.AND P2, PT, R2, 0x1, PT ;  /* 0x000000010200780c */ /* 0x000fe20003f45270 */
[----:B------:R-:W-:Y:S01]  /*64c0*/  BSSY.RECONVERGENT B1, `(.L_x_6806) ;  /* 0x000005a000017945 */ /* 0x000fe20003800200 */
[----:B------:R-:W-:Y:S01]  /*64d0*/  LOP3.LUT R228, R228, 0xfffffff7, RZ, 0xc0, !PT ;  /* 0xfffffff7e4e47812 */ /* 0x000fe200078ec0ff */
[----:B------:R-:W-:Y:S01]  /*64e0*/  FFMA.FTZ R3, R3, R230, 1.1641532182693481445e-10 ;  /* 0x2f00000003037423 */ /* 0x000fe200000100e6 */
[----:B------:R-:W-:Y:S02]  /*64f0*/  IMAD.MOV.U32 R4, RZ, RZ, 0x2 ;  /* 0x00000002ff047424 */ /* 0x000fe400078e00ff */
[----:B------:R-:W-:Y:S02]  /*6500*/  FMUL.FTZ R121, R124, R9 ;  /* 0x000000097c797220 */ /* 0x000fe40000410000 */
[----:B------:R-:W-:Y:S01]  /*6510*/  FSETP.LE.FTZ.AND P4, PT, R3, R0, PT ;  /* 0x000000000300720b */ /* 0x000fe20003f93000 */
[----:B------:R-:W-:-:S12]  /*6520*/  IMAD.MOV.U32 R3, RZ, RZ, R10 ;  /* 0x000000ffff037224 */ /* 0x000fd800078e000a */
        /* <DEDUP_REMOVED lines=10> */
.L_x_6808:
        /* <DEDUP_REMOVED lines=13> */
.L_x_6810:
[----:B------:R-:W-:Y:S05]  /*66a0*/  BSYNC.RECONVERGENT B2 ;  /* 0x0000000000027941 */ /* 0x000fea0003800200 */
.L_x_6809:
        /* <DEDUP_REMOVED lines=59> */
.L_x_6807:
[----:B------:R-:W-:Y:S05]  /*6a60*/  BSYNC.RECONVERGENT B1 ;  /* 0x0000000000017941 */ /* 0x000fea0003800200 */
.L_x_6806:
[----:B------:R-:W-:Y:S01]  /*6a70*/  I2FP.F32.U32 R3, R3 ;  /* 0x0000000300037245 */ /* 0x000fe20000201000 */
[----:B------:R-:W-:Y:S01]  /*6a80*/  BSSY.RECONVERGENT B1, `(.L_x_6811) ;  /* 0x0000060000017945 */ /* 0x000fe20003800200 */
[----:B------:R-:W-:Y:S02]  /*6a90*/  PRMT R2, R108, 0x7632, R2 ;  /* 0x000076326c027816 */ /* 0x000fe40000000002 */
[----:B------:R-:W-:Y:S01]  /*6aa0*/  ISETP.NE.AND P3, PT, R4, 0x1, PT ;  /* 0x000000010400780c */ /* 0x000fe20003f65270 */
[----:B------:R-:W-:Y:S01]  /*6ab0*/  FFMA.FTZ R3, R3, R230, 1.1641532182693481445e-10 ;  /* 0x2f00000003037423 */ /* 0x000fe200000100e6 */
[----:B------:R-:W-:Y:S01]  /*6ac0*/  FSEL R121, R121, RZ, P4 ;  /* 0x000000ff79797208 */ /* 0x000fe20002000000 */
[----:B------:R-:W-:-:S03]  /*6ad0*/  IMAD.U32 R2, R2, 0x10000, RZ ;  /* 0x0001000002027824 */ /* 0x000fc600078e00ff */
[----:B------:R-:W-:Y:S01]  /*6ae0*/  FSETP.GTU.FTZ.AND P2, PT, R3, R0, PT ;  /* 0x000000000300720b */ /* 0x000fe20003f5c000 */
[----:B------:R-:W-:Y:S01]  /*6af0*/  FMUL.FTZ R2, R2, R9 ;  /* 0x0000000902027220 */ /* 0x000fe20000410000 */
[----:B------:R-:W-:Y:S02]  /*6b00*/  IMAD.MOV.U32 R3, RZ, RZ, R10 ;  /* 0x000000ffff037224 */ /* 0x000fe400078e000a */
[----:B------:R-:W-:Y:S02]  /*6b10*/  SEL R7, RZ, 0x1, P2 ;  /* 0x00000001ff077807 */ /* 0x000fe40001000000 */
[----:B------:R-:W-:-:S05]  /*6b20*/  FSEL R2, R2, RZ, !P2 ;  /* 0x000000ff02027208 */ /* 0x000fca0005000000 */
[----:B------:R-:W-:Y:S01]  /*6b30*/  FADD.FTZ R121, R2, R121 ;  /* 0x0000007902797221 */ /* 0x000fe20000010000 */
[----:B------:R-:W-:-:S03]  /*6b40*/  HFMA2 R2, -RZ, RZ, 0, 1.1920928955078125e-07 ;  /* 0x00000002ff027431 */ /* 0x000fc600000001ff */
        /* <DEDUP_REMOVED lines=10> */
.L_x_6813:
        /* <DEDUP_REMOVED lines=13> */
.L_x_6815:
[----:B------:R-:W-:Y:S05]  /*6cc0*/  BSYNC.RECONVERGENT B2 ;  /* 0x0000000000027941 */ /* 0x000fea0003800200 */
.L_x_6814:
        /* <DEDUP_REMOVED lines=59> */
.L_x_6812:
[----:B------:R-:W-:Y:S05]  /*7080*/  BSYNC.RECONVERGENT B1 ;  /* 0x0000000000017941 */ /* 0x000fea0003800200 */
.L_x_6811:
[----:B------:R-:W-:Y:S01]  /*7090*/  I2FP.F32.U32 R3, R3 ;  /* 0x0000000300037245 */ /* 0x000fe20000201000 */
[----:B------:R-:W-:Y:S01]  /*70a0*/  IMAD.U32 R6, R125, 0x10000, RZ ;  /* 0x000100007d067824 */ /* 0x000fe200078e00ff */
[----:B------:R-:W-:Y:S01]  /*70b0*/  ISETP.NE.AND P2, PT, R2, 0x1, PT ;  /* 0x000000010200780c */ /* 0x000fe20003f45270 */
[----:B------:R-:W-:Y:S01]  /*70c0*/  BSSY.RECONVERGENT B1, `(.L_x_6816) ;  /* 0x000005b000017945 */ /* 0x000fe20003800200 */
[----:B------:R-:W-:Y:S01]  /*70d0*/  LOP3.LUT R228, R228, 0xfffffffb, RZ, 0xc0, !PT ;  /* 0xfffffffbe4e47812 */ /* 0x000fe200078ec0ff */
[----:B------:R-:W-:Y:S01]  /*70e0*/  FFMA.FTZ R3, R3, R230, 1.1641532182693481445e-10 ;  /* 0x2f00000003037423 */ /* 0x000fe200000100e6 */
[----:B------:R-:W-:Y:S01]  /*70f0*/  PRMT R123, R125, 0x7632, R123 ;  /* 0x000076327d7b7816 */ /* 0x000fe2000000007b */
[----:B------:R-:W-:Y:S02]  /*7100*/  IMAD.MOV.U32 R4, RZ, RZ, 0x2 ;  /* 0x00000002ff047424 */ /* 0x000fe400078e00ff */
[----:B------:R-:W-:Y:S01]  /*7110*/  FMUL.FTZ R6, R9, R6 ;  /* 0x0000000609067220 */ /* 0x000fe20000410000 */
        /* <DEDUP_REMOVED lines=12> */
.L_x_6818:
        /* <DEDUP_REMOVED lines=13> */
.L_x_6820:
[----:B------:R-:W-:Y:S05]  /*72b0*/  BSYNC.RECONVERGENT B2 ;  /* 0x0000000000027941 */ /* 0x000fea0003800200 */
.L_x_6819:
        /* <DEDUP_REMOVED lines=59> */
.L_x_6817:
[----:B------:R-:W-:Y:S05]  /*7670*/  BSYNC.RECONVERGENT B1 ;  /* 0x0000000000017941 */ /* 0x000fea0003800200 */
.L_x_6816:
[----:B------:R-:W-:Y:S01]  /*7680*/  I2FP.F32.U32 R3, R3 ;  /* 0x0000000300037245 */ /* 0x000fe20000201000 */
[----:B------:R-:W-:Y:S01]  /*7690*/  IMAD.U32 R2, R109, 0x10000, RZ ;  /* 0x000100006d027824 */ /* 0x000fe200078e00ff */
[----:B------:R-:W-:Y:S01]  /*76a0*/  BSSY.RECONVERGENT B1, `(.L_x_6821) ;  /* 0x000005e000017945 */ /* 0x000fe20003800200 */
[----:B------:R-:W-:Y:S02]  /*76b0*/  HFMA2 R5, -RZ, RZ, 0, 1.1920928955078125e-07 ;  /* 0x00000002ff057431 */ /* 0x000fe400000001ff */
[----:B------:R-:W-:Y:S01]  /*76c0*/  FFMA.FTZ R3, R3, R230, 1.1641532182693481445e-10 ;  /* 0x2f00000003037423 */ /* 0x000fe200000100e6 */
[----:B------:R-:W-:-:S04]  /*76d0*/  FMUL.FTZ R2, R2, R9 ;  /* 0x0000000902027220 */ /* 0x000fc80000410000 */
[----:B------:R-:W-:Y:S02]  /*76e0*/  FSETP.GTU.FTZ.AND P2, PT, R3, R0, PT ;  /* 0x000000000300720b */ /* 0x000fe40003f5c000 */
[----:B------:R-:W-:Y:S02]  /*76f0*/  FSEL R3, R6, RZ, P4 ;  /* 0x000000ff06037208 */ /* 0x000fe40002000000 */
[----:B------:R-:W-:Y:S02]  /*7700*/  FSEL R2, R2, RZ, !P2 ;  /* 0x000000ff02027208 */ /* 0x000fe40005000000 */
[----:B------:R-:W-:Y:S02]  /*7710*/  SEL R6, RZ, 0x1, P2 ;  /* 0x00000001ff067807 */ /* 0x000fe40001000000 */
[----:B------:R-:W-:Y:S01]  /*7720*/  ISETP.NE.AND P2, PT, R4, 0x1, PT ;  /* 0x000000010400780c */ /* 0x000fe20003f45270 */
[----:B------:R-:W-:Y:S01]  /*7730*/  FADD.FTZ R122, R2, R3 ;  /* 0x00000003027a7221 */ /* 0x000fe20000010000 */
[----:B------:R-:W-:-:S03]  /*7740*/  IMAD.MOV.U32 R3, RZ, RZ, R10 ;  /* 0x000000ffff037224 */ /* 0x000fc600078e000a */
[----:B------:R-:W-:-:S08]  /*7750*/  @P1 FADD.FTZ R122, R114, R122 ;  /* 0x0000007a727a1221 */ /* 0x000fd00000010000 */
        /* <DEDUP_REMOVED lines=9> */
.L_x_6823:
        /* <DEDUP_REMOVED lines=13> */
.L_x_6825:
[----:B------:R-:W-:Y:S05]  /*78c0*/  BSYNC.RECONVERGENT B2 ;  /* 0x0000000000027941 */ /* 0x000fea0003800200 */
.L_x_6824:
        /* <DEDUP_REMOVED lines=58> */
[----:B------:R-:W-:-:S07]  /*7c70*/  IMAD.MOV.U32 R160, RZ, RZ, R2 ;  /* 0x000000ffffa07224 */ /* 0x000fce00078e0002 */
.L_x_6822:
[----:B------:R-:W-:Y:S05]  /*7c80*/  BSYNC.RECONVERGENT B1 ;  /* 0x0000000000017941 */ /* 0x000fea0003800200 */
.L_x_6821:
[----:B------:R-:W-:Y:S01]  /*7c90*/  ISETP.NE.AND P2, PT, R5, 0x1, PT ;  /* 0x000000010500780c */ /* 0x000fe20003f45270 */
[----:B------:R-:W-:Y:S01]  /*7ca0*/  IMAD.U32 R2, R123, 0x10000, RZ ;  /* 0x000100007b027824 */ /* 0x000fe200078e00ff */
[----:B------:R-:W-:Y:S01]  /*7cb0*/  I2FP.F32.U32 R3, R3 ;  /* 0x0000000300037245 */ /* 0x000fe20000201000 */
[----:B------:R-:W-:Y:S01]  /*7cc0*/  BSSY.RECONVERGENT B1, `(.L_x_6826) ;  /* 0x0000059000017945 */ /* 0x000fe20003800200 */
[----:B------:R-:W-:Y:S02]  /*7cd0*/  IMAD.MOV.U32 R4, RZ, RZ, 0x2 ;  /* 0x00000002ff047424 */ /* 0x000fe400078e00ff */
[----:B------:R-:W-:Y:S01]  /*7ce0*/  FMUL.FTZ R123, R2, R9 ;  /* 0x00000009027b7220 */ /* 0x000fe20000410000 */
[----:B------:R-:W-:-:S05]  /*7cf0*/  FFMA.FTZ R3, R3, R230, 1.1641532182693481445e-10 ;  /* 0x2f00000003037423 */ /* 0x000fca00000100e6 */
[----:B------:R-:W-:Y:S01]  /*7d00*/  FSETP.LE.FTZ.AND P4, PT, R3, R0, PT ;  /* 0x000000000300720b */ /* 0x000fe20003f93000 */
[----:B------:R-:W-:-:S03]  /*7d10*/  IMAD.MOV.U32 R3, RZ, RZ, R10 ;  /* 0x000000ffff037224 */ /* 0x000fc600078e000a */
        /* <DEDUP_REMOVED lines=10> */
.L_x_6828:
        /* <DEDUP_REMOVED lines=13> */
.L_x_6830:
[----:B------:R-:W-:Y:S05]  /*7e90*/  BSYNC.RECONVERGENT B2 ;  /* 0x0000000000027941 */ /* 0x000fea0003800200 */
.L_x_6829:
        /* <DEDUP_REMOVED lines=59> */
.L_x_6827:
[----:B------:R-:W-:Y:S05]  /*8250*/  BSYNC.RECONVERGENT B1 ;  /* 0x0000000000017941 */ /* 0x000fea0003800200 */
.L_x_6826:
[----:B------:R-:W-:Y:S01]  /*8260*/  I2FP.F32.U32 R3, R3 ;  /* 0x0000000300037245 */ /* 0x000fe20000201000 */
[----:B------:R-:W-:Y:S01]  /*8270*/  BSSY.RECONVERGENT B1, `(.L_x_6831) ;  /* 0x0000060000017945 */ /* 0x000fe20003800200 */
[----:B------:R-:W-:Y:S02]  /*8280*/  PRMT R2, R109, 0x7632, R2 ;  /* 0x000076326d027816 */ /* 0x000fe40000000002 */
[----:B------:R-:W-:Y:S01]  /*8290*/  FSEL R123, R123, RZ, P4 ;  /* 0x000000ff7b7b7208 */ /* 0x000fe20002000000 */
[----:B------:R-:W-:Y:S02]  /*82a0*/  FFMA.FTZ R3, R3, R230, 1.1641532182693481445e-10 ;  /* 0x2f00000003037423 */ /* 0x000fe400000100e6 */
[----:B------:R-:W-:-:S03]  /*82b0*/  IMAD.U32 R2, R2, 0x10000, RZ ;  /* 0x0001000002027824 */ /* 0x000fc600078e00ff */
[----:B------:R-:W-:Y:S01]  /*82c0*/  FSETP.GTU.FTZ.AND P2, PT, R3, R0, PT ;  /* 0x000000000300720b */ /* 0x000fe20003f5c000 */
[----:B------:R-:W-:Y:S01]  /*82d0*/  FMUL.FTZ R2, R2, R9 ;  /* 0x0000000902027220 */ /* 0x000fe20000410000 */
[----:B------:R-:W-:Y:S02]  /*82e0*/  IMAD.MOV.U32 R3, RZ, RZ, R10 ;  /* 0x000000ffff037224 */ /* 0x000fe400078e000a */
[----:B------:R-:W-:Y:S02]  /*82f0*/  SEL R5, RZ, 0x1, P2 ;  /* 0x00000001ff057807 */ /* 0x000fe40001000000 */
[----:B------:R-:W-:Y:S02]  /*8300*/  FSEL R2, R2, RZ, !P2 ;  /* 0x000000ff02027208 */ /* 0x000fe40005000000 */
[----:B------:R-:W-:-:S03]  /*8310*/  ISETP.NE.AND P2, PT, R4, 0x1, PT ;  /* 0x000000010400780c */ /* 0x000fc60003f45270 */
[----:B------:R-:W-:Y:S01]  /*8320*/  FADD.FTZ R123, R2, R123 ;  /* 0x0000007b027b7221 */ /* 0x000fe20000010000 */
[----:B------:R-:W-:-:S03]  /*8330*/  HFMA2 R2, -RZ, RZ, 0, 1.1920928955078125e-07 ;  /* 0x00000002ff027431 */ /* 0x000fc600000001ff */
[----:B------:R-:W-:-:S06]  /*8340*/  @P1 FADD.FTZ R123, R115, R123 ;  /* 0x0000007b737b1221 */ /* 0x000fcc0000010000 */
        /* <DEDUP_REMOVED lines=9> */
.L_x_6833:
        /* <DEDUP_REMOVED lines=13> */
.L_x_6835:
[----:B------:R-:W-:Y:S05]  /*84b0*/  BSYNC.RECONVERGENT B2 ;  /* 0x0000000000027941 */ /* 0x000fea0003800200 */
.L_x_6834:
        /* <DEDUP_REMOVED lines=59> */
.L_x_6832:
[----:B------:R-:W-:Y:S05]  /*8870*/  BSYNC.RECONVERGENT B1 ;  /* 0x0000000000017941 */ /* 0x000fea0003800200 */
.L_x_6831:
[----:B------:R-:W-:Y:S01]  /*8880*/  ISETP.NE.AND P3, PT, R2, 0x1, PT ;  /* 0x000000010200780c */ /* 0x000fe20003f65270 */
[C---:B------:R-:W-:Y:S01]  /*8890*/  IMAD.U32 R4, R126.reuse, 0x10000, RZ ;  /* 0x000100007e047824 */ /* 0x040fe200078e00ff */
[----:B------:R-:W-:Y:S01]  /*88a0*/  I2FP.F32.U32 R3, R3 ;  /* 0x0000000300037245 */ /* 0x000fe20000201000 */
[----:B------:R-:W-:Y:S01]  /*88b0*/  BSSY.RECONVERGENT B1, `(.L_x_6836) ;  /* 0x0000059000017945 */ /* 0x000fe20003800200 */
[----:B------:R-:W-:Y:S01]  /*88c0*/  PRMT R126, R126, 0x7632, R126 ;  /* 0x000076327e7e7816 */ /* 0x000fe2000000007e */
[----:B------:R-:W-:Y:S02]  /*88d0*/  IMAD.MOV.U32 R125, RZ, RZ, 0x2 ;  /* 0x00000002ff7d7424 */ /* 0x000fe400078e00ff */
[----:B------:R-:W-:Y:S01]  /*88e0*/  FMUL.FTZ R4, R9, R4 ;  /* 0x0000000409047220 */ /* 0x000fe20000410000 */
[----:B------:R-:W-:Y:S01]  /*88f0*/  FFMA.FTZ R3, R3, R230, 1.1641532182693481445e-10 ;  /* 0x2f00000003037423 */ /* 0x000fe200000100e6 */
[----:B------:R-:W-:-:S04]  /*8900*/  IMAD.MOV.U32 R124, RZ, RZ, R10 ;  /* 0x000000ffff7c7224 */ /* 0x000fc800078e000a */
[----:B------:R-:W-:Y:S01]  /*8910*/  FSETP.LE.FTZ.AND P2, PT, R3, R0, PT ;  /* 0x000000000300720b */ /* 0x000fe20003f53000 */
        /* <DEDUP_REMOVED lines=9> */
.L_x_6838:
        /* <DEDUP_REMOVED lines=13> */
.L_x_6840:
[----:B------:R-:W-:Y:S05]  /*8a80*/  BSYNC.RECONVERGENT B2 ;  /* 0x0000000000027941 */ /* 0x000fea0003800200 */
.L_x_6839:
        /* <DEDUP_REMOVED lines=59> */
.L_x_6837:
[----:B------:R-:W-:Y:S05]  /*8e40*/  BSYNC.RECONVERGENT B1 ;  /* 0x0000000000017941 */ /* 0x000fea0003800200 */
.L_x_6836:
        /* <DEDUP_REMOVED lines=12> */
[----:B------:R-:W-:Y:S01]  /*8f10*/  IMAD.MOV.U32 R3, RZ, RZ, R10 ;  /* 0x000000ffff037224 */ /* 0x000fe200078e000a */
[----:B------:R-:W-:-:S02]  /*8f20*/  PRMT R4, R2, 0x7610, R4 ;  /* 0x0000761002047816 */ /* 0x000fc40000000004 */
        /* <DEDUP_REMOVED lines=10> */
.L_x_6843:
        /* <DEDUP_REMOVED lines=13> */
.L_x_6845:
[----:B------:R-:W-:Y:S05]  /*90a0*/  BSYNC.RECONVERGENT B2 ;  /* 0x0000000000027941 */ /* 0x000fea0003800200 */
.L_x_6844:
        /* <DEDUP_REMOVED lines=59> */
.L_x_6842:
[----:B------:R-:W-:Y:S05]  /*9460*/  BSYNC.RECONVERGENT B1 ;  /* 0x0000000000017941 */ /* 0x000fea0003800200 */
.L_x_6841:
[----:B------:R-:W-:Y:S01]  /*9470*/  ISETP.NE.AND P4, PT, R163, 0x1, PT ;  /* 0x00000001a300780c */ /* 0x000fe20003f85270 */
[----:B------:R-:W-:Y:S01]  /*9480*/  IMAD.U32 R126, R126, 0x10000, RZ ;  /* 0x000100007e7e7824 */ /* 0x000fe200078e00ff */
[----:B------:R-:W-:Y:S01]  /*9490*/  I2FP.F32.U32 R3, R3 ;  /* 0x0000000300037245 */ /* 0x000fe20000201000 */
[----:B------:R-:W-:Y:S01]  /*94a0*/  BSSY.RECONVERGENT B1, `(.L_x_6846) ;  /* 0x0000058000017945 */ /* 0x000fe20003800200 */
[----:B------:R-:W-:Y:S02]  /*94b0*/  IMAD.MOV.U32 R164, RZ, RZ, 0x2 ;  /* 0x00000002ffa47424 */ /* 0x000fe400078e00ff */
[----:B------:R-:W-:Y:S01]  /*94c0*/  FMUL.FTZ R125, R126, R9 ;  /* 0x000000097e7d7220 */ /* 0x000fe20000410000 */
[----:B------:R-:W-:Y:S02]  /*94d0*/  IMAD.MOV.U32 R162, RZ, RZ, R10 ;  /* 0x000000ffffa27224 */ /* 0x000fe400078e000a */
[----:B------:R-:W-:-:S05]  /*94e0*/  FFMA.FTZ R3, R3, R230, 1.1641532182693481445e-10 ;  /* 0x2f00000003037423 */ /* 0x000fca00000100e6 */
        /* <DEDUP_REMOVED lines=10> */
.L_x_6848:
        /* <DEDUP_REMOVED lines=13> */
.L_x_6850:
[----:B------:R-:W-:Y:S05]  /*9660*/  BSYNC.RECONVERGENT B2 ;  /* 0x0000000000027941 */ /* 0x000fea0003800200 */
.L_x_6849:
        /* <DEDUP_REMOVED lines=59> */
.L_x_6847:
[----:B------:R-:W-:Y:S05]  /*9a20*/  BSYNC.RECONVERGENT B1 ;  /* 0x0000000000017941 */ /* 0x000fea0003800200 */
.L_x_6846:
[----:B------:R-:W-:Y:S01]  /*9a30*/  I2FP.F32.U32 R3, R162 ;  /* 0x000000a200037245 */ /* 0x000fe20000201000 */
[----:B------:R-:W-:Y:S01]  /*9a40*/  BSSY.RECONVERGENT B1, `(.L_x_6851) ;  /* 0x0000060000017945 */ /* 0x000fe20003800200 */
[----:B------:R-:W-:Y:S01]  /*9a50*/  PRMT R2, R110, 0x7632, R2 ;  /* 0x000076326e027816 */ /* 0x000fe20000000002 */
[----:B------:R-:W-:Y:S01]  /*9a60*/  HFMA2 R162, -RZ, RZ, 0, 1.1920928955078125e-07 ;  /* 0x00000002ffa27431 */ /* 0x000fe200000001ff */
[----:B------:R-:W-:Y:S01]  /*9a70*/  FSEL R125, R125, RZ, P3 ;  /* 0x000000ff7d7d7208 */ /* 0x000fe20001800000 */
[----:B------:R-:W-:Y:S02]  /*9a80*/  FFMA.FTZ R3, R3, R230, 1.1641532182693481445e-10 ;  /* 0x2f00000003037423 */ /* 0x000fe400000100e6 */
[----:B------:R-:W-:-:S03]  /*9a90*/  IMAD.U32 R2, R2, 0x10000, RZ ;  /* 0x0001000002027824 */ /* 0x000fc600078e00ff */
[----:B------:R-:W-:Y:S01]  /*9aa0*/  FSETP.GTU.FTZ.AND P4, PT, R3, R0, PT ;  /* 0x000000000300720b */ /* 0x000fe20003f9c000 */
[----:B------:R-:W-:-:S03]  /*9ab0*/  FMUL.FTZ R2, R2, R9 ;  /* 0x0000000902027220 */ /* 0x000fc60000410000 */
[----:B------:R-:W-:Y:S02]  /*9ac0*/  SEL R3, RZ, 0x1, P4 ;  /* 0x00000001ff037807 */ /* 0x000fe40002000000 */
[----:B------:R-:W-:Y:S02]  /*9ad0*/  FSEL R2, R2, RZ, !P4 ;  /* 0x000000ff02027208 */ /* 0x000fe40006000000 */
[----:B------:R-:W-:-:S03]  /*9ae0*/  ISETP.NE.AND P4, PT, R164, 0x1, PT ;  /* 0x00000001a400780c */ /* 0x000fc60003f85270 */
[----:B------:R-:W-:Y:S01]  /*9af0*/  FADD.FTZ R125, R2, R125 ;  /* 0x0000007d027d7221 */ /* 0x000fe20000010000 */
[----:B------:R-:W-:-:S03]  /*9b00*/  IMAD.MOV.U32 R2, RZ, RZ, R10 ;  /* 0x000000ffff027224 */ /* 0x000fc600078e000a */
        /* <DEDUP_REMOVED lines=10> */
.L_x_6853:
        /* <DEDUP_REMOVED lines=13> */
.L_x_6855:
[----:B------:R-:W-:Y:S05]  /*9c80*/  BSYNC.RECONVERGENT B2 ;  /* 0x0000000000027941 */ /* 0x000fea0003800200 */
.L_x_6854:
        /* <DEDUP_REMOVED lines=55> */
[----:B------:R-:W-:Y:S02]  /*a000*/  IMAD.MOV.U32 R160, RZ, RZ, R162 ;  /* 0x000000ffffa07224 */ /* 0x000fe400078e00a2 */
[----:B------:R-:W-:Y:S02]  /*a010*/  HFMA2 R162, -RZ, RZ, 0, 0 ;  /* 0x00000000ffa27431 */ /* 0x000fe400000001ff */
[----:B------:R-:W-:Y:S01]  /*a020*/  IMAD.MOV.U32 R10, RZ, RZ, R166 ;  /* 0x000000ffff0a7224 */ /* 0x000fe200078e00a6 */
[----:B------:R-:W-:-:S07]  /*a030*/  LOP3.LUT R196, R164, UR5, R163, 0x96, !PT ;  /* 0x00000005a4c47c12 */ /* 0x000fce000f8e96a3 */
.L_x_6852:
[----:B------:R-:W-:Y:S05]  /*a040*/  BSYNC.RECONVERGENT B1 ;  /* 0x0000000000017941 */ /* 0x000fea0003800200 */
.L_x_6851:
[----:B------:R-:W-:Y:S01]  /*a050*/  ISETP.NE.AND P5, PT, R162, 0x1, PT ;  /* 0x00000001a200780c */ /* 0x000fe20003fa5270 */
[----:B------:R-:W-:Y:S01]  /*a060*/  BSSY.RECONVERGENT B1, `(.L_x_6856) ;  /* 0x000005b000017945 */ /* 0x000fe20003800200 */
[----:B------:R-:W-:Y:S01]  /*a070*/  I2FP.F32.U32 R163, R2 ;  /* 0x0000000200a37245 */ /* 0x000fe20000201000 */
[C---:B------:R-:W-:Y:S01]  /*a080*/  IMAD.U32 R2, R127.reuse, 0x10000, RZ ;  /* 0x000100007f027824 */ /* 0x040fe200078e00ff */
[----:B------:R-:W-:Y:S01]  /*a090*/  PRMT R127, R127, 0x7632, R127 ;  /* 0x000076327f7f7816 */ /* 0x000fe2000000007f */
[----:B------:R-:W-:Y:S02]  /*a0a0*/  IMAD.MOV.U32 R164, RZ, RZ, 0x2 ;  /* 0x00000002ffa47424 */ /* 0x000fe400078e00ff */
[----:B------:R-:W-:Y:S01]  /*a0b0*/  FFMA.FTZ R163, R163, R230, 1.1641532182693481445e-10 ;  /* 0x2f000000a3a37423 */ /* 0x000fe200000100e6 */
[----:B------:R-:W-:Y:S02]  /*a0c0*/  IMAD.MOV.U32 R126, RZ, RZ, R10 ;  /* 0x000000ffff7e7224 */ /* 0x000fe400078e000a */
[----:B------:R-:W-:-:S02]  /*a0d0*/  FMUL.FTZ R2, R9, R2 ;  /* 0x0000000209027220 */ /* 0x000fc40000410000 */
        /* <DEDUP_REMOVED lines=10> */
.L_x_6858:
        /* <DEDUP_REMOVED lines=13> */
.L_x_6860:
[----:B------:R-:W-:Y:S05]  /*a250*/  BSYNC.RECONVERGENT B2 ;  /* 0x0000000000027941 */ /* 0x000fea0003800200 */
.L_x_6859:
[----:B------:R-:W-:Y:S01]  /*a260*/  IMAD.WIDE.U32 R164, R227, -0x326172a9, RZ ;  /* 0xcd9e8d57e3a47825 */ /* 0x000fe200078e00ff */
[----:B------:R-:W-:Y:S01]  /*a270*/  LOP3.LUT R162, R11, UR9, R195, 0x96, !PT ;  /* 0x000000090ba27c12 */ /* 0x000fe2000f8e96c3 */
[----:B------:R-:W-:Y:S01]  /*a280*/  UIADD3 UR4, UPT, UPT, UR8, -0x61c88647, URZ ;  /* 0x9e3779b908047890 */ /* 0x000fe2000fffe0ff */
[----:B------:R-:W-:Y:S01]  /*a290*/  MOV R126, R160 ;  /* 0x000000a0007e7202 */ /* 0x000fe20000000f00 */
        /* <DEDUP_REMOVED lines=55> */
.L_x_6857:
[----:B------:R-:W-:Y:S05]  /*a610*/  BSYNC.RECONVERGENT B1 ;  /* 0x0000000000017941 */ /* 0x000fea0003800200 */
.L_x_6856:
        /* <DEDUP_REMOVED lines=24> */
.L_x_6863:
        /* <DEDUP_REMOVED lines=13> */
.L_x_6865:
[----:B------:R-:W-:Y:S05]  /*a870*/  BSYNC.RECONVERGENT B2 ;  /* 0x0000000000027941 */ /* 0x000fea0003800200 */
.L_x_6864:
        /* <DEDUP_REMOVED lines=59> */
.L_x_6862:
[----:B------:R-:W-:Y:S05]  /*ac30*/  BSYNC.RECONVERGENT B1 ;  /* 0x0000000000017941 */ /* 0x000fea0003800200 */
.L_x_6861:
        /* <DEDUP_REMOVED lines=18> */
.L_x_6868:
        /* <DEDUP_REMOVED lines=15> */
.L_x_6870:
[----:B------:R-:W-:Y:S05]  /*ae50*/  BSYNC.RECONVERGENT B2 ;  /* 0x0000000000027941 */ /* 0x000fea0003800200 */
.L_x_6869:
        /* <DEDUP_REMOVED lines=59> */
.L_x_6867:
[----:B------:R-:W-:Y:S05]  /*b210*/  BSYNC.RECONVERGENT B1 ;  /* 0x0000000000017941 */ /* 0x000fea0003800200 */
.L_x_6866:
[----:B------:R-:W-:Y:S02]  /*b220*/  I2FP.F32.U32 R163, R164 ;  /* 0x000000a400a37245 */ /* 0x000fe40000201000 */
[----:B------:R-:W-:Y:S02]  /*b230*/  PRMT R162, R111, 0x7632, R162 ;  /* 0x000076326fa27816 */ /* 0x000fe400000000a2 */
[----:B------:R-:W-:Y:S01]  /*b240*/  FSEL R127, R127, RZ, P5 ;  /* 0x000000ff7f7f7208 */ /* 0x000fe20002800000 */
[----:B------:R-:W-:Y:S02]  /*b250*/  FFMA.FTZ R163, R163, R230, 1.1641532182693481445e-10 ;  /* 0x2f000000a3a37423 */ /* 0x000fe400000100e6 */
[----:B------:R-:W-:-:S03]  /*b260*/  IMAD.U32 R162, R162, 0x10000, RZ ;  /* 0x00010000a2a27824 */ /* 0x000fc600078e00ff */
[----:B------:R-:W-:Y:S01]  /*b270*/  FSETP.GTU.FTZ.AND P6, PT, R163, R0, PT ;  /* 0x00000000a300720b */ /* 0x000fe20003fdc000 */
[----:B------:R-:W-:-:S03]  /*b280*/  FMUL.FTZ R162, R162, R9 ;  /* 0x00000009a2a27220 */ /* 0x000fc60000410000 */
[----:B------:R-:W-:Y:S02]  /*b290*/  SEL R0, RZ, 0x1, P6 ;  /* 0x00000001ff007807 */ /* 0x000fe40003000000 */
[----:B------:R-:W-:-:S05]  /*b2a0*/  FSEL R162, R162, RZ, !P6 ;  /* 0x000000ffa2a27208 */ /* 0x000fca0007000000 */
[----:B------:R-:W-:-:S04]  /*b2b0*/  FADD.FTZ R127, R162, R127 ;  /* 0x0000007fa27f7221 */ /* 0x000fc80000010000 */
[----:B------:R-:W-:-:S07]  /*b2c0*/  @P1 FADD.FTZ R127, R119, R127 ;  /* 0x0000007f777f1221 */ /* 0x000fce0000010000 */
.L_x_6790:
[----:B------:R-:W0:Y:S01]  /*b2d0*/  LDC.64 R166, c[0x0][0x3a8] ;  /* 0x0000ea00ffa67b82 */ /* 0x000e220000000a00 */
[----:B------:R-:W-:Y:S02]  /*b2e0*/  SEL R231, RZ, 0x1000000, !P5 ;  /* 0x01000000ffe77807 */ /* 0x000fe40006800000 */
[----:B------:R-:W-:Y:S02]  /*b2f0*/  SEL R165, RZ, 0x10000, !P4 ;  /* 0x00010000ffa57807 */ /* 0x000fe40006000000 */
[C---:B------:R-:W-:Y:S02]  /*b300*/  LOP3.LUT P6, RZ, R228.reuse, 0x8, RZ, 0xc0, !PT ;  /* 0x00000008e4ff7812 */ /* 0x040fe400078cc0ff */
[----:B------:R-:W-:Y:S01]  /*b310*/  LOP3.LUT P5, RZ, R228, 0x4, RZ, 0xc0, !PT ;  /* 0x00000004e4ff7812 */ /* 0x000fe200078ac0ff */
[----:B------:R-:W1:Y:S01]  /*b320*/  LDC.64 R162, c[0x0][0x3b0] ;  /* 0x0000ec00ffa27b82 */ /* 0x000e620000000a00 */
[----:B------:R-:W-:Y:S02]  /*b330*/  ISETP.NE.AND P4, PT, R161, RZ, PT ;  /* 0x000000ffa100720c */ /* 0x000fe40003f85270 */
        /* <DEDUP_REMOVED lines=13> */
[----:B-1----:R-:W-:Y:S02]  /*b410*/  IMAD.WIDE.U32 R162, R229, 0x8, R162 ;  /* 0x00000008e5a27825 */ /* 0x002fe400078e00a2 */
[----:B------:R0:W-:Y:S04]  /*b420*/  STG.E.128 desc[UR6][R166.64+0x10], R124 ;  /* 0x0000107ca6007986 */ /* 0x0001e8000c101d06 */
[----:B------:R0:W-:Y:S01]  /*b430*/  STG.E.64 desc[UR6][R162.64], R164 ;  /* 0x000000a4a2007986 */ /* 0x0001e2000c101b06 */
[----:B------:R-:W-:Y:S05]  /*b440*/  @!P0 BRA `(.L_x_6871) ;  /* 0x0000000000508947 */ /* 0x000fea0003800000 */
[----:B------:R-:W-:Y:S01]  /*b450*/  SHF.L.U32 R161, R2, 0x10, RZ ;  /* 0x0000001002a17819 */ /* 0x000fe200000006ff */
[----:B0-----:R-:W0:Y:S01]  /*b460*/  LDC.64 R162, c[0x0][0x3b8] ;  /* 0x0000ee00ffa27b82 */ /* 0x001e220000000a00 */
        /* <DEDUP_REMOVED lines=18> */
.L_x_6871:
[----:B------:R-:W-:Y:S02]  /*b590*/  IMAD.MOV.U32 R9, RZ, RZ, R160 ;  /* 0x000000ffff097224 */ /* 0x000fe400078e00a0 */
[----:B------:R-:W-:-:S07]  /*b5a0*/  VIADD R160, R229, 0x80 ;  /* 0x00000080e5a07836 */ /* 0x000fce0000000000 */
.L_x_6748:
[----:B------:R-:W-:Y:S05]  /*b5b0*/  BSYNC.RECONVERGENT B0 ;  /* 0x0000000000007941 */ /* 0x000fea0003800200 */
.L_x_6747:
        /* <DEDUP_REMOVED lines=20> */
[----:B------:R-:W-:Y:S01]  /*b700*/  ISETP.NE.AND P2, PT, R194, 0x1, PT ;  /* 0x00000001c200780c */ /* 0x000fe20003f45270 */
[----:B------:R-:W-:Y:S01]  /*b710*/  BSSY.RECONVERGENT B1, `(.L_x_6875) ;  /* 0x0000057000017945 */ /* 0x000fe20003800200 */
[----:B------:R-:W-:Y:S01]  /*b720*/  IMAD.MOV.U32 R4, RZ, RZ, 0x2 ;  /* 0x00000002ff047424 */ /* 0x000fe200078e00ff */
[----:B------:R-:W-:Y:S01]  /*b730*/  MOV R2, R10 ;  /* 0x0000000a00027202 */ /* 0x000fe20000000f00 */
[----:B01----:R-:W-:-:S09]  /*b740*/  IMAD.MOV.U32 R162, RZ, RZ, R9 ;  /* 0x000000ffffa27224 */ /* 0x003fd200078e0009 */
        /* <DEDUP_REMOVED lines=11> */
.L_x_6877:
        /* <DEDUP_REMOVED lines=13> */
.L_x_6879:
[----:B------:R-:W-:Y:S05]  /*b8d0*/  BSYNC.RECONVERGENT B2 ;  /* 0x0000000000027941 */ /* 0x000fea0003800200 */
.L_x_6878:
[----:B------:R-:W-:Y:S01]  /*b8e0*/  IMAD.WIDE.U32 R2, R227, -0x326172a9, RZ ;  /* 0xcd9e8d57e3027825 */ /* 0x000fe200078e00ff */
[----:B------:R-:W-:Y:S01]  /*b8f0*/  LOP3.LUT R4, R11, UR9, R7, 0x96, !PT ;  /* 0x000000090b047c12 */ /* 0x000fe2000f8e9607 */
[----:B------:R-:W-:Y:S02]  /*b900*/  UIADD3 UR4, UPT, UPT, UR8, -0x61c88647, URZ ;  /* 0x9e3779b908047890 */ /* 0x000fe4000fffe0ff */
[----:B------:R-:W-:Y:S01]  /*b910*/  UIADD3 UR5, UPT, UPT, UR9, -0x4498517b, URZ ;  /* 0xbb67ae8509057890 */ /* 0x000fe2000fffe0ff */
[----:B--2---:R-:W-:Y:S01]  /*b920*/  LOP3.LUT R128, R225, UR8, R3, 0x96, !PT ;  /* 0x00000008e1807c12 */ /* 0x004fe2000f8e9603 */
        /* <DEDUP_REMOVED lines=52> */
[----:B------:R-:W-:-:S07]  /*bc70*/  MOV R2, R9 ;  /* 0x0000000900027202 */ /* 0x000fce0000000f00 */
.L_x_6876:
[----:B------:R-:W-:Y:S05]  /*bc80*/  BSYNC.RECONVERGENT B1 ;  /* 0x0000000000017941 */ /* 0x000fea0003800200 */
.L_x_6875:
        /* <DEDUP_REMOVED lines=10> */
[----:B------:R-:W-:-:S02]  /*bd30*/  PRMT R132, R132, 0x7632, R132 ;  /* 0x0000763284847816 */ /* 0x000fc40000000084 */
        /* <DEDUP_REMOVED lines=13> */
.L_x_6882:
[----:B------:R-:W-:Y:S01]  /*be10*/  VIADD R226, R226, 0x1 ;  /* 0x00000001e2e27836 */ /* 0x000fe20000000000 */
[----:B------:R-:W-:Y:S03]  /*be20*/  BSSY.RECONVERGENT B2, `(.L_x_6883) ;  /* 0x000000c000027945 */ /* 0x000fe60003800200 */
        /* <DEDUP_REMOVED lines=11> */
.L_x_6884:
[----:B------:R-:W-:Y:S05]  /*bee0*/  BSYNC.RECONVERGENT B2 ;  /* 0x0000000000027941 */ /* 0x000fea0003800200 */
.L_x_6883:
        /* <DEDUP_REMOVED lines=59> */
.L_x_6881:
[----:B------:R-:W-:Y:S05]  /*c2a0*/  BSYNC.RECONVERGENT B1 ;  /* 0x0000000000017941 */ /* 0x000fea0003800200 */
.L_x_6880:
        /* <DEDUP_REMOVED lines=8> */
[----:B--2---:R-:W-:Y:S01]  /*c330*/  FSEL R128, R4, RZ, !P2 ;  /* 0x000000ff04807208 */ /* 0x004fe20005000000 */
[----:B------:R-:W-:Y:S01]  /*c340*/  IMAD.MOV.U32 R4, RZ, RZ, 0x2 ;  /* 0x00000002ff047424 */ /* 0x000fe200078e00ff */
[----:B------:R-:W-:-:S03]  /*c350*/  SEL R8, RZ, 0x1, P2 ;  /* 0x00000001ff087807 */ /* 0x000fc60001000000 */
[----:B------:R-:W-:Y:S01]  /*c360*/  FADD.FTZ R128, R128, R3 ;  /* 0x0000000380807221 */ /* 0x000fe20000010000 */
[----:B------:R-:W-:-:S03]  /*c370*/  IMAD.MOV.U32 R3, RZ, RZ, R10 ;  /* 0x000000ffff037224 */ /* 0x000fc600078e000a */
[----:B------:R-:W-:Y:S01]  /*c380*/  @P1 FADD.FTZ R128, R112, R128 ;  /* 0x0000008070801221 */ /* 0x000fe20000010000 */
        /* <DEDUP_REMOVED lines=9> */
.L_x_6887:
        /* <DEDUP_REMOVED lines=13> */
.L_x_6889:
[----:B------:R-:W-:Y:S05]  /*c4f0*/  BSYNC.RECONVERGENT B2 ;  /* 0x0000000000027941 */ /* 0x000fea0003800200 */
.L_x_6888:
        /* <DEDUP_REMOVED lines=59> */
.L_x_6886:
[----:B------:R-:W-:Y:S05]  /*c8b0*/  BSYNC.RECONVERGENT B1 ;  /* 0x0000000000017941 */ /* 0x000fea0003800200 */
.L_x_6885:
[----:B------:R-:W-:Y:S01]  /*c8c0*/  I2FP.F32.U32 R2, R3 ;  /* 0x0000000300027245 */ /* 0x000fe20000201000 */
[----:B------:R-:W-:Y:S01]  /*c8d0*/  IMAD.U32 R132, R132, 0x10000, RZ ;  /* 0x0001000084847824 */ /* 0x000fe200078e00ff */
[----:B------:R-:W-:Y:S01]  /*c8e0*/  ISETP.NE.AND P2, PT, R4, 0x1, PT ;  /* 0x000000010400780c */ /* 0x000fe20003f45270 */
[----:B------:R-:W-:Y:S01]  /*c8f0*/  BSSY.RECONVERGENT B1, `(.L_x_6890) ;  /* 0x000005a000017945 */ /* 0x000fe20003800200 */
[----:B------:R-:W-:Y:S01]  /*c900*/  LOP3.LUT R228, R228, 0xfffffff7, RZ, 0xc0, !PT ;  /* 0xfffffff7e4e47812 */ /* 0x000fe200078ec0ff */
[----:B------:R-:W-:Y:S01]  /*c910*/  FFMA.FTZ R3, R2, R161, 1.1641532182693481445e-10 ;  /* 0x2f00000002037423 */ /* 0x000fe200000100a1 */
[----:B------:R-:W-:Y:S02]  /*c920*/  HFMA2 R5, -RZ, RZ, 0, 1.1920928955078125e-07 ;  /* 0x00000002ff057431 */ /* 0x000fe400000001ff */
        /* <DEDUP_REMOVED lines=13> */
.L_x_6892:
        /* <DEDUP_REMOVED lines=13> */
.L_x_6894:
[----:B------:R-:W-:Y:S05]  /*cad0*/  BSYNC.RECONVERGENT B2 ;  /* 0x0000000000027941 */ /* 0x000fea0003800200 */
.L_x_6893:
        /* <DEDUP_REMOVED lines=59> */
.L_x_6891:
[----:B------:R-:W-:Y:S05]  /*ce90*/  BSYNC.RECONVERGENT B1 ;  /* 0x0000000000017941 */ /* 0x000fea0003800200 */
.L_x_6890:
[----:B------:R-:W-:Y:S01]  /*cea0*/  I2FP.F32.U32 R2, R3 ;  /* 0x0000000300027245 */ /* 0x000fe20000201000 */
[----:B------:R-:W-:Y:S01]  /*ceb0*/  BSSY.RECONVERGENT B1, `(.L_x_6895) ;  /* 0x0000060000017945 */ /* 0x000fe20003800200 */
[----:B------:R-:W-:Y:S02]  /*cec0*/  PRMT R3, R108, 0x7632, R3 ;  /* 0x000076326c037816 */ /* 0x000fe40000000003 */
[----:B------:R-:W-:-:S03]  /*ced0*/  FSEL R129, R129, RZ, P4 ;  /* 0x000000ff81817208 */ /* 0x000fc60002000000 */
[----:B------:R-:W-:Y:S02]  /*cee0*/  IMAD.U32 R4, R3, 0x10000, RZ ;  /* 0x0001000003047824 */ /* 0x000fe400078e00ff */
[----:B------:R-:W-:Y:S02]  /*cef0*/  FFMA.FTZ R3, R2, R161, 1.1641532182693481445e-10 ;  /* 0x2f00000002037423 */ /* 0x000fe400000100a1 */
[----:B------:R-:W-:-:S03]  /*cf00*/  FMUL.FTZ R4, R4, R9 ;  /* 0x0000000904047220 */ /* 0x000fc60000410000 */
[----:B------:R-:W-:Y:S01]  /*cf10*/  FSETP.GTU.FTZ.AND P2, PT, R3, R0, PT ;  /* 0x000000000300720b */ /* 0x000fe20003f5c000 */
[----:B------:R-:W-:-:S03]  /*cf20*/  IMAD.MOV.U32 R3, RZ, RZ, R10 ;  /* 0x000000ffff037224 */ /* 0x000fc600078e000a */
[----:B------:R-:W-:Y:S02]  /*cf30*/  FSEL R4, R4, RZ, !P2 ;  /* 0x000000ff04047208 */ /* 0x000fe40005000000 */
[----:B------:R-:W-:Y:S02]  /*cf40*/  SEL R7, RZ, 0x1, P2 ;  /* 0x00000001ff077807 */ /* 0x000fe40001000000 */
[----:B------:R-:W-:Y:S01]  /*cf50*/  ISETP.NE.AND P2, PT, R5, 0x1, PT ;  /* 0x000000010500780c */ /* 0x000fe20003f45270 */
[----:B------:R-:W-:Y:S01]  /*cf60*/  FADD.FTZ R129, R4, R129 ;  /* 0x0000008104817221 */ /* 0x000fe20000010000 */
[----:B------:R-:W-:-:S03]  /*cf70*/  IMAD.MOV.U32 R4, RZ, RZ, 0x2 ;  /* 0x00000002ff047424 */ /* 0x000fc600078e00ff */
[----:B------:R-:W-:-:S08]  /*cf80*/  @P1 FADD.FTZ R129, R113, R129 ;  /* 0x0000008171811221 */ /* 0x000fd00000010000 */
        /* <DEDUP_REMOVED lines=9> */
.L_x_6897:
        /* <DEDUP_REMOVED lines=13> */
.L_x_6899:
[----:B------:R-:W-:Y:S05]  /*d0f0*/  BSYNC.RECONVERGENT B2 ;  /* 0x0000000000027941 */ /* 0x000fea0003800200 */
.L_x_6898:
        /* <DEDUP_REMOVED lines=59> */
.L_x_6896:
[----:B------:R-:W-:Y:S05]  /*d4b0*/  BSYNC.RECONVERGENT B1 ;  /* 0x0000000000017941 */ /* 0x000fea0003800200 */
.L_x_6895:
[----:B------:R-:W-:Y:S01]  /*d4c0*/  I2FP.F32.U32 R2, R3 ;  /* 0x0000000300027245 */ /* 0x000fe20000201000 */
[C---:B------:R-:W-:Y:S01]  /*d4d0*/  IMAD.U32 R6, R133.reuse, 0x10000, RZ ;  /* 0x0001000085067824 */ /* 0x040fe200078e00ff */
[----:B------:R-:W-:Y:S01]  /*d4e0*/  ISETP.NE.AND P2, PT, R4, 0x1, PT ;  /* 0x000000010400780c */ /* 0x000fe20003f45270 */
[----:B------:R-:W-:Y:S01]  /*d4f0*/  BSSY.RECONVERGENT B1, `(.L_x_6900) ;  /* 0x000005b000017945 */ /* 0x000fe20003800200 */
[----:B------:R-:W-:Y:S01]  /*d500*/  LOP3.LUT R228, R228, 0xfffffffb, RZ, 0xc0, !PT ;  /* 0xfffffffbe4e47812 */ /* 0x000fe200078ec0ff */
[----:B------:R-:W-:Y:S01]  /*d510*/  FFMA.FTZ R3, R2, R161, 1.1641532182693481445e-10 ;  /* 0x2f00000002037423 */ /* 0x000fe200000100a1 */
[----:B------:R-:W-:Y:S01]  /*d520*/  HFMA2 R5, -RZ, RZ, 0, 1.1920928955078125e-07 ;  /* 0x00000002ff057431 */ /* 0x000fe200000001ff */
[----:B------:R-:W-:Y:S01]  /*d530*/  PRMT R131, R133, 0x7632, R131 ;  /* 0x0000763285837816 */ /* 0x000fe20000000083 */
        /* <DEDUP_REMOVED lines=13> */
.L_x_6902:
        /* <DEDUP_REMOVED lines=13> */
.L_x_6904:
[----:B------:R-:W-:Y:S05]  /*d6e0*/  BSYNC.RECONVERGENT B2 ;  /* 0x0000000000027941 */ /* 0x000fea0003800200 */
.L_x_6903:
        /* <DEDUP_REMOVED lines=59> */
.L_x_6901:
[----:B------:R-:W-:Y:S05]  /*daa0*/  BSYNC.RECONVERGENT B1 ;  /* 0x0000000000017941 */ /* 0x000fea0003800200 */
.L_x_6900:
[----:B------:R-:W-:Y:S01]  /*dab0*/  I2FP.F32.U32 R2, R3 ;  /* 0x0000000300027245 */ /* 0x000fe20000201000 */
[----:B------:R-:W-:Y:S01]  /*dac0*/  IMAD.U32 R4, R109, 0x10000, RZ ;  /* 0x000100006d047824 */ /* 0x000fe200078e00ff */
[----:B------:R-:W-:Y:S01]  /*dad0*/  BSSY.RECONVERGENT B1, `(.L_x_6905) ;  /* 0x000005f000017945 */ /* 0x000fe20003800200 */
[----:B------:R-:W-:Y:S02]  /*dae0*/  IMAD.MOV.U32 R132, RZ, RZ, 0x2 ;  /* 0x00000002ff847424 */ /* 0x000fe400078e00ff */
        /* <DEDUP_REMOVED lines=20> */
.L_x_6907:
        /* <DEDUP_REMOVED lines=13> */
.L_x_6909:
[----:B------:R-:W-:Y:S05]  /*dd00*/  BSYNC.RECONVERGENT B2 ;  /* 0x0000000000027941 */ /* 0x000fea0003800200 */
.L_x_6908:
        /* <DEDUP_REMOVED lines=59> */
.L_x_6906:
[----:B------:R-:W-:Y:S05]  /*e0c0*/  BSYNC.RECONVERGENT B1 ;  /* 0x0000000000017941 */ /* 0x000fea0003800200 */
.L_x_6905:
[----:B------:R-:W-:Y:S01]  /*e0d0*/  I2FP.F32.U32 R2, R3 ;  /* 0x0000000300027245 */ /* 0x000fe20000201000 */
[----:B------:R-:W-:Y:S01]  /*e0e0*/  IMAD.U32 R4, R131, 0x10000, RZ ;  /* 0x0001000083047824 */ /* 0x000fe200078e00ff */
[----:B------:R-:W-:Y:S01]  /*e0f0*/  ISETP.NE.AND P2, PT, R132, 0x1, PT ;  /* 0x000000018400780c */ /* 0x000fe20003f45270 */
[----:B------:R-:W-:Y:S01]  /*e100*/  BSSY.RECONVERGENT B1, `(.L_x_6910) ;  /* 0x000005a000017945 */ /* 0x000fe20003800200 */
[----:B------:R-:W-:Y:S01]  /*e110*/  LOP3.LUT R228, R228, 0xfffffffd, RZ, 0xc0, !PT ;  /* 0xfffffffde4e47812 */ /* 0x000fe200078ec0ff */
[----:B------:R-:W-:Y:S01]  /*e120*/  FFMA.FTZ R3, R2, R161, 1.1641532182693481445e-10 ;  /* 0x2f00000002037423 */ /* 0x000fe200000100a1 */
[----:B------:R-:W-:Y:S02]  /*e130*/  HFMA2 R133, -RZ, RZ, 0, 1.1920928955078125e-07 ;  /* 0x00000002ff857431 */ /* 0x000fe400000001ff */
[----:B------:R-:W-:Y:S02]  /*e140*/  IMAD.MOV.U32 R5, RZ, RZ, R10 ;  /* 0x000000ffff057224 */ /* 0x000fe400078e000a */
[----:B------:R-:W-:Y:S01]  /*e150*/  FMUL.FTZ R131, R4, R9 ;  /* 0x0000000904837220 */ /* 0x000fe20000410000 */
[----:B------:R-:W-:-:S13]  /*e160*/  FSETP.LE.FTZ.AND P4, PT, R3, R0, PT ;  /* 0x000000000300720b */ /* 0x000fda0003f93000 */
        /* <DEDUP_REMOVED lines=10> */
.L_x_6912:
        /* <DEDUP_REMOVED lines=13> */
.L_x_6914:
[----:B------:R-:W-:Y:S05]  /*e2e0*/  BSYNC.RECONVERGENT B2 ;  /* 0x0000000000027941 */ /* 0x000fea0003800200 */
.L_x_6913:
        /* <DEDUP_REMOVED lines=51> */
[----:B------:R-:W-:Y:S01]  /*e620*/  UIADD3 UR4, UPT, UPT, UR8, -0x700cb87f, URZ ;  /* 0x8ff3478108047890 */ /* 0x000fe2000fffe0ff */
[----:B------:R-:W-:-:S04]  /*e630*/  IMAD.WIDE.U32 R132, R132, -0x326172a9, RZ ;  /* 0xcd9e8d5784847825 */ /* 0x000fc800078e00ff */
[----:B------:R-:W-:Y:S01]  /*e640*/  IMAD.WIDE.U32 R2, R2, -0x2daee0ad, RZ ;  /* 0xd2511f5302027825 */ /* 0x000fe200078e00ff */
[----:B------:R-:W-:-:S03]  /*e650*/  LOP3.LUT R195, R164, UR4, R133, 0x96, !PT ;  /* 0x00000004a4c37c12 */ /* 0x000fc6000f8e9685 */
[----:B------:R-:W-:Y:S02]  /*e660*/  HFMA2 R133, -RZ, RZ, 0, 0 ;  /* 0x00000000ff857431 */ /* 0x000fe400000001ff */
[----:B------:R-:W-:Y:S01]  /*e670*/  IMAD.MOV.U32 R10, RZ, RZ, R132 ;  /* 0x000000ffff0a7224 */ /* 0x000fe200078e0084 */
[----:B------:R-:W-:Y:S01]  /*e680*/  LOP3.LUT R196, R4, UR5, R3, 0x96, !PT ;  /* 0x0000000504c47c12 */ /* 0x000fe2000f8e9603 */
[----:B------:R-:W-:-:S07]  /*e690*/  IMAD.MOV.U32 R162, RZ, RZ, R2 ;  /* 0x000000ffffa27224 */ /* 0x000fce00078e0002 */
.L_x_6911:
[----:B------:R-:W-:Y:S05]  /*e6a0*/  BSYNC.RECONVERGENT B1 ;  /* 0x0000000000017941 */ /* 0x000fea0003800200 */
.L_x_6910:
[----:B------:R-:W-:Y:S01]  /*e6b0*/  PRMT R3, R109, 0x7632, R3 ;  /* 0x000076326d037816 */ /* 0x000fe20000000003 */
[----:B------:R-:W-:Y:S01]  /*e6c0*/  BSSY.RECONVERGENT B1, `(.L_x_6915) ;  /* 0x0000060000017945 */ /* 0x000fe20003800200 */
[----:B------:R-:W-:Y:S01]  /*e6d0*/  I2FP.F32.U32 R2, R5 ;  /* 0x0000000500027245 */ /* 0x000fe20000201000 */
[----:B------:R-:W-:Y:S01]  /*e6e0*/  IMAD.MOV.U32 R163, RZ, RZ, 0x2 ;  /* 0x00000002ffa37424 */ /* 0x000fe200078e00ff */
[----:B------:R-:W-:Y:S01]  /*e6f0*/  FSEL R131, R131, RZ, P4 ;  /* 0x000000ff83837208 */ /* 0x000fe20002000000 */
        /* <DEDUP_REMOVED lines=8> */
[----:B------:R-:W-:-:S04]  /*e780*/  FADD.FTZ R131, R4, R131 ;  /* 0x0000008304837221 */ /* 0x000fc80000010000 */
        /* <DEDUP_REMOVED lines=10> */
.L_x_6917:
        /* <DEDUP_REMOVED lines=13> */
.L_x_6919:
[----:B------:R-:W-:Y:S05]  /*e900*/  BSYNC.RECONVERGENT B2 ;  /* 0x0000000000027941 */ /* 0x000fea0003800200 */
.L_x_6918:
        /* <DEDUP_REMOVED lines=59> */
.L_x_6916:
[----:B------:R-:W-:Y:S05]  /*ecc0*/  BSYNC.RECONVERGENT B1 ;  /* 0x0000000000017941 */ /* 0x000fea0003800200 */
.L_x_6915:
[----:B------:R-:W-:Y:S01]  /*ecd0*/  ISETP.NE.AND P3, PT, R163, 0x1, PT ;  /* 0x00000001a300780c */ /* 0x000fe20003f65270 */
[C---:B------:R-:W-:Y:S01]  /*ece0*/  IMAD.U32 R4, R134.reuse, 0x10000, RZ ;  /* 0x0001000086047824 */ /* 0x040fe200078e00ff */
[----:B------:R-:W-:Y:S01]  /*ecf0*/  I2FP.F32.U32 R2, R3 ;  /* 0x0000000300027245 */ /* 0x000fe20000201000 */
[----:B------:R-:W-:Y:S01]  /*ed00*/  BSSY.RECONVERGENT B1, `(.L_x_6920) ;  /* 0x0000059000017945 */ /* 0x000fe20003800200 */
[----:B------:R-:W-:Y:S01]  /*ed10*/  HFMA2 R133, -RZ, RZ, 0, 1.1920928955078125e-07 ;  /* 0x00000002ff857431 */ /* 0x000fe200000001ff */
[----:B------:R-:W-:Y:S01]  /*ed20*/  PRMT R134, R134, 0x7632, R134 ;  /* 0x0000763286867816 */ /* 0x000fe20000000086 */
[----:B------:R-:W-:Y:S02]  /*ed30*/  IMAD.MOV.U32 R132, RZ, RZ, R10 ;  /* 0x000000ffff847224 */ /* 0x000fe400078e000a */
[----:B------:R-:W-:Y:S01]  /*ed40*/  FFMA.FTZ R3, R2, R161, 1.1641532182693481445e-10 ;  /* 0x2f00000002037423 */ /* 0x000fe200000100a1 */
[----:B------:R-:W-:-:S04]  /*ed50*/  FMUL.FTZ R4, R4, R9 ;  /* 0x0000000904047220 */ /* 0x000fc80000410000 */
[----:B------:R-:W-:Y:S01]  /*ed60*/  FSETP.LE.FTZ.AND P2, PT, R3, R0, PT ;  /* 0x000000000300720b */ /* 0x000fe20003f53000 */
        /* <DEDUP_REMOVED lines=9> */
.L_x_6922:
        /* <DEDUP_REMOVED lines=13> */
.L_x_6924:
[----:B------:R-:W-:Y:S05]  /*eed0*/  BSYNC.RECONVERGENT B2 ;  /* 0x0000000000027941 */ /* 0x000fea0003800200 */
.L_x_6923:
        /* <DEDUP_REMOVED lines=59> */
.L_x_6921:
[----:B------:R-:W-:Y:S05]  /*f290*/  BSYNC.RECONVERGENT B1 ;  /* 0x0000000000017941 */ /* 0x000fea0003800200 */
.L_x_6920:
        /* <DEDUP_REMOVED lines=24> */
.L_x_6927:
        /* <DEDUP_REMOVED lines=13> */
.L_x_6929:
[----:B------:R-:W-:Y:S05]  /*f4f0*/  BSYNC.RECONVERGENT B2 ;  /* 0x0000000000027941 */ /* 0x000fea0003800200 */
.L_x_6928:
        /* <DEDUP_REMOVED lines=59> */
.L_x_6926:
[----:B------:R-:W-:Y:S05]  /*f8b0*/  BSYNC.RECONVERGENT B1 ;  /* 0x0000000000017941 */ /* 0x000fea0003800200 */
.L_x_6925:
[----:B------:R-:W-:Y:S01]  /*f8c0*/  ISETP.NE.AND P4, PT, R164, 0x1, PT ;  /* 0x00000001a400780c */ /* 0x000fe20003f85270 */
[----:B------:R-:W-:Y:S01]  /*f8d0*/  IMAD.U32 R134, R134, 0x10000, RZ ;  /* 0x0001000086867824 */ /* 0x000fe200078e00ff */
[----:B------:R-:W-:Y:S01]  /*f8e0*/  I2FP.F32.U32 R2, R3 ;  /* 0x0000000300027245 */ /* 0x000fe20000201000 */
[----:B------:R-:W-:Y:S01]  /*f8f0*/  BSSY.RECONVERGENT B1, `(.L_x_6930) ;  /* 0x0000058000017945 */ /* 0x000fe20003800200 */
[----:B------:R-:W-:Y:S02]  /*f900*/  HFMA2 R165, -RZ, RZ, 0, 1.1920928955078125e-07 ;  /* 0x00000002ffa57431 */ /* 0x000fe400000001ff */
[----:B------:R-:W-:Y:S02]  /*f910*/  IMAD.MOV.U32 R163, RZ, RZ, R10 ;  /* 0x000000ffffa37224 */ /* 0x000fe400078e000a */
[----:B------:R-:W-:Y:S01]  /*f920*/  FMUL.FTZ R133, R134, R9 ;  /* 0x0000000986857220 */ /* 0x000fe20000410000 */
[----:B------:R-:W-:-:S05]  /*f930*/  FFMA.FTZ R3, R2, R161, 1.1641532182693481445e-10 ;  /* 0x2f00000002037423 */ /* 0x000fca00000100a1 */
        /* <DEDUP_REMOVED lines=10> */
.L_x_6932:
        /* <DEDUP_REMOVED lines=13> */
.L_x_6934:
[----:B------:R-:W-:Y:S05]  /*fab0*/  BSYNC.RECONVERGENT B2 ;  /* 0x0000000000027941 */ /* 0x000fea0003800200 */
.L_x_6933:
        /* <DEDUP_REMOVED lines=58> */
[----:B------:R-:W-:-:S07]  /*fe60*/  IMAD.MOV.U32 R162, RZ, RZ, R2 ;  /* 0x000000ffffa27224 */ /* 0x000fce00078e0002 */
.L_x_6931:
[----:B------:R-:W-:Y:S05]  /*fe70*/  BSYNC.RECONVERGENT B1 ;  /* 0x0000000000017941 */ /* 0x000fea0003800200 */
.L_x_6930:
[----:B------:R-:W-:Y:S01]  /*fe80*/  PRMT R3, R110, 0x7632, R3 ;  /* 0x000076326e037816 */ /* 0x000fe20000000003 */
[----:B------:R-:W-:Y:S01]  /*fe90*/  BSSY.RECONVERGENT B1, `(.L_x_6935) ;  /* 0x0000060000017945 */ /* 0x000fe20003800200 */
[----:B------:R-:W-:Y:S01]  /*fea0*/  I2FP.F32.U32 R2, R163 ;  /* 0x000000a300027245 */ /* 0x000fe20000201000 */
[----:B------:R-:W-:Y:S01]  /*feb0*/  IMAD.MOV.U32 R164, RZ, RZ, 0x2 ;  /* 0x00000002ffa47424 */ /* 0x000fe200078e00ff */
[----:B------:R-:W-:Y:S01]  /*fec0*/  FSEL R133, R133, RZ, P3 ;  /* 0x000000ff85857208 */ /* 0x000fe20001800000 */
[----:B------:R-:W-:Y:S02]  /*fed0*/  IMAD.U32 R134, R3, 0x10000, RZ ;  /* 0x0001000003867824 */ /* 0x000fe400078e00ff */
[----:B------:R-:W-:Y:S01]  /*fee0*/  FFMA.FTZ R3, R2, R161, 1.1641532182693481445e-10 ;  /* 0x2f00000002037423 */ /* 0x000fe200000100a1 */
[----:B------:R-:W-:Y:S02]  /*fef0*/  IMAD.MOV.U32 R2, RZ, RZ, R10 ;  /* 0x000000ffff027224 */ /* 0x000fe400078e000a */
[----:B------:R-:W-:-:S02]  /*ff00*/  FMUL.FTZ R134, R134, R9 ;  /* 0x0000000986867220 */ /* 0x000fc40000410000 */
[----:B------:R-:W-:-:S04]  /*ff10*/  FSETP.GTU.FTZ.AND P4, PT, R3, R0, PT ;  /* 0x000000000300720b */ /* 0x000fc80003f9c000 */
        /* <DEDUP_REMOVED lines=14> */
.L_x_6937:
        /* <DEDUP_REMOVED lines=13> */
.L_x_6939:
[----:B------:R-:W-:Y:S05]  /*100d0*/  BSYNC.RECONVERGENT B2 ;  /* 0x0000000000027941 */ /* 0x000fea0003800200 */
.L_x_6938:
        /* <DEDUP_REMOVED lines=59> */
.L_x_6936:
[----:B------:R-:W-:Y:S05]  /*10490*/  BSYNC.RECONVERGENT B1 ;  /* 0x0000000000017941 */ /* 0x000fea0003800200 */
.L_x_6935:
        /* <DEDUP_REMOVED lines=19> */
.L_x_6942:
        /* <DEDUP_REMOVED lines=13> */
.L_x_6944:
[----:B------:R-:W-:Y:S05]  /*106a0*/  BSYNC.RECONVERGENT B2 ;  /* 0x0000000000027941 */ /* 0x000fea0003800200 */
.L_x_6943:
        /* <DEDUP_REMOVED lines=59> */
.L_x_6941:
[----:B------:R-:W-:Y:S05]  /*10a60*/  BSYNC.RECONVERGENT B1 ;  /* 0x0000000000017941 */ /* 0x000fea0003800200 */
.L_x_6940:
[----:B------:R-:W-:Y:S01]  /*10a70*/  I2FP.F32.U32 R134, R165 ;  /* 0x000000a500867245 */ /* 0x000fe20000201000 */
[----:B------:R-:W-:Y:S01]  /*10a80*/  IMAD.U32 R164, R111, 0x10000, RZ ;  /* 0x000100006fa47824 */ /* 0x000fe200078e00ff */
[----:B------:R-:W-:Y:S01]  /*10a90*/  FSEL R165, R2, RZ, P4 ;  /* 0x000000ff02a57208 */ /* 0x000fe20002000000 */
        /* <DEDUP_REMOVED lines=9> */
[----:B------:R-:W-:Y:S01]  /*10b30*/  IMAD.MOV.U32 R165, RZ, RZ, R10 ;  /* 0x000000ffffa57224 */ /* 0x000fe200078e000a */
[----:B------:R-:W-:Y:S02]  /*10b40*/  PRMT R2, R163, 0x7610, R2 ;  /* 0x00007610a3027816 */ /* 0x000fe40000000002 */
        /* <DEDUP_REMOVED lines=10> */
.L_x_6947:
        /* <DEDUP_REMOVED lines=13> */
.L_x_6949:
[----:B------:R-:W-:Y:S05]  /*10cc0*/  BSYNC.RECONVERGENT B2 ;  /* 0x0000000000027941 */ /* 0x000fea0003800200 */
.L_x_6948:
        /* <DEDUP_REMOVED lines=59> */
.L_x_6946:
[----:B------:R-:W-:Y:S05]  /*11080*/  BSYNC.RECONVERGENT B1 ;  /* 0x0000000000017941 */ /* 0x000fea0003800200 */
.L_x_6945:
        /* <DEDUP_REMOVED lines=18> */
.L_x_6952:
        /* <DEDUP_REMOVED lines=15> */
.L_x_6954:
[----:B------:R-:W-:Y:S05]  /*112a0*/  BSYNC.RECONVERGENT B2 ;  /* 0x0000000000027941 */ /* 0x000fea0003800200 */
.L_x_6953:
        /* <DEDUP_REMOVED lines=59> */
.L_x_6951:
[----:B------:R-:W-:Y:S05]  /*11660*/  BSYNC.RECONVERGENT B1 ;  /* 0x0000000000017941 */ /* 0x000fea0003800200 */
.L_x_6950:
        /* <DEDUP_REMOVED lines=10> */
[----:B------:R-:W-:Y:S01]  /*11710*/  @P1 FADD.FTZ R135, R119, R135 ;  /* 0x0000008777871221 */ /* 0x000fe20000010000 */
[----:B------:R-:W-:Y:S06]  /*11720*/  BRA `(.L_x_6955) ;  /* 0x0000003000247947 */ /* 0x000fec0003800000 */
.L_x_6874:
[----:B------:R-:W-:Y:S01]  /*11730*/  ISETP.NE.AND P2, PT, R194, 0x1, PT ;  /* 0x00000001c200780c */ /* 0x000fe20003f45270 */
[----:B------:R-:W-:Y:S01]  /*11740*/  BSSY.RECONVERGENT B1, `(.L_x_6956) ;  /* 0x0000057000017945 */ /* 0x000fe20003800200 */
[----:B--2---:R-:W-:Y:S02]  /*11750*/  HFMA2 R130, -RZ, RZ, 0, 1.1920928955078125e-07 ;  /* 0x00000002ff827431 */ /* 0x004fe400000001ff */
[----:B------:R-:W-:Y:S02]  /*11760*/  IMAD.MOV.U32 R128, RZ, RZ, R10 ;  /* 0x000000ffff807224 */ /* 0x000fe400078e000a */
[----:B01----:R-:W-:-:S07]  /*11770*/  IMAD.MOV.U32 R162, RZ, RZ, R9 ;  /* 0x000000ffffa27224 */ /* 0x003fce00078e0009 */
        /* <DEDUP_REMOVED lines=11> */
.L_x_6958:
        /* <DEDUP_REMOVED lines=13> */
.L_x_6960:
[----:B------:R-:W-:Y:S05]  /*11900*/  BSYNC.RECONVERGENT B2 ;  /* 0x0000000000027941 */ /* 0x000fea0003800200 */
.L_x_6959:
        /* <DEDUP_REMOVED lines=58> */
.L_x_6957:
[----:B------:R-:W-:Y:S05]  /*11cb0*/  BSYNC.RECONVERGENT B1 ;  /* 0x0000000000017941 */ /* 0x000fea0003800200 */
.L_x_6956:
        /* <DEDUP_REMOVED lines=9> */
[----:B------:R-:W-:Y:S01]  /*11d50*/  IMAD.MOV.U32 R129, RZ, RZ, R10 ;  /* 0x000000ffff817224 */ /* 0x000fe200078e000a */
[----:B------:R-:W-:-:S02]  /*11d60*/  MOV R131, 0x2 ;  /* 0x0000000200837802 */ /* 0x000fc40000000f00 */
[----:B0-----:R-:W-:-:S13]  /*11d70*/  FSETP.LE.FTZ.AND P3, PT, R128, R9, PT ;  /* 0x000000098000720b */ /* 0x001fda0003f73000 */
        /* <DEDUP_REMOVED lines=10> */
.L_x_6963:
        /* <DEDUP_REMOVED lines=13> */
.L_x_6965:
[----:B------:R-:W-:Y:S05]  /*11ef0*/  BSYNC.RECONVERGENT B2 ;  /* 0x0000000000027941 */ /* 0x000fea0003800200 */
.L_x_6964:
        /* <DEDUP_REMOVED lines=58> */
[----:B------:R-:W-:-:S07]  /*122a0*/  MOV R162, R128 ;  /* 0x0000008000a27202 */ /* 0x000fce0000000f00 */
.L_x_6962:
[----:B------:R-:W-:Y:S05]  /*122b0*/  BSYNC.RECONVERGENT B1 ;  /* 0x0000000000017941 */ /* 0x000fea0003800200 */
.L_x_6961:
[----:B------:R-:W-:Y:S01]  /*122c0*/  I2FP.F32.U32 R128, R129 ;  /* 0x0000008100807245 */ /* 0x000fe20000201000 */
[----:B------:R-:W-:Y:S01]  /*122d0*/  BSSY.RECONVERGENT B1, `(.L_x_6966) ;  /* 0x000005b000017945 */ /* 0x000fe20003800200 */
[----:B------:R-:W-:Y:S01]  /*122e0*/  ISETP.NE.AND P2, PT, R131, 0x1, PT ;  /* 0x000000018300780c */ /* 0x000fe20003f45270 */
[----:B------:R-:W-:Y:S01]  /*122f0*/  HFMA2 R130, -RZ, RZ, 0, 1.1920928955078125e-07 ;  /* 0x00000002ff827431 */ /* 0x000fe200000001ff */
[----:B------:R-:W-:Y:S01]  /*12300*/  LOP3.LUT R228, R228, 0xfffffff7, RZ, 0xc0, !PT ;  /* 0xfffffff7e4e47812 */ /* 0x000fe200078ec0ff */
[----:B------:R-:W-:Y:S01]  /*12310*/  FFMA.FTZ R128, R128, R163, 1.1641532182693481445e-10 ;  /* 0x2f00000080807423 */ /* 0x000fe200000100a3 */
[----:B------:R-:W-:Y:S02]  /*12320*/  IMAD.U32 R165, R132, 0x10000, RZ ;  /* 0x0001000084a57824 */ /* 0x000fe400078e00ff */
[----:B------:R-:W-:Y:S02]  /*12330*/  IMAD.MOV.U32 R129, RZ, RZ, R10 ;  /* 0x000000ffff817224 */ /* 0x000fe400078e000a */
        /* <DEDUP_REMOVED lines=11> */
.L_x_6968:
        /* <DEDUP_REMOVED lines=13> */
.L_x_6970:
[----:B------:R-:W-:Y:S05]  /*124c0*/  BSYNC.RECONVERGENT B2 ;  /* 0x0000000000027941 */ /* 0x000fea0003800200 */
.L_x_6969:
        /* <DEDUP_REMOVED lines=59> */
.L_x_6967:
[----:B------:R-:W-:Y:S05]  /*12880*/  BSYNC.RECONVERGENT B1 ;  /* 0x0000000000017941 */ /* 0x000fea0003800200 */
.L_x_6966:
[----:B------:R-:W-:Y:S01]  /*12890*/  I2FP.F32.U32 R128, R129 ;  /* 0x0000008100807245 */ /* 0x000fe20000201000 */
[----:B------:R-:W-:Y:S01]  /*128a0*/  BSSY.RECONVERGENT B1, `(.L_x_6971) ;  /* 0x000005c000017945 */ /* 0x000fe20003800200 */
[----:B------:R-:W-:Y:S01]  /*128b0*/  LOP3.LUT R228, R228, 0xfffffffb, RZ, 0xc0, !PT ;  /* 0xfffffffbe4e47812 */ /* 0x000fe200078ec0ff */
[----:B------:R-:W-:Y:S02]  /*128c0*/  HFMA2 R131, -RZ, RZ, 0, 1.1920928955078125e-07 ;  /* 0x00000002ff837431 */ /* 0x000fe400000001ff */
[C---:B------:R-:W-:Y:S02]  /*128d0*/  IMAD.U32 R164, R133.reuse, 0x10000, RZ ;  /* 0x0001000085a47824 */ /* 0x040fe400078e00ff */
[----:B------:R-:W-:Y:S01]  /*128e0*/  FFMA.FTZ R128, R128, R163, 1.1641532182693481445e-10 ;  /* 0x2f00000080807423 */ /* 0x000fe200000100a3 */
[----:B------:R-:W-:Y:S01]  /*128f0*/  PRMT R194, R133, 0x7632, R194 ;  /* 0x0000763285c27816 */ /* 0x000fe200000000c2 */
[----:B------:R-:W-:-:S03]  /*12900*/  IMAD.MOV.U32 R129, RZ, RZ, R10 ;  /* 0x000000ffff817224 */ /* 0x000fc600078e000a */
[----:B------:R-:W-:-:S13]  /*12910*/  FSETP.LE.FTZ.AND P2, PT, R128, R9, PT ;  /* 0x000000098000720b */ /* 0x000fda0003f53000 */
        /* <DEDUP_REMOVED lines=11> */
.L_x_6973:
        /* <DEDUP_REMOVED lines=13> */
.L_x_6975:
[----:B------:R-:W-:Y:S05]  /*12aa0*/  BSYNC.RECONVERGENT B2 ;  /* 0x0000000000027941 */ /* 0x000fea0003800200 */
.L_x_6974:
        /* <DEDUP_REMOVED lines=59> */
.L_x_6972:
[----:B------:R-:W-:Y:S05]  /*12e60*/  BSYNC.RECONVERGENT B1 ;  /* 0x0000000000017941 */ /* 0x000fea0003800200 */
.L_x_6971:
        /* <DEDUP_REMOVED lines=19> */
.L_x_6978:
        /* <DEDUP_REMOVED lines=13> */
.L_x_6980:
[----:B------:R-:W-:Y:S05]  /*13070*/  BSYNC.RECONVERGENT B2 ;  /* 0x0000000000027941 */ /* 0x000fea0003800200 */
.L_x_6979:
        /* <DEDUP_REMOVED lines=59> */
.L_x_6977:
[----:B------:R-:W-:Y:S05]  /*13430*/  BSYNC.RECONVERGENT B1 ;  /* 0x0000000000017941 */ /* 0x000fea0003800200 */
.L_x_6976:
[----:B------:R-:W-:Y:S01]  /*13440*/  ISETP.NE.AND P3, PT, R130, 0x1, PT ;  /* 0x000000018200780c */ /* 0x000fe20003f65270 */
[----:B------:R-:W-:Y:S01]  /*13450*/  BSSY.RECONVERGENT B1, `(.L_x_6981) ;  /* 0x000005a000017945 */ /* 0x000fe20003800200 */
[----:B------:R-:W-:Y:S01]  /*13460*/  I2FP.F32.U32 R128, R129 ;  /* 0x0000008100807245 */ /* 0x000fe20000201000 */
[----:B------:R-:W-:Y:S02]  /*13470*/  HFMA2 R131, -RZ, RZ, 0, 1.1920928955078125e-07 ;  /* 0x00000002ff837431 */ /* 0x000fe400000001ff */
[C---:B------:R-:W-:Y:S01]  /*13480*/  IMAD.U32 R166, R134.reuse, 0x10000, RZ ;  /* 0x0001000086a67824 */ /* 0x040fe200078e00ff */
[----:B------:R-:W-:Y:S01]  /*13490*/  PRMT R230, R134, 0x7632, R230 ;  /* 0x0000763286e67816 */ /* 0x000fe200000000e6 */
        /* <DEDUP_REMOVED lines=12> */
.L_x_6983:
        /* <DEDUP_REMOVED lines=13> */
.L_x_6985:
[----:B------:R-:W-:Y:S05]  /*13630*/  BSYNC.RECONVERGENT B2 ;  /* 0x0000000000027941 */ /* 0x000fea0003800200 */
.L_x_6984:
        /* <DEDUP_REMOVED lines=59> */
.L_x_6982:
[----:B------:R-:W-:Y:S05]  /*139f0*/  BSYNC.RECONVERGENT B1 ;  /* 0x0000000000017941 */ /* 0x000fea0003800200 */
.L_x_6981:
[----:B------:R-:W-:Y:S01]  /*13a00*/  ISETP.NE.AND P4, PT, R131, 0x1, PT ;  /* 0x000000018300780c */ /* 0x000fe20003f85270 */
[----:B------:R-:W-:Y:S01]  /*13a10*/  BSSY.RECONVERGENT B1, `(.L_x_6986) ;  /* 0x0000059000017945 */ /* 0x000fe20003800200 */
[----:B------:R-:W-:Y:S01]  /*13a20*/  I2FP.F32.U32 R128, R129 ;  /* 0x0000008100807245 */ /* 0x000fe20000201000 */
[----:B------:R-:W-:Y:S02]  /*13a30*/  HFMA2 R130, -RZ, RZ, 0, 1.1920928955078125e-07 ;  /* 0x00000002ff827431 */ /* 0x000fe400000001ff */
[----:B------:R-:W-:Y:S02]  /*13a40*/  IMAD.U32 R230, R230, 0x10000, RZ ;  /* 0x00010000e6e67824 */ /* 0x000fe400078e00ff */
        /* <DEDUP_REMOVED lines=12> */
.L_x_6988:
        /* <DEDUP_REMOVED lines=13> */
.L_x_6990:
[----:B------:R-:W-:Y:S05]  /*13be0*/  BSYNC.RECONVERGENT B2 ;  /* 0x0000000000027941 */ /* 0x000fea0003800200 */
.L_x_6989:
        /* <DEDUP_REMOVED lines=59> */
.L_x_6987:
[----:B------:R-:W-:Y:S05]  /*13fa0*/  BSYNC.RECONVERGENT B1 ;  /* 0x0000000000017941 */ /* 0x000fea0003800200 */
.L_x_6986:
        /* <DEDUP_REMOVED lines=18> */
.L_x_6993:
        /* <DEDUP_REMOVED lines=13> */
.L_x_6995:
[----:B------:R-:W-:Y:S05]  /*141a0*/  BSYNC.RECONVERGENT B2 ;  /* 0x0000000000027941 */ /* 0x000fea0003800200 */
.L_x_6994:
        /* <DEDUP_REMOVED lines=59> */
.L_x_6992:
[----:B------:R-:W-:Y:S05]  /*14560*/  BSYNC.RECONVERGENT B1 ;  /* 0x0000000000017941 */ /* 0x000fea0003800200 */
.L_x_6991:
        /* <DEDUP_REMOVED lines=9> */
[----:B------:R-:W-:Y:S01]  /*14600*/  IMAD.U32 R232, R232, 0x10000, RZ ;  /* 0x00010000e8e87824 */ /* 0x000fe200078e00ff */
[----:B------:R-:W-:Y:S01]  /*14610*/  LOP3.LUT P5, RZ, R228, 0x2, RZ, 0xc0, !PT ;  /* 0x00000002e4ff7812 */ /* 0x000fe200078ac0ff */
[----:B------:R-:W-:Y:S01]  /*14620*/  FMUL.FTZ R231, R231, UR19 ;  /* 0x00000013e7e77c20 */ /* 0x000fe20008410000 */
[----:B------:R-:W-:Y:S01]  /*14630*/  FSEL R128, R161, RZ, P1 ;  /* 0x000000ffa1807208 */ /* 0x000fe20000800000 */
        /* <DEDUP_REMOVED lines=23> */
[----:B------:R-:W-:-:S12]  /*147b0*/  @P1 FADD.FTZ R135, R119, R135 ;  /* 0x0000008777871221 */ /* 0x000fd80000010000 */
.L_x_6955:
        /* <DEDUP_REMOVED lines=44> */
.L_x_6996:
[----:B------:R-:W-:Y:S02]  /*14a80*/  IMAD.MOV.U32 R9, RZ, RZ, R162 ;  /* 0x000000ffff097224 */ /* 0x000fe400078e00a2 */
[----:B------:R-:W-:-:S07]  /*14a90*/  VIADD R160, R160, 0x80 ;  /* 0x00000080a0a07836 */ /* 0x000fce0000000000 */
.L_x_6873:
[----:B------:R-:W-:Y:S05]  /*14aa0*/  BSYNC.RECONVERGENT B0 ;  /* 0x0000000000007941 */ /* 0x000fea0003800200 */
.L_x_6872:
        /* <DEDUP_REMOVED lines=22> */
[----:B------:R-:W-:Y:S02]  /*14c10*/  HFMA2 R4, -RZ, RZ, 0, 1.1920928955078125e-07 ;  /* 0x00000002ff047431 */ /* 0x000fe400000001ff */
        /* <DEDUP_REMOVED lines=13> */
.L_x_7002:
        /* <DEDUP_REMOVED lines=13> */
.L_x_7004:
[----:B------:R-:W-:Y:S05]  /*14dc0*/  BSYNC.RECONVERGENT B2 ;  /* 0x0000000000027941 */ /* 0x000fea0003800200 */
.L_x_7003:
        /* <DEDUP_REMOVED lines=58> */
.L_x_7001:
[----:B------:R-:W-:Y:S05]  /*15170*/  BSYNC.RECONVERGENT B1 ;  /* 0x0000000000017941 */ /* 0x000fea0003800200 */
.L_x_7000:
        /* <DEDUP_REMOVED lines=9> */
[----:B------:R-:W-:Y:S02]  /*15210*/  PRMT R140, R140, 0x7632, R140 ;  /* 0x000076328c8c7816 */ /* 0x000fe4000000008c */
[----:B------:R-:W-:-:S02]  /*15220*/  MOV R5, 0x2 ;  /* 0x0000000200057802 */ /* 0x000fc40000000f00 */
        /* <DEDUP_REMOVED lines=13> */
.L_x_7007:
[----:B------:R-:W-:Y:S01]  /*15300*/  IADD3 R226, PT, PT, R226, 0x1, RZ ;  /* 0x00000001e2e27810 */ /* 0x000fe20007ffe0ff */
[----:B------:R-:W-:Y:S03]  /*15310*/  BSSY.RECONVERGENT B2, `(.L_x_7008) ;  /* 0x000000c000027945 */ /* 0x000fe60003800200 */
[C---:B------:R-:W-:Y:S01]  /*15320*/  ISETP.NE.AND P2, PT, R226.reuse, RZ, PT ;  /* 0x000000ffe200720c */ /* 0x040fe20003f45270 */
[----:B--2---:R-:W-:-:S12]  /*15330*/  IMAD.WIDE.U32 R136, R226, -0x2daee0ad, RZ ;  /* 0xd2511f53e2887825 */ /* 0x004fd800078e00ff */
        /* <DEDUP_REMOVED lines=9> */
.L_x_7009:
[----:B------:R-:W-:Y:S05]  /*153d0*/  BSYNC.RECONVERGENT B2 ;  /* 0x0000000000027941 */ /* 0x000fea0003800200 */
.L_x_7008:
        /* <DEDUP_REMOVED lines=59> */
.L_x_7006:
[----:B------:R-:W-:Y:S05]  /*15790*/  BSYNC.RECONVERGENT B1 ;  /* 0x0000000000017941 */ /* 0x000fea0003800200 */
.L_x_7005:
[----:B------:R-:W-:Y:S01]  /*157a0*/  I2FP.F32.U32 R2, R3 ;  /* 0x0000000300027245 */ /* 0x000fe20000201000 */
[----:B------:R-:W-:Y:S01]  /*157b0*/  IMAD.U32 R4, R108, 0x10000, RZ ;  /* 0x000100006c047824 */ /* 0x000fe200078e00ff */
[----:B------:R-:W-:Y:S03]  /*157c0*/  BSSY.RECONVERGENT B1, `(.L_x_7010) ;  /* 0x000005e000017945 */ /* 0x000fe60003800200 */
[----:B------:R-:W-:Y:S01]  /*157d0*/  FFMA.FTZ R3, R2, R161, 1.1641532182693481445e-10 ;  /* 0x2f00000002037423 */ /* 0x000fe200000100a1 */
[----:B------:R-:W-:-:S04]  /*157e0*/  FMUL.FTZ R4, R4, R9 ;  /* 0x0000000904047220 */ /* 0x000fc80000410000 */
[----:B------:R-:W-:Y:S02]  /*157f0*/  FSETP.GTU.FTZ.AND P2, PT, R3, R0, PT ;  /* 0x000000000300720b */ /* 0x000fe40003f5c000 */
[----:B------:R-:W-:Y:S02]  /*15800*/  FSEL R3, R8, RZ, P4 ;  /* 0x000000ff08037208 */ /* 0x000fe40002000000 */
[----:B--2---:R-:W-:Y:S01]  /*15810*/  FSEL R136, R4, RZ, !P2 ;  /* 0x000000ff04887208 */ /* 0x004fe20005000000 */
[----:B------:R-:W-:Y:S01]  /*15820*/  HFMA2 R4, -RZ, RZ, 0, 1.1920928955078125e-07 ;  /* 0x00000002ff047431 */ /* 0x000fe200000001ff */
        /* <DEDUP_REMOVED lines=14> */
.L_x_7012:
        /* <DEDUP_REMOVED lines=13> */
.L_x_7014:
[----:B------:R-:W-:Y:S05]  /*159e0*/  BSYNC.RECONVERGENT B2 ;  /* 0x0000000000027941 */ /* 0x000fea0003800200 */
.L_x_7013:
        /* <DEDUP_REMOVED lines=59> */
.L_x_7011:
[----:B------:R-:W-:Y:S05]  /*15da0*/  BSYNC.RECONVERGENT B1 ;  /* 0x0000000000017941 */ /* 0x000fea0003800200 */
.L_x_7010:
        /* <DEDUP_REMOVED lines=20> */
.L_x_7017:
        /* <DEDUP_REMOVED lines=13> */
.L_x_7019:
[----:B------:R-:W-:Y:S05]  /*15fc0*/  BSYNC.RECONVERGENT B2 ;  /* 0x0000000000027941 */ /* 0x000fea0003800200 */
.L_x_7018:
        /* <DEDUP_REMOVED lines=59> */
.L_x_7016:
[----:B------:R-:W-:Y:S05]  /*16380*/  BSYNC.RECONVERGENT B1 ;  /* 0x0000000000017941 */ /* 0x000fea0003800200 */
.L_x_7015:
[----:B------:R-:W-:Y:S01]  /*16390*/  I2FP.F32.U32 R2, R3 ;  /* 0x0000000300027245 */ /* 0x000fe20000201000 */
[----:B------:R-:W-:Y:S01]  /*163a0*/  BSSY.RECONVERGENT B1, `(.L_x_7020) ;  /* 0x0000060000017945 */ /* 0x000fe20003800200 */
[----:B------:R-:W-:Y:S01]  /*163b0*/  PRMT R3, R108, 0x7632, R3 ;  /* 0x000076326c037816 */ /* 0x000fe20000000003 */
[----:B------:R-:W-:Y:S01]  /*163c0*/  HFMA2 R138, -RZ, RZ, 0, 1.1920928955078125e-07 ;  /* 0x00000002ff8a7431 */ /* 0x000fe200000001ff */
        /* <DEDUP_REMOVED lines=20> */
.L_x_7022:
        /* <DEDUP_REMOVED lines=13> */
.L_x_7024:
[----:B------:R-:W-:Y:S05]  /*165e0*/  BSYNC.RECONVERGENT B2 ;  /* 0x0000000000027941 */ /* 0x000fea0003800200 */
.L_x_7023:
        /* <DEDUP_REMOVED lines=59> */
.L_x_7021:
[----:B------:R-:W-:Y:S05]  /*169a0*/  BSYNC.RECONVERGENT B1 ;  /* 0x0000000000017941 */ /* 0x000fea0003800200 */
.L_x_7020:
        /* <DEDUP_REMOVED lines=21> */
.L_x_7027:
        /* <DEDUP_REMOVED lines=13> */
.L_x_7029:
[----:B------:R-:W-:Y:S05]  /*16bd0*/  BSYNC.RECONVERGENT B2 ;  /* 0x0000000000027941 */ /* 0x000fea0003800200 */
.L_x_7028:
        /* <DEDUP_REMOVED lines=59> */
.L_x_7026:
[----:B------:R-:W-:Y:S05]  /*16f90*/  BSYNC.RECONVERGENT B1 ;  /* 0x0000000000017941 */ /* 0x000fea0003800200 */
.L_x_7025:
        /* <DEDUP_REMOVED lines=24> */
.L_x_7032:
        /* <DEDUP_REMOVED lines=13> */
.L_x_7034:
[----:B------:R-:W-:Y:S05]  /*171f0*/  BSYNC.RECONVERGENT B2 ;  /* 0x0000000000027941 */ /* 0x000fea0003800200 */
.L_x_7033:
        /* <DEDUP_REMOVED lines=59> */
.L_x_7031:
[----:B------:R-:W-:Y:S05]  /*175b0*/  BSYNC.RECONVERGENT B1 ;  /* 0x0000000000017941 */ /* 0x000fea0003800200 */
.L_x_7030:
        /* <DEDUP_REMOVED lines=20> */
.L_x_7037:
        /* <DEDUP_REMOVED lines=13> */
.L_x_7039:
[----:B------:R-:W-:Y:S05]  /*177d0*/  BSYNC.RECONVERGENT B2 ;  /* 0x0000000000027941 */ /* 0x000fea0003800200 */
.L_x_7038:
        /* <DEDUP_REMOVED lines=59> */
.L_x_7036:
[----:B------:R-:W-:Y:S05]  /*17b90*/  BSYNC.RECONVERGENT B1 ;  /* 0x0000000000017941 */ /* 0x000fea0003800200 */
.L_x_7035:
[----:B------:R-:W-:Y:S01]  /*17ba0*/  PRMT R3, R109, 0x7632, R3 ;  /* 0x000076326d037816 */ /* 0x000fe20000000003 */
[----:B------:R-:W-:Y:S01]  /*17bb0*/  BSSY.RECONVERGENT B1, `(.L_x_7040) ;  /* 0x0000060000017945 */ /* 0x000fe20003800200 */
[----:B------:R-:W-:Y:S01]  /*17bc0*/  I2FP.F32.U32 R2, R5 ;  /* 0x0000000500027245 */ /* 0x000fe20000201000 */
[----:B------:R-:W-:Y:S01]  /*17bd0*/  HFMA2 R163, -RZ, RZ, 0, 1.1920928955078125e-07 ;  /* 0x00000002ffa37431 */ /* 0x000fe200000001ff */
        /* <DEDUP_REMOVED lines=20> */
.L_x_7042:
        /* <DEDUP_REMOVED lines=13> */
.L_x_7044:
[----:B------:R-:W-:Y:S05]  /*17df0*/  BSYNC.RECONVERGENT B2 ;  /* 0x0000000000027941 */ /* 0x000fea0003800200 */
.L_x_7043:
        /* <DEDUP_REMOVED lines=59> */
.L_x_7041:
[----:B------:R-:W-:Y:S05]  /*181b0*/  BSYNC.RECONVERGENT B1 ;  /* 0x0000000000017941 */ /* 0x000fea0003800200 */
.L_x_7040:
        /* <DEDUP_REMOVED lines=19> */
.L_x_7047:
        /* <DEDUP_REMOVED lines=13> */
.L_x_7049:
[----:B------:R-:W-:Y:S05]  /*183c0*/  BSYNC.RECONVERGENT B2 ;  /* 0x0000000000027941 */ /* 0x000fea0003800200 */
.L_x_7048:
        /* <DEDUP_REMOVED lines=59> */
.L_x_7046:
[----:B------:R-:W-:Y:S05]  /*18780*/  BSYNC.RECONVERGENT B1 ;  /* 0x0000000000017941 */ /* 0x000fea0003800200 */
.L_x_7045:
        /* <DEDUP_REMOVED lines=24> */
.L_x_7052:
        /* <DEDUP_REMOVED lines=13> */
.L_x_7054:
[----:B------:R-:W-:Y:S05]  /*189e0*/  BSYNC.RECONVERGENT B2 ;  /* 0x0000000000027941 */ /* 0x000fea0003800200 */
.L_x_7053:
        /* <DEDUP_REMOVED lines=59> */
.L_x_7051:
[----:B------:R-:W-:Y:S05]  /*18da0*/  BSYNC.RECONVERGENT B1 ;  /* 0x0000000000017941 */ /* 0x000fea0003800200 */
.L_x_7050:
        /* <DEDUP_REMOVED lines=18> */
.L_x_7057:
        /* <DEDUP_REMOVED lines=13> */
.L_x_7059:
[----:B------:R-:W-:Y:S05]  /*18fa0*/  BSYNC.RECONVERGENT B2 ;  /* 0x0000000000027941 */ /* 0x000fea0003800200 */
.L_x_7058:
        /* <DEDUP_REMOVED lines=58> */
[----:B------:R-:W-:-:S07]  /*19350*/  MOV R162, R2 ;  /* 0x0000000200a27202 */ /* 0x000fce0000000f00 */
.L_x_7056:
[----:B------:R-:W-:Y:S05]  /*19360*/  BSYNC.RECONVERGENT B1 ;  /* 0x0000000000017941 */ /* 0x000fea0003800200 */
.L_x_7055:
[----:B------:R-:W-:Y:S01]  /*19370*/  PRMT R3, R110, 0x7632, R3 ;  /* 0x000076326e037816 */ /* 0x000fe20000000003 */
[----:B------:R-:W-:Y:S01]  /*19380*/  BSSY.RECONVERGENT B1, `(.L_x_7060) ;  /* 0x0000060000017945 */ /* 0x000fe20003800200 */
[----:B------:R-:W-:Y:S01]  /*19390*/  I2FP.F32.U32 R2, R163 ;  /* 0x000000a300027245 */ /* 0x000fe20000201000 */
[----:B------:R-:W-:Y:S01]  /*193a0*/  HFMA2 R164, -RZ, RZ, 0, 1.1920928955078125e-07 ;  /* 0x00000002ffa47431 */ /* 0x000fe200000001ff */
        /* <DEDUP_REMOVED lines=20> */
.L_x_7062:
        /* <DEDUP_REMOVED lines=13> */
.L_x_7064:
[----:B------:R-:W-:Y:S05]  /*195c0*/  BSYNC.RECONVERGENT B2 ;  /* 0x0000000000027941 */ /* 0x000fea0003800200 */
.L_x_7063:
        /* <DEDUP_REMOVED lines=56> */
[----:B------:R-:W-:Y:S01]  /*19950*/  MOV R162, R164 ;  /* 0x000000a400a27202 */ /* 0x000fe20000000f00 */
[----:B------:R-:W-:Y:S01]  /*19960*/  IMAD.MOV.U32 R164, RZ, RZ, RZ ;  /* 0x000000ffffa47224 */ /* 0x000fe200078e00ff */
[----:B------:R-:W-:-:S07]  /*19970*/  LOP3.LUT R196, R166, UR5, R165, 0x96, !PT ;  /* 0x00000005a6c47c12 */ /* 0x000fce000f8e96a5 */
.L_x_7061:
[----:B------:R-:W-:Y:S05]  /*19980*/  BSYNC.RECONVERGENT B1 ;  /* 0x0000000000017941 */ /* 0x000fea0003800200 */
.L_x_7060:
        /* <DEDUP_REMOVED lines=19> */
.L_x_7067:
        /* <DEDUP_REMOVED lines=13> */
.L_x_7069:
[----:B------:R-:W-:Y:S05]  /*19b90*/  BSYNC.RECONVERGENT B2 ;  /* 0x0000000000027941 */ /* 0x000fea0003800200 */
.L_x_7068:
        /* <DEDUP_REMOVED lines=59> */
.L_x_7066:
[----:B------:R-:W-:Y:S05]  /*19f50*/  BSYNC.RECONVERGENT B1 ;  /* 0x0000000000017941 */ /* 0x000fea0003800200 */
.L_x_7065:
[----:B------:R-:W-:Y:S01]  /*19f60*/  I2FP.F32.U32 R142, R165 ;  /* 0x000000a5008e7245 */ /* 0x000fe20000201000 */
[----:B------:R-:W-:Y:S01]  /*19f70*/  IMAD.U32 R164, R111, 0x10000, RZ ;  /* 0x000100006fa47824 */ /* 0x000fe200078e00ff */
[----:B------:R-:W-:Y:S01]  /*19f80*/  FSEL R165, R2, RZ, P4 ;  /* 0x000000ff02a57208 */ /* 0x000fe20002000000 */
        /* <DEDUP_REMOVED lines=21> */
.L_x_7072:
        /* <DEDUP_REMOVED lines=13> */
.L_x_7074:
[----:B------:R-:W-:Y:S05]  /*1a1b0*/  BSYNC.RECONVERGENT B2 ;  /* 0x0000000000027941 */ /* 0x000fea0003800200 */
.L_x_7073:
        /* <DEDUP_REMOVED lines=59> */
.L_x_7071:
[----:B------:R-:W-:Y:S05]  /*1a570*/  BSYNC.RECONVERGENT B1 ;  /* 0x0000000000017941 */ /* 0x000fea0003800200 */
.L_x_7070:
        /* <DEDUP_REMOVED lines=18> */
.L_x_7077:
        /* <DEDUP_REMOVED lines=15> */
.L_x_7079:
[----:B------:R-:W-:Y:S05]  /*1a790*/  BSYNC.RECONVERGENT B2 ;  /* 0x0000000000027941 */ /* 0x000fea0003800200 */
.L_x_7078:
        /* <DEDUP_REMOVED lines=59> */
.L_x_7076:
[----:B------:R-:W-:Y:S05]  /*1ab50*/  BSYNC.RECONVERGENT B1 ;  /* 0x0000000000017941 */ /* 0x000fea0003800200 */
.L_x_7075:
        /* <DEDUP_REMOVED lines=12> */
.L_x_6999:
        /* <DEDUP_REMOVED lines=16> */
.L_x_7083:
        /* <DEDUP_REMOVED lines=13> */
.L_x_7085:
[----:B------:R-:W-:Y:S05]  /*1adf0*/  BSYNC.RECONVERGENT B2 ;  /* 0x0000000000027941 */ /* 0x000fea0003800200 */
.L_x_7084:
        /* <DEDUP_REMOVED lines=58> */
.L_x_7082:
[----:B------:R-:W-:Y:S05]  /*1b1a0*/  BSYNC.RECONVERGENT B1 ;  /* 0x0000000000017941 */ /* 0x000fea0003800200 */
.L_x_7081:
        /* <DEDUP_REMOVED lines=22> */
.L_x_7088:
        /* <DEDUP_REMOVED lines=13> */
.L_x_7090:
[----:B------:R-:W-:Y:S05]  /*1b3e0*/  BSYNC.RECONVERGENT B2 ;  /* 0x0000000000027941 */ /* 0x000fea0003800200 */
.L_x_7089:
        /* <DEDUP_REMOVED lines=59> */
.L_x_7087:
[----:B------:R-:W-:Y:S05]  /*1b7a0*/  BSYNC.RECONVERGENT B1 ;  /* 0x0000000000017941 */ /* 0x000fea0003800200 */
.L_x_7086:
        /* <DEDUP_REMOVED lines=19> */
.L_x_7093:
        /* <DEDUP_REMOVED lines=13> */
.L_x_7095:
[----:B------:R-:W-:Y:S05]  /*1b9b0*/  BSYNC.RECONVERGENT B2 ;  /* 0x0000000000027941 */ /* 0x000fea0003800200 */
.L_x_7094:
        /* <DEDUP_REMOVED lines=59> */
.L_x_7092:
[----:B------:R-:W-:Y:S05]  /*1bd70*/  BSYNC.RECONVERGENT B1 ;  /* 0x0000000000017941 */ /* 0x000fea0003800200 */
.L_x_7091:
[----:B------:R-:W-:Y:S01]  /*1bd80*/  I2FP.F32.U32 R136, R137 ;  /* 0x0000008900887245 */ /* 0x000fe20000201000 */
[----:B------:R-:W-:Y:S01]  /*1bd90*/  BSSY.RECONVERGENT B1, `(.L_x_7096) ;  /* 0x000005c000017945 */ /* 0x000fe20003800200 */
[----:B------:R-:W-:Y:S01]  /*1bda0*/  ISETP.NE.AND P2, PT, R138, 0x1, PT ;  /* 0x000000018a00780c */ /* 0x000fe20003f45270 */
[----:B------:R-:W-:Y:S01]  /*1bdb0*/  HFMA2 R139, -RZ, RZ, 0, 1.1920928955078125e-07 ;  /* 0x00000002ff8b7431 */ /* 0x000fe200000001ff */
[----:B------:R-:W-:Y:S01]  /*1bdc0*/  LOP3.LUT R228, R228, 0xfffffffb, RZ, 0xc0, !PT ;  /* 0xfffffffbe4e47812 */ /* 0x000fe200078ec0ff */
[----:B------:R-:W-:Y:S01]  /*1bdd0*/  FFMA.FTZ R136, R136, R163, 1.1641532182693481445e-10 ;  /* 0x2f00000088887423 */ /* 0x000fe200000100a3 */
[C---:B------:R-:W-:Y:S01]  /*1bde0*/  IMAD.U32 R164, R141.reuse, 0x10000, RZ ;  /* 0x000100008da47824 */ /* 0x040fe200078e00ff */
[----:B------:R-:W-:Y:S01]  /*1bdf0*/  PRMT R194, R141, 0x7632, R194 ;  /* 0x000076328dc27816 */ /* 0x000fe200000000c2 */
        /* <DEDUP_REMOVED lines=12> */
.L_x_7098:
        /* <DEDUP_REMOVED lines=13> */
.L_x_7100:
[----:B------:R-:W-:Y:S05]  /*1bf90*/  BSYNC.RECONVERGENT B2 ;  /* 0x0000000000027941 */ /* 0x000fea0003800200 */
.L_x_7099:
        /* <DEDUP_REMOVED lines=59> */
.L_x_7097:
[----:B------:R-:W-:Y:S05]  /*1c350*/  BSYNC.RECONVERGENT B1 ;  /* 0x0000000000017941 */ /* 0x000fea0003800200 */
.L_x_7096:
        /* <DEDUP_REMOVED lines=19> */
.L_x_7103:
        /* <DEDUP_REMOVED lines=13> */
.L_x_7105:
[----:B------:R-:W-:Y:S05]  /*1c560*/  BSYNC.RECONVERGENT B2 ;  /* 0x0000000000027941 */ /* 0x000fea0003800200 */
.L_x_7104:
        /* <DEDUP_REMOVED lines=59> */
.L_x_7102:
[----:B------:R-:W-:Y:S05]  /*1c920*/  BSYNC.RECONVERGENT B1 ;  /* 0x0000000000017941 */ /* 0x000fea0003800200 */
.L_x_7101:
        /* <DEDUP_REMOVED lines=18> */
.L_x_7108:
        /* <DEDUP_REMOVED lines=13> */
.L_x_7110:
[----:B------:R-:W-:Y:S05]  /*1cb20*/  BSYNC.RECONVERGENT B2 ;  /* 0x0000000000027941 */ /* 0x000fea0003800200 */
.L_x_7109:
        /* <DEDUP_REMOVED lines=59> */
.L_x_7107:
[----:B------:R-:W-:Y:S05]  /*1cee0*/  BSYNC.RECONVERGENT B1 ;  /* 0x0000000000017941 */ /* 0x000fea0003800200 */
.L_x_7106:
        /* <DEDUP_REMOVED lines=17> */
.L_x_7113:
        /* <DEDUP_REMOVED lines=13> */
.L_x_7115:
[----:B------:R-:W-:Y:S05]  /*1d0d0*/  BSYNC.RECONVERGENT B2 ;  /* 0x0000000000027941 */ /* 0x000fea0003800200 */
.L_x_7114:
        /* <DEDUP_REMOVED lines=59> */
.L_x_7112:
[----:B------:R-:W-:Y:S05]  /*1d490*/  BSYNC.RECONVERGENT B1 ;  /* 0x0000000000017941 */ /* 0x000fea0003800200 */
.L_x_7111:
        /* <DEDUP_REMOVED lines=18> */
.L_x_7118:
        /* <DEDUP_REMOVED lines=13> */
.L_x_7120:
[----:B------:R-:W-:Y:S05]  /*1d690*/  BSYNC.RECONVERGENT B2 ;  /* 0x0000000000027941 */ /* 0x000fea0003800200 */
.L_x_7119:
        /* <DEDUP_REMOVED lines=59> */
.L_x_7117:
[----:B------:R-:W-:Y:S05]  /*1da50*/  BSYNC.RECONVERGENT B1 ;  /* 0x0000000000017941 */ /* 0x000fea0003800200 */
.L_x_7116:
        /* <DEDUP_REMOVED lines=37> */
.L_x_7080:
        /* <DEDUP_REMOVED lines=44> */
.L_x_7121:
[----:B------:R-:W-:Y:S02]  /*1df70*/  IMAD.MOV.U32 R9, RZ, RZ, R162 ;  /* 0x000000ffff097224 */ /* 0x000fe400078e00a2 */
[----:B------:R-:W-:-:S07]  /*1df80*/  VIADD R160, R160, 0x80 ;  /* 0x00000080a0a07836 */ /* 0x000fce0000000000 */
.L_x_6998:
[----:B------:R-:W-:Y:S05]  /*1df90*/  BSYNC.RECONVERGENT B0 ;  /* 0x0000000000007941 */ /* 0x000fea0003800200 */
.L_x_6997:
        /* <DEDUP_REMOVED lines=36> */
.L_x_7127:
        /* <DEDUP_REMOVED lines=13> */
.L_x_7129:
[----:B------:R-:W-:Y:S05]  /*1e2b0*/  BSYNC.RECONVERGENT B2 ;  /* 0x0000000000027941 */ /* 0x000fea0003800200 */
.L_x_7128:
        /* <DEDUP_REMOVED lines=58> */
.L_x_7126:
[----:B------:R-:W-:Y:S05]  /*1e660*/  BSYNC.RECONVERGENT B1 ;  /* 0x0000000000017941 */ /* 0x000fea0003800200 */
.L_x_7125:
        /* <DEDUP_REMOVED lines=24> */
.L_x_7132:
        /* <DEDUP_REMOVED lines=13> */
.L_x_7134:
[----:B------:R-:W-:Y:S05]  /*1e8c0*/  BSYNC.RECONVERGENT B2 ;  /* 0x0000000000027941 */ /* 0x000fea0003800200 */
.L_x_7133:
        /* <DEDUP_REMOVED lines=59> */
.L_x_7131:
[----:B------:R-:W-:Y:S05]  /*1ec80*/  BSYNC.RECONVERGENT B1 ;  /* 0x0000000000017941 */ /* 0x000fea0003800200 */
.L_x_7130:
        /* <DEDUP_REMOVED lines=8> */
[----:B--2---:R-:W-:Y:S02]  /*1ed10*/  FSEL R144, R4, RZ, !P2 ;  /* 0x000000ff04907208 */ /* 0x004fe40005000000 */
        /* <DEDUP_REMOVED lines=15> */
.L_x_7137:
        /* <DEDUP_REMOVED lines=13> */
.L_x_7139:
[----:B------:R-:W-:Y:S05]  /*1eee0*/  BSYNC.RECONVERGENT B2 ;  /* 0x0000000000027941 */ /* 0x000fea0003800200 */
.L_x_7138:
        /* <DEDUP_REMOVED lines=59> */
.L_x_7136:
[----:B------:R-:W-:Y:S05]  /*1f2a0*/  BSYNC.RECONVERGENT B1 ;  /* 0x0000000000017941 */ /* 0x000fea0003800200 */
.L_x_7135:
        /* <DEDUP_REMOVED lines=20> */
.L_x_7142:
        /* <DEDUP_REMOVED lines=13> */
.L_x_7144:
[----:B------:R-:W-:Y:S05]  /*1f4c0*/  BSYNC.RECONVERGENT B2 ;  /* 0x0000000000027941 */ /* 0x000fea0003800200 */
.L_x_7143:
        /* <DEDUP_REMOVED lines=59> */
.L_x_7141:
[----:B------:R-:W-:Y:S05]  /*1f880*/  BSYNC.RECONVERGENT B1 ;  /* 0x0000000000017941 */ /* 0x000fea0003800200 */
.L_x_7140:
        /* <DEDUP_REMOVED lines=24> */
.L_x_7147:
        /* <DEDUP_REMOVED lines=13> */
.L_x_7149:
[----:B------:R-:W-:Y:S05]  /*1fae0*/  BSYNC.RECONVERGENT B2 ;  /* 0x0000000000027941 */ /* 0x000fea0003800200 */
.L_x_7148:
        /* <DEDUP_REMOVED lines=59> */
.L_x_7146:
[----:B------:R-:W-:Y:S05]  /*1fea0*/  BSYNC.RECONVERGENT B1 ;  /* 0x0000000000017941 */ /* 0x000fea0003800200 */
.L_x_7145:
        /* <DEDUP_REMOVED lines=21> */
.L_x_7152:
        /* <DEDUP_REMOVED lines=13> */
.L_x_7154:
[----:B------:R-:W-:Y:S05]  /*200d0*/  BSYNC.RECONVERGENT B2 ;  /* 0x0000000000027941 */ /* 0x000fea0003800200 */
.L_x_7153:
        /* <DEDUP_REMOVED lines=59> */
.L_x_7151:
[----:B------:R-:W-:Y:S05]  /*20490*/  BSYNC.RECONVERGENT B1 ;  /* 0x0000000000017941 */ /* 0x000fea0003800200 */
.L_x_7150:
        /* <DEDUP_REMOVED lines=24> */
.L_x_7157:
        /* <DEDUP_REMOVED lines=13> */
.L_x_7159:
[----:B------:R-:W-:Y:S05]  /*206f0*/  BSYNC.RECONVERGENT B2 ;  /* 0x0000000000027941 */ /* 0x000fea0003800200 */
.L_x_7158:
        /* <DEDUP_REMOVED lines=59> */
.L_x_7156:
[----:B------:R-:W-:Y:S05]  /*20ab0*/  BSYNC.RECONVERGENT B1 ;  /* 0x0000000000017941 */ /* 0x000fea0003800200 */
.L_x_7155:
        /* <DEDUP_REMOVED lines=20> */
.L_x_7162:
        /* <DEDUP_REMOVED lines=13> */
.L_x_7164:
[----:B------:R-:W-:Y:S05]  /*20cd0*/  BSYNC.RECONVERGENT B2 ;  /* 0x0000000000027941 */ /* 0x000fea0003800200 */
.L_x_7163:
        /* <DEDUP_REMOVED lines=59> */
.L_x_7161:
[----:B------:R-:W-:Y:S05]  /*21090*/  BSYNC.RECONVERGENT B1 ;  /* 0x0000000000017941 */ /* 0x000fea0003800200 */
.L_x_7160:
        /* <DEDUP_REMOVED lines=24> */
.L_x_7167:
        /* <DEDUP_REMOVED lines=13> */
.L_x_7169:
[----:B------:R-:W-:Y:S05]  /*212f0*/  BSYNC.RECONVERGENT B2 ;  /* 0x0000000000027941 */ /* 0x000fea0003800200 */
.L_x_7168:
        /* <DEDUP_REMOVED lines=59> */
.L_x_7166:
[----:B------:R-:W-:Y:S05]  /*216b0*/  BSYNC.RECONVERGENT B1 ;  /* 0x0000000000017941 */ /* 0x000fea0003800200 */
.L_x_7165:
        /* <DEDUP_REMOVED lines=19> */
.L_x_7172:
        /* <DEDUP_REMOVED lines=13> */
.L_x_7174:
[----:B------:R-:W-:Y:S05]  /*218c0*/  BSYNC.RECONVERGENT B2 ;  /* 0x0000000000027941 */ /* 0x000fea0003800200 */
.L_x_7173:
        /* <DEDUP_REMOVED lines=59> */
.L_x_7171:
[----:B------:R-:W-:Y:S05]  /*21c80*/  BSYNC.RECONVERGENT B1 ;  /* 0x0000000000017941 */ /* 0x000fea0003800200 */
.L_x_7170:
        /* <DEDUP_REMOVED lines=24> */
.L_x_7177:
        /* <DEDUP_REMOVED lines=13> */
.L_x_7179:
[----:B------:R-:W-:Y:S05]  /*21ee0*/  BSYNC.RECONVERGENT B2 ;  /* 0x0000000000027941 */ /* 0x000fea0003800200 */
.L_x_7178:
        /* <DEDUP_REMOVED lines=59> */
.L_x_7176:
[----:B------:R-:W-:Y:S05]  /*222a0*/  BSYNC.RECONVERGENT B1 ;  /* 0x0000000000017941 */ /* 0x000fea0003800200 */
.L_x_7175:
        /* <DEDUP_REMOVED lines=18> */
.L_x_7182:
        /* <DEDUP_REMOVED lines=13> */
.L_x_7184:
[----:B------:R-:W-:Y:S05]  /*224a0*/  BSYNC.RECONVERGENT B2 ;  /* 0x0000000000027941 */ /* 0x000fea0003800200 */
.L_x_7183:
        /* <DEDUP_REMOVED lines=59> */
.L_x_7181:
[----:B------:R-:W-:Y:S05]  /*22860*/  BSYNC.RECONVERGENT B1 ;  /* 0x0000000000017941 */ /* 0x000fea0003800200 */
.L_x_7180:
        /* <DEDUP_REMOVED lines=24> */
.L_x_7187:
        /* <DEDUP_REMOVED lines=13> */
.L_x_7189:
[----:B------:R-:W-:Y:S05]  /*22ac0*/  BSYNC.RECONVERGENT B2 ;  /* 0x0000000000027941 */ /* 0x000fea0003800200 */
.L_x_7188:
        /* <DEDUP_REMOVED lines=59> */
.L_x_7186:
[----:B------:R-:W-:Y:S05]  /*22e80*/  BSYNC.RECONVERGENT B1 ;  /* 0x0000000000017941 */ /* 0x000fea0003800200 */
.L_x_7185:
        /* <DEDUP_REMOVED lines=19> */
.L_x_7192:
        /* <DEDUP_REMOVED lines=13> */
.L_x_7194:
[----:B------:R-:W-:Y:S05]  /*23090*/  BSYNC.RECONVERGENT B2 ;  /* 0x0000000000027941 */ /* 0x000fea0003800200 */
.L_x_7193:
        /* <DEDUP_REMOVED lines=59> */
.L_x_7191:
[----:B------:R-:W-:Y:S05]  /*23450*/  BSYNC.RECONVERGENT B1 ;  /* 0x0000000000017941 */ /* 0x000fea0003800200 */
.L_x_7190:
        /* <DEDUP_REMOVED lines=24> */
.L_x_7197:
        /* <DEDUP_REMOVED lines=13> */
.L_x_7199:
[----:B------:R-:W-:Y:S05]  /*236b0*/  BSYNC.RECONVERGENT B2 ;  /* 0x0000000000027941 */ /* 0x000fea0003800200 */
.L_x_7198:
        /* <DEDUP_REMOVED lines=59> */
.L_x_7196:
[----:B------:R-:W-:Y:S05]  /*23a70*/  BSYNC.RECONVERGENT B1 ;  /* 0x0000000000017941 */ /* 0x000fea0003800200 */
.L_x_7195:
        /* <DEDUP_REMOVED lines=18> */
.L_x_7202:
        /* <DEDUP_REMOVED lines=15> */
.L_x_7204:
[----:B------:R-:W-:Y:S05]  /*23c90*/  BSYNC.RECONVERGENT B2 ;  /* 0x0000000000027941 */ /* 0x000fea0003800200 */
.L_x_7203:
        /* <DEDUP_REMOVED lines=59> */
.L_x_7201:
[----:B------:R-:W-:Y:S05]  /*24050*/  BSYNC.RECONVERGENT B1 ;  /* 0x0000000000017941 */ /* 0x000fea0003800200 */
.L_x_7200:
        /* <DEDUP_REMOVED lines=12> */
.L_x_7124:
        /* <DEDUP_REMOVED lines=16> */
.L_x_7208:
        /* <DEDUP_REMOVED lines=13> */
.L_x_7210:
[----:B------:R-:W-:Y:S05]  /*242f0*/  BSYNC.RECONVERGENT B2 ;  /* 0x0000000000027941 */ /* 0x000fea0003800200 */
.L_x_7209:
        /* <DEDUP_REMOVED lines=58> */
.L_x_7207:
[----:B------:R-:W-:Y:S05]  /*246a0*/  BSYNC.RECONVERGENT B1 ;  /* 0x0000000000017941 */ /* 0x000fea0003800200 */
.L_x_7206:
[----:B------:R-:W0:Y:S01]  /*246b0*/  LDC R9, c[0x0][0x404] ;  /* 0x00010100ff097b82 */ /* 0x000e220000000800 */
[----:B------:R-:W-:Y:S01]  /*246c0*/  I2FP.F32.U32 R144, R144 ;  /* 0x0000009000907245 */ /* 0x000fe20000201000 */
[----:B------:R-:W-:Y:S01]  /*246d0*/  IMAD.MOV.U32 R163, RZ, RZ, 0x2f800000 ;  /* 0x2f800000ffa37424 */ /* 0x000fe200078e00ff */
[----:B------:R-:W-:Y:S01]  /*246e0*/  LOP3.LUT R228, R228, 0xffffffef, RZ, 0xc0, !PT ;  /* 0xffffffefe4e47812 */ /* 0x000fe200078ec0ff */
[----:B------:R-:W-:Y:S01]  /*246f0*/  BSSY.RECONVERGENT B1, `(.L_x_7211) ;  /* 0x000005b000017945 */ /* 0x000fe20003800200 */
[----:B-----5:R-:W-:Y:S02]  /*24700*/  IMAD.U32 R161, R148, 0x10000, RZ ;  /* 0x0001000094a17824 */ /* 0x020fe400078e00ff */
[----:B------:R-:W-:Y:S01]  /*24710*/  FFMA.FTZ R144, R144, R163, 1.1641532182693481445e-10 ;  /* 0x2f00000090907423 */ /* 0x000fe200000100a3 */
[----:B------:R-:W-:Y:S01]  /*24720*/  PRMT R148, R148, 0x7632, R148 ;  /* 0x0000763294947816 */ /* 0x000fe20000000094 */
[----:B------:R-:W-:Y:S01]  /*24730*/  IMAD.MOV.U32 R145, RZ, RZ, R10 ;  /* 0x000000ffff917224 */ /* 0x000fe200078e000a */
[----:B------:R-:W-:-:S02]  /*24740*/  MOV R147, 0x2 ;  /* 0x0000000200937802 */ /* 0x000fc40000000f00 */
[----:B0-----:R-:W-:-:S13]  /*24750*/  FSETP.LE.FTZ.AND P2, PT, R144, R9, PT ;  /* 0x000000099000720b */ /* 0x001fda0003f53000 */
        /* <DEDUP_REMOVED lines=11> */
.L_x_7213:
        /* <DEDUP_REMOVED lines=13> */
.L_x_7215:
[----:B------:R-:W-:Y:S05]  /*248e0*/  BSYNC.RECONVERGENT B2 ;  /* 0x0000000000027941 */ /* 0x000fea0003800200 */
.L_x_7214:
        /* <DEDUP_REMOVED lines=59> */
.L_x_7212:
[----:B------:R-:W-:Y:S05]  /*24ca0*/  BSYNC.RECONVERGENT B1 ;  /* 0x0000000000017941 */ /* 0x000fea0003800200 */
.L_x_7211:
        /* <DEDUP_REMOVED lines=19> */
.L_x_7218:
        /* <DEDUP_REMOVED lines=13> */
.L_x_7220:
[----:B------:R-:W-:Y:S05]  /*24eb0*/  BSYNC.RECONVERGENT B2 ;  /* 0x0000000000027941 */ /* 0x000fea0003800200 */
.L_x_7219:
        /* <DEDUP_REMOVED lines=59> */
.L_x_7217:
[----:B------:R-:W-:Y:S05]  /*25270*/  BSYNC.RECONVERGENT B1 ;  /* 0x0000000000017941 */ /* 0x000fea0003800200 */
.L_x_7216:
        /* <DEDUP_REMOVED lines=20> */
.L_x_7223:
        /* <DEDUP_REMOVED lines=13> */
.L_x_7225:
[----:B------:R-:W-:Y:S05]  /*25490*/  BSYNC.RECONVERGENT B2 ;  /* 0x0000000000027941 */ /* 0x000fea0003800200 */
.L_x_7224:
        /* <DEDUP_REMOVED lines=59> */
.L_x_7222:
[----:B------:R-:W-:Y:S05]  /*25850*/  BSYNC.RECONVERGENT B1 ;  /* 0x0000000000017941 */ /* 0x000fea0003800200 */
.L_x_7221:
        /* <DEDUP_REMOVED lines=19> */
.L_x_7228:
        /* <DEDUP_REMOVED lines=13> */
.L_x_7230:
[----:B------:R-:W-:Y:S05]  /*25a60*/  BSYNC.RECONVERGENT B2 ;  /* 0x0000000000027941 */ /* 0x000fea0003800200 */
.L_x_7229:
        /* <DEDUP_REMOVED lines=59> */
.L_x_7227:
[----:B------:R-:W-:Y:S05]  /*25e20*/  BSYNC.RECONVERGENT B1 ;  /* 0x0000000000017941 */ /* 0x000fea0003800200 */
.L_x_7226:
        /* <DEDUP_REMOVED lines=18> */
.L_x_7233:
        /* <DEDUP_REMOVED lines=13> */
.L_x_7235:
[----:B------:R-:W-:Y:S05]  /*26020*/  BSYNC.RECONVERGENT B2 ;  /* 0x0000000000027941 */ /* 0x000fea0003800200 */
.L_x_7234:
        /* <DEDUP_REMOVED lines=59> */
.L_x_7232:
[----:B------:R-:W-:Y:S05]  /*263e0*/  BSYNC.RECONVERGENT B1 ;  /* 0x0000000000017941 */ /* 0x000fea0003800200 */
.L_x_7231:
        /* <DEDUP_REMOVED lines=17> */
.L_x_7238:
        /* <DEDUP_REMOVED lines=13> */
.L_x_7240:
[----:B------:R-:W-:Y:S05]  /*265d0*/  BSYNC.RECONVERGENT B2 ;  /* 0x0000000000027941 */ /* 0x000fea0003800200 */
.L_x_7239:
        /* <DEDUP_REMOVED lines=59> */
.L_x_7237:
[----:B------:R-:W-:Y:S05]  /*26990*/  BSYNC.RECONVERGENT B1 ;  /* 0x0000000000017941 */ /* 0x000fea0003800200 */
.L_x_7236:
        /* <DEDUP_REMOVED lines=18> */
.L_x_7243:
        /* <DEDUP_REMOVED lines=13> */
.L_x_7245:
[----:B------:R-:W-:Y:S05]  /*26b90*/  BSYNC.RECONVERGENT B2 ;  /* 0x0000000000027941 */ /* 0x000fea0003800200 */
.L_x_7244:
        /* <DEDUP_REMOVED lines=59> */
.L_x_7242:
[----:B------:R-:W-:Y:S05]  /*26f50*/  BSYNC.RECONVERGENT B1 ;  /* 0x0000000000017941 */ /* 0x000fea0003800200 */
.L_x_7241:
        /* <DEDUP_REMOVED lines=37> */
.L_x_7205:
        /* <DEDUP_REMOVED lines=44> */
.L_x_7246:
[----:B------:R-:W-:Y:S02]  /*27470*/  IMAD.MOV.U32 R9, RZ, RZ, R162 ;  /* 0x000000ffff097224 */ /* 0x000fe400078e00a2 */
[----:B------:R-:W-:-:S07]  /*27480*/  VIADD R160, R160, 0x80 ;  /* 0x00000080a0a07836 */ /* 0x000fce0000000000 */
.L_x_7123:
[----:B------:R-:W-:Y:S05]  /*27490*/  BSYNC.RECONVERGENT B0 ;  /* 0x0000000000007941 */ /* 0x000fea0003800200 */
.L_x_7122:
        /* <DEDUP_REMOVED lines=36> */
.L_x_7252:
        /* <DEDUP_REMOVED lines=13> */
.L_x_7254:
[----:B------:R-:W-:Y:S05]  /*277b0*/  BSYNC.RECONVERGENT B2 ;  /* 0x0000000000027941 */ /* 0x000fea0003800200 */
.L_x_7253:
        /* <DEDUP_REMOVED lines=58> */
.L_x_7251:
[----:B------:R-:W-:Y:S05]  /*27b60*/  BSYNC.RECONVERGENT B1 ;  /* 0x0000000000017941 */ /* 0x000fea0003800200 */
.L_x_7250:
        /* <DEDUP_REMOVED lines=10> */
[----:B------:R-:W-:Y:S01]  /*27c10*/  IMAD.MOV.U32 R4, RZ, RZ, R10 ;  /* 0x000000ffff047224 */ /* 0x000fe200078e000a */
[----:B------:R-:W-:-:S02]  /*27c20*/  MOV R6, 0x2 ;  /* 0x0000000200067802 */ /* 0x000fc40000000f00 */
[----:B0-----:R-:W-:Y:S01]  /*27c30*/  FSETP.LE.FTZ.AND P4, PT, R2, R9, PT ;  /* 0x000000090200720b */ /* 0x001fe20003f93000 */
[----:B-1----:R-:W-:-:S12]  /*27c40*/  FMUL.FTZ R8, R3, R0 ;  /* 0x0000000003087220 */ /* 0x002fd80000410000 */
        /* <DEDUP_REMOVED lines=10> */
.L_x_7257:
        /* <DEDUP_REMOVED lines=13> */
.L_x_7259:
[----:B------:R-:W-:Y:S05]  /*27dc0*/  BSYNC.RECONVERGENT B2 ;  /* 0x0000000000027941 */ /* 0x000fea0003800200 */
.L_x_7258:
        /* <DEDUP_REMOVED lines=59> */
.L_x_7256:
[----:B------:R-:W-:Y:S05]  /*28180*/  BSYNC.RECONVERGENT B1 ;  /* 0x0000000000017941 */ /* 0x000fea0003800200 */
.L_x_7255:
[----:B------:R-:W-:Y:S01]  /*28190*/  I2FP.F32.U32 R2, R4 ;  /* 0x0000000400027245 */ /* 0x000fe20000201000 */
[----:B------:R-:W-:Y:S01]  /*281a0*/  IMAD.U32 R3, R108, 0x10000, RZ ;  /* 0x000100006c037824 */ /* 0x000fe200078e00ff */
[----:B------:R-:W-:Y:S01]  /*281b0*/  BSSY.RECONVERGENT B1, `(.L_x_7260) ;  /* 0x000005f000017945 */ /* 0x000fe20003800200 */
[----:B------:R-:W-:Y:S02]  /*281c0*/  HFMA2 R4, -RZ, RZ, 0, 1.1920928955078125e-07 ;  /* 0x00000002ff047431 */ /* 0x000fe400000001ff */
[----:B------:R-:W-:Y:S01]  /*281d0*/  FFMA.FTZ R2, R2, R161, 1.1641532182693481445e-10 ;  /* 0x2f00000002027423 */ /* 0x000fe200000100a1 */
[----:B------:R-:W-:-:S04]  /*281e0*/  FMUL.FTZ R3, R3, R0 ;  /* 0x0000000003037220 */ /* 0x000fc80000410000 */
[----:B------:R-:W-:-:S04]  /*281f0*/  FSETP.GTU.FTZ.AND P2, PT, R2, R9, PT ;  /* 0x000000090200720b */ /* 0x000fc80003f5c000 */
[----:B--2---:R-:W-:Y:S02]  /*28200*/  FSEL R152, R3, RZ, !P2 ;  /* 0x000000ff03987208 */ /* 0x004fe40005000000 */
[----:B------:R-:W-:Y:S02]  /*28210*/  SEL R2, RZ, 0x1, P2 ;  /* 0x00000001ff027807 */ /* 0x000fe40001000000 */
[----:B------:R-:W-:Y:S02]  /*28220*/  ISETP.NE.AND P2, PT, R6, 0x1, PT ;  /* 0x000000010600780c */ /* 0x000fe40003f45270 */
[----:B------:R-:W-:Y:S02]  /*28230*/  FSEL R3, R8, RZ, P4 ;  /* 0x000000ff08037208 */ /* 0x000fe40002000000 */
[----:B------:R-:W-:-:S03]  /*28240*/  PRMT R8, R2, 0x7610, R8 ;  /* 0x0000761002087816 */ /* 0x000fc60000000008 */
[----:B------:R-:W-:Y:S01]  /*28250*/  FADD.FTZ R152, R152, R3 ;  /* 0x0000000398987221 */ /* 0x000fe20000010000 */
[----:B------:R-:W-:-:S03]  /*28260*/  IMAD.MOV.U32 R3, RZ, RZ, R10 ;  /* 0x000000ffff037224 */ /* 0x000fc600078e000a */
[----:B------:R-:W-:Y:S02]  /*28270*/  @P1 FADD.FTZ R152, R112, R152 ;  /* 0x0000009870981221 */ /* 0x000fe40000010000 */
        /* <DEDUP_REMOVED lines=9> */
.L_x_7262:
        /* <DEDUP_REMOVED lines=13> */
.L_x_7264:
[----:B------:R-:W-:Y:S05]  /*283e0*/  BSYNC.RECONVERGENT B2 ;  /* 0x0000000000027941 */ /* 0x000fea0003800200 */
.L_x_7263:
        /* <DEDUP_REMOVED lines=59> */
.L_x_7261:
[----:B------:R-:W-:Y:S05]  /*287a0*/  BSYNC.RECONVERGENT B1 ;  /* 0x0000000000017941 */ /* 0x000fea0003800200 */
.L_x_7260:
        /* <DEDUP_REMOVED lines=20> */
.L_x_7267:
        /* <DEDUP_REMOVED lines=13> */
.L_x_7269:
[----:B------:R-:W-:Y:S05]  /*289c0*/  BSYNC.RECONVERGENT B2 ;  /* 0x0000000000027941 */ /* 0x000fea0003800200 */
.L_x_7268:
        /* <DEDUP_REMOVED lines=59> */
.L_x_7266:
[----:B------:R-:W-:Y:S05]  /*28d80*/  BSYNC.RECONVERGENT B1 ;  /* 0x0000000000017941 */ /* 0x000fea0003800200 */
.L_x_7265:
[----:B------:R-:W-:Y:S01]  /*28d90*/  I2FP.F32.U32 R2, R3 ;  /* 0x0000000300027245 */ /* 0x000fe20000201000 */
[----:B------:R-:W-:Y:S01]  /*28da0*/  BSSY.RECONVERGENT B1, `(.L_x_7270) ;  /* 0x0000060000017945 */ /* 0x000fe20003800200 */
[----:B------:R-:W-:Y:S01]  /*28db0*/  PRMT R3, R108, 0x7632, R3 ;  /* 0x000076326c037816 */ /* 0x000fe20000000003 */
[----:B------:R-:W-:Y:S02]  /*28dc0*/  HFMA2 R154, -RZ, RZ, 0, 1.1920928955078125e-07 ;  /* 0x00000002ff9a7431 */ /* 0x000fe400000001ff */
[----:B------:R-:W-:Y:S02]  /*28dd0*/  FFMA.FTZ R2, R2, R161, 1.1641532182693481445e-10 ;  /* 0x2f00000002027423 */ /* 0x000fe400000100a1 */
[----:B------:R-:W-:-:S03]  /*28de0*/  IMAD.U32 R3, R3, 0x10000, RZ ;  /* 0x0001000003037824 */ /* 0x000fc600078e00ff */
[----:B------:R-:W-:Y:S01]  /*28df0*/  FSETP.GTU.FTZ.AND P2, PT, R2, R9, PT ;  /* 0x000000090200720b */ /* 0x000fe20003f5c000 */
[----:B------:R-:W-:Y:S01]  /*28e00*/  FMUL.FTZ R3, R3, R0 ;  /* 0x0000000003037220 */ /* 0x000fe20000410000 */
[----:B------:R-:W-:Y:S02]  /*28e10*/  FSEL R2, R153, RZ, P4 ;  /* 0x000000ff99027208 */ /* 0x000fe40002000000 */
        /* <DEDUP_REMOVED lines=15> */
.L_x_7272:
        /* <DEDUP_REMOVED lines=13> */
.L_x_7274:
[----:B------:R-:W-:Y:S05]  /*28fe0*/  BSYNC.RECONVERGENT B2 ;  /* 0x0000000000027941 */ /* 0x000fea0003800200 */
.L_x_7273:
        /* <DEDUP_REMOVED lines=59> */
.L_x_7271:
[----:B------:R-:W-:Y:S05]  /*293a0*/  BSYNC.RECONVERGENT B1 ;  /* 0x0000000000017941 */ /* 0x000fea0003800200 */
.L_x_7270:
        /* <DEDUP_REMOVED lines=21> */
.L_x_7277:
        /* <DEDUP_REMOVED lines=13> */
.L_x_7279:
[----:B------:R-:W-:Y:S05]  /*295d0*/  BSYNC.RECONVERGENT B2 ;  /* 0x0000000000027941 */ /* 0x000fea0003800200 */
.L_x_7278:
        /* <DEDUP_REMOVED lines=59> */
.L_x_7276:
[----:B------:R-:W-:Y:S05]  /*29990*/  BSYNC.RECONVERGENT B1 ;  /* 0x0000000000017941 */ /* 0x000fea0003800200 */
.L_x_7275:
[----:B------:R-:W-:Y:S01]  /*299a0*/  I2FP.F32.U32 R2, R4 ;  /* 0x0000000400027245 */ /* 0x000fe20000201000 */
[----:B------:R-:W-:Y:S01]  /*299b0*/  IMAD.U32 R3, R109, 0x10000, RZ ;  /* 0x000100006d037824 */ /* 0x000fe200078e00ff */
[----:B------:R-:W-:Y:S01]  /*299c0*/  BSSY.RECONVERGENT B1, `(.L_x_7280) ;  /* 0x000005f000017945 */ /* 0x000fe20003800200 */
[----:B------:R-:W-:Y:S02]  /*299d0*/  HFMA2 R4, -RZ, RZ, 0, 1.1920928955078125e-07 ;  /* 0x00000002ff047431 */ /* 0x000fe400000001ff */
[----:B------:R-:W-:Y:S01]  /*299e0*/  FFMA.FTZ R2, R2, R161, 1.1641532182693481445e-10 ;  /* 0x2f00000002027423 */ /* 0x000fe200000100a1 */
[----:B------:R-:W-:-:S04]  /*299f0*/  FMUL.FTZ R3, R3, R0 ;  /* 0x0000000003037220 */ /* 0x000fc80000410000 */
[----:B------:R-:W-:-:S04]  /*29a00*/  FSETP.GTU.FTZ.AND P2, PT, R2, R9, PT ;  /* 0x000000090200720b */ /* 0x000fc80003f5c000 */
[----:B------:R-:W-:Y:S02]  /*29a10*/  FSEL R154, R3, RZ, !P2 ;  /* 0x000000ff039a7208 */ /* 0x000fe40005000000 */
        /* <DEDUP_REMOVED lines=16> */
.L_x_7282:
        /* <DEDUP_REMOVED lines=13> */
.L_x_7284:
[----:B------:R-:W-:Y:S05]  /*29bf0*/  BSYNC.RECONVERGENT B2 ;  /* 0x0000000000027941 */ /* 0x000fea0003800200 */
.L_x_7283:
        /* <DEDUP_REMOVED lines=59> */
.L_x_7281:
[----:B------:R-:W-:Y:S05]  /*29fb0*/  BSYNC.RECONVERGENT B1 ;  /* 0x0000000000017941 */ /* 0x000fea0003800200 */
.L_x_7280:
        /* <DEDUP_REMOVED lines=20> */
.L_x_7287:
        /* <DEDUP_REMOVED lines=13> */
.L_x_7289:
[----:B------:R-:W-:Y:S05]  /*2a1d0*/  BSYNC.RECONVERGENT B2 ;  /* 0x0000000000027941 */ /* 0x000fea0003800200 */
.L_x_7288:
        /* <DEDUP_REMOVED lines=59> */
.L_x_7286:
[----:B------:R-:W-:Y:S05]  /*2a590*/  BSYNC.RECONVERGENT B1 ;  /* 0x0000000000017941 */ /* 0x000fea0003800200 */
.L_x_7285:
        /* <DEDUP_REMOVED lines=24> */
.L_x_7292:
        /* <DEDUP_REMOVED lines=13> */
.L_x_7294:
[----:B------:R-:W-:Y:S05]  /*2a7f0*/  BSYNC.RECONVERGENT B2 ;  /* 0x0000000000027941 */ /* 0x000fea0003800200 */
.L_x_7293:
        /* <DEDUP_REMOVED lines=59> */
.L_x_7291:
[----:B------:R-:W-:Y:S05]  /*2abb0*/  BSYNC.RECONVERGENT B1 ;  /* 0x0000000000017941 */ /* 0x000fea0003800200 */
.L_x_7290:
[----:B------:R-:W-:Y:S01]  /*2abc0*/  ISETP.NE.AND P3, PT, R157, 0x1, PT ;  /* 0x000000019d00780c */ /* 0x000fe20003f65270 */
[----:B------:R-:W-:Y:S01]  /*2abd0*/  BSSY.RECONVERGENT B1, `(.L_x_7295) ;  /* 0x000005b000017945 */ /* 0x000fe20003800200 */
[----:B------:R-:W-:Y:S01]  /*2abe0*/  I2FP.F32.U32 R2, R3 ;  /* 0x0000000300027245 */ /* 0x000fe20000201000 */
[C---:B------:R-:W-:Y:S02]  /*2abf0*/  IMAD.U32 R3, R158.reuse, 0x10000, RZ ;  /* 0x000100009e037824 */ /* 0x040fe400078e00ff */
        /* <DEDUP_REMOVED lines=15> */
.L_x_7297:
        /* <DEDUP_REMOVED lines=13> */
.L_x_7299:
[----:B------:R-:W-:Y:S05]  /*2adc0*/  BSYNC.RECONVERGENT B2 ;  /* 0x0000000000027941 */ /* 0x000fea0003800200 */
.L_x_7298:
        /* <DEDUP_REMOVED lines=59> */
.L_x_7296:
[----:B------:R-:W-:Y:S05]  /*2b180*/  BSYNC.RECONVERGENT B1 ;  /* 0x0000000000017941 */ /* 0x000fea0003800200 */
.L_x_7295:
        /* <DEDUP_REMOVED lines=24> */
.L_x_7302:
        /* <DEDUP_REMOVED lines=13> */
.L_x_7304:
[----:B------:R-:W-:Y:S05]  /*2b3e0*/  BSYNC.RECONVERGENT B2 ;  /* 0x0000000000027941 */ /* 0x000fea0003800200 */
.L_x_7303:
        /* <DEDUP_REMOVED lines=59> */
.L_x_7301:
[----:B------:R-:W-:Y:S05]  /*2b7a0*/  BSYNC.RECONVERGENT B1 ;  /* 0x0000000000017941 */ /* 0x000fea0003800200 */
.L_x_7300:
        /* <DEDUP_REMOVED lines=18> */
.L_x_7307:
        /* <DEDUP_REMOVED lines=13> */
.L_x_7309:
[----:B------:R-:W-:Y:S05]  /*2b9a0*/  BSYNC.RECONVERGENT B2 ;  /* 0x0000000000027941 */ /* 0x000fea0003800200 */
.L_x_7308:
        /* <DEDUP_REMOVED lines=59> */
.L_x_7306:
[----:B------:R-:W-:Y:S05]  /*2bd60*/  BSYNC.RECONVERGENT B1 ;  /* 0x0000000000017941 */ /* 0x000fea0003800200 */
.L_x_7305:
        /* <DEDUP_REMOVED lines=8> */
[----:B------:R-:W-:-:S05]  /*2bdf0*/  FMUL.FTZ R3, R3, R0 ;  /* 0x0000000003037220 */ /* 0x000fca0000410000 */
        /* <DEDUP_REMOVED lines=15> */
.L_x_7312:
        /* <DEDUP_REMOVED lines=13> */
.L_x_7314:
[----:B------:R-:W-:Y:S05]  /*2bfc0*/  BSYNC.RECONVERGENT B2 ;  /* 0x0000000000027941 */ /* 0x000fea0003800200 */
.L_x_7313:
        /* <DEDUP_REMOVED lines=59> */
.L_x_7311:
[----:B------:R-:W-:Y:S05]  /*2c380*/  BSYNC.RECONVERGENT B1 ;  /* 0x0000000000017941 */ /* 0x000fea0003800200 */
.L_x_7310:
        /* <DEDUP_REMOVED lines=19> */
.L_x_7317:
        /* <DEDUP_REMOVED lines=13> */
.L_x_7319:
[----:B------:R-:W-:Y:S05]  /*2c590*/  BSYNC.RECONVERGENT B2 ;  /* 0x0000000000027941 */ /* 0x000fea0003800200 */
.L_x_7318:
        /* <DEDUP_REMOVED lines=59> */
.L_x_7316:
[----:B------:R-:W-:Y:S05]  /*2c950*/  BSYNC.RECONVERGENT B1 ;  /* 0x0000000000017941 */ /* 0x000fea0003800200 */
.L_x_7315:
        /* <DEDUP_REMOVED lines=24> */
.L_x_7322:
        /* <DEDUP_REMOVED lines=13> */
.L_x_7324:
[----:B------:R-:W-:Y:S05]  /*2cbb0*/  BSYNC.RECONVERGENT B2 ;  /* 0x0000000000027941 */ /* 0x000fea0003800200 */
.L_x_7323:
        /* <DEDUP_REMOVED lines=59> */
.L_x_7321:
[----:B------:R-:W-:Y:S05]  /*2cf70*/  BSYNC.RECONVERGENT B1 ;  /* 0x0000000000017941 */ /* 0x000fea0003800200 */
.L_x_7320:
        /* <DEDUP_REMOVED lines=18> */
.L_x_7327:
        /* <DEDUP_REMOVED lines=15> */
.L_x_7329:
[----:B------:R-:W-:Y:S05]  /*2d190*/  BSYNC.RECONVERGENT B2 ;  /* 0x0000000000027941 */ /* 0x000fea0003800200 */
.L_x_7328:
        /* <DEDUP_REMOVED lines=59> */
.L_x_7326:
[----:B------:R-:W-:Y:S05]  /*2d550*/  BSYNC.RECONVERGENT B1 ;  /* 0x0000000000017941 */ /* 0x000fea0003800200 */
.L_x_7325:
[----:B------:R-:W-:Y:S02]  /*2d560*/  I2FP.F32.U32 R164, R163 ;  /* 0x000000a300a47245 */ /* 0x000fe40000201000 */
[----:B------:R-:W-:-:S03]  /*2d570*/  PRMT R163, R111, 0x7632, R163 ;  /* 0x000076326fa37816 */ /* 0x000fc600000000a3 */
[----:B------:R-:W-:Y:S02]  /*2d580*/  FFMA.FTZ R164, R164, R161, 1.1641532182693481445e-10 ;  /* 0x2f000000a4a47423 */ /* 0x000fe400000100a1 */
[----:B------:R-:W-:-:S03]  /*2d590*/  IMAD.U32 R163, R163, 0x10000, RZ ;  /* 0x00010000a3a37824 */ /* 0x000fc600078e00ff */
[----:B------:R-:W-:Y:S01]  /*2d5a0*/  FSETP.GTU.FTZ.AND P6, PT, R164, R9, PT ;  /* 0x00000009a400720b */ /* 0x000fe20003fdc000 */
[----:B------:R-:W-:Y:S01]  /*2d5b0*/  FMUL.FTZ R163, R163, R0 ;  /* 0x00000000a3a37220 */ /* 0x000fe20000410000 */
[----:B------:R-:W-:Y:S02]  /*2d5c0*/  FSEL R164, R159, RZ, P5 ;  /* 0x000000ff9fa47208 */ /* 0x000fe40002800000 */
[----:B------:R-:W-:Y:S02]  /*2d5d0*/  SEL R0, RZ, 0x1, P6 ;  /* 0x00000001ff007807 */ /* 0x000fe40003000000 */
[----:B------:R-:W-:-:S05]  /*2d5e0*/  FSEL R163, R163, RZ, !P6 ;  /* 0x000000ffa3a37208 */ /* 0x000fca0007000000 */
[----:B------:R-:W-:-:S04]  /*2d5f0*/  FADD.FTZ R159, R163, R164 ;  /* 0x000000a4a39f7221 */ /* 0x000fc80000010000 */
[----:B------:R-:W-:Y:S01]  /*2d600*/  @P1 FADD.FTZ R159, R119, R159 ;  /* 0x0000009f779f1221 */ /* 0x000fe20000010000 */
[----:B------:R-:W-:Y:S06]  /*2d610*/  BRA `(.L_x_7330) ;  /* 0x0000003000247947 */ /* 0x000fec0003800000 */
.L_x_7249:
        /* <DEDUP_REMOVED lines=16> */
.L_x_7333:
        /* <DEDUP_REMOVED lines=13> */
.L_x_7335:
[----:B------:R-:W-:Y:S05]  /*2d7f0*/  BSYNC.RECONVERGENT B2 ;  /* 0x0000000000027941 */ /* 0x000fea0003800200 */
.L_x_7334:
        /* <DEDUP_REMOVED lines=58> */
.L_x_7332:
[----:B------:R-:W-:Y:S05]  /*2dba0*/  BSYNC.RECONVERGENT B1 ;  /* 0x0000000000017941 */ /* 0x000fea0003800200 */
.L_x_7331:
        /* <DEDUP_REMOVED lines=22> */
.L_x_7338:
        /* <DEDUP_REMOVED lines=13> */
.L_x_7340:
[----:B------:R-:W-:Y:S05]  /*2dde0*/  BSYNC.RECONVERGENT B2 ;  /* 0x0000000000027941 */ /* 0x000fea0003800200 */
.L_x_7339:
        /* <DEDUP_REMOVED lines=59> */
.L_x_7337:
[----:B------:R-:W-:Y:S05]  /*2e1a0*/  BSYNC.RECONVERGENT B1 ;  /* 0x0000000000017941 */ /* 0x000fea0003800200 */
.L_x_7336:
        /* <DEDUP_REMOVED lines=19> */
.L_x_7343:
        /* <DEDUP_REMOVED lines=13> */
.L_x_7345:
[----:B------:R-:W-:Y:S05]  /*2e3b0*/  BSYNC.RECONVERGENT B2 ;  /* 0x0000000000027941 */ /* 0x000fea0003800200 */
.L_x_7344:
        /* <DEDUP_REMOVED lines=59> */
.L_x_7342:
[----:B------:R-:W-:Y:S05]  /*2e770*/  BSYNC.RECONVERGENT B1 ;  /* 0x0000000000017941 */ /* 0x000fea0003800200 */
.L_x_7341:
        /* <DEDUP_REMOVED lines=20> */
.L_x_7348:
        /* <DEDUP_REMOVED lines=13> */
.L_x_7350:
[----:B------:R-:W-:Y:S05]  /*2e990*/  BSYNC.RECONVERGENT B2 ;  /* 0x0000000000027941 */ /* 0x000fea0003800200 */
.L_x_7349:
        /* <DEDUP_REMOVED lines=59> */
.L_x_7347:
[----:B------:R-:W-:Y:S05]  /*2ed50*/  BSYNC.RECONVERGENT B1 ;  /* 0x0000000000017941 */ /* 0x000fea0003800200 */
.L_x_7346:
        /* <DEDUP_REMOVED lines=19> */
.L_x_7353:
        /* <DEDUP_REMOVED lines=13> */
.L_x_7355:
[----:B------:R-:W-:Y:S05]  /*2ef60*/  BSYNC.RECONVERGENT B2 ;  /* 0x0000000000027941 */ /* 0x000fea0003800200 */
.L_x_7354:
        /* <DEDUP_REMOVED lines=59> */
.L_x_7352:
[----:B------:R-:W-:Y:S05]  /*2f320*/  BSYNC.RECONVERGENT B1 ;  /* 0x0000000000017941 */ /* 0x000fea0003800200 */
.L_x_7351:
        /* <DEDUP_REMOVED lines=18> */
.L_x_7358:
        /* <DEDUP_REMOVED lines=13> */
.L_x_7360:
[----:B------:R-:W-:Y:S05]  /*2f520*/  BSYNC.RECONVERGENT B2 ;  /* 0x0000000000027941 */ /* 0x000fea0003800200 */
.L_x_7359:
        /* <DEDUP_REMOVED lines=59> */
.L_x_7357:
[----:B------:R-:W-:Y:S05]  /*2f8e0*/  BSYNC.RECONVERGENT B1 ;  /* 0x0000000000017941 */ /* 0x000fea0003800200 */
.L_x_7356:
        /* <DEDUP_REMOVED lines=17> */
.L_x_7363:
        /* <DEDUP_REMOVED lines=13> */
.L_x_7365:
[----:B------:R-:W-:Y:S05]  /*2fad0*/  BSYNC.RECONVERGENT B2 ;  /* 0x0000000000027941 */ /* 0x000fea0003800200 */
.L_x_7364:
        /* <DEDUP_REMOVED lines=59> */
.L_x_7362:
[----:B------:R-:W-:Y:S05]  /*2fe90*/  BSYNC.RECONVERGENT B1 ;  /* 0x0000000000017941 */ /* 0x000fea0003800200 */
.L_x_7361:
        /* <DEDUP_REMOVED lines=18> */
.L_x_7368:
        /* <DEDUP_REMOVED lines=13> */
.L_x_7370:
[----:B------:R-:W-:Y:S05]  /*30090*/  BSYNC.RECONVERGENT B2 ;  /* 0x0000000000027941 */ /* 0x000fea0003800200 */
.L_x_7369:
        /* <DEDUP_REMOVED lines=59> */
.L_x_7367:
[----:B------:R-:W-:Y:S05]  /*30450*/  BSYNC.RECONVERGENT B1 ;  /* 0x0000000000017941 */ /* 0x000fea0003800200 */
.L_x_7366:
        /* <DEDUP_REMOVED lines=37> */
.L_x_7330:
        /* <DEDUP_REMOVED lines=20> */
[----:B-1----:R-:W-:Y:S01]  /*307f0*/  IMAD.WIDE.U32 R164, R160, 0x8, R164 ;  /* 0x00000008a0a47825 */ /* 0x002fe200078e00a4 */
[----:B------:R-:W-:Y:S01]  /*30800*/  MOV R9, R162 ;  /* 0x000000a200097202 */ /* 0x000fe20000000f00 */
[----:B------:R2:W-:Y:S04]  /*30810*/  STG.E.128 desc[UR6][R230.64+0x10], R156 ;  /* 0x0000109ce6007986 */ /* 0x0005e8000c101d06 */
        /* <DEDUP_REMOVED lines=22> */
.L_x_7248:
[----:B------:R-:W-:Y:S05]  /*30980*/  BSYNC.RECONVERGENT B0 ;  /* 0x0000000000007941 */ /* 0x000fea0003800200 */
.L_x_7247:
[----:B------:R-:W-:Y:S01]  /*30990*/  FADD.FTZ R160, RZ, R120 ;  /* 0x00000078ffa07221 */ /* 0x000fe20000010000 */
[C---:B------:R-:W-:Y:S01]  /*309a0*/  ISETP.GE.U32.AND P0, PT, R198.reuse, 0x80, PT ;  /* 0x00000080c600780c */ /* 0x040fe20003f06070 */
[----:B0-2---:R-:W0:Y:S01]  /*309b0*/  S2R R230, SR_TID.X ;  /* 0x0000000000e67919 */ /* 0x005e220000002100 */
[C---:B------:R-:W-:Y:S01]  /*309c0*/  ISETP.GT.U32.AND P1, PT, R198.reuse, 0xff, PT ;  /* 0x000000ffc600780c */ /* 0x040fe20003f24070 */
[----:B------:R-:W-:Y:S01]  /*309d0*/  FADD.FTZ R161, R121, R160 ;  /* 0x000000a079a17221 */ /* 0x000fe20000010000 */
[C---:B------:R-:W-:Y:S01]  /*309e0*/  ISETP.GT.U32.AND P2, PT, R198.reuse, 0x17f, PT ;  /* 0x0000017fc600780c */ /* 0x040fe20003f44070 */
[----:B------:R-:W-:Y:S01]  /*309f0*/  BSSY.RECONVERGENT B0, `(.L_x_7371) ;  /* 0x000009c000007945 */ /* 0x000fe20003800200 */
[----:B------:R-:W-:Y:S01]  /*30a00*/  ISETP.GT.U32.AND P3, PT, R198, 0x1ff, PT ;  /* 0x000001ffc600780c */ /* 0x000fe20003f64070 */
[----:B------:R-:W-:Y:S01]  /*30a10*/  FADD.FTZ R160, R122, R161 ;  /* 0x000000a17aa07221 */ /* 0x000fe20000010000 */
[----:B------:R-:W-:Y:S01]  /*30a20*/  ISETP.GT.U32.AND P4, PT, R198, 0x27f, PT ;  /* 0x0000027fc600780c */ /* 0x000fe20003f84070 */
[----:B-1----:R-:W-:-:S02]  /*30a30*/  IMAD.MOV.U32 R167, RZ, RZ, RZ ;  /* 0x000000ffffa77224 */ /* 0x002fc400078e00ff */
        /* <DEDUP_REMOVED lines=8> */
[----:B---3--:R-:W-:-:S04]  /*30ac0*/  FADD.FTZ R163, R129, R160 ;  /* 0x000000a081a37221 */ /* 0x008fc80000010000 */
        /* <DEDUP_REMOVED lines=142> */
.L_x_7372:
[----:B------:R-:W-:Y:S05]  /*313b0*/  BSYNC.RECONVERGENT B0 ;  /* 0x0000000000007941 */ /* 0x000fea0003800200 */
.L_x_7371:
        /* <DEDUP_REMOVED lines=12> */
.L_x_7374:
[----:B------:R-:W-:Y:S05]  /*31480*/  BSYNC.RECONVERGENT B0 ;  /* 0x0000000000007941 */ /* 0x000fea0003800200 */
.L_x_7373:
[----:B------:R-:W1:Y:S01]  /*31490*/  SHFL.DOWN PT, R164, R167, 0x2, 0x1f ;  /* 0x08401f00a7a47f89 */ /* 0x000e6200000e0000 */
[----:B------:R-:W-:Y:S01]  /*314a0*/  I2FP.F32.S32 R231, R167 ;  /* 0x000000a700e77245 */ /* 0x000fe20000201400 */
[----:B------:R-:W-:Y:S01]  /*314b0*/  IMAD.U32 R235, RZ, RZ, UR17 ;  /* 0x00000011ffeb7e24 */ /* 0x000fe2000f8e00ff */
[----:B------:R-:W-:Y:S01]  /*314c0*/  ISETP.NE.AND P1, PT, RZ, UR21, PT ;  /* 0x00000015ff007c0c */ /* 0x000fe2000bf25270 */
[----:B0-----:R-:W0:Y:S01]  /*314d0*/  SHFL.DOWN PT, R163, R160, 0x2, 0x1f ;  /* 0x08401f00a0a37f89 */ /* 0x001e2200000e0000 */
[----:B------:R-:W-:Y:S01]  /*314e0*/  BSSY.RECONVERGENT B0, `(.L_x_7375) ;  /* 0x0000080000007945 */ /* 0x000fe20003800200 */
        /* <DEDUP_REMOVED lines=51> */
[----:B------:R-:W-:Y:S01]  /*31820*/  SHF.L.U32 R163, R91, 0x10, RZ ;  /* 0x000000105ba37819 */ /* 0x000fe200000006ff */
[----:B------:R-:W-:Y:S02]  /*31830*/  IMAD.U32 R160, R75, 0x10000, RZ ;  /* 0x000100004ba07824 */ /* 0x000fe400078e00ff */
[C---:B------:R-:W-:Y:S01]  /*31840*/  FMUL.FTZ R161, R232.reuse, R161 ;  /* 0x000000a1e8a17220 */ /* 0x040fe20000410000 */
[----:B------:R-:W-:Y:S02]  /*31850*/  IMAD.U32 R238, R35, 0x10000, RZ ;  /* 0x0001000023ee7824 */ /* 0x000fe400078e00ff */
[----:B------:R-:W-:Y:S01]  /*31860*/  FMUL.FTZ R165, R232, R165 ;  /* 0x000000a5e8a57220 */ /* 0x000fe20000410000 */
[----:B------:R-:W-:-:S02]  /*31870*/  IMAD.U32 R162, R25, 0x10000, RZ ;  /* 0x0001000019a27824 */ /* 0x000fc400078e00ff */
[C---:B------:R-:W-:Y:S01]  /*31880*/  FFMA.FTZ R242, R161.reuse, R242, R160 ;  /* 0x000000f2a1f27223 */ /* 0x040fe200000100a0 */
[----:B------:R-:W-:Y:S02]  /*31890*/  IMAD.U32 R164, R26, 0x10000, RZ ;  /* 0x000100001aa47824 */ /* 0x000fe400078e00ff */
[----:B------:R-:W-:Y:S01]  /*318a0*/  FFMA.FTZ R238, R161, R238, R163 ;  /* 0x000000eea1ee7223 */ /* 0x000fe200000100a3 */
[----:B------:R-:W-:Y:S01]  /*318b0*/  SHF.L.U32 R166, R27, 0x10, RZ ;  /* 0x000000101ba67819 */ /* 0x000fe200000006ff */
[----:B------:R-:W-:Y:S01]  /*318c0*/  FADD.FTZ R161, R124, -R231 ;  /* 0x800000e77ca17221 */ /* 0x000fe20000010000 */
[----:B------:R-:W-:Y:S02]  /*318d0*/  IMAD.U32 R234, R168, 0x10000, RZ ;  /* 0x00010000a8ea7824 */ /* 0x000fe400078e00ff */
[----:B------:R-:W-:Y:S01]  /*318e0*/  FFMA.FTZ R163, R165, R162, R164 ;  /* 0x000000a2a5a37223 */ /* 0x000fe200000100a4 */
[----:B------:R-:W-:Y:S01]  /*318f0*/  SHF.L.U32 R162, R74, 0x10, RZ ;  /* 0x000000104aa27819 */ /* 0x000fe200000006ff */
[----:B------:R-:W-:-:S02]  /*31900*/  IMAD.U32 R160, R30, 0x10000, RZ ;  /* 0x000100001ea07824 */ /* 0x000fc400078e00ff */
[----:B------:R-:W-:Y:S01]  /*31910*/  FMUL.FTZ R161, R232, R161 ;  /* 0x000000a1e8a17220 */ /* 0x000fe20000410000 */
[----:B------:R-:W-:Y:S01]  /*31920*/  FFMA.FTZ R167, R165, R166, R234 ;  /* 0x000000a6a5a77223 */ /* 0x000fe200000100ea */
[----:B------:R-:W-:Y:S02]  /*31930*/  IMAD.U32 R164, R34, 0x10000, RZ ;  /* 0x0001000022a47824 */ /* 0x000fe400078e00ff */
[----:B------:R-:W-:Y:S01]  /*31940*/  FADD.FTZ R165, R125, -R231 ;  /* 0x800000e77da57221 */ /* 0x000fe20000010000 */
[----:B------:R-:W-:Y:S02]  /*31950*/  IMAD.U32 R233, R90, 0x10000, RZ ;  /* 0x000100005ae97824 */ /* 0x000fe400078e00ff */
[----:B------:R-:W-:Y:S01]  /*31960*/  FFMA.FTZ R241, R161, R160, R162 ;  /* 0x000000a0a1f17223 */ /* 0x000fe200000100a2 */
[----:B------:R-:W-:Y:S01]  /*31970*/  SHF.L.U32 R162, R21, 0x10, RZ ;  /* 0x0000001015a27819 */ /* 0x000fe200000006ff */
[----:B------:R-:W-:Y:S02]  /*31980*/  IMAD.U32 R160, R22, 0x10000, RZ ;  /* 0x0001000016a07824 */ /* 0x000fe400078e00ff */
[----:B------:R-:W-:Y:S01]  /*31990*/  FFMA.FTZ R233, R161, R164, R233 ;  /* 0x000000a4a1e97223 */ /* 0x000fe200000100e9 */
[----:B------:R-:W-:Y:S01]  /*319a0*/  FMUL.FTZ R165, R232, R165 ;  /* 0x000000a5e8a57220 */ /* 0x000fe20000410000 */
[----:B------:R-:W-:Y:S01]  /*319b0*/  SHF.L.U32 R235, R24, 0x10, RZ ;  /* 0x0000001018eb7819 */ /* 0x000fe200000006ff */
[----:B------:R-:W-:-:S02]  /*319c0*/  IMAD.U32 R166, R23, 0x10000, RZ ;  /* 0x0001000017a67824 */ /* 0x000fc400078e00ff */
[----:B------:R-:W-:Y:S01]  /*319d0*/  FADD.FTZ R161, R122, -R231 ;  /* 0x800000e77aa17221 */ /* 0x000fe20000010000 */
[----:B------:R-:W-:Y:S01]  /*319e0*/  FFMA.FTZ R162, R165, R162, R160 ;  /* 0x000000a2a5a27223 */ /* 0x000fe200000100a0 */
[----:B------:R-:W-:Y:S02]  /*319f0*/  IMAD.U32 R160, R29, 0x10000, RZ ;  /* 0x000100001da07824 */ /* 0x000fe400078e00ff */
[----:B------:R-:W-:Y:S01]  /*31a00*/  FFMA.FTZ R166, R165, R166, R235 ;  /* 0x000000a6a5a67223 */ /* 0x000fe200000100eb */
[----:B------:R-:W-:Y:S01]  /*31a10*/  FMUL.FTZ R161, R232, R161 ;  /* 0x000000a1e8a17220 */ /* 0x000fe20000410000 */
[----:B------:R-:W-:Y:S01]  /*31a20*/  IMAD.U32 R164, R73, 0x10000, RZ ;  /* 0x0001000049a47824 */ /* 0x000fe200078e00ff */
[----:B------:R-:W-:Y:S01]  /*31a30*/  SHF.L.U32 R234, R33, 0x10, RZ ;  /* 0x0000001021ea7819 */ /* 0x000fe200000006ff */
[----:B------:R-:W-:Y:S01]  /*31a40*/  IMAD.U32 R165, R89, 0x10000, RZ ;  /* 0x0001000059a57824 */ /* 0x000fe200078e00ff */
[----:B------:R-:W-:Y:S01]  /*31a50*/  SHF.L.U32 R236, R17, 0x10, RZ ;  /* 0x0000001011ec7819 */ /* 0x000fe200000006ff */
[----:B------:R-:W-:Y:S01]  /*31a60*/  FFMA.FTZ R160, R161, R160, R164 ;  /* 0x000000a0a1a07223 */ /* 0x000fe200000100a4 */
[----:B------:R-:W-:-:S02]  /*31a70*/  IMAD.U32 R240, R18, 0x10000, RZ ;  /* 0x0001000012f07824 */ /* 0x000fc400078e00ff */
[----:B------:R-:W-:Y:S01]  /*31a80*/  FFMA.FTZ R164, R161, R234, R165 ;  /* 0x000000eaa1a47223 */ /* 0x000fe200000100a5 */
[--C-:B------:R-:W-:Y:S01]  /*31a90*/  FADD.FTZ R161, R123, -R231.reuse ;  /* 0x800000e77ba17221 */ /* 0x100fe20000010000 */
[----:B------:R-:W-:Y:S01]  /*31aa0*/  IMAD.U32 R234, R16, 0x10000, RZ ;  /* 0x0001000010ea7824 */ /* 0x000fe200078e00ff */
[----:B------:R-:W-:Y:S01]  /*31ab0*/  SHF.L.U32 R239, R88, 0x10, RZ ;  /* 0x0000001058ef7819 */ /* 0x000fe200000006ff */
[----:B------:R-:W-:Y:S02]  /*31ac0*/  IMAD.U32 R235, R20, 0x10000, RZ ;  /* 0x0001000014eb7824 */ /* 0x000fe400078e00ff */
[----:B------:R-:W-:Y:S01]  /*31ad0*/  FMUL.FTZ R165, R232, R161 ;  /* 0x000000a1e8a57220 */ /* 0x000fe20000410000 */
[----:B------:R-:W-:Y:S01]  /*31ae0*/  FADD.FTZ R243, R121, -R231 ;  /* 0x800000e779f37221 */ /* 0x000fe20000010000 */
[----:B------:R-:W-:Y:S01]  /*31af0*/  IMAD.U32 R244, R12, 0x10000, RZ ;  /* 0x000100000cf47824 */ /* 0x000fe200078e00ff */
[----:B------:R-:W-:Y:S01]  /*31b00*/  SHF.L.U32 R248, R14, 0x10, RZ ;  /* 0x000000100ef87819 */ /* 0x000fe200000006ff */
[C---:B------:R-:W-:Y:S01]  /*31b10*/  FFMA.FTZ R161, R165.reuse, R234, R236 ;  /* 0x000000eaa5a17223 */ /* 0x040fe200000100ec */
[----:B------:R-:W-:Y:S01]  /*31b20*/  FFMA.FTZ R165, R165, R240, R235 ;  /* 0x000000f0a5a57223 */ /* 0x000fe200000100eb */
[----:B------:R-:W-:Y:S01]  /*31b30*/  FADD.FTZ R235, R120, -R231 ;  /* 0x800000e778eb7221 */ /* 0x000fe20000010000 */
[----:B------:R-:W-:Y:S01]  /*31b40*/  IMAD.U32 R236, R32, 0x10000, RZ ;  /* 0x0001000020ec7824 */ /* 0x000fe200078e00ff */
[----:B------:R-:W-:Y:S01]  /*31b50*/  SHF.L.U32 R240, R28, 0x10, RZ ;  /* 0x000000101cf07819 */ /* 0x000fe200000006ff */
[----:B------:R-:W-:-:S02]  /*31b60*/  IMAD.U32 R234, R72, 0x10000, RZ ;  /* 0x0001000048ea7824 */ /* 0x000fc400078e00ff */
[C---:B------:R-:W-:Y:S01]  /*31b70*/  FMUL.FTZ R235, R232.reuse, R235 ;  /* 0x000000ebe8eb7220 */ /* 0x040fe20000410000 */
[----:B------:R-:W-:Y:S01]  /*31b80*/  FMUL.FTZ R243, R232, R243 ;  /* 0x000000f3e8f37220 */ /* 0x000fe20000410000 */
[----:B------:R-:W-:Y:S01]  /*31b90*/  IMAD.U32 R246, R13, 0x10000, RZ ;  /* 0x000100000df67824 */ /* 0x000fe200078e00ff */
[----:B------:R-:W-:Y:S01]  /*31ba0*/  F2FP.BF16.F32.PACK_AB R161, R161, R160 ;  /* 0x000000a0a1a1723e */ /* 0x000fe200000010ff */
[C---:B------:R-:W-:Y:S01]  /*31bb0*/  FFMA.FTZ R239, R235.reuse, R236, R239 ;  /* 0x000000ecebef7223 */ /* 0x040fe200000100ef */
[----:B------:R-:W-:Y:S01]  /*31bc0*/  FFMA.FTZ R240, R235, R240, R234 ;  /* 0x000000f0ebf07223 */ /* 0x000fe200000100ea */
[----:B------:R-:W0:Y:S01]  /*31bd0*/  LDC.64 R236, c[0x0][0x428] ;  /* 0x00010a00ffec7b82 */ /* 0x000e220000000a00 */
[----:B------:R-:W-:Y:S02]  /*31be0*/  IMAD.U32 R247, R15, 0x10000, RZ ;  /* 0x000100000ff77824 */ /* 0x000fe400078e00ff */
[----:B------:R-:W-:Y:S01]  /*31bf0*/  FFMA.FTZ R245, R243, R244, R246 ;  /* 0x000000f4f3f57223 */ /* 0x000fe200000100f6 */
[----:B------:R-:W-:Y:S01]  /*31c00*/  F2FP.BF16.F32.PACK_AB R163, R163, R242 ;  /* 0x000000f2a3a3723e */ /* 0x000fe200000010ff */
[----:B------:R-:W-:Y:S01]  /*31c10*/  FFMA.FTZ R248, R243, R248, R247 ;  /* 0x000000f8f3f87223 */ /* 0x000fe200000100f7 */
[----:B------:R-:W-:-:S02]  /*31c20*/  F2FP.BF16.F32.PACK_AB R162, R162, R241 ;  /* 0x000000f1a2a2723e */ /* 0x000fc400000010ff */
[----:B------:R-:W1:Y:S01]  /*31c30*/  LDC.64 R234, c[0x0][0x430] ;  /* 0x00010c00ffea7b82 */ /* 0x000e620000000a00 */
        /* <DEDUP_REMOVED lines=10> */
.L_x_7376:
[----:B------:R-:W-:Y:S05]  /*31ce0*/  BSYNC.RECONVERGENT B0 ;  /* 0x0000000000007941 */ /* 0x000fea0003800200 */
.L_x_7375:
[----:B------:R-:W-:Y:S01]  /*31cf0*/  LOP3.LUT P0, RZ, R228, 0x200, RZ, 0xc0, !PT ;  /* 0x00000200e4ff7812 */ /* 0x000fe2000780c0ff */
[----:B------:R-:W-:-:S12]  /*31d00*/  BSSY.RECONVERGENT B0, `(.L_x_7377) ;  /* 0x0000051000007945 */ /* 0x000fd80003800200 */
[----:B------:R-:W-:Y:S05]  /*31d10*/  @!P0 BRA `(.L_x_7378) ;  /* 0x00000004003c8947 */ /* 0x000fea0003800000 */
[--C-:B0-2---:R-:W-:Y:S01]  /*31d20*/  FADD.FTZ R161, R134, -R231.reuse ;  /* 0x800000e786a17221 */ /* 0x105fe20000010000 */
        /* <DEDUP_REMOVED lines=78> */
.L_x_7378:
[----:B------:R-:W-:Y:S05]  /*32210*/  BSYNC.RECONVERGENT B0 ;  /* 0x0000000000007941 */ /* 0x000fea0003800200 */
.L_x_7377:
[----:B------:R-:W-:Y:S01]  /*32220*/  LOP3.LUT P0, RZ, R228, 0x80, RZ, 0xc0, !PT ;  /* 0x00000080e4ff7812 */ /* 0x000fe2000780c0ff */
[----:B------:R-:W-:-:S12]  /*32230*/  BSSY.RECONVERGENT B0, `(.L_x_7379) ;  /* 0x0000051000007945 */ /* 0x000fd80003800200 */
[----:B------:R-:W-:Y:S05]  /*32240*/  @!P0 BRA `(.L_x_7380) ;  /* 0x00000004003c8947 */ /* 0x000fea0003800000 */
[--C-:B0-23--:R-:W-:Y:S01]  /*32250*/  FADD.FTZ R161, R142, -R231.reuse ;  /* 0x800000e78ea17221 */ /* 0x10dfe20000010000 */
        /* <DEDUP_REMOVED lines=8> */
[----:B------:R-:W-:Y:S01]  /*322e0*/  FFMA.FTZ R242, R161, R242, R160 ;  /* 0x000000f2a1f27223 */ /* 0x000fe200000100a0 */
        /* <DEDUP_REMOVED lines=69> */
.L_x_7380:
[----:B------:R-:W-:Y:S05]  /*32740*/  BSYNC.RECONVERGENT B0 ;  /* 0x0000000000007941 */ /* 0x000fea0003800200 */
.L_x_7379:
[----:B------:R-:W-:Y:S01]  /*32750*/  LOP3.LUT P0, RZ, R228, 0x40, RZ, 0xc0, !PT ;  /* 0x00000040e4ff7812 */ /* 0x000fe2000780c0ff */
[----:B------:R-:W-:-:S12]  /*32760*/  BSSY.RECONVERGENT B0, `(.L_x_7381) ;  /* 0x0000051000007945 */ /* 0x000fd80003800200 */
[----:B------:R-:W-:Y:S05]  /*32770*/  @!P0 BRA `(.L_x_7382) ;  /* 0x00000004003c8947 */ /* 0x000fea0003800000 */
[--C-:B0-234-:R-:W-:Y:S01]  /*32780*/  FADD.FTZ R161, R150, -R231.reuse ;  /* 0x800000e796a17221 */ /* 0x11dfe20000010000 */
        /* <DEDUP_REMOVED lines=78> */
.L_x_7382:
[----:B------:R-:W-:Y:S05]  /*32c70*/  BSYNC.RECONVERGENT B0 ;  /* 0x0000000000007941 */ /* 0x000fea0003800200 */
.L_x_7381:
[----:B------:R-:W-:Y:S01]  /*32c80*/  LOP3.LUT P0, RZ, R228, 0x20, RZ, 0xc0, !PT ;  /* 0x00000020e4ff7812 */ /* 0x000fe2000780c0ff */
[----:B------:R-:W-:-:S12]  /*32c90*/  BSSY.RECONVERGENT B0, `(.L_x_7383) ;  /* 0x000005d000007945 */ /* 0x000fd80003800200 */
[----:B------:R-:W-:Y:S05]  /*32ca0*/  @!P0 BRA `(.L_x_7384) ;  /* 0x00000004006c8947 */ /* 0x000fea0003800000 */
[----:B0-234-:R-:W-:Y:S01]  /*32cb0*/  PRMT R160, R97, 0x7632, R160 ;  /* 0x0000763261a07816 */ /* 0x01dfe200000000a0 */
[--C-:B------:R-:W-:Y:S01]  /*32cc0*/  FADD.FTZ R161, R155, -R231.reuse ;  /* 0x800000e79ba17221 */ /* 0x100fe20000010000 */
[----:B------:R-:W-:Y:S01]  /*32cd0*/  PRMT R162, R101, 0x7632, R162 ;  /* 0x0000763265a27816 */ /* 0x000fe200000000a2 */
[----:B------:R-:W-:Y:S01]  /*32ce0*/  FADD.FTZ R163, R152, -R231 ;  /* 0x800000e798a37221 */ /* 0x000fe20000010000 */
        /* <DEDUP_REMOVED lines=8> */
[----:B------:R-:W-:Y:S01]  /*32d70*/  PRMT R166, R98, 0x7632, R166 ;  /* 0x0000763262a67816 */ /* 0x000fe200000000a6 */
[C---:B------:R-:W-:Y:S01]  /*32d80*/  FFMA.FTZ R161, R165.reuse, R160, R162 ;  /* 0x000000a0a5a17223 */ /* 0x040fe200000100a2 */
[----:B------:R-:W-:Y:S01]  /*32d90*/  PRMT R234, R102, 0x7632, R234 ;  /* 0x0000763266ea7816 */ /* 0x000fe200000000ea */
[----:B------:R-:W-:Y:S01]  /*32da0*/  FFMA.FTZ R165, R165, R164, R167 ;  /* 0x000000a4a5a57223 */ /* 0x000fe200000100a7 */
[----:B------:R-:W-:Y:S01]  /*32db0*/  FADD.FTZ R167, R157, -R231 ;  /* 0x800000e79da77221 */ /* 0x000fe20000010000 */
[----:B------:R-:W-:Y:S01]  /*32dc0*/  PRMT R236, R94, 0x7632, R236 ;  /* 0x000076325eec7816 */ /* 0x000fe200000000ec */
[----:B------:R-:W-:Y:S01]  /*32dd0*/  IMAD.U32 R160, R96, 0x10000, RZ ;  /* 0x0001000060a07824 */ /* 0x000fe200078e00ff */
[----:B------:R-:W-:Y:S01]  /*32de0*/  PRMT R233, R106, 0x7632, R233 ;  /* 0x000076326ae97816 */ /* 0x000fe200000000e9 */
[----:B------:R-:W-:Y:S01]  /*32df0*/  IMAD.U32 R162, R100, 0x10000, RZ ;  /* 0x0001000064a27824 */ /* 0x000fe200078e00ff */
[----:B------:R-:W-:Y:S01]  /*32e00*/  SHF.L.U32 R166, R166, 0x10, RZ ;  /* 0x00000010a6a67819 */ /* 0x000fe200000006ff */
[----:B------:R-:W-:Y:S01]  /*32e10*/  FMUL.FTZ R167, R232, R167 ;  /* 0x000000a7e8a77220 */ /* 0x000fe20000410000 */
[----:B------:R-:W-:Y:S01]  /*32e20*/  SHF.L.U32 R164, R92, 0x10, RZ ;  /* 0x000000105ca47819 */ /* 0x000fe200000006ff */
[----:B------:R-:W-:-:S02]  /*32e30*/  IMAD.U32 R234, R234, 0x10000, RZ ;  /* 0x00010000eaea7824 */ /* 0x000fc400078e00ff */
[----:B------:R-:W-:Y:S01]  /*32e40*/  FFMA.FTZ R160, R163, R160, R162 ;  /* 0x000000a0a3a07223 */ /* 0x000fe200000100a2 */
[----:B------:R-:W-:Y:S01]  /*32e50*/  IMAD.U32 R237, R104, 0x10000, RZ ;  /* 0x0001000068ed7824 */ /* 0x000fe200078e00ff */
[----:B------:R-:W-:Y:S01]  /*32e60*/  SHF.L.U32 R241, R106, 0x10, RZ ;  /* 0x000000106af17819 */ /* 0x000fe200000006ff */
[----:B------:R-:W-:Y:S02]  /*32e70*/  IMAD.U32 R236, R236, 0x10000, RZ ;  /* 0x00010000ecec7824 */ /* 0x000fe400078e00ff */
[----:B------:R-:W-:Y:S01]  /*32e80*/  FFMA.FTZ R162, R167, R166, R234 ;  /* 0x000000a6a7a27223 */ /* 0x000fe200000100ea */
[----:B------:R-:W-:Y:S02]  /*32e90*/  IMAD.U32 R233, R233, 0x10000, RZ ;  /* 0x00010000e9e97824 */ /* 0x000fe400078e00ff */
[----:B------:R-:W-:Y:S01]  /*32ea0*/  FFMA.FTZ R237, R163, R164, R237 ;  /* 0x000000a4a3ed7223 */ /* 0x000fe200000100ed */
[----:B------:R-:W-:Y:S01]  /*32eb0*/  PRMT R164, R99, 0x7632, R164 ;  /* 0x0000763263a47816 */ /* 0x000fe200000000a4 */
[----:B------:R-:W-:Y:S01]  /*32ec0*/  FADD.FTZ R163, R159, -R231 ;  /* 0x800000e79fa37221 */ /* 0x000fe20000010000 */
[--C-:B------:R-:W-:Y:S01]  /*32ed0*/  FFMA.FTZ R166, R167, R236, R233.reuse ;  /* 0x000000eca7a67223 */ /* 0x100fe200000100e9 */
[----:B------:R-:W-:Y:S01]  /*32ee0*/  PRMT R234, R103, 0x7632, R234 ;  /* 0x0000763267ea7816 */ /* 0x000fe200000000ea */
[----:B------:R-:W-:Y:S01]  /*32ef0*/  IMAD.U32 R239, R223, 0x10000, RZ ;  /* 0x00010000dfef7824 */ /* 0x000fe200078e00ff */
[----:B------:R-:W-:Y:S01]  /*32f00*/  PRMT R236, R95, 0x7632, R236 ;  /* 0x000076325fec7816 */ /* 0x000fe200000000ec */
[----:B------:R-:W-:Y:S01]  /*32f10*/  FMUL.FTZ R167, R232, R163 ;  /* 0x000000a3e8a77220 */ /* 0x000fe20000410000 */
[----:B------:R-:W-:Y:S01]  /*32f20*/  PRMT R233, R107, 0x7632, R233 ;  /* 0x000076326be97816 */ /* 0x000fe200000000e9 */
[----:B------:R-:W-:Y:S01]  /*32f30*/  IMAD.U32 R234, R234, 0x10000, RZ ;  /* 0x00010000eaea7824 */ /* 0x000fe200078e00ff */
[----:B------:R-:W-:Y:S01]  /*32f40*/  SHF.L.U32 R164, R164, 0x10, RZ ;  /* 0x00000010a4a47819 */ /* 0x000fe200000006ff */
[----:B------:R-:W-:Y:S01]  /*32f50*/  IMAD.U32 R236, R236, 0x10000, RZ ;  /* 0x00010000ecec7824 */ /* 0x000fe200078e00ff */
[----:B------:R-:W-:Y:S01]  /*32f60*/  SHF.L.U32 R233, R233, 0x10, RZ ;  /* 0x00000010e9e97819 */ /* 0x000fe200000006ff */
[----:B------:R-:W-:Y:S01]  /*32f70*/  IMAD.U32 R238, R97, 0x10000, RZ ;  /* 0x0001000061ee7824 */ /* 0x000fe200078e00ff */
[----:B------:R-:W-:Y:S01]  /*32f80*/  SHF.L.U32 R244, R95, 0x10, RZ ;  /* 0x000000105ff47819 */ /* 0x000fe200000006ff */
[C---:B------:R-:W-:Y:S01]  /*32f90*/  FFMA.FTZ R163, R167.reuse, R164, R234 ;  /* 0x000000a4a7a37223 */ /* 0x040fe200000100ea */
[----:B------:R-:W-:Y:S01]  /*32fa0*/  SHF.L.U32 R164, R224, 0x10, RZ ;  /* 0x00000010e0a47819 */ /* 0x000fe200000006ff */
[----:B------:R-:W-:Y:S01]  /*32fb0*/  FFMA.FTZ R167, R167, R236, R233 ;  /* 0x000000eca7a77223 */ /* 0x000fe200000100e9 */
[----:B------:R-:W-:Y:S01]  /*32fc0*/  PRMT R236, R104, 0x7632, R236 ;  /* 0x0000763268ec7816 */ /* 0x000fe200000000ec */
[----:B------:R-:W-:Y:S01]  /*32fd0*/  FADD.FTZ R233, R153, -R231 ;  /* 0x800000e799e97221 */ /* 0x000fe20000010000 */
[----:B------:R-:W-:-:S02]  /*32fe0*/  IMAD.U32 R234, R222, 0x10000, RZ ;  /* 0x00010000deea7824 */ /* 0x000fc400078e00ff */
[----:B------:R-:W-:Y:S02]  /*32ff0*/  IMAD.U32 R235, R105, 0x10000, RZ ;  /* 0x0001000069eb7824 */ /* 0x000fe400078e00ff */
[----:B------:R-:W-:Y:S01]  /*33000*/  FMUL.FTZ R233, R232, R233 ;  /* 0x000000e9e8e97220 */ /* 0x000fe20000410000 */
[----:B------:R-:W-:Y:S02]  /*33010*/  IMAD.U32 R236, R236, 0x10000, RZ ;  /* 0x00010000ecec7824 */ /* 0x000fe400078e00ff */
[----:B------:R-:W-:Y:S02]  /*33020*/  IMAD.U32 R240, R102, 0x10000, RZ ;  /* 0x0001000066f07824 */ /* 0x000fe400078e00ff */
[C---:B------:R-:W-:Y:S01]  /*33030*/  FFMA.FTZ R239, R233.reuse, R234, R239 ;  /* 0x000000eae9ef7223 */ /* 0x040fe200000100ef */
[----:B------:R-:W-:Y:S01]  /*33040*/  FFMA.FTZ R164, R233, R164, R236 ;  /* 0x000000a4e9a47223 */ /* 0x000fe200000100ec */
[----:B------:R-:W-:Y:S01]  /*33050*/  FADD.FTZ R233, R154, -R231 ;  /* 0x800000e79ae97221 */ /* 0x000fe20000010000 */
[----:B------:R-:W-:Y:S01]  /*33060*/  SHF.L.U32 R234, R101, 0x10, RZ ;  /* 0x0000001065ea7819 */ /* 0x000fe200000006ff */
[----:B------:R-:W-:Y:S01]  /*33070*/  IMAD.U32 R236, R93, 0x10000, RZ ;  /* 0x000100005dec7824 */ /* 0x000fe200078e00ff */
[----:B------:R-:W-:Y:S01]  /*33080*/  F2FP.BF16.F32.PACK_AB R160, R239, R160 ;  /* 0x000000a0efa0723e */ /* 0x000fe200000010ff */
[----:B------:R-:W-:Y:S01]  /*33090*/  FMUL.FTZ R233, R232, R233 ;  /* 0x000000e9e8e97220 */ /* 0x000fe20000410000 */
[----:B------:R-:W-:Y:S01]  /*330a0*/  IMAD.U32 R242, R94, 0x10000, RZ ;  /* 0x000100005ef27824 */ /* 0x000fe200078e00ff */
[----:B------:R-:W-:Y:S01]  /*330b0*/  F2FP.BF16.F32.PACK_AB R164, R164, R237 ;  /* 0x000000eda4a4723e */ /* 0x000fe200000010ff */
[----:B------:R-:W-:-:S02]  /*330c0*/  IMAD.U32 R245, R107, 0x10000, RZ ;  /* 0x000100006bf57824 */ /* 0x000fc400078e00ff */
[C---:B------:R-:W-:Y:S01]  /*330d0*/  FFMA.FTZ R238, R233.reuse, R238, R234 ;  /* 0x000000eee9ee7223 */ /* 0x040fe200000100ea */
[----:B------:R-:W-:Y:S01]  /*330e0*/  FFMA.FTZ R236, R233, R236, R235 ;  /* 0x000000ece9ec7223 */ /* 0x000fe200000100eb */
[--C-:B------:R-:W-:Y:S01]  /*330f0*/  FADD.FTZ R233, R156, -R231.reuse ;  /* 0x800000e79ce97221 */ /* 0x100fe20000010000 */
[----:B------:R-:W-:Y:S01]  /*33100*/  SHF.L.U32 R234, R98, 0x10, RZ ;  /* 0x0000001062ea7819 */ /* 0x000fe200000006ff */
[----:B------:R-:W-:Y:S01]  /*33110*/  FADD.FTZ R231, R158, -R231 ;  /* 0x800000e79ee77221 */ /* 0x000fe20000010000 */
[----:B------:R-:W-:Y:S01]  /*33120*/  F2FP.BF16.F32.PACK_AB R161, R161, R238 ;  /* 0x000000eea1a1723e */ /* 0x000fe200000010ff */
[C---:B------:R-:W-:Y:S01]  /*33130*/  FMUL.FTZ R233, R232.reuse, R233 ;  /* 0x000000e9e8e97220 */ /* 0x040fe20000410000 */
[----:B------:R-:W-:Y:S01]  /*33140*/  F2FP.BF16.F32.PACK_AB R165, R165, R236 ;  /* 0x000000eca5a5723e */ /* 0x000fe200000010ff */
[----:B------:R-:W-:Y:S02]  /*33150*/  FMUL.FTZ R231, R232, R231 ;  /* 0x000000e7e8e77220 */ /* 0x000fe40000410000 */
[C---:B------:R-:W-:Y:S01]  /*33160*/  FFMA.FTZ R243, R233.reuse, R234, R240 ;  /* 0x000000eae9f37223 */ /* 0x040fe200000100f0 */
[----:B------:R-:W-:Y:S01]  /*33170*/  FFMA.FTZ R241, R233, R242, R241 ;  /* 0x000000f2e9f17223 */ /* 0x000fe200000100f1 */
[----:B------:R-:W0:Y:S01]  /*33180*/  LDC.64 R234, c[0x0][0x428] ;  /* 0x00010a00ffea7b82 */ /* 0x000e220000000a00 */
[----:B------:R-:W-:-:S02]  /*33190*/  IMAD.U32 R240, R99, 0x10000, RZ ;  /* 0x0001000063f07824 */ /* 0x000fc400078e00ff */
[----:B------:R-:W-:Y:S01]  /*331a0*/  FFMA.FTZ R244, R231, R244, R245 ;  /* 0x000000f4e7f47223 */ /* 0x000fe200000100f5 */
[----:B------:R-:W-:Y:S01]  /*331b0*/  IMAD.U32 R242, R103, 0x10000, RZ ;  /* 0x0001000067f27824 */ /* 0x000fe200078e00ff */
[----:B------:R-:W-:Y:S02]  /*331c0*/  F2FP.BF16.F32.PACK_AB R162, R162, R243 ;  /* 0x000000f3a2a2723e */ /* 0x000fe400000010ff */
[----:B------:R-:W-:Y:S01]  /*331d0*/  F2FP.BF16.F32.PACK_AB R166, R166, R241 ;  /* 0x000000f1a6a6723e */ /* 0x000fe200000010ff */
[----:B------:R-:W-:Y:S01]  /*331e0*/  FFMA.FTZ R240, R231, R240, R242 ;  /* 0x000000f0e7f07223 */ /* 0x000fe200000100f2 */
[----:B------:R-:W1:Y:S01]  /*331f0*/  LDC.64 R232, c[0x0][0x430] ;  /* 0x00010c00ffe87b82 */ /* 0x000e620000000a00 */
[----:B------:R-:W-:-:S03]  /*33200*/  F2FP.BF16.F32.PACK_AB R167, R167, R244 ;  /* 0x000000f4a7a7723e */ /* 0x000fc600000010ff */
[----:B------:R-:W-:Y:S01]  /*33210*/  F2FP.BF16.F32.PACK_AB R163, R163, R240 ;  /* 0x000000f0a3a3723e */ /* 0x000fe200000010ff */
[----:B0-----:R-:W-:-:S05]  /*33220*/  IMAD.WIDE.U32 R234, R229, 0x10, R234 ;  /* 0x00000010e5ea7825 */ /* 0x001fca00078e00ea */
[----:B------:R0:W-:Y:S01]  /*33230*/  STG.E.128 desc[UR6][R234.64], R160 ;  /* 0x000000a0ea007986 */ /* 0x0001e2000c101d06 */
[----:B-1----:R-:W-:-:S05]  /*33240*/  IMAD.WIDE.U32 R232, R229, 0x10, R232 ;  /* 0x00000010e5e87825 */ /* 0x002fca00078e00e8 */
[----:B------:R0:W-:Y:S02]  /*33250*/  STG.E.128 desc[UR6][R232.64], R164 ;  /* 0x000000a4e8007986 */ /* 0x0001e4000c101d06 */
.L_x_7384:
[----:B------:R-:W-:Y:S05]  /*33260*/  BSYNC.RECONVERGENT B0 ;  /* 0x0000000000007941 */ /* 0x000fea0003800200 */
.L_x_7383:
[----:B------:R-:W-:Y:S02]  /*33270*/  UIADD3 UR17, UPT, UPT, UR17, UR14, URZ ;  /* 0x0000000e11117290 */ /* 0x000fe4000fffe0ff */
[----:B------:R-:W-:Y:S02]  /*33280*/  UPLOP3.LUT UP1, UPT, UPT, UPT, UP1, 0x40, 0x4 ;  /* 0x000000000004789c */ /* 0x000fe40003f2e810 */
[----:B------:R-:W-:-:S09]  /*33290*/  UISETP.GE.AND UP0, UPT, UR17, UR15, UPT ;  /* 0x0000000f1100728c */ /* 0x000fd2000bf06270 */
[----:B------:R-:W-:Y:S05]  /*332a0*/  BRA.U !UP0, `(.L_x_7385) ;  /* 0xfffffced087c7547 */ /* 0x000fea000b83ffff */
[----:B------:R-:W-:Y:S05]  /*332b0*/  EXIT ;  /* 0x000000000000794d */ /* 0x000fea0003800000 */
.L_x_7386:
        /* <DEDUP_REMOVED lines=12> */
.L_x_22328:


//--------------------- .text._ZN10layer_norm31ln_parallel_residual_fwd_kernelINS_13Kernel_traitsI13__nv_bfloat16S2_fS2_fjLj5120ELj1ELj1ELj4ELj16ENS_18Kernel_traits_baseILj5120ES2_S2_fS2_fjLj128EEEEELb1ELb0ELb1EEEvNS_9FwdParamsE --------------------------
	.section	.text._ZN10layer_norm31ln_parallel_residual_fwd_kernelINS_13Kernel_traitsI13__nv_bfloat16S2_fS2_fjLj5120ELj1ELj1ELj4ELj16ENS_18Kernel_traits_baseILj5120ES2_S2_fS2_fjLj128EEEEELb1ELb0ELb1EEEvNS_9FwdParamsE,"ax",@progbits
	.align	128
        .global         _ZN10layer_norm31ln_parallel_residual_fwd_kernelINS_13Kernel_traitsI13__nv_bfloat16S2_fS2_fjLj5120ELj1ELj1ELj4ELj16ENS_18Kernel_traits_baseILj5120ES2_S2_fS2_fjLj128EEEEELb1ELb0ELb1EEEvNS_9FwdParamsE
        .type           _ZN10layer_norm31ln_parallel_residual_fwd_kernelINS_13Kernel_traitsI13__nv_bfloat16S2_fS2_fjLj5120ELj1ELj1ELj4ELj16ENS_18Kernel_traits_baseILj5120ES2_S2_fS2_fjLj128EEEEELb1ELb0ELb1EEEvNS_9FwdParamsE,@function
        .size           _ZN10layer_norm31ln_parallel_residual_fwd_kernelINS_13Kernel_traitsI13__nv_bfloat16S2_fS2_fjLj5120ELj1ELj1ELj4ELj16ENS_18Kernel_traits_baseILj5120ES2_S2_fS2_fjLj128EEEEELb1ELb0ELb1EEEvNS_9FwdParamsE,(.L_x_22329 - _ZN10layer_norm31ln_parallel_residual_fwd_kernelINS_13Kernel_traitsI13__nv_bfloat16S2_fS2_fjLj5120ELj1ELj1ELj4ELj16ENS_18Kernel_traits_baseILj5120ES2_S2_fS2_fjLj128EEEEELb1ELb0ELb1EEEvNS_9FwdParamsE)
        .other          _ZN10layer_norm31ln_parallel_residual_fwd_kernelINS_13Kernel_traitsI13__nv_bfloat16S2_fS2_fjLj5120ELj1ELj1ELj4ELj16ENS_18Kernel_traits_baseILj5120ES2_S2_fS2_fjLj128EEEEELb1ELb0ELb1EEEvNS_9FwdParamsE,@"STO_CUDA_ENTRY STV_DEFAULT"
_ZN10layer_norm31ln_parallel_residual_fwd_kernelINS_13Kernel_traitsI13__nv_bfloat16S2_fS2_fjLj5120ELj1ELj1ELj4ELj16ENS_18Kernel_traits_baseILj5120ES2_S2_fS2_fjLj128EEEEELb1ELb0ELb1EEEvNS_9FwdParamsE:
.text._ZN10layer_norm31ln_parallel_residual_fwd_kernelINS_13Kernel_traitsI13__nv_bfloat16S2_fS2_fjLj5120ELj1ELj1ELj4ELj16ENS_18Kernel_traits_baseILj5120ES2_S2_fS2_fjLj128EEEEELb1ELb0ELb1EEEvNS_9FwdParamsE:
        /* <DEDUP_REMOVED lines=85> */
.L_x_7388:
        /* <DEDUP_REMOVED lines=32> */
.L_x_7387:
        /* <DEDUP_REMOVED lines=33> */
.L_x_7390:
        /* <DEDUP_REMOVED lines=31> */
.L_x_7389:
[----:B------:R-:W1:Y:S02]  /*0b50*/  LDCU UR4, c[0x0][0x384] ;  /* 0x00007080ff0477ac */ /* 0x000e640008000800 */
[----:B-1----:R-:W-:-:S06]  /*0b60*/  UISETP.GE.AND UP0, UPT, UR18, UR4, UPT ;  /* 0x000000041200728c */ /* 0x002fcc000bf06270 */
[----:B------:R-:W-:-:S13]  /*0b70*/  PLOP3.LUT P0, PT, PT, PT, UP0, 0x80, 0x8 ;  /* 0x000000000008781c */ /* 0x000fda0003f0f008 */
[----:B------:R-:W-:Y:S05]  /*0b80*/  @P0 EXIT ;  /* 0x000000000000094d */ /* 0x000fea0003800000 */
[----:B0-----:R-:W-:Y:S01]  /*0b90*/  IMAD.HI.U32 R2, R206, -0x2daee0ad, RZ ;  /* 0xd2511f53ce027827 */ /* 0x001fe200078e00ff */
[----:B------:R-:W0:Y:S01]  /*0ba0*/  LDCU.64 UR4, c[0x0][0x398] ;  /* 0x00007300ff0477ac */ /* 0x000e220008000a00 */
[----:B------:R-:W-:Y:S02]  /*0bb0*/  LOP3.LUT R209, R209, 0x3, RZ, 0xc0, !PT ;  /* 0x00000003d1d17812 */ /* 0x000fe400078ec0ff */
[C---:B------:R-:W-:Y:S01]  /*0bc0*/  IMAD.HI.U32 R0, R207.reuse, -0x326172a9, RZ ;  /* 0xcd9e8d57cf007827 */ /* 0x040fe200078e00ff */
[----:B------:R-:W-:Y:S01]  /*0bd0*/  LOP3.LUT R2, R2, UR11, RZ, 0x3c, !PT ;  /* 0x0000000b02027c12 */ /* 0x000fe2000f8e3cff */
[----:B------:R-:W-:Y:S01]  /*0be0*/  UPLOP3.LUT UP1, UPT, UPT, UPT, UPT, 0x40, 0x4 ;  /* 0x000000000004789c */ /* 0x000fe20003f2e870 */
[----:B-----5:R-:W-:Y:S01]  /*0bf0*/  PRMT R204, R114, 0x7632, R204 ;  /* 0x0000763272cc7816 */ /* 0x020fe200000000cc */
[----:B------:R-:W-:Y:S01]  /*0c00*/  IMAD R4, R207, -0x326172a9, RZ ;  /* 0xcd9e8d57cf047824 */ /* 0x000fe200078e02ff */
[----:B------:R-:W-:Y:S01]  /*0c10*/  LOP3.LUT R0, R205, UR10, R0, 0x96, !PT ;  /* 0x0000000acd007c12 */ /* 0x000fe2000f8e9600 */
[----:B------:R-:W-:Y:S01]  /*0c20*/  IMAD.HI.U32 R3, R2, -0x326172a9, RZ ;  /* 0xcd9e8d5702037827 */ /* 0x000fe200078e00ff */
[----:B------:R-:W-:Y:S01]  /*0c30*/  PRMT R203, R146, 0x7632, R203 ;  /* 0x0000763292cb7816 */ /* 0x000fe200000000cb */
[----:B------:R-:W1:Y:S01]  /*0c40*/  LDCU.U8 UR22, c[0x0][0x410] ;  /* 0x00008200ff1677ac */ /* 0x000e620008000000 */
[----:B------:R-:W-:Y:S01]  /*0c50*/  PRMT R202, R93, 0x7632, R202 ;  /* 0x000076325dca7816 */ /* 0x000fe200000000ca */
[----:B------:R-:W-:Y:S01]  /*0c60*/  IMAD R6, R206, -0x2daee0ad, RZ ;  /* 0xd2511f53ce067824 */ /* 0x000fe200078e02ff */
[----:B------:R-:W-:Y:S01]  /*0c70*/  LOP3.LUT R3, R4, UR24, R3, 0x96, !PT ;  /* 0x0000001804037c12 */ /* 0x000fe2000f8e9603 */
[C---:B------:R-:W-:Y:S01]  /*0c80*/  IMAD.HI.U32 R5, R0.reuse, -0x2daee0ad, RZ ;  /* 0xd2511f5300057827 */ /* 0x040fe200078e00ff */
[----:B------:R-:W-:Y:S01]  /*0c90*/  PRMT R201, R125, 0x7632, R201 ;  /* 0x000076327dc97816 */ /* 0x000fe200000000c9 */
[----:B------:R-:W2:Y:S01]  /*0ca0*/  LDCU UR23, c[0x0][0x400] ;  /* 0x00008000ff1777ac */ /* 0x000ea20008000800 */
[----:B------:R-:W-:Y:S01]  /*0cb0*/  PRMT R200, R113, 0x7632, R200 ;  /* 0x0000763271c87816 */ /* 0x000fe200000000c8 */
[----:B------:R-:W-:Y:S01]  /*0cc0*/  IMAD R9, R0, -0x2daee0ad, RZ ;  /* 0xd2511f5300097824 */ /* 0x000fe200078e02ff */
[----:B------:R-:W-:Y:S01]  /*0cd0*/  LOP3.LUT R5, R6, UR25, R5, 0x96, !PT ;  /* 0x0000001906057c12 */ /* 0x000fe2000f8e9605 */
[----:B------:R-:W-:Y:S01]  /*0ce0*/  IMAD.HI.U32 R0, R3, -0x2daee0ad, RZ ;  /* 0xd2511f5303007827 */ /* 0x000fe200078e00ff */
[----:B0-----:R-:W-:Y:S01]  /*0cf0*/  UISETP.NE.U32.AND UP0, UPT, UR4, URZ, UPT ;  /* 0x000000ff0400728c */ /* 0x001fe2000bf05070 */
[----:B------:R-:W-:-:S02]  /*0d00*/  PRMT R199, R145, 0x7632, R199 ;  /* 0x0000763291c77816 */ /* 0x000fc400000000c7 */
[----:B------:R-:W-:Y:S01]  /*0d10*/  IMAD R7, R2, -0x326172a9, RZ ;  /* 0xcd9e8d5702077824 */ /* 0x000fe200078e02ff */
[----:B------:R-:W-:Y:S01]  /*0d20*/  LOP3.LUT R0, R9, UR6, R0, 0x96, !PT ;  /* 0x0000000609007c12 */ /* 0x000fe2000f8e9600 */
[C---:B------:R-:W-:Y:S01]  /*0d30*/  IMAD.HI.U32 R2, R5.reuse, -0x326172a9, RZ ;  /* 0xcd9e8d5705027827 */ /* 0x040fe200078e00ff */
[----:B------:R-:W-:Y:S01]  /*0d40*/  PRMT R198, R92, 0x7632, R198 ;  /* 0x000076325cc67816 */ /* 0x000fe200000000c6 */
[----:B------:R-:W-:Y:S01]  /*0d50*/  UISETP.NE.AND.EX UP0, UPT, UR5, URZ, UPT, UP0 ;  /* 0x000000ff0500728c */ /* 0x000fe2000bf05300 */
        /* <DEDUP_REMOVED lines=10> */
[----:B------:R-:W-:Y:S01]  /*0e00*/  LOP3.LUT R3, R4, UR7, R3, 0x96, !PT ;  /* 0x0000000704037c12 */ /* 0x000fe2000f8e9603 */
[----:B------:R-:W3:Y:S01]  /*0e10*/  LDCU UR7, c[0x0][0x408] ;  /* 0x00008100ff0777ac */ /* 0x000ee20008000800 */
        /* <DEDUP_REMOVED lines=17> */
[----:B------:R-:W4:Y:S01]  /*0f30*/  LDCU.64 UR12, c[0x0][0x380] ;  /* 0x00007000ff0c77ac */ /* 0x000f220008000a00 */
[----:B------:R-:W-:Y:S01]  /*0f40*/  PRMT R182, R89, 0x7632, R182 ;  /* 0x0000763259b67816 */ /* 0x000fe200000000b6 */
[----:B------:R-:W-:Y:S01]  /*0f50*/  IMAD.HI.U32 R4, R0, -0x2daee0ad, RZ ;  /* 0xd2511f5300047827 */ /* 0x000fe200078e00ff */
[----:B------:R-:W-:-:S02]  /*0f60*/  LOP3.LUT R3, R6, UR28, R3, 0x96, !PT ;  /* 0x0000001c06037c12 */ /* 0x000fc4000f8e9603 */
        /* <DEDUP_REMOVED lines=43> */
[----:B------:R-:W-:Y:S01]  /*1220*/  IMAD.MOV.U32 R9, RZ, RZ, RZ ;  /* 0x000000ffff097224 */ /* 0x000fe200078e00ff */
[----:B------:R-:W-:Y:S01]  /*1230*/  PRMT R164, R105, 0x7632, R164 ;  /* 0x0000763269a47816 */ /* 0x000fe200000000a4 */
        /* <DEDUP_REMOVED lines=23> */
[----:B------:R-:W-:Y:S01]  /*13b0*/  LOP3.LUT R190, R3, UR19, R190, 0x96, !PT ;  /* 0x0000001303be7c12 */ /* 0x000fe2000f8e96be */
[----:B-1234-:R-:W0:Y:S06]  /*13c0*/  LDCU UR19, c[0x0][0x388] ;  /* 0x00007100ff1377ac */ /* 0x01ee2c0008000800 */
.L_x_7770:
[----:B0-----:R-:W-:Y:S01]  /*13d0*/  ISETP.NE.U32.AND P0, PT, RZ, UR14, PT ;  /* 0x0000000eff007c0c */ /* 0x001fe2000bf05070 */
[----:B------:R-:W-:Y:S01]  /*13e0*/  UIMAD UR4, UR18, UR19, URZ ;  /* 0x00000013120472a4 */ /* 0x000fe2000f8e02ff */
[----:B------:R-:W0:Y:S01]  /*13f0*/  LDC.64 R160, c[0x0][0x390] ;  /* 0x0000e400ffa07b82 */ /* 0x000e220000000a00 */
[----:B------:R-:W1:Y:S01]  /*1400*/  @UP0 LDCU.64 UR20, c[0x0][0x398] ;  /* 0x00007300ff1407ac */ /* 0x000e620008000a00 */
[----:B------:R-:W-:Y:S01]  /*1410*/  ISETP.NE.AND.EX P0, PT, RZ, UR15, PT, P0 ;  /* 0x0000000fff007c0c */ /* 0x000fe2000bf05300 */
[----:B--2---:R-:W-:Y:S01]  /*1420*/  HFMA2 R36, -RZ, RZ, 0, 9.5367431640625e-07 ;  /* 0x00000010ff247431 */ /* 0x004fe200000001ff */
[----:B------:R-:W-:Y:S01]  /*1430*/  PLOP3.LUT P1, PT, PT, PT, UP0, 0x80, 0x8 ;  /* 0x000000000008781c */ /* 0x000fe20003f2f008 */
[----:B------:R-:W-:Y:S01]  /*1440*/  USHF.R.S32.HI UR5, URZ, 0x1f, UR4 ;  /* 0x0000001fff057899 */ /* 0x000fe20008011404 */
[----:B------:R-:W-:-:S03]  /*1450*/  PLOP3.LUT P2, PT, PT, PT, UP0, 0x80, 0x8 ;  /* 0x000000000008781c */ /* 0x000fc60003f4f008 */
[----:B------:R-:W-:-:S06]  /*1460*/  ULEA.HI UR5, UR5, UR4, URZ, 0x3 ;  /* 0x0000000405057291 */ /* 0x000fcc000f8f18ff */
[----:B------:R-:W2:Y:S01]  /*1470*/  @P0 LDC.64 R32, c[0x0][0x3a0] ;  /* 0x0000e800ff200b82 */ /* 0x000ea20000000a00 */
[----:B------:R-:W-:-:S05]  /*1480*/  IMAD.U32 R34, RZ, RZ, UR5 ;  /* 0x00000005ff227e24 */ /* 0x000fca000f8e00ff */
[----:B------:R-:W-:-:S05]  /*1490*/  LEA.HI.SX32 R215, R34, R211, 0x1d ;  /* 0x000000d322d77211 */ /* 0x000fca00078feaff */
[----:B-1----:R-:W-:-:S05]  /*14a0*/  @P1 IMAD.WIDE.U32 R36, R215, R36, UR20 ;  /* 0x00000014d7241e25 */ /* 0x002fca000f8e0024 */
[----:B------:R1:W5:Y:S01]  /*14b0*/  @P2 LDG.E.128 R76, desc[UR8][R36.64] ;  /* 0x00000008244c2981 */ /* 0x000362000c1e1d00 */
[----:B--2---:R-:W-:-:S04]  /*14c0*/  @P0 IMAD.WIDE.U32 R38, R215, 0x20, R32 ;  /* 0x00000020d7260825 */ /* 0x004fc800078e0020 */
[----:B0-----:R-:W-:Y:S01]  /*14d0*/  IMAD.WIDE.U32 R32, R215, 0x10, R160 ;  /* 0x00000010d7207825 */ /* 0x001fe200078e00a0 */
[----:B------:R1:W5:Y:S04]  /*14e0*/  @P0 LDG.E.128 R72, desc[UR8][R38.64] ;  /* 0x0000000826480981 */ /* 0x000368000c1e1d00 */
[----:B------:R1:W5:Y:S04]  /*14f0*/  @P0 LDG.E.128 R68, desc[UR8][R38.64+0x10] ;  /* 0x0000100826440981 */ /* 0x000368000c1e1d00 */
[----:B------:R-:W5:Y:S01]  /*1500*/  LDG.E.128 R32, desc[UR8][R32.64] ;  /* 0x0000000820207981 */ /* 0x000f62000c1e1d00 */
[----:B------:R-:W-:-:S04]  /*1510*/  UISETP.NE.U32.AND UP0, UPT, UR16, URZ, UPT ;  /* 0x000000ff1000728c */ /* 0x000fc8000bf05070 */
[----:B------:R-:W-:Y:S01]  /*1520*/  UISETP.NE.AND.EX UP0, UPT, UR17, URZ, UPT, UP0 ;  /* 0x000000ff1100728c */ /* 0x000fe2000bf05300 */
[----:B------:R-:W-:Y:S01]  /*1530*/  IMAD.MOV.U32 R211, RZ, RZ, 0x2f800000 ;  /* 0x2f800000ffd37424 */ /* 0x000fe200078e00ff */
[----:B------:R-:W-:Y:S02]  /*1540*/  UIADD3 UR20, UPT, UPT, UR10, -0x700cb87f, URZ ;  /* 0x8ff347810a147890 */ /* 0x000fe4000fffe0ff */
[----:B------:R-:W-:Y:S02]  /*1550*/  UIADD3 UR21, UPT, UPT, UR11, 0x1fd5c5a3, URZ ;  /* 0x1fd5c5a30b157890 */ /* 0x000fe4000fffe0ff */
[----:B------:R-:W-:Y:S02]  /*1560*/  UIADD3 UR32, UPT, UPT, UR11, -0x56f99767, URZ ;  /* 0xa90668990b207890 */ /* 0x000fe4000fffe0ff */
[----:B------:R-:W-:Y:S02]  /*1570*/  UIADD3 UR33, UPT, UPT, UR11, -0x126145ec, URZ ;  /* 0xed9eba140b217890 */ /* 0x000fe4000fffe0ff */
[----:B------:R-:W-:-:S02]  /*1580*/  UIADD3 UR34, UPT, UPT, UR11, 0x76cf5d0a, URZ ;  /* 0x76cf5d0a0b227890 */ /* 0x000fc4000fffe0ff */
[----:B------:R-:W-:Y:S02]  /*1590*/  UIADD3 UR35, UPT, UPT, UR11, -0x695add53, URZ ;  /* 0x96a522ad0b237890 */ /* 0x000fe4000fffe0ff */
[----:B------:R-:W-:Y:S02]  /*15a0*/  UIADD3 UR36, UPT, UPT, UR10, 0x78dde6e4, URZ ;  /* 0x78dde6e40a247890 */ /* 0x000fe4000fffe0ff */
[----:B------:R-:W-:Y:S02]  /*15b0*/  UIADD3 UR37, UPT, UPT, UR10, -0x255992d5, URZ ;  /* 0xdaa66d2b0a257890 */ /* 0x000fe4000fffe0ff */
[----:B------:R-:W-:Y:S02]  /*15c0*/  UIADD3 UR38, UPT, UPT, UR10, -0x4ab325aa, URZ ;  /* 0xb54cda560a267890 */ /* 0x000fe4000fffe0ff */
[----:B------:R-:W-:Y:S01]  /*15d0*/  UIADD3 UR39, UPT, UPT, UR11, 0x646e171e, URZ ;  /* 0x646e171e0b277890 */ /* 0x000fe2000fffe0ff */
[----:B-1----:R-:W-:Y:S11]  /*15e0*/  BRA.U UP0, `(.L_x_7391) ;  /* 0x0000002500887547 */ /* 0x002ff6000b800000 */
        /* <DEDUP_REMOVED lines=15> */
.L_x_7393:
        /* <DEDUP_REMOVED lines=12> */
.L_x_7394:
        /* <DEDUP_REMOVED lines=42> */
.L_x_7392:
[----:B------:R-:W-:Y:S01]  /*1a40*/  ISETP.NE.AND P1, PT, R38, 0x1, PT ;  /* 0x000000012600780c */ /* 0x000fe20003f25270 */
[----:B------:R-:W-:Y:S01]  /*1a50*/  UMOV UR4, UR6 ;  /* 0x0000000600047c82 */ /* 0x000fe20008000000 */
[----:B------:R-:W-:Y:S01]  /*1a60*/  I2FP.F32.U32 R36, R36 ;  /* 0x0000002400247245 */ /* 0x000fe20000201000 */
[C---:B-----5:R-:W-:Y:S01]  /*1a70*/  IMAD.U32 R45, R32.reuse, 0x10000, RZ ;  /* 0x00010000202d7824 */ /* 0x060fe200078e00ff */
[----:B------:R-:W-:Y:S01]  /*1a80*/  PRMT R32, R32, 0x7632, R32 ;  /* 0x0000763220207816 */ /* 0x000fe20000000020 */
[----:B------:R-:W-:Y:S02]  /*1a90*/  IMAD.MOV.U32 R39, RZ, RZ, 0x2 ;  /* 0x00000002ff277424 */ /* 0x000fe400078e00ff */
[----:B------:R-:W-:Y:S01]  /*1aa0*/  FFMA.FTZ R36, R36, R211, 1.1641532182693481445e-10 ;  /* 0x2f00000024247423 */ /* 0x000fe200000100d3 */
[----:B------:R-:W-:-:S04]  /*1ab0*/  IMAD.MOV.U32 R37, RZ, RZ, R10 ;  /* 0x000000ffff257224 */ /* 0x000fc800078e000a */
[----:B------:R-:W-:-:S04]  /*1ac0*/  FSETP.LE.FTZ.AND P2, PT, R36, UR4, PT ;  /* 0x0000000424007c0b */ /* 0x000fc8000bf53000 */
        /* <DEDUP_REMOVED lines=10> */
.L_x_7396:
        /* <DEDUP_REMOVED lines=12> */
.L_x_7397:
        /* <DEDUP_REMOVED lines=43> */
.L_x_7395:
[----:B------:R-:W-:Y:S01]  /*1ee0*/  ISETP.NE.AND P1, PT, R39, 0x1, PT ;  /* 0x000000012700780c */ /* 0x000fe20003f25270 */
[----:B------:R-:W-:Y:S01]  /*1ef0*/  IMAD.U32 R47, R32, 0x10000, RZ ;  /* 0x00010000202f7824 */ /* 0x000fe200078e00ff */
[----:B------:R-:W-:Y:S01]  /*1f00*/  I2FP.F32.U32 R36, R37 ;  /* 0x0000002500247245 */ /* 0x000fe20000201000 */
[----:B------:R-:W-:-:S04]  /*1f10*/  IMAD.MOV.U32 R32, RZ, RZ, R10 ;  /* 0x000000ffff207224 */ /* 0x000fc800078e000a */
[----:B------:R-:W-:-:S05]  /*1f20*/  FFMA.FTZ R36, R36, R211, 1.1641532182693481445e-10 ;  /* 0x2f00000024247423 */ /* 0x000fca00000100d3 */
[----:B------:R-:W-:Y:S01]  /*1f30*/  FSETP.LE.FTZ.AND P2, PT, R36, UR4, PT ;  /* 0x0000000424007c0b */ /* 0x000fe2000bf53000 */
[----:B------:R-:W-:-:S03]  /*1f40*/  HFMA2 R36, -RZ, RZ, 0, 1.1920928955078125e-07 ;  /* 0x00000002ff247431 */ /* 0x000fc600000001ff */
        /* <DEDUP_REMOVED lines=10> */
.L_x_7399:
        /* <DEDUP_REMOVED lines=12> */
.L_x_7400:
        /* <DEDUP_REMOVED lines=43> */
.L_x_7398:
[----:B------:R-:W-:Y:S01]  /*2360*/  ISETP.NE.AND P1, PT, R36, 0x1, PT ;  /* 0x000000012400780c */ /* 0x000fe20003f25270 */
[C---:B------:R-:W-:Y:S01]  /*2370*/  IMAD.U32 R46, R33.reuse, 0x10000, RZ ;  /* 0x00010000212e7824 */ /* 0x040fe200078e00ff */
[----:B------:R-:W-:Y:S01]  /*2380*/  I2FP.F32.U32 R32, R32 ;  /* 0x0000002000207245 */ /* 0x000fe20000201000 */
[----:B------:R-:W-:Y:S01]  /*2390*/  IMAD.MOV.U32 R37, RZ, RZ, 0x2 ;  /* 0x00000002ff257424 */ /* 0x000fe200078e00ff */
[----:B------:R-:W-:Y:S01]  /*23a0*/  PRMT R49, R33, 0x7632, R49 ;  /* 0x0000763221317816 */ /* 0x000fe20000000031 */
[----:B------:R-:W-:Y:S02]  /*23b0*/  IMAD.MOV.U32 R33, RZ, RZ, R10 ;  /* 0x000000ffff217224 */ /* 0x000fe400078e000a */
[----:B------:R-:W-:-:S05]  /*23c0*/  FFMA.FTZ R32, R32, R211, 1.1641532182693481445e-10 ;  /* 0x2f00000020207423 */ /* 0x000fca00000100d3 */
        /* <DEDUP_REMOVED lines=11> */
.L_x_7402:
        /* <DEDUP_REMOVED lines=12> */
.L_x_7403:
        /* <DEDUP_REMOVED lines=43> */
.L_x_7401:
[----:B------:R-:W-:Y:S01]  /*27f0*/  ISETP.NE.AND P2, PT, R37, 0x1, PT ;  /* 0x000000012500780c */ /* 0x000fe20003f45270 */
[----:B------:R-:W-:Y:S01]  /*2800*/  HFMA2 R36, -RZ, RZ, 0, 1.1920928955078125e-07 ;  /* 0x00000002ff247431 */ /* 0x000fe200000001ff */
[----:B------:R-:W-:Y:S01]  /*2810*/  I2FP.F32.U32 R32, R33 ;  /* 0x0000002100207245 */ /* 0x000fe20000201000 */
[----:B------:R-:W-:Y:S02]  /*2820*/  IMAD.U32 R49, R49, 0x10000, RZ ;  /* 0x0001000031317824 */ /* 0x000fe400078e00ff */
[----:B------:R-:W-:Y:S02]  /*2830*/  IMAD.MOV.U32 R33, RZ, RZ, R10 ;  /* 0x000000ffff217224 */ /* 0x000fe400078e000a */
[----:B------:R-:W-:-:S05]  /*2840*/  FFMA.FTZ R32, R32, R211, 1.1641532182693481445e-10 ;  /* 0x2f00000020207423 */ /* 0x000fca00000100d3 */
[----:B------:R-:W-:Y:S01]  /*2850*/  FSETP.LE.FTZ.AND P1, PT, R32, UR4, PT ;  /* 0x0000000420007c0b */ /* 0x000fe2000bf33000 */
        /* <DEDUP_REMOVED lines=9> */
.L_x_7405:
        /* <DEDUP_REMOVED lines=12> */
.L_x_7406:
        /* <DEDUP_REMOVED lines=43> */
.L_x_7404:
[----:B------:R-:W-:Y:S01]  /*2c60*/  ISETP.NE.AND P3, PT, R36, 0x1, PT ;  /* 0x000000012400780c */ /* 0x000fe20003f65270 */
[C---:B------:R-:W-:Y:S01]  /*2c70*/  IMAD.U32 R50, R34.reuse, 0x10000, RZ ;  /* 0x0001000022327824 */ /* 0x040fe200078e00ff */
[----:B------:R-:W-:Y:S01]  /*2c80*/  I2FP.F32.U32 R32, R33 ;  /* 0x0000002100207245 */ /* 0x000fe20000201000 */
[----:B------:R-:W-:Y:S01]  /*2c90*/  IMAD.MOV.U32 R33, RZ, RZ, R10 ;  /* 0x000000ffff217224 */ /* 0x000fe200078e000a */
[----:B------:R-:W-:Y:S01]  /*2ca0*/  PRMT R51, R34, 0x7632, R51 ;  /* 0x0000763222337816 */ /* 0x000fe20000000033 */
[----:B------:R-:W-:Y:S02]  /*2cb0*/  IMAD.MOV.U32 R34, RZ, RZ, 0x2 ;  /* 0x00000002ff227424 */ /* 0x000fe400078e00ff */
[----:B------:R-:W-:-:S05]  /*2cc0*/  FFMA.FTZ R32, R32, R211, 1.1641532182693481445e-10 ;  /* 0x2f00000020207423 */ /* 0x000fca00000100d3 */
[----:B------:R-:W-:Y:S01]  /*2cd0*/  FSETP.LE.FTZ.AND P2, PT, R32, UR4, PT ;  /* 0x0000000420007c0b */ /* 0x000fe2000bf53000 */
        /* <DEDUP_REMOVED lines=9> */
.L_x_7408:
        /* <DEDUP_REMOVED lines=12> */
.L_x_7409:
        /* <DEDUP_REMOVED lines=43> */
.L_x_7407:
        /* <DEDUP_REMOVED lines=16> */
.L_x_7411:
        /* <DEDUP_REMOVED lines=12> */
.L_x_7412:
        /* <DEDUP_REMOVED lines=43> */
.L_x_7410:
[----:B------:R-:W-:Y:S01]  /*3550*/  ISETP.NE.AND P5, PT, R36, 0x1, PT ;  /* 0x000000012400780c */ /* 0x000fe20003fa5270 */
[C---:B------:R-:W-:Y:S01]  /*3560*/  IMAD.U32 R66, R35.reuse, 0x10000, RZ ;  /* 0x0001000023427824 */ /* 0x040fe200078e00ff */
[----:B------:R-:W-:Y:S01]  /*3570*/  I2FP.F32.U32 R32, R33 ;  /* 0x0000002100207245 */ /* 0x000fe20000201000 */
[----:B------:R-:W-:Y:S01]  /*3580*/  IMAD.MOV.U32 R52, RZ, RZ, 0x2 ;  /* 0x00000002ff347424 */ /* 0x000fe200078e00ff */
[----:B------:R-:W-:Y:S01]  /*3590*/  PRMT R40, R35, 0x7632, R40 ;  /* 0x0000763223287816 */ /* 0x000fe20000000028 */
[----:B------:R-:W-:Y:S02]  /*35a0*/  IMAD.MOV.U32 R33, RZ, RZ, R10 ;  /* 0x000000ffff217224 */ /* 0x000fe400078e000a */
        /* <DEDUP_REMOVED lines=11> */
.L_x_7414:
        /* <DEDUP_REMOVED lines=12> */
.L_x_7415:
        /* <DEDUP_REMOVED lines=43> */
.L_x_7413:
[----:B------:R-:W-:Y:S01]  /*39d0*/  UMOV UR5, UR7 ;  /* 0x0000000700057c82 */ /* 0x000fe20008000000 */
[----:B------:R-:W-:Y:S01]  /*39e0*/  P2R R34, PR, RZ, 0x1 ;  /* 0x00000001ff227803 */ /* 0x000fe20000000000 */
[----:B------:R-:W-:Y:S01]  /*39f0*/  FMUL.FTZ R46, R46, UR5 ;  /* 0x000000052e2e7c20 */ /* 0x000fe20008410000 */
[----:B------:R-:W-:Y:S01]  /*3a00*/  I2FP.F32.U32 R32, R33 ;  /* 0x0000002100207245 */ /* 0x000fe20000201000 */
[----:B------:R-:W-:Y:S01]  /*3a10*/  FMUL.FTZ R45, R45, UR5 ;  /* 0x000000052d2d7c20 */ /* 0x000fe20008410000 */
[----:B------:R-:W-:Y:S01]  /*3a20*/  ISETP.NE.AND P0, PT, R44, RZ, PT ;  /* 0x000000ff2c00720c */ /* 0x000fe20003f05270 */
[----:B------:R-:W-:Y:S01]  /*3a30*/  IMAD.U32 R40, R40, 0x10000, RZ ;  /* 0x0001000028287824 */ /* 0x000fe200078e00ff */
[----:B------:R-:W-:Y:S01]  /*3a40*/  ISETP.NE.AND P5, PT, R43, RZ, PT ;  /* 0x000000ff2b00720c */ /* 0x000fe20003fa5270 */
[----:B------:R-:W-:Y:S01]  /*3a50*/  FFMA.FTZ R32, R32, R211, 1.1641532182693481445e-10 ;  /* 0x2f00000020207423 */ /* 0x000fe200000100d3 */
[----:B------:R-:W-:Y:S01]  /*3a60*/  FSEL R62, R46, RZ, P0 ;  /* 0x000000ff2e3e7208 */ /* 0x000fe20000000000 */
[----:B------:R-:W-:Y:S01]  /*3a70*/  FMUL.FTZ R66, R66, UR5 ;  /* 0x0000000542427c20 */ /* 0x000fe20008410000 */
[----:B------:R-:W-:Y:S01]  /*3a80*/  ISETP.NE.AND P0, PT, R34, RZ, PT ;  /* 0x000000ff2200720c */ /* 0x000fe20003f05270 */
[----:B------:R-:W-:Y:S01]  /*3a90*/  FMUL.FTZ R51, R51, UR5 ;  /* 0x0000000533337c20 */ /* 0x000fe20008410000 */
[----:B------:R-:W-:Y:S01]  /*3aa0*/  FMUL.FTZ R50, R50, UR5 ;  /* 0x0000000532327c20 */ /* 0x000fe20008410000 */
[----:B------:R-:W-:Y:S01]  /*3ab0*/  FMUL.FTZ R49, R49, UR5 ;  /* 0x0000000531317c20 */ /* 0x000fe20008410000 */
[----:B------:R-:W-:Y:S01]  /*3ac0*/  FMUL.FTZ R47, R47, UR5 ;  /* 0x000000052f2f7c20 */ /* 0x000fe20008410000 */
[----:B------:R-:W-:Y:S01]  /*3ad0*/  FMUL.FTZ R40, R40, UR5 ;  /* 0x0000000528287c20 */ /* 0x000fe20008410000 */
[----:B------:R-:W-:-:S02]  /*3ae0*/  FSEL R60, R45, RZ, P5 ;  /* 0x000000ff2d3c7208 */ /* 0x000fc40002800000 */
[----:B------:R-:W-:Y:S02]  /*3af0*/  ISETP.NE.AND P6, PT, R42, RZ, PT ;  /* 0x000000ff2a00720c */ /* 0x000fe40003fc5270 */
[----:B------:R-:W-:Y:S02]  /*3b00*/  FSETP.GTU.FTZ.AND P5, PT, R32, UR4, PT ;  /* 0x0000000420007c0b */ /* 0x000fe4000bfbc000 */
        /* <DEDUP_REMOVED lines=12> */
[----:B------:R-:W-:Y:S01]  /*3bd0*/  PLOP3.LUT P5, PT, P5, PT, PT, 0x8, 0x80 ;  /* 0x000000000080781c */ /* 0x000fe20002fae170 */
[----:B------:R-:W-:-:S02]  /*3be0*/  @P0 FADD.FTZ R61, R73, R61 ;  /* 0x0000003d493d0221 */ /* 0x000fc40000010000 */
[----:B------:R-:W-:Y:S01]  /*3bf0*/  @P0 FADD.FTZ R67, R71, R67 ;  /* 0x0000004347430221 */ /* 0x000fe20000010000 */
[----:B------:R-:W-:Y:S09]  /*3c00*/  BRA `(.L_x_7416) ;  /* 0x0000004800e47947 */ /* 0x000ff20003800000 */
.L_x_7391:
        /* <DEDUP_REMOVED lines=15> */
.L_x_7418:
        /* <DEDUP_REMOVED lines=12> */
.L_x_7419:
        /* <DEDUP_REMOVED lines=41> */
[----:B------:R-:W-:-:S07]  /*4050*/  IMAD.MOV.U32 R2, RZ, RZ, RZ ;  /* 0x000000ffff027224 */ /* 0x000fce00078e00ff */
.L_x_7417:
[----:B------:R-:W-:Y:S01]  /*4060*/  ISETP.NE.AND P1, PT, R2, 0x1, PT ;  /* 0x000000010200780c */ /* 0x000fe20003f25270 */
[----:B-----5:R-:W-:Y:S01]  /*4070*/  IMAD.U32 R8, R32, 0x10000, RZ ;  /* 0x0001000020087824 */ /* 0x020fe200078e00ff */
[----:B------:R-:W-:Y:S01]  /*4080*/  I2FP.F32.U32 R0, R0 ;  /* 0x0000000000007245 */ /* 0x000fe20000201000 */
[----:B------:R-:W-:Y:S01]  /*4090*/  UMOV UR4, UR6 ;  /* 0x0000000600047c82 */ /* 0x000fe20008000000 */
[----:B------:R-:W-:Y:S01]  /*40a0*/  UMOV UR5, UR7 ;  /* 0x0000000700057c82 */ /* 0x000fe20008000000 */
[----:B------:R-:W-:Y:S02]  /*40b0*/  HFMA2 R4, -RZ, RZ, 0, 1.1920928955078125e-07 ;  /* 0x00000002ff047431 */ /* 0x000fe400000001ff */
[----:B------:R-:W-:Y:S01]  /*40c0*/  FMUL.FTZ R8, R8, UR5 ;  /* 0x0000000508087c20 */ /* 0x000fe20008410000 */
[----:B------:R-:W-:Y:S01]  /*40d0*/  FFMA.FTZ R0, R0, R211, 1.1641532182693481445e-10 ;  /* 0x2f00000000007423 */ /* 0x000fe200000100d3 */
[----:B------:R-:W-:-:S04]  /*40e0*/  PRMT R32, R32, 0x7632, R32 ;  /* 0x0000763220207816 */ /* 0x000fc80000000020 */
[----:B------:R-:W-:Y:S01]  /*40f0*/  FSETP.LE.FTZ.AND P3, PT, R0, UR4, PT ;  /* 0x0000000400007c0b */ /* 0x000fe2000bf73000 */
[----:B------:R-:W-:-:S03]  /*4100*/  IMAD.MOV.U32 R0, RZ, RZ, R10 ;  /* 0x000000ffff007224 */ /* 0x000fc600078e000a */
        /* <DEDUP_REMOVED lines=10> */
.L_x_7421:
        /* <DEDUP_REMOVED lines=12> */
.L_x_7422:
        /* <DEDUP_REMOVED lines=43> */
.L_x_7420:
[----:B------:R-:W-:Y:S01]  /*4520*/  I2FP.F32.U32 R0, R0 ;  /* 0x0000000000007245 */ /* 0x000fe20000201000 */
[----:B------:R-:W-:Y:S01]  /*4530*/  IMAD.U32 R2, R76, 0x10000, RZ ;  /* 0x000100004c027824 */ /* 0x000fe200078e00ff */
[----:B------:R-:W-:Y:S02]  /*4540*/  ISETP.NE.AND P2, PT, R4, 0x1, PT ;  /* 0x000000010400780c */ /* 0x000fe40003f45270 */
[----:B------:R-:W-:Y:S01]  /*4550*/  FSEL R3, R8, RZ, P3 ;  /* 0x000000ff08037208 */ /* 0x000fe20001800000 */
[----:B------:R-:W-:Y:S01]  /*4560*/  FFMA.FTZ R0, R0, R211, 1.1641532182693481445e-10 ;  /* 0x2f00000000007423 */ /* 0x000fe200000100d3 */
[----:B------:R-:W-:-:S04]  /*4570*/  FMUL.FTZ R2, R2, UR5 ;  /* 0x0000000502027c20 */ /* 0x000fc80008410000 */
[----:B------:R-:W-:Y:S01]  /*4580*/  FSETP.GTU.FTZ.AND P1, PT, R0, UR4, PT ;  /* 0x0000000400007c0b */ /* 0x000fe2000bf3c000 */
[----:B------:R-:W-:-:S03]  /*4590*/  IMAD.MOV.U32 R0, RZ, RZ, R10 ;  /* 0x000000ffff007224 */ /* 0x000fc600078e000a */
[----:B------:R-:W-:Y:S02]  /*45a0*/  FSEL R2, R2, RZ, !P1 ;  /* 0x000000ff02027208 */ /* 0x000fe40004800000 */
[----:B------:R-:W-:-:S03]  /*45b0*/  SEL R8, RZ, 0x1, P1 ;  /* 0x00000001ff087807 */ /* 0x000fc60000800000 */
[----:B------:R-:W-:Y:S01]  /*45c0*/  FADD.FTZ R60, R2, R3 ;  /* 0x00000003023c7221 */ /* 0x000fe20000010000 */
[----:B------:R-:W-:-:S03]  /*45d0*/  IMAD.MOV.U32 R2, RZ, RZ, 0x2 ;  /* 0x00000002ff027424 */ /* 0x000fc600078e00ff */
        /* <DEDUP_REMOVED lines=10> */
.L_x_7424:
        /* <DEDUP_REMOVED lines=12> */
.L_x_7425:
        /* <DEDUP_REMOVED lines=43> */
.L_x_7423:
[----:B------:R-:W-:Y:S01]  /*49f0*/  ISETP.NE.AND P1, PT, R2, 0x1, PT ;  /* 0x000000010200780c */ /* 0x000fe20003f25270 */
[----:B------:R-:W-:Y:S01]  /*4a00*/  IMAD.U32 R32, R32, 0x10000, RZ ;  /* 0x0001000020207824 */ /* 0x000fe200078e00ff */
[----:B------:R-:W-:Y:S01]  /*4a10*/  I2FP.F32.U32 R0, R0 ;  /* 0x0000000000007245 */ /* 0x000fe20000201000 */
[----:B------:R-:W-:Y:S02]  /*4a20*/  HFMA2 R3, -RZ, RZ, 0, 1.1920928955078125e-07 ;  /* 0x00000002ff037431 */ /* 0x000fe400000001ff */
[----:B------:R-:W-:Y:S02]  /*4a30*/  FMUL.FTZ R32, R32, UR5 ;  /* 0x0000000520207c20 */ /* 0x000fe40008410000 */
[----:B------:R-:W-:-:S05]  /*4a40*/  FFMA.FTZ R0, R0, R211, 1.1641532182693481445e-10 ;  /* 0x2f00000000007423 */ /* 0x000fca00000100d3 */
        /* <DEDUP_REMOVED lines=12> */
.L_x_7427:
        /* <DEDUP_REMOVED lines=12> */
.L_x_7428:
        /* <DEDUP_REMOVED lines=43> */
.L_x_7426:
[----:B------:R-:W-:Y:S01]  /*4e80*/  I2FP.F32.U32 R0, R0 ;  /* 0x0000000000007245 */ /* 0x000fe20000201000 */
[----:B------:R-:W-:Y:S01]  /*4e90*/  IMAD.MOV.U32 R4, RZ, RZ, 0x2 ;  /* 0x00000002ff047424 */ /* 0x000fe200078e00ff */
[----:B------:R-:W-:Y:S02]  /*4ea0*/  PRMT R2, R76, 0x7632, R2 ;  /* 0x000076324c027816 */ /* 0x000fe40000000002 */
[----:B------:R-:W-:Y:S01]  /*4eb0*/  ISETP.NE.AND P2, PT, R3, 0x1, PT ;  /* 0x000000010300780c */ /* 0x000fe20003f45270 */
[----:B------:R-:W-:Y:S01]  /*4ec0*/  FFMA.FTZ R0, R0, R211, 1.1641532182693481445e-10 ;  /* 0x2f00000000007423 */ /* 0x000fe200000100d3 */
[----:B------:R-:W-:Y:S01]  /*4ed0*/  FSEL R61, R32, RZ, P3 ;  /* 0x000000ff203d7208 */ /* 0x000fe20001800000 */
[----:B------:R-:W-:-:S03]  /*4ee0*/  IMAD.U32 R2, R2, 0x10000, RZ ;  /* 0x0001000002027824 */ /* 0x000fc600078e00ff */
[----:B------:R-:W-:Y:S01]  /*4ef0*/  FSETP.GTU.FTZ.AND P1, PT, R0, UR4, PT ;  /* 0x0000000400007c0b */ /* 0x000fe2000bf3c000 */
[----:B------:R-:W-:Y:S01]  /*4f00*/  FMUL.FTZ R2, R2, UR5 ;  /* 0x0000000502027c20 */ /* 0x000fe20008410000 */
[----:B------:R-:W-:Y:S02]  /*4f10*/  IMAD.MOV.U32 R0, RZ, RZ, R10 ;  /* 0x000000ffff007224 */ /* 0x000fe400078e000a */
[----:B------:R-:W-:Y:S02]  /*4f20*/  SEL R7, RZ, 0x1, P1 ;  /* 0x00000001ff077807 */ /* 0x000fe40000800000 */
[----:B------:R-:W-:-:S05]  /*4f30*/  FSEL R2, R2, RZ, !P1 ;  /* 0x000000ff02027208 */ /* 0x000fca0004800000 */
[----:B------:R-:W-:-:S04]  /*4f40*/  FADD.FTZ R61, R2, R61 ;  /* 0x0000003d023d7221 */ /* 0x000fc80000010000 */
        /* <DEDUP_REMOVED lines=10> */
.L_x_7430:
        /* <DEDUP_REMOVED lines=12> */
.L_x_7431:
        /* <DEDUP_REMOVED lines=43> */
.L_x_7429:
[----:B------:R-:W-:Y:S01]  /*5360*/  ISETP.NE.AND P1, PT, R4, 0x1, PT ;  /* 0x000000010400780c */ /* 0x000fe20003f25270 */
[----:B------:R-:W-:Y:S01]  /*5370*/  IMAD.U32 R62, R33, 0x10000, RZ ;  /* 0x00010000213e7824 */ /* 0x000fe200078e00ff */
[----:B------:R-:W-:Y:S01]  /*5380*/  I2FP.F32.U32 R0, R0 ;  /* 0x0000000000007245 */ /* 0x000fe20000201000 */
[----:B------:R-:W-:Y:S02]  /*5390*/  HFMA2 R5, -RZ, RZ, 0, 1.1920928955078125e-07 ;  /* 0x00000002ff057431 */ /* 0x000fe400000001ff */
[----:B------:R-:W-:Y:S02]  /*53a0*/  IMAD.MOV.U32 R2, RZ, RZ, R10 ;  /* 0x000000ffff027224 */ /* 0x000fe400078e000a */
[----:B------:R-:W-:Y:S01]  /*53b0*/  FMUL.FTZ R62, R62, UR5 ;  /* 0x000000053e3e7c20 */ /* 0x000fe20008410000 */
[----:B------:R-:W-:-:S05]  /*53c0*/  FFMA.FTZ R0, R0, R211, 1.1641532182693481445e-10 ;  /* 0x2f00000000007423 */ /* 0x000fca00000100d3 */
[----:B------:R-:W-:Y:S02]  /*53d0*/  FSETP.LE.FTZ.AND P3, PT, R0, UR4, PT ;  /* 0x0000000400007c0b */ /* 0x000fe4000bf73000 */
[----:B------:R-:W-:Y:S02]  /*53e0*/  PRMT R0, R33, 0x7632, R0 ;  /* 0x0000763221007816 */ /* 0x000fe40000000000 */
        /* <DEDUP_REMOVED lines=10> */
.L_x_7433:
        /* <DEDUP_REMOVED lines=12> */
.L_x_7434:
        /* <DEDUP_REMOVED lines=43> */
.L_x_7432:
[----:B------:R-:W-:Y:S01]  /*5800*/  I2FP.F32.U32 R2, R2 ;  /* 0x0000000200027245 */ /* 0x000fe20000201000 */
[----:B------:R-:W-:Y:S01]  /*5810*/  IMAD.U32 R3, R77, 0x10000, RZ ;  /* 0x000100004d037824 */ /* 0x000fe200078e00ff */
[----:B------:R-:W-:Y:S01]  /*5820*/  ISETP.NE.AND P2, PT, R5, 0x1, PT ;  /* 0x000000010500780c */ /* 0x000fe20003f45270 */
[----:B------:R-:W-:Y:S01]  /*5830*/  IMAD.MOV.U32 R4, RZ, RZ, 0x2 ;  /* 0x00000002ff047424 */ /* 0x000fe200078e00ff */
[----:B------:R-:W-:Y:S01]  /*5840*/  FSEL R62, R62, RZ, P3 ;  /* 0x000000ff3e3e7208 */ /* 0x000fe20001800000 */
        /* <DEDUP_REMOVED lines=17> */
.L_x_7436:
        /* <DEDUP_REMOVED lines=12> */
.L_x_7437:
        /* <DEDUP_REMOVED lines=43> */
.L_x_7435:
[----:B------:R-:W-:Y:S01]  /*5cd0*/  ISETP.NE.AND P2, PT, R4, 0x1, PT ;  /* 0x000000010400780c */ /* 0x000fe20003f45270 */
[----:B------:R-:W-:Y:S01]  /*5ce0*/  IMAD.U32 R0, R0, 0x10000, RZ ;  /* 0x0001000000007824 */ /* 0x000fe200078e00ff */
[----:B------:R-:W-:Y:S01]  /*5cf0*/  I2FP.F32.U32 R2, R3 ;  /* 0x0000000300027245 */ /* 0x000fe20000201000 */
[----:B------:R-:W-:Y:S02]  /*5d00*/  HFMA2 R32, -RZ, RZ, 0, 1.1920928955078125e-07 ;  /* 0x00000002ff207431 */ /* 0x000fe400000001ff */
[----:B------:R-:W-:Y:S02]  /*5d10*/  IMAD.MOV.U32 R3, RZ, RZ, R10 ;  /* 0x000000ffff037224 */ /* 0x000fe400078e000a */
[----:B------:R-:W-:Y:S01]  /*5d20*/  FMUL.FTZ R63, R0, UR5 ;  /* 0x00000005003f7c20 */ /* 0x000fe20008410000 */
        /* <DEDUP_REMOVED lines=11> */
.L_x_7439:
        /* <DEDUP_REMOVED lines=12> */
.L_x_7440:
        /* <DEDUP_REMOVED lines=43> */
.L_x_7438:
[----:B------:R-:W-:Y:S02]  /*6150*/  I2FP.F32.U32 R0, R3 ;  /* 0x0000000300007245 */ /* 0x000fe40000201000 */
        /* <DEDUP_REMOVED lines=10> */
[----:B------:R-:W-:Y:S01]  /*6200*/  FADD.FTZ R63, R2, R63 ;  /* 0x0000003f023f7221 */ /* 0x000fe20000010000 */
[----:B------:R-:W-:-:S03]  /*6210*/  MOV R2, 0x2 ;  /* 0x0000000200027802 */ /* 0x000fc60000000f00 */
[----:B------:R-:W-:Y:S01]  /*6220*/  @P0 FADD.FTZ R63, R75, R63 ;  /* 0x0000003f4b3f0221 */ /* 0x000fe20000010000 */
        /* <DEDUP_REMOVED lines=9> */
.L_x_7442:
        /* <DEDUP_REMOVED lines=12> */
.L_x_7443:
        /* <DEDUP_REMOVED lines=43> */
.L_x_7441:
[----:B------:R-:W-:Y:S01]  /*6630*/  ISETP.NE.AND P3, PT, R2, 0x1, PT ;  /* 0x000000010200780c */ /* 0x000fe20003f65270 */
[C---:B------:R-:W-:Y:S01]  /*6640*/  IMAD.U32 R4, R34.reuse, 0x10000, RZ ;  /* 0x0001000022047824 */ /* 0x040fe200078e00ff */
[----:B------:R-:W-:Y:S01]  /*6650*/  I2FP.F32.U32 R0, R0 ;  /* 0x0000000000007245 */ /* 0x000fe20000201000 */
[----:B------:R-:W-:Y:S01]  /*6660*/  HFMA2 R32, -RZ, RZ, 0, 1.1920928955078125e-07 ;  /* 0x00000002ff207431 */ /* 0x000fe200000001ff */
[----:B------:R-:W-:Y:S01]  /*6670*/  PRMT R34, R34, 0x7632, R34 ;  /* 0x0000763222227816 */ /* 0x000fe20000000022 */
[----:B------:R-:W-:Y:S02]  /*6680*/  FMUL.FTZ R4, R4, UR5 ;  /* 0x0000000504047c20 */ /* 0x000fe40008410000 */
[----:B------:R-:W-:-:S05]  /*6690*/  FFMA.FTZ R0, R0, R211, 1.1641532182693481445e-10 ;  /* 0x2f00000000007423 */ /* 0x000fca00000100d3 */
[----:B------:R-:W-:Y:S01]  /*66a0*/  FSETP.LE.FTZ.AND P2, PT, R0, UR4, PT ;  /* 0x0000000400007c0b */ /* 0x000fe2000bf53000 */
[----:B------:R-:W-:Y:S01]  /*66b0*/  IMAD.MOV.U32 R0, RZ, RZ, R10 ;  /* 0x000000ffff007224 */ /* 0x000fe200078e000a */
[----:B------:R-:W-:Y:S11]  /*66c0*/  @!P3 BRA `(.L_x_7444) ;  /* 0x0000000000fcb947 */ /* 0x000ff60003800000 */
        /* <DEDUP_REMOVED lines=8> */
.L_x_7445:
        /* <DEDUP_REMOVED lines=12> */
.L_x_7446:
        /* <DEDUP_REMOVED lines=43> */
.L_x_7444:
[----:B------:R-:W-:Y:S01]  /*6ac0*/  I2FP.F32.U32 R0, R0 ;  /* 0x0000000000007245 */ /* 0x000fe20000201000 */
[----:B------:R-:W-:Y:S01]  /*6ad0*/  IMAD.U32 R2, R78, 0x10000, RZ ;  /* 0x000100004e027824 */ /* 0x000fe200078e00ff */
[----:B------:R-:W-:-:S03]  /*6ae0*/  FSEL R3, R4, RZ, P2 ;  /* 0x000000ff04037208 */ /* 0x000fc60001000000 */
        /* <DEDUP_REMOVED lines=19> */
.L_x_7448:
        /* <DEDUP_REMOVED lines=12> */
.L_x_7449:
        /* <DEDUP_REMOVED lines=43> */
.L_x_7447:
[----:B------:R-:W-:Y:S01]  /*6f90*/  ISETP.NE.AND P4, PT, R2, 0x1, PT ;  /* 0x000000010200780c */ /* 0x000fe20003f85270 */
[----:B------:R-:W-:Y:S01]  /*6fa0*/  IMAD.U32 R34, R34, 0x10000, RZ ;  /* 0x0001000022227824 */ /* 0x000fe200078e00ff */
[----:B------:R-:W-:Y:S01]  /*6fb0*/  I2FP.F32.U32 R0, R0 ;  /* 0x0000000000007245 */ /* 0x000fe20000201000 */
[----:B------:R-:W-:Y:S02]  /*6fc0*/  HFMA2 R32, -RZ, RZ, 0, 1.1920928955078125e-07 ;  /* 0x00000002ff207431 */ /* 0x000fe400000001ff */
        /* <DEDUP_REMOVED lines=13> */
.L_x_7451:
        /* <DEDUP_REMOVED lines=12> */
.L_x_7452:
        /* <DEDUP_REMOVED lines=43> */
.L_x_7450:
[----:B------:R-:W-:Y:S02]  /*7410*/  I2FP.F32.U32 R0, R0 ;  /* 0x0000000000007245 */ /* 0x000fe40000201000 */
[----:B------:R-:W-:Y:S02]  /*7420*/  PRMT R2, R78, 0x7632, R2 ;  /* 0x000076324e027816 */ /* 0x000fe40000000002 */
[----:B------:R-:W-:Y:S01]  /*7430*/  FSEL R65, R34, RZ, P3 ;  /* 0x000000ff22417208 */ /* 0x000fe20001800000 */
[----:B------:R-:W-:Y:S01]  /*7440*/  FFMA.FTZ R0, R0, R211, 1.1641532182693481445e-10 ;  /* 0x2f00000000007423 */ /* 0x000fe200000100d3 */
[----:B------:R-:W-:Y:S01]  /*7450*/  MOV R34, 0x2 ;  /* 0x0000000200227802 */ /* 0x000fe20000000f00 */
[----:B------:R-:W-:-:S03]  /*7460*/  IMAD.U32 R2, R2, 0x10000, RZ ;  /* 0x0001000002027824 */ /* 0x000fc600078e00ff */
[----:B------:R-:W-:Y:S01]  /*7470*/  FSETP.GTU.FTZ.AND P4, PT, R0, UR4, PT ;  /* 0x0000000400007c0b */ /* 0x000fe2000bf9c000 */
[----:B------:R-:W-:Y:S01]  /*7480*/  FMUL.FTZ R2, R2, UR5 ;  /* 0x0000000502027c20 */ /* 0x000fe20008410000 */
[----:B------:R-:W-:Y:S02]  /*7490*/  IMAD.MOV.U32 R0, RZ, RZ, R10 ;  /* 0x000000ffff007224 */ /* 0x000fe400078e000a */
[----:B------:R-:W-:Y:S02]  /*74a0*/  SEL R3, RZ, 0x1, P4 ;  /* 0x00000001ff037807 */ /* 0x000fe40002000000 */
[----:B------:R-:W-:Y:S02]  /*74b0*/  FSEL R2, R2, RZ, !P4 ;  /* 0x000000ff02027208 */ /* 0x000fe40006000000 */
[----:B------:R-:W-:-:S03]  /*74c0*/  ISETP.NE.AND P4, PT, R32, 0x1, PT ;  /* 0x000000012000780c */ /* 0x000fc60003f85270 */
[----:B------:R-:W-:-:S04]  /*74d0*/  FADD.FTZ R65, R2, R65 ;  /* 0x0000004102417221 */ /* 0x000fc80000010000 */
        /* <DEDUP_REMOVED lines=10> */
.L_x_7454:
        /* <DEDUP_REMOVED lines=12> */
.L_x_7455:
        /* <DEDUP_REMOVED lines=43> */
.L_x_7453:
[----:B------:R-:W-:Y:S01]  /*78f0*/  ISETP.NE.AND P5, PT, R34, 0x1, PT ;  /* 0x000000012200780c */ /* 0x000fe20003fa5270 */
[C---:B------:R-:W-:Y:S01]  /*7900*/  IMAD.U32 R40, R35.reuse, 0x10000, RZ ;  /* 0x0001000023287824 */ /* 0x040fe200078e00ff */
[----:B------:R-:W-:Y:S01]  /*7910*/  I2FP.F32.U32 R0, R0 ;  /* 0x0000000000007245 */ /* 0x000fe20000201000 */
[----:B------:R-:W-:Y:S02]  /*7920*/  IMAD.MOV.U32 R33, RZ, RZ, R10 ;  /* 0x000000ffff217224 */ /* 0x000fe400078e000a */
[----:B------:R-:W-:Y:S02]  /*7930*/  FMUL.FTZ R40, R40, UR5 ;  /* 0x0000000528287c20 */ /* 0x000fe40008410000 */
[----:B------:R-:W-:Y:S01]  /*7940*/  FFMA.FTZ R2, R0, R211, 1.1641532182693481445e-10 ;  /* 0x2f00000000027423 */ /* 0x000fe200000100d3 */
[----:B------:R-:W-:Y:S01]  /*7950*/  PRMT R0, R35, 0x7632, R0 ;  /* 0x0000763223007816 */ /* 0x000fe20000000000 */
[----:B------:R-:W-:-:S03]  /*7960*/  HFMA2 R35, -RZ, RZ, 0, 1.1920928955078125e-07 ;  /* 0x00000002ff237431 */ /* 0x000fc600000001ff */
[----:B------:R-:W-:Y:S01]  /*7970*/  FSETP.LE.FTZ.AND P4, PT, R2, UR4, PT ;  /* 0x0000000402007c0b */ /* 0x000fe2000bf93000 */
        /* <DEDUP_REMOVED lines=9> */
.L_x_7457:
        /* <DEDUP_REMOVED lines=12> */
.L_x_7458:
        /* <DEDUP_REMOVED lines=43> */
.L_x_7456:
[----:B------:R-:W-:Y:S01]  /*7d80*/  I2FP.F32.U32 R2, R33 ;  /* 0x0000002100027245 */ /* 0x000fe20000201000 */
[----:B------:R-:W-:Y:S01]  /*7d90*/  IMAD.U32 R32, R79, 0x10000, RZ ;  /* 0x000100004f207824 */ /* 0x000fe200078e00ff */
[----:B------:R-:W-:Y:S02]  /*7da0*/  FSEL R33, R40, RZ, P4 ;  /* 0x000000ff28217208 */ /* 0x000fe40002000000 */
[----:B------:R-:W-:Y:S01]  /*7db0*/  MOV R34, 0x2 ;  /* 0x0000000200227802 */ /* 0x000fe20000000f00 */
        /* <DEDUP_REMOVED lines=18> */
.L_x_7460:
        /* <DEDUP_REMOVED lines=12> */
.L_x_7461:
        /* <DEDUP_REMOVED lines=43> */
.L_x_7459:
        /* <DEDUP_REMOVED lines=17> */
.L_x_7463:
        /* <DEDUP_REMOVED lines=14> */
.L_x_7464:
        /* <DEDUP_REMOVED lines=43> */
.L_x_7462:
[----:B------:R-:W-:Y:S02]  /*86f0*/  I2FP.F32.U32 R0, R33 ;  /* 0x0000002100007245 */ /* 0x000fe40000201000 */
[----:B------:R-:W-:Y:S02]  /*8700*/  PRMT R32, R79, 0x7632, R32 ;  /* 0x000076324f207816 */ /* 0x000fe40000000020 */
[----:B------:R-:W-:Y:S01]  /*8710*/  FSEL R67, R67, RZ, P5 ;  /* 0x000000ff43437208 */ /* 0x000fe20002800000 */
[----:B------:R-:W-:Y:S02]  /*8720*/  FFMA.FTZ R0, R0, R211, 1.1641532182693481445e-10 ;  /* 0x2f00000000007423 */ /* 0x000fe400000100d3 */
[----:B------:R-:W-:-:S03]  /*8730*/  IMAD.U32 R32, R32, 0x10000, RZ ;  /* 0x0001000020207824 */ /* 0x000fc600078e00ff */
[----:B------:R-:W-:Y:S01]  /*8740*/  FSETP.GTU.FTZ.AND P6, PT, R0, UR4, PT ;  /* 0x0000000400007c0b */ /* 0x000fe2000bfdc000 */
[----:B------:R-:W-:-:S03]  /*8750*/  FMUL.FTZ R32, R32, UR5 ;  /* 0x0000000520207c20 */ /* 0x000fc60008410000 */
[----:B------:R-:W-:Y:S02]  /*8760*/  SEL R0, RZ, 0x1, P6 ;  /* 0x00000001ff007807 */ /* 0x000fe40003000000 */
[----:B------:R-:W-:-:S05]  /*8770*/  FSEL R32, R32, RZ, !P6 ;  /* 0x000000ff20207208 */ /* 0x000fca0007000000 */
[----:B------:R-:W-:-:S04]  /*8780*/  FADD.FTZ R67, R32, R67 ;  /* 0x0000004320437221 */ /* 0x000fc80000010000 */
[----:B------:R-:W-:-:S07]  /*8790*/  @P0 FADD.FTZ R67, R71, R67 ;  /* 0x0000004347430221 */ /* 0x000fce0000010000 */
.L_x_7416:
        /* <DEDUP_REMOVED lines=8> */
[----:B------:R-:W-:Y:S02]  /*8820*/  SEL R38, RZ, 0x100, !P3 ;  /* 0x00000100ff267807 */ /* 0x000fe40005800000 */
[----:B------:R-:W-:-:S02]  /*8830*/  SEL R34, RZ, 0x1000000, !P1 ;  /* 0x01000000ff227807 */ /* 0x000fc40004800000 */
[----:B------:R-:W-:Y:S02]  /*8840*/  SEL R33, RZ, 0x10000, !P4 ;  /* 0x00010000ff217807 */ /* 0x000fe40006000000 */
[----:B------:R-:W-:Y:S01]  /*8850*/  SEL R32, RZ, 0x100, !P5 ;  /* 0x00000100ff207807 */ /* 0x000fe20006800000 */
[----:B------:R-:W2:Y:S01]  /*8860*/  @P0 LDC.64 R36, c[0x0][0x3a0] ;  /* 0x0000e800ff240b82 */ /* 0x000ea20000000a00 */
[----:B------:R-:W-:Y:S01]  /*8870*/  ISETP.NE.AND P6, PT, R43, RZ, PT ;  /* 0x000000ff2b00720c */ /* 0x000fe20003fc5270 */
[----:B------:R-:W3:Y:S01]  /*8880*/  @UP0 LDCU.64 UR40, c[0x0][0x398] ;  /* 0x00007300ff2807ac */ /* 0x000ee20008000a00 */
[----:B------:R-:W-:Y:S01]  /*8890*/  LOP3.LUT R38, R38, R39, R35, 0xfe, !PT ;  /* 0x0000002726267212 */ /* 0x000fe200078efe23 */
[----:B------:R-:W-:Y:S01]  /*88a0*/  IMAD.MOV.U32 R39, RZ, RZ, 0x10 ;  /* 0x00000010ff277424 */ /* 0x000fe200078e00ff */
        /* <DEDUP_REMOVED lines=8> */
[C---:B-1----:R-:W-:Y:S01]  /*8930*/  IMAD.WIDE.U32 R40, R215.reuse, 0x8, R192 ;  /* 0x00000008d7287825 */ /* 0x042fe200078e00c0 */
[----:B------:R-:W-:Y:S01]  /*8940*/  IADD3 R212, PT, PT, R215, 0x80, RZ ;  /* 0x00000080d7d47810 */ /* 0x000fe20007ffe0ff */
[----:B------:R0:W-:Y:S01]  /*8950*/  STG.E.128 desc[UR8][R42.64+0x10], R64 ;  /* 0x000010402a007986 */ /* 0x0001e2000c101d08 */
[----:B------:R-:W-:-:S03]  /*8960*/  PLOP3.LUT P2, PT, PT, PT, UP0, 0x80, 0x8 ;  /* 0x000000000008781c */ /* 0x000fc60003f4f008 */
[----:B------:R0:W-:Y:S01]  /*8970*/  STG.E.64 desc[UR8][R40.64], R32 ;  /* 0x0000002028007986 */ /* 0x0001e2000c101b08 */
        /* <DEDUP_REMOVED lines=24> */
.L_x_7465:
[----:B------:R2:W5:Y:S04]  /*8b00*/  @P2 LDG.E.128 R76, desc[UR8][R38.64] ;  /* 0x00000008264c2981 */ /* 0x000568000c1e1d00 */
[----:B------:R2:W5:Y:S04]  /*8b10*/  @P0 LDG.E.128 R72, desc[UR8][R36.64] ;  /* 0x0000000824480981 */ /* 0x000568000c1e1d00 */
[----:B------:R2:W5:Y:S04]  /*8b20*/  @P0 LDG.E.128 R68, desc[UR8][R36.64+0x10] ;  /* 0x0000100824440981 */ /* 0x000568000c1e1d00 */
[----:B01----:R-:W5:Y:S01]  /*8b30*/  LDG.E.128 R32, desc[UR8][R34.64] ;  /* 0x0000000822207981 */ /* 0x003f62000c1e1d00 */
        /* <DEDUP_REMOVED lines=16> */
.L_x_7468:
        /* <DEDUP_REMOVED lines=12> */
.L_x_7469:
        /* <DEDUP_REMOVED lines=42> */
.L_x_7467:
[----:B------:R-:W-:Y:S01]  /*8fa0*/  I2FP.F32.U32 R0, R0 ;  /* 0x0000000000007245 */ /* 0x000fe20000201000 */
[----:B------:R-:W-:Y:S01]  /*8fb0*/  IMAD.MOV.U32 R4, RZ, RZ, 0x2 ;  /* 0x00000002ff047424 */ /* 0x000fe200078e00ff */
[----:B------:R-:W-:Y:S02]  /*8fc0*/  ISETP.NE.AND P1, PT, R2, 0x1, PT ;  /* 0x000000010200780c */ /* 0x000fe40003f25270 */
[----:B------:R-:W-:Y:S01]  /*8fd0*/  MOV R3, R10 ;  /* 0x0000000a00037202 */ /* 0x000fe20000000f00 */
[----:B------:R-:W-:-:S05]  /*8fe0*/  FFMA.FTZ R0, R0, R211, 1.1641532182693481445e-10 ;  /* 0x2f00000000007423 */ /* 0x000fca00000100d3 */
[----:B------:R-:W-:Y:S01]  /*8ff0*/  FSETP.LE.FTZ.AND P3, PT, R0, UR4, PT ;  /* 0x0000000400007c0b */ /* 0x000fe2000bf73000 */
[C---:B-----5:R-:W-:Y:S01]  /*9000*/  IMAD.U32 R0, R32.reuse, 0x10000, RZ ;  /* 0x0001000020007824 */ /* 0x060fe200078e00ff */
[----:B------:R-:W-:Y:S02]  /*9010*/  PRMT R32, R32, 0x7632, R32 ;  /* 0x0000763220207816 */ /* 0x000fe40000000020 */
[----:B------:R-:W-:Y:S01]  /*9020*/  P2R R42, PR, RZ, 0x8 ;  /* 0x00000008ff2a7803 */ /* 0x000fe20000000000 */
[----:B------:R-:W-:Y:S01]  /*9030*/  FMUL.FTZ R8, R0, UR5 ;  /* 0x0000000500087c20 */ /* 0x000fe20008410000 */
[----:B------:R-:W-:Y:S07]  /*9040*/  @!P1 BRA `(.L_x_7470) ;  /* 0x0000000000fc9947 */ /* 0x000fee0003800000 */
        /* <DEDUP_REMOVED lines=8> */
.L_x_7471:
        /* <DEDUP_REMOVED lines=12> */
.L_x_7472:
        /* <DEDUP_REMOVED lines=43> */
.L_x_7470:
[----:B------:R-:W-:Y:S01]  /*9440*/  I2FP.F32.U32 R0, R3 ;  /* 0x0000000300007245 */ /* 0x000fe20000201000 */
[----:B------:R-:W-:Y:S01]  /*9450*/  IMAD.U32 R2, R76, 0x10000, RZ ;  /* 0x000100004c027824 */ /* 0x000fe200078e00ff */
[----:B------:R-:W-:Y:S02]  /*9460*/  ISETP.NE.AND P2, PT, R4, 0x1, PT ;  /* 0x000000010400780c */ /* 0x000fe40003f45270 */
[----:B------:R-:W-:Y:S01]  /*9470*/  FSEL R3, R8, RZ, P3 ;  /* 0x000000ff08037208 */ /* 0x000fe20001800000 */
[----:B------:R-:W-:Y:S01]  /*9480*/  FFMA.FTZ R0, R0, R211, 1.1641532182693481445e-10 ;  /* 0x2f00000000007423 */ /* 0x000fe200000100d3 */
[----:B------:R-:W-:-:S04]  /*9490*/  FMUL.FTZ R2, R2, UR5 ;  /* 0x0000000502027c20 */ /* 0x000fc80008410000 */
[----:B------:R-:W-:Y:S02]  /*94a0*/  FSETP.GTU.FTZ.AND P1, PT, R0, UR4, PT ;  /* 0x0000000400007c0b */ /* 0x000fe4000bf3c000 */
[----:B------:R-:W-:Y:S02]  /*94b0*/  MOV R0, R10 ;  /* 0x0000000a00007202 */ /* 0x000fe40000000f00 */
[----:B------:R-:W-:Y:S01]  /*94c0*/  FSEL R56, R2, RZ, !P1 ;  /* 0x000000ff02387208 */ /* 0x000fe20004800000 */
[----:B------:R-:W-:Y:S01]  /*94d0*/  IMAD.MOV.U32 R2, RZ, RZ, 0x2 ;  /* 0x00000002ff027424 */ /* 0x000fe200078e00ff */
[----:B------:R-:W-:-:S03]  /*94e0*/  SEL R8, RZ, 0x1, P1 ;  /* 0x00000001ff087807 */ /* 0x000fc60000800000 */
[----:B------:R-:W-:-:S04]  /*94f0*/  FADD.FTZ R56, R56, R3 ;  /* 0x0000000338387221 */ /* 0x000fc80000010000 */
        /* <DEDUP_REMOVED lines=10> */
.L_x_7474:
        /* <DEDUP_REMOVED lines=12> */
.L_x_7475:
        /* <DEDUP_REMOVED lines=43> */
.L_x_7473:
[----:B------:R-:W-:Y:S01]  /*9910*/  ISETP.NE.AND P1, PT, R2, 0x1, PT ;  /* 0x000000010200780c */ /* 0x000fe20003f25270 */
[----:B------:R-:W-:Y:S01]  /*9920*/  IMAD.U32 R32, R32, 0x10000, RZ ;  /* 0x0001000020207824 */ /* 0x000fe200078e00ff */
[----:B------:R-:W-:Y:S01]  /*9930*/  I2FP.F32.U32 R0, R0 ;  /* 0x0000000000007245 */ /* 0x000fe20000201000 */
[----:B------:R-:W-:Y:S02]  /*9940*/  IMAD.MOV.U32 R3, RZ, RZ, 0x2 ;  /* 0x00000002ff037424 */ /* 0x000fe400078e00ff */
[----:B------:R-:W-:Y:S02]  /*9950*/  FMUL.FTZ R32, R32, UR5 ;  /* 0x0000000520207c20 */ /* 0x000fe40008410000 */
[----:B------:R-:W-:-:S05]  /*9960*/  FFMA.FTZ R0, R0, R211, 1.1641532182693481445e-10 ;  /* 0x2f00000000007423 */ /* 0x000fca00000100d3 */
[----:B------:R-:W-:Y:S02]  /*9970*/  FSETP.LE.FTZ.AND P3, PT, R0, UR4, PT ;  /* 0x0000000400007c0b */ /* 0x000fe4000bf73000 */
[----:B------:R-:W-:Y:S02]  /*9980*/  MOV R0, R10 ;  /* 0x0000000a00007202 */ /* 0x000fe40000000f00 */
        /* <DEDUP_REMOVED lines=10> */
.L_x_7477:
        /* <DEDUP_REMOVED lines=12> */
.L_x_7478:
        /* <DEDUP_REMOVED lines=43> */
.L_x_7476:
        /* <DEDUP_REMOVED lines=8> */
[----:B------:R-:W-:Y:S02]  /*9e20*/  MOV R0, R10 ;  /* 0x0000000a00007202 */ /* 0x000fe40000000f00 */
[----:B------:R-:W-:Y:S02]  /*9e30*/  SEL R7, RZ, 0x1, P1 ;  /* 0x00000001ff077807 */ /* 0x000fe40000800000 */
[----:B------:R-:W-:-:S05]  /*9e40*/  FSEL R2, R2, RZ, !P1 ;  /* 0x000000ff02027208 */ /* 0x000fca0004800000 */
[----:B------:R-:W-:Y:S01]  /*9e50*/  FADD.FTZ R57, R2, R57 ;  /* 0x0000003902397221 */ /* 0x000fe20000010000 */
[----:B------:R-:W-:-:S03]  /*9e60*/  IMAD.MOV.U32 R2, RZ, RZ, 0x2 ;  /* 0x00000002ff027424 */ /* 0x000fc600078e00ff */
        /* <DEDUP_REMOVED lines=10> */
.L_x_7480:
        /* <DEDUP_REMOVED lines=12> */
.L_x_7481:
        /* <DEDUP_REMOVED lines=43> */
.L_x_7479:
[----:B------:R-:W-:Y:S01]  /*a280*/  ISETP.NE.AND P1, PT, R2, 0x1, PT ;  /* 0x000000010200780c */ /* 0x000fe20003f25270 */
[----:B------:R-:W-:Y:S01]  /*a290*/  IMAD.U32 R6, R33, 0x10000, RZ ;  /* 0x0001000021067824 */ /* 0x000fe200078e00ff */
[----:B------:R-:W-:Y:S01]  /*a2a0*/  I2FP.F32.U32 R0, R0 ;  /* 0x0000000000007245 */ /* 0x000fe20000201000 */
[----:B------:R-:W-:Y:S01]  /*a2b0*/  IMAD.MOV.U32 R4, RZ, RZ, 0x2 ;  /* 0x00000002ff047424 */ /* 0x000fe200078e00ff */
[----:B------:R-:W-:Y:S01]  /*a2c0*/  MOV R3, R10 ;  /* 0x0000000a00037202 */ /* 0x000fe20000000f00 */
[----:B------:R-:W-:Y:S02]  /*a2d0*/  FMUL.FTZ R6, R6, UR5 ;  /* 0x0000000506067c20 */ /* 0x000fe40008410000 */
        /* <DEDUP_REMOVED lines=13> */
.L_x_7483:
        /* <DEDUP_REMOVED lines=12> */
.L_x_7484:
        /* <DEDUP_REMOVED lines=43> */
.L_x_7482:
[----:B------:R-:W-:Y:S01]  /*a720*/  I2FP.F32.U32 R2, R3 ;  /* 0x0000000300027245 */ /* 0x000fe20000201000 */
[----:B------:R-:W-:Y:S01]  /*a730*/  IMAD.U32 R3, R77, 0x10000, RZ ;  /* 0x000100004d037824 */ /* 0x000fe200078e00ff */
[----:B------:R-:W-:Y:S01]  /*a740*/  ISETP.NE.AND P2, PT, R4, 0x1, PT ;  /* 0x000000010400780c */ /* 0x000fe20003f45270 */
[----:B------:R-:W-:Y:S02]  /*a750*/  IMAD.MOV.U32 R5, RZ, RZ, 0x2 ;  /* 0x00000002ff057424 */ /* 0x000fe400078e00ff */
[----:B------:R-:W-:Y:S01]  /*a760*/  FFMA.FTZ R2, R2, R211, 1.1641532182693481445e-10 ;  /* 0x2f00000002027423 */ /* 0x000fe200000100d3 */
[----:B------:R-:W-:Y:S01]  /*a770*/  FMUL.FTZ R58, R3, UR5 ;  /* 0x00000005033a7c20 */ /* 0x000fe20008410000 */
[----:B------:R-:W-:-:S03]  /*a780*/  FSEL R3, R6, RZ, P3 ;  /* 0x000000ff06037208 */ /* 0x000fc60001800000 */
[----:B------:R-:W-:-:S04]  /*a790*/  FSETP.GTU.FTZ.AND P1, PT, R2, UR4, PT ;  /* 0x0000000402007c0b */ /* 0x000fc8000bf3c000 */
[----:B------:R-:W-:Y:S02]  /*a7a0*/  FSEL R58, R58, RZ, !P1 ;  /* 0x000000ff3a3a7208 */ /* 0x000fe40004800000 */
[----:B------:R-:W-:-:S03]  /*a7b0*/  SEL R6, RZ, 0x1, P1 ;  /* 0x00000001ff067807 */ /* 0x000fc60000800000 */
[----:B------:R-:W-:Y:S01]  /*a7c0*/  FADD.FTZ R58, R58, R3 ;  /* 0x000000033a3a7221 */ /* 0x000fe20000010000 */
[----:B------:R-:W-:-:S03]  /*a7d0*/  MOV R3, R10 ;  /* 0x0000000a00037202 */ /* 0x000fc60000000f00 */
        /* <DEDUP_REMOVED lines=10> */
.L_x_7486:
        /* <DEDUP_REMOVED lines=12> */
.L_x_7487:
        /* <DEDUP_REMOVED lines=43> */
.L_x_7485:
[----:B------:R-:W-:Y:S01]  /*abf0*/  ISETP.NE.AND P2, PT, R5, 0x1, PT ;  /* 0x000000010500780c */ /* 0x000fe20003f45270 */
[----:B------:R-:W-:Y:S01]  /*ac00*/  IMAD.U32 R0, R0, 0x10000, RZ ;  /* 0x0001000000007824 */ /* 0x000fe200078e00ff */
[----:B------:R-:W-:Y:S01]  /*ac10*/  I2FP.F32.U32 R2, R3 ;  /* 0x0000000300027245 */ /* 0x000fe20000201000 */
[----:B------:R-:W-:Y:S01]  /*ac20*/  IMAD.MOV.U32 R4, RZ, RZ, 0x2 ;  /* 0x00000002ff047424 */ /* 0x000fe200078e00ff */
[----:B------:R-:W-:Y:S01]  /*ac30*/  MOV R3, R10 ;  /* 0x0000000a00037202 */ /* 0x000fe20000000f00 */
[----:B------:R-:W-:Y:S02]  /*ac40*/  FMUL.FTZ R0, R0, UR5 ;  /* 0x0000000500007c20 */ /* 0x000fe40008410000 */
        /* <DEDUP_REMOVED lines=11> */
.L_x_7489:
        /* <DEDUP_REMOVED lines=12> */
.L_x_7490:
        /* <DEDUP_REMOVED lines=43> */
.L_x_7488:
        /* <DEDUP_REMOVED lines=8> */
[----:B------:R-:W-:Y:S02]  /*b0f0*/  IMAD.MOV.U32 R2, RZ, RZ, 0x2 ;  /* 0x00000002ff027424 */ /* 0x000fe400078e00ff */
[----:B------:R-:W-:Y:S02]  /*b100*/  SEL R5, RZ, 0x1, P2 ;  /* 0x00000001ff057807 */ /* 0x000fe40001000000 */
[----:B------:R-:W-:-:S05]  /*b110*/  FSEL R3, R3, RZ, !P2 ;  /* 0x000000ff03037208 */ /* 0x000fca0005000000 */
        /* <DEDUP_REMOVED lines=12> */
.L_x_7492:
        /* <DEDUP_REMOVED lines=12> */
.L_x_7493:
        /* <DEDUP_REMOVED lines=43> */
.L_x_7491:
[----:B------:R-:W-:Y:S01]  /*b550*/  I2FP.F32.U32 R0, R0 ;  /* 0x0000000000007245 */ /* 0x000fe20000201000 */
[----:B------:R-:W-:Y:S01]  /*b560*/  IMAD.MOV.U32 R32, RZ, RZ, 0x2 ;  /* 0x00000002ff207424 */ /* 0x000fe200078e00ff */
[----:B------:R-:W-:Y:S02]  /*b570*/  ISETP.NE.AND P3, PT, R2, 0x1, PT ;  /* 0x000000010200780c */ /* 0x000fe40003f65270 */
[----:B------:R-:W-:Y:S01]  /*b580*/  MOV R3, R10 ;  /* 0x0000000a00037202 */ /* 0x000fe20000000f00 */
[----:B------:R-:W-:-:S05]  /*b590*/  FFMA.FTZ R0, R0, R211, 1.1641532182693481445e-10 ;  /* 0x2f00000000007423 */ /* 0x000fca00000100d3 */
[----:B------:R-:W-:Y:S01]  /*b5a0*/  FSETP.LE.FTZ.AND P2, PT, R0, UR4, PT ;  /* 0x0000000400007c0b */ /* 0x000fe2000bf53000 */
[C---:B------:R-:W-:Y:S01]  /*b5b0*/  IMAD.U32 R0, R34.reuse, 0x10000, RZ ;  /* 0x0001000022007824 */ /* 0x040fe200078e00ff */
[----:B------:R-:W-:-:S03]  /*b5c0*/  PRMT R34, R34, 0x7632, R34 ;  /* 0x0000763222227816 */ /* 0x000fc60000000022 */
        /* <DEDUP_REMOVED lines=10> */
.L_x_7495:
        /* <DEDUP_REMOVED lines=12> */
.L_x_7496:
        /* <DEDUP_REMOVED lines=43> */
.L_x_7494:
[----:B------:R-:W-:Y:S01]  /*b9e0*/  I2FP.F32.U32 R2, R3 ;  /* 0x0000000300027245 */ /* 0x000fe20000201000 */
[----:B------:R-:W-:-:S04]  /*b9f0*/  IMAD.U32 R3, R78, 0x10000, RZ ;  /* 0x000100004e037824 */ /* 0x000fc800078e00ff */
[----:B------:R-:W-:Y:S01]  /*ba00*/  FFMA.FTZ R2, R2, R211, 1.1641532182693481445e-10 ;  /* 0x2f00000002027423 */ /* 0x000fe200000100d3 */
[----:B------:R-:W-:Y:S01]  /*ba10*/  FMUL.FTZ R52, R3, UR5 ;  /* 0x0000000503347c20 */ /* 0x000fe20008410000 */
[----:B------:R-:W-:Y:S02]  /*ba20*/  FSEL R3, R0, RZ, P2 ;  /* 0x000000ff00037208 */ /* 0x000fe40001000000 */
[----:B------:R-:W-:Y:S02]  /*ba30*/  MOV R0, R10 ;  /* 0x0000000a00007202 */ /* 0x000fe40000000f00 */
[----:B------:R-:W-:Y:S01]  /*ba40*/  FSETP.GTU.FTZ.AND P3, PT, R2, UR4, PT ;  /* 0x0000000402007c0b */ /* 0x000fe2000bf7c000 */
[----:B------:R-:W-:-:S03]  /*ba50*/  IMAD.MOV.U32 R2, RZ, RZ, 0x2 ;  /* 0x00000002ff027424 */ /* 0x000fc600078e00ff */
        /* <DEDUP_REMOVED lines=14> */
.L_x_7498:
        /* <DEDUP_REMOVED lines=12> */
.L_x_7499:
        /* <DEDUP_REMOVED lines=43> */
.L_x_7497:
[----:B------:R-:W-:Y:S01]  /*beb0*/  ISETP.NE.AND P4, PT, R2, 0x1, PT ;  /* 0x000000010200780c */ /* 0x000fe20003f85270 */
[----:B------:R-:W-:Y:S01]  /*bec0*/  IMAD.U32 R34, R34, 0x10000, RZ ;  /* 0x0001000022227824 */ /* 0x000fe200078e00ff */
[----:B------:R-:W-:Y:S01]  /*bed0*/  I2FP.F32.U32 R0, R0 ;  /* 0x0000000000007245 */ /* 0x000fe20000201000 */
[----:B------:R-:W-:Y:S01]  /*bee0*/  IMAD.MOV.U32 R32, RZ, RZ, 0x2 ;  /* 0x00000002ff207424 */ /* 0x000fe200078e00ff */
[----:B------:R-:W-:-:S03]  /*bef0*/  MOV R3, R10 ;  /* 0x0000000a00037202 */ /* 0x000fc60000000f00 */
[----:B------:R-:W-:-:S05]  /*bf00*/  FFMA.FTZ R0, R0, R211, 1.1641532182693481445e-10 ;  /* 0x2f00000000007423 */ /* 0x000fca00000100d3 */
[----:B------:R-:W-:Y:S01]  /*bf10*/  FSETP.LE.FTZ.AND P3, PT, R0, UR4, PT ;  /* 0x0000000400007c0b */ /* 0x000fe2000bf73000 */
[----:B------:R-:W-:Y:S01]  /*bf20*/  FMUL.FTZ R0, R34, UR5 ;  /* 0x0000000522007c20 */ /* 0x000fe20008410000 */
[----:B------:R-:W-:Y:S11]  /*bf30*/  @!P4 BRA `(.L_x_7500) ;  /* 0x0000000000fcc947 */ /* 0x000ff60003800000 */
        /* <DEDUP_REMOVED lines=8> */
.L_x_7501:
        /* <DEDUP_REMOVED lines=12> */
.L_x_7502:
        /* <DEDUP_REMOVED lines=43> */
.L_x_7500:
[----:B------:R-:W-:Y:S01]  /*c330*/  I2FP.F32.U32 R2, R3 ;  /* 0x0000000300027245 */ /* 0x000fe20000201000 */
[----:B------:R-:W-:Y:S01]  /*c340*/  IMAD.MOV.U32 R34, RZ, RZ, 0x2 ;  /* 0x00000002ff227424 */ /* 0x000fe200078e00ff */
[----:B------:R-:W-:Y:S02]  /*c350*/  PRMT R3, R78, 0x7632, R3 ;  /* 0x000076324e037816 */ /* 0x000fe40000000003 */
[----:B------:R-:W-:Y:S01]  /*c360*/  FSEL R0, R0, RZ, P3 ;  /* 0x000000ff00007208 */ /* 0x000fe20001800000 */
[----:B------:R-:W-:Y:S02]  /*c370*/  FFMA.FTZ R2, R2, R211, 1.1641532182693481445e-10 ;  /* 0x2f00000002027423 */ /* 0x000fe400000100d3 */
[----:B------:R-:W-:-:S03]  /*c380*/  IMAD.U32 R3, R3, 0x10000, RZ ;  /* 0x0001000003037824 */ /* 0x000fc600078e00ff */
[----:B------:R-:W-:Y:S01]  /*c390*/  FSETP.GTU.FTZ.AND P4, PT, R2, UR4, PT ;  /* 0x0000000402007c0b */ /* 0x000fe2000bf9c000 */
[----:B------:R-:W-:-:S05]  /*c3a0*/  FMUL.FTZ R3, R3, UR5 ;  /* 0x0000000503037c20 */ /* 0x000fca0008410000 */
[----:B------:R-:W-:Y:S02]  /*c3b0*/  FSEL R53, R3, RZ, !P4 ;  /* 0x000000ff03357208 */ /* 0x000fe40006000000 */
[----:B------:R-:W-:Y:S02]  /*c3c0*/  SEL R3, RZ, 0x1, P4 ;  /* 0x00000001ff037807 */ /* 0x000fe40002000000 */
[----:B------:R-:W-:Y:S01]  /*c3d0*/  ISETP.NE.AND P4, PT, R32, 0x1, PT ;  /* 0x000000012000780c */ /* 0x000fe20003f85270 */
[----:B------:R-:W-:Y:S01]  /*c3e0*/  FADD.FTZ R53, R53, R0 ;  /* 0x0000000035357221 */ /* 0x000fe20000010000 */
[----:B------:R-:W-:-:S03]  /*c3f0*/  MOV R0, R10 ;  /* 0x0000000a00007202 */ /* 0x000fc60000000f00 */
        /* <DEDUP_REMOVED lines=10> */
.L_x_7504:
        /* <DEDUP_REMOVED lines=12> */
.L_x_7505:
[----:B--2---:R-:W-:Y:S01]  /*c560*/  IMAD.WIDE.U32 R36, R207, -0x326172a9, RZ ;  /* 0xcd9e8d57cf247825 */ /* 0x004fe200078e00ff */
        /* <DEDUP_REMOVED lines=42> */
.L_x_7503:
[----:B------:R-:W-:Y:S01]  /*c810*/  ISETP.NE.AND P5, PT, R34, 0x1, PT ;  /* 0x000000012200780c */ /* 0x000fe20003fa5270 */
[C---:B------:R-:W-:Y:S01]  /*c820*/  IMAD.U32 R2, R35.reuse, 0x10000, RZ ;  /* 0x0001000023027824 */ /* 0x040fe200078e00ff */
[----:B------:R-:W-:Y:S02]  /*c830*/  I2FP.F32.U32 R0, R0 ;  /* 0x0000000000007245 */ /* 0x000fe40000201000 */
[----:B------:R-:W-:Y:S01]  /*c840*/  MOV R33, R10 ;  /* 0x0000000a00217202 */ /* 0x000fe20000000f00 */
[----:B------:R-:W-:Y:S02]  /*c850*/  FMUL.FTZ R2, R2, UR5 ;  /* 0x0000000502027c20 */ /* 0x000fe40008410000 */
[----:B------:R-:W-:Y:S01]  /*c860*/  FFMA.FTZ R32, R0, R211, 1.1641532182693481445e-10 ;  /* 0x2f00000000207423 */ /* 0x000fe200000100d3 */
[----:B------:R-:W-:Y:S01]  /*c870*/  PRMT R0, R35, 0x7632, R0 ;  /* 0x0000763223007816 */ /* 0x000fe20000000000 */
[----:B------:R-:W-:-:S03]  /*c880*/  IMAD.MOV.U32 R35, RZ, RZ, 0x2 ;  /* 0x00000002ff237424 */ /* 0x000fc600078e00ff */
        /* <DEDUP_REMOVED lines=10> */
.L_x_7507:
        /* <DEDUP_REMOVED lines=12> */
.L_x_7508:
        /* <DEDUP_REMOVED lines=43> */
.L_x_7506:
[----:B------:R-:W-:Y:S01]  /*cca0*/  I2FP.F32.U32 R32, R33 ;  /* 0x0000002100207245 */ /* 0x000fe20000201000 */
[----:B------:R-:W-:Y:S02]  /*ccb0*/  IMAD.U32 R33, R79, 0x10000, RZ ;  /* 0x000100004f217824 */ /* 0x000fe400078e00ff */
[----:B------:R-:W-:Y:S02]  /*ccc0*/  IMAD.MOV.U32 R34, RZ, RZ, 0x2 ;  /* 0x00000002ff227424 */ /* 0x000fe400078e00ff */
[----:B------:R-:W-:Y:S01]  /*ccd0*/  FFMA.FTZ R32, R32, R211, 1.1641532182693481445e-10 ;  /* 0x2f00000020207423 */ /* 0x000fe200000100d3 */
[----:B------:R-:W-:-:S04]  /*cce0*/  FMUL.FTZ R33, R33, UR5 ;  /* 0x0000000521217c20 */ /* 0x000fc80008410000 */
[----:B------:R-:W-:-:S04]  /*ccf0*/  FSETP.GTU.FTZ.AND P5, PT, R32, UR4, PT ;  /* 0x0000000420007c0b */ /* 0x000fc8000bfbc000 */
[----:B------:R-:W-:Y:S02]  /*cd00*/  FSEL R54, R33, RZ, !P5 ;  /* 0x000000ff21367208 */ /* 0x000fe40006800000 */
[----:B------:R-:W-:Y:S02]  /*cd10*/  SEL R32, RZ, 0x1, P5 ;  /* 0x00000001ff207807 */ /* 0x000fe40002800000 */
[----:B------:R-:W-:Y:S02]  /*cd20*/  ISETP.NE.AND P5, PT, R35, 0x1, PT ;  /* 0x000000012300780c */ /* 0x000fe40003fa5270 */
[----:B------:R-:W-:Y:S02]  /*cd30*/  FSEL R33, R2, RZ, P4 ;  /* 0x000000ff02217208 */ /* 0x000fe40002000000 */
[----:B------:R-:W-:-:S03]  /*cd40*/  PRMT R2, R32, 0x7610, R2 ;  /* 0x0000761020027816 */ /* 0x000fc60000000002 */
[----:B------:R-:W-:Y:S01]  /*cd50*/  FADD.FTZ R54, R54, R33 ;  /* 0x0000002136367221 */ /* 0x000fe20000010000 */
[----:B------:R-:W-:-:S03]  /*cd60*/  MOV R33, R10 ;  /* 0x0000000a00217202 */ /* 0x000fc60000000f00 */
[----:B------:R-:W-:Y:S02]  /*cd70*/  @P0 FADD.FTZ R54, R70, R54 ;  /* 0x0000003646360221 */ /* 0x000fe40000010000 */
        /* <DEDUP_REMOVED lines=9> */
.L_x_7510:
        /* <DEDUP_REMOVED lines=12> */
.L_x_7511:
        /* <DEDUP_REMOVED lines=43> */
.L_x_7509:
        /* <DEDUP_REMOVED lines=17> */
.L_x_7513:
[----:B------:R-:W-:-:S04]  /*d290*/  VIADD R206, R206, 0x1 ;  /* 0x00000001cece7836 */ /* 0x000fc80000000000 */
[C---:B--2---:R-:W-:Y:S01]  /*d2a0*/  IMAD.WIDE.U32 R38, R206.reuse, -0x2daee0ad, RZ ;  /* 0xd2511f53ce267825 */ /* 0x044fe200078e00ff */
        /* <DEDUP_REMOVED lines=12> */
.L_x_7514:
        /* <DEDUP_REMOVED lines=43> */
.L_x_7512:
        /* <DEDUP_REMOVED lines=9> */
[--C-:B------:R-:W-:Y:S01]  /*d6b0*/  FADD.FTZ R55, R33, R0.reuse ;  /* 0x0000000021377221 */ /* 0x100fe20000010000 */
[----:B------:R-:W-:-:S03]  /*d6c0*/  PRMT R0, R32, 0x7610, R0 ;  /* 0x0000761020007816 */ /* 0x000fc60000000000 */
[----:B------:R-:W-:Y:S01]  /*d6d0*/  @P0 FADD.FTZ R55, R71, R55 ;  /* 0x0000003747370221 */ /* 0x000fe20000010000 */
[----:B------:R-:W-:Y:S06]  /*d6e0*/  BRA `(.L_x_7515) ;  /* 0x00000024007c7947 */ /* 0x000fec0003800000 */
.L_x_7466:
        /* <DEDUP_REMOVED lines=15> */
.L_x_7517:
        /* <DEDUP_REMOVED lines=12> */
.L_x_7518:
        /* <DEDUP_REMOVED lines=41> */
[----:B------:R-:W-:-:S07]  /*db30*/  IMAD.MOV.U32 R36, RZ, RZ, R48 ;  /* 0x000000ffff247224 */ /* 0x000fce00078e0030 */
.L_x_7516:
[----:B------:R-:W-:Y:S01]  /*db40*/  ISETP.NE.AND P1, PT, R38, 0x1, PT ;  /* 0x000000012600780c */ /* 0x000fe20003f25270 */
[----:B------:R-:W-:Y:S01]  /*db50*/  IMAD.MOV.U32 R39, RZ, RZ, 0x2 ;  /* 0x00000002ff277424 */ /* 0x000fe200078e00ff */
[----:B------:R-:W-:Y:S01]  /*db60*/  I2FP.F32.U32 R36, R36 ;  /* 0x0000002400247245 */ /* 0x000fe20000201000 */
[----:B------:R-:W-:Y:S01]  /*db70*/  IMAD.MOV.U32 R37, RZ, RZ, R10 ;  /* 0x000000ffff257224 */ /* 0x000fe200078e000a */
[C---:B-----5:R-:W-:Y:S02]  /*db80*/  SHF.L.U32 R45, R32.reuse, 0x10, RZ ;  /* 0x00000010202d7819 */ /* 0x060fe400000006ff */
[----:B------:R-:W-:Y:S01]  /*db90*/  PRMT R32, R32, 0x7632, R32 ;  /* 0x0000763220207816 */ /* 0x000fe20000000020 */
        /* <DEDUP_REMOVED lines=12> */
.L_x_7520:
        /* <DEDUP_REMOVED lines=12> */
.L_x_7521:
        /* <DEDUP_REMOVED lines=43> */
.L_x_7519:
[----:B------:R-:W-:Y:S02]  /*dfd0*/  ISETP.NE.AND P1, PT, R39, 0x1, PT ;  /* 0x000000012700780c */ /* 0x000fe40003f25270 */
[----:B------:R-:W-:Y:S02]  /*dfe0*/  I2FP.F32.U32 R36, R37 ;  /* 0x0000002500247245 */ /* 0x000fe40000201000 */
[----:B------:R-:W-:Y:S01]  /*dff0*/  SHF.L.U32 R48, R32, 0x10, RZ ;  /* 0x0000001020307819 */ /* 0x000fe200000006ff */
[----:B------:R-:W-:Y:S02]  /*e000*/  IMAD.MOV.U32 R32, RZ, RZ, R10 ;  /* 0x000000ffff207224 */ /* 0x000fe400078e000a */
[----:B------:R-:W-:-:S05]  /*e010*/  FFMA.FTZ R36, R36, R211, 1.1641532182693481445e-10 ;  /* 0x2f00000024247423 */ /* 0x000fca00000100d3 */
[----:B------:R-:W-:Y:S01]  /*e020*/  FSETP.LE.FTZ.AND P2, PT, R36, UR4, PT ;  /* 0x0000000424007c0b */ /* 0x000fe2000bf53000 */
[----:B------:R-:W-:-:S03]  /*e030*/  IMAD.MOV.U32 R36, RZ, RZ, 0x2 ;  /* 0x00000002ff247424 */ /* 0x000fc600078e00ff */
        /* <DEDUP_REMOVED lines=10> */
.L_x_7523:
        /* <DEDUP_REMOVED lines=12> */
.L_x_7524:
        /* <DEDUP_REMOVED lines=43> */
.L_x_7522:
[----:B------:R-:W-:Y:S01]  /*e450*/  ISETP.NE.AND P1, PT, R36, 0x1, PT ;  /* 0x000000012400780c */ /* 0x000fe20003f25270 */
[----:B------:R-:W-:Y:S01]  /*e460*/  IMAD.MOV.U32 R37, RZ, RZ, 0x2 ;  /* 0x00000002ff257424 */ /* 0x000fe200078e00ff */
[----:B------:R-:W-:Y:S02]  /*e470*/  I2FP.F32.U32 R32, R32 ;  /* 0x0000002000207245 */ /* 0x000fe40000201000 */
[C---:B------:R-:W-:Y:S02]  /*e480*/  SHF.L.U32 R47, R33.reuse, 0x10, RZ ;  /* 0x00000010212f7819 */ /* 0x040fe400000006ff */
[----:B------:R-:W-:Y:S01]  /*e490*/  PRMT R50, R33, 0x7632, R50 ;  /* 0x0000763221327816 */ /* 0x000fe20000000032 */
        /* <DEDUP_REMOVED lines=13> */
.L_x_7526:
        /* <DEDUP_REMOVED lines=12> */
.L_x_7527:
        /* <DEDUP_REMOVED lines=43> */
.L_x_7525:
[----:B------:R-:W-:Y:S01]  /*e8e0*/  ISETP.NE.AND P2, PT, R37, 0x1, PT ;  /* 0x000000012500780c */ /* 0x000fe20003f45270 */
[----:B------:R-:W-:Y:S01]  /*e8f0*/  IMAD.MOV.U32 R36, RZ, RZ, 0x2 ;  /* 0x00000002ff247424 */ /* 0x000fe200078e00ff */
[----:B------:R-:W-:Y:S01]  /*e900*/  I2FP.F32.U32 R32, R33 ;  /* 0x0000002100207245 */ /* 0x000fe20000201000 */
[----:B------:R-:W-:Y:S01]  /*e910*/  IMAD.MOV.U32 R33, RZ, RZ, R10 ;  /* 0x000000ffff217224 */ /* 0x000fe200078e000a */
[----:B------:R-:W-:-:S03]  /*e920*/  SHF.L.U32 R50, R50, 0x10, RZ ;  /* 0x0000001032327819 */ /* 0x000fc600000006ff */
[----:B------:R-:W-:-:S05]  /*e930*/  FFMA.FTZ R32, R32, R211, 1.1641532182693481445e-10 ;  /* 0x2f00000020207423 */ /* 0x000fca00000100d3 */
[----:B------:R-:W-:Y:S01]  /*e940*/  FSETP.LE.FTZ.AND P1, PT, R32, UR4, PT ;  /* 0x0000000420007c0b */ /* 0x000fe2000bf33000 */
        /* <DEDUP_REMOVED lines=9> */
.L_x_7529:
        /* <DEDUP_REMOVED lines=12> */
.L_x_7530:
        /* <DEDUP_REMOVED lines=43> */
.L_x_7528:
[----:B------:R-:W-:Y:S02]  /*ed50*/  ISETP.NE.AND P3, PT, R36, 0x1, PT ;  /* 0x000000012400780c */ /* 0x000fe40003f65270 */
[----:B------:R-:W-:Y:S01]  /*ed60*/  I2FP.F32.U32 R32, R33 ;  /* 0x0000002100207245 */ /* 0x000fe20000201000 */
[----:B------:R-:W-:Y:S01]  /*ed70*/  IMAD.MOV.U32 R33, RZ, RZ, R10 ;  /* 0x000000ffff217224 */ /* 0x000fe200078e000a */
[C---:B------:R-:W-:Y:S02]  /*ed80*/  SHF.L.U32 R49, R34.reuse, 0x10, RZ ;  /* 0x0000001022317819 */ /* 0x040fe400000006ff */
[----:B------:R-:W-:Y:S01]  /*ed90*/  PRMT R51, R34, 0x7632, R51 ;  /* 0x0000763222337816 */ /* 0x000fe20000000033 */
[----:B------:R-:W-:Y:S01]  /*eda0*/  FFMA.FTZ R32, R32, R211, 1.1641532182693481445e-10 ;  /* 0x2f00000020207423 */ /* 0x000fe200000100d3 */
[----:B------:R-:W-:-:S04]  /*edb0*/  IMAD.MOV.U32 R34, RZ, RZ, 0x2 ;  /* 0x00000002ff227424 */ /* 0x000fc800078e00ff */
        /* <DEDUP_REMOVED lines=10> */
.L_x_7532:
        /* <DEDUP_REMOVED lines=12> */
.L_x_7533:
        /* <DEDUP_REMOVED lines=43> */
.L_x_7531:
        /* <DEDUP_REMOVED lines=16> */
.L_x_7535:
        /* <DEDUP_REMOVED lines=12> */
.L_x_7536:
        /* <DEDUP_REMOVED lines=43> */
.L_x_7534:
[----:B------:R-:W-:Y:S01]  /*f640*/  ISETP.NE.AND P5, PT, R36, 0x1, PT ;  /* 0x000000012400780c */ /* 0x000fe20003fa5270 */
[----:B------:R-:W-:Y:S01]  /*f650*/  IMAD.MOV.U32 R162, RZ, RZ, 0x2 ;  /* 0x00000002ffa27424 */ /* 0x000fe200078e00ff */
[----:B------:R-:W-:Y:S01]  /*f660*/  I2FP.F32.U32 R32, R33 ;  /* 0x0000002100207245 */ /* 0x000fe20000201000 */
[----:B------:R-:W-:Y:S01]  /*f670*/  IMAD.MOV.U32 R33, RZ, RZ, R10 ;  /* 0x000000ffff217224 */ /* 0x000fe200078e000a */
[C---:B------:R-:W-:Y:S02]  /*f680*/  SHF.L.U32 R41, R35.reuse, 0x10, RZ ;  /* 0x0000001023297819 */ /* 0x040fe400000006ff */
[----:B------:R-:W-:Y:S01]  /*f690*/  PRMT R40, R35, 0x7632, R40 ;  /* 0x0000763223287816 */ /* 0x000fe20000000028 */
        /* <DEDUP_REMOVED lines=11> */
.L_x_7538:
        /* <DEDUP_REMOVED lines=12> */
.L_x_7539:
        /* <DEDUP_REMOVED lines=43> */
.L_x_7537:
[----:B------:R-:W-:Y:S01]  /*fac0*/  P2R R34, PR, RZ, 0x1 ;  /* 0x00000001ff227803 */ /* 0x000fe20000000000 */
[----:B------:R-:W-:Y:S01]  /*fad0*/  FMUL.FTZ R45, R45, UR5 ;  /* 0x000000052d2d7c20 */ /* 0x000fe20008410000 */
[----:B------:R-:W-:Y:S01]  /*fae0*/  I2FP.F32.U32 R32, R33 ;  /* 0x0000002100207245 */ /* 0x000fe20000201000 */
[----:B------:R-:W-:Y:S01]  /*faf0*/  FMUL.FTZ R47, R47, UR5 ;  /* 0x000000052f2f7c20 */ /* 0x000fe20008410000 */
[----:B------:R-:W-:Y:S01]  /*fb00*/  ISETP.NE.AND P0, PT, R42, RZ, PT ;  /* 0x000000ff2a00720c */ /* 0x000fe20003f05270 */
[----:B------:R-:W-:Y:S01]  /*fb10*/  FMUL.FTZ R41, R41, UR5 ;  /* 0x0000000529297c20 */ /* 0x000fe20008410000 */
[----:B------:R-:W-:Y:S01]  /*fb20*/  SHF.L.U32 R40, R40, 0x10, RZ ;  /* 0x0000001028287819 */ /* 0x000fe200000006ff */
[----:B------:R-:W-:Y:S01]  /*fb30*/  FFMA.FTZ R32, R32, R211, 1.1641532182693481445e-10 ;  /* 0x2f00000020207423 */ /* 0x000fe200000100d3 */
[----:B------:R-:W-:Y:S01]  /*fb40*/  ISETP.NE.AND P5, PT, R44, RZ, PT ;  /* 0x000000ff2c00720c */ /* 0x000fe20003fa5270 */
[----:B------:R-:W-:Y:S01]  /*fb50*/  FMUL.FTZ R51, R51, UR5 ;  /* 0x0000000533337c20 */ /* 0x000fe20008410000 */
[----:B------:R-:W-:Y:S01]  /*fb60*/  FSEL R56, R45, RZ, P0 ;  /* 0x000000ff2d387208 */ /* 0x000fe20000000000 */
[----:B------:R-:W-:Y:S01]  /*fb70*/  FMUL.FTZ R49, R49, UR5 ;  /* 0x0000000531317c20 */ /* 0x000fe20008410000 */
[----:B------:R-:W-:Y:S01]  /*fb80*/  ISETP.NE.AND P0, PT, R34, RZ, PT ;  /* 0x000000ff2200720c */ /* 0x000fe20003f05270 */
[----:B------:R-:W-:Y:S01]  /*fb90*/  FMUL.FTZ R50, R50, UR5 ;  /* 0x0000000532327c20 */ /* 0x000fe20008410000 */
[----:B------:R-:W-:Y:S01]  /*fba0*/  FMUL.FTZ R48, R48, UR5 ;  /* 0x0000000530307c20 */ /* 0x000fe20008410000 */
[----:B------:R-:W-:Y:S01]  /*fbb0*/  FMUL.FTZ R40, R40, UR5 ;  /* 0x0000000528287c20 */ /* 0x000fe20008410000 */
[----:B------:R-:W-:-:S02]  /*fbc0*/  FSEL R58, R47, RZ, P5 ;  /* 0x000000ff2f3a7208 */ /* 0x000fc40002800000 */
[----:B------:R-:W-:Y:S02]  /*fbd0*/  ISETP.NE.AND P6, PT, R43, RZ, PT ;  /* 0x000000ff2b00720c */ /* 0x000fe40003fc5270 */
[----:B------:R-:W-:Y:S02]  /*fbe0*/  FSETP.GTU.FTZ.AND P5, PT, R32, UR4, PT ;  /* 0x0000000420007c0b */ /* 0x000fe4000bfbc000 */
[----:B------:R-:W-:Y:S02]  /*fbf0*/  FSEL R54, R41, RZ, P4 ;  /* 0x000000ff29367208 */ /* 0x000fe40002000000 */
        /* <DEDUP_REMOVED lines=11> */
[----:B------:R-:W-:Y:S01]  /*fcb0*/  @P0 FADD.FTZ R59, R75, R59 ;  /* 0x0000003b4b3b0221 */ /* 0x000fe20000010000 */
[----:B------:R-:W-:Y:S01]  /*fcc0*/  @P0 FADD.FTZ R54, R70, R54 ;  /* 0x0000003646360221 */ /* 0x000fe20000010000 */
[----:B------:R-:W-:-:S10]  /*fcd0*/  @P0 FADD.FTZ R55, R71, R55 ;  /* 0x0000003747370221 */ /* 0x000fd40000010000 */
.L_x_7515:
[----:B--2---:R-:W-:Y:S01]  /*fce0*/  SEL R39, RZ, 0x1000000, !P5 ;  /* 0x01000000ff277807 */ /* 0x004fe20006800000 */
[----:B------:R-:W-:Y:S01]  /*fcf0*/  IMAD.WIDE.U32 R36, R212, 0x20, R218 ;  /* 0x00000020d4247825 */ /* 0x000fe200078e00da */
[----:B------:R-:W-:Y:S01]  /*fd00*/  SEL R35, RZ, 0x10000, !P4 ;  /* 0x00010000ff237807 */ /* 0x000fe20006000000 */
[----:B------:R-:W0:Y:S01]  /*fd10*/  @P0 LDC.64 R40, c[0x0][0x3a0] ;  /* 0x0000e800ff280b82 */ /* 0x000e220000000a00 */
[----:B------:R-:W-:Y:S01]  /*fd20*/  ISETP.NE.AND P5, PT, R43, RZ, PT ;  /* 0x000000ff2b00720c */ /* 0x000fe20003fa5270 */
[----:B------:R-:W1:Y:S01]  /*fd30*/  @UP0 LDCU.64 UR40, c[0x0][0x398] ;  /* 0x00007300ff2807ac */ /* 0x000e620008000a00 */
[----:B------:R-:W-:Y:S01]  /*fd40*/  ISETP.NE.AND P4, PT, R44, RZ, PT ;  /* 0x000000ff2c00720c */ /* 0x000fe20003f85270 */
[----:B------:R2:W-:Y:S01]  /*fd50*/  STG.E.128 desc[UR8][R36.64], R56 ;  /* 0x0000003824007986 */ /* 0x0005e2000c101d08 */
[----:B------:R-:W-:Y:S01]  /*fd60*/  SEL R38, RZ, 0x100, !P3 ;  /* 0x00000100ff267807 */ /* 0x000fe20005800000 */
[----:B------:R-:W-:Y:S01]  /*fd70*/  VIADD R213, R215, 0x100 ;  /* 0x00000100d7d57836 */ /* 0x000fe20000000000 */
[----:B------:R-:W-:Y:S01]  /*fd80*/  ISETP.NE.AND P6, PT, R42, RZ, PT ;  /* 0x000000ff2a00720c */ /* 0x000fe20003fc5270 */
[----:B------:R2:W-:Y:S01]  /*fd90*/  STG.E.128 desc[UR8][R36.64+0x10], R52 ;  /* 0x0000103424007986 */ /* 0x0005e2000c101d08 */
[----:B------:R-:W-:Y:S01]  /*fda0*/  SEL R34, RZ, 0x1000000, !P1 ;  /* 0x01000000ff227807 */ /* 0x000fe20004800000 */
[----:B------:R-:W-:Y:S01]  /*fdb0*/  IMAD.MOV.U32 R42, RZ, RZ, 0x10 ;  /* 0x00000010ff2a7424 */ /* 0x000fe200078e00ff */
[----:B------:R-:W-:Y:S01]  /*fdc0*/  SEL R33, RZ, 0x10000, !P4 ;  /* 0x00010000ff217807 */ /* 0x000fe20006000000 */
[----:B------:R-:W-:Y:S01]  /*fdd0*/  IMAD.WIDE.U32 R44, R213, 0x10, R160 ;  /* 0x00000010d52c7825 */ /* 0x000fe200078e00a0 */
[----:B------:R-:W-:-:S02]  /*fde0*/  SEL R32, RZ, 0x100, !P5 ;  /* 0x00000100ff207807 */ /* 0x000fc40006800000 */
[----:B------:R-:W-:Y:S02]  /*fdf0*/  LOP3.LUT R38, R38, R39, R35, 0xfe, !PT ;  /* 0x0000002726267212 */ /* 0x000fe400078efe23 */
[----:B------:R-:W-:Y:S02]  /*fe00*/  LOP3.LUT R32, R32, R34, R33, 0xfe, !PT ;  /* 0x0000002220207212 */ /* 0x000fe400078efe21 */
[----:B------:R-:W-:Y:S02]  /*fe10*/  SEL R35, RZ, 0x1, !P6 ;  /* 0x00000001ff237807 */ /* 0x000fe40007000000 */
[----:B------:R-:W-:Y:S02]  /*fe20*/  SEL R33, RZ, 0x1, !P2 ;  /* 0x00000001ff217807 */ /* 0x000fe40005000000 */
[----:B------:R-:W-:Y:S01]  /*fe30*/  LOP3.LUT R32, R32, R35, RZ, 0xfc, !PT ;  /* 0x0000002320207212 */ /* 0x000fe200078efcff */
[----:B------:R-:W-:Y:S01]  /*fe40*/  IMAD.WIDE.U32 R34, R212, 0x8, R192 ;  /* 0x00000008d4227825 */ /* 0x000fe200078e00c0 */
[----:B------:R-:W-:-:S02]  /*fe50*/  LOP3.LUT R33, R38, R33, RZ, 0xfc, !PT ;  /* 0x0000002126217212 */ /* 0x000fc400078efcff */
[----:B------:R-:W-:Y:S01]  /*fe60*/  PLOP3.LUT P3, PT, PT, PT, UP0, 0x80, 0x8 ;  /* 0x000000000008781c */ /* 0x000fe20003f6f008 */
[C---:B0-----:R-:W-:Y:S01]  /*fe70*/  @P0 IMAD.WIDE.U32 R40, R213.reuse, 0x20, R40 ;  /* 0x00000020d5280825 */ /* 0x041fe200078e0028 */
[----:B------:R-:W-:Y:S01]  /*fe80*/  PLOP3.LUT P1, PT, PT, PT, UP0, 0x80, 0x8 ;  /* 0x000000000008781c */ /* 0x000fe20003f2f008 */
[----:B------:R2:W-:Y:S10]  /*fe90*/  STG.E.64 desc[UR8][R34.64], R32 ;  /* 0x0000002022007986 */ /* 0x0005f4000c101b08 */
[----:B-1----:R-:W-:Y:S01]  /*fea0*/  @P3 IMAD.WIDE.U32 R42, R213, R42, UR40 ;  /* 0x00000028d52a3e25 */ /* 0x002fe2000f8e002a */
[----:B------:R-:W-:Y:S06]  /*feb0*/  BRA.U !UP0, `(.L_x_7540) ;  /* 0x0000000108507547 */ /* 0x000fec000b800000 */
        /* <DEDUP_REMOVED lines=20> */
.L_x_7540:
[----:B------:R1:W5:Y:S04]  /*10000*/  @P1 LDG.E.128 R76, desc[UR8][R42.64] ;  /* 0x000000082a4c1981 */ /* 0x000368000c1e1d00 */
[----:B------:R1:W5:Y:S04]  /*10010*/  @P0 LDG.E.128 R72, desc[UR8][R40.64] ;  /* 0x0000000828480981 */ /* 0x000368000c1e1d00 */
[----:B------:R1:W5:Y:S04]  /*10020*/  @P0 LDG.E.128 R68, desc[UR8][R40.64+0x10] ;  /* 0x0000100828440981 */ /* 0x000368000c1e1d00 */
[----:B0-2---:R1:W5:Y:S01]  /*10030*/  LDG.E.128 R32, desc[UR8][R44.64] ;  /* 0x000000082c207981 */ /* 0x005362000c1e1d00 */
        /* <DEDUP_REMOVED lines=16> */
.L_x_7543:
        /* <DEDUP_REMOVED lines=12> */
.L_x_7544:
        /* <DEDUP_REMOVED lines=43> */
.L_x_7542:
[----:B------:R-:W-:Y:S01]  /*104b0*/  I2FP.F32.U32 R0, R0 ;  /* 0x0000000000007245 */ /* 0x000fe20000201000 */
[----:B------:R-:W-:Y:S01]  /*104c0*/  IMAD.MOV.U32 R4, RZ, RZ, 0x2 ;  /* 0x00000002ff047424 */ /* 0x000fe200078e00ff */
[----:B------:R-:W-:Y:S01]  /*104d0*/  ISETP.NE.AND P1, PT, R2, 0x1, PT ;  /* 0x000000010200780c */ /* 0x000fe20003f25270 */
[----:B------:R-:W-:Y:S02]  /*104e0*/  IMAD.MOV.U32 R3, RZ, RZ, R10 ;  /* 0x000000ffff037224 */ /* 0x000fe400078e000a */
[----:B------:R-:W-:-:S05]  /*104f0*/  FFMA.FTZ R0, R0, R211, 1.1641532182693481445e-10 ;  /* 0x2f00000000007423 */ /* 0x000fca00000100d3 */
[----:B------:R-:W-:Y:S02]  /*10500*/  FSETP.LE.FTZ.AND P3, PT, R0, UR4, PT ;  /* 0x0000000400007c0b */ /* 0x000fe4000bf73000 */
[C---:B-----5:R-:W-:Y:S02]  /*10510*/  SHF.L.U32 R0, R32.reuse, 0x10, RZ ;  /* 0x0000001020007819 */ /* 0x060fe400000006ff */
[----:B------:R-:W-:Y:S02]  /*10520*/  PRMT R32, R32, 0x7632, R32 ;  /* 0x0000763220207816 */ /* 0x000fe40000000020 */
[----:B-1----:R-:W-:Y:S01]  /*10530*/  P2R R43, PR, RZ, 0x8 ;  /* 0x00000008ff2b7803 */ /* 0x002fe20000000000 */
[----:B------:R-:W-:Y:S01]  /*10540*/  FMUL.FTZ R0, R0, UR5 ;  /* 0x0000000500007c20 */ /* 0x000fe20008410000 */
        /* <DEDUP_REMOVED lines=9> */
.L_x_7546:
        /* <DEDUP_REMOVED lines=12> */
.L_x_7547:
        /* <DEDUP_REMOVED lines=43> */
.L_x_7545:
[----:B------:R-:W-:Y:S02]  /*10950*/  I2FP.F32.U32 R2, R3 ;  /* 0x0000000300027245 */ /* 0x000fe40000201000 */
[----:B------:R-:W-:Y:S02]  /*10960*/  SHF.L.U32 R3, R76, 0x10, RZ ;  /* 0x000000104c037819 */ /* 0x000fe400000006ff */
[----:B------:R-:W-:Y:S01]  /*10970*/  ISETP.NE.AND P2, PT, R4, 0x1, PT ;  /* 0x000000010400780c */ /* 0x000fe20003f45270 */
[----:B------:R-:W-:Y:S02]  /*10980*/  FFMA.FTZ R2, R2, R211, 1.1641532182693481445e-10 ;  /* 0x2f00000002027423 */ /* 0x000fe400000100d3 */
[----:B------:R-:W-:Y:S01]  /*10990*/  FMUL.FTZ R48, R3, UR5 ;  /* 0x0000000503307c20 */ /* 0x000fe20008410000 */
[----:B------:R-:W-:Y:S01]  /*109a0*/  FSEL R3, R0, RZ, P3 ;  /* 0x000000ff00037208 */ /* 0x000fe20001800000 */
[----:B------:R-:W-:Y:S01]  /*109b0*/  IMAD.MOV.U32 R0, RZ, RZ, R10 ;  /* 0x000000ffff007224 */ /* 0x000fe200078e000a */
[----:B------:R-:W-:Y:S01]  /*109c0*/  FSETP.GTU.FTZ.AND P1, PT, R2, UR4, PT ;  /* 0x0000000402007c0b */ /* 0x000fe2000bf3c000 */
[----:B------:R-:W-:-:S03]  /*109d0*/  IMAD.MOV.U32 R2, RZ, RZ, 0x2 ;  /* 0x00000002ff027424 */ /* 0x000fc600078e00ff */
[----:B------:R-:W-:Y:S02]  /*109e0*/  FSEL R48, R48, RZ, !P1 ;  /* 0x000000ff30307208 */ /* 0x000fe40004800000 */
[----:B------:R-:W-:-:S03]  /*109f0*/  SEL R8, RZ, 0x1, P1 ;  /* 0x00000001ff087807 */ /* 0x000fc60000800000 */
[----:B------:R-:W-:-:S04]  /*10a00*/  FADD.FTZ R48, R48, R3 ;  /* 0x0000000330307221 */ /* 0x000fc80000010000 */
[----:B------:R-:W-:Y:S01]  /*10a10*/  @P0 FADD.FTZ R48, R72, R48 ;  /* 0x0000003048300221 */ /* 0x000fe20000010000 */
        /* <DEDUP_REMOVED lines=9> */
.L_x_7549:
        /* <DEDUP_REMOVED lines=12> */
.L_x_7550:
        /* <DEDUP_REMOVED lines=43> */
.L_x_7548:
[----:B------:R-:W-:Y:S01]  /*10e20*/  I2FP.F32.U32 R0, R0 ;  /* 0x0000000000007245 */ /* 0x000fe20000201000 */
[----:B------:R-:W-:Y:S01]  /*10e30*/  IMAD.MOV.U32 R4, RZ, RZ, 0x2 ;  /* 0x00000002ff047424 */ /* 0x000fe200078e00ff */
[----:B------:R-:W-:Y:S01]  /*10e40*/  ISETP.NE.AND P1, PT, R2, 0x1, PT ;  /* 0x000000010200780c */ /* 0x000fe20003f25270 */
[----:B------:R-:W-:Y:S02]  /*10e50*/  IMAD.MOV.U32 R3, RZ, RZ, R10 ;  /* 0x000000ffff037224 */ /* 0x000fe400078e000a */
[----:B------:R-:W-:-:S05]  /*10e60*/  FFMA.FTZ R0, R0, R211, 1.1641532182693481445e-10 ;  /* 0x2f00000000007423 */ /* 0x000fca00000100d3 */
[----:B------:R-:W-:Y:S02]  /*10e70*/  FSETP.LE.FTZ.AND P3, PT, R0, UR4, PT ;  /* 0x0000000400007c0b */ /* 0x000fe4000bf73000 */
[----:B------:R-:W-:Y:S02]  /*10e80*/  SHF.L.U32 R0, R32, 0x10, RZ ;  /* 0x0000001020007819 */ /* 0x000fe400000006ff */
[----:B------:R-:W-:-:S03]  /*10e90*/  P2R R42, PR, RZ, 0x8 ;  /* 0x00000008ff2a7803 */ /* 0x000fc60000000000 */
        /* <DEDUP_REMOVED lines=10> */
.L_x_7552:
        /* <DEDUP_REMOVED lines=12> */
.L_x_7553:
        /* <DEDUP_REMOVED lines=43> */
.L_x_7551:
[----:B------:R-:W-:Y:S02]  /*112b0*/  I2FP.F32.U32 R2, R3 ;  /* 0x0000000300027245 */ /* 0x000fe40000201000 */
[----:B------:R-:W-:Y:S02]  /*112c0*/  PRMT R3, R76, 0x7632, R3 ;  /* 0x000076324c037816 */ /* 0x000fe40000000003 */
[----:B------:R-:W-:Y:S01]  /*112d0*/  ISETP.NE.AND P2, PT, R4, 0x1, PT ;  /* 0x000000010400780c */ /* 0x000fe20003f45270 */
[----:B------:R-:W-:Y:S01]  /*112e0*/  FFMA.FTZ R2, R2, R211, 1.1641532182693481445e-10 ;  /* 0x2f00000002027423 */ /* 0x000fe200000100d3 */
[----:B------:R-:W-:Y:S02]  /*112f0*/  SHF.L.U32 R3, R3, 0x10, RZ ;  /* 0x0000001003037819 */ /* 0x000fe400000006ff */
[----:B------:R-:W-:Y:S02]  /*11300*/  FSEL R0, R0, RZ, P3 ;  /* 0x000000ff00007208 */ /* 0x000fe40001800000 */
[----:B------:R-:W-:Y:S01]  /*11310*/  FSETP.GTU.FTZ.AND P1, PT, R2, UR4, PT ;  /* 0x0000000402007c0b */ /* 0x000fe2000bf3c000 */
[----:B------:R-:W-:Y:S01]  /*11320*/  FMUL.FTZ R3, R3, UR5 ;  /* 0x0000000503037c20 */ /* 0x000fe20008410000 */
[----:B------:R-:W-:-:S02]  /*11330*/  IMAD.MOV.U32 R2, RZ, RZ, 0x2 ;  /* 0x00000002ff027424 */ /* 0x000fc400078e00ff */
[----:B------:R-:W-:Y:S02]  /*11340*/  SEL R7, RZ, 0x1, P1 ;  /* 0x00000001ff077807 */ /* 0x000fe40000800000 */
[----:B------:R-:W-:-:S05]  /*11350*/  FSEL R3, R3, RZ, !P1 ;  /* 0x000000ff03037208 */ /* 0x000fca0004800000 */
        /* <DEDUP_REMOVED lines=12> */
.L_x_7555:
        /* <DEDUP_REMOVED lines=12> */
.L_x_7556:
        /* <DEDUP_REMOVED lines=43> */
.L_x_7554:
[----:B------:R-:W-:Y:S01]  /*11790*/  ISETP.NE.AND P1, PT, R2, 0x1, PT ;  /* 0x000000010200780c */ /* 0x000fe20003f25270 */
[----:B------:R-:W-:Y:S01]  /*117a0*/  IMAD.MOV.U32 R4, RZ, RZ, 0x2 ;  /* 0x00000002ff047424 */ /* 0x000fe200078e00ff */
[----:B------:R-:W-:Y:S01]  /*117b0*/  I2FP.F32.U32 R0, R0 ;  /* 0x0000000000007245 */ /* 0x000fe20000201000 */
[----:B------:R-:W-:Y:S01]  /*117c0*/  IMAD.MOV.U32 R3, RZ, RZ, R10 ;  /* 0x000000ffff037224 */ /* 0x000fe200078e000a */
[----:B------:R-:W-:-:S03]  /*117d0*/  SHF.L.U32 R6, R33, 0x10, RZ ;  /* 0x0000001021067819 */ /* 0x000fc600000006ff */
[----:B------:R-:W-:Y:S02]  /*117e0*/  FFMA.FTZ R0, R0, R211, 1.1641532182693481445e-10 ;  /* 0x2f00000000007423 */ /* 0x000fe400000100d3 */
[----:B------:R-:W-:-:S03]  /*117f0*/  FMUL.FTZ R6, R6, UR5 ;  /* 0x0000000506067c20 */ /* 0x000fc60008410000 */
[----:B------:R-:W-:Y:S02]  /*11800*/  FSETP.LE.FTZ.AND P3, PT, R0, UR4, PT ;  /* 0x0000000400007c0b */ /* 0x000fe4000bf73000 */
[----:B------:R-:W-:Y:S02]  /*11810*/  PRMT R0, R33, 0x7632, R0 ;  /* 0x0000763221007816 */ /* 0x000fe40000000000 */
        /* <DEDUP_REMOVED lines=10> */
.L_x_7558:
        /* <DEDUP_REMOVED lines=12> */
.L_x_7559:
        /* <DEDUP_REMOVED lines=43> */
.L_x_7557:
[----:B------:R-:W-:Y:S01]  /*11c30*/  I2FP.F32.U32 R2, R3 ;  /* 0x0000000300027245 */ /* 0x000fe20000201000 */
[----:B------:R-:W-:Y:S01]  /*11c40*/  IMAD.MOV.U32 R5, RZ, RZ, 0x2 ;  /* 0x00000002ff057424 */ /* 0x000fe200078e00ff */
[----:B------:R-:W-:Y:S02]  /*11c50*/  SHF.L.U32 R3, R77, 0x10, RZ ;  /* 0x000000104d037819 */ /* 0x000fe400000006ff */
[----:B------:R-:W-:Y:S01]  /*11c60*/  ISETP.NE.AND P2, PT, R4, 0x1, PT ;  /* 0x000000010400780c */ /* 0x000fe20003f45270 */
[----:B------:R-:W-:Y:S02]  /*11c70*/  FFMA.FTZ R2, R2, R211, 1.1641532182693481445e-10 ;  /* 0x2f00000002027423 */ /* 0x000fe400000100d3 */
[----:B------:R-:W-:Y:S01]  /*11c80*/  FMUL.FTZ R50, R3, UR5 ;  /* 0x0000000503327c20 */ /* 0x000fe20008410000 */
[----:B------:R-:W-:Y:S02]  /*11c90*/  FSEL R3, R6, RZ, P3 ;  /* 0x000000ff06037208 */ /* 0x000fe40001800000 */
        /* <DEDUP_REMOVED lines=15> */
.L_x_7561:
        /* <DEDUP_REMOVED lines=12> */
.L_x_7562:
        /* <DEDUP_REMOVED lines=43> */
.L_x_7560:
[----:B------:R-:W-:Y:S01]  /*12100*/  ISETP.NE.AND P2, PT, R5, 0x1, PT ;  /* 0x000000010500780c */ /* 0x000fe20003f45270 */
[----:B------:R-:W-:Y:S01]  /*12110*/  IMAD.MOV.U32 R4, RZ, RZ, 0x2 ;  /* 0x00000002ff047424 */ /* 0x000fe200078e00ff */
[----:B------:R-:W-:Y:S01]  /*12120*/  I2FP.F32.U32 R2, R3 ;  /* 0x0000000300027245 */ /* 0x000fe20000201000 */
[----:B------:R-:W-:Y:S01]  /*12130*/  IMAD.MOV.U32 R3, RZ, RZ, R10 ;  /* 0x000000ffff037224 */ /* 0x000fe200078e000a */
[----:B------:R-:W-:-:S03]  /*12140*/  SHF.L.U32 R0, R0, 0x10, RZ ;  /* 0x0000001000007819 */ /* 0x000fc600000006ff */
[----:B------:R-:W-:Y:S02]  /*12150*/  FFMA.FTZ R2, R2, R211, 1.1641532182693481445e-10 ;  /* 0x2f00000002027423 */ /* 0x000fe400000100d3 */
[----:B------:R-:W-:-:S03]  /*12160*/  FMUL.FTZ R0, R0, UR5 ;  /* 0x0000000500007c20 */ /* 0x000fc60008410000 */
        /* <DEDUP_REMOVED lines=10> */
.L_x_7564:
        /* <DEDUP_REMOVED lines=12> */
.L_x_7565:
        /* <DEDUP_REMOVED lines=43> */
.L_x_7563:
        /* <DEDUP_REMOVED lines=23> */
.L_x_7567:
        /* <DEDUP_REMOVED lines=12> */
.L_x_7568:
        /* <DEDUP_REMOVED lines=43> */
.L_x_7566:
[----:B------:R-:W-:Y:S01]  /*12a60*/  I2FP.F32.U32 R0, R0 ;  /* 0x0000000000007245 */ /* 0x000fe20000201000 */
[----:B------:R-:W-:Y:S01]  /*12a70*/  IMAD.MOV.U32 R32, RZ, RZ, 0x2 ;  /* 0x00000002ff207424 */ /* 0x000fe200078e00ff */
[----:B------:R-:W-:Y:S01]  /*12a80*/  ISETP.NE.AND P3, PT, R2, 0x1, PT ;  /* 0x000000010200780c */ /* 0x000fe20003f65270 */
[----:B------:R-:W-:Y:S02]  /*12a90*/  IMAD.MOV.U32 R3, RZ, RZ, R10 ;  /* 0x000000ffff037224 */ /* 0x000fe400078e000a */
[----:B------:R-:W-:-:S05]  /*12aa0*/  FFMA.FTZ R0, R0, R211, 1.1641532182693481445e-10 ;  /* 0x2f00000000007423 */ /* 0x000fca00000100d3 */
[----:B------:R-:W-:Y:S02]  /*12ab0*/  FSETP.LE.FTZ.AND P2, PT, R0, UR4, PT ;  /* 0x0000000400007c0b */ /* 0x000fe4000bf53000 */
[C---:B------:R-:W-:Y:S02]  /*12ac0*/  SHF.L.U32 R0, R34.reuse, 0x10, RZ ;  /* 0x0000001022007819 */ /* 0x040fe400000006ff */
[----:B------:R-:W-:-:S03]  /*12ad0*/  PRMT R34, R34, 0x7632, R34 ;  /* 0x0000763222227816 */ /* 0x000fc60000000022 */
        /* <DEDUP_REMOVED lines=10> */
.L_x_7570:
        /* <DEDUP_REMOVED lines=12> */
.L_x_7571:
        /* <DEDUP_REMOVED lines=43> */
.L_x_7569:
[----:B------:R-:W-:Y:S02]  /*12ef0*/  I2FP.F32.U32 R2, R3 ;  /* 0x0000000300027245 */ /* 0x000fe40000201000 */
[----:B------:R-:W-:-:S03]  /*12f00*/  SHF.L.U32 R3, R78, 0x10, RZ ;  /* 0x000000104e037819 */ /* 0x000fc600000006ff */
[----:B------:R-:W-:Y:S02]  /*12f10*/  FFMA.FTZ R2, R2, R211, 1.1641532182693481445e-10 ;  /* 0x2f00000002027423 */ /* 0x000fe400000100d3 */
[----:B------:R-:W-:Y:S01]  /*12f20*/  FMUL.FTZ R44, R3, UR5 ;  /* 0x00000005032c7c20 */ /* 0x000fe20008410000 */
[----:B------:R-:W-:Y:S01]  /*12f30*/  FSEL R3, R0, RZ, P2 ;  /* 0x000000ff00037208 */ /* 0x000fe20001000000 */
[----:B------:R-:W-:Y:S01]  /*12f40*/  IMAD.MOV.U32 R0, RZ, RZ, R10 ;  /* 0x000000ffff007224 */ /* 0x000fe200078e000a */
        /* <DEDUP_REMOVED lines=16> */
.L_x_7573:
        /* <DEDUP_REMOVED lines=12> */
.L_x_7574:
        /* <DEDUP_REMOVED lines=43> */
.L_x_7572:
[----:B------:R-:W-:Y:S01]  /*133c0*/  ISETP.NE.AND P4, PT, R2, 0x1, PT ;  /* 0x000000010200780c */ /* 0x000fe20003f85270 */
[----:B------:R-:W-:Y:S01]  /*133d0*/  IMAD.MOV.U32 R32, RZ, RZ, 0x2 ;  /* 0x00000002ff207424 */ /* 0x000fe200078e00ff */
[----:B------:R-:W-:Y:S01]  /*133e0*/  I2FP.F32.U32 R0, R0 ;  /* 0x0000000000007245 */ /* 0x000fe20000201000 */
[----:B------:R-:W-:Y:S01]  /*133f0*/  IMAD.MOV.U32 R3, RZ, RZ, R10 ;  /* 0x000000ffff037224 */ /* 0x000fe200078e000a */
[----:B------:R-:W-:-:S03]  /*13400*/  SHF.L.U32 R34, R34, 0x10, RZ ;  /* 0x0000001022227819 */ /* 0x000fc600000006ff */
[----:B------:R-:W-:-:S05]  /*13410*/  FFMA.FTZ R0, R0, R211, 1.1641532182693481445e-10 ;  /* 0x2f00000000007423 */ /* 0x000fca00000100d3 */
[----:B------:R-:W-:Y:S01]  /*13420*/  FSETP.LE.FTZ.AND P3, PT, R0, UR4, PT ;  /* 0x0000000400007c0b */ /* 0x000fe2000bf73000 */
[----:B------:R-:W-:Y:S01]  /*13430*/  FMUL.FTZ R0, R34, UR5 ;  /* 0x0000000522007c20 */ /* 0x000fe20008410000 */
[----:B------:R-:W-:Y:S11]  /*13440*/  @!P4 BRA `(.L_x_7575) ;  /* 0x0000000000fcc947 */ /* 0x000ff60003800000 */
        /* <DEDUP_REMOVED lines=8> */
.L_x_7576:
        /* <DEDUP_REMOVED lines=12> */
.L_x_7577:
        /* <DEDUP_REMOVED lines=43> */
.L_x_7575:
[----:B------:R-:W-:Y:S01]  /*13840*/  I2FP.F32.U32 R2, R3 ;  /* 0x0000000300027245 */ /* 0x000fe20000201000 */
[----:B------:R-:W-:Y:S01]  /*13850*/  IMAD.MOV.U32 R34, RZ, RZ, 0x2 ;  /* 0x00000002ff227424 */ /* 0x000fe200078e00ff */
[----:B------:R-:W-:Y:S02]  /*13860*/  PRMT R3, R78, 0x7632, R3 ;  /* 0x000076324e037816 */ /* 0x000fe40000000003 */
[----:B------:R-:W-:Y:S01]  /*13870*/  FSEL R0, R0, RZ, P3 ;  /* 0x000000ff00007208 */ /* 0x000fe20001800000 */
[----:B------:R-:W-:Y:S01]  /*13880*/  FFMA.FTZ R2, R2, R211, 1.1641532182693481445e-10 ;  /* 0x2f00000002027423 */ /* 0x000fe200000100d3 */
[----:B------:R-:W-:-:S04]  /*13890*/  SHF.L.U32 R3, R3, 0x10, RZ ;  /* 0x0000001003037819 */ /* 0x000fc800000006ff */
[----:B------:R-:W-:Y:S01]  /*138a0*/  FSETP.GTU.FTZ.AND P4, PT, R2, UR4, PT ;  /* 0x0000000402007c0b */ /* 0x000fe2000bf9c000 */
[----:B------:R-:W-:-:S05]  /*138b0*/  FMUL.FTZ R3, R3, UR5 ;  /* 0x0000000503037c20 */ /* 0x000fca0008410000 */
        /* <DEDUP_REMOVED lines=15> */
.L_x_7579:
        /* <DEDUP_REMOVED lines=12> */
.L_x_7580:
        /* <DEDUP_REMOVED lines=43> */
.L_x_7578:
[----:B------:R-:W-:Y:S01]  /*13d20*/  ISETP.NE.AND P5, PT, R34, 0x1, PT ;  /* 0x000000012200780c */ /* 0x000fe20003fa5270 */
[----:B------:R-:W-:Y:S01]  /*13d30*/  IMAD.MOV.U32 R33, RZ, RZ, R10 ;  /* 0x000000ffff217224 */ /* 0x000fe200078e000a */
[----:B------:R-:W-:Y:S02]  /*13d40*/  I2FP.F32.U32 R0, R0 ;  /* 0x0000000000007245 */ /* 0x000fe40000201000 */
[----:B------:R-:W-:-:S03]  /*13d50*/  SHF.L.U32 R2, R35, 0x10, RZ ;  /* 0x0000001023027819 */ /* 0x000fc600000006ff */
[----:B------:R-:W-:Y:S01]  /*13d60*/  FFMA.FTZ R32, R0, R211, 1.1641532182693481445e-10 ;  /* 0x2f00000000207423 */ /* 0x000fe200000100d3 */
[----:B------:R-:W-:Y:S01]  /*13d70*/  PRMT R0, R35, 0x7632, R0 ;  /* 0x0000763223007816 */ /* 0x000fe20000000000 */
[----:B------:R-:W-:Y:S01]  /*13d80*/  FMUL.FTZ R2, R2, UR5 ;  /* 0x0000000502027c20 */ /* 0x000fe20008410000 */
[----:B------:R-:W-:Y:S02]  /*13d90*/  IMAD.MOV.U32 R35, RZ, RZ, 0x2 ;  /* 0x00000002ff237424 */ /* 0x000fe400078e00ff */
        /* <DEDUP_REMOVED lines=10> */
.L_x_7582:
        /* <DEDUP_REMOVED lines=12> */
.L_x_7583:
        /* <DEDUP_REMOVED lines=43> */
.L_x_7581:
[----:B------:R-:W-:Y:S01]  /*141b0*/  I2FP.F32.U32 R32, R33 ;  /* 0x0000002100207245 */ /* 0x000fe20000201000 */
[----:B------:R-:W-:Y:S01]  /*141c0*/  IMAD.MOV.U32 R34, RZ, RZ, 0x2 ;  /* 0x00000002ff227424 */ /* 0x000fe200078e00ff */
[----:B------:R-:W-:-:S03]  /*141d0*/  SHF.L.U32 R33, R79, 0x10, RZ ;  /* 0x000000104f217819 */ /* 0x000fc600000006ff */
[----:B------:R-:W-:Y:S02]  /*141e0*/  FFMA.FTZ R32, R32, R211, 1.1641532182693481445e-10 ;  /* 0x2f00000020207423 */ /* 0x000fe400000100d3 */
[----:B------:R-:W-:-:S03]  /*141f0*/  FMUL.FTZ R33, R33, UR5 ;  /* 0x0000000521217c20 */ /* 0x000fc60008410000 */
[----:B------:R-:W-:-:S04]  /*14200*/  FSETP.GTU.FTZ.AND P5, PT, R32, UR4, PT ;  /* 0x0000000420007c0b */ /* 0x000fc8000bfbc000 */
        /* <DEDUP_REMOVED lines=17> */
.L_x_7585:
        /* <DEDUP_REMOVED lines=12> */
.L_x_7586:
        /* <DEDUP_REMOVED lines=43> */
.L_x_7584:
        /* <DEDUP_REMOVED lines=17> */
.L_x_7588:
        /* <DEDUP_REMOVED lines=14> */
.L_x_7589:
        /* <DEDUP_REMOVED lines=43> */
.L_x_7587:
[----:B------:R-:W-:Y:S02]  /*14b30*/  I2FP.F32.U32 R32, R33 ;  /* 0x0000002100207245 */ /* 0x000fe40000201000 */
[----:B------:R-:W-:Y:S02]  /*14b40*/  PRMT R33, R79, 0x7632, R33 ;  /* 0x000076324f217816 */ /* 0x000fe40000000021 */
[----:B------:R-:W-:Y:S01]  /*14b50*/  FSEL R0, R0, RZ, P5 ;  /* 0x000000ff00007208 */ /* 0x000fe20002800000 */
[----:B------:R-:W-:Y:S01]  /*14b60*/  FFMA.FTZ R32, R32, R211, 1.1641532182693481445e-10 ;  /* 0x2f00000020207423 */ /* 0x000fe200000100d3 */
[----:B------:R-:W-:-:S04]  /*14b70*/  SHF.L.U32 R33, R33, 0x10, RZ ;  /* 0x0000001021217819 */ /* 0x000fc800000006ff */
        /* <DEDUP_REMOVED lines=8> */
.L_x_7541:
        /* <DEDUP_REMOVED lines=15> */
.L_x_7592:
        /* <DEDUP_REMOVED lines=12> */
.L_x_7593:
        /* <DEDUP_REMOVED lines=43> */
.L_x_7591:
[----:B------:R-:W-:Y:S01]  /*15060*/  ISETP.NE.AND P1, PT, R38, 0x1, PT ;  /* 0x000000012600780c */ /* 0x000fe20003f25270 */
[----:B------:R-:W-:Y:S01]  /*15070*/  IMAD.MOV.U32 R39, RZ, RZ, 0x2 ;  /* 0x00000002ff277424 */ /* 0x000fe200078e00ff */
[----:B------:R-:W-:Y:S01]  /*15080*/  I2FP.F32.U32 R36, R36 ;  /* 0x0000002400247245 */ /* 0x000fe20000201000 */
[----:B------:R-:W-:Y:S01]  /*15090*/  IMAD.MOV.U32 R37, RZ, RZ, R10 ;  /* 0x000000ffff257224 */ /* 0x000fe200078e000a */
[C---:B-1---5:R-:W-:Y:S02]  /*150a0*/  SHF.L.U32 R44, R32.reuse, 0x10, RZ ;  /* 0x00000010202c7819 */ /* 0x062fe400000006ff */
        /* <DEDUP_REMOVED lines=13> */
.L_x_7595:
        /* <DEDUP_REMOVED lines=12> */
.L_x_7596:
        /* <DEDUP_REMOVED lines=43> */
.L_x_7594:
        /* <DEDUP_REMOVED lines=17> */
.L_x_7598:
        /* <DEDUP_REMOVED lines=12> */
.L_x_7599:
        /* <DEDUP_REMOVED lines=43> */
.L_x_7597:
        /* <DEDUP_REMOVED lines=18> */
.L_x_7601:
        /* <DEDUP_REMOVED lines=12> */
.L_x_7602:
        /* <DEDUP_REMOVED lines=43> */
.L_x_7600:
        /* <DEDUP_REMOVED lines=16> */
.L_x_7604:
        /* <DEDUP_REMOVED lines=12> */
.L_x_7605:
        /* <DEDUP_REMOVED lines=43> */
.L_x_7603:
        /* <DEDUP_REMOVED lines=17> */
.L_x_7607:
        /* <DEDUP_REMOVED lines=12> */
.L_x_7608:
        /* <DEDUP_REMOVED lines=43> */
.L_x_7606:
        /* <DEDUP_REMOVED lines=16> */
.L_x_7610:
        /* <DEDUP_REMOVED lines=12> */
.L_x_7611:
        /* <DEDUP_REMOVED lines=43> */
.L_x_7609:
        /* <DEDUP_REMOVED lines=17> */
.L_x_7613:
        /* <DEDUP_REMOVED lines=12> */
.L_x_7614:
        /* <DEDUP_REMOVED lines=43> */
.L_x_7612:
        /* <DEDUP_REMOVED lines=34> */
.L_x_7590:
        /* <DEDUP_REMOVED lines=50> */
.L_x_7615:
        /* <DEDUP_REMOVED lines=20> */
.L_x_7618:
        /* <DEDUP_REMOVED lines=12> */
.L_x_7619:
        /* <DEDUP_REMOVED lines=42> */
.L_x_7617:
[----:B------:R-:W-:Y:S01]  /*179c0*/  I2FP.F32.U32 R0, R0 ;  /* 0x0000000000007245 */ /* 0x000fe20000201000 */
[----:B------:R-:W-:Y:S01]  /*179d0*/  HFMA2 R4, -RZ, RZ, 0, 1.1920928955078125e-07 ;  /* 0x00000002ff047431 */ /* 0x000fe200000001ff */
[----:B------:R-:W-:Y:S01]  /*179e0*/  ISETP.NE.AND P1, PT, R2, 0x1, PT ;  /* 0x000000010200780c */ /* 0x000fe20003f25270 */
[----:B------:R-:W-:Y:S01]  /*179f0*/  IMAD.MOV.U32 R3, RZ, RZ, R10 ;  /* 0x000000ffff037224 */ /* 0x000fe200078e000a */
[----:B------:R-:W-:Y:S01]  /*17a00*/  LOP3.LUT R208, R208, 0xfffffff7, RZ, 0xc0, !PT ;  /* 0xfffffff7d0d07812 */ /* 0x000fe200078ec0ff */
[----:B------:R-:W-:-:S05]  /*17a10*/  FFMA.FTZ R0, R0, R211, 1.1641532182693481445e-10 ;  /* 0x2f00000000007423 */ /* 0x000fca00000100d3 */
[----:B------:R-:W-:Y:S01]  /*17a20*/  FSETP.LE.FTZ.AND P3, PT, R0, UR4, PT ;  /* 0x0000000400007c0b */ /* 0x000fe2000bf73000 */
[C---:B-----5:R-:W-:Y:S01]  /*17a30*/  IMAD.U32 R0, R32.reuse, 0x10000, RZ ;  /* 0x0001000020007824 */ /* 0x060fe200078e00ff */
[----:B------:R-:W-:-:S03]  /*17a40*/  PRMT R32, R32, 0x7632, R32 ;  /* 0x0000763220207816 */ /* 0x000fc60000000020 */
[----:B------:R-:W-:-:S08]  /*17a50*/  FMUL.FTZ R0, R0, UR5 ;  /* 0x0000000500007c20 */ /* 0x000fd00008410000 */
        /* <DEDUP_REMOVED lines=10> */
.L_x_7621:
        /* <DEDUP_REMOVED lines=12> */
.L_x_7622:
        /* <DEDUP_REMOVED lines=43> */
.L_x_7620:
[----:B------:R-:W-:Y:S01]  /*17e70*/  I2FP.F32.U32 R2, R3 ;  /* 0x0000000300027245 */ /* 0x000fe20000201000 */
[----:B------:R-:W-:Y:S01]  /*17e80*/  IMAD.U32 R3, R76, 0x10000, RZ ;  /* 0x000100004c037824 */ /* 0x000fe200078e00ff */
[----:B------:R-:W-:-:S03]  /*17e90*/  ISETP.NE.AND P2, PT, R4, 0x1, PT ;  /* 0x000000010400780c */ /* 0x000fc60003f45270 */
[----:B------:R-:W-:Y:S01]  /*17ea0*/  FFMA.FTZ R2, R2, R211, 1.1641532182693481445e-10 ;  /* 0x2f00000002027423 */ /* 0x000fe200000100d3 */
[----:B-1----:R-:W-:Y:S01]  /*17eb0*/  FMUL.FTZ R40, R3, UR5 ;  /* 0x0000000503287c20 */ /* 0x002fe20008410000 */
[----:B------:R-:W-:Y:S01]  /*17ec0*/  FSEL R3, R0, RZ, P3 ;  /* 0x000000ff00037208 */ /* 0x000fe20001800000 */
[----:B------:R-:W-:Y:S02]  /*17ed0*/  IMAD.MOV.U32 R0, RZ, RZ, R10 ;  /* 0x000000ffff007224 */ /* 0x000fe400078e000a */
[----:B------:R-:W-:Y:S02]  /*17ee0*/  FSETP.GTU.FTZ.AND P1, PT, R2, UR4, PT ;  /* 0x0000000402007c0b */ /* 0x000fe4000bf3c000 */
[----:B------:R-:W-:Y:S02]  /*17ef0*/  MOV R2, 0x2 ;  /* 0x0000000200027802 */ /* 0x000fe40000000f00 */
        /* <DEDUP_REMOVED lines=13> */
.L_x_7624:
        /* <DEDUP_REMOVED lines=12> */
.L_x_7625:
        /* <DEDUP_REMOVED lines=43> */
.L_x_7623:
[----:B------:R-:W-:Y:S01]  /*18340*/  I2FP.F32.U32 R0, R0 ;  /* 0x0000000000007245 */ /* 0x000fe20000201000 */
[----:B------:R-:W-:Y:S01]  /*18350*/  HFMA2 R4, -RZ, RZ, 0, 1.1920928955078125e-07 ;  /* 0x00000002ff047431 */ /* 0x000fe200000001ff */
[----:B------:R-:W-:Y:S01]  /*18360*/  ISETP.NE.AND P1, PT, R2, 0x1, PT ;  /* 0x000000010200780c */ /* 0x000fe20003f25270 */
[----:B------:R-:W-:Y:S01]  /*18370*/  IMAD.MOV.U32 R3, RZ, RZ, R10 ;  /* 0x000000ffff037224 */ /* 0x000fe200078e000a */
[----:B------:R-:W-:Y:S01]  /*18380*/  LOP3.LUT R208, R208, 0xfffffffb, RZ, 0xc0, !PT ;  /* 0xfffffffbd0d07812 */ /* 0x000fe200078ec0ff */
[----:B------:R-:W-:-:S05]  /*18390*/  FFMA.FTZ R0, R0, R211, 1.1641532182693481445e-10 ;  /* 0x2f00000000007423 */ /* 0x000fca00000100d3 */
[----:B------:R-:W-:Y:S01]  /*183a0*/  FSETP.LE.FTZ.AND P3, PT, R0, UR4, PT ;  /* 0x0000000400007c0b */ /* 0x000fe2000bf73000 */
[----:B------:R-:W-:-:S04]  /*183b0*/  IMAD.U32 R0, R32, 0x10000, RZ ;  /* 0x0001000020007824 */ /* 0x000fc800078e00ff */
        /* <DEDUP_REMOVED lines=11> */
.L_x_7627:
        /* <DEDUP_REMOVED lines=12> */
.L_x_7628:
        /* <DEDUP_REMOVED lines=43> */
.L_x_7626:
        /* <DEDUP_REMOVED lines=8> */
[----:B------:R-:W-:Y:S02]  /*18860*/  MOV R2, 0x2 ;  /* 0x0000000200027802 */ /* 0x000fe40000000f00 */
        /* <DEDUP_REMOVED lines=14> */
.L_x_7630:
        /* <DEDUP_REMOVED lines=12> */
.L_x_7631:
        /* <DEDUP_REMOVED lines=43> */
.L_x_7629:
        /* <DEDUP_REMOVED lines=8> */
[----:B------:R-:W-:Y:S02]  /*18d40*/  FSETP.LE.FTZ.AND P3, PT, R0, UR4, PT ;  /* 0x0000000400007c0b */ /* 0x000fe4000bf73000 */
[----:B------:R-:W-:-:S11]  /*18d50*/  PRMT R0, R33, 0x7632, R0 ;  /* 0x0000763221007816 */ /* 0x000fd60000000000 */
        /* <DEDUP_REMOVED lines=10> */
.L_x_7633:
        /* <DEDUP_REMOVED lines=12> */
.L_x_7634:
        /* <DEDUP_REMOVED lines=43> */
.L_x_7632:
[----:B------:R-:W-:Y:S01]  /*19170*/  I2FP.F32.U32 R2, R3 ;  /* 0x0000000300027245 */ /* 0x000fe20000201000 */
[----:B------:R-:W-:Y:S01]  /*19180*/  IMAD.U32 R3, R77, 0x10000, RZ ;  /* 0x000100004d037824 */ /* 0x000fe200078e00ff */
[----:B------:R-:W-:Y:S02]  /*19190*/  ISETP.NE.AND P2, PT, R4, 0x1, PT ;  /* 0x000000010400780c */ /* 0x000fe40003f45270 */
[----:B------:R-:W-:Y:S01]  /*191a0*/  MOV R5, 0x2 ;  /* 0x0000000200057802 */ /* 0x000fe20000000f00 */
[----:B------:R-:W-:Y:S01]  /*191b0*/  FFMA.FTZ R2, R2, R211, 1.1641532182693481445e-10 ;  /* 0x2f00000002027423 */ /* 0x000fe200000100d3 */
[----:B------:R-:W-:Y:S01]  /*191c0*/  FMUL.FTZ R42, R3, UR5 ;  /* 0x00000005032a7c20 */ /* 0x000fe20008410000 */
[----:B------:R-:W-:-:S03]  /*191d0*/  FSEL R3, R6, RZ, P3 ;  /* 0x000000ff06037208 */ /* 0x000fc60001800000 */
        /* <DEDUP_REMOVED lines=15> */
.L_x_7636:
        /* <DEDUP_REMOVED lines=12> */
.L_x_7637:
        /* <DEDUP_REMOVED lines=43> */
.L_x_7635:
        /* <DEDUP_REMOVED lines=17> */
.L_x_7639:
        /* <DEDUP_REMOVED lines=12> */
.L_x_7640:
        /* <DEDUP_REMOVED lines=43> */
.L_x_7638:
        /* <DEDUP_REMOVED lines=23> */
.L_x_7642:
        /* <DEDUP_REMOVED lines=12> */
.L_x_7643:
        /* <DEDUP_REMOVED lines=43> */
.L_x_7641:
[----:B------:R-:W-:Y:S01]  /*19fa0*/  I2FP.F32.U32 R0, R0 ;  /* 0x0000000000007245 */ /* 0x000fe20000201000 */
[----:B------:R-:W-:Y:S01]  /*19fb0*/  HFMA2 R32, -RZ, RZ, 0, 1.1920928955078125e-07 ;  /* 0x00000002ff207431 */ /* 0x000fe200000001ff */
[----:B------:R-:W-:Y:S01]  /*19fc0*/  ISETP.NE.AND P3, PT, R2, 0x1, PT ;  /* 0x000000010200780c */ /* 0x000fe20003f65270 */
[----:B------:R-:W-:Y:S02]  /*19fd0*/  IMAD.MOV.U32 R3, RZ, RZ, R10 ;  /* 0x000000ffff037224 */ /* 0x000fe400078e000a */
        /* <DEDUP_REMOVED lines=14> */
.L_x_7645:
        /* <DEDUP_REMOVED lines=12> */
.L_x_7646:
        /* <DEDUP_REMOVED lines=43> */
.L_x_7644:
[----:B------:R-:W-:Y:S01]  /*1a430*/  I2FP.F32.U32 R2, R3 ;  /* 0x0000000300027245 */ /* 0x000fe20000201000 */
[----:B------:R-:W-:-:S04]  /*1a440*/  IMAD.U32 R3, R78, 0x10000, RZ ;  /* 0x000100004e037824 */ /* 0x000fc800078e00ff */
[----:B------:R-:W-:Y:S01]  /*1a450*/  FFMA.FTZ R2, R2, R211, 1.1641532182693481445e-10 ;  /* 0x2f00000002027423 */ /* 0x000fe200000100d3 */
[----:B------:R-:W-:Y:S01]  /*1a460*/  FMUL.FTZ R36, R3, UR5 ;  /* 0x0000000503247c20 */ /* 0x000fe20008410000 */
[----:B------:R-:W-:Y:S01]  /*1a470*/  FSEL R3, R0, RZ, P2 ;  /* 0x000000ff00037208 */ /* 0x000fe20001000000 */
[----:B------:R-:W-:Y:S02]  /*1a480*/  IMAD.MOV.U32 R0, RZ, RZ, R10 ;  /* 0x000000ffff007224 */ /* 0x000fe400078e000a */
[----:B------:R-:W-:Y:S02]  /*1a490*/  FSETP.GTU.FTZ.AND P3, PT, R2, UR4, PT ;  /* 0x0000000402007c0b */ /* 0x000fe4000bf7c000 */
[----:B------:R-:W-:Y:S02]  /*1a4a0*/  MOV R2, 0x2 ;  /* 0x0000000200027802 */ /* 0x000fe40000000f00 */
[----:B------:R-:W-:Y:S02]  /*1a4b0*/  FSEL R36, R36, RZ, !P3 ;  /* 0x000000ff24247208 */ /* 0x000fe40005800000 */
[----:B------:R-:W-:-:S02]  /*1a4c0*/  SEL R4, RZ, 0x1, P3 ;  /* 0x00000001ff047807 */ /* 0x000fc40001800000 */
        /* <DEDUP_REMOVED lines=12> */
.L_x_7648:
        /* <DEDUP_REMOVED lines=12> */
.L_x_7649:
        /* <DEDUP_REMOVED lines=43> */
.L_x_7647:
[----:B------:R-:W-:Y:S01]  /*1a900*/  ISETP.NE.AND P4, PT, R2, 0x1, PT ;  /* 0x000000010200780c */ /* 0x000fe20003f85270 */
[----:B------:R-:W-:Y:S01]  /*1a910*/  IMAD.U32 R34, R34, 0x10000, RZ ;  /* 0x0001000022227824 */ /* 0x000fe200078e00ff */
[----:B------:R-:W-:Y:S01]  /*1a920*/  I2FP.F32.U32 R0, R0 ;  /* 0x0000000000007245 */ /* 0x000fe20000201000 */
[----:B------:R-:W-:Y:S02]  /*1a930*/  HFMA2 R32, -RZ, RZ, 0, 1.1920928955078125e-07 ;  /* 0x00000002ff207431 */ /* 0x000fe400000001ff */
[----:B------:R-:W-:Y:S02]  /*1a940*/  IMAD.MOV.U32 R3, RZ, RZ, R10 ;  /* 0x000000ffff037224 */ /* 0x000fe400078e000a */
        /* <DEDUP_REMOVED lines=12> */
.L_x_7651:
        /* <DEDUP_REMOVED lines=12> */
.L_x_7652:
        /* <DEDUP_REMOVED lines=43> */
.L_x_7650:
[----:B------:R-:W-:Y:S02]  /*1ad80*/  I2FP.F32.U32 R2, R3 ;  /* 0x0000000300027245 */ /* 0x000fe40000201000 */
[----:B------:R-:W-:Y:S02]  /*1ad90*/  PRMT R3, R78, 0x7632, R3 ;  /* 0x000076324e037816 */ /* 0x000fe40000000003 */
[----:B------:R-:W-:Y:S01]  /*1ada0*/  FSEL R0, R0, RZ, P3 ;  /* 0x000000ff00007208 */ /* 0x000fe20001800000 */
[----:B------:R-:W-:Y:S01]  /*1adb0*/  FFMA.FTZ R2, R2, R211, 1.1641532182693481445e-10 ;  /* 0x2f00000002027423 */ /* 0x000fe200000100d3 */
[----:B------:R-:W-:Y:S01]  /*1adc0*/  MOV R34, 0x2 ;  /* 0x0000000200227802 */ /* 0x000fe20000000f00 */
[----:B------:R-:W-:-:S03]  /*1add0*/  IMAD.U32 R3, R3, 0x10000, RZ ;  /* 0x0001000003037824 */ /* 0x000fc600078e00ff */
        /* <DEDUP_REMOVED lines=17> */
.L_x_7654:
        /* <DEDUP_REMOVED lines=12> */
.L_x_7655:
        /* <DEDUP_REMOVED lines=43> */
.L_x_7653:
        /* <DEDUP_REMOVED lines=18> */
.L_x_7657:
        /* <DEDUP_REMOVED lines=12> */
.L_x_7658:
        /* <DEDUP_REMOVED lines=43> */
.L_x_7656:
[----:B------:R-:W-:Y:S01]  /*1b6f0*/  I2FP.F32.U32 R32, R33 ;  /* 0x0000002100207245 */ /* 0x000fe20000201000 */
[----:B------:R-:W-:Y:S01]  /*1b700*/  IMAD.U32 R33, R79, 0x10000, RZ ;  /* 0x000100004f217824 */ /* 0x000fe200078e00ff */
[----:B------:R-:W-:-:S03]  /*1b710*/  MOV R34, 0x2 ;  /* 0x0000000200227802 */ /* 0x000fc60000000f00 */
        /* <DEDUP_REMOVED lines=20> */
.L_x_7660:
        /* <DEDUP_REMOVED lines=12> */
.L_x_7661:
        /* <DEDUP_REMOVED lines=43> */
.L_x_7659:
        /* <DEDUP_REMOVED lines=17> */
.L_x_7663:
        /* <DEDUP_REMOVED lines=14> */
.L_x_7664:
        /* <DEDUP_REMOVED lines=43> */
.L_x_7662:
        /* <DEDUP_REMOVED lines=13> */
.L_x_7616:
        /* <DEDUP_REMOVED lines=15> */
.L_x_7667:
        /* <DEDUP_REMOVED lines=12> */
.L_x_7668:
        /* <DEDUP_REMOVED lines=42> */
.L_x_7666:
[----:B------:R-:W-:Y:S01]  /*1c590*/  I2FP.F32.U32 R36, R36 ;  /* 0x0000002400247245 */ /* 0x000fe20000201000 */
[----:B-1---5:R-:W-:Y:S01]  /*1c5a0*/  IMAD.U32 R42, R32, 0x10000, RZ ;  /* 0x00010000202a7824 */ /* 0x022fe200078e00ff */
[----:B------:R-:W-:Y:S01]  /*1c5b0*/  ISETP.NE.AND P1, PT, R38, 0x1, PT ;  /* 0x000000012600780c */ /* 0x000fe20003f25270 */
[----:B------:R-:W-:Y:S01]  /*1c5c0*/  IMAD.MOV.U32 R39, RZ, RZ, 0x2 ;  /* 0x00000002ff277424 */ /* 0x000fe200078e00ff */
[----:B------:R-:W-:Y:S01]  /*1c5d0*/  LOP3.LUT R208, R208, 0xfffffff7, RZ, 0xc0, !PT ;  /* 0xfffffff7d0d07812 */ /* 0x000fe200078ec0ff */
[----:B------:R-:W-:Y:S01]  /*1c5e0*/  FFMA.FTZ R36, R36, R211, 1.1641532182693481445e-10 ;  /* 0x2f00000024247423 */ /* 0x000fe200000100d3 */
[----:B------:R-:W-:Y:S02]  /*1c5f0*/  PRMT R32, R32, 0x7632, R32 ;  /* 0x0000763220207816 */ /* 0x000fe40000000020 */
[----:B------:R-:W-:Y:S02]  /*1c600*/  MOV R37, R10 ;  /* 0x0000000a00257202 */ /* 0x000fe40000000f00 */
[----:B------:R-:W-:-:S13]  /*1c610*/  FSETP.LE.FTZ.AND P2, PT, R36, UR4, PT ;  /* 0x0000000424007c0b */ /* 0x000fda000bf53000 */
        /* <DEDUP_REMOVED lines=10> */
.L_x_7670:
        /* <DEDUP_REMOVED lines=12> */
.L_x_7671:
        /* <DEDUP_REMOVED lines=43> */
.L_x_7669:
[----:B------:R-:W-:Y:S01]  /*1ca30*/  I2FP.F32.U32 R36, R37 ;  /* 0x0000002500247245 */ /* 0x000fe20000201000 */
[----:B------:R-:W-:Y:S01]  /*1ca40*/  IMAD.U32 R162, R32, 0x10000, RZ ;  /* 0x0001000020a27824 */ /* 0x000fe200078e00ff */
[----:B------:R-:W-:Y:S02]  /*1ca50*/  ISETP.NE.AND P1, PT, R39, 0x1, PT ;  /* 0x000000012700780c */ /* 0x000fe40003f25270 */
[----:B------:R-:W-:Y:S01]  /*1ca60*/  LOP3.LUT R208, R208, 0xfffffffb, RZ, 0xc0, !PT ;  /* 0xfffffffbd0d07812 */ /* 0x000fe200078ec0ff */
[----:B------:R-:W-:Y:S01]  /*1ca70*/  FFMA.FTZ R36, R36, R211, 1.1641532182693481445e-10 ;  /* 0x2f00000024247423 */ /* 0x000fe200000100d3 */
[----:B------:R-:W-:-:S04]  /*1ca80*/  MOV R32, R10 ;  /* 0x0000000a00207202 */ /* 0x000fc80000000f00 */
[----:B------:R-:W-:Y:S01]  /*1ca90*/  FSETP.LE.FTZ.AND P2, PT, R36, UR4, PT ;  /* 0x0000000424007c0b */ /* 0x000fe2000bf53000 */
[----:B------:R-:W-:-:S12]  /*1caa0*/  IMAD.MOV.U32 R36, RZ, RZ, 0x2 ;  /* 0x00000002ff247424 */ /* 0x000fd800078e00ff */
        /* <DEDUP_REMOVED lines=10> */
.L_x_7673:
        /* <DEDUP_REMOVED lines=12> */
.L_x_7674:
        /* <DEDUP_REMOVED lines=43> */
.L_x_7672:
[----:B------:R-:W-:Y:S01]  /*1cec0*/  I2FP.F32.U32 R32, R32 ;  /* 0x0000002000207245 */ /* 0x000fe20000201000 */
[C---:B------:R-:W-:Y:S01]  /*1ced0*/  IMAD.U32 R43, R33.reuse, 0x10000, RZ ;  /* 0x00010000212b7824 */ /* 0x040fe200078e00ff */
        /* <DEDUP_REMOVED lines=17> */
.L_x_7676:
        /* <DEDUP_REMOVED lines=12> */
.L_x_7677:
        /* <DEDUP_REMOVED lines=43> */
.L_x_7675:
[----:B------:R-:W-:Y:S01]  /*1d360*/  ISETP.NE.AND P2, PT, R37, 0x1, PT ;  /* 0x000000012500780c */ /* 0x000fe20003f45270 */
[----:B------:R-:W-:Y:S01]  /*1d370*/  IMAD.U32 R163, R163, 0x10000, RZ ;  /* 0x00010000a3a37824 */ /* 0x000fe200078e00ff */
[----:B------:R-:W-:Y:S01]  /*1d380*/  I2FP.F32.U32 R32, R33 ;  /* 0x0000002100207245 */ /* 0x000fe20000201000 */
[----:B------:R-:W-:Y:S01]  /*1d390*/  IMAD.MOV.U32 R36, RZ, RZ, 0x2 ;  /* 0x00000002ff247424 */ /* 0x000fe200078e00ff */
[----:B------:R-:W-:-:S03]  /*1d3a0*/  MOV R33, R10 ;  /* 0x0000000a00217202 */ /* 0x000fc60000000f00 */
        /* <DEDUP_REMOVED lines=11> */
.L_x_7679:
        /* <DEDUP_REMOVED lines=12> */
.L_x_7680:
        /* <DEDUP_REMOVED lines=43> */
.L_x_7678:
[----:B------:R-:W-:Y:S01]  /*1d7d0*/  ISETP.NE.AND P3, PT, R36, 0x1, PT ;  /* 0x000000012400780c */ /* 0x000fe20003f65270 */
[C---:B------:R-:W-:Y:S01]  /*1d7e0*/  IMAD.U32 R209, R34.reuse, 0x10000, RZ ;  /* 0x0001000022d17824 */ /* 0x040fe200078e00ff */
[----:B------:R-:W-:Y:S01]  /*1d7f0*/  I2FP.F32.U32 R32, R33 ;  /* 0x0000002100207245 */ /* 0x000fe20000201000 */
[----:B------:R-:W-:Y:S01]  /*1d800*/  IMAD.MOV.U32 R37, RZ, RZ, 0x2 ;  /* 0x00000002ff257424 */ /* 0x000fe200078e00ff */
[----:B------:R-:W-:Y:S02]  /*1d810*/  PRMT R34, R34, 0x7632, R34 ;  /* 0x0000763222227816 */ /* 0x000fe40000000022 */
[----:B------:R-:W-:Y:S01]  /*1d820*/  MOV R33, R10 ;  /* 0x0000000a00217202 */ /* 0x000fe20000000f00 */
        /* <DEDUP_REMOVED lines=11> */
.L_x_7682:
        /* <DEDUP_REMOVED lines=12> */
.L_x_7683:
        /* <DEDUP_REMOVED lines=43> */
.L_x_7681:
        /* <DEDUP_REMOVED lines=16> */
.L_x_7685:
        /* <DEDUP_REMOVED lines=12> */
.L_x_7686:
        /* <DEDUP_REMOVED lines=43> */
.L_x_7684:
        /* <DEDUP_REMOVED lines=17> */
.L_x_7688:
        /* <DEDUP_REMOVED lines=12> */
.L_x_7689:
        /* <DEDUP_REMOVED lines=43> */
.L_x_7687:
[----:B------:R-:W-:Y:S01]  /*1e540*/  P2R R39, PR, RZ, 0x1 ;  /* 0x00000001ff277803 */ /* 0x000fe20000000000 */
[----:B------:R-:W-:Y:S01]  /*1e550*/  FMUL.FTZ R42, R42, UR5 ;  /* 0x000000052a2a7c20 */ /* 0x000fe20008410000 */
[----:B------:R-:W-:Y:S01]  /*1e560*/  I2FP.F32.U32 R36, R33 ;  /* 0x0000002100247245 */ /* 0x000fe20000201000 */
[----:B------:R-:W-:Y:S01]  /*1e570*/  FMUL.FTZ R32, R43, UR5 ;  /* 0x000000052b207c20 */ /* 0x000fe20008410000 */
[C---:B------:R-:W-:Y:S01]  /*1e580*/  LOP3.LUT P0, RZ, R208.reuse, 0x8, RZ, 0xc0, !PT ;  /* 0x00000008d0ff7812 */ /* 0x040fe2000780c0ff */
[----:B------:R-:W-:Y:S01]  /*1e590*/  IMAD.U32 R35, R35, 0x10000, RZ ;  /* 0x0001000023237824 */ /* 0x000fe200078e00ff */
[----:B------:R-:W-:Y:S01]  /*1e5a0*/  LOP3.LUT P5, RZ, R208, 0x2, RZ, 0xc0, !PT ;  /* 0x00000002d0ff7812 */ /* 0x000fe200078ac0ff */
        /* <DEDUP_REMOVED lines=10> */
[----:B------:R-:W-:Y:S02]  /*1e650*/  LOP3.LUT P6, RZ, R208, 0x4, RZ, 0xc0, !PT ;  /* 0x00000004d0ff7812 */ /* 0x000fe400078cc0ff */
        /* <DEDUP_REMOVED lines=15> */
[----:B------:R-:W-:-:S10]  /*1e750*/  @P0 FADD.FTZ R39, R71, R39 ;  /* 0x0000002747270221 */ /* 0x000fd40000010000 */
.L_x_7665:
        /* <DEDUP_REMOVED lines=9> */
[----:B------:R-:W-:Y:S01]  /*1e7f0*/  VIADD R216, R215, 0x200 ;  /* 0x00000200d7d87836 */ /* 0x000fe20000000000 */
[----:B------:R-:W-:Y:S01]  /*1e800*/  LOP3.LUT R210, R210, R32, R33, 0xfe, !PT ;  /* 0x00000020d2d27212 */ /* 0x000fe200078efe21 */
[----:B------:R2:W-:Y:S01]  /*1e810*/  STG.E.128 desc[UR8][R162.64+0x10], R36 ;  /* 0x00001024a2007986 */ /* 0x0005e2000c101d08 */
[----:B------:R-:W-:Y:S01]  /*1e820*/  SEL R34, RZ, 0x1000000, !P1 ;  /* 0x01000000ff227807 */ /* 0x000fe20004800000 */
[----:B------:R-:W-:Y:S01]  /*1e830*/  IMAD.WIDE.U32 R224, R216, 0x10, R160 ;  /* 0x00000010d8e07825 */ /* 0x000fe200078e00a0 */
[----:B------:R-:W-:-:S02]  /*1e840*/  SEL R33, RZ, 0x10000, !P4 ;  /* 0x00010000ff217807 */ /* 0x000fc40006000000 */
[----:B------:R-:W-:Y:S02]  /*1e850*/  SEL R32, RZ, 0x100, !P5 ;  /* 0x00000100ff207807 */ /* 0x000fe40006800000 */
[----:B------:R-:W-:Y:S02]  /*1e860*/  SEL R35, RZ, 0x1, !P2 ;  /* 0x00000001ff237807 */ /* 0x000fe40005000000 */
[----:B------:R-:W-:Y:S02]  /*1e870*/  LOP3.LUT P6, RZ, R208, 0x8, RZ, 0xc0, !PT ;  /* 0x00000008d0ff7812 */ /* 0x000fe400078cc0ff */
[----:B------:R-:W-:Y:S02]  /*1e880*/  LOP3.LUT R32, R32, R34, R33, 0xfe, !PT ;  /* 0x0000002220207212 */ /* 0x000fe400078efe21 */
[----:B------:R-:W-:Y:S02]  /*1e890*/  LOP3.LUT R33, R210, R35, RZ, 0xfc, !PT ;  /* 0x00000023d2217212 */ /* 0x000fe400078efcff */
[----:B------:R-:W-:Y:S01]  /*1e8a0*/  SEL R35, RZ, 0x1, !P6 ;  /* 0x00000001ff237807 */ /* 0x000fe20007000000 */
[----:B0-----:R-:W-:Y:S01]  /*1e8b0*/  @P0 IMAD.WIDE.U32 R220, R216, 0x20, R220 ;  /* 0x00000020d8dc0825 */ /* 0x001fe200078e00dc */
[----:B------:R-:W-:-:S02]  /*1e8c0*/  PLOP3.LUT P3, PT, PT, PT, UP0, 0x80, 0x8 ;  /* 0x000000000008781c */ /* 0x000fc40003f6f008 */
[----:B------:R-:W-:Y:S01]  /*1e8d0*/  LOP3.LUT R32, R32, R35, RZ, 0xfc, !PT ;  /* 0x0000002320207212 */ /* 0x000fe200078efcff */
[----:B------:R-:W-:Y:S01]  /*1e8e0*/  IMAD.WIDE.U32 R34, R214, 0x8, R192 ;  /* 0x00000008d6227825 */ /* 0x000fe200078e00c0 */
[----:B------:R-:W-:Y:S02]  /*1e8f0*/  MOV R223, 0x10 ;  /* 0x0000001000df7802 */ /* 0x000fe40000000f00 */
[----:B------:R-:W-:Y:S02]  /*1e900*/  PLOP3.LUT P1, PT, PT, PT, UP0, 0x80, 0x8 ;  /* 0x000000000008781c */ /* 0x000fe40003f2f008 */
[----:B------:R2:W-:Y:S05]  /*1e910*/  STG.E.64 desc[UR8][R34.64], R32 ;  /* 0x0000002022007986 */ /* 0x0005ea000c101b08 */
[----:B-1----:R-:W-:Y:S01]  /*1e920*/  @P3 IMAD.WIDE.U32 R222, R216, R223, UR40 ;  /* 0x00000028d8de3e25 */ /* 0x002fe2000f8e00df */
[----:B------:R-:W-:Y:S06]  /*1e930*/  BRA.U !UP0, `(.L_x_7690) ;  /* 0x0000000108507547 */ /* 0x000fec000b800000 */
        /* <DEDUP_REMOVED lines=20> */
.L_x_7690:
[----:B------:R1:W5:Y:S04]  /*1ea80*/  @P1 LDG.E.128 R76, desc[UR8][R222.64] ;  /* 0x00000008de4c1981 */ /* 0x000368000c1e1d00 */
[----:B------:R1:W5:Y:S04]  /*1ea90*/  @P0 LDG.E.128 R72, desc[UR8][R220.64] ;  /* 0x00000008dc480981 */ /* 0x000368000c1e1d00 */
[----:B------:R1:W5:Y:S04]  /*1eaa0*/  @P0 LDG.E.128 R68, desc[UR8][R220.64+0x10] ;  /* 0x00001008dc440981 */ /* 0x000368000c1e1d00 */
[----:B--2---:R1:W5:Y:S01]  /*1eab0*/  LDG.E.128 R160, desc[UR8][R224.64] ;  /* 0x00000008e0a07981 */ /* 0x004362000c1e1d00 */
        /* <DEDUP_REMOVED lines=16> */
.L_x_7693:
[----:B------:R-:W-:-:S04]  /*1ebc0*/  VIADD R206, R206, 0x1 ;  /* 0x00000001cece7836 */ /* 0x000fc80000000000 */
[C---:B0-----:R-:W-:Y:S01]  /*1ebd0*/  IMAD.WIDE.U32 R32, R206.reuse, -0x2daee0ad, RZ ;  /* 0xd2511f53ce207825 */ /* 0x041fe200078e00ff */
        /* <DEDUP_REMOVED lines=10> */
.L_x_7694:
        /* <DEDUP_REMOVED lines=43> */
.L_x_7692:
[----:B------:R-:W-:Y:S01]  /*1ef30*/  I2FP.F32.U32 R0, R0 ;  /* 0x0000000000007245 */ /* 0x000fe20000201000 */
[----:B------:R-:W-:Y:S01]  /*1ef40*/  IMAD.MOV.U32 R4, RZ, RZ, 0x2 ;  /* 0x00000002ff047424 */ /* 0x000fe200078e00ff */
[----:B------:R-:W-:Y:S02]  /*1ef50*/  ISETP.NE.AND P1, PT, R2, 0x1, PT ;  /* 0x000000010200780c */ /* 0x000fe40003f25270 */
[----:B------:R-:W-:Y:S01]  /*1ef60*/  LOP3.LUT R208, R208, 0xfffffff7, RZ, 0xc0, !PT ;  /* 0xfffffff7d0d07812 */ /* 0x000fe200078ec0ff */
[----:B------:R-:W-:Y:S01]  /*1ef70*/  FFMA.FTZ R0, R0, R211, 1.1641532182693481445e-10 ;  /* 0x2f00000000007423 */ /* 0x000fe200000100d3 */
[----:B------:R-:W-:-:S04]  /*1ef80*/  MOV R3, R10 ;  /* 0x0000000a00037202 */ /* 0x000fc80000000f00 */
        /* <DEDUP_REMOVED lines=14> */
.L_x_7696:
        /* <DEDUP_REMOVED lines=12> */
.L_x_7697:
        /* <DEDUP_REMOVED lines=43> */
.L_x_7695:
[----:B------:R-:W-:Y:S01]  /*1f3e0*/  I2FP.F32.U32 R2, R3 ;  /* 0x0000000300027245 */ /* 0x000fe20000201000 */
[----:B------:R-:W-:Y:S01]  /*1f3f0*/  IMAD.U32 R3, R76, 0x10000, RZ ;  /* 0x000100004c037824 */ /* 0x000fe200078e00ff */
[----:B------:R-:W-:-:S03]  /*1f400*/  ISETP.NE.AND P2, PT, R4, 0x1, PT ;  /* 0x000000010400780c */ /* 0x000fc60003f45270 */
[----:B------:R-:W-:Y:S01]  /*1f410*/  FFMA.FTZ R2, R2, R211, 1.1641532182693481445e-10 ;  /* 0x2f00000002027423 */ /* 0x000fe200000100d3 */
[----:B0-----:R-:W-:Y:S01]  /*1f420*/  FMUL.FTZ R32, R3, UR5 ;  /* 0x0000000503207c20 */ /* 0x001fe20008410000 */
[----:B------:R-:W-:Y:S02]  /*1f430*/  FSEL R3, R0, RZ, P3 ;  /* 0x000000ff00037208 */ /* 0x000fe40001800000 */
[----:B------:R-:W-:Y:S02]  /*1f440*/  MOV R0, R10 ;  /* 0x0000000a00007202 */ /* 0x000fe40000000f00 */
        /* <DEDUP_REMOVED lines=15> */
.L_x_7699:
        /* <DEDUP_REMOVED lines=12> */
.L_x_7700:
        /* <DEDUP_REMOVED lines=43> */
.L_x_7698:
[----:B------:R-:W-:Y:S01]  /*1f8b0*/  I2FP.F32.U32 R0, R0 ;  /* 0x0000000000007245 */ /* 0x000fe20000201000 */
[----:B------:R-:W-:Y:S01]  /*1f8c0*/  IMAD.MOV.U32 R4, RZ, RZ, 0x2 ;  /* 0x00000002ff047424 */ /* 0x000fe200078e00ff */
[----:B------:R-:W-:Y:S02]  /*1f8d0*/  ISETP.NE.AND P1, PT, R2, 0x1, PT ;  /* 0x000000010200780c */ /* 0x000fe40003f25270 */
[----:B------:R-:W-:Y:S01]  /*1f8e0*/  LOP3.LUT R208, R208, 0xfffffffb, RZ, 0xc0, !PT ;  /* 0xfffffffbd0d07812 */ /* 0x000fe200078ec0ff */
[----:B------:R-:W-:Y:S01]  /*1f8f0*/  FFMA.FTZ R0, R0, R211, 1.1641532182693481445e-10 ;  /* 0x2f00000000007423 */ /* 0x000fe200000100d3 */
[----:B------:R-:W-:-:S04]  /*1f900*/  MOV R3, R10 ;  /* 0x0000000a00037202 */ /* 0x000fc80000000f00 */
        /* <DEDUP_REMOVED lines=13> */
.L_x_7702:
        /* <DEDUP_REMOVED lines=12> */
.L_x_7703:
        /* <DEDUP_REMOVED lines=43> */
.L_x_7701:
        /* <DEDUP_REMOVED lines=23> */
.L_x_7705:
        /* <DEDUP_REMOVED lines=12> */
.L_x_7706:
        /* <DEDUP_REMOVED lines=43> */
.L_x_7704:
        /* <DEDUP_REMOVED lines=20> */
.L_x_7708:
        /* <DEDUP_REMOVED lines=12> */
.L_x_7709:
        /* <DEDUP_REMOVED lines=43> */
.L_x_7707:
        /* <DEDUP_REMOVED lines=22> */
.L_x_7711:
        /* <DEDUP_REMOVED lines=12> */
.L_x_7712:
        /* <DEDUP_REMOVED lines=43> */
.L_x_7710:
        /* <DEDUP_REMOVED lines=17> */
.L_x_7714:
        /* <DEDUP_REMOVED lines=12> */
.L_x_7715:
        /* <DEDUP_REMOVED lines=43> */
.L_x_7713:
        /* <DEDUP_REMOVED lines=23> */
.L_x_7717:
        /* <DEDUP_REMOVED lines=12> */
.L_x_7718:
        /* <DEDUP_REMOVED lines=43> */
.L_x_7716:
        /* <DEDUP_REMOVED lines=18> */
.L_x_7720:
        /* <DEDUP_REMOVED lines=12> */
.L_x_7721:
        /* <DEDUP_REMOVED lines=43> */
.L_x_7719:
        /* <DEDUP_REMOVED lines=22> */
.L_x_7723:
        /* <DEDUP_REMOVED lines=12> */
.L_x_7724:
        /* <DEDUP_REMOVED lines=43> */
.L_x_7722:
        /* <DEDUP_REMOVED lines=17> */
.L_x_7726:
        /* <DEDUP_REMOVED lines=12> */
.L_x_7727:
        /* <DEDUP_REMOVED lines=43> */
.L_x_7725:
        /* <DEDUP_REMOVED lines=23> */
.L_x_7729:
        /* <DEDUP_REMOVED lines=12> */
.L_x_7730:
[----:B-1----:R-:W-:Y:S01]  /*22520*/  IMAD.WIDE.U32 R222, R207, -0x326172a9, RZ ;  /* 0xcd9e8d57cfde7825 */ /* 0x002fe200078e00ff */
        /* <DEDUP_REMOVED lines=42> */
.L_x_7728:
[----:B------:R-:W-:Y:S01]  /*227d0*/  ISETP.NE.AND P5, PT, R217, 0x1, PT ;  /* 0x00000001d900780c */ /* 0x000fe20003fa5270 */
[C---:B------:R-:W-:Y:S01]  /*227e0*/  IMAD.U32 R162, R163.reuse, 0x10000, RZ ;  /* 0x00010000a3a27824 */ /* 0x040fe200078e00ff */
[----:B------:R-:W-:Y:S01]  /*227f0*/  I2FP.F32.U32 R0, R0 ;  /* 0x0000000000007245 */ /* 0x000fe20000201000 */
[----:B-1----:R-:W-:Y:S01]  /*22800*/  IMAD.MOV.U32 R220, RZ, RZ, 0x2 ;  /* 0x00000002ffdc7424 */ /* 0x002fe200078e00ff */
[----:B------:R-:W-:Y:S02]  /*22810*/  PRMT R163, R163, 0x7632, R163 ;  /* 0x00007632a3a37816 */ /* 0x000fe400000000a3 */
[----:B------:R-:W-:Y:S01]  /*22820*/  MOV R209, R10 ;  /* 0x0000000a00d17202 */ /* 0x000fe20000000f00 */
[----:B------:R-:W-:Y:S01]  /*22830*/  FFMA.FTZ R2, R0, R211, 1.1641532182693481445e-10 ;  /* 0x2f00000000027423 */ /* 0x000fe200000100d3 */
[----:B------:R-:W-:-:S04]  /*22840*/  FMUL.FTZ R0, R162, UR5 ;  /* 0x00000005a2007c20 */ /* 0x000fc80008410000 */
        /* <DEDUP_REMOVED lines=10> */
.L_x_7732:
        /* <DEDUP_REMOVED lines=12> */
.L_x_7733:
        /* <DEDUP_REMOVED lines=43> */
.L_x_7731:
[----:B------:R-:W-:Y:S01]  /*22c60*/  I2FP.F32.U32 R2, R209 ;  /* 0x000000d100027245 */ /* 0x000fe20000201000 */
[----:B------:R-:W-:Y:S01]  /*22c70*/  IMAD.U32 R162, R79, 0x10000, RZ ;  /* 0x000100004fa27824 */ /* 0x000fe200078e00ff */
[----:B------:R-:W-:Y:S01]  /*22c80*/  FSEL R209, R0, RZ, P4 ;  /* 0x000000ff00d17208 */ /* 0x000fe20002000000 */
[----:B------:R-:W-:Y:S01]  /*22c90*/  IMAD.MOV.U32 R222, RZ, RZ, 0x2 ;  /* 0x00000002ffde7424 */ /* 0x000fe200078e00ff */
        /* <DEDUP_REMOVED lines=18> */
.L_x_7735:
        /* <DEDUP_REMOVED lines=12> */
.L_x_7736:
        /* <DEDUP_REMOVED lines=43> */
.L_x_7734:
[----:B------:R-:W-:Y:S01]  /*23130*/  ISETP.NE.AND P6, PT, R222, 0x1, PT ;  /* 0x00000001de00780c */ /* 0x000fe20003fc5270 */
[----:B------:R-:W-:Y:S01]  /*23140*/  IMAD.U32 R217, R163, 0x10000, RZ ;  /* 0x00010000a3d97824 */ /* 0x000fe200078e00ff */
[----:B------:R-:W-:Y:S01]  /*23150*/  I2FP.F32.U32 R0, R0 ;  /* 0x0000000000007245 */ /* 0x000fe20000201000 */
[----:B------:R-:W-:Y:S01]  /*23160*/  IMAD.MOV.U32 R209, RZ, RZ, 0x2 ;  /* 0x00000002ffd17424 */ /* 0x000fe200078e00ff */
[----:B------:R-:W-:-:S03]  /*23170*/  MOV R221, R10 ;  /* 0x0000000a00dd7202 */ /* 0x000fc60000000f00 */
        /* <DEDUP_REMOVED lines=12> */
.L_x_7738:
        /* <DEDUP_REMOVED lines=14> */
.L_x_7739:
        /* <DEDUP_REMOVED lines=43> */
.L_x_7737:
        /* <DEDUP_REMOVED lines=13> */
.L_x_7691:
        /* <DEDUP_REMOVED lines=15> */
.L_x_7742:
        /* <DEDUP_REMOVED lines=12> */
.L_x_7743:
        /* <DEDUP_REMOVED lines=43> */
.L_x_7741:
[----:B------:R-:W-:Y:S01]  /*23b00*/  I2FP.F32.U32 R32, R32 ;  /* 0x0000002000207245 */ /* 0x000fe20000201000 */
[----:B-----5:R-:W-:Y:S01]  /*23b10*/  IMAD.U32 R217, R160, 0x10000, RZ ;  /* 0x00010000a0d97824 */ /* 0x020fe200078e00ff */
        /* <DEDUP_REMOVED lines=17> */
.L_x_7745:
        /* <DEDUP_REMOVED lines=12> */
.L_x_7746:
        /* <DEDUP_REMOVED lines=43> */
.L_x_7744:
[----:B------:R-:W-:Y:S01]  /*23fa0*/  I2FP.F32.U32 R32, R33 ;  /* 0x0000002100207245 */ /* 0x000fe20000201000 */
[----:B-1----:R-:W-:Y:S01]  /*23fb0*/  IMAD.U32 R221, R160, 0x10000, RZ ;  /* 0x00010000a0dd7824 */ /* 0x002fe200078e00ff */
[----:B------:R-:W-:Y:S01]  /*23fc0*/  ISETP.NE.AND P1, PT, R35, 0x1, PT ;  /* 0x000000012300780c */ /* 0x000fe20003f25270 */
[----:B------:R-:W-:Y:S01]  /*23fd0*/  IMAD.MOV.U32 R34, RZ, RZ, 0x2 ;  /* 0x00000002ff227424 */ /* 0x000fe200078e00ff */
[----:B------:R-:W-:Y:S01]  /*23fe0*/  LOP3.LUT R208, R208, 0xfffffffb, RZ, 0xc0, !PT ;  /* 0xfffffffbd0d07812 */ /* 0x000fe200078ec0ff */
[----:B------:R-:W-:Y:S01]  /*23ff0*/  FFMA.FTZ R32, R32, R211, 1.1641532182693481445e-10 ;  /* 0x2f00000020207423 */ /* 0x000fe200000100d3 */
[----:B------:R-:W-:-:S04]  /*24000*/  MOV R33, R10 ;  /* 0x0000000a00217202 */ /* 0x000fc80000000f00 */
        /* <DEDUP_REMOVED lines=11> */
.L_x_7748:
        /* <DEDUP_REMOVED lines=12> */
.L_x_7749:
        /* <DEDUP_REMOVED lines=43> */
.L_x_7747:
        /* <DEDUP_REMOVED lines=19> */
.L_x_7751:
        /* <DEDUP_REMOVED lines=12> */
.L_x_7752:
        /* <DEDUP_REMOVED lines=43> */
.L_x_7750:
        /* <DEDUP_REMOVED lines=16> */
.L_x_7754:
        /* <DEDUP_REMOVED lines=12> */
.L_x_7755:
        /* <DEDUP_REMOVED lines=43> */
.L_x_7753:
        /* <DEDUP_REMOVED lines=17> */
.L_x_7757:
        /* <DEDUP_REMOVED lines=12> */
.L_x_7758:
        /* <DEDUP_REMOVED lines=43> */
.L_x_7756:
        /* <DEDUP_REMOVED lines=16> */
.L_x_7760:
        /* <DEDUP_REMOVED lines=12> */
.L_x_7761:
        /* <DEDUP_REMOVED lines=43> */
.L_x_7759:
        /* <DEDUP_REMOVED lines=17> */
.L_x_7763:
        /* <DEDUP_REMOVED lines=12> */
.L_x_7764:
        /* <DEDUP_REMOVED lines=43> */
.L_x_7762:
[----:B------:R-:W-:Y:S01]  /*25ab0*/  I2FP.F32.U32 R32, R33 ;  /* 0x0000002100207245 */ /* 0x000fe20000201000 */
[----:B------:R-:W-:Y:S01]  /*25ac0*/  FMUL.FTZ R217, R217, UR5 ;  /* 0x00000005d9d97c20 */ /* 0x000fe20008410000 */
[----:B------:R-:W-:Y:S01]  /*25ad0*/  P2R R34, PR, RZ, 0x1 ;  /* 0x00000001ff227803 */ /* 0x000fe20000000000 */
[----:B------:R-:W-:Y:S01]  /*25ae0*/  FMUL.FTZ R220, R220, UR5 ;  /* 0x00000005dcdc7c20 */ /* 0x000fe20008410000 */
[----:B------:R-:W-:Y:S01]  /*25af0*/  LOP3.LUT P0, RZ, R208, 0x8, RZ, 0xc0, !PT ;  /* 0x00000008d0ff7812 */ /* 0x000fe2000780c0ff */
[----:B------:R-:W-:Y:S01]  /*25b00*/  FFMA.FTZ R211, R32, R211, 1.1641532182693481445e-10 ;  /* 0x2f00000020d37423 */ /* 0x000fe200000100d3 */
[----:B------:R-:W-:Y:S01]  /*25b10*/  LOP3.LUT P5, RZ, R208, 0x2, RZ, 0xc0, !PT ;  /* 0x00000002d0ff7812 */ /* 0x000fe200078ac0ff */
[----:B------:R-:W-:Y:S01]  /*25b20*/  IMAD.U32 R226, R226, 0x10000, RZ ;  /* 0x00010000e2e27824 */ /* 0x000fe200078e00ff */
        /* <DEDUP_REMOVED lines=26> */
.L_x_7740:
[----:B------:R-:W-:Y:S01]  /*25cd0*/  FADD.FTZ R220, RZ, R60 ;  /* 0x0000003cffdc7221 */ /* 0x000fe20000010000 */
[----:B------:R-:W-:Y:S01]  /*25ce0*/  SEL R211, RZ, 0x1000000, !P5 ;  /* 0x01000000ffd37807 */ /* 0x000fe20006800000 */
[----:B------:R-:W-:Y:S01]  /*25cf0*/  IMAD.WIDE.U32 R192, R216, 0x8, R192 ;  /* 0x00000008d8c07825 */ /* 0x000fe200078e00c0 */
[----:B------:R-:W-:-:S03]  /*25d00*/  LOP3.LUT P6, RZ, R208, 0x4, RZ, 0xc0, !PT ;  /* 0x00000004d0ff7812 */ /* 0x000fc600078cc0ff */
[----:B------:R-:W-:Y:S01]  /*25d10*/  FADD.FTZ R217, R220, R61 ;  /* 0x0000003ddcd97221 */ /* 0x000fe20000010000 */
[----:B------:R-:W-:Y:S02]  /*25d20*/  LOP3.LUT P5, RZ, R208, 0x2, RZ, 0xc0, !PT ;  /* 0x00000002d0ff7812 */ /* 0x000fe400078ac0ff */
[----:B------:R-:W-:Y:S01]  /*25d30*/  SEL R221, RZ, 0x1000000, !P1 ;  /* 0x01000000ffdd7807 */ /* 0x000fe20004800000 */
[----:B------:R-:W-:Y:S01]  /*25d40*/  FADD.FTZ R220, R217, R62 ;  /* 0x0000003ed9dc7221 */ /* 0x000fe20000010000 */
[----:B------:R-:W-:Y:S02]  /*25d50*/  SEL R222, RZ, 0x10000, !P5 ;  /* 0x00010000ffde7807 */ /* 0x000fe40006800000 */
[----:B------:R-:W-:Y:S01]  /*25d60*/  SEL R223, RZ, 0x100, !P6 ;  /* 0x00000100ffdf7807 */ /* 0x000fe20007000000 */
[----:B------:R-:W-:Y:S01]  /*25d70*/  FADD.FTZ R217, R220, R63 ;  /* 0x0000003fdcd97221 */ /* 0x000fe20000010000 */
[----:B------:R-:W-:Y:S02]  /*25d80*/  SEL R224, RZ, 0x10000, !P4 ;  /* 0x00010000ffe07807 */ /* 0x000fe40006000000 */
[----:B------:R-:W-:Y:S01]  /*25d90*/  SEL R226, RZ, 0x100, !P3 ;  /* 0x00000100ffe27807 */ /* 0x000fe20005800000 */
[----:B------:R-:W-:Y:S01]  /*25da0*/  FADD.FTZ R220, R217, R64 ;  /* 0x00000040d9dc7221 */ /* 0x000fe20000010000 */
[----:B------:R-:W-:-:S02]  /*25db0*/  LOP3.LUT P0, RZ, R208, 0x8, RZ, 0xc0, !PT ;  /* 0x00000008d0ff7812 */ /* 0x000fc4000780c0ff */
[----:B------:R-:W-:Y:S01]  /*25dc0*/  LOP3.LUT R223, R223, R221, R222, 0xfe, !PT ;  /* 0x000000dddfdf7212 */ /* 0x000fe200078efede */
[----:B------:R-:W-:Y:S01]  /*25dd0*/  FADD.FTZ R217, R220, R65 ;  /* 0x00000041dcd97221 */ /* 0x000fe20000010000 */
[----:B------:R-:W-:Y:S02]  /*25de0*/  LOP3.LUT R226, R226, R211, R224, 0xfe, !PT ;  /* 0x000000d3e2e27212 */ /* 0x000fe400078efee0 */
        /* <DEDUP_REMOVED lines=31> */
[----:B------:R-:W-:Y:S01]  /*25fe0*/  IMAD.WIDE.U32 R220, R216, 0x20, R218 ;  /* 0x00000020d8dc7825 */ /* 0x000fe200078e00da */
[----:B------:R-:W-:-:S03]  /*25ff0*/  LOP3.LUT R218, R223, R224, RZ, 0xfc, !PT ;  /* 0x000000e0dfda7212 */ /* 0x000fc600078efcff */
[----:B------:R-:W-:Y:S01]  /*26000*/  FADD.FTZ R222, R217, R160 ;  /* 0x000000a0d9de7221 */ /* 0x000fe20000010000 */
[----:B------:R-:W-:Y:S01]  /*26010*/  SEL R217, RZ, 0x1, !P2 ;  /* 0x00000001ffd97807 */ /* 0x000fe20005000000 */
[----:B------:R0:W-:Y:S02]  /*26020*/  STG.E.128 desc[UR8][R220.64], R32 ;  /* 0x00000020dc007986 */ /* 0x0001e4000c101d08 */
[----:B------:R-:W-:Y:S01]  /*26030*/  FADD.FTZ R211, R222, R161 ;  /* 0x000000a1ded37221 */ /* 0x000fe20000010000 */
[----:B------:R-:W-:Y:S01]  /*26040*/  LOP3.LUT R219, R226, R217, RZ, 0xfc, !PT ;  /* 0x000000d9e2db7212 */ /* 0x000fe200078efcff */
[----:B------:R0:W-:Y:S02]  /*26050*/  STG.E.128 desc[UR8][R220.64+0x10], R160 ;  /* 0x000010a0dc007986 */ /* 0x0001e4000c101d08 */
[----:B------:R-:W-:Y:S02]  /*26060*/  FADD.FTZ R222, R211, R162 ;  /* 0x000000a2d3de7221 */ /* 0x000fe40000010000 */
[----:B------:R0:W-:Y:S02]  /*26070*/  STG.E.64 desc[UR8][R192.64], R218 ;  /* 0x000000dac0007986 */ /* 0x0001e4000c101b08 */
        /* <DEDUP_REMOVED lines=22> */
.L_x_7765:
        /* <DEDUP_REMOVED lines=15> */
[C---:B------:R-:W-:Y:S01]  /*262d0*/  FADD.FTZ R218, -R192.reuse, R63 ;  /* 0x0000003fc0da7221 */ /* 0x040fe20000010100 */
[----:B------:R-:W-:Y:S01]  /*262e0*/  FFMA.FTZ R193, R193, R193, RZ ;  /* 0x000000c1c1c17223 */ /* 0x000fe200000100ff */
[----:B------:R-:W-:-:S03]  /*262f0*/  FADD.FTZ R220, -R192, R66 ;  /* 0x00000042c0dc7221 */ /* 0x000fc60000010100 */
[----:B------:R-:W-:Y:S01]  /*26300*/  FFMA.FTZ R193, R222, R222, R193 ;  /* 0x000000dedec17223 */ /* 0x000fe200000100c1 */
[----:B------:R-:W-:-:S03]  /*26310*/  FADD.FTZ R222, -R192, R64 ;  /* 0x00000040c0de7221 */ /* 0x000fc60000010100 */
[----:B------:R-:W-:-:S04]  /*26320*/  FFMA.FTZ R193, R224, R224, R193 ;  /* 0x000000e0e0c17223 */ /* 0x000fc800000100c1 */
        /* <DEDUP_REMOVED lines=74> */
[----:B0-----:R-:W-:Y:S02]  /*267d0*/  FADD.FTZ R219, R218, R211 ;  /* 0x000000d3dadb7221 */ /* 0x001fe40000010000 */
[----:B------:R-:W0:Y:S03]  /*267e0*/  S2R R211, SR_TID.X ;  /* 0x0000000000d37919 */ /* 0x000e260000002100 */
        /* <DEDUP_REMOVED lines=15> */
.L_x_7767:
[----:B------:R-:W-:Y:S05]  /*268e0*/  BSYNC.RECONVERGENT B0 ;  /* 0x0000000000007941 */ /* 0x000fea0003800200 */
.L_x_7766:
        /* <DEDUP_REMOVED lines=14> */
.L_x_7769:
[----:B------:R-:W-:Y:S05]  /*269d0*/  BSYNC.RECONVERGENT B0 ;  /* 0x0000000000007941 */ /* 0x000fea0003800200 */
.L_x_7768:
[----:B------:R-:W1:Y:S01]  /*269e0*/  SHFL.DOWN PT, R218, R217, 0x2, 0x1f ;  /* 0x08401f00d9da7f89 */ /* 0x000e6200000e0000 */
[----:B------:R-:W-:Y:S01]  /*269f0*/  ISETP.NE.AND P0, PT, R211, RZ, PT ;  /* 0x000000ffd300720c */ /* 0x000fe20003f05270 */
[----:B------:R-:W-:Y:S01]  /*26a00*/  IMAD.U32 R231, R136, 0x10000, RZ ;  /* 0x0001000088e77824 */ /* 0x000fe200078e00ff */
[----:B------:R-:W-:Y:S01]  /*26a10*/  ISETP.NE.AND P1, PT, RZ, UR22, PT ;  /* 0x00000016ff007c0c */ /* 0x000fe2000bf25270 */
[----:B0-----:R-:W0:Y:S01]  /*26a20*/  SHFL.DOWN PT, R219, R192, 0x2, 0x1f ;  /* 0x08401f00c0db7f89 */ /* 0x001e2200000e0000 */
[----:B------:R-:W-:Y:S01]  /*26a30*/  IMAD.U32 R230, R14, 0x10000, RZ ;  /* 0x000100000ee67824 */ /* 0x000fe200078e00ff */
[----:B------:R-:W-:Y:S01]  /*26a40*/  SHF.L.U32 R239, R159, 0x10, RZ ;  /* 0x000000109fef7819 */ /* 0x000fe200000006ff */
[----:B------:R-:W-:Y:S01]  /*26a50*/  IMAD.U32 R233, R17, 0x10000, RZ ;  /* 0x0001000011e97824 */ /* 0x000fe200078e00ff */
[----:B------:R-:W2:Y:S01]  /*26a60*/  SHFL.DOWN PT, R220, R193, 0x2, 0x1f ;  /* 0x08401f00c1dc7f89 */ /* 0x000ea200000e0000 */
[----:B------:R-:W-:Y:S01]  /*26a70*/  IMAD.U32 R229, R158, 0x10000, RZ ;  /* 0x000100009ee57824 */ /* 0x000fe200078e00ff */
[----:B------:R-:W-:Y:S01]  /*26a80*/  SHF.L.U32 R237, R25, 0x10, RZ ;  /* 0x0000001019ed7819 */ /* 0x000fe200000006ff */
[----:B------:R-:W-:Y:S01]  /*26a90*/  IMAD.U32 R235, R21, 0x10000, RZ ;  /* 0x0001000015eb7824 */ /* 0x000fe200078e00ff */
[----:B------:R-:W3:Y:S01]  /*26aa0*/  LDC.64 R248, c[0x0][0x428] ;  /* 0x00010a00fff87b82 */ /* 0x000ee20000000a00 */
[----:B------:R-:W-:Y:S01]  /*26ab0*/  IMAD.U32 R227, R155, 0x10000, RZ ;  /* 0x000100009be37824 */ /* 0x000fe200078e00ff */
[----:B------:R-:W-:Y:S01]  /*26ac0*/  SHF.L.U32 R241, R108, 0x10, RZ ;  /* 0x000000106cf17819 */ /* 0x000fe200000006ff */
[----:B------:R-:W-:Y:S01]  /*26ad0*/  IMAD.U32 R243, R147, 0x10000, RZ ;  /* 0x0001000093f37824 */ /* 0x000fe200078e00ff */
[----:B------:R-:W-:-:S04]  /*26ae0*/  UPLOP3.LUT UP1, UPT, UPT, UPT, UP1, 0x40, 0x4 ;  /* 0x000000000004789c */ /* 0x000fc80003f2e810 */
[----:B------:R-:W4:Y:S01]  /*26af0*/  LDC.64 R250, c[0x0][0x430] ;  /* 0x00010c00fffa7b82 */ /* 0x000f220000000a00 */
[----:B-1----:R-:W-:Y:S02]  /*26b00*/  IADD3 R221, PT, PT, R218, R217, RZ ;  /* 0x000000d9dadd7210 */ /* 0x002fe40007ffe0ff */
        /* <DEDUP_REMOVED lines=8> */
[----:B------:R-:W-:Y:S01]  /*26b90*/  FFMA.FTZ R226, R218, R192, R225 ;  /* 0x000000c0dae27223 */ /* 0x000fe200000100e1 */
[----:B------:R-:W-:-:S02]  /*26ba0*/  IMAD.U32 R225, R157, 0x10000, RZ ;  /* 0x000100009de17824 */ /* 0x000fc400078e00ff */
[----:B------:R-:W-:-:S04]  /*26bb0*/  FMUL.FTZ R219, R219, R219 ;  /* 0x000000dbdbdb7220 */ /* 0x000fc80000410000 */
[----:B------:R-:W-:-:S04]  /*26bc0*/  FMUL.FTZ R219, R219, R218 ;  /* 0x000000dadbdb7220 */ /* 0x000fc80000410000 */
[----:B------:R-:W-:Y:S01]  /*26bd0*/  FMUL.FTZ R219, R219, R224 ;  /* 0x000000e0dbdb7220 */ /* 0x000fe20000410000 */
[----:B0-----:R-:W-:-:S03]  /*26be0*/  FMUL.FTZ R217, R223, R226 ;  /* 0x000000e2dfd97220 */ /* 0x001fc60000410000 */
[----:B------:R-:W-:Y:S01]  /*26bf0*/  FFMA.FTZ R219, R223, R219, R220 ;  /* 0x000000dbdfdb7223 */ /* 0x000fe200000100dc */
[----:B-1----:R-:W-:Y:S01]  /*26c00*/  IMAD.IADD R221, R221, 0x1, R228 ;  /* 0x00000001dddd7824 */ /* 0x002fe200078e02e4 */
        /* <DEDUP_REMOVED lines=8> */
[C---:B------:R-:W-:Y:S01]  /*26c90*/  FFMA.FTZ R192, R222.reuse, R217, R223 ;  /* 0x000000d9dec07223 */ /* 0x040fe200000100df */
[----:B-1----:R-:W-:Y:S01]  /*26ca0*/  FADD.FTZ R218, R219, R218 ;  /* 0x000000dadbda7221 */ /* 0x002fe20000010000 */
[----:B------:R-:W0:Y:S01]  /*26cb0*/  LDC R217, c[0x0][0x448] ;  /* 0x00011200ffd97b82 */ /* 0x000e220000000800 */
[----:B------:R-:W-:Y:S01]  /*26cc0*/  FMUL.FTZ R193, R222, R193 ;  /* 0x000000c1dec17220 */ /* 0x000fe20000410000 */
[----:B--2---:R-:W-:-:S03]  /*26cd0*/  FMUL.FTZ R192, R221, R192 ;  /* 0x000000c0ddc07220 */ /* 0x004fc60000410000 */
[----:B------:R-:W-:Y:S02]  /*26ce0*/  FMUL.FTZ R193, R193, R228 ;  /* 0x000000e4c1c17220 */ /* 0x000fe40000410000 */
[----:B------:R-:W1:Y:S02]  /*26cf0*/  SHFL.IDX PT, R223, R192, RZ, 0x1f ;  /* 0x00001fffc0df7589 */ /* 0x000e6400000e0000 */
[----:B------:R-:W-:Y:S02]  /*26d00*/  FFMA.FTZ R221, R221, R193, R218 ;  /* 0x000000c1dddd7223 */ /* 0x000fe400000100da */
[----:B------:R-:W2:Y:S03]  /*26d10*/  @!P0 LDC.64 R218, c[0x0][0x3c0] ;  /* 0x0000f000ffda8b82 */ /* 0x000ea60000000a00 */
[----:B------:R5:W0:Y:S02]  /*26d20*/  SHFL.IDX PT, R222, R221, RZ, 0x1f ;  /* 0x00001fffddde7589 */ /* 0x000a2400000e0000 */
[----:B-----5:R-:W-:-:S02]  /*26d30*/  IMAD.U32 R221, R31, 0x10000, RZ ;  /* 0x000100001fdd7824 */ /* 0x020fc400078e00ff */
[C---:B-1----:R-:W-:Y:S01]  /*26d40*/  FMUL.FTZ R193, R223.reuse, R223 ;  /* 0x000000dfdfc17220 */ /* 0x042fe20000410000 */
[----:B------:R-:W-:-:S04]  /*26d50*/  FSEL R192, R223, RZ, !P1 ;  /* 0x000000ffdfc07208 */ /* 0x000fc80004800000 */
[----:B------:R-:W-:Y:S01]  /*26d60*/  FSEL R220, R193, RZ, P1 ;  /* 0x000000ffc1dc7208 */ /* 0x000fe20000800000 */
[----:B------:R-:W-:Y:S01]  /*26d70*/  FADD.FTZ R226, -R192, R61 ;  /* 0x0000003dc0e27221 */ /* 0x000fe20000010100 */
[----:B0-----:R-:W-:Y:S01]  /*26d80*/  FFMA.FTZ R193, R222, UR23, R217 ;  /* 0x00000017dec17c23 */ /* 0x001fe200080100d9 */
[----:B------:R-:W-:Y:S02]  /*26d90*/  IMAD.U32 R61, RZ, RZ, UR18 ;  /* 0x00000012ff3d7e24 */ /* 0x000fe4000f8e00ff */
[C---:B------:R-:W-:Y:S01]  /*26da0*/  FADD.FTZ R224, -R192.reuse, R60 ;  /* 0x0000003cc0e07221 */ /* 0x040fe20000010100 */
[----:B------:R-:W-:Y:S01]  /*26db0*/  FADD.FTZ R60, -R192, R67 ;  /* 0x00000043c03c7221 */ /* 0x000fe20000010100 */
[----:B------:R-:W-:Y:S01]  /*26dc0*/  FADD.FTZ R193, R193, R220 ;  /* 0x000000dcc1c17221 */ /* 0x000fe20000010000 */
[----:B--2---:R-:W-:Y:S01]  /*26dd0*/  @!P0 IMAD.WIDE R218, R61, 0x4, R218 ;  /* 0x000000043dda8825 */ /* 0x004fe200078e02da */
[----:B------:R-:W-:-:S03]  /*26de0*/  SHF.L.U32 R67, R156, 0x10, RZ ;  /* 0x000000109c437819 */ /* 0x000fc600000006ff */
[C---:B------:R-:W-:Y:S01]  /*26df0*/  FADD.FTZ R232, -R192.reuse, R62 ;  /* 0x0000003ec0e87221 */ /* 0x040fe20000010100 */
[----:B------:R-:W-:Y:S01]  /*26e00*/  FADD.FTZ R220, -R192, R66 ;  /* 0x00000042c0dc7221 */ /* 0x000fe20000010100 */
[----:B------:R-:W-:Y:S01]  /*26e10*/  IMAD.U32 R61, R100, 0x10000, RZ ;  /* 0x00010000643d7824 */ /* 0x000fe200078e00ff */
[----:B------:R-:W0:Y:S01]  /*26e20*/  MUFU.RSQ R193, R193 ;  /* 0x000000c100c17308 */ /* 0x000e220000001400 */
[C---:B------:R-:W-:Y:S01]  /*26e30*/  FADD.FTZ R62, -R192.reuse, R57 ;  /* 0x00000039c03e7221 */ /* 0x040fe20000010100 */
[----:B------:R-:W-:Y:S01]  /*26e40*/  FADD.FTZ R66, -R192, R56 ;  /* 0x00000038c0427221 */ /* 0x000fe20000010100 */
[----:B------:R-:W-:Y:S01]  /*26e50*/  SHF.L.U32 R57, R80, 0x10, RZ ;  /* 0x0000001050397819 */ /* 0x000fe200000006ff */
[C---:B------:R-:W-:Y:S01]  /*26e60*/  FADD.FTZ R228, -R192.reuse, R63 ;  /* 0x0000003fc0e47221 */ /* 0x040fe20000010100 */
[C---:B------:R-:W-:Y:S01]  /*26e70*/  FADD.FTZ R56, -R192.reuse, R59 ;  /* 0x0000003bc0387221 */ /* 0x040fe20000010100 */
[C---:B------:R-:W-:Y:S01]  /*26e80*/  FADD.FTZ R222, -R192.reuse, R64 ;  /* 0x00000040c0de7221 */ /* 0x040fe20000010100 */
[----:B------:R-:W-:Y:S01]  /*26e90*/  IMAD.U32 R59, R11, 0x10000, RZ ;  /* 0x000100000b3b7824 */ /* 0x000fe200078e00ff */
[----:B------:R-:W-:Y:S01]  /*26ea0*/  SHF.L.U32 R63, R13, 0x10, RZ ;  /* 0x000000100d3f7819 */ /* 0x000fe200000006ff */
[C---:B------:R-:W-:Y:S01]  /*26eb0*/  FADD.FTZ R64, -R192.reuse, R65 ;  /* 0x00000041c0407221 */ /* 0x040fe20000010100 */
[----:B------:R-:W-:Y:S01]  /*26ec0*/  SHF.L.U32 R65, R101, 0x10, RZ ;  /* 0x0000001065417819 */ /* 0x000fe200000006ff */
[----:B------:R1:W-:Y:S01]  /*26ed0*/  @!P0 STG.E desc[UR8][R218.64], R223 ;  /* 0x000000dfda008986 */ /* 0x0003e2000c101908 */
[----:B------:R-:W-:Y:S01]  /*26ee0*/  FADD.FTZ R58, -R192, R58 ;  /* 0x0000003ac03a7221 */ /* 0x000fe20000010100 */
[----:B------:R-:W-:-:S02]  /*26ef0*/  IMAD.U32 R217, R165, 0x10000, RZ ;  /* 0x00010000a5d97824 */ /* 0x000fc400078e00ff */
        /* <DEDUP_REMOVED lines=8> */
[----:B------:R-:W-:Y:S02]  /*26f80*/  IMAD.U32 R61, R12, 0x10000, RZ ;  /* 0x000100000c3d7824 */ /* 0x000fe400078e00ff */
[----:B------:R-:W-:Y:S01]  /*26f90*/  FFMA.FTZ R231, R224, R231, R57 ;  /* 0x000000e7e0e77223 */ /* 0x000fe20000010039 */
[----:B------:R-:W-:Y:S01]  /*26fa0*/  IMAD.U32 R57, R137, 0x10000, RZ ;  /* 0x0001000089397824 */ /* 0x000fe200078e00ff */
[----:B-1----:R-:W-:Y:S01]  /*26fb0*/  SHF.L.U32 R218, R18, 0x10, RZ ;  /* 0x0000001012da7819 */ /* 0x002fe200000006ff */
[C---:B------:R-:W-:Y:S01]  /*26fc0*/  FFMA.FTZ R224, R226.reuse, R59, R61 ;  /* 0x0000003be2e07223 */ /* 0x040fe2000001003d */
[----:B------:R-:W-:Y:S01]  /*26fd0*/  FFMA.FTZ R226, R226, R63, R230 ;  /* 0x0000003fe2e27223 */ /* 0x000fe200000100e6 */
[----:B------:R-:W-:Y:S01]  /*26fe0*/  IMAD.U32 R59, R81, 0x10000, RZ ;  /* 0x00010000513b7824 */ /* 0x000fe200078e00ff */
[----:B------:R-:W-:Y:S01]  /*26ff0*/  SHF.L.U32 R61, R15, 0x10, RZ ;  /* 0x000000100f3d7819 */ /* 0x000fe200000006ff */
[----:B------:R-:W-:-:S02]  /*27000*/  IMAD.U32 R63, R16, 0x10000, RZ ;  /* 0x00010000103f7824 */ /* 0x000fc400078e00ff */
[----:B------:R-:W-:Y:S01]  /*27010*/  FFMA.FTZ R225, R232, R225, R65 ;  /* 0x000000e1e8e17223 */ /* 0x000fe20000010041 */
[----:B------:R-:W-:Y:S02]  /*27020*/  IMAD.U32 R65, R102, 0x10000, RZ ;  /* 0x0001000066417824 */ /* 0x000fe400078e00ff */
[----:B------:R-:W-:Y:S01]  /*27030*/  FMUL.FTZ R222, R193, R222 ;  /* 0x000000dec1de7220 */ /* 0x000fe20000410000 */
[----:B------:R-:W-:Y:S01]  /*27040*/  FFMA.FTZ R230, R232, R57, R59 ;  /* 0x00000039e8e67223 */ /* 0x000fe2000001003b */
[----:B------:R-:W-:Y:S01]  /*27050*/  FFMA.FTZ R232, R228, R61, R63 ;  /* 0x0000003de4e87223 */ /* 0x000fe2000001003f */
[----:B------:R-:W-:Y:S01]  /*27060*/  SHF.L.U32 R57, R138, 0x10, RZ ;  /* 0x000000108a397819 */ /* 0x000fe200000006ff */
[----:B------:R-:W-:Y:S01]  /*27070*/  FFMA.FTZ R233, R228, R233, R218 ;  /* 0x000000e9e4e97223 */ /* 0x000fe200000100da */
[----:B------:R-:W-:Y:S01]  /*27080*/  IMAD.U32 R59, R82, 0x10000, RZ ;  /* 0x00010000523b7824 */ /* 0x000fe200078e00ff */
[----:B------:R-:W-:Y:S01]  /*27090*/  SHF.L.U32 R63, R20, 0x10, RZ ;  /* 0x00000010143f7819 */ /* 0x000fe200000006ff */
[----:B------:R-:W-:Y:S01]  /*270a0*/  FFMA.FTZ R229, R222, R229, R65 ;  /* 0x000000e5dee57223 */ /* 0x000fe20000010041 */
[----:B------:R-:W-:-:S02]  /*270b0*/  IMAD.U32 R61, R19, 0x10000, RZ ;  /* 0x00010000133d7824 */ /* 0x000fc400078e00ff */
[C---:B------:R-:W-:Y:S01]  /*270c0*/  FMUL.FTZ R64, R193.reuse, R64 ;  /* 0x00000040c1407220 */ /* 0x040fe20000410000 */
[----:B------:R-:W-:Y:S02]  /*270d0*/  IMAD.U32 R218, R22, 0x10000, RZ ;  /* 0x0001000016da7824 */ /* 0x000fe400078e00ff */
[----:B------:R-:W-:Y:S01]  /*270e0*/  FMUL.FTZ R220, R193, R220 ;  /* 0x000000dcc1dc7220 */ /* 0x000fe20000410000 */
[----:B------:R-:W-:Y:S02]  /*270f0*/  IMAD.U32 R65, R103, 0x10000, RZ ;  /* 0x0001000067417824 */ /* 0x000fe400078e00ff */
[----:B------:R-:W-:Y:S01]  /*27100*/  FFMA.FTZ R234, R222, R57, R59 ;  /* 0x00000039deea7223 */ /* 0x000fe2000001003b */
[C---:B------:R-:W-:Y:S01]  /*27110*/  FFMA.FTZ R238, R64.reuse, R61, R63 ;  /* 0x0000003d40ee7223 */ /* 0x040fe2000001003f */
[----:B------:R-:W-:Y:S01]  /*27120*/  FFMA.FTZ R235, R64, R235, R218 ;  /* 0x000000eb40eb7223 */ /* 0x000fe200000100da */
[----:B------:R-:W-:Y:S01]  /*27130*/  SHF.L.U32 R59, R83, 0x10, RZ ;  /* 0x00000010533b7819 */ /* 0x000fe200000006ff */
[----:B------:R-:W-:Y:S01]  /*27140*/  FFMA.FTZ R239, R220, R239, R65 ;  /* 0x000000efdcef7223 */ /* 0x000fe20000010041 */
[----:B------:R-:W-:-:S02]  /*27150*/  IMAD.U32 R57, R139, 0x10000, RZ ;  /* 0x000100008b397824 */ /* 0x000fc400078e00ff */
[----:B------:R-:W-:Y:S01]  /*27160*/  FMUL.FTZ R60, R193, R60 ;  /* 0x0000003cc13c7220 */ /* 0x000fe20000410000 */
[----:B------:R-:W-:Y:S01]  /*27170*/  IMAD.U32 R61, R23, 0x10000, RZ ;  /* 0x00010000173d7824 */ /* 0x000fe200078e00ff */
[----:B------:R-:W-:Y:S01]  /*27180*/  SHF.L.U32 R222, R104, 0x10, RZ ;  /* 0x0000001068de7819 */ /* 0x000fe200000006ff */
[----:B------:R-:W-:Y:S02]  /*27190*/  IMAD.U32 R63, R24, 0x10000, RZ ;  /* 0x00010000183f7824 */ /* 0x000fe400078e00ff */
[----:B------:R-:W-:Y:S01]  /*271a0*/  FMUL.FTZ R65, R193, R66 ;  /* 0x00000042c1417220 */ /* 0x000fe20000410000 */
[----:B------:R-:W-:Y:S02]  /*271b0*/  IMAD.U32 R64, R26, 0x10000, RZ ;  /* 0x000100001a407824 */ /* 0x000fe400078e00ff */
[----:B------:R-:W-:Y:S01]  /*271c0*/  FFMA.FTZ R236, R220, R57, R59 ;  /* 0x00000039dcec7223 */ /* 0x000fe2000001003b */
[----:B------:R-:W-:Y:S02]  /*271d0*/  IMAD.U32 R218, R152, 0x10000, RZ ;  /* 0x0001000098da7824 */ /* 0x000fe400078e00ff */
[C---:B------:R-:W-:Y:S01]  /*271e0*/  FFMA.FTZ R240, R60.reuse, R61, R63 ;  /* 0x0000003d3cf07223 */ /* 0x040fe2000001003f */
[----:B------:R-:W-:Y:S01]  /*271f0*/  FFMA.FTZ R237, R60, R237, R64 ;  /* 0x000000ed3ced7223 */ /* 0x000fe20000010040 */
[----:B------:R-:W-:-:S02]  /*27200*/  IMAD.U32 R60, R132, 0x10000, RZ ;  /* 0x00010000843c7824 */ /* 0x000fc400078e00ff */
[----:B------:R-:W-:Y:S01]  /*27210*/  FFMA.FTZ R66, R65, R218, R222 ;  /* 0x000000da41427223 */ /* 0x000fe200000100de */
[----:B------:R-:W-:Y:S01]  /*27220*/  IMAD.U32 R64, R84, 0x10000, RZ ;  /* 0x0001000054407824 */ /* 0x000fe200078e00ff */
[----:B------:R-:W-:Y:S01]  /*27230*/  SHF.L.U32 R57, R27, 0x10, RZ ;  /* 0x000000101b397819 */ /* 0x000fe200000006ff */
[----:B------:R-:W-:Y:S01]  /*27240*/  IMAD.U32 R59, R28, 0x10000, RZ ;  /* 0x000100001c3b7824 */ /* 0x000fe200078e00ff */
[----:B------:R-:W-:Y:S01]  /*27250*/  SHF.L.U32 R218, R30, 0x10, RZ ;  /* 0x000000101eda7819 */ /* 0x000fe200000006ff */
[----:B------:R-:W-:Y:S01]  /*27260*/  FMUL.FTZ R62, R193, R62 ;  /* 0x0000003ec13e7220 */ /* 0x000fe20000410000 */
[----:B------:R-:W-:Y:S02]  /*27270*/  IMAD.U32 R61, R29, 0x10000, RZ ;  /* 0x000100001d3d7824 */ /* 0x000fe400078e00ff */
[----:B------:R-:W-:Y:S01]  /*27280*/  FMUL.FTZ R63, R193, R58 ;  /* 0x0000003ac13f7220 */ /* 0x000fe20000410000 */
[----:B------:R-:W-:Y:S01]  /*27290*/  FFMA.FTZ R58, R65, R60, R64 ;  /* 0x0000003c413a7223 */ /* 0x000fe20000010040 */
[C---:B------:R-:W-:Y:S01]  /*272a0*/  FFMA.FTZ R65, R62.reuse, R57, R59 ;  /* 0x000000393e417223 */ /* 0x040fe2000001003b */
[----:B------:R-:W-:Y:S01]  /*272b0*/  FFMA.FTZ R59, R62, R61, R218 ;  /* 0x0000003d3e3b7223 */ /* 0x000fe200000100da */
[----:B------:R-:W-:Y:S01]  /*272c0*/  SHF.L.U32 R60, R133, 0x10, RZ ;  /* 0x00000010853c7819 */ /* 0x000fe200000006ff */
[----:B------:R-:W-:Y:S01]  /*272d0*/  IMAD.U32 R62, R85, 0x10000, RZ ;  /* 0x00010000553e7824 */ /* 0x000fe200078e00ff */
[----:B------:R-:W-:Y:S01]  /*272e0*/  SHF.L.U32 R57, R164, 0x10, RZ ;  /* 0x00000010a4397819 */ /* 0x000fe200000006ff */
[----:B------:R-:W-:Y:S01]  /*272f0*/  FMUL.FTZ R56, R193, R56 ;  /* 0x00000038c1387220 */ /* 0x000fe20000410000 */
[----:B------:R-:W-:-:S02]  /*27300*/  IMAD.U32 R220, R153, 0x10000, RZ ;  /* 0x0001000099dc7824 */ /* 0x000fc400078e00ff */
[----:B------:R-:W-:Y:S01]  /*27310*/  FFMA.FTZ R61, R63, R60, R62 ;  /* 0x0000003c3f3d7223 */ /* 0x000fe2000001003e */
[----:B------:R-:W-:Y:S01]  /*27320*/  FADD.FTZ R60, -R192, R53 ;  /* 0x00000035c03c7221 */ /* 0x000fe20000010100 */
[----:B------:R-:W-:Y:S02]  /*27330*/  IMAD.U32 R222, R105, 0x10000, RZ ;  /* 0x0001000069de7824 */ /* 0x000fe400078e00ff */
[----:B------:R-:W-:Y:S01]  /*27340*/  FFMA.FTZ R221, R56, R221, R57 ;  /* 0x000000dd38dd7223 */ /* 0x000fe20000010039 */
[----:B------:R-:W-:Y:S02]  /*27350*/  IMAD.U32 R64, R166, 0x10000, RZ ;  /* 0x00010000a6407824 */ /* 0x000fe400078e00ff */
[----:B------:R-:W-:Y:S01]  /*27360*/  FMUL.FTZ R60, R193, R60 ;  /* 0x0000003cc13c7220 */ /* 0x000fe20000410000 */
[----:B------:R-:W-:Y:S02]  /*27370*/  IMAD.U32 R223, R167, 0x10000, RZ ;  /* 0x00010000a7df7824 */ /* 0x000fe400078e00ff */
[----:B------:R-:W-:Y:S01]  /*27380*/  FFMA.FTZ R218, R63, R220, R222 ;  /* 0x000000dc3fda7223 */ /* 0x000fe200000100de */
[----:B------:R-:W-:-:S02]  /*27390*/  IMAD.U32 R57, R168, 0x10000, RZ ;  /* 0x00010000a8397824 */ /* 0x000fc400078e00ff */
[----:B------:R-:W-:Y:S01]  /*273a0*/  FFMA.FTZ R62, R56, R217, R64 ;  /* 0x000000d9383e7223 */ /* 0x000fe20000010040 */
[----:B------:R-:W-:Y:S01]  /*273b0*/  SHF.L.U32 R220, R154, 0x10, RZ ;  /* 0x000000109adc7819 */ /* 0x000fe200000006ff */
[----:B------:R-:W-:Y:S01]  /*273c0*/  FMUL.FTZ R219, R193, R52 ;  /* 0x00000034c1db7220 */ /* 0x000fe20000410000 */
[----:B------:R-:W-:Y:S01]  /*273d0*/  SHF.L.U32 R56, R86, 0x10, RZ ;  /* 0x0000001056387819 */ /* 0x000fe200000006ff */
[----:B------:R-:W-:Y:S01]  /*273e0*/  FFMA.FTZ R223, R60, R223, R57 ;  /* 0x000000df3cdf7223 */ /* 0x000fe20000010039 */
[----:B------:R-:W-:Y:S01]  /*273f0*/  SHF.L.U32 R217, R169, 0x10, RZ ;  /* 0x00000010a9d97819 */ /* 0x000fe200000006ff */
[----:B------:R-:W-:Y:S01]  /*27400*/  IMAD.U32 R222, R106, 0x10000, RZ ;  /* 0x000100006ade7824 */ /* 0x000fe200078e00ff */
[----:B------:R-:W0:Y:S01]  /*27410*/  @!P0 LDC.64 R52, c[0x0][0x3c8] ;  /* 0x0000f200ff348b82 */ /* 0x000e220000000a00 */
[----:B------:R-:W-:Y:S01]  /*27420*/  IMAD.U32 R64, R134, 0x10000, RZ ;  /* 0x0001000086407824 */ /* 0x000fe200078e00ff */
[----:B------:R-:W-:Y:S01]  /*27430*/  SHF.L.U32 R63, R107, 0x10, RZ ;  /* 0x000000106b3f7819 */ /* 0x000fe200000006ff */
[----:B------:R-:W-:-:S02]  /*27440*/  IMAD.U32 R57, R170, 0x10000, RZ ;  /* 0x00010000aa397824 */ /* 0x000fc400078e00ff */
[C---:B------:R-:W-:Y:S01]  /*27450*/  FFMA.FTZ R220, R219.reuse, R220, R222 ;  /* 0x000000dcdbdc7223 */ /* 0x040fe200000100de */
[----:B------:R-:W-:Y:S01]  /*27460*/  FFMA.FTZ R64, R219, R64, R56 ;  /* 0x00000040db407223 */ /* 0x000fe20000010038 */
[----:B------:R-:W-:Y:S01]  /*27470*/  FMUL.FTZ R54, R193, R54 ;  /* 0x00000036c1367220 */ /* 0x000fe20000410000 */
[----:B------:R-:W-:Y:S01]  /*27480*/  FFMA.FTZ R217, R60, R217, R57 ;  /* 0x000000d93cd97223 */ /* 0x000fe20000010039 */
[----:B------:R-:W-:Y:S02]  /*27490*/  IMAD.U32 R219, R135, 0x10000, RZ ;  /* 0x0001000087db7824 */ /* 0x000fe400078e00ff */
[----:B------:R-:W-:Y:S01]  /*274a0*/  FMUL.FTZ R48, R193, R48 ;  /* 0x00000030c1307220 */ /* 0x000fe20000410000 */
[----:B------:R-:W-:Y:S02]  /*274b0*/  IMAD.U32 R57, R87, 0x10000, RZ ;  /* 0x0001000057397824 */ /* 0x000fe400078e00ff */
[----:B------:R-:W-:Y:S01]  /*274c0*/  FFMA.FTZ R227, R54, R227, R63 ;  /* 0x000000e336e37223 */ /* 0x000fe2000001003f */
[----:B------:R-:W-:Y:S01]  /*274d0*/  MOV R63, UR18 ;  /* 0x00000012003f7c02 */ /* 0x000fe20008000f00 */
[----:B------:R-:W-:Y:S01]  /*274e0*/  FADD.FTZ R50, -R192, R50 ;  /* 0x00000032c0327221 */ /* 0x000fe20000010100 */
[----:B------:R-:W-:Y:S01]  /*274f0*/  FFMA.FTZ R219, R54, R219, R57 ;  /* 0x000000db36db7223 */ /* 0x000fe20000010039 */
[----:B------:R-:W-:Y:S01]  /*27500*/  FADD.FTZ R54, -R192, R55 ;  /* 0x00000037c0367221 */ /* 0x000fe20000010100 */
[----:B------:R-:W-:-:S02]  /*27510*/  IMAD.U32 R55, R171, 0x10000, RZ ;  /* 0x00010000ab377824 */ /* 0x000fc400078e00ff */
[C---:B------:R-:W-:Y:S01]  /*27520*/  FMUL.FTZ R50, R193.reuse, R50 ;  /* 0x00000032c1327220 */ /* 0x040fe20000410000 */
[----:B------:R-:W-:Y:S02]  /*27530*/  IMAD.U32 R57, R172, 0x10000, RZ ;  /* 0x00010000ac397824 */ /* 0x000fe400078e00ff */
[----:B------:R-:W-:Y:S01]  /*27540*/  FMUL.FTZ R54, R193, R54 ;  /* 0x00000036c1367220 */ /* 0x000fe20000410000 */
[C---:B------:R-:W-:Y:S01]  /*27550*/  FADD.FTZ R44, -R192.reuse, R44 ;  /* 0x0000002cc02c7221 */ /* 0x040fe20000010100 */
[C---:B------:R-:W-:Y:S01]  /*27560*/  FADD.FTZ R46, -R192.reuse, R46 ;  /* 0x0000002ec02e7221 */ /* 0x040fe20000010100 */
[----:B------:R-:W-:Y:S01]  /*27570*/  FADD.FTZ R40, -R192, R40 ;  /* 0x00000028c0287221 */ /* 0x000fe20000010100 */
[----:B------:R-:W-:Y:S01]  /*27580*/  FFMA.FTZ R228, R54, R55, R57 ;  /* 0x0000003736e47223 */ /* 0x000fe20000010039 */
[----:B------:R-:W-:Y:S01]  /*27590*/  SHF.L.U32 R55, R173, 0x10, RZ ;  /* 0x00000010ad377819 */ /* 0x000fe200000006ff */
[----:B------:R-:W-:Y:S02]  /*275a0*/  IMAD.U32 R57, R174, 0x10000, RZ ;  /* 0x00010000ae397824 */ /* 0x000fe400078e00ff */
[----:B------:R-:W-:Y:S01]  /*275b0*/  FMUL.FTZ R44, R193, R44 ;  /* 0x0000002cc12c7220 */ /* 0x000fe20000410000 */
[----:B0-----:R-:W-:-:S04]  /*275c0*/  @!P0 IMAD.WIDE R52, R63, 0x4, R52 ;  /* 0x000000043f348825 */ /* 0x001fc800078e0234 */
[C---:B------:R-:W-:Y:S01]  /*275d0*/  FMUL.FTZ R46, R193.reuse, R46 ;  /* 0x0000002ec12e7220 */ /* 0x040fe20000410000 */
[----:B------:R-:W-:Y:S01]  /*275e0*/  FFMA.FTZ R222, R54, R55, R57 ;  /* 0x0000003736de7223 */ /* 0x000fe20000010039 */
[----:B------:R-:W-:Y:S01]  /*275f0*/  F2FP.BF16.F32.PACK_AB R54, R238, R229 ;  /* 0x000000e5ee36723e */ /* 0x000fe200000010ff */
[----:B------:R-:W-:Y:S01]  /*27600*/  IMAD.U32 R63, R148, 0x10000, RZ ;  /* 0x00010000943f7824 */ /* 0x000fe200078e00ff */
[----:B------:R0:W-:Y:S01]  /*27610*/  @!P0 STG.E desc[UR8][R52.64], R193 ;  /* 0x000000c134008986 */ /* 0x0001e2000c101908 */
[----:B------:R-:W-:Y:S02]  /*27620*/  IMAD.U32 R55, R128, 0x10000, RZ ;  /* 0x0001000080377824 */ /* 0x000fe400078e00ff */
[----:B------:R-:W-:Y:S01]  /*27630*/  FMUL.FTZ R40, R193, R40 ;  /* 0x00000028c1287220 */ /* 0x000fe20000410000 */
[----:B------:R-:W-:Y:S02]  /*27640*/  IMAD.U32 R57, R88, 0x10000, RZ ;  /* 0x0001000058397824 */ /* 0x000fe400078e00ff */
[----:B------:R-:W-:Y:S01]  /*27650*/  FFMA.FTZ R60, R48, R63, R241 ;  /* 0x0000003f303c7223 */ /* 0x000fe200000100f1 */
[----:B------:R-:W-:Y:S01]  /*27660*/  SHF.L.U32 R63, R175, 0x10, RZ ;  /* 0x00000010af3f7819 */ /* 0x000fe200000006ff */
[----:B------:R-:W-:-:S02]  /*27670*/  IMAD.U32 R229, R179, 0x10000, RZ ;  /* 0x00010000b3e57824 */ /* 0x000fc400078e00ff */
[----:B------:R-:W-:Y:S01]  /*27680*/  FFMA.FTZ R56, R48, R55, R57 ;  /* 0x0000003730387223 */ /* 0x000fe20000010039 */
[----:B------:R-:W-:Y:S01]  /*27690*/  FADD.FTZ R48, -R192, R49 ;  /* 0x00000031c0307221 */ /* 0x000fe20000010100 */
[----:B------:R-:W-:Y:S01]  /*276a0*/  IMAD.U32 R57, R177, 0x10000, RZ ;  /* 0x00010000b1397824 */ /* 0x000fe200078e00ff */
[----:B------:R-:W-:Y:S01]  /*276b0*/  F2FP.BF16.F32.PACK_AB R55, R240, R239 ;  /* 0x000000eff037723e */ /* 0x000fe200000010ff */
[----:B------:R-:W-:Y:S01]  /*276c0*/  IMAD.U32 R49, R176, 0x10000, RZ ;  /* 0x00010000b0317824 */ /* 0x000fe200078e00ff */
[----:B0-----:R-:W-:Y:S01]  /*276d0*/  SHF.L.U32 R52, R178, 0x10, RZ ;  /* 0x00000010b2347819 */ /* 0x001fe200000006ff */
[----:B------:R-:W-:Y:S01]  /*276e0*/  FMUL.FTZ R48, R193, R48 ;  /* 0x00000030c1307220 */ /* 0x000fe20000410000 */
[----:B------:R-:W-:Y:S01]  /*276f0*/  F2FP.BF16.F32.PACK_AB R53, R232, R225 ;  /* 0x000000e1e835723e */ /* 0x000fe200000010ff */
[----:B------:R-:W-:Y:S01]  /*27700*/  FADD.FTZ R232, -R192, R51 ;  /* 0x00000033c0e87221 */ /* 0x000fe20000010100 */
[----:B------:R-:W-:Y:S01]  /*27710*/  SHF.L.U32 R239, R180, 0x10, RZ ;  /* 0x00000010b4ef7819 */ /* 0x000fe200000006ff */
[----:B------:R-:W-:Y:S01]  /*27720*/  FFMA.FTZ R57, R48, R57, R52 ;  /* 0x0000003930397223 */ /* 0x000fe20000010034 */
[----:B------:R-:W-:Y:S01]  /*27730*/  F2FP.BF16.F32.PACK_AB R52, R224, R67 ;  /* 0x00000043e034723e */ /* 0x000fe200000010ff */
[----:B------:R-:W-:Y:S01]  /*27740*/  FFMA.FTZ R63, R48, R63, R49 ;  /* 0x0000003f303f7223 */ /* 0x000fe20000010031 */
[----:B------:R-:W-:Y:S01]  /*27750*/  SHF.L.U32 R67, R129, 0x10, RZ ;  /* 0x0000001081437819 */ /* 0x000fe200000006ff */
[----:B------:R-:W-:-:S02]  /*27760*/  IMAD.U32 R224, R89, 0x10000, RZ ;  /* 0x0001000059e07824 */ /* 0x000fc400078e00ff */
[----:B------:R-:W-:Y:S01]  /*27770*/  FMUL.FTZ R232, R193, R232 ;  /* 0x000000e8c1e87220 */ /* 0x000fe20000410000 */
[----:B---3--:R-:W-:-:S04]  /*27780*/  IMAD.WIDE.U32 R48, R215, 0x10, R248 ;  /* 0x00000010d7307825 */ /* 0x008fc800078e00f8 */
[----:B------:R-:W-:Y:S01]  /*27790*/  FADD.FTZ R42, -R192, R42 ;  /* 0x0000002ac02a7221 */ /* 0x000fe20000010100 */
[----:B------:R-:W-:Y:S01]  /*277a0*/  FFMA.FTZ R67, R50, R67, R224 ;  /* 0x0000004332437223 */ /* 0x000fe200000100e0 */
[----:B------:R-:W-:Y:S01]  /*277b0*/  FFMA.FTZ R224, R232, R229, R239 ;  /* 0x000000e5e8e07223 */ /* 0x000fe200000100ef */
[----:B------:R-:W-:Y:S01]  /*277c0*/  SHF.L.U32 R229, R150, 0x10, RZ ;  /* 0x0000001096e57819 */ /* 0x000fe200000006ff */
[----:B------:R0:W-:Y:S01]  /*277d0*/  STG.E.128 desc[UR8][R48.64], R52 ;  /* 0x0000003430007986 */ /* 0x0001e2000c101d08 */
[----:B------:R-:W-:Y:S02]  /*277e0*/  IMAD.U32 R225, R149, 0x10000, RZ ;  /* 0x0001000095e17824 */ /* 0x000fe400078e00ff */
[----:B------:R-:W-:Y:S01]  /*277f0*/  FMUL.FTZ R42, R193, R42 ;  /* 0x0000002ac12a7220 */ /* 0x000fe20000410000 */
[----:B------:R-:W-:Y:S02]  /*27800*/  IMAD.U32 R51, R109, 0x10000, RZ ;  /* 0x000100006d337824 */ /* 0x000fe400078e00ff */
[----:B------:R-:W-:Y:S01]  /*27810*/  FADD.FTZ R36, -R192, R36 ;  /* 0x00000024c0247221 */ /* 0x000fe20000010100 */
[----:B------:R-:W-:Y:S01]  /*27820*/  SHF.L.U32 R239, R146, 0x10, RZ ;  /* 0x0000001092ef7819 */ /* 0x000fe200000006ff */
[----:B------:R-:W-:Y:S01]  /*27830*/  FADD.FTZ R246, -R192, R38 ;  /* 0x00000026c0f67221 */ /* 0x000fe20000010100 */
[----:B------:R-:W-:Y:S01]  /*27840*/  FFMA.FTZ R225, R50, R225, R51 ;  /* 0x000000e132e17223 */ /* 0x000fe20000010033 */
[----:B------:R-:W-:Y:S01]  /*27850*/  IMAD.U32 R51, R182, 0x10000, RZ ;  /* 0x00010000b6337824 */ /* 0x000fe200078e00ff */
[----:B------:R-:W-:Y:S01]  /*27860*/  F2FP.BF16.F32.PACK_AB R50, R235, R234 ;  /* 0x000000eaeb32723e */ /* 0x000fe200000010ff */
[C---:B------:R-:W-:Y:S01]  /*27870*/  FMUL.FTZ R36, R193.reuse, R36 ;  /* 0x00000024c1247220 */ /* 0x040fe20000410000 */
[----:B------:R-:W-:Y:S01]  /*27880*/  SHF.L.U32 R235, R124, 0x10, RZ ;  /* 0x000000107ceb7819 */ /* 0x000fe200000006ff */
[----:B------:R-:W-:Y:S01]  /*27890*/  FMUL.FTZ R246, R193, R246 ;  /* 0x000000f6c1f67220 */ /* 0x000fe20000410000 */
[----:B------:R-:W-:Y:S01]  /*278a0*/  F2FP.BF16.F32.PACK_AB R38, R223, R220 ;  /* 0x000000dcdf26723e */ /* 0x000fe200000010ff */
[----:B------:R-:W-:Y:S01]  /*278b0*/  FADD.FTZ R32, -R192, R32 ;  /* 0x00000020c0207221 */ /* 0x000fe20000010100 */
[----:B------:R-:W-:Y:S01]  /*278c0*/  SHF.L.U32 R223, R140, 0x10, RZ ;  /* 0x000000108cdf7819 */ /* 0x000fe200000006ff */
[C---:B------:R-:W-:Y:S01]  /*278d0*/  FADD.FTZ R34, -R192.reuse, R34 ;  /* 0x00000022c0227221 */ /* 0x040fe20000010100 */
[----:B------:R-:W-:Y:S01]  /*278e0*/  FADD.FTZ R162, -R192, R162 ;  /* 0x000000a2c0a27221 */ /* 0x000fe20000010100 */
[----:B0-----:R-:W-:Y:S01]  /*278f0*/  IMAD.U32 R53, R110, 0x10000, RZ ;  /* 0x000100006e357824 */ /* 0x001fe200078e00ff */
[----:B------:R-:W-:Y:S01]  /*27900*/  SHF.L.U32 R48, R90, 0x10, RZ ;  /* 0x000000105a307819 */ /* 0x000fe200000006ff */
[----:B------:R-:W-:-:S02]  /*27910*/  IMAD.U32 R55, R130, 0x10000, RZ ;  /* 0x0001000082377824 */ /* 0x000fc400078e00ff */
[----:B------:R-:W-:Y:S01]  /*27920*/  FMUL.FTZ R32, R193, R32 ;  /* 0x00000020c1207220 */ /* 0x000fe20000410000 */
[C---:B------:R-:W-:Y:S01]  /*27930*/  FFMA.FTZ R229, R44.reuse, R229, R53 ;  /* 0x000000e52ce57223 */ /* 0x040fe20000010035 */
[----:B------:R-:W-:Y:S02]  /*27940*/  IMAD.U32 R49, R181, 0x10000, RZ ;  /* 0x00010000b5317824 */ /* 0x000fe400078e00ff */
[----:B------:R-:W-:Y:S01]  /*27950*/  FFMA.FTZ R53, R44, R55, R48 ;  /* 0x000000372c357223 */ /* 0x000fe20000010030 */
[----:B------:R-:W-:Y:S01]  /*27960*/  FADD.FTZ R44, -R192, R45 ;  /* 0x0000002dc02c7221 */ /* 0x000fe20000010100 */
[----:B------:R-:W-:Y:S02]  /*27970*/  IMAD.U32 R45, R184, 0x10000, RZ ;  /* 0x00010000b82d7824 */ /* 0x000fe400078e00ff */
[----:B------:R-:W-:Y:S01]  /*27980*/  FFMA.FTZ R52, R232, R49, R51 ;  /* 0x00000031e8347223 */ /* 0x000fe20000010033 */
[----:B------:R-:W-:Y:S01]  /*27990*/  IMAD.U32 R49, R183, 0x10000, RZ ;  /* 0x00010000b7317824 */ /* 0x000fe200078e00ff */
[----:B------:R-:W-:Y:S01]  /*279a0*/  SHF.L.U32 R51, R185, 0x10, RZ ;  /* 0x00000010b9337819 */ /* 0x000fe200000006ff */
[----:B------:R-:W-:Y:S01]  /*279b0*/  FMUL.FTZ R44, R193, R44 ;  /* 0x0000002cc12c7220 */ /* 0x000fe20000410000 */
[----:B------:R-:W-:Y:S01]  /*279c0*/  IMAD.U32 R54, R186, 0x10000, RZ ;  /* 0x00010000ba367824 */ /* 0x000fe200078e00ff */
[----:B------:R-:W-:Y:S01]  /*279d0*/  F2FP.BF16.F32.PACK_AB R48, R226, R231 ;  /* 0x000000e7e230723e */ /* 0x000fe200000010ff */
[----:B------:R-:W-:-:S02]  /*279e0*/  IMAD.U32 R231, R131, 0x10000, RZ ;  /* 0x0001000083e77824 */ /* 0x000fc400078e00ff */
[C---:B------:R-:W-:Y:S01]  /*279f0*/  FFMA.FTZ R232, R44.reuse, R49, R45 ;  /* 0x000000312ce87223 */ /* 0x040fe2000001002d */
[----:B------:R-:W-:Y:S01]  /*27a00*/  FFMA.FTZ R54, R44, R51, R54 ;  /* 0x000000332c367223 */ /* 0x000fe20000010036 */
[----:B------:R-:W-:Y:S01]  /*27a10*/  SHF.L.U32 R49, R111, 0x10, RZ ;  /* 0x000000106f317819 */ /* 0x000fe200000006ff */
[----:B------:R-:W-:Y:S02]  /*27a20*/  IMAD.U32 R45, R151, 0x10000, RZ ;  /* 0x00010000972d7824 */ /* 0x000fe400078e00ff */
[----:B------:R-:W-:Y:S01]  /*27a30*/  FADD.FTZ R44, -R192, R47 ;  /* 0x0000002fc02c7221 */ /* 0x000fe20000010100 */
[----:B------:R-:W-:Y:S01]  /*27a40*/  F2FP.BF16.F32.PACK_AB R51, R237, R236 ;  /* 0x000000eced33723e */ /* 0x000fe200000010ff */
[----:B------:R-:W-:Y:S02]  /*27a50*/  IMAD.U32 R47, R91, 0x10000, RZ ;  /* 0x000100005b2f7824 */ /* 0x000fe400078e00ff */
[----:B------:R-:W-:Y:S01]  /*27a60*/  FFMA.FTZ R236, R46, R45, R49 ;  /* 0x0000002d2eec7223 */ /* 0x000fe20000010031 */
[----:B------:R-:W-:Y:S01]  /*27a70*/  FMUL.FTZ R240, R193, R44 ;  /* 0x0000002cc1f07220 */ /* 0x000fe20000410000 */
[----:B------:R-:W-:Y:S01]  /*27a80*/  F2FP.BF16.F32.PACK_AB R49, R233, R230 ;  /* 0x000000e6e931723e */ /* 0x000fe200000010ff */
[----:B----4-:R-:W-:Y:S01]  /*27a90*/  IMAD.WIDE.U32 R44, R215, 0x10, R250 ;  /* 0x00000010d72c7825 */ /* 0x010fe200078e00fa */
[----:B------:R-:W-:-:S03]  /*27aa0*/  SHF.L.U32 R237, R187, 0x10, RZ ;  /* 0x00000010bbed7819 */ /* 0x000fc600000006ff */
[----:B------:R-:W-:Y:S01]  /*27ab0*/  FADD.FTZ R226, -R192, R41 ;  /* 0x00000029c0e27221 */ /* 0x000fe20000010100 */
[----:B------:R-:W-:Y:S01]  /*27ac0*/  FFMA.FTZ R231, R46, R231, R47 ;  /* 0x000000e72ee77223 */ /* 0x000fe2000001002f */
[----:B------:R-:W-:Y:S01]  /*27ad0*/  IMAD.U32 R55, R188, 0x10000, RZ ;  /* 0x00010000bc377824 */ /* 0x000fe200078e00ff */
[----:B------:R0:W-:Y:S01]  /*27ae0*/  STG.E.128 desc[UR8][R44.64], R48 ;  /* 0x000000302c007986 */ /* 0x0001e2000c101d08 */
[----:B------:R-:W-:Y:S02]  /*27af0*/  IMAD.U32 R215, R144, 0x10000, RZ ;  /* 0x0001000090d77824 */ /* 0x000fe400078e00ff */
[----:B------:R-:W-:Y:S01]  /*27b00*/  FMUL.FTZ R226, R193, R226 ;  /* 0x000000e2c1e27220 */ /* 0x000fe20000410000 */
[----:B------:R-:W-:Y:S01]  /*27b10*/  FFMA.FTZ R237, R240, R237, R55 ;  /* 0x000000edf0ed7223 */ /* 0x000fe20000010037 */
[----:B------:R-:W-:Y:S01]  /*27b20*/  IMAD.U32 R233, R112, 0x10000, RZ ;  /* 0x0001000070e97824 */ /* 0x000fe200078e00ff */
[----:B------:R-:W-:Y:S01]  /*27b30*/  SHF.L.U32 R55, R194, 0x10, RZ ;  /* 0x00000010c2377819 */ /* 0x000fe200000006ff */
[----:B------:R-:W-:-:S02]  /*27b40*/  IMAD.U32 R46, R92, 0x10000, RZ ;  /* 0x000100005c2e7824 */ /* 0x000fc400078e00ff */
[----:B------:R-:W-:Y:S01]  /*27b50*/  FMUL.FTZ R34, R193, R34 ;  /* 0x00000022c1227220 */ /* 0x000fe20000410000 */
[----:B------:R-:W-:Y:S02]  /*27b60*/  IMAD.U32 R47, R191, 0x10000, RZ ;  /* 0x00010000bf2f7824 */ /* 0x000fe400078e00ff */
[C---:B------:R-:W-:Y:S01]  /*27b70*/  FFMA.FTZ R215, R40.reuse, R215, R233 ;  /* 0x000000d728d77223 */ /* 0x040fe200000100e9 */
[----:B------:R-:W-:Y:S02]  /*27b80*/  IMAD.U32 R41, R195, 0x10000, RZ ;  /* 0x00010000c3297824 */ /* 0x000fe400078e00ff */
[----:B------:R-:W-:Y:S01]  /*27b90*/  FFMA.FTZ R40, R40, R235, R46 ;  /* 0x000000eb28287223 */ /* 0x000fe2000001002e */
[----:B------:R-:W-:Y:S01]  /*27ba0*/  FFMA.FTZ R240, R240, R47, R55 ;  /* 0x0000002ff0f07223 */ /* 0x000fe20000010037 */
[----:B------:R-:W-:Y:S01]  /*27bb0*/  SHF.L.U32 R235, R145, 0x10, RZ ;  /* 0x0000001091eb7819 */ /* 0x000fe200000006ff */
[----:B------:R-:W-:Y:S02]  /*27bc0*/  IMAD.U32 R55, R197, 0x10000, RZ ;  /* 0x00010000c5377824 */ /* 0x000fe400078e00ff */
[----:B------:R-:W-:Y:S01]  /*27bd0*/  FADD.FTZ R46, -R192, R43 ;  /* 0x0000002bc02e7221 */ /* 0x000fe20000010100 */
[----:B------:R-:W-:Y:S01]  /*27be0*/  IMAD.U32 R47, R125, 0x10000, RZ ;  /* 0x000100007d2f7824 */ /* 0x000fe200078e00ff */
[----:B------:R-:W-:Y:S01]  /*27bf0*/  PRMT R233, R126, 0x7632, R233 ;  /* 0x000076327ee97816 */ /* 0x000fe200000000e9 */
[----:B------:R-:W-:Y:S01]  /*27c00*/  IMAD.U32 R43, R200, 0x10000, RZ ;  /* 0x00010000c82b7824 */ /* 0x000fe200078e00ff */
[----:B0-----:R-:W-:Y:S01]  /*27c10*/  SHF.L.U32 R45, R196, 0x10, RZ ;  /* 0x00000010c42d7819 */ /* 0x001fe200000006ff */
[----:B------:R-:W-:Y:S01]  /*27c20*/  FMUL.FTZ R46, R193, R46 ;  /* 0x0000002ec12e7220 */ /* 0x000fe20000410000 */
[----:B------:R-:W-:Y:S01]  /*27c30*/  SHF.L.U32 R44, R93, 0x10, RZ ;  /* 0x000000105d2c7819 */ /* 0x000fe200000006ff */
[----:B------:R-:W-:Y:S01]  /*27c40*/  IMAD.U32 R233, R233, 0x10000, RZ ;  /* 0x00010000e9e97824 */ /* 0x000fe200078e00ff */
[----:B------:R-:W-:Y:S01]  /*27c50*/  SHF.L.U32 R51, R115, 0x10, RZ ;  /* 0x0000001073337819 */ /* 0x000fe200000006ff */
[----:B------:R-:W-:Y:S01]  /*27c60*/  FFMA.FTZ R230, R226, R41, R45 ;  /* 0x00000029e2e67223 */ /* 0x000fe2000001002d */
[----:B------:R-:W-:Y:S01]  /*27c70*/  IMAD.U32 R41, R198, 0x10000, RZ ;  /* 0x00010000c6297824 */ /* 0x000fe200078e00ff */
[----:B------:R-:W-:Y:S01]  /*27c80*/  PRMT R50, R120, 0x7632, R50 ;  /* 0x0000763278327816 */ /* 0x000fe20000000032 */
[----:B------:R-:W-:-:S02]  /*27c90*/  IMAD.U32 R45, R113, 0x10000, RZ ;  /* 0x00010000712d7824 */ /* 0x000fc400078e00ff */
[----:B------:R-:W-:Y:S01]  /*27ca0*/  FFMA.FTZ R243, R246, R243, R51 ;  /* 0x000000f3f6f37223 */ /* 0x000fe20000010033 */
[----:B------:R-:W-:Y:S01]  /*27cb0*/  FFMA.FTZ R55, R226, R55, R41 ;  /* 0x00000037e2377223 */ /* 0x000fe20000010029 */
[C-C-:B------:R-:W-:Y:S01]  /*27cc0*/  FFMA.FTZ R226, R42.reuse, R47, R44.reuse ;  /* 0x0000002f2ae27223 */ /* 0x140fe2000001002c */
[----:B------:R-:W-:Y:S01]  /*27cd0*/  FFMA.FTZ R235, R42, R235, R45 ;  /* 0x000000eb2aeb7223 */ /* 0x000fe2000001002d */
[----:B------:R-:W-:Y:S01]  /*27ce0*/  IMAD.U32 R41, R199, 0x10000, RZ ;  /* 0x00010000c7297824 */ /* 0x000fe200078e00ff */
[----:B------:R-:W-:Y:S01]  /*27cf0*/  SHF.L.U32 R45, R201, 0x10, RZ ;  /* 0x00000010c92d7819 */ /* 0x000fe200000006ff */
[----:B------:R-:W-:Y:S01]  /*27d00*/  IMAD.U32 R42, R202, 0x10000, RZ ;  /* 0x00010000ca2a7824 */ /* 0x000fe200078e00ff */
[----:B------:R-:W-:Y:S01]  /*27d10*/  PRMT R44, R95, 0x7632, R44 ;  /* 0x000076325f2c7816 */ /* 0x000fe2000000002c */
[C-C-:B------:R-:W-:Y:S01]  /*27d20*/  FFMA.FTZ R234, R46.reuse, R41, R43.reuse ;  /* 0x000000292eea7223 */ /* 0x140fe2000001002b */
[----:B------:R-:W-:Y:S01]  /*27d30*/  PRMT R43, R147, 0x7632, R43 ;  /* 0x00007632932b7816 */ /* 0x000fe2000000002b */
[----:B------:R-:W-:Y:S01]  /*27d40*/  FFMA.FTZ R41, R46, R45, R42 ;  /* 0x0000002d2e297223 */ /* 0x000fe2000001002a */
[----:B------:R-:W-:Y:S01]  /*27d50*/  PRMT R46, R115, 0x7632, R46 ;  /* 0x00007632732e7816 */ /* 0x000fe2000000002e */
[----:B------:R-:W-:Y:S01]  /*27d60*/  FADD.FTZ R42, -R192, R39 ;  /* 0x00000027c02a7221 */ /* 0x000fe20000010100 */
[----:B------:R-:W-:Y:S01]  /*27d70*/  PRMT R45, R127, 0x7632, R45 ;  /* 0x000076327f2d7816 */ /* 0x000fe2000000002d */
[----:B------:R-:W-:Y:S01]  /*27d80*/  IMAD.U32 R43, R43, 0x10000, RZ ;  /* 0x000100002b2b7824 */ /* 0x000fe200078e00ff */
[----:B------:R-:W-:Y:S01]  /*27d90*/  SHF.L.U32 R39, R46, 0x10, RZ ;  /* 0x000000102e277819 */ /* 0x000fe200000006ff */
[----:B------:R-:W-:Y:S01]  /*27da0*/  FMUL.FTZ R42, R193, R42 ;  /* 0x0000002ac12a7220 */ /* 0x000fe20000410000 */
[----:B------:R-:W-:Y:S01]  /*27db0*/  IMAD.U32 R44, R44, 0x10000, RZ ;  /* 0x000100002c2c7824 */ /* 0x000fe200078e00ff */
[----:B------:R-:W-:Y:S01]  /*27dc0*/  PRMT R51, R140, 0x7632, R51 ;  /* 0x000076328c337816 */ /* 0x000fe20000000033 */
[----:B------:R-:W-:-:S02]  /*27dd0*/  IMAD.U32 R45, R45, 0x10000, RZ ;  /* 0x000100002d2d7824 */ /* 0x000fc400078e00ff */
[----:B------:R-:W-:Y:S01]  /*27de0*/  FFMA.FTZ R238, R42, R43, R39 ;  /* 0x0000002b2aee7223 */ /* 0x000fe20000010027 */
[----:B------:R-:W-:Y:S01]  /*27df0*/  IMAD.U32 R39, R114, 0x10000, RZ ;  /* 0x0001000072277824 */ /* 0x000fe200078e00ff */
[----:B------:R-:W-:Y:S01]  /*27e00*/  PRMT R48, R96, 0x7632, R48 ;  /* 0x0000763260307816 */ /* 0x000fe20000000030 */
[----:B------:R-:W-:Y:S01]  /*27e10*/  FFMA.FTZ R43, R42, R45, R44 ;  /* 0x0000002d2a2b7223 */ /* 0x000fe2000001002c */
[----:B------:R-:W-:Y:S01]  /*27e20*/  SHF.L.U32 R42, R94, 0x10, RZ ;  /* 0x000000105e2a7819 */ /* 0x000fe200000006ff */
[----:B------:R-:W-:Y:S02]  /*27e30*/  IMAD.U32 R45, R126, 0x10000, RZ ;  /* 0x000100007e2d7824 */ /* 0x000fe400078e00ff */
[--C-:B------:R-:W-:Y:S01]  /*27e40*/  FFMA.FTZ R239, R36, R239, R39.reuse ;  /* 0x000000ef24ef7223 */ /* 0x100fe20000010027 */
[----:B------:R-:W-:Y:S01]  /*27e50*/  PRMT R39, R94, 0x7632, R39 ;  /* 0x000076325e277816 */ /* 0x000fe20000000027 */
[----:B------:R-:W-:Y:S01]  /*27e60*/  FADD.FTZ R46, -R192, R33 ;  /* 0x00000021c02e7221 */ /* 0x000fe20000010100 */
[----:B------:R-:W-:Y:S01]  /*27e70*/  FFMA.FTZ R42, R36, R45, R42 ;  /* 0x0000002d242a7223 */ /* 0x000fe2000001002a */
[----:B------:R-:W-:Y:S01]  /*27e80*/  FADD.FTZ R36, -R192, R37 ;  /* 0x00000025c0247221 */ /* 0x000fe20000010100 */
[----:B------:R-:W-:-:S04]  /*27e90*/  IMAD.WIDE.U32 R44, R212, 0x10, R248 ;  /* 0x00000010d42c7825 */ /* 0x000fc800078e00f8 */
[----:B------:R-:W-:Y:S01]  /*27ea0*/  FMUL.FTZ R46, R193, R46 ;  /* 0x0000002ec12e7220 */ /* 0x000fe20000410000 */
[----:B------:R-:W-:Y:S01]  /*27eb0*/  SHF.L.U32 R47, R203, 0x10, RZ ;  /* 0x00000010cb2f7819 */ /* 0x000fe200000006ff */
[----:B------:R-:W-:Y:S01]  /*27ec0*/  FMUL.FTZ R242, R193, R36 ;  /* 0x00000024c1f27220 */ /* 0x000fe20000410000 */
[----:B------:R-:W-:Y:S01]  /*27ed0*/  IMAD.U32 R37, R39, 0x10000, RZ ;  /* 0x0001000027257824 */ /* 0x000fe200078e00ff */
[----:B------:R-:W-:Y:S01]  /*27ee0*/  F2FP.BF16.F32.PACK_AB R39, R228, R227 ;  /* 0x000000e3e427723e */ /* 0x000fe200000010ff */
[----:B------:R-:W-:Y:S01]  /*27ef0*/  IMAD.U32 R51, R51, 0x10000, RZ ;  /* 0x0001000033337824 */ /* 0x000fe200078e00ff */
[----:B------:R-:W-:Y:S01]  /*27f00*/  F2FP.BF16.F32.PACK_AB R36, R65, R66 ;  /* 0x000000424124723e */ /* 0x000fe200000010ff */
[----:B------:R-:W-:Y:S01]  /*27f10*/  FFMA.FTZ R233, R242, R233, R37 ;  /* 0x000000e9f2e97223 */ /* 0x000fe20000010025 */
[----:B------:R-:W-:Y:S01]  /*27f20*/  F2FP.BF16.F32.PACK_AB R37, R221, R218 ;  /* 0x000000dadd25723e */ /* 0x000fe200000010ff */
[C---:B------:R-:W-:Y:S01]  /*27f30*/  IMAD.U32 R33, R116.reuse, 0x10000, RZ ;  /* 0x0001000074217824 */ /* 0x040fe200078e00ff */
[----:B------:R-:W-:Y:S01]  /*27f40*/  PRMT R65, R116, 0x7632, R65 ;  /* 0x0000763274417816 */ /* 0x000fe20000000041 */
[----:B------:R-:W-:Y:S01]  /*27f50*/  IMAD.U32 R227, R141, 0x10000, RZ ;  /* 0x000100008de37824 */ /* 0x000fe200078e00ff */
[----:B------:R-:W-:Y:S01]  /*27f60*/  PRMT R221, R121, 0x7632, R221 ;  /* 0x0000763279dd7816 */ /* 0x000fe200000000dd */
[----:B------:R0:W-:Y:S01]  /*27f70*/  STG.E.128 desc[UR8][R44.64], R36 ;  /* 0x000000242c007986 */ /* 0x0001e2000c101d08 */
[----:B------:R-:W-:Y:S01]  /*27f80*/  FFMA.FTZ R223, R32, R223, R33 ;  /* 0x000000df20df7223 */ /* 0x000fe20000010021 */
[----:B------:R-:W-:Y:S01]  /*27f90*/  IMAD.U32 R65, R65, 0x10000, RZ ;  /* 0x0001000041417824 */ /* 0x000fe200078e00ff */
[----:B------:R-:W-:Y:S01]  /*27fa0*/  SHF.L.U32 R33, R120, 0x10, RZ ;  /* 0x0000001078217819 */ /* 0x000fe200000006ff */
[----:B------:R-:W-:Y:S01]  /*27fb0*/  IMAD.U32 R218, R97, 0x10000, RZ ;  /* 0x0001000061da7824 */ /* 0x000fe200078e00ff */
[----:B------:R-:W-:Y:S01]  /*27fc0*/  F2FP.BF16.F32.PACK_AB R42, R233, R42 ;  /* 0x0000002ae92a723e */ /* 0x000fe200000010ff */
[----:B------:R-:W-:Y:S01]  /*27fd0*/  FFMA.FTZ R220, R46, R51, R65 ;  /* 0x000000332edc7223 */ /* 0x000fe20000010041 */
[----:B------:R-:W-:Y:S01]  /*27fe0*/  IMAD.U32 R221, R221, 0x10000, RZ ;  /* 0x00010000dddd7824 */ /* 0x000fe200078e00ff */
[----:B------:R-:W-:Y:S01]  /*27ff0*/  F2FP.BF16.F32.PACK_AB R51, R237, R236 ;  /* 0x000000eced33723e */ /* 0x000fe200000010ff */
[----:B------:R-:W-:Y:S01]  /*28000*/  IMAD.U32 R49, R204, 0x10000, RZ ;  /* 0x00010000cc317824 */ /* 0x000fe200078e00ff */
[----:B------:R-:W-:Y:S01]  /*28010*/  F2FP.BF16.F32.PACK_AB R41, R41, R226 ;  /* 0x000000e22929723e */ /* 0x000fe200000010ff */
[----:B------:R-:W-:Y:S01]  /*28020*/  IMAD.WIDE.U32 R236, R212, 0x10, R250 ;  /* 0x00000010d4ec7825 */ /* 0x000fe200078e00fa */
[----:B------:R-:W-:-:S03]  /*28030*/  F2FP.BF16.F32.PACK_AB R40, R55, R40 ;  /* 0x000000283728723e */ /* 0x000fc600000010ff */
[----:B------:R-:W-:Y:S01]  /*28040*/  FFMA.FTZ R242, R242, R47, R49 ;  /* 0x0000002ff2f27223 */ /* 0x000fe20000010031 */
[----:B------:R-:W-:Y:S01]  /*28050*/  UIADD3 UR18, UPT, UPT, UR18, UR12, URZ ;  /* 0x0000000c12127290 */ /* 0x000fe2000fffe0ff */
[----:B------:R-:W-:Y:S02]  /*28060*/  IMAD.U32 R47, R127, 0x10000, RZ ;  /* 0x000100007f2f7824 */ /* 0x000fe400078e00ff */
[----:B------:R-:W-:Y:S01]  /*28070*/  IMAD.U32 R49, R95, 0x10000, RZ ;  /* 0x000100005f317824 */ /* 0x000fe200078e00ff */
[----:B0-----:R-:W-:Y:S01]  /*28080*/  SHF.L.U32 R37, R50, 0x10, RZ ;  /* 0x0000001032257819 */ /* 0x001fe200000006ff */
[----:B------:R-:W-:Y:S01]  /*28090*/  IMAD.U32 R36, R48, 0x10000, RZ ;  /* 0x0001000030247824 */ /* 0x000fe200078e00ff */
[----:B------:R-:W-:Y:S01]  /*280a0*/  SHF.L.U32 R39, R117, 0x10, RZ ;  /* 0x0000001075277819 */ /* 0x000fe200000006ff */
[----:B------:R-:W-:Y:S01]  /*280b0*/  IMAD.U32 R45, R121, 0x10000, RZ ;  /* 0x00010000792d7824 */ /* 0x000fe200078e00ff */
[----:B------:R-:W-:Y:S01]  /*280c0*/  PRMT R38, R122, 0x7632, R38 ;  /* 0x000076327a267816 */ /* 0x000fe20000000026 */
[----:B------:R-:W-:Y:S01]  /*280d0*/  FFMA.FTZ R65, R46, R37, R36 ;  /* 0x000000252e417223 */ /* 0x000fe20000010024 */
[----:B------:R-:W-:-:S02]  /*280e0*/  IMAD.U32 R37, R96, 0x10000, RZ ;  /* 0x0001000060257824 */ /* 0x000fc400078e00ff */
[C---:B------:R-:W-:Y:S01]  /*280f0*/  FFMA.FTZ R227, R34.reuse, R227, R39 ;  /* 0x000000e322e37223 */ /* 0x040fe20000010027 */
[----:B------:R-:W-:Y:S01]  /*28100*/  FFMA.FTZ R218, R34, R45, R218 ;  /* 0x0000002d22da7223 */ /* 0x000fe200000100da */
[----:B------:R-:W-:Y:S01]  /*28110*/  PRMT R34, R97, 0x7632, R34 ;  /* 0x0000763261227816 */ /* 0x000fe20000000022 */
[----:B------:R-:W-:Y:S01]  /*28120*/  FFMA.FTZ R66, R32, R33, R37 ;  /* 0x0000002120427223 */ /* 0x000fe20000010025 */
[----:B------:R-:W-:Y:S01]  /*28130*/  FADD.FTZ R32, -R192, R35 ;  /* 0x00000023c0207221 */ /* 0x000fe20000010100 */
[----:B------:R-:W-:Y:S01]  /*28140*/  PRMT R33, R141, 0x7632, R33 ;  /* 0x000076328d217816 */ /* 0x000fe20000000021 */
[----:B------:R-:W-:Y:S01]  /*28150*/  FFMA.FTZ R246, R246, R47, R49 ;  /* 0x0000002ff6f67223 */ /* 0x000fe20000010031 */
[----:B------:R-:W-:Y:S01]  /*28160*/  PRMT R35, R117, 0x7632, R35 ;  /* 0x0000763275237816 */ /* 0x000fe20000000023 */
[----:B------:R-:W-:Y:S01]  /*28170*/  FMUL.FTZ R32, R193, R32 ;  /* 0x00000020c1207220 */ /* 0x000fe20000410000 */
[----:B------:R-:W-:Y:S01]  /*28180*/  SHF.L.U32 R33, R33, 0x10, RZ ;  /* 0x0000001021217819 */ /* 0x000fe200000006ff */
[----:B------:R-:W-:Y:S01]  /*28190*/  UISETP.GE.AND UP2, UPT, UR18, UR13, UPT ;  /* 0x0000000d1200728c */ /* 0x000fe2000bf46270 */
[----:B------:R-:W-:Y:S01]  /*281a0*/  SHF.L.U32 R34, R34, 0x10, RZ ;  /* 0x0000001022227819 */ /* 0x000fe200000006ff */
[----:B------:R-:W-:Y:S01]  /*281b0*/  IMAD.U32 R35, R35, 0x10000, RZ ;  /* 0x0001000023237824 */ /* 0x000fe200078e00ff */
[----:B------:R-:W-:-:S02]  /*281c0*/  PRMT R36, R118, 0x7632, R36 ;  /* 0x0000763276247816 */ /* 0x000fc40000000024 */
[----:B------:R-:W-:Y:S01]  /*281d0*/  SHF.L.U32 R38, R38, 0x10, RZ ;  /* 0x0000001026267819 */ /* 0x000fe200000006ff */
[----:B------:R-:W-:Y:S01]  /*281e0*/  FFMA.FTZ R228, R32, R33, R35 ;  /* 0x0000002120e47223 */ /* 0x000fe20000010023 */
[----:B------:R-:W-:Y:S01]  /*281f0*/  PRMT R33, R142, 0x7632, R33 ;  /* 0x000076328e217816 */ /* 0x000fe20000000021 */
[----:B------:R-:W-:Y:S01]  /*28200*/  FFMA.FTZ R221, R32, R221, R34 ;  /* 0x000000dd20dd7223 */ /* 0x000fe20000010022 */
[----:B------:R-:W-:Y:S01]  /*28210*/  PRMT R35, R98, 0x7632, R35 ;  /* 0x0000763262237816 */ /* 0x000fe20000000023 */
[----:B------:R-:W-:Y:S01]  /*28220*/  FADD.FTZ R32, -R192, R161 ;  /* 0x000000a1c0207221 */ /* 0x000fe20000010100 */
[----:B------:R-:W-:Y:S01]  /*28230*/  IMAD.U32 R36, R36, 0x10000, RZ ;  /* 0x0001000024247824 */ /* 0x000fe200078e00ff */
[----:B------:R-:W-:Y:S01]  /*28240*/  PRMT R37, R123, 0x7632, R37 ;  /* 0x000076327b257816 */ /* 0x000fe20000000025 */
[----:B------:R-:W-:Y:S02]  /*28250*/  IMAD.U32 R34, R33, 0x10000, RZ ;  /* 0x0001000021227824 */ /* 0x000fe400078e00ff */
[----:B------:R-:W-:Y:S01]  /*28260*/  FMUL.FTZ R33, R193, R32 ;  /* 0x00000020c1217220 */ /* 0x000fe20000410000 */
[----:B------:R-:W-:-:S02]  /*28270*/  IMAD.U32 R35, R35, 0x10000, RZ ;  /* 0x0001000023237824 */ /* 0x000fc400078e00ff */
[----:B------:R-:W-:Y:S01]  /*28280*/  FADD.FTZ R32, -R192, R160 ;  /* 0x000000a0c0207221 */ /* 0x000fe20000010100 */
[----:B------:R-:W-:Y:S02]  /*28290*/  IMAD.U32 R161, R122, 0x10000, RZ ;  /* 0x000100007aa17824 */ /* 0x000fe400078e00ff */
[C---:B------:R-:W-:Y:S01]  /*282a0*/  FFMA.FTZ R241, R33.reuse, R34, R36 ;  /* 0x0000002221f17223 */ /* 0x040fe20000010024 */
[----:B------:R-:W-:Y:S01]  /*282b0*/  FFMA.FTZ R160, R33, R38, R35 ;  /* 0x0000002621a07223 */ /* 0x000fe20000010023 */
[----:B------:R-:W-:Y:S01]  /*282c0*/  SHF.L.U32 R35, R118, 0x10, RZ ;  /* 0x0000001076237819 */ /* 0x000fe200000006ff */
[----:B------:R-:W-:Y:S02]  /*282d0*/  IMAD.U32 R33, R142, 0x10000, RZ ;  /* 0x000100008e217824 */ /* 0x000fe400078e00ff */
[----:B------:R-:W-:Y:S01]  /*282e0*/  FMUL.FTZ R32, R193, R32 ;  /* 0x00000020c1207220 */ /* 0x000fe20000410000 */
[----:B------:R-:W-:Y:S02]  /*282f0*/  IMAD.U32 R34, R98, 0x10000, RZ ;  /* 0x0001000062227824 */ /* 0x000fe400078e00ff */
[----:B------:R-:W-:Y:S01]  /*28300*/  FADD.FTZ R192, -R192, R163 ;  /* 0x000000a3c0c07221 */ /* 0x000fe20000010100 */
[----:B------:R-:W-:-:S02]  /*28310*/  IMAD.U32 R37, R37, 0x10000, RZ ;  /* 0x0001000025257824 */ /* 0x000fc400078e00ff */
[C---:B------:R-:W-:Y:S01]  /*28320*/  FFMA.FTZ R244, R32.reuse, R33, R35 ;  /* 0x0000002120f47223 */ /* 0x040fe20000010023 */
[--C-:B------:R-:W-:Y:S01]  /*28330*/  FFMA.FTZ R161, R32, R161, R34.reuse ;  /* 0x000000a120a17223 */ /* 0x100fe20000010022 */
[----:B------:R-:W-:Y:S01]  /*28340*/  PRMT R33, R143, 0x7632, R33 ;  /* 0x000076328f217816 */ /* 0x000fe20000000021 */
[----:B------:R-:W-:Y:S01]  /*28350*/  FMUL.FTZ R32, R193, R192 ;  /* 0x000000c0c1207220 */ /* 0x000fe20000410000 */
[----:B------:R-:W-:Y:S01]  /*28360*/  PRMT R35, R119, 0x7632, R35 ;  /* 0x0000763277237816 */ /* 0x000fe20000000023 */
[----:B------:R-:W-:Y:S01]  /*28370*/  FMUL.FTZ R163, R193, R162 ;  /* 0x000000a2c1a37220 */ /* 0x000fe20000410000 */
[----:B------:R-:W-:Y:S02]  /*28380*/  PRMT R34, R99, 0x7632, R34 ;  /* 0x0000763263227816 */ /* 0x000fe40000000022 */
[----:B------:R-:W-:Y:S01]  /*28390*/  SHF.L.U32 R33, R33, 0x10, RZ ;  /* 0x0000001021217819 */ /* 0x000fe200000006ff */
[----:B------:R-:W-:Y:S01]  /*283a0*/  IMAD.U32 R35, R35, 0x10000, RZ ;  /* 0x0001000023237824 */ /* 0x000fe200078e00ff */
[----:B------:R-:W-:-:S02]  /*283b0*/  SHF.L.U32 R34, R34, 0x10, RZ ;  /* 0x0000001022227819 */ /* 0x000fc400000006ff */
[----:B------:R-:W-:Y:S01]  /*283c0*/  SHF.L.U32 R36, R123, 0x10, RZ ;  /* 0x000000107b247819 */ /* 0x000fe200000006ff */
[C---:B------:R-:W-:Y:S01]  /*283d0*/  FFMA.FTZ R192, R32.reuse, R33, R35 ;  /* 0x0000002120c07223 */ /* 0x040fe20000010023 */
[----:B------:R-:W-:Y:S02]  /*283e0*/  IMAD.U32 R33, R99, 0x10000, RZ ;  /* 0x0001000063217824 */ /* 0x000fe400078e00ff */
[----:B------:R-:W-:Y:S01]  /*283f0*/  FFMA.FTZ R162, R32, R37, R34 ;  /* 0x0000002520a27223 */ /* 0x000fe20000010022 */
[----:B------:R-:W-:Y:S01]  /*28400*/  IMAD.U32 R32, R143, 0x10000, RZ ;  /* 0x000100008f207824 */ /* 0x000fe200078e00ff */
[----:B------:R-:W-:Y:S01]  /*28410*/  F2FP.BF16.F32.PACK_AB R47, R222, R219 ;  /* 0x000000dbde2f723e */ /* 0x000fe200000010ff */
[----:B------:R-:W-:Y:S01]  /*28420*/  IMAD.U32 R34, R119, 0x10000, RZ ;  /* 0x0001000077227824 */ /* 0x000fe200078e00ff */
[----:B------:R-:W-:Y:S02]  /*28430*/  F2FP.BF16.F32.PACK_AB R46, R217, R64 ;  /* 0x00000040d92e723e */ /* 0x000fe400000010ff */
[----:B------:R-:W-:Y:S01]  /*28440*/  F2FP.BF16.F32.PACK_AB R45, R62, R61 ;  /* 0x0000003d3e2d723e */ /* 0x000fe200000010ff */
[----:B------:R-:W-:Y:S01]  /*28450*/  FFMA.FTZ R193, R163, R32, R34 ;  /* 0x00000020a3c17223 */ /* 0x000fe20000010022 */
[----:B------:R-:W-:Y:S01]  /*28460*/  F2FP.BF16.F32.PACK_AB R44, R59, R58 ;  /* 0x0000003a3b2c723e */ /* 0x000fe200000010ff */
[----:B------:R-:W-:Y:S01]  /*28470*/  FFMA.FTZ R163, R163, R36, R33 ;  /* 0x00000024a3a37223 */ /* 0x000fe20000010021 */
[----:B------:R-:W-:Y:S01]  /*28480*/  F2FP.BF16.F32.PACK_AB R49, R224, R225 ;  /* 0x000000e1e031723e */ /* 0x000fe200000010ff */
[----:B------:R-:W-:Y:S01]  /*28490*/  IMAD.WIDE.U32 R224, R213, 0x10, R248 ;  /* 0x00000010d5e07825 */ /* 0x000fe200078e00f8 */
[----:B------:R-:W-:Y:S01]  /*284a0*/  F2FP.BF16.F32.PACK_AB R50, R232, R229 ;  /* 0x000000e5e832723e */ /* 0x000fe200000010ff */
[----:B------:R0:W-:Y:S01]  /*284b0*/  STG.E.128 desc[UR8][R236.64], R44 ;  /* 0x0000002cec007986 */ /* 0x0001e2000c101d08 */
[----:B------:R-:W-:Y:S01]  /*284c0*/  F2FP.BF16.F32.PACK_AB R48, R63, R60 ;  /* 0x0000003c3f30723e */ /* 0x000fe200000010ff */
[----:B------:R-:W-:Y:S01]  /*284d0*/  IMAD.WIDE.U32 R60, R213, 0x10, R250 ;  /* 0x00000010d53c7825 */ /* 0x000fe200078e00fa */
[----:B------:R-:W-:-:S02]  /*284e0*/  F2FP.BF16.F32.PACK_AB R35, R240, R231 ;  /* 0x000000e7f023723e */ /* 0x000fc400000010ff */
[----:B------:R-:W-:Y:S01]  /*284f0*/  F2FP.BF16.F32.PACK_AB R34, R54, R53 ;  /* 0x000000353622723e */ /* 0x000fe200000010ff */
[----:B------:R-:W-:Y:S01]  /*28500*/  IMAD.WIDE.U32 R58, R214, 0x10, R248 ;  /* 0x00000010d63a7825 */ /* 0x000fe200078e00f8 */
[----:B------:R-:W-:Y:S01]  /*28510*/  F2FP.BF16.F32.PACK_AB R33, R52, R67 ;  /* 0x000000433421723e */ /* 0x000fe200000010ff */
[----:B------:R1:W-:Y:S01]  /*28520*/  STG.E.128 desc[UR8][R224.64], R48 ;  /* 0x00000030e0007986 */ /* 0x0003e2000c101d08 */
[----:B------:R-:W-:Y:S01]  /*28530*/  F2FP.BF16.F32.PACK_AB R32, R57, R56 ;  /* 0x000000383920723e */ /* 0x000fe200000010ff */
[----:B------:R-:W-:Y:S01]  /*28540*/  IMAD.WIDE.U32 R62, R214, 0x10, R250 ;  /* 0x00000010d63e7825 */ /* 0x000fe200078e00fa */
[----:B------:R-:W-:Y:S02]  /*28550*/  F2FP.BF16.F32.PACK_AB R39, R238, R243 ;  /* 0x000000f3ee27723e */ /* 0x000fe400000010ff */
[----:B------:R-:W-:Y:S01]  /*28560*/  F2FP.BF16.F32.PACK_AB R38, R242, R239 ;  /* 0x000000eff226723e */ /* 0x000fe200000010ff */
[----:B------:R-:W-:Y:S01]  /*28570*/  IMAD.WIDE.U32 R248, R216, 0x10, R248 ;  /* 0x00000010d8f87825 */ /* 0x000fe200078e00f8 */
[----:B------:R-:W-:Y:S01]  /*28580*/  F2FP.BF16.F32.PACK_AB R37, R234, R235 ;  /* 0x000000ebea25723e */ /* 0x000fe200000010ff */
[----:B------:R2:W-:Y:S01]  /*28590*/  STG.E.128 desc[UR8][R60.64], R32 ;  /* 0x000000203c007986 */ /* 0x0005e2000c101d08 */
[----:B------:R-:W-:Y:S01]  /*285a0*/  F2FP.BF16.F32.PACK_AB R36, R230, R215 ;  /* 0x000000d7e624723e */ /* 0x000fe200000010ff */
[----:B------:R-:W-:Y:S01]  /*285b0*/  IMAD.WIDE.U32 R216, R216, 0x10, R250 ;  /* 0x00000010d8d87825 */ /* 0x000fe200078e00fa */
[----:B------:R-:W-:-:S02]  /*285c0*/  F2FP.BF16.F32.PACK_AB R43, R43, R246 ;  /* 0x000000f62b2b723e */ /* 0x000fc400000010ff */
[----:B0-----:R-:W-:Y:S01]  /*285d0*/  F2FP.BF16.F32.PACK_AB R47, R192, R193 ;  /* 0x000000c1c02f723e */ /* 0x001fe200000010ff */
[----:B------:R2:W-:Y:S01]  /*285e0*/  STG.E.128 desc[UR8][R58.64], R36 ;  /* 0x000000243a007986 */ /* 0x0005e2000c101d08 */
[----:B------:R-:W-:Y:S02]  /*285f0*/  F2FP.BF16.F32.PACK_AB R46, R241, R244 ;  /* 0x000000f4f12e723e */ /* 0x000fe400000010ff */
[----:B------:R-:W-:Y:S01]  /*28600*/  F2FP.BF16.F32.PACK_AB R45, R228, R227 ;  /* 0x000000e3e42d723e */ /* 0x000fe200000010ff */
[----:B------:R2:W-:Y:S01]  /*28610*/  STG.E.128 desc[UR8][R62.64], R40 ;  /* 0x000000283e007986 */ /* 0x0005e2000c101d08 */
[----:B------:R-:W-:Y:S02]  /*28620*/  F2FP.BF16.F32.PACK_AB R44, R220, R223 ;  /* 0x000000dfdc2c723e */ /* 0x000fe400000010ff */
[----:B-1----:R-:W-:Y:S02]  /*28630*/  F2FP.BF16.F32.PACK_AB R51, R162, R163 ;  /* 0x000000a3a233723e */ /* 0x002fe400000010ff */
[----:B------:R-:W-:Y:S01]  /*28640*/  F2FP.BF16.F32.PACK_AB R50, R160, R161 ;  /* 0x000000a1a032723e */ /* 0x000fe200000010ff */
[----:B------:R2:W-:Y:S01]  /*28650*/  STG.E.128 desc[UR8][R248.64], R44 ;  /* 0x0000002cf8007986 */ /* 0x0005e2000c101d08 */
[----:B------:R-:W-:-:S02]  /*28660*/  F2FP.BF16.F32.PACK_AB R49, R221, R218 ;  /* 0x000000dadd31723e */ /* 0x000fc400000010ff */
[----:B------:R-:W-:-:S05]  /*28670*/  F2FP.BF16.F32.PACK_AB R48, R65, R66 ;  /* 0x000000424130723e */ /* 0x000fca00000010ff */
[----:B------:R2:W-:Y:S01]  /*28680*/  STG.E.128 desc[UR8][R216.64], R48 ;  /* 0x00000030d8007986 */ /* 0x0005e2000c101d08 */
[----:B------:R-:W-:Y:S05]  /*28690*/  BRA.U !UP2, `(.L_x_7770) ;  /* 0xfffffd8d0a4c7547 */ /* 0x000fea000b83ffff */
[----:B------:R-:W-:Y:S05]  /*286a0*/  EXIT ;  /* 0x000000000000794d */ /* 0x000fea0003800000 */
.L_x_7771:
        /* <DEDUP_REMOVED lines=13> */
.L_x_22329:


//--------------------- .text._ZN10layer_norm31ln_parallel_residual_fwd_kernelINS_13Kernel_traitsI13__nv_bfloat16S2_fS2_fjLj5120ELj1ELj1ELj4ELj16ENS_18Kernel_traits_baseILj5120ES2_S2_fS2_fjLj128EEEEELb1ELb1ELb0EEEvNS_9FwdParamsE --------------------------
	.section	.text._ZN10layer_norm31ln_parallel_residual_fwd_kernelINS_13Kernel_traitsI13__nv_bfloat16S2_fS2_fjLj5120ELj1ELj1ELj4ELj16ENS_18Kernel_traits_baseILj5120ES2_S2_fS2_fjLj128EEEEELb1ELb1ELb0EEEvNS_9FwdParamsE,"ax",@progbits
	.align	128
        .global         _ZN10layer_norm31ln_parallel_residual_fwd_kernelINS_13Kernel_traitsI13__nv_bfloat16S2_fS2_fjLj5120ELj1ELj1ELj4ELj16ENS_18Kernel_traits_baseILj5120ES2_S2_fS2_fjLj128EEEEELb1ELb1ELb0EEEvNS_9FwdParamsE
        .type           _ZN10layer_norm31ln_parallel_residual_fwd_kernelINS_13Kernel_traitsI13__nv_bfloat16S2_fS2_fjLj5120ELj1ELj1ELj4ELj16ENS_18Kernel_traits_baseILj5120ES2_S2_fS2_fjLj128EEEEELb1ELb1ELb0EEEvNS_9FwdParamsE,@function
        .size           _ZN10layer_norm31ln_parallel_residual_fwd_kernelINS_13Kernel_traitsI13__nv_bfloat16S2_fS2_fjLj5120ELj1ELj1ELj4ELj16ENS_18Kernel_traits_baseILj5120ES2_S2_fS2_fjLj128EEEEELb1ELb1ELb0EEEvNS_9FwdParamsE,(.L_x_22330 - _ZN10layer_norm31ln_parallel_residual_fwd_kernelINS_13Kernel_traitsI13__nv_bfloat16S2_fS2_fjLj5120ELj1ELj1ELj4ELj16ENS_18Kernel_traits_baseILj5120ES2_S2_fS2_fjLj128EEEEELb1ELb1ELb0EEEvNS_9FwdParamsE)
        .other          _ZN10layer_norm31ln_parallel_residual_fwd_kernelINS_13Kernel_traitsI13__nv_bfloat16S2_fS2_fjLj5120ELj1ELj1ELj4ELj16ENS_18Kernel_traits_baseILj5120ES2_S2_fS2_fjLj128EEEEELb1ELb1ELb0EEEvNS_9FwdParamsE,@"STO_CUDA_ENTRY STV_DEFAULT"
_ZN10layer_norm31ln_parallel_residual_fwd_kernelINS_13Kernel_traitsI13__nv_bfloat16S2_fS2_fjLj5120ELj1ELj1ELj4ELj16ENS_18Kernel_traits_baseILj5120ES2_S2_fS2_fjLj128EEEEELb1ELb1ELb0EEEvNS_9FwdParamsE:
.text._ZN10layer_norm31ln_parallel_residual_fwd_kernelINS_13Kernel_traitsI13__nv_bfloat16S2_fS2_fjLj5120ELj1ELj1ELj4ELj16ENS_18Kernel_traits_baseILj5120ES2_S2_fS2_fjLj128EEEEELb1ELb1ELb0EEEvNS_9FwdParamsE:
        /* <DEDUP_REMOVED lines=17> */
[----:B0-----:R-:W-:Y:S01]  /*0110*/  UISETP.NE.U32.AND UP0, UPT, UR4, URZ, UPT ;  /* 0x000000ff0400728c */ /* 0x001fe2000bf05070 */
[----:B------:R-:W-:Y:S01]  /*0120*/  BSSY.RECONVERGENT B0, `(.L_x_7772) ;  /* 0x0000079000007945 */ /* 0x000fe20003800200 */
[----:B------:R-:W0:Y:S01]  /*0130*/  S2UR UR16, SR_CTAID.X ;  /* 0x00000000001079c3 */ /* 0x000e220000002500 */
[C---:B-----5:R-:W-:Y:S01]  /*0140*/  LOP3.LUT R46, R0.reuse, 0x1f, RZ, 0xc0, !PT ;  /* 0x0000001f002e7812 */ /* 0x060fe200078ec0ff */
[----:B------:R-:W-:Y:S01]  /*0150*/  UISETP.NE.AND.EX UP0, UPT, UR5, URZ, UPT, UP0 ;  /* 0x000000ff0500728c */ /* 0x000fe2000bf05300 */
[----:B------:R-:W-:-:S04]  /*0160*/  LOP3.LUT R47, R0, 0x60, RZ, 0xc0, !PT ;  /* 0x00000060002f7812 */ /* 0x000fc800078ec0ff */
[----:B------:R-:W-:Y:S01]  /*0170*/  LOP3.LUT R49, R47, R46, RZ, 0xfc, !PT ;  /* 0x0000002e2f317212 */ /* 0x000fe200078efcff */
[----:B------:R-:W0:Y:S02]  /*0180*/  LDC R113, c[0x0][0x360] ;  /* 0x0000d800ff717b82 */ /* 0x000e240000000800 */
[----:B0-----:R-:W-:Y:S01]  /*0190*/  IMAD R113, R113, UR16, R0 ;  /* 0x0000001071717c24 */ /* 0x001fe2000f8e0200 */
[----:B--2---:R-:W-:Y:S02]  /*01a0*/  @P0 R2UR UR8, R2 ;  /* 0x00000000020802ca */ /* 0x004fe400000e0000 */
[----:B------:R-:W-:Y:S02]  /*01b0*/  SHF.R.S32.HI R2, RZ, 0x1f, R9 ;  /* 0x0000001fff027819 */ /* 0x000fe40000011409 */
[----:B------:R-:W-:Y:S02]  /*01c0*/  @P0 R2UR UR9, R3 ;  /* 0x00000000030902ca */ /* 0x000fe400000e0000 */
[----:B------:R-:W-:-:S02]  /*01d0*/  LEA.HI R2, R2, R9, RZ, 0x3 ;  /* 0x0000000902027211 */ /* 0x000fc400078f18ff */
[----:B-1----:R-:W-:Y:S02]  /*01e0*/  @P0 IADD3 R107, P1, PT, R4, R7, RZ ;  /* 0x00000007046b0210 */ /* 0x002fe40007f3e0ff */
[----:B------:R-:W-:Y:S02]  /*01f0*/  LOP3.LUT R3, R49, 0x7f, RZ, 0x3c, !PT ;  /* 0x0000007f31037812 */ /* 0x000fe400078e3cff */
[----:B------:R-:W-:Y:S01]  /*0200*/  SHF.R.S32.HI R48, RZ, 0x3, R2 ;  /* 0x00000003ff307819 */ /* 0x000fe20000011402 */
[----:B------:R-:W-:Y:S01]  /*0210*/  @P0 IMAD.X R6, RZ, RZ, R5, P1 ;  /* 0x000000ffff060224 */ /* 0x000fe200008e0605 */
[----:B------:R-:W-:Y:S02]  /*0220*/  UIADD3 UR21, UPT, UPT, UR8, -0x61c88647, URZ ;  /* 0x9e3779b908157890 */ /* 0x000fe4000fffe0ff */
[----:B------:R-:W-:Y:S01]  /*0230*/  UIADD3 UR23, UPT, UPT, UR8, 0x3c6ef372, URZ ;  /* 0x3c6ef37208177890 */ /* 0x000fe2000fffe0ff */
[----:B------:R-:W-:Y:S01]  /*0240*/  IMAD.IADD R112, R48, 0x1, R3 ;  /* 0x0000000130707824 */ /* 0x000fe200078e0203 */
[--C-:B------:R-:W-:Y:S01]  /*0250*/  SHF.R.U64 R159, R107, 0x2, R6.reuse ;  /* 0x000000026b9f7819 */ /* 0x100fe20000001206 */
[----:B------:R-:W-:Y:S01]  /*0260*/  UIADD3 UR22, UPT, UPT, UR9, -0x4498517b, URZ ;  /* 0xbb67ae8509167890 */ /* 0x000fe2000fffe0ff */
[----:B------:R-:W-:Y:S01]  /*0270*/  SHF.R.U32.HI R111, RZ, 0x2, R6 ;  /* 0x00000002ff6f7819 */ /* 0x000fe20000011606 */
[----:B------:R-:W-:-:S02]  /*0280*/  UIADD3 UR24, UPT, UPT, UR9, 0x76cf5d0a, URZ ;  /* 0x76cf5d0a09187890 */ /* 0x000fc4000fffe0ff */
[----:B------:R-:W-:Y:S02]  /*0290*/  UIADD3 UR10, UPT, UPT, UR8, -0x255992d5, URZ ;  /* 0xdaa66d2b080a7890 */ /* 0x000fe4000fffe0ff */
[----:B------:R-:W-:Y:S02]  /*02a0*/  UIADD3 UR11, UPT, UPT, UR9, 0x32370b8f, URZ ;  /* 0x32370b8f090b7890 */ /* 0x000fe4000fffe0ff */
[----:B------:R-:W-:Y:S02]  /*02b0*/  UIADD3 UR12, UPT, UPT, UR8, 0x78dde6e4, URZ ;  /* 0x78dde6e4080c7890 */ /* 0x000fe4000fffe0ff */
[----:B------:R-:W-:Y:S02]  /*02c0*/  UIADD3 UR13, UPT, UPT, UR9, -0x126145ec, URZ ;  /* 0xed9eba14090d7890 */ /* 0x000fe4000fffe0ff */
[----:B------:R-:W-:Y:S02]  /*02d0*/  UIADD3 UR14, UPT, UPT, UR8, 0x1715609d, URZ ;  /* 0x1715609d080e7890 */ /* 0x000fe4000fffe0ff */
[----:B------:R-:W-:-:S02]  /*02e0*/  UIADD3 UR15, UPT, UPT, UR9, -0x56f99767, URZ ;  /* 0xa9066899090f7890 */ /* 0x000fc4000fffe0ff */
[----:B------:R-:W-:Y:S02]  /*02f0*/  UIADD3 UR18, UPT, UPT, UR8, -0x4ab325aa, URZ ;  /* 0xb54cda5608127890 */ /* 0x000fe4000fffe0ff */
[----:B------:R-:W-:Y:S02]  /*0300*/  UIADD3 UR19, UPT, UPT, UR9, 0x646e171e, URZ ;  /* 0x646e171e09137890 */ /* 0x000fe4000fffe0ff */
[----:B------:R-:W-:Y:S02]  /*0310*/  UIADD3 UR17, UPT, UPT, UR8, 0x5384540f, URZ ;  /* 0x5384540f08117890 */ /* 0x000fe4000fffe0ff */
[----:B------:R-:W-:Y:S02]  /*0320*/  UIADD3 UR20, UPT, UPT, UR9, 0x1fd5c5a3, URZ ;  /* 0x1fd5c5a309147890 */ /* 0x000fe4000fffe0ff */
[----:B------:R-:W-:Y:S02]  /*0330*/  UIADD3 UR25, UPT, UPT, UR8, -0xe443238, URZ ;  /* 0xf1bbcdc808197890 */ /* 0x000fe4000fffe0ff */
[----:B------:R-:W-:-:S02]  /*0340*/  UIADD3 UR26, UPT, UPT, UR9, -0x24c28bd8, URZ ;  /* 0xdb3d7428091a7890 */ /* 0x000fc4000fffe0ff */
[----:B------:R-:W-:Y:S02]  /*0350*/  UIADD3 UR27, UPT, UPT, UR8, -0x700cb87f, URZ ;  /* 0x8ff34781081b7890 */ /* 0x000fe4000fffe0ff */
[----:B------:R-:W-:Y:S01]  /*0360*/  UIADD3 UR28, UPT, UPT, UR9, -0x695add53, URZ ;  /* 0x96a522ad091c7890 */ /* 0x000fe2000fffe0ff */
[----:B------:R-:W-:Y:S11]  /*0370*/  BRA.U !UP0, `(.L_x_7773) ;  /* 0x0000000108ac7547 */ /* 0x000ff6000b800000 */
        /* <DEDUP_REMOVED lines=26> */
[C---:B-1----:R-:W-:Y:S01]  /*0520*/  @P1 IMAD.WIDE.U32 R40, R49.reuse, 0x10, R40 ;  /* 0x0000001031281825 */ /* 0x042fe200078e0028 */
[----:B------:R-:W-:-:S04]  /*0530*/  @P1 IADD3 R49, PT, PT, R49, 0x80, RZ ;  /* 0x0000008031311810 */ /* 0x000fc80007ffe0ff */
        /* <DEDUP_REMOVED lines=15> */
.L_x_7773:
        /* <DEDUP_REMOVED lines=13> */
[----:B------:R-:W-:-:S02]  /*0700*/  @P4 LOP3.LUT R49, R49, 0x80, RZ, 0xfc, !PT ;  /* 0x0000008031314812 */ /* 0x000fc400078efcff */
[----:B------:R-:W-:Y:S02]  /*0710*/  @P3 CS2R R38, SRZ ;  /* 0x0000000000263805 */ /* 0x000fe4000001ff00 */
[----:B------:R-:W-:Y:S01]  /*0720*/  @P3 CS2R R36, SRZ ;  /* 0x0000000000243805 */ /* 0x000fe2000001ff00 */
[----:B------:R-:W-:Y:S01]  /*0730*/  IMAD.MOV.U32 R30, RZ, RZ, RZ ;  /* 0x000000ffff1e7224 */ /* 0x000fe200078e00ff */
[----:B------:R-:W5:Y:S01]  /*0740*/  @P4 LDG.E.128 R120, desc[UR6][R4.64] ;  /* 0x0000000604784981 */ /* 0x000f62000c1e1d00 */
[----:B------:R-:W0:Y:S01]  /*0750*/  @P3 LDC.64 R44, c[0x0][0x3d0] ;  /* 0x0000f400ff2c3b82 */ /* 0x000e220000000a00 */
        /* <DEDUP_REMOVED lines=9> */
[----:B0-----:R-:W-:-:S05]  /*07f0*/  @P3 IMAD.WIDE.U32 R2, R49, 0x10, R44 ;  /* 0x0000001031023825 */ /* 0x001fca00078e002c */
[----:B------:R2:W5:Y:S01]  /*0800*/  @P3 LDG.E.128 R32, desc[UR6][R2.64] ;  /* 0x0000000602203981 */ /* 0x000562000c1e1d00 */
[----:B------:R-:W-:Y:S01]  /*0810*/  CS2R R28, SRZ ;  /* 0x00000000001c7805 */ /* 0x000fe2000001ff00 */
[----:B------:R-:W-:Y:S01]  /*0820*/  IMAD.MOV.U32 R22, RZ, RZ, RZ ;  /* 0x000000ffff167224 */ /* 0x000fe200078e00ff */
[----:B------:R-:W-:Y:S01]  /*0830*/  CS2R R20, SRZ ;  /* 0x0000000000147805 */ /* 0x000fe2000001ff00 */
[----:B------:R-:W-:Y:S01]  /*0840*/  IMAD.MOV.U32 R14, RZ, RZ, RZ ;  /* 0x000000ffff0e7224 */ /* 0x000fe200078e00ff */
[----:B-1----:R-:W-:Y:S02]  /*0850*/  CS2R R12, SRZ ;  /* 0x00000000000c7805 */ /* 0x002fe4000001ff00 */
[----:B------:R-:W-:Y:S01]  /*0860*/  CS2R R4, SRZ ;  /* 0x0000000000047805 */ /* 0x000fe2000001ff00 */
[----:B------:R-:W-:Y:S01]  /*0870*/  @P4 IMAD.MOV.U32 R7, RZ, RZ, RZ ;  /* 0x000000ffff074224 */ /* 0x000fe200078e00ff */
[----:B------:R-:W-:Y:S01]  /*0880*/  @P2 MOV R31, RZ ;  /* 0x000000ff001f2202 */ /* 0x000fe20000000f00 */
[----:B------:R-:W-:-:S02]  /*0890*/  @P0 IMAD.MOV.U32 R15, RZ, RZ, RZ ;  /* 0x000000ffff0f0224 */ /* 0x000fc400078e00ff */
[----:B--2---:R-:W-:-:S07]  /*08a0*/  @P1 IMAD.MOV.U32 R23, RZ, RZ, RZ ;  /* 0x000000ffff171224 */ /* 0x004fce00078e00ff */
.L_x_7774:
[----:B------:R-:W-:Y:S05]  /*08b0*/  BSYNC.RECONVERGENT B0 ;  /* 0x0000000000007941 */ /* 0x000fea0003800200 */
.L_x_7772:
[----:B------:R-:W0:Y:S02]  /*08c0*/  LDCU UR4, c[0x0][0x384] ;  /* 0x00007080ff0477ac */ /* 0x000e240008000800 */
[----:B0-----:R-:W-:-:S06]  /*08d0*/  UISETP.GE.AND UP0, UPT, UR16, UR4, UPT ;  /* 0x000000041000728c */ /* 0x001fcc000bf06270 */
[----:B------:R-:W-:-:S13]  /*08e0*/  PLOP3.LUT P0, PT, PT, PT, UP0, 0x80, 0x8 ;  /* 0x000000000008781c */ /* 0x000fda0003f0f008 */
[----:B------:R-:W-:Y:S05]  /*08f0*/  @P0 EXIT ;  /* 0x000000000000094d */ /* 0x000fea0003800000 */
[----:B------:R-:W-:Y:S01]  /*0900*/  IMAD.HI.U32 R2, R113, -0x326172a9, RZ ;  /* 0xcd9e8d5771027827 */ /* 0x000fe200078e00ff */
[----:B------:R-:W-:-:S03]  /*0910*/  LOP3.LUT R45, R48, 0x7f, RZ, 0xc0, !PT ;  /* 0x0000007f302d7812 */ /* 0x000fc600078ec0ff */
[----:B------:R-:W-:Y:S01]  /*0920*/  HFMA2 R97, -RZ, RZ, 0, 0 ;  /* 0x00000000ff617431 */ /* 0x000fe200000001ff */
[----:B------:R-:W-:Y:S01]  /*0930*/  LOP3.LUT R107, R107, 0x3, RZ, 0xc0, !PT ;  /* 0x000000036b6b7812 */ /* 0x000fe200078ec0ff */
[----:B------:R-:W-:Y:S01]  /*0940*/  IMAD.HI.U32 R3, R159, -0x2daee0ad, RZ ;  /* 0xd2511f539f037827 */ /* 0x000fe200078e00ff */
[----:B------:R-:W-:Y:S01]  /*0950*/  LOP3.LUT R2, R111, UR8, R2, 0x96, !PT ;  /* 0x000000086f027c12 */ /* 0x000fe2000f8e9602 */
[----:B------:R-:W-:Y:S01]  /*0960*/  UPLOP3.LUT UP1, UPT, UPT, UPT, UPT, 0x40, 0x4 ;  /* 0x000000000004789c */ /* 0x000fe20003f2e870 */
[----:B-----5:R-:W-:Y:S01]  /*0970*/  PRMT R157, R39, 0x7632, R157 ;  /* 0x00007632279d7816 */ /* 0x020fe2000000009d */
[----:B------:R-:W-:Y:S01]  /*0980*/  IMAD R43, R159, -0x2daee0ad, RZ ;  /* 0xd2511f539f2b7824 */ /* 0x000fe200078e02ff */
[----:B------:R-:W-:Y:S01]  /*0990*/  LOP3.LUT R3, R3, UR9, RZ, 0x3c, !PT ;  /* 0x0000000903037c12 */ /* 0x000fe2000f8e3cff */
        /* <DEDUP_REMOVED lines=44> */
[----:B------:R-:W-:Y:S01]  /*0c60*/  PRMT R139, R22, 0x7632, R139 ;  /* 0x00007632168b7816 */ /* 0x000fe2000000008b */
[----:B------:R-:W1:Y:S01]  /*0c70*/  LDCU.64 UR12, c[0x0][0x3a0] ;  /* 0x00007400ff0c77ac */ /* 0x000e620008000a00 */
        /* <DEDUP_REMOVED lines=10> */
[----:B------:R-:W2:Y:S01]  /*0d20*/  LDCU.64 UR14, c[0x0][0x380] ;  /* 0x00007000ff0e77ac */ /* 0x000ea20008000a00 */
[----:B------:R-:W-:Y:S01]  /*0d30*/  PRMT R134, R16, 0x7632, R134 ;  /* 0x0000763210867816 */ /* 0x000fe20000000086 */
[----:B------:R-:W-:Y:S01]  /*0d40*/  IMAD.HI.U32 R2, R40, -0x2daee0ad, RZ ;  /* 0xd2511f5328027827 */ /* 0x000fe200078e00ff */
[----:B------:R-:W-:Y:S01]  /*0d50*/  LOP3.LUT R3, R42, UR18, R3, 0x96, !PT ;  /* 0x000000122a037c12 */ /* 0x000fe2000f8e9603 */
[----:B------:R-:W3:Y:S01]  /*0d60*/  LDCU UR18, c[0x0][0x388] ;  /* 0x00007100ff1277ac */ /* 0x000ee20008000800 */
[----:B------:R-:W-:Y:S01]  /*0d70*/  PRMT R133, R15, 0x7632, R133 ;  /* 0x000076320f857816 */ /* 0x000fe20000000085 */
[----:B------:R-:W-:Y:S01]  /*0d80*/  IMAD R46, R46, -0x20, R45 ;  /* 0xffffffe02e2e7824 */ /* 0x000fe200078e022d */
[----:B------:R-:W-:Y:S01]  /*0d90*/  LOP3.LUT R2, R43, UR19, R2, 0x96, !PT ;  /* 0x000000132b027c12 */ /* 0x000fe2000f8e9602 */
[----:B------:R-:W-:Y:S01]  /*0da0*/  IMAD.SHL.U32 R48, R48, 0x2, RZ ;  /* 0x0000000230307824 */ /* 0x000fe200078e00ff */
[----:B------:R-:W-:Y:S01]  /*0db0*/  VIADDMNMX R45, R45, -R47, RZ, !PT ;  /* 0x8000002f2d2d7246 */ /* 0x000fe200078001ff */
[----:B------:R-:W-:Y:S01]  /*0dc0*/  IMAD R43, R40, -0x2daee0ad, RZ ;  /* 0xd2511f53282b7824 */ /* 0x000fe200078e02ff */
[----:B------:R-:W-:Y:S01]  /*0dd0*/  VIMNMX R46, PT, PT, RZ, R46, !PT ;  /* 0x0000002eff2e7248 */ /* 0x000fe20007fe0100 */
[----:B------:R-:W-:Y:S01]  /*0de0*/  IMAD.HI.U32 R42, R3, -0x2daee0ad, RZ ;  /* 0xd2511f53032a7827 */ /* 0x000fe200078e00ff */
[----:B------:R-:W-:Y:S01]  /*0df0*/  LOP3.LUT R48, R48, 0xffffff00, RZ, 0xc0, !PT ;  /* 0xffffff0030307812 */ /* 0x000fe200078ec0ff */
[----:B------:R-:W4:Y:S01]  /*0e00*/  LDCU.U8 UR19, c[0x0][0x410] ;  /* 0x00008200ff1377ac */ /* 0x000f220008000000 */
[----:B------:R-:W-:Y:S01]  /*0e10*/  VIMNMX R45, PT, PT, R45, 0x20, PT ;  /* 0x000000202d2d7848 */ /* 0x000fe20003fe0100 */
[----:B------:R-:W-:Y:S01]  /*0e20*/  IMAD R41, R41, -0x326172a9, RZ ;  /* 0xcd9e8d5729297824 */ /* 0x000fe200078e02ff */
[----:B------:R-:W-:Y:S01]  /*0e30*/  LOP3.LUT R42, R43, UR20, R42, 0x96, !PT ;  /* 0x000000142b2a7c12 */ /* 0x000fe2000f8e962a */
[----:B------:R-:W-:Y:S01]  /*0e40*/  IMAD.HI.U32 R40, R2, -0x326172a9, RZ ;  /* 0xcd9e8d5702287827 */ /* 0x000fe200078e00ff */
[----:B------:R-:W-:Y:S01]  /*0e50*/  PRMT R132, R11, 0x7632, R132 ;  /* 0x000076320b847816 */ /* 0x000fe20000000084 */
[----:B------:R-:W0:Y:S01]  /*0e60*/  LDCU UR20, c[0x0][0x400] ;  /* 0x00008000ff1477ac */ /* 0x000e220008000800 */
[----:B------:R-:W-:Y:S01]  /*0e70*/  PRMT R131, R14, 0x7632, R131 ;  /* 0x000076320e837816 */ /* 0x000fe20000000083 */
[----:B------:R-:W-:Y:S01]  /*0e80*/  IMAD R45, R45, 0x8, R48 ;  /* 0x000000082d2d7824 */ /* 0x000fe200078e0230 */
[----:B------:R-:W-:Y:S01]  /*0e90*/  LOP3.LUT R40, R41, UR17, R40, 0x96, !PT ;  /* 0x0000001129287c12 */ /* 0x000fe2000f8e9628 */
[----:B------:R-:W-:Y:S01]  /*0ea0*/  IMAD R41, R2, -0x326172a9, RZ ;  /* 0xcd9e8d5702297824 */ /* 0x000fe200078e02ff */
[----:B------:R-:W-:Y:S01]  /*0eb0*/  PRMT R130, R10, 0x7632, R130 ;  /* 0x000076320a827816 */ /* 0x000fe20000000082 */
[----:B------:R-:W-:Y:S01]  /*0ec0*/  IMAD R44, R3, -0x2daee0ad, RZ ;  /* 0xd2511f53032c7824 */ /* 0x000fe200078e02ff */
[----:B------:R-:W-:Y:S01]  /*0ed0*/  I2FP.F32.U32 R45, R45 ;  /* 0x0000002d002d7245 */ /* 0x000fe20000201000 */
[----:B------:R-:W-:Y:S01]  /*0ee0*/  IMAD.HI.U32 R2, R42, -0x326172a9, RZ ;  /* 0xcd9e8d572a027827 */ /* 0x000fe200078e00ff */
[----:B------:R-:W-:Y:S01]  /*0ef0*/  PRMT R129, R13, 0x7632, R129 ;  /* 0x000076320d817816 */ /* 0x000fe20000000081 */
[----:B------:R-:W0:Y:S01]  /*0f00*/  LDCU UR17, c[0x0][0x408] ;  /* 0x00008100ff1177ac */ /* 0x000e220008000800 */
[----:B------:R0:W0:Y:S01]  /*0f10*/  MUFU.RCP R106, R45 ;  /* 0x0000002d006a7308 */ /* 0x0000220000001000 */
[----:B------:R-:W-:Y:S01]  /*0f20*/  IMAD.HI.U32 R3, R40, -0x2daee0ad, RZ ;  /* 0xd2511f5328037827 */ /* 0x000fe200078e00ff */
[----:B------:R-:W-:-:S02]  /*0f30*/  LOP3.LUT R2, R41, UR25, R2, 0x96, !PT ;  /* 0x0000001929027c12 */ /* 0x000fc4000f8e9602 */
[----:B------:R-:W-:Y:S01]  /*0f40*/  VIMNMX R41, PT, PT, R46, 0x20, PT ;  /* 0x000000202e297848 */ /* 0x000fe20003fe0100 */
        /* <DEDUP_REMOVED lines=20> */
[----:B01234-:R-:W-:-:S07]  /*1090*/  PRMT R99, R120, 0x7632, R99 ;  /* 0x0000763278637816 */ /* 0x01ffce0000000063 */
.L_x_8413:
        /* <DEDUP_REMOVED lines=42> */
.L_x_7780:
        /* <DEDUP_REMOVED lines=13> */
.L_x_7782:
[----:B------:R-:W-:Y:S05]  /*1410*/  BSYNC.RECONVERGENT B2 ;  /* 0x0000000000027941 */ /* 0x000fea0003800200 */
.L_x_7781:
        /* <DEDUP_REMOVED lines=61> */
.L_x_7779:
[----:B------:R-:W-:Y:S05]  /*17f0*/  BSYNC.RECONVERGENT B1 ;  /* 0x0000000000017941 */ /* 0x000fea0003800200 */
.L_x_7778:
[----:B------:R-:W0:Y:S01]  /*1800*/  LDC R88, c[0x0][0x404] ;  /* 0x00010100ff587b82 */ /* 0x000e220000000800 */
[----:B------:R-:W-:Y:S01]  /*1810*/  I2FP.F32.U32 R49, R48 ;  /* 0x0000003000317245 */ /* 0x000fe20000201000 */
[----:B------:R-:W-:Y:S01]  /*1820*/  IMAD.MOV.U32 R48, RZ, RZ, 0x2f800000 ;  /* 0x2f800000ff307424 */ /* 0x000fe200078e00ff */
[----:B------:R-:W-:Y:S01]  /*1830*/  ISETP.NE.AND P2, PT, R51, 0x1, PT ;  /* 0x000000013300780c */ /* 0x000fe20003f45270 */
[----:B------:R-:W-:Y:S01]  /*1840*/  BSSY.RECONVERGENT B1, `(.L_x_7783) ;  /* 0x000005d000017945 */ /* 0x000fe20003800200 */
[----:B------:R-:W-:Y:S01]  /*1850*/  LOP3.LUT R158, R158, 0xffffffef, RZ, 0xc0, !PT ;  /* 0xffffffef9e9e7812 */ /* 0x000fe200078ec0ff */
[----:B------:R-:W-:Y:S01]  /*1860*/  FFMA.FTZ R49, R49, R48, 1.1641532182693481445e-10 ;  /* 0x2f00000031317423 */ /* 0x000fe20000010030 */
[----:B------:R-:W-:Y:S02]  /*1870*/  IMAD.MOV.U32 R89, RZ, RZ, 0x2 ;  /* 0x00000002ff597424 */ /* 0x000fe400078e00ff */
[----:B------:R-:W-:Y:S02]  /*1880*/  IMAD.MOV.U32 R50, RZ, RZ, R98 ;  /* 0x000000ffff327224 */ /* 0x000fe400078e0062 */
[----:B0-----:R-:W-:-:S02]  /*1890*/  FSETP.LE.FTZ.AND P3, PT, R49, R88, PT ;  /* 0x000000583100720b */ /* 0x001fc40003f73000 */
[C---:B-----5:R-:W-:Y:S02]  /*18a0*/  SHF.L.U32 R49, R68.reuse, 0x10, RZ ;  /* 0x0000001044317819 */ /* 0x060fe400000006ff */
[----:B------:R-:W-:-:S09]  /*18b0*/  PRMT R68, R68, 0x7632, R68 ;  /* 0x0000763244447816 */ /* 0x000fd20000000044 */
        /* <DEDUP_REMOVED lines=10> */
.L_x_7785:
        /* <DEDUP_REMOVED lines=13> */
.L_x_7787:
[----:B------:R-:W-:Y:S05]  /*1a30*/  BSYNC.RECONVERGENT B2 ;  /* 0x0000000000027941 */ /* 0x000fea0003800200 */
.L_x_7786:
        /* <DEDUP_REMOVED lines=61> */
.L_x_7784:
[----:B------:R-:W-:Y:S05]  /*1e10*/  BSYNC.RECONVERGENT B1 ;  /* 0x0000000000017941 */ /* 0x000fea0003800200 */
.L_x_7783:
[----:B------:R-:W-:Y:S01]  /*1e20*/  I2FP.F32.U32 R51, R50 ;  /* 0x0000003200337245 */ /* 0x000fe20000201000 */
[----:B------:R-:W-:Y:S01]  /*1e30*/  BSSY.RECONVERGENT B1, `(.L_x_7788) ;  /* 0x000005d000017945 */ /* 0x000fe20003800200 */
[----:B------:R-:W-:Y:S01]  /*1e40*/  ISETP.NE.AND P2, PT, R89, 0x1, PT ;  /* 0x000000015900780c */ /* 0x000fe20003f45270 */
[----:B------:R-:W-:Y:S01]  /*1e50*/  IMAD.U32 R50, R68, 0x10000, RZ ;  /* 0x0001000044327824 */ /* 0x000fe200078e00ff */
[----:B------:R-:W-:Y:S01]  /*1e60*/  LOP3.LUT R158, R158, 0xfffffff7, RZ, 0xc0, !PT ;  /* 0xfffffff79e9e7812 */ /* 0x000fe200078ec0ff */
[----:B------:R-:W-:Y:S01]  /*1e70*/  FFMA.FTZ R51, R51, R48, 1.1641532182693481445e-10 ;  /* 0x2f00000033337423 */ /* 0x000fe20000010030 */
[----:B------:R-:W-:-:S04]  /*1e80*/  IMAD.MOV.U32 R90, RZ, RZ, 0x2 ;  /* 0x00000002ff5a7424 */ /* 0x000fc800078e00ff */
[----:B------:R-:W-:Y:S02]  /*1e90*/  FSETP.LE.FTZ.AND P3, PT, R51, R88, PT ;  /* 0x000000583300720b */ /* 0x000fe40003f73000 */
        /* <DEDUP_REMOVED lines=11> */
.L_x_7790:
        /* <DEDUP_REMOVED lines=13> */
.L_x_7792:
[----:B------:R-:W-:Y:S05]  /*2020*/  BSYNC.RECONVERGENT B2 ;  /* 0x0000000000027941 */ /* 0x000fea0003800200 */
.L_x_7791:
        /* <DEDUP_REMOVED lines=57> */
[----:B------:R-:W-:Y:S01]  /*23c0*/  MOV R98, R162 ;  /* 0x000000a200627202 */ /* 0x000fe20000000f00 */
[----:B------:R-:W-:Y:S01]  /*23d0*/  IMAD.MOV.U32 R0, RZ, RZ, R160 ;  /* 0x000000ffff007224 */ /* 0x000fe200078e00a0 */
[----:B------:R-:W-:Y:S01]  /*23e0*/  LOP3.LUT R109, R90, UR5, R161, 0x96, !PT ;  /* 0x000000055a6d7c12 */ /* 0x000fe2000f8e96a1 */
[----:B------:R-:W-:-:S07]  /*23f0*/  IMAD.MOV.U32 R90, RZ, RZ, RZ ;  /* 0x000000ffff5a7224 */ /* 0x000fce00078e00ff */
.L_x_7789:
[----:B------:R-:W-:Y:S05]  /*2400*/  BSYNC.RECONVERGENT B1 ;  /* 0x0000000000017941 */ /* 0x000fea0003800200 */
.L_x_7788:
[----:B------:R-:W-:Y:S01]  /*2410*/  I2FP.F32.U32 R51, R51 ;  /* 0x0000003300337245 */ /* 0x000fe20000201000 */
[----:B------:R-:W-:Y:S01]  /*2420*/  BSSY.RECONVERGENT B1, `(.L_x_7793) ;  /* 0x000005e000017945 */ /* 0x000fe20003800200 */
[----:B------:R-:W-:Y:S01]  /*2430*/  ISETP.NE.AND P2, PT, R90, 0x1, PT ;  /* 0x000000015a00780c */ /* 0x000fe20003f45270 */
[----:B------:R-:W-:Y:S01]  /*2440*/  IMAD.MOV.U32 R91, RZ, RZ, 0x2 ;  /* 0x00000002ff5b7424 */ /* 0x000fe200078e00ff */
[----:B------:R-:W-:Y:S01]  /*2450*/  LOP3.LUT R158, R158, 0xfffffffb, RZ, 0xc0, !PT ;  /* 0xfffffffb9e9e7812 */ /* 0x000fe200078ec0ff */
[----:B------:R-:W-:Y:S01]  /*2460*/  FFMA.FTZ R51, R51, R48, 1.1641532182693481445e-10 ;  /* 0x2f00000033337423 */ /* 0x000fe20000010030 */
[----:B------:R-:W-:Y:S01]  /*2470*/  PRMT R89, R69, 0x7632, R89 ;  /* 0x0000763245597816 */ /* 0x000fe20000000059 */
[----:B------:R-:W-:-:S03]  /*2480*/  IMAD.MOV.U32 R68, RZ, RZ, R98 ;  /* 0x000000ffff447224 */ /* 0x000fc600078e0062 */
[----:B------:R-:W-:Y:S02]  /*2490*/  FSETP.LE.FTZ.AND P3, PT, R51, R88, PT ;  /* 0x000000583300720b */ /* 0x000fe40003f73000 */
[----:B------:R-:W-:-:S11]  /*24a0*/  SHF.L.U32 R51, R69, 0x10, RZ ;  /* 0x0000001045337819 */ /* 0x000fd600000006ff */
        /* <DEDUP_REMOVED lines=10> */
.L_x_7795:
        /* <DEDUP_REMOVED lines=13> */
.L_x_7797:
[----:B------:R-:W-:Y:S05]  /*2620*/  BSYNC.RECONVERGENT B2 ;  /* 0x0000000000027941 */ /* 0x000fea0003800200 */
.L_x_7796:
        /* <DEDUP_REMOVED lines=61> */
.L_x_7794:
[----:B------:R-:W-:Y:S05]  /*2a00*/  BSYNC.RECONVERGENT B1 ;  /* 0x0000000000017941 */ /* 0x000fea0003800200 */
.L_x_7793:
        /* <DEDUP_REMOVED lines=19> */
.L_x_7800:
        /* <DEDUP_REMOVED lines=13> */
.L_x_7802:
[----:B------:R-:W-:Y:S05]  /*2c10*/  BSYNC.RECONVERGENT B2 ;  /* 0x0000000000027941 */ /* 0x000fea0003800200 */
.L_x_7801:
        /* <DEDUP_REMOVED lines=60> */
[----:B------:R-:W-:-:S07]  /*2fe0*/  LOP3.LUT R109, R90, UR5, R161, 0x96, !PT ;  /* 0x000000055a6d7c12 */ /* 0x000fce000f8e96a1 */
.L_x_7799:
[----:B------:R-:W-:Y:S05]  /*2ff0*/  BSYNC.RECONVERGENT B1 ;  /* 0x0000000000017941 */ /* 0x000fea0003800200 */
.L_x_7798:
[----:B------:R-:W-:Y:S01]  /*3000*/  ISETP.NE.AND P3, PT, R107, 0x1, PT ;  /* 0x000000016b00780c */ /* 0x000fe20003f65270 */
[----:B------:R-:W-:Y:S01]  /*3010*/  BSSY.RECONVERGENT B1, `(.L_x_7803) ;  /* 0x000005c000017945 */ /* 0x000fe20003800200 */
[----:B------:R-:W-:Y:S01]  /*3020*/  I2FP.F32.U32 R69, R69 ;  /* 0x0000004500457245 */ /* 0x000fe20000201000 */
[----:B------:R-:W-:Y:S02]  /*3030*/  IMAD.MOV.U32 R91, RZ, RZ, 0x2 ;  /* 0x00000002ff5b7424 */ /* 0x000fe400078e00ff */
[----:B------:R-:W-:Y:S02]  /*3040*/  IMAD.MOV.U32 R90, RZ, RZ, R98 ;  /* 0x000000ffff5a7224 */ /* 0x000fe400078e0062 */
[----:B------:R-:W-:Y:S01]  /*3050*/  FFMA.FTZ R89, R69, R48, 1.1641532182693481445e-10 ;  /* 0x2f00000045597423 */ /* 0x000fe20000010030 */
[C---:B------:R-:W-:Y:S02]  /*3060*/  SHF.L.U32 R69, R70.reuse, 0x10, RZ ;  /* 0x0000001046457819 */ /* 0x040fe400000006ff */
[----:B------:R-:W-:-:S02]  /*3070*/  PRMT R70, R70, 0x7632, R70 ;  /* 0x0000763246467816 */ /* 0x000fc40000000046 */
        /* <DEDUP_REMOVED lines=10> */
.L_x_7805:
        /* <DEDUP_REMOVED lines=13> */
.L_x_7807:
[----:B------:R-:W-:Y:S05]  /*31f0*/  BSYNC.RECONVERGENT B2 ;  /* 0x0000000000027941 */ /* 0x000fea0003800200 */
.L_x_7806:
        /* <DEDUP_REMOVED lines=61> */
.L_x_7804:
[----:B------:R-:W-:Y:S05]  /*35d0*/  BSYNC.RECONVERGENT B1 ;  /* 0x0000000000017941 */ /* 0x000fea0003800200 */
.L_x_7803:
[----:B------:R-:W-:Y:S01]  /*35e0*/  ISETP.NE.AND P4, PT, R91, 0x1, PT ;  /* 0x000000015b00780c */ /* 0x000fe20003f85270 */
[----:B------:R-:W-:Y:S01]  /*35f0*/  BSSY.RECONVERGENT B1, `(.L_x_7808) ;  /* 0x000005b000017945 */ /* 0x000fe20003800200 */
[----:B------:R-:W-:Y:S01]  /*3600*/  I2FP.F32.U32 R89, R90 ;  /* 0x0000005a00597245 */ /* 0x000fe20000201000 */
[----:B------:R-:W-:Y:S01]  /*3610*/  IMAD.U32 R70, R70, 0x10000, RZ ;  /* 0x0001000046467824 */ /* 0x000fe200078e00ff */
[----:B------:R-:W-:Y:S01]  /*3620*/  MOV R90, R98 ;  /* 0x00000062005a7202 */ /* 0x000fe20000000f00 */
[----:B------:R-:W-:Y:S02]  /*3630*/  IMAD.MOV.U32 R160, RZ, RZ, 0x2 ;  /* 0x00000002ffa07424 */ /* 0x000fe400078e00ff */
        /* <DEDUP_REMOVED lines=11> */
.L_x_7810:
        /* <DEDUP_REMOVED lines=13> */
.L_x_7812:
[----:B------:R-:W-:Y:S05]  /*37c0*/  BSYNC.RECONVERGENT B2 ;  /* 0x0000000000027941 */ /* 0x000fea0003800200 */
.L_x_7811:
        /* <DEDUP_REMOVED lines=61> */
.L_x_7809:
[----:B------:R-:W-:Y:S05]  /*3ba0*/  BSYNC.RECONVERGENT B1 ;  /* 0x0000000000017941 */ /* 0x000fea0003800200 */
.L_x_7808:
[----:B------:R-:W-:Y:S01]  /*3bb0*/  ISETP.NE.AND P5, PT, R160, 0x1, PT ;  /* 0x00000001a000780c */ /* 0x000fe20003fa5270 */
[----:B------:R-:W-:Y:S01]  /*3bc0*/  BSSY.RECONVERGENT B1, `(.L_x_7813) ;  /* 0x000005c000017945 */ /* 0x000fe20003800200 */
[----:B------:R-:W-:Y:S01]  /*3bd0*/  I2FP.F32.U32 R89, R90 ;  /* 0x0000005a00597245 */ /* 0x000fe20000201000 */
[----:B------:R-:W-:Y:S01]  /*3be0*/  IMAD.MOV.U32 R107, RZ, RZ, 0x2 ;  /* 0x00000002ff6b7424 */ /* 0x000fe200078e00ff */
[C---:B------:R-:W-:Y:S01]  /*3bf0*/  SHF.L.U32 R116, R71.reuse, 0x10, RZ ;  /* 0x0000001047747819 */ /* 0x040fe200000006ff */
[----:B------:R-:W-:Y:S01]  /*3c00*/  IMAD.MOV.U32 R90, RZ, RZ, R98 ;  /* 0x000000ffff5a7224 */ /* 0x000fe200078e0062 */
[----:B------:R-:W-:Y:S01]  /*3c10*/  PRMT R71, R71, 0x7632, R71 ;  /* 0x0000763247477816 */ /* 0x000fe20000000047 */
        /* <DEDUP_REMOVED lines=11> */
.L_x_7815:
        /* <DEDUP_REMOVED lines=13> */
.L_x_7817:
[----:B------:R-:W-:Y:S05]  /*3da0*/  BSYNC.RECONVERGENT B2 ;  /* 0x0000000000027941 */ /* 0x000fea0003800200 */
.L_x_7816:
        /* <DEDUP_REMOVED lines=61> */
.L_x_7814:
[----:B------:R-:W-:Y:S05]  /*4180*/  BSYNC.RECONVERGENT B1 ;  /* 0x0000000000017941 */ /* 0x000fea0003800200 */
.L_x_7813:
[----:B------:R-:W-:Y:S01]  /*4190*/  I2FP.F32.U32 R91, R90 ;  /* 0x0000005a005b7245 */ /* 0x000fe20000201000 */
[----:B------:R-:W-:Y:S01]  /*41a0*/  FMUL.FTZ R49, R49, UR17 ;  /* 0x0000001131317c20 */ /* 0x000fe20008410000 */
[----:B------:R-:W-:Y:S01]  /*41b0*/  P2R R160, PR, RZ, 0x2 ;  /* 0x00000002ffa07803 */ /* 0x000fe20000000000 */
[----:B------:R-:W-:Y:S01]  /*41c0*/  FMUL.FTZ R50, R50, UR17 ;  /* 0x0000001132327c20 */ /* 0x000fe20008410000 */
[----:B------:R-:W-:Y:S01]  /*41d0*/  LOP3.LUT P1, RZ, R158, 0x10, RZ, 0xc0, !PT ;  /* 0x000000109eff7812 */ /* 0x000fe2000782c0ff */
[----:B------:R-:W-:Y:S01]  /*41e0*/  FFMA.FTZ R161, R91, R48, 1.1641532182693481445e-10 ;  /* 0x2f0000005ba17423 */ /* 0x000fe20000010030 */
[----:B------:R-:W-:Y:S01]  /*41f0*/  IMAD.U32 R48, R71, 0x10000, RZ ;  /* 0x0001000047307824 */ /* 0x000fe200078e00ff */
[----:B------:R-:W-:Y:S01]  /*4200*/  P2R R162, PR, RZ, 0x1 ;  /* 0x00000001ffa27803 */ /* 0x000fe20000000000 */
[----:B------:R-:W-:Y:S01]  /*4210*/  FMUL.FTZ R89, R116, UR17 ;  /* 0x0000001174597c20 */ /* 0x000fe20008410000 */
[C---:B------:R-:W-:Y:S01]  /*4220*/  LOP3.LUT P0, RZ, R158.reuse, 0x8, RZ, 0xc0, !PT ;  /* 0x000000089eff7812 */ /* 0x040fe2000780c0ff */
[----:B------:R-:W-:Y:S01]  /*4230*/  FMUL.FTZ R51, R51, UR17 ;  /* 0x0000001133337c20 */ /* 0x000fe20008410000 */
[----:B------:R-:W-:Y:S01]  /*4240*/  LOP3.LUT P6, RZ, R158, 0x4, RZ, 0xc0, !PT ;  /* 0x000000049eff7812 */ /* 0x000fe200078cc0ff */
[----:B------:R-:W-:Y:S01]  /*4250*/  FMUL.FTZ R71, R68, UR17 ;  /* 0x0000001144477c20 */ /* 0x000fe20008410000 */
[----:B------:R-:W-:Y:S01]  /*4260*/  FMUL.FTZ R116, R48, UR17 ;  /* 0x0000001130747c20 */ /* 0x000fe20008410000 */
[----:B------:R-:W-:Y:S01]  /*4270*/  LOP3.LUT P5, RZ, R158, 0x2, RZ, 0xc0, !PT ;  /* 0x000000029eff7812 */ /* 0x000fe200078ac0ff */
[----:B------:R-:W-:Y:S01]  /*4280*/  FMUL.FTZ R90, R70, UR17 ;  /* 0x00000011465a7c20 */ /* 0x000fe20008410000 */
[----:B------:R-:W-:Y:S01]  /*4290*/  FSEL R48, R49, RZ, P1 ;  /* 0x000000ff31307208 */ /* 0x000fe20000800000 */
[----:B------:R-:W-:Y:S01]  /*42a0*/  FMUL.FTZ R91, R69, UR17 ;  /* 0x00000011455b7c20 */ /* 0x000fe20008410000 */
[----:B------:R-:W-:-:S02]  /*42b0*/  ISETP.NE.AND P1, PT, R160, RZ, PT ;  /* 0x000000ffa000720c */ /* 0x000fc40003f25270 */
[----:B------:R-:W-:Y:S02]  /*42c0*/  FSEL R49, R50, RZ, P0 ;  /* 0x000000ff32317208 */ /* 0x000fe40000000000 */
[----:B------:R-:W-:Y:S02]  /*42d0*/  FSEL R50, R51, RZ, P6 ;  /* 0x000000ff33327208 */ /* 0x000fe40003000000 */
[----:B------:R-:W-:Y:S02]  /*42e0*/  FSEL R51, R71, RZ, P5 ;  /* 0x000000ff47337208 */ /* 0x000fe40002800000 */
[----:B------:R-:W-:Y:S02]  /*42f0*/  FSETP.GTU.FTZ.AND P5, PT, R161, R88, PT ;  /* 0x00000058a100720b */ /* 0x000fe40003fbc000 */
[----:B------:R-:W-:Y:S02]  /*4300*/  FSEL R70, R89, RZ, P4 ;  /* 0x000000ff59467208 */ /* 0x000fe40002000000 */
[----:B------:R-:W-:Y:S01]  /*4310*/  FSEL R69, R90, RZ, P3 ;  /* 0x000000ff5a457208 */ /* 0x000fe20001800000 */
[----:B------:R-:W-:Y:S01]  /*4320*/  @P1 FADD.FTZ R48, R40, R48 ;  /* 0x0000003028301221 */ /* 0x000fe20000010000 */
[----:B------:R-:W-:Y:S01]  /*4330*/  FSEL R68, R91, RZ, P2 ;  /* 0x000000ff5b447208 */ /* 0x000fe20001000000 */
[----:B------:R-:W-:Y:S01]  /*4340*/  @P1 FADD.FTZ R49, R41, R49 ;  /* 0x0000003129311221 */ /* 0x000fe20000010000 */
[----:B------:R-:W-:Y:S01]  /*4350*/  FSEL R71, R116, RZ, !P5 ;  /* 0x000000ff74477208 */ /* 0x000fe20006800000 */
[----:B------:R-:W-:Y:S01]  /*4360*/  @P1 FADD.FTZ R50, R42, R50 ;  /* 0x000000322a321221 */ /* 0x000fe20000010000 */
[----:B------:R-:W-:Y:S01]  /*4370*/  ISETP.NE.AND P0, PT, R162, RZ, PT ;  /* 0x000000ffa200720c */ /* 0x000fe20003f05270 */
[----:B------:R-:W-:Y:S01]  /*4380*/  @P1 FADD.FTZ R51, R43, R51 ;  /* 0x000000332b331221 */ /* 0x000fe20000010000 */
[----:B------:R-:W-:Y:S01]  /*4390*/  @P1 FADD.FTZ R68, R44, R68 ;  /* 0x000000442c441221 */ /* 0x000fe20000010000 */
[----:B------:R-:W-:Y:S01]  /*43a0*/  @P1 FADD.FTZ R69, R45, R69 ;  /* 0x000000452d451221 */ /* 0x000fe20000010000 */
[----:B------:R-:W-:Y:S01]  /*43b0*/  @P1 FADD.FTZ R70, R46, R70 ;  /* 0x000000462e461221 */ /* 0x000fe20000010000 */
[----:B------:R-:W-:Y:S01]  /*43c0*/  @P1 FADD.FTZ R71, R47, R71 ;  /* 0x000000472f471221 */ /* 0x000fe20000010000 */
[----:B------:R-:W-:Y:S01]  /*43d0*/  PLOP3.LUT P5, PT, P5, PT, PT, 0x8, 0x80 ;  /* 0x000000000080781c */ /* 0x000fe20002fae170 */
[----:B------:R-:W-:-:S12]  /*43e0*/  BRA `(.L_x_7818) ;  /* 0x0000006000807947 */ /* 0x000fd80003800000 */
.L_x_7777:
        /* <DEDUP_REMOVED lines=16> */
.L_x_7821:
        /* <DEDUP_REMOVED lines=13> */
.L_x_7823:
[----:B------:R-:W-:Y:S05]  /*45c0*/  BSYNC.RECONVERGENT B2 ;  /* 0x0000000000027941 */ /* 0x000fea0003800200 */
.L_x_7822:
        /* <DEDUP_REMOVED lines=61> */
.L_x_7820:
[----:B------:R-:W-:Y:S05]  /*49a0*/  BSYNC.RECONVERGENT B1 ;  /* 0x0000000000017941 */ /* 0x000fea0003800200 */
.L_x_7819:
        /* <DEDUP_REMOVED lines=9> */
[----:B------:R-:W-:Y:S01]  /*4a40*/  PRMT R68, R68, 0x7632, R68 ;  /* 0x0000763244447816 */ /* 0x000fe20000000044 */
[----:B------:R-:W-:-:S02]  /*4a50*/  IMAD.MOV.U32 R50, RZ, RZ, 0x2 ;  /* 0x00000002ff327424 */ /* 0x000fc400078e00ff */
[----:B------:R-:W-:Y:S01]  /*4a60*/  IMAD.MOV.U32 R2, RZ, RZ, R98 ;  /* 0x000000ffff027224 */ /* 0x000fe200078e0062 */
        /* <DEDUP_REMOVED lines=12> */
.L_x_7826:
        /* <DEDUP_REMOVED lines=13> */
.L_x_7828:
[----:B------:R-:W-:Y:S05]  /*4c00*/  BSYNC.RECONVERGENT B2 ;  /* 0x0000000000027941 */ /* 0x000fea0003800200 */
.L_x_7827:
        /* <DEDUP_REMOVED lines=61> */
.L_x_7825:
[----:B------:R-:W-:Y:S05]  /*4fe0*/  BSYNC.RECONVERGENT B1 ;  /* 0x0000000000017941 */ /* 0x000fea0003800200 */
.L_x_7824:
        /* <DEDUP_REMOVED lines=8> */
[----:B------:R-:W-:Y:S02]  /*5070*/  FSEL R3, R91, RZ, P4 ;  /* 0x000000ff5b037208 */ /* 0x000fe40002000000 */
        /* <DEDUP_REMOVED lines=14> */
.L_x_7831:
        /* <DEDUP_REMOVED lines=13> */
.L_x_7833:
[----:B------:R-:W-:Y:S05]  /*5230*/  BSYNC.RECONVERGENT B2 ;  /* 0x0000000000027941 */ /* 0x000fea0003800200 */
.L_x_7832:
        /* <DEDUP_REMOVED lines=61> */
.L_x_7830:
[----:B------:R-:W-:Y:S05]  /*5610*/  BSYNC.RECONVERGENT B1 ;  /* 0x0000000000017941 */ /* 0x000fea0003800200 */
.L_x_7829:
        /* <DEDUP_REMOVED lines=20> */
.L_x_7836:
        /* <DEDUP_REMOVED lines=13> */
.L_x_7838:
[----:B------:R-:W-:Y:S05]  /*5830*/  BSYNC.RECONVERGENT B2 ;  /* 0x0000000000027941 */ /* 0x000fea0003800200 */
.L_x_7837:
        /* <DEDUP_REMOVED lines=61> */
.L_x_7835:
[----:B------:R-:W-:Y:S05]  /*5c10*/  BSYNC.RECONVERGENT B1 ;  /* 0x0000000000017941 */ /* 0x000fea0003800200 */
.L_x_7834:
[----:B------:R-:W-:Y:S01]  /*5c20*/  I2FP.F32.U32 R3, R2 ;  /* 0x0000000200037245 */ /* 0x000fe20000201000 */
[----:B------:R-:W-:Y:S01]  /*5c30*/  BSSY.RECONVERGENT B1, `(.L_x_7839) ;  /* 0x0000062000017945 */ /* 0x000fe20003800200 */
[----:B------:R-:W-:Y:S01]  /*5c40*/  PRMT R2, R124, 0x7632, R2 ;  /* 0x000076327c027816 */ /* 0x000fe20000000002 */
[----:B------:R-:W-:Y:S01]  /*5c50*/  IMAD.MOV.U32 R51, RZ, RZ, 0x2 ;  /* 0x00000002ff337424 */ /* 0x000fe200078e00ff */
[----:B------:R-:W-:Y:S01]  /*5c60*/  ISETP.NE.AND P3, PT, R50, 0x1, PT ;  /* 0x000000013200780c */ /* 0x000fe20003f65270 */
[----:B------:R-:W-:Y:S01]  /*5c70*/  FFMA.FTZ R3, R3, R90, 1.1641532182693481445e-10 ;  /* 0x2f00000003037423 */ /* 0x000fe2000001005a */
[----:B------:R-:W-:Y:S01]  /*5c80*/  FSEL R49, R49, RZ, P4 ;  /* 0x000000ff31317208 */ /* 0x000fe20002000000 */
[----:B------:R-:W-:-:S03]  /*5c90*/  IMAD.U32 R2, R2, 0x10000, RZ ;  /* 0x0001000002027824 */ /* 0x000fc600078e00ff */
[----:B------:R-:W-:Y:S01]  /*5ca0*/  FSETP.GTU.FTZ.AND P2, PT, R3, R88, PT ;  /* 0x000000580300720b */ /* 0x000fe20003f5c000 */
[----:B------:R-:W-:-:S03]  /*5cb0*/  FMUL.FTZ R2, R2, R89 ;  /* 0x0000005902027220 */ /* 0x000fc60000410000 */
        /* <DEDUP_REMOVED lines=14> */
.L_x_7841:
        /* <DEDUP_REMOVED lines=13> */
.L_x_7843:
[----:B------:R-:W-:Y:S05]  /*5e70*/  BSYNC.RECONVERGENT B2 ;  /* 0x0000000000027941 */ /* 0x000fea0003800200 */
.L_x_7842:
        /* <DEDUP_REMOVED lines=61> */
.L_x_7840:
[----:B------:R-:W-:Y:S05]  /*6250*/  BSYNC.RECONVERGENT B1 ;  /* 0x0000000000017941 */ /* 0x000fea0003800200 */
.L_x_7839:
[----:B------:R-:W-:Y:S01]  /*6260*/  I2FP.F32.U32 R3, R2 ;  /* 0x0000000200037245 */ /* 0x000fe20000201000 */
[----:B------:R-:W-:Y:S01]  /*6270*/  BSSY.RECONVERGENT B1, `(.L_x_7844) ;  /* 0x000005f000017945 */ /* 0x000fe20003800200 */
[----:B------:R-:W-:Y:S01]  /*6280*/  ISETP.NE.AND P2, PT, R51, 0x1, PT ;  /* 0x000000013300780c */ /* 0x000fe20003f45270 */
[----:B------:R-:W-:Y:S01]  /*6290*/  IMAD.MOV.U32 R91, RZ, RZ, 0x2 ;  /* 0x00000002ff5b7424 */ /* 0x000fe200078e00ff */
[----:B------:R-:W-:Y:S01]  /*62a0*/  SHF.L.U32 R68, R69, 0x10, RZ ;  /* 0x0000001045447819 */ /* 0x000fe200000006ff */
[----:B------:R-:W-:Y:S01]  /*62b0*/  FFMA.FTZ R3, R3, R90, 1.1641532182693481445e-10 ;  /* 0x2f00000003037423 */ /* 0x000fe2000001005a */
[----:B------:R-:W-:Y:S01]  /*62c0*/  LOP3.LUT R158, R158, 0xfffffffb, RZ, 0xc0, !PT ;  /* 0xfffffffb9e9e7812 */ /* 0x000fe200078ec0ff */
[----:B------:R-:W-:Y:S01]  /*62d0*/  IMAD.MOV.U32 R2, RZ, RZ, R98 ;  /* 0x000000ffff027224 */ /* 0x000fe200078e0062 */
[----:B------:R-:W-:Y:S01]  /*62e0*/  PRMT R69, R69, 0x7632, R69 ;  /* 0x0000763245457816 */ /* 0x000fe20000000045 */
        /* <DEDUP_REMOVED lines=12> */
.L_x_7846:
        /* <DEDUP_REMOVED lines=13> */
.L_x_7848:
[----:B------:R-:W-:Y:S05]  /*6480*/  BSYNC.RECONVERGENT B2 ;  /* 0x0000000000027941 */ /* 0x000fea0003800200 */
.L_x_7847:
        /* <DEDUP_REMOVED lines=61> */
.L_x_7845:
[----:B------:R-:W-:Y:S05]  /*6860*/  BSYNC.RECONVERGENT B1 ;  /* 0x0000000000017941 */ /* 0x000fea0003800200 */
.L_x_7844:
[----:B------:R-:W-:Y:S01]  /*6870*/  I2FP.F32.U32 R3, R2 ;  /* 0x0000000200037245 */ /* 0x000fe20000201000 */
[----:B------:R-:W-:Y:S01]  /*6880*/  IMAD.U32 R2, R125, 0x10000, RZ ;  /* 0x000100007d027824 */ /* 0x000fe200078e00ff */
[----:B------:R-:W-:Y:S03]  /*6890*/  BSSY.RECONVERGENT B1, `(.L_x_7849) ;  /* 0x0000060000017945 */ /* 0x000fe60003800200 */
[----:B------:R-:W-:Y:S01]  /*68a0*/  FFMA.FTZ R3, R3, R90, 1.1641532182693481445e-10 ;  /* 0x2f00000003037423 */ /* 0x000fe2000001005a */
[----:B------:R-:W-:-:S04]  /*68b0*/  FMUL.FTZ R2, R2, R89 ;  /* 0x0000005902027220 */ /* 0x000fc80000410000 */
[----:B------:R-:W-:Y:S02]  /*68c0*/  FSETP.GTU.FTZ.AND P2, PT, R3, R88, PT ;  /* 0x000000580300720b */ /* 0x000fe40003f5c000 */
[----:B------:R-:W-:Y:S01]  /*68d0*/  FSEL R3, R68, RZ, P4 ;  /* 0x000000ff44037208 */ /* 0x000fe20002000000 */
[----:B------:R-:W-:Y:S01]  /*68e0*/  IMAD.MOV.U32 R68, RZ, RZ, 0x2 ;  /* 0x00000002ff447424 */ /* 0x000fe200078e00ff */
        /* <DEDUP_REMOVED lines=15> */
.L_x_7851:
        /* <DEDUP_REMOVED lines=13> */
.L_x_7853:
[----:B------:R-:W-:Y:S05]  /*6ab0*/  BSYNC.RECONVERGENT B2 ;  /* 0x0000000000027941 */ /* 0x000fea0003800200 */
.L_x_7852:
        /* <DEDUP_REMOVED lines=61> */
.L_x_7850:
[----:B------:R-:W-:Y:S05]  /*6e90*/  BSYNC.RECONVERGENT B1 ;  /* 0x0000000000017941 */ /* 0x000fea0003800200 */
.L_x_7849:
[----:B------:R-:W-:Y:S01]  /*6ea0*/  I2FP.F32.U32 R3, R2 ;  /* 0x0000000200037245 */ /* 0x000fe20000201000 */
[----:B------:R-:W-:Y:S01]  /*6eb0*/  BSSY.RECONVERGENT B1, `(.L_x_7854) ;  /* 0x000005e000017945 */ /* 0x000fe20003800200 */
[----:B------:R-:W-:Y:S02]  /*6ec0*/  ISETP.NE.AND P2, PT, R68, 0x1, PT ;  /* 0x000000014400780c */ /* 0x000fe40003f45270 */
[----:B------:R-:W-:Y:S01]  /*6ed0*/  SHF.L.U32 R2, R69, 0x10, RZ ;  /* 0x0000001045027819 */ /* 0x000fe200000006ff */
[----:B------:R-:W-:Y:S01]  /*6ee0*/  FFMA.FTZ R3, R3, R90, 1.1641532182693481445e-10 ;  /* 0x2f00000003037423 */ /* 0x000fe2000001005a */
[----:B------:R-:W-:Y:S01]  /*6ef0*/  LOP3.LUT R158, R158, 0xfffffffd, RZ, 0xc0, !PT ;  /* 0xfffffffd9e9e7812 */ /* 0x000fe200078ec0ff */
        /* <DEDUP_REMOVED lines=14> */
.L_x_7856:
        /* <DEDUP_REMOVED lines=13> */
.L_x_7858:
[----:B------:R-:W-:Y:S05]  /*70b0*/  BSYNC.RECONVERGENT B2 ;  /* 0x0000000000027941 */ /* 0x000fea0003800200 */
.L_x_7857:
        /* <DEDUP_REMOVED lines=61> */
.L_x_7855:
[----:B------:R-:W-:Y:S05]  /*7490*/  BSYNC.RECONVERGENT B1 ;  /* 0x0000000000017941 */ /* 0x000fea0003800200 */
.L_x_7854:
[----:B------:R-:W-:Y:S01]  /*74a0*/  I2FP.F32.U32 R3, R3 ;  /* 0x0000000300037245 */ /* 0x000fe20000201000 */
[----:B------:R-:W-:Y:S01]  /*74b0*/  BSSY.RECONVERGENT B1, `(.L_x_7859) ;  /* 0x0000062000017945 */ /* 0x000fe20003800200 */
[----:B------:R-:W-:Y:S01]  /*74c0*/  PRMT R2, R125, 0x7632, R2 ;  /* 0x000076327d027816 */ /* 0x000fe20000000002 */
[----:B------:R-:W-:Y:S01]  /*74d0*/  IMAD.MOV.U32 R92, RZ, RZ, 0x2 ;  /* 0x00000002ff5c7424 */ /* 0x000fe200078e00ff */
        /* <DEDUP_REMOVED lines=9> */
[----:B------:R-:W-:-:S03]  /*7570*/  MOV R2, R98 ;  /* 0x0000006200027202 */ /* 0x000fc60000000f00 */
[----:B------:R-:W-:-:S06]  /*7580*/  @P1 FADD.FTZ R51, R43, R51 ;  /* 0x000000332b331221 */ /* 0x000fcc0000010000 */
        /* <DEDUP_REMOVED lines=9> */
.L_x_7861:
        /* <DEDUP_REMOVED lines=13> */
.L_x_7863:
[----:B------:R-:W-:Y:S05]  /*76f0*/  BSYNC.RECONVERGENT B2 ;  /* 0x0000000000027941 */ /* 0x000fea0003800200 */
.L_x_7862:
        /* <DEDUP_REMOVED lines=61> */
.L_x_7860:
[----:B------:R-:W-:Y:S05]  /*7ad0*/  BSYNC.RECONVERGENT B1 ;  /* 0x0000000000017941 */ /* 0x000fea0003800200 */
.L_x_7859:
[----:B------:R-:W-:Y:S01]  /*7ae0*/  ISETP.NE.AND P3, PT, R92, 0x1, PT ;  /* 0x000000015c00780c */ /* 0x000fe20003f65270 */
[----:B------:R-:W-:Y:S01]  /*7af0*/  BSSY.RECONVERGENT B1, `(.L_x_7864) ;  /* 0x000005d000017945 */ /* 0x000fe20003800200 */
[----:B------:R-:W-:Y:S01]  /*7b00*/  I2FP.F32.U32 R3, R2 ;  /* 0x0000000200037245 */ /* 0x000fe20000201000 */
[----:B------:R-:W-:Y:S01]  /*7b10*/  IMAD.MOV.U32 R69, RZ, RZ, 0x2 ;  /* 0x00000002ff457424 */ /* 0x000fe200078e00ff */
[C---:B------:R-:W-:Y:S01]  /*7b20*/  SHF.L.U32 R68, R70.reuse, 0x10, RZ ;  /* 0x0000001046447819 */ /* 0x040fe200000006ff */
[----:B------:R-:W-:Y:S01]  /*7b30*/  IMAD.MOV.U32 R2, RZ, RZ, R98 ;  /* 0x000000ffff027224 */ /* 0x000fe200078e0062 */
[----:B------:R-:W-:Y:S01]  /*7b40*/  PRMT R70, R70, 0x7632, R70 ;  /* 0x0000763246467816 */ /* 0x000fe20000000046 */
[----:B------:R-:W-:Y:S02]  /*7b50*/  FFMA.FTZ R3, R3, R90, 1.1641532182693481445e-10 ;  /* 0x2f00000003037423 */ /* 0x000fe4000001005a */
[----:B------:R-:W-:-:S03]  /*7b60*/  FMUL.FTZ R91, R89, R68 ;  /* 0x00000044595b7220 */ /* 0x000fc60000410000 */
        /* <DEDUP_REMOVED lines=10> */
.L_x_7866:
        /* <DEDUP_REMOVED lines=13> */
.L_x_7868:
[----:B------:R-:W-:Y:S05]  /*7ce0*/  BSYNC.RECONVERGENT B2 ;  /* 0x0000000000027941 */ /* 0x000fea0003800200 */
.L_x_7867:
        /* <DEDUP_REMOVED lines=61> */
.L_x_7865:
[----:B------:R-:W-:Y:S05]  /*80c0*/  BSYNC.RECONVERGENT B1 ;  /* 0x0000000000017941 */ /* 0x000fea0003800200 */
.L_x_7864:
        /* <DEDUP_REMOVED lines=23> */
.L_x_7871:
        /* <DEDUP_REMOVED lines=13> */
.L_x_7873:
[----:B------:R-:W-:Y:S05]  /*8310*/  BSYNC.RECONVERGENT B2 ;  /* 0x0000000000027941 */ /* 0x000fea0003800200 */
.L_x_7872:
        /* <DEDUP_REMOVED lines=61> */
.L_x_7870:
[----:B------:R-:W-:Y:S05]  /*86f0*/  BSYNC.RECONVERGENT B1 ;  /* 0x0000000000017941 */ /* 0x000fea0003800200 */
.L_x_7869:
[----:B------:R-:W-:Y:S01]  /*8700*/  ISETP.NE.AND P4, PT, R91, 0x1, PT ;  /* 0x000000015b00780c */ /* 0x000fe20003f85270 */
[----:B------:R-:W-:Y:S01]  /*8710*/  BSSY.RECONVERGENT B1, `(.L_x_7874) ;  /* 0x000005c000017945 */ /* 0x000fe20003800200 */
[----:B------:R-:W-:Y:S01]  /*8720*/  I2FP.F32.U32 R3, R2 ;  /* 0x0000000200037245 */ /* 0x000fe20000201000 */
[----:B------:R-:W-:Y:S01]  /*8730*/  IMAD.MOV.U32 R107, RZ, RZ, 0x2 ;  /* 0x00000002ff6b7424 */ /* 0x000fe200078e00ff */
[----:B------:R-:W-:Y:S01]  /*8740*/  SHF.L.U32 R70, R70, 0x10, RZ ;  /* 0x0000001046467819 */ /* 0x000fe200000006ff */
[----:B------:R-:W-:Y:S02]  /*8750*/  IMAD.MOV.U32 R2, RZ, RZ, R98 ;  /* 0x000000ffff027224 */ /* 0x000fe400078e0062 */
        /* <DEDUP_REMOVED lines=12> */
.L_x_7876:
        /* <DEDUP_REMOVED lines=13> */
.L_x_7878:
[----:B------:R-:W-:Y:S05]  /*88f0*/  BSYNC.RECONVERGENT B2 ;  /* 0x0000000000027941 */ /* 0x000fea0003800200 */
.L_x_7877:
        /* <DEDUP_REMOVED lines=61> */
.L_x_7875:
[----:B------:R-:W-:Y:S05]  /*8cd0*/  BSYNC.RECONVERGENT B1 ;  /* 0x0000000000017941 */ /* 0x000fea0003800200 */
.L_x_7874:
        /* <DEDUP_REMOVED lines=24> */
.L_x_7881:
        /* <DEDUP_REMOVED lines=13> */
.L_x_7883:
[----:B------:R-:W-:Y:S05]  /*8f30*/  BSYNC.RECONVERGENT B2 ;  /* 0x0000000000027941 */ /* 0x000fea0003800200 */
.L_x_7882:
        /* <DEDUP_REMOVED lines=61> */
.L_x_7880:
[----:B------:R-:W-:Y:S05]  /*9310*/  BSYNC.RECONVERGENT B1 ;  /* 0x0000000000017941 */ /* 0x000fea0003800200 */
.L_x_7879:
        /* <DEDUP_REMOVED lines=19> */
.L_x_7886:
        /* <DEDUP_REMOVED lines=13> */
.L_x_7888:
[----:B------:R-:W-:Y:S05]  /*9520*/  BSYNC.RECONVERGENT B2 ;  /* 0x0000000000027941 */ /* 0x000fea0003800200 */
.L_x_7887:
        /* <DEDUP_REMOVED lines=61> */
.L_x_7885:
[----:B------:R-:W-:Y:S05]  /*9900*/  BSYNC.RECONVERGENT B1 ;  /* 0x0000000000017941 */ /* 0x000fea0003800200 */
.L_x_7884:
        /* <DEDUP_REMOVED lines=23> */
.L_x_7891:
        /* <DEDUP_REMOVED lines=13> */
.L_x_7893:
[----:B------:R-:W-:Y:S05]  /*9b50*/  BSYNC.RECONVERGENT B2 ;  /* 0x0000000000027941 */ /* 0x000fea0003800200 */
.L_x_7892:
        /* <DEDUP_REMOVED lines=61> */
.L_x_7890:
[----:B------:R-:W-:Y:S05]  /*9f30*/  BSYNC.RECONVERGENT B1 ;  /* 0x0000000000017941 */ /* 0x000fea0003800200 */
.L_x_7889:
        /* <DEDUP_REMOVED lines=18> */
.L_x_7896:
        /* <DEDUP_REMOVED lines=15> */
.L_x_7898:
[----:B------:R-:W-:Y:S05]  /*a150*/  BSYNC.RECONVERGENT B2 ;  /* 0x0000000000027941 */ /* 0x000fea0003800200 */
.L_x_7897:
        /* <DEDUP_REMOVED lines=61> */
.L_x_7895:
[----:B------:R-:W-:Y:S05]  /*a530*/  BSYNC.RECONVERGENT B1 ;  /* 0x0000000000017941 */ /* 0x000fea0003800200 */
.L_x_7894:
        /* <DEDUP_REMOVED lines=10> */
[----:B------:R-:W-:-:S07]  /*a5e0*/  @P1 FADD.FTZ R71, R47, R71 ;  /* 0x000000472f471221 */ /* 0x000fce0000010000 */
.L_x_7818:
        /* <DEDUP_REMOVED lines=24> */
[----:B0-----:R-:W-:Y:S01]  /*a770*/  IMAD.U32 R89, R2, 0x10000, RZ ;  /* 0x0001000002597824 */ /* 0x001fe200078e00ff */
        /* <DEDUP_REMOVED lines=13> */
[----:B------:R-:W-:Y:S02]  /*a850*/  LOP3.LUT R89, R91, R167, R89, 0xfe, !PT ;  /* 0x000000a75b597212 */ /* 0x000fe400078efe59 */
[----:B------:R-:W-:Y:S02]  /*a860*/  LOP3.LUT R165, R160, R88, R90, 0xfe, !PT ;  /* 0x00000058a0a57212 */ /* 0x000fe400078efe5a */
[----:B------:R-:W-:Y:S01]  /*a870*/  LOP3.LUT R91, R89, R161, RZ, 0xfc, !PT ;  /* 0x000000a1595b7212 */ /* 0x000fe200078efcff */
[----:B0-----:R-:W-:Y:S01]  /*a880*/  IMAD.WIDE.U32 R88, R114, 0x8, R162 ;  /* 0x0000000872587825 */ /* 0x001fe200078e00a2 */
[----:B------:R-:W-:-:S05]  /*a890*/  LOP3.LUT R90, R165, 0xff, R96, 0xf8, !PT ;  /* 0x000000ffa55a7812 */ /* 0x000fca00078ef860 */
[----:B------:R1:W-:Y:S02]  /*a8a0*/  STG.E.64 desc[UR6][R88.64], R90 ;  /* 0x0000005a58007986 */ /* 0x0003e4000c101b06 */
.L_x_7899:
[----:B------:R-:W-:Y:S01]  /*a8b0*/  MOV R116, R0 ;  /* 0x0000000000747202 */ /* 0x000fe20000000f00 */
[----:B------:R-:W-:-:S07]  /*a8c0*/  VIADD R0, R114, 0x80 ;  /* 0x0000008072007836 */ /* 0x000fce0000000000 */
.L_x_7776:
[----:B------:R-:W-:Y:S05]  /*a8d0*/  BSYNC.RECONVERGENT B0 ;  /* 0x0000000000007941 */ /* 0x000fea0003800200 */
.L_x_7775:
        /* <DEDUP_REMOVED lines=22> */
[----:B--2---:R-:W-:Y:S01]  /*aa40*/  IMAD.MOV.U32 R52, RZ, RZ, 0x2 ;  /* 0x00000002ff347424 */ /* 0x004fe200078e00ff */
[----:B01----:R-:W-:Y:S01]  /*aa50*/  MOV R88, R116 ;  /* 0x0000007400587202 */ /* 0x003fe20000000f00 */
        /* <DEDUP_REMOVED lines=12> */
.L_x_7905:
        /* <DEDUP_REMOVED lines=13> */
.L_x_7907:
[----:B------:R-:W-:Y:S05]  /*abf0*/  BSYNC.RECONVERGENT B2 ;  /* 0x0000000000027941 */ /* 0x000fea0003800200 */
.L_x_7906:
        /* <DEDUP_REMOVED lines=60> */
.L_x_7904:
[----:B------:R-:W-:Y:S05]  /*afc0*/  BSYNC.RECONVERGENT B1 ;  /* 0x0000000000017941 */ /* 0x000fea0003800200 */
.L_x_7903:
        /* <DEDUP_REMOVED lines=10> */
[----:B------:R-:W-:Y:S01]  /*b070*/  IMAD.MOV.U32 R53, RZ, RZ, 0x2 ;  /* 0x00000002ff357424 */ /* 0x000fe200078e00ff */
[----:B0-----:R-:W-:-:S02]  /*b080*/  FSETP.LE.FTZ.AND P4, PT, R2, R89, PT ;  /* 0x000000590200720b */ /* 0x001fc40003f93000 */
[----:B------:R-:W-:Y:S01]  /*b090*/  MOV R2, R98 ;  /* 0x0000006200027202 */ /* 0x000fe20000000f00 */
[----:B-1----:R-:W-:-:S10]  /*b0a0*/  FMUL.FTZ R94, R3, R90 ;  /* 0x0000005a035e7220 */ /* 0x002fd40000410000 */
        /* <DEDUP_REMOVED lines=10> */
.L_x_7910:
        /* <DEDUP_REMOVED lines=13> */
.L_x_7912:
[----:B------:R-:W-:Y:S05]  /*b220*/  BSYNC.RECONVERGENT B2 ;  /* 0x0000000000027941 */ /* 0x000fea0003800200 */
.L_x_7911:
        /* <DEDUP_REMOVED lines=61> */
.L_x_7909:
[----:B------:R-:W-:Y:S05]  /*b600*/  BSYNC.RECONVERGENT B1 ;  /* 0x0000000000017941 */ /* 0x000fea0003800200 */
.L_x_7908:
[----:B------:R-:W-:Y:S01]  /*b610*/  I2FP.F32.U32 R2, R2 ;  /* 0x0000000200027245 */ /* 0x000fe20000201000 */
[----:B------:R-:W-:Y:S01]  /*b620*/  BSSY.RECONVERGENT B1, `(.L_x_7913) ;  /* 0x0000061000017945 */ /* 0x000fe20003800200 */
[----:B------:R-:W-:Y:S01]  /*b630*/  SHF.L.U32 R3, R124, 0x10, RZ ;  /* 0x000000107c037819 */ /* 0x000fe200000006ff */
[----:B------:R-:W-:Y:S01]  /*b640*/  IMAD.MOV.U32 R54, RZ, RZ, 0x2 ;  /* 0x00000002ff367424 */ /* 0x000fe200078e00ff */
[----:B------:R-:W-:Y:S01]  /*b650*/  ISETP.NE.AND P3, PT, R53, 0x1, PT ;  /* 0x000000013500780c */ /* 0x000fe20003f65270 */
[----:B------:R-:W-:Y:S02]  /*b660*/  FFMA.FTZ R2, R2, R91, 1.1641532182693481445e-10 ;  /* 0x2f00000002027423 */ /* 0x000fe4000001005b */
[----:B------:R-:W-:Y:S01]  /*b670*/  FMUL.FTZ R52, R3, R90 ;  /* 0x0000005a03347220 */ /* 0x000fe20000410000 */
[----:B------:R-:W-:Y:S02]  /*b680*/  FSEL R3, R94, RZ, P4 ;  /* 0x000000ff5e037208 */ /* 0x000fe40002000000 */
[----:B------:R-:W-:Y:S01]  /*b690*/  FSETP.GTU.FTZ.AND P2, PT, R2, R89, PT ;  /* 0x000000590200720b */ /* 0x000fe20003f5c000 */
[----:B------:R-:W-:-:S03]  /*b6a0*/  IMAD.MOV.U32 R2, RZ, RZ, R98 ;  /* 0x000000ffff027224 */ /* 0x000fc600078e0062 */
        /* <DEDUP_REMOVED lines=13> */
.L_x_7915:
        /* <DEDUP_REMOVED lines=13> */
.L_x_7917:
[----:B------:R-:W-:Y:S05]  /*b850*/  BSYNC.RECONVERGENT B2 ;  /* 0x0000000000027941 */ /* 0x000fea0003800200 */
.L_x_7916:
        /* <DEDUP_REMOVED lines=61> */
.L_x_7914:
[----:B------:R-:W-:Y:S05]  /*bc30*/  BSYNC.RECONVERGENT B1 ;  /* 0x0000000000017941 */ /* 0x000fea0003800200 */
.L_x_7913:
        /* <DEDUP_REMOVED lines=8> */
[----:B------:R-:W-:-:S02]  /*bcc0*/  FSETP.LE.FTZ.AND P4, PT, R2, R89, PT ;  /* 0x000000590200720b */ /* 0x000fc40003f93000 */
        /* <DEDUP_REMOVED lines=11> */
.L_x_7920:
        /* <DEDUP_REMOVED lines=13> */
.L_x_7922:
[----:B------:R-:W-:Y:S05]  /*be50*/  BSYNC.RECONVERGENT B2 ;  /* 0x0000000000027941 */ /* 0x000fea0003800200 */
.L_x_7921:
        /* <DEDUP_REMOVED lines=61> */
.L_x_7919:
[----:B------:R-:W-:Y:S05]  /*c230*/  BSYNC.RECONVERGENT B1 ;  /* 0x0000000000017941 */ /* 0x000fea0003800200 */
.L_x_7918:
        /* <DEDUP_REMOVED lines=24> */
.L_x_7925:
        /* <DEDUP_REMOVED lines=13> */
.L_x_7927:
[----:B------:R-:W-:Y:S05]  /*c490*/  BSYNC.RECONVERGENT B2 ;  /* 0x0000000000027941 */ /* 0x000fea0003800200 */
.L_x_7926:
        /* <DEDUP_REMOVED lines=61> */
.L_x_7924:
[----:B------:R-:W-:Y:S05]  /*c870*/  BSYNC.RECONVERGENT B1 ;  /* 0x0000000000017941 */ /* 0x000fea0003800200 */
.L_x_7923:
[----:B------:R-:W-:Y:S01]  /*c880*/  I2FP.F32.U32 R2, R2 ;  /* 0x0000000200027245 */ /* 0x000fe20000201000 */
[C---:B------:R-:W-:Y:S01]  /*c890*/  IMAD.U32 R3, R73.reuse, 0x10000, RZ ;  /* 0x0001000049037824 */ /* 0x040fe200078e00ff */
[----:B------:R-:W-:Y:S01]  /*c8a0*/  ISETP.NE.AND P2, PT, R54, 0x1, PT ;  /* 0x000000013600780c */ /* 0x000fe20003f45270 */
[----:B------:R-:W-:Y:S01]  /*c8b0*/  BSSY.RECONVERGENT B1, `(.L_x_7928) ;  /* 0x000005d000017945 */ /* 0x000fe20003800200 */
[----:B------:R-:W-:Y:S01]  /*c8c0*/  LOP3.LUT R158, R158, 0xfffffffb, RZ, 0xc0, !PT ;  /* 0xfffffffb9e9e7812 */ /* 0x000fe200078ec0ff */
[----:B------:R-:W-:Y:S01]  /*c8d0*/  FFMA.FTZ R2, R2, R91, 1.1641532182693481445e-10 ;  /* 0x2f00000002027423 */ /* 0x000fe2000001005b */
[----:B------:R-:W-:Y:S01]  /*c8e0*/  PRMT R73, R73, 0x7632, R73 ;  /* 0x0000763249497816 */ /* 0x000fe20000000049 */
[----:B------:R-:W-:Y:S02]  /*c8f0*/  IMAD.MOV.U32 R55, RZ, RZ, 0x2 ;  /* 0x00000002ff377424 */ /* 0x000fe400078e00ff */
[----:B------:R-:W-:Y:S01]  /*c900*/  FMUL.FTZ R72, R3, R90 ;  /* 0x0000005a03487220 */ /* 0x000fe20000410000 */
        /* <DEDUP_REMOVED lines=12> */
.L_x_7930:
        /* <DEDUP_REMOVED lines=13> */
.L_x_7932:
[----:B------:R-:W-:Y:S05]  /*caa0*/  BSYNC.RECONVERGENT B2 ;  /* 0x0000000000027941 */ /* 0x000fea0003800200 */
.L_x_7931:
        /* <DEDUP_REMOVED lines=61> */
.L_x_7929:
[----:B------:R-:W-:Y:S05]  /*ce80*/  BSYNC.RECONVERGENT B1 ;  /* 0x0000000000017941 */ /* 0x000fea0003800200 */
.L_x_7928:
[----:B------:R-:W-:Y:S01]  /*ce90*/  I2FP.F32.U32 R2, R2 ;  /* 0x0000000200027245 */ /* 0x000fe20000201000 */
[----:B------:R-:W-:Y:S01]  /*cea0*/  BSSY.RECONVERGENT B1, `(.L_x_7933) ;  /* 0x0000061000017945 */ /* 0x000fe20003800200 */
[----:B------:R-:W-:-:S03]  /*ceb0*/  SHF.L.U32 R3, R125, 0x10, RZ ;  /* 0x000000107d037819 */ /* 0x000fc600000006ff */
[----:B------:R-:W-:Y:S02]  /*cec0*/  FFMA.FTZ R2, R2, R91, 1.1641532182693481445e-10 ;  /* 0x2f00000002027423 */ /* 0x000fe4000001005b */
[----:B------:R-:W-:-:S03]  /*ced0*/  FMUL.FTZ R3, R3, R90 ;  /* 0x0000005a03037220 */ /* 0x000fc60000410000 */
[----:B------:R-:W-:Y:S01]  /*cee0*/  FSETP.GTU.FTZ.AND P2, PT, R2, R89, PT ;  /* 0x000000590200720b */ /* 0x000fe20003f5c000 */
[----:B------:R-:W-:-:S03]  /*cef0*/  IMAD.MOV.U32 R2, RZ, RZ, R98 ;  /* 0x000000ffff027224 */ /* 0x000fc600078e0062 */
[----:B------:R-:W-:Y:S02]  /*cf00*/  FSEL R54, R3, RZ, !P2 ;  /* 0x000000ff03367208 */ /* 0x000fe40005000000 */
[----:B------:R-:W-:Y:S02]  /*cf10*/  SEL R94, RZ, 0x1, P2 ;  /* 0x00000001ff5e7807 */ /* 0x000fe40001000000 */
[----:B------:R-:W-:Y:S02]  /*cf20*/  ISETP.NE.AND P2, PT, R55, 0x1, PT ;  /* 0x000000013700780c */ /* 0x000fe40003f45270 */
[----:B------:R-:W-:Y:S01]  /*cf30*/  FSEL R3, R72, RZ, P4 ;  /* 0x000000ff48037208 */ /* 0x000fe20002000000 */
[----:B------:R-:W-:-:S04]  /*cf40*/  IMAD.MOV.U32 R72, RZ, RZ, 0x2 ;  /* 0x00000002ff487424 */ /* 0x000fc800078e00ff */
[----:B------:R-:W-:-:S04]  /*cf50*/  FADD.FTZ R54, R54, R3 ;  /* 0x0000000336367221 */ /* 0x000fc80000010000 */
        /* <DEDUP_REMOVED lines=10> */
.L_x_7935:
        /* <DEDUP_REMOVED lines=13> */
.L_x_7937:
[----:B------:R-:W-:Y:S05]  /*d0d0*/  BSYNC.RECONVERGENT B2 ;  /* 0x0000000000027941 */ /* 0x000fea0003800200 */
.L_x_7936:
        /* <DEDUP_REMOVED lines=61> */
.L_x_7934:
[----:B------:R-:W-:Y:S05]  /*d4b0*/  BSYNC.RECONVERGENT B1 ;  /* 0x0000000000017941 */ /* 0x000fea0003800200 */
.L_x_7933:
[----:B------:R-:W-:Y:S01]  /*d4c0*/  I2FP.F32.U32 R2, R2 ;  /* 0x0000000200027245 */ /* 0x000fe20000201000 */
[----:B------:R-:W-:Y:S01]  /*d4d0*/  IMAD.U32 R73, R73, 0x10000, RZ ;  /* 0x0001000049497824 */ /* 0x000fe200078e00ff */
[----:B------:R-:W-:Y:S01]  /*d4e0*/  ISETP.NE.AND P2, PT, R72, 0x1, PT ;  /* 0x000000014800780c */ /* 0x000fe20003f45270 */
[----:B------:R-:W-:Y:S01]  /*d4f0*/  BSSY.RECONVERGENT B1, `(.L_x_7938) ;  /* 0x000005c000017945 */ /* 0x000fe20003800200 */
[----:B------:R-:W-:Y:S01]  /*d500*/  LOP3.LUT R158, R158, 0xfffffffd, RZ, 0xc0, !PT ;  /* 0xfffffffd9e9e7812 */ /* 0x000fe200078ec0ff */
[----:B------:R-:W-:Y:S01]  /*d510*/  FFMA.FTZ R2, R2, R91, 1.1641532182693481445e-10 ;  /* 0x2f00000002027423 */ /* 0x000fe2000001005b */
[----:B------:R-:W-:Y:S01]  /*d520*/  IMAD.MOV.U32 R92, RZ, RZ, 0x2 ;  /* 0x00000002ff5c7424 */ /* 0x000fe200078e00ff */
[----:B------:R-:W-:Y:S01]  /*d530*/  MOV R3, R98 ;  /* 0x0000006200037202 */ /* 0x000fe20000000f00 */
[----:B------:R-:W-:Y:S02]  /*d540*/  FMUL.FTZ R55, R73, R90 ;  /* 0x0000005a49377220 */ /* 0x000fe40000410000 */
        /* <DEDUP_REMOVED lines=11> */
.L_x_7940:
        /* <DEDUP_REMOVED lines=13> */
.L_x_7942:
[----:B------:R-:W-:Y:S05]  /*d6d0*/  BSYNC.RECONVERGENT B2 ;  /* 0x0000000000027941 */ /* 0x000fea0003800200 */
.L_x_7941:
        /* <DEDUP_REMOVED lines=61> */
.L_x_7939:
[----:B------:R-:W-:Y:S05]  /*dab0*/  BSYNC.RECONVERGENT B1 ;  /* 0x0000000000017941 */ /* 0x000fea0003800200 */
.L_x_7938:
        /* <DEDUP_REMOVED lines=24> */
.L_x_7945:
        /* <DEDUP_REMOVED lines=13> */
.L_x_7947:
[----:B------:R-:W-:Y:S05]  /*dd10*/  BSYNC.RECONVERGENT B2 ;  /* 0x0000000000027941 */ /* 0x000fea0003800200 */
.L_x_7946:
        /* <DEDUP_REMOVED lines=61> */
.L_x_7944:
[----:B------:R-:W-:Y:S05]  /*e0f0*/  BSYNC.RECONVERGENT B1 ;  /* 0x0000000000017941 */ /* 0x000fea0003800200 */
.L_x_7943:
[----:B------:R-:W-:Y:S01]  /*e100*/  ISETP.NE.AND P3, PT, R73, 0x1, PT ;  /* 0x000000014900780c */ /* 0x000fe20003f65270 */
[C---:B------:R-:W-:Y:S01]  /*e110*/  IMAD.U32 R3, R74.reuse, 0x10000, RZ ;  /* 0x000100004a037824 */ /* 0x040fe200078e00ff */
[----:B------:R-:W-:Y:S01]  /*e120*/  I2FP.F32.U32 R2, R2 ;  /* 0x0000000200027245 */ /* 0x000fe20000201000 */
[----:B------:R-:W-:Y:S01]  /*e130*/  BSSY.RECONVERGENT B1, `(.L_x_7948) ;  /* 0x000005b000017945 */ /* 0x000fe20003800200 */
[----:B------:R-:W-:Y:S01]  /*e140*/  PRMT R74, R74, 0x7632, R74 ;  /* 0x000076324a4a7816 */ /* 0x000fe2000000004a */
[----:B------:R-:W-:Y:S01]  /*e150*/  IMAD.MOV.U32 R115, RZ, RZ, 0x2 ;  /* 0x00000002ff737424 */ /* 0x000fe200078e00ff */
[----:B------:R-:W-:Y:S01]  /*e160*/  MOV R72, R98 ;  /* 0x0000006200487202 */ /* 0x000fe20000000f00 */
[----:B------:R-:W-:Y:S01]  /*e170*/  FFMA.FTZ R2, R2, R91, 1.1641532182693481445e-10 ;  /* 0x2f00000002027423 */ /* 0x000fe2000001005b */
[----:B------:R-:W-:-:S04]  /*e180*/  FMUL.FTZ R107, R3, R90 ;  /* 0x0000005a036b7220 */ /* 0x000fc80000410000 */
        /* <DEDUP_REMOVED lines=10> */
.L_x_7950:
        /* <DEDUP_REMOVED lines=13> */
.L_x_7952:
[----:B------:R-:W-:Y:S05]  /*e300*/  BSYNC.RECONVERGENT B2 ;  /* 0x0000000000027941 */ /* 0x000fea0003800200 */
.L_x_7951:
        /* <DEDUP_REMOVED lines=60> */
[----:B------:R-:W-:-:S07]  /*e6d0*/  IMAD.MOV.U32 R88, RZ, RZ, R160 ;  /* 0x000000ffff587224 */ /* 0x000fce00078e00a0 */
.L_x_7949:
[----:B------:R-:W-:Y:S05]  /*e6e0*/  BSYNC.RECONVERGENT B1 ;  /* 0x0000000000017941 */ /* 0x000fea0003800200 */
.L_x_7948:
        /* <DEDUP_REMOVED lines=23> */
.L_x_7955:
        /* <DEDUP_REMOVED lines=13> */
.L_x_7957:
[----:B------:R-:W-:Y:S05]  /*e930*/  BSYNC.RECONVERGENT B2 ;  /* 0x0000000000027941 */ /* 0x000fea0003800200 */
.L_x_7956:
        /* <DEDUP_REMOVED lines=61> */
.L_x_7954:
[----:B------:R-:W-:Y:S05]  /*ed10*/  BSYNC.RECONVERGENT B1 ;  /* 0x0000000000017941 */ /* 0x000fea0003800200 */
.L_x_7953:
[----:B------:R-:W-:Y:S01]  /*ed20*/  ISETP.NE.AND P4, PT, R107, 0x1, PT ;  /* 0x000000016b00780c */ /* 0x000fe20003f85270 */
[----:B------:R-:W-:Y:S01]  /*ed30*/  IMAD.U32 R3, R74, 0x10000, RZ ;  /* 0x000100004a037824 */ /* 0x000fe200078e00ff */
[----:B------:R-:W-:Y:S01]  /*ed40*/  I2FP.F32.U32 R2, R2 ;  /* 0x0000000200027245 */ /* 0x000fe20000201000 */
[----:B------:R-:W-:Y:S01]  /*ed50*/  BSSY.RECONVERGENT B1, `(.L_x_7958) ;  /* 0x000005a000017945 */ /* 0x000fe20003800200 */
[----:B------:R-:W-:Y:S01]  /*ed60*/  IMAD.MOV.U32 R115, RZ, RZ, 0x2 ;  /* 0x00000002ff737424 */ /* 0x000fe200078e00ff */
[----:B------:R-:W-:Y:S01]  /*ed70*/  MOV R73, R98 ;  /* 0x0000006200497202 */ /* 0x000fe20000000f00 */
[----:B------:R-:W-:Y:S01]  /*ed80*/  FMUL.FTZ R74, R3, R90 ;  /* 0x0000005a034a7220 */ /* 0x000fe20000410000 */
        /* <DEDUP_REMOVED lines=11> */
.L_x_7960:
        /* <DEDUP_REMOVED lines=13> */
.L_x_7962:
[----:B------:R-:W-:Y:S05]  /*ef10*/  BSYNC.RECONVERGENT B2 ;  /* 0x0000000000027941 */ /* 0x000fea0003800200 */
.L_x_7961:
        /* <DEDUP_REMOVED lines=61> */
.L_x_7959:
[----:B------:R-:W-:Y:S05]  /*f2f0*/  BSYNC.RECONVERGENT B1 ;  /* 0x0000000000017941 */ /* 0x000fea0003800200 */
.L_x_7958:
        /* <DEDUP_REMOVED lines=8> */
[----:B------:R-:W-:-:S04]  /*f380*/  FSEL R2, R74, RZ, P3 ;  /* 0x000000ff4a027208 */ /* 0x000fc80001800000 */
        /* <DEDUP_REMOVED lines=15> */
.L_x_7965:
        /* <DEDUP_REMOVED lines=13> */
.L_x_7967:
[----:B------:R-:W-:Y:S05]  /*f550*/  BSYNC.RECONVERGENT B2 ;  /* 0x0000000000027941 */ /* 0x000fea0003800200 */
.L_x_7966:
        /* <DEDUP_REMOVED lines=61> */
.L_x_7964:
[----:B------:R-:W-:Y:S05]  /*f930*/  BSYNC.RECONVERGENT B1 ;  /* 0x0000000000017941 */ /* 0x000fea0003800200 */
.L_x_7963:
        /* <DEDUP_REMOVED lines=19> */
.L_x_7970:
        /* <DEDUP_REMOVED lines=13> */
.L_x_7972:
[----:B------:R-:W-:Y:S05]  /*fb40*/  BSYNC.RECONVERGENT B2 ;  /* 0x0000000000027941 */ /* 0x000fea0003800200 */
.L_x_7971:
        /* <DEDUP_REMOVED lines=61> */
.L_x_7969:
[----:B------:R-:W-:Y:S05]  /*ff20*/  BSYNC.RECONVERGENT B1 ;  /* 0x0000000000017941 */ /* 0x000fea0003800200 */
.L_x_7968:
[----:B------:R-:W-:Y:S01]  /*ff30*/  I2FP.F32.U32 R2, R74 ;  /* 0x0000004a00027245 */ /* 0x000fe20000201000 */
[----:B------:R-:W-:Y:S01]  /*ff40*/  BSSY.RECONVERGENT B1, `(.L_x_7973) ;  /* 0x0000061000017945 */ /* 0x000fe20003800200 */
[----:B------:R-:W-:Y:S01]  /*ff50*/  SHF.L.U32 R115, R127, 0x10, RZ ;  /* 0x000000107f737819 */ /* 0x000fe200000006ff */
[----:B------:R-:W-:Y:S01]  /*ff60*/  IMAD.MOV.U32 R161, RZ, RZ, 0x2 ;  /* 0x00000002ffa17424 */ /* 0x000fe200078e00ff */
[----:B------:R-:W-:Y:S01]  /*ff70*/  FSEL R107, R107, RZ, P4 ;  /* 0x000000ff6b6b7208 */ /* 0x000fe20002000000 */
        /* <DEDUP_REMOVED lines=18> */
.L_x_7975:
        /* <DEDUP_REMOVED lines=13> */
.L_x_7977:
[----:B------:R-:W-:Y:S05]  /*10170*/  BSYNC.RECONVERGENT B2 ;  /* 0x0000000000027941 */ /* 0x000fea0003800200 */
.L_x_7976:
        /* <DEDUP_REMOVED lines=61> */
.L_x_7974:
[----:B------:R-:W-:Y:S05]  /*10550*/  BSYNC.RECONVERGENT B1 ;  /* 0x0000000000017941 */ /* 0x000fea0003800200 */
.L_x_7973:
        /* <DEDUP_REMOVED lines=18> */
.L_x_7980:
        /* <DEDUP_REMOVED lines=15> */
.L_x_7982:
[----:B------:R-:W-:Y:S05]  /*10770*/  BSYNC.RECONVERGENT B2 ;  /* 0x0000000000027941 */ /* 0x000fea0003800200 */
.L_x_7981:
[----:B------:R-:W-:Y:S01]  /*10780*/  IMAD.WIDE.U32 R160, R113, -0x326172a9, RZ ;  /* 0xcd9e8d5771a07825 */ /* 0x000fe200078e00ff */
[----:B------:R-:W-:Y:S01]  /*10790*/  LOP3.LUT R164, R97, UR9, R109, 0x96, !PT ;  /* 0x0000000961a47c12 */ /* 0x000fe2000f8e966d */
[----:B------:R-:W-:Y:S02]  /*107a0*/  UIADD3 UR4, UPT, UPT, UR8, -0x61c88647, URZ ;  /* 0x9e3779b908047890 */ /* 0x000fe4000fffe0ff */
[----:B------:R-:W-:Y:S01]  /*107b0*/  HFMA2 R107, -RZ, RZ, 0, 0 ;  /* 0x00000000ff6b7431 */ /* 0x000fe200000001ff */
        /* <DEDUP_REMOVED lines=57> */
.L_x_7979:
[----:B------:R-:W-:Y:S05]  /*10b50*/  BSYNC.RECONVERGENT B1 ;  /* 0x0000000000017941 */ /* 0x000fea0003800200 */
.L_x_7978:
        /* <DEDUP_REMOVED lines=12> */
.L_x_7902:
[----:B------:R-:W-:Y:S01]  /*10c20*/  ISETP.NE.AND P2, PT, R107, 0x1, PT ;  /* 0x000000016b00780c */ /* 0x000fe20003f45270 */
[----:B------:R-:W-:Y:S01]  /*10c30*/  BSSY.RECONVERGENT B1, `(.L_x_7984) ;  /* 0x0000059000017945 */ /* 0x000fe20003800200 */
[----:B--2---:R-:W-:Y:S01]  /*10c40*/  IMAD.MOV.U32 R55, RZ, RZ, 0x2 ;  /* 0x00000002ff377424 */ /* 0x004fe200078e00ff */
[----:B------:R-:W-:Y:S01]  /*10c50*/  MOV R52, R98 ;  /* 0x0000006200347202 */ /* 0x000fe20000000f00 */
[----:B01----:R-:W-:-:S09]  /*10c60*/  IMAD.MOV.U32 R88, RZ, RZ, R116 ;  /* 0x000000ffff587224 */ /* 0x003fd200078e0074 */
        /* <DEDUP_REMOVED lines=11> */
.L_x_7986:
        /* <DEDUP_REMOVED lines=13> */
.L_x_7988:
[----:B------:R-:W-:Y:S05]  /*10df0*/  BSYNC.RECONVERGENT B2 ;  /* 0x0000000000027941 */ /* 0x000fea0003800200 */
.L_x_7987:
        /* <DEDUP_REMOVED lines=59> */
[----:B------:R-:W-:-:S07]  /*111b0*/  IMAD.MOV.U32 R52, RZ, RZ, R116 ;  /* 0x000000ffff347224 */ /* 0x000fce00078e0074 */
.L_x_7985:
[----:B------:R-:W-:Y:S05]  /*111c0*/  BSYNC.RECONVERGENT B1 ;  /* 0x0000000000017941 */ /* 0x000fea0003800200 */
.L_x_7984:
[----:B------:R-:W0:Y:S01]  /*111d0*/  LDC R89, c[0x0][0x404] ;  /* 0x00010100ff597b82 */ /* 0x000e220000000800 */
[----:B------:R-:W-:Y:S01]  /*111e0*/  I2FP.F32.U32 R53, R52 ;  /* 0x0000003400357245 */ /* 0x000fe20000201000 */
[----:B------:R-:W-:Y:S01]  /*111f0*/  HFMA2 R52, -RZ, RZ, 0.1171875, 0 ;  /* 0x2f800000ff347431 */ /* 0x000fe200000001ff */
[----:B------:R-:W-:Y:S01]  /*11200*/  ISETP.NE.AND P2, PT, R55, 0x1, PT ;  /* 0x000000013700780c */ /* 0x000fe20003f45270 */
[----:B------:R-:W-:Y:S01]  /*11210*/  BSSY.RECONVERGENT B1, `(.L_x_7989) ;  /* 0x000005d000017945 */ /* 0x000fe20003800200 */
[----:B------:R-:W-:Y:S01]  /*11220*/  LOP3.LUT R158, R158, 0xffffffef, RZ, 0xc0, !PT ;  /* 0xffffffef9e9e7812 */ /* 0x000fe200078ec0ff */
[----:B------:R-:W-:Y:S02]  /*11230*/  IMAD.MOV.U32 R90, RZ, RZ, 0x2 ;  /* 0x00000002ff5a7424 */ /* 0x000fe400078e00ff */
[----:B------:R-:W-:Y:S01]  /*11240*/  FFMA.FTZ R54, R53, R52, 1.1641532182693481445e-10 ;  /* 0x2f00000035367423 */ /* 0x000fe20000010034 */
[C---:B-----5:R-:W-:Y:S01]  /*11250*/  IMAD.U32 R53, R72.reuse, 0x10000, RZ ;  /* 0x0001000048357824 */ /* 0x060fe200078e00ff */
[----:B------:R-:W-:-:S03]  /*11260*/  PRMT R72, R72, 0x7632, R72 ;  /* 0x0000763248487816 */ /* 0x000fc60000000048 */
[----:B0-----:R-:W-:Y:S02]  /*11270*/  FSETP.LE.FTZ.AND P3, PT, R54, R89, PT ;  /* 0x000000593600720b */ /* 0x001fe40003f73000 */
[----:B------:R-:W-:-:S11]  /*11280*/  MOV R54, R98 ;  /* 0x0000006200367202 */ /* 0x000fd60000000f00 */
        /* <DEDUP_REMOVED lines=10> */
.L_x_7991:
        /* <DEDUP_REMOVED lines=13> */
.L_x_7993:
[----:B------:R-:W-:Y:S05]  /*11400*/  BSYNC.RECONVERGENT B2 ;  /* 0x0000000000027941 */ /* 0x000fea0003800200 */
.L_x_7992:
        /* <DEDUP_REMOVED lines=61> */
.L_x_7990:
[----:B------:R-:W-:Y:S05]  /*117e0*/  BSYNC.RECONVERGENT B1 ;  /* 0x0000000000017941 */ /* 0x000fea0003800200 */
.L_x_7989:
[----:B------:R-:W-:Y:S01]  /*117f0*/  I2FP.F32.U32 R55, R54 ;  /* 0x0000003600377245 */ /* 0x000fe20000201000 */
[----:B------:R-:W-:Y:S01]  /*11800*/  BSSY.RECONVERGENT B1, `(.L_x_7994) ;  /* 0x000005d000017945 */ /* 0x000fe20003800200 */
[----:B------:R-:W-:Y:S01]  /*11810*/  ISETP.NE.AND P2, PT, R90, 0x1, PT ;  /* 0x000000015a00780c */ /* 0x000fe20003f45270 */
[----:B------:R-:W-:Y:S01]  /*11820*/  IMAD.MOV.U32 R91, RZ, RZ, 0x2 ;  /* 0x00000002ff5b7424 */ /* 0x000fe200078e00ff */
[----:B------:R-:W-:Y:S01]  /*11830*/  LOP3.LUT R158, R158, 0xfffffff7, RZ, 0xc0, !PT ;  /* 0xfffffff79e9e7812 */ /* 0x000fe200078ec0ff */
[----:B------:R-:W-:Y:S01]  /*11840*/  FFMA.FTZ R54, R55, R52, 1.1641532182693481445e-10 ;  /* 0x2f00000037367423 */ /* 0x000fe20000010034 */
[----:B------:R-:W-:-:S04]  /*11850*/  MOV R55, R98 ;  /* 0x0000006200377202 */ /* 0x000fc80000000f00 */
[----:B------:R-:W-:Y:S01]  /*11860*/  FSETP.LE.FTZ.AND P3, PT, R54, R89, PT ;  /* 0x000000593600720b */ /* 0x000fe20003f73000 */
[----:B------:R-:W-:-:S12]  /*11870*/  IMAD.U32 R54, R72, 0x10000, RZ ;  /* 0x0001000048367824 */ /* 0x000fd800078e00ff */
        /* <DEDUP_REMOVED lines=10> */
.L_x_7996:
        /* <DEDUP_REMOVED lines=13> */
.L_x_7998:
[----:B------:R-:W-:Y:S05]  /*119f0*/  BSYNC.RECONVERGENT B2 ;  /* 0x0000000000027941 */ /* 0x000fea0003800200 */
.L_x_7997:
        /* <DEDUP_REMOVED lines=61> */
.L_x_7995:
[----:B------:R-:W-:Y:S05]  /*11dd0*/  BSYNC.RECONVERGENT B1 ;  /* 0x0000000000017941 */ /* 0x000fea0003800200 */
.L_x_7994:
[----:B------:R-:W-:Y:S01]  /*11de0*/  I2FP.F32.U32 R55, R55 ;  /* 0x0000003700377245 */ /* 0x000fe20000201000 */
[----:B------:R-:W-:Y:S01]  /*11df0*/  BSSY.RECONVERGENT B1, `(.L_x_7999) ;  /* 0x000005e000017945 */ /* 0x000fe20003800200 */
[----:B------:R-:W-:Y:S01]  /*11e00*/  LOP3.LUT R158, R158, 0xfffffffb, RZ, 0xc0, !PT ;  /* 0xfffffffb9e9e7812 */ /* 0x000fe200078ec0ff */
[----:B------:R-:W-:Y:S01]  /*11e10*/  IMAD.MOV.U32 R116, RZ, RZ, 0x2 ;  /* 0x00000002ff747424 */ /* 0x000fe200078e00ff */
[----:B------:R-:W-:Y:S01]  /*11e20*/  PRMT R107, R73, 0x7632, R107 ;  /* 0x00007632496b7816 */ /* 0x000fe2000000006b */
[----:B------:R-:W-:Y:S01]  /*11e30*/  FFMA.FTZ R72, R55, R52, 1.1641532182693481445e-10 ;  /* 0x2f00000037487423 */ /* 0x000fe20000010034 */
[----:B------:R-:W-:-:S04]  /*11e40*/  IMAD.U32 R55, R73, 0x10000, RZ ;  /* 0x0001000049377824 */ /* 0x000fc800078e00ff */
[----:B------:R-:W-:Y:S02]  /*11e50*/  FSETP.LE.FTZ.AND P2, PT, R72, R89, PT ;  /* 0x000000594800720b */ /* 0x000fe40003f53000 */
[----:B------:R-:W-:-:S11]  /*11e60*/  MOV R72, R98 ;  /* 0x0000006200487202 */ /* 0x000fd60000000f00 */
        /* <DEDUP_REMOVED lines=11> */
.L_x_8001:
        /* <DEDUP_REMOVED lines=13> */
.L_x_8003:
[----:B------:R-:W-:Y:S05]  /*11ff0*/  BSYNC.RECONVERGENT B2 ;  /* 0x0000000000027941 */ /* 0x000fea0003800200 */
.L_x_8002:
        /* <DEDUP_REMOVED lines=61> */
.L_x_8000:
[----:B------:R-:W-:Y:S05]  /*123d0*/  BSYNC.RECONVERGENT B1 ;  /* 0x0000000000017941 */ /* 0x000fea0003800200 */
.L_x_7999:
[----:B------:R-:W-:Y:S01]  /*123e0*/  I2FP.F32.U32 R73, R72 ;  /* 0x0000004800497245 */ /* 0x000fe20000201000 */
[----:B------:R-:W-:Y:S01]  /*123f0*/  BSSY.RECONVERGENT B1, `(.L_x_8004) ;  /* 0x000005d000017945 */ /* 0x000fe20003800200 */
[----:B------:R-:W-:Y:S01]  /*12400*/  ISETP.NE.AND P2, PT, R116, 0x1, PT ;  /* 0x000000017400780c */ /* 0x000fe20003f45270 */
[----:B------:R-:W-:Y:S01]  /*12410*/  IMAD.U32 R72, R107, 0x10000, RZ ;  /* 0x000100006b487824 */ /* 0x000fe200078e00ff */
[----:B------:R-:W-:Y:S01]  /*12420*/  LOP3.LUT R158, R158, 0xfffffffd, RZ, 0xc0, !PT ;  /* 0xfffffffd9e9e7812 */ /* 0x000fe200078ec0ff */
[----:B------:R-:W-:Y:S01]  /*12430*/  FFMA.FTZ R90, R73, R52, 1.1641532182693481445e-10 ;  /* 0x2f000000495a7423 */ /* 0x000fe20000010034 */
[----:B------:R-:W-:Y:S01]  /*12440*/  IMAD.MOV.U32 R107, RZ, RZ, 0x2 ;  /* 0x00000002ff6b7424 */ /* 0x000fe200078e00ff */
[----:B------:R-:W-:-:S03]  /*12450*/  MOV R73, R98 ;  /* 0x0000006200497202 */ /* 0x000fc60000000f00 */
        /* <DEDUP_REMOVED lines=11> */
.L_x_8006:
        /* <DEDUP_REMOVED lines=13> */
.L_x_8008:
[----:B------:R-:W-:Y:S05]  /*125e0*/  BSYNC.RECONVERGENT B2 ;  /* 0x0000000000027941 */ /* 0x000fea0003800200 */
.L_x_8007:
        /* <DEDUP_REMOVED lines=61> */
.L_x_8005:
[----:B------:R-:W-:Y:S05]  /*129c0*/  BSYNC.RECONVERGENT B1 ;  /* 0x0000000000017941 */ /* 0x000fea0003800200 */
.L_x_8004:
[----:B------:R-:W-:Y:S01]  /*129d0*/  ISETP.NE.AND P3, PT, R107, 0x1, PT ;  /* 0x000000016b00780c */ /* 0x000fe20003f65270 */
[----:B------:R-:W-:Y:S01]  /*129e0*/  BSSY.RECONVERGENT B1, `(.L_x_8009) ;  /* 0x000005c000017945 */ /* 0x000fe20003800200 */
[----:B------:R-:W-:Y:S01]  /*129f0*/  I2FP.F32.U32 R73, R73 ;  /* 0x0000004900497245 */ /* 0x000fe20000201000 */
[----:B------:R-:W-:Y:S01]  /*12a00*/  IMAD.MOV.U32 R116, RZ, RZ, 0x2 ;  /* 0x00000002ff747424 */ /* 0x000fe200078e00ff */
[----:B------:R-:W-:-:S03]  /*12a10*/  MOV R91, R98 ;  /* 0x00000062005b7202 */ /* 0x000fc60000000f00 */
[----:B------:R-:W-:Y:S01]  /*12a20*/  FFMA.FTZ R90, R73, R52, 1.1641532182693481445e-10 ;  /* 0x2f000000495a7423 */ /* 0x000fe20000010034 */
[C---:B------:R-:W-:Y:S01]  /*12a30*/  IMAD.U32 R73, R74.reuse, 0x10000, RZ ;  /* 0x000100004a497824 */ /* 0x040fe200078e00ff */
[----:B------:R-:W-:-:S03]  /*12a40*/  PRMT R74, R74, 0x7632, R74 ;  /* 0x000076324a4a7816 */ /* 0x000fc6000000004a */
        /* <DEDUP_REMOVED lines=10> */
.L_x_8011:
        /* <DEDUP_REMOVED lines=13> */
.L_x_8013:
[----:B------:R-:W-:Y:S05]  /*12bc0*/  BSYNC.RECONVERGENT B2 ;  /* 0x0000000000027941 */ /* 0x000fea0003800200 */
.L_x_8012:
        /* <DEDUP_REMOVED lines=61> */
.L_x_8010:
[----:B------:R-:W-:Y:S05]  /*12fa0*/  BSYNC.RECONVERGENT B1 ;  /* 0x0000000000017941 */ /* 0x000fea0003800200 */
.L_x_8009:
[----:B------:R-:W-:Y:S01]  /*12fb0*/  ISETP.NE.AND P4, PT, R116, 0x1, PT ;  /* 0x000000017400780c */ /* 0x000fe20003f85270 */
[----:B------:R-:W-:Y:S01]  /*12fc0*/  BSSY.RECONVERGENT B1, `(.L_x_8014) ;  /* 0x000005b000017945 */ /* 0x000fe20003800200 */
[----:B------:R-:W-:Y:S01]  /*12fd0*/  I2FP.F32.U32 R91, R91 ;  /* 0x0000005b005b7245 */ /* 0x000fe20000201000 */
[----:B------:R-:W-:Y:S02]  /*12fe0*/  IMAD.U32 R74, R74, 0x10000, RZ ;  /* 0x000100004a4a7824 */ /* 0x000fe400078e00ff */
[----:B------:R-:W-:Y:S02]  /*12ff0*/  IMAD.MOV.U32 R160, RZ, RZ, 0x2 ;  /* 0x00000002ffa07424 */ /* 0x000fe400078e00ff */
[----:B------:R-:W-:Y:S01]  /*13000*/  FFMA.FTZ R90, R91, R52, 1.1641532182693481445e-10 ;  /* 0x2f0000005b5a7423 */ /* 0x000fe20000010034 */
[----:B------:R-:W-:-:S04]  /*13010*/  MOV R91, R98 ;  /* 0x00000062005b7202 */ /* 0x000fc80000000f00 */
        /* <DEDUP_REMOVED lines=10> */
.L_x_8016:
        /* <DEDUP_REMOVED lines=13> */
.L_x_8018:
[----:B------:R-:W-:Y:S05]  /*13190*/  BSYNC.RECONVERGENT B2 ;  /* 0x0000000000027941 */ /* 0x000fea0003800200 */
.L_x_8017:
        /* <DEDUP_REMOVED lines=58> */
[----:B------:R-:W-:Y:S02]  /*13540*/  IMAD.MOV.U32 R88, RZ, RZ, R160 ;  /* 0x000000ffff587224 */ /* 0x000fe400078e00a0 */
[----:B------:R-:W-:Y:S01]  /*13550*/  HFMA2 R160, -RZ, RZ, 0, 0 ;  /* 0x00000000ffa07431 */ /* 0x000fe200000001ff */
[----:B------:R-:W-:-:S07]  /*13560*/  LOP3.LUT R109, R90, UR5, R161, 0x96, !PT ;  /* 0x000000055a6d7c12 */ /* 0x000fce000f8e96a1 */
.L_x_8015:
[----:B------:R-:W-:Y:S05]  /*13570*/  BSYNC.RECONVERGENT B1 ;  /* 0x0000000000017941 */ /* 0x000fea0003800200 */
.L_x_8014:
[----:B------:R-:W-:Y:S01]  /*13580*/  ISETP.NE.AND P5, PT, R160, 0x1, PT ;  /* 0x00000001a000780c */ /* 0x000fe20003fa5270 */
[----:B------:R-:W-:Y:S01]  /*13590*/  BSSY.RECONVERGENT B1, `(.L_x_8019) ;  /* 0x000005c000017945 */ /* 0x000fe20003800200 */
[----:B------:R-:W-:Y:S01]  /*135a0*/  I2FP.F32.U32 R91, R91 ;  /* 0x0000005b005b7245 */ /* 0x000fe20000201000 */
[C---:B------:R-:W-:Y:S01]  /*135b0*/  IMAD.U32 R116, R75.reuse, 0x10000, RZ ;  /* 0x000100004b747824 */ /* 0x040fe200078e00ff */
[----:B------:R-:W-:Y:S01]  /*135c0*/  PRMT R75, R75, 0x7632, R75 ;  /* 0x000076324b4b7816 */ /* 0x000fe2000000004b */
        /* <DEDUP_REMOVED lines=13> */
.L_x_8021:
        /* <DEDUP_REMOVED lines=13> */
.L_x_8023:
[----:B------:R-:W-:Y:S05]  /*13770*/  BSYNC.RECONVERGENT B2 ;  /* 0x0000000000027941 */ /* 0x000fea0003800200 */
.L_x_8022:
        /* <DEDUP_REMOVED lines=61> */
.L_x_8020:
[----:B------:R-:W-:Y:S05]  /*13b50*/  BSYNC.RECONVERGENT B1 ;  /* 0x0000000000017941 */ /* 0x000fea0003800200 */
.L_x_8019:
[----:B------:R-:W-:Y:S01]  /*13b60*/  I2FP.F32.U32 R161, R91 ;  /* 0x0000005b00a17245 */ /* 0x000fe20000201000 */
[----:B------:R-:W-:Y:S01]  /*13b70*/  FMUL.FTZ R53, R53, UR17 ;  /* 0x0000001135357c20 */ /* 0x000fe20008410000 */
[----:B------:R-:W-:Y:S01]  /*13b80*/  P2R R162, PR, RZ, 0x2 ;  /* 0x00000002ffa27803 */ /* 0x000fe20000000000 */
[----:B------:R-:W-:Y:S01]  /*13b90*/  FMUL.FTZ R54, R54, UR17 ;  /* 0x0000001136367c20 */ /* 0x000fe20008410000 */
[C---:B------:R-:W-:Y:S01]  /*13ba0*/  LOP3.LUT P1, RZ, R158.reuse, 0x10, RZ, 0xc0, !PT ;  /* 0x000000109eff7812 */ /* 0x040fe2000782c0ff */
[----:B------:R-:W-:Y:S01]  /*13bb0*/  FFMA.FTZ R160, R161, R52, 1.1641532182693481445e-10 ;  /* 0x2f000000a1a07423 */ /* 0x000fe20000010034 */
[----:B------:R-:W-:Y:S01]  /*13bc0*/  IMAD.U32 R52, R75, 0x10000, RZ ;  /* 0x000100004b347824 */ /* 0x000fe200078e00ff */
[----:B------:R-:W-:Y:S01]  /*13bd0*/  P2R R163, PR, RZ, 0x1 ;  /* 0x00000001ffa37803 */ /* 0x000fe20000000000 */
[----:B------:R-:W-:Y:S01]  /*13be0*/  FMUL.FTZ R55, R55, UR17 ;  /* 0x0000001137377c20 */ /* 0x000fe20008410000 */
[----:B------:R-:W-:Y:S01]  /*13bf0*/  LOP3.LUT P0, RZ, R158, 0x8, RZ, 0xc0, !PT ;  /* 0x000000089eff7812 */ /* 0x000fe2000780c0ff */
[----:B------:R-:W-:Y:S01]  /*13c00*/  FMUL.FTZ R75, R72, UR17 ;  /* 0x00000011484b7c20 */ /* 0x000fe20008410000 */
[----:B------:R-:W-:Y:S01]  /*13c10*/  LOP3.LUT P6, RZ, R158, 0x4, RZ, 0xc0, !PT ;  /* 0x000000049eff7812 */ /* 0x000fe200078cc0ff */
[----:B------:R-:W-:Y:S01]  /*13c20*/  FMUL.FTZ R161, R52, UR17 ;  /* 0x0000001134a17c20 */ /* 0x000fe20008410000 */
[----:B------:R-:W-:Y:S01]  /*13c30*/  LOP3.LUT P5, RZ, R158, 0x2, RZ, 0xc0, !PT ;  /* 0x000000029eff7812 */ /* 0x000fe200078ac0ff */
[----:B------:R-:W-:Y:S01]  /*13c40*/  FMUL.FTZ R90, R116, UR17 ;  /* 0x00000011745a7c20 */ /* 0x000fe20008410000 */
[----:B------:R-:W-:Y:S01]  /*13c50*/  FSEL R52, R53, RZ, P1 ;  /* 0x000000ff35347208 */ /* 0x000fe20000800000 */
[----:B------:R-:W-:Y:S01]  /*13c60*/  FMUL.FTZ R91, R74, UR17 ;  /* 0x000000114a5b7c20 */ /* 0x000fe20008410000 */
[----:B------:R-:W-:Y:S01]  /*13c70*/  ISETP.NE.AND P1, PT, R162, RZ, PT ;  /* 0x000000ffa200720c */ /* 0x000fe20003f25270 */
[----:B------:R-:W-:Y:S01]  /*13c80*/  FMUL.FTZ R116, R73, UR17 ;  /* 0x0000001149747c20 */ /* 0x000fe20008410000 */
[----:B------:R-:W-:-:S02]  /*13c90*/  FSEL R53, R54, RZ, P0 ;  /* 0x000000ff36357208 */ /* 0x000fc40000000000 */
        /* <DEDUP_REMOVED lines=16> */
[----:B------:R-:W-:-:S13]  /*13da0*/  PLOP3.LUT P5, PT, P5, PT, PT, 0x8, 0x80 ;  /* 0x000000000080781c */ /* 0x000fda0002fae170 */
.L_x_7983:
        /* <DEDUP_REMOVED lines=24> */
[----:B------:R-:W-:Y:S01]  /*13f30*/  IMAD.U32 R116, R2, 0x10000, RZ ;  /* 0x0001000002747824 */ /* 0x000fe200078e00ff */
[----:B0-----:R-:W0:Y:S01]  /*13f40*/  LDC.64 R90, c[0x0][0x3b8] ;  /* 0x0000ee00ff5a7b82 */ /* 0x001e220000000a00 */
        /* <DEDUP_REMOVED lines=18> */
.L_x_8024:
[----:B------:R-:W-:Y:S01]  /*14070*/  MOV R116, R88 ;  /* 0x0000005800747202 */ /* 0x000fe20000000f00 */
[----:B------:R-:W-:-:S07]  /*14080*/  VIADD R0, R0, 0x80 ;  /* 0x0000008000007836 */ /* 0x000fce0000000000 */
.L_x_7901:
[----:B------:R-:W-:Y:S05]  /*14090*/  BSYNC.RECONVERGENT B0 ;  /* 0x0000000000007941 */ /* 0x000fea0003800200 */
.L_x_7900:
        /* <DEDUP_REMOVED lines=11> */
[----:B------:R-:W0:Y:S01]  /*14150*/  @P1 LDC.64 R76, c[0x0][0x3a0] ;  /* 0x0000e800ff4c1b82 */ /* 0x000e220000000a00 */
[----:B--2---:R-:W-:-:S04]  /*14160*/  IMAD.WIDE.U32 R58, R0, 0x10, R58 ;  /* 0x00000010003a7825 */ /* 0x004fc800078e003a */
[----:B---3--:R-:W-:-:S05]  /*14170*/  @P0 IMAD.WIDE.U32 R56, R0, 0x10, R56 ;  /* 0x0000001000380825 */ /* 0x008fca00078e0038 */
[----:B------:R2:W5:Y:S01]  /*14180*/  @P0 LDG.E.128 R124, desc[UR6][R56.64] ;  /* 0x00000006387c0981 */ /* 0x000562000c1e1d00 */
[----:B01----:R-:W-:-:S03]  /*14190*/  @P1 IMAD.WIDE.U32 R88, R0, 0x20, R76 ;  /* 0x0000002000581825 */ /* 0x003fc600078e004c */
[----:B------:R2:W5:Y:S04]  /*141a0*/  LDG.E.128 R76, desc[UR6][R58.64] ;  /* 0x000000063a4c7981 */ /* 0x000568000c1e1d00 */
[----:B------:R2:W5:Y:S04]  /*141b0*/  @P1 LDG.E.128 R40, desc[UR6][R88.64] ;  /* 0x0000000658281981 */ /* 0x000568000c1e1d00 */
[----:B------:R2:W5:Y:S01]  /*141c0*/  @P1 LDG.E.128 R44, desc[UR6][R88.64+0x10] ;  /* 0x00001006582c1981 */ /* 0x000562000c1e1d00 */
[----:B------:R-:W-:Y:S05]  /*141d0*/  @!P0 BRA `(.L_x_8027) ;  /* 0x0000006000808947 */ /* 0x000fea0003800000 */
[----:B------:R-:W-:Y:S01]  /*141e0*/  ISETP.NE.AND P2, PT, R107, 0x1, PT ;  /* 0x000000016b00780c */ /* 0x000fe20003f45270 */
[----:B------:R-:W-:Y:S01]  /*141f0*/  BSSY.RECONVERGENT B1, `(.L_x_8028) ;  /* 0x0000059000017945 */ /* 0x000fe20003800200 */
[----:B--2---:R-:W-:Y:S01]  /*14200*/  IMAD.MOV.U32 R56, RZ, RZ, 0x2 ;  /* 0x00000002ff387424 */ /* 0x004fe200078e00ff */
        /* <DEDUP_REMOVED lines=13> */
.L_x_8030:
        /* <DEDUP_REMOVED lines=13> */
.L_x_8032:
[----:B------:R-:W-:Y:S05]  /*143b0*/  BSYNC.RECONVERGENT B2 ;  /* 0x0000000000027941 */ /* 0x000fea0003800200 */
.L_x_8031:
        /* <DEDUP_REMOVED lines=55> */
[----:B------:R-:W-:Y:S02]  /*14730*/  MOV R98, R56 ;  /* 0x0000003800627202 */ /* 0x000fe40000000f00 */
[----:B------:R-:W-:Y:S01]  /*14740*/  LOP3.LUT R108, R108, UR4, R57, 0x96, !PT ;  /* 0x000000046c6c7c12 */ /* 0x000fe2000f8e9639 */
[----:B------:R-:W-:Y:S01]  /*14750*/  IMAD.MOV.U32 R56, RZ, RZ, RZ ;  /* 0x000000ffff387224 */ /* 0x000fe200078e00ff */
[----:B------:R-:W-:Y:S01]  /*14760*/  LOP3.LUT R109, R2, UR5, R89, 0x96, !PT ;  /* 0x00000005026d7c12 */ /* 0x000fe2000f8e9659 */
[----:B------:R-:W-:-:S07]  /*14770*/  IMAD.MOV.U32 R2, RZ, RZ, R116 ;  /* 0x000000ffff027224 */ /* 0x000fce00078e0074 */
.L_x_8029:
[----:B------:R-:W-:Y:S05]  /*14780*/  BSYNC.RECONVERGENT B1 ;  /* 0x0000000000017941 */ /* 0x000fea0003800200 */
.L_x_8028:
        /* <DEDUP_REMOVED lines=11> */
[----:B0-----:R-:W-:Y:S02]  /*14840*/  FSETP.LE.FTZ.AND P4, PT, R2, R89, PT ;  /* 0x000000590200720b */ /* 0x001fe40003f93000 */
[----:B------:R-:W-:Y:S01]  /*14850*/  MOV R2, R98 ;  /* 0x0000006200027202 */ /* 0x000fe20000000f00 */
        /* <DEDUP_REMOVED lines=11> */
.L_x_8035:
        /* <DEDUP_REMOVED lines=13> */
.L_x_8037:
[----:B------:R-:W-:Y:S05]  /*149e0*/  BSYNC.RECONVERGENT B2 ;  /* 0x0000000000027941 */ /* 0x000fea0003800200 */
.L_x_8036:
        /* <DEDUP_REMOVED lines=61> */
.L_x_8034:
[----:B------:R-:W-:Y:S05]  /*14dc0*/  BSYNC.RECONVERGENT B1 ;  /* 0x0000000000017941 */ /* 0x000fea0003800200 */
.L_x_8033:
[----:B------:R-:W-:Y:S01]  /*14dd0*/  I2FP.F32.U32 R2, R2 ;  /* 0x0000000200027245 */ /* 0x000fe20000201000 */
[----:B------:R-:W-:Y:S01]  /*14de0*/  IMAD.U32 R3, R124, 0x10000, RZ ;  /* 0x000100007c037824 */ /* 0x000fe200078e00ff */
[----:B------:R-:W-:Y:S01]  /*14df0*/  BSSY.RECONVERGENT B1, `(.L_x_8038) ;  /* 0x0000060000017945 */ /* 0x000fe20003800200 */
[----:B------:R-:W-:Y:S02]  /*14e00*/  IMAD.MOV.U32 R58, RZ, RZ, 0x2 ;  /* 0x00000002ff3a7424 */ /* 0x000fe400078e00ff */
[----:B------:R-:W-:Y:S01]  /*14e10*/  FFMA.FTZ R2, R2, R91, 1.1641532182693481445e-10 ;  /* 0x2f00000002027423 */ /* 0x000fe2000001005b */
[----:B------:R-:W-:Y:S01]  /*14e20*/  FMUL.FTZ R56, R3, R90 ;  /* 0x0000005a03387220 */ /* 0x000fe20000410000 */
[----:B------:R-:W-:-:S03]  /*14e30*/  FSEL R3, R94, RZ, P4 ;  /* 0x000000ff5e037208 */ /* 0x000fc60002000000 */
[----:B------:R-:W-:Y:S02]  /*14e40*/  FSETP.GTU.FTZ.AND P2, PT, R2, R89, PT ;  /* 0x000000590200720b */ /* 0x000fe40003f5c000 */
[----:B------:R-:W-:Y:S02]  /*14e50*/  MOV R2, R98 ;  /* 0x0000006200027202 */ /* 0x000fe40000000f00 */
        /* <DEDUP_REMOVED lines=14> */
.L_x_8040:
        /* <DEDUP_REMOVED lines=13> */
.L_x_8042:
[----:B------:R-:W-:Y:S05]  /*15010*/  BSYNC.RECONVERGENT B2 ;  /* 0x0000000000027941 */ /* 0x000fea0003800200 */
.L_x_8041:
        /* <DEDUP_REMOVED lines=61> */
.L_x_8039:
[----:B------:R-:W-:Y:S05]  /*153f0*/  BSYNC.RECONVERGENT B1 ;  /* 0x0000000000017941 */ /* 0x000fea0003800200 */
.L_x_8038:
        /* <DEDUP_REMOVED lines=20> */
.L_x_8045:
        /* <DEDUP_REMOVED lines=13> */
.L_x_8047:
[----:B------:R-:W-:Y:S05]  /*15610*/  BSYNC.RECONVERGENT B2 ;  /* 0x0000000000027941 */ /* 0x000fea0003800200 */
.L_x_8046:
        /* <DEDUP_REMOVED lines=61> */
.L_x_8044:
[----:B------:R-:W-:Y:S05]  /*159f0*/  BSYNC.RECONVERGENT B1 ;  /* 0x0000000000017941 */ /* 0x000fea0003800200 */
.L_x_8043:
        /* <DEDUP_REMOVED lines=24> */
.L_x_8050:
        /* <DEDUP_REMOVED lines=13> */
.L_x_8052:
[----:B------:R-:W-:Y:S05]  /*15c50*/  BSYNC.RECONVERGENT B2 ;  /* 0x0000000000027941 */ /* 0x000fea0003800200 */
.L_x_8051:
        /* <DEDUP_REMOVED lines=61> */
.L_x_8049:
[----:B------:R-:W-:Y:S05]  /*16030*/  BSYNC.RECONVERGENT B1 ;  /* 0x0000000000017941 */ /* 0x000fea0003800200 */
.L_x_8048:
[----:B------:R-:W-:Y:S01]  /*16040*/  I2FP.F32.U32 R2, R2 ;  /* 0x0000000200027245 */ /* 0x000fe20000201000 */
[C---:B------:R-:W-:Y:S01]  /*16050*/  IMAD.U32 R3, R77.reuse, 0x10000, RZ ;  /* 0x000100004d037824 */ /* 0x040fe200078e00ff */
[----:B------:R-:W-:Y:S01]  /*16060*/  ISETP.NE.AND P2, PT, R92, 0x1, PT ;  /* 0x000000015c00780c */ /* 0x000fe20003f45270 */
[----:B------:R-:W-:Y:S01]  /*16070*/  BSSY.RECONVERGENT B1, `(.L_x_8053) ;  /* 0x000005d000017945 */ /* 0x000fe20003800200 */
[----:B------:R-:W-:Y:S01]  /*16080*/  LOP3.LUT R158, R158, 0xfffffffb, RZ, 0xc0, !PT ;  /* 0xfffffffb9e9e7812 */ /* 0x000fe200078ec0ff */
[----:B------:R-:W-:Y:S01]  /*16090*/  FFMA.FTZ R2, R2, R91, 1.1641532182693481445e-10 ;  /* 0x2f00000002027423 */ /* 0x000fe2000001005b */
[----:B------:R-:W-:Y:S01]  /*160a0*/  PRMT R77, R77, 0x7632, R77 ;  /* 0x000076324d4d7816 */ /* 0x000fe2000000004d */
[----:B------:R-:W-:Y:S01]  /*160b0*/  IMAD.MOV.U32 R59, RZ, RZ, 0x2 ;  /* 0x00000002ff3b7424 */ /* 0x000fe200078e00ff */
[----:B------:R-:W-:Y:S01]  /*160c0*/  MOV R58, R98 ;  /* 0x00000062003a7202 */ /* 0x000fe20000000f00 */
        /* <DEDUP_REMOVED lines=12> */
.L_x_8055:
        /* <DEDUP_REMOVED lines=13> */
.L_x_8057:
[----:B------:R-:W-:Y:S05]  /*16260*/  BSYNC.RECONVERGENT B2 ;  /* 0x0000000000027941 */ /* 0x000fea0003800200 */
.L_x_8056:
        /* <DEDUP_REMOVED lines=54> */
[----:B------:R-:W-:Y:S02]  /*165d0*/  HFMA2 R59, -RZ, RZ, 0, 0 ;  /* 0x00000000ff3b7431 */ /* 0x000fe400000001ff */
[----:B------:R-:W-:Y:S01]  /*165e0*/  IMAD.WIDE.U32 R92, R92, -0x2daee0ad, RZ ;  /* 0xd2511f535c5c7825 */ /* 0x000fe200078e00ff */
[----:B------:R-:W-:Y:S02]  /*165f0*/  LOP3.LUT R108, R58, UR4, R161, 0x96, !PT ;  /* 0x000000043a6c7c12 */ /* 0x000fe4000f8e96a1 */
[----:B------:R-:W-:Y:S01]  /*16600*/  MOV R98, R160 ;  /* 0x000000a000627202 */ /* 0x000fe20000000f00 */
[----:B------:R-:W-:Y:S01]  /*16610*/  IMAD.MOV.U32 R58, RZ, RZ, R88 ;  /* 0x000000ffff3a7224 */ /* 0x000fe200078e0058 */
[----:B------:R-:W-:Y:S01]  /*16620*/  LOP3.LUT R109, R2, UR5, R93, 0x96, !PT ;  /* 0x00000005026d7c12 */ /* 0x000fe2000f8e965d */
[----:B------:R-:W-:-:S07]  /*16630*/  IMAD.MOV.U32 R88, RZ, RZ, R92 ;  /* 0x000000ffff587224 */ /* 0x000fce00078e005c */
.L_x_8054:
[----:B------:R-:W-:Y:S05]  /*16640*/  BSYNC.RECONVERGENT B1 ;  /* 0x0000000000017941 */ /* 0x000fea0003800200 */
.L_x_8053:
[----:B------:R-:W-:Y:S01]  /*16650*/  I2FP.F32.U32 R2, R58 ;  /* 0x0000003a00027245 */ /* 0x000fe20000201000 */
[----:B------:R-:W-:Y:S01]  /*16660*/  IMAD.U32 R3, R125, 0x10000, RZ ;  /* 0x000100007d037824 */ /* 0x000fe200078e00ff */
[----:B------:R-:W-:Y:S03]  /*16670*/  BSSY.RECONVERGENT B1, `(.L_x_8058) ;  /* 0x0000060000017945 */ /* 0x000fe60003800200 */
[----:B------:R-:W-:Y:S01]  /*16680*/  FFMA.FTZ R2, R2, R91, 1.1641532182693481445e-10 ;  /* 0x2f00000002027423 */ /* 0x000fe2000001005b */
[----:B------:R-:W-:-:S04]  /*16690*/  FMUL.FTZ R3, R3, R90 ;  /* 0x0000005a03037220 */ /* 0x000fc80000410000 */
[----:B------:R-:W-:Y:S02]  /*166a0*/  FSETP.GTU.FTZ.AND P2, PT, R2, R89, PT ;  /* 0x000000590200720b */ /* 0x000fe40003f5c000 */
[----:B------:R-:W-:Y:S02]  /*166b0*/  MOV R2, R98 ;  /* 0x0000006200027202 */ /* 0x000fe40000000f00 */
        /* <DEDUP_REMOVED lines=16> */
.L_x_8060:
        /* <DEDUP_REMOVED lines=13> */
.L_x_8062:
[----:B------:R-:W-:Y:S05]  /*16890*/  BSYNC.RECONVERGENT B2 ;  /* 0x0000000000027941 */ /* 0x000fea0003800200 */
.L_x_8061:
        /* <DEDUP_REMOVED lines=61> */
.L_x_8059:
[----:B------:R-:W-:Y:S05]  /*16c70*/  BSYNC.RECONVERGENT B1 ;  /* 0x0000000000017941 */ /* 0x000fea0003800200 */
.L_x_8058:
        /* <DEDUP_REMOVED lines=20> */
.L_x_8065:
        /* <DEDUP_REMOVED lines=13> */
.L_x_8067:
[----:B------:R-:W-:Y:S05]  /*16e90*/  BSYNC.RECONVERGENT B2 ;  /* 0x0000000000027941 */ /* 0x000fea0003800200 */
.L_x_8066:
        /* <DEDUP_REMOVED lines=61> */
.L_x_8064:
[----:B------:R-:W-:Y:S05]  /*17270*/  BSYNC.RECONVERGENT B1 ;  /* 0x0000000000017941 */ /* 0x000fea0003800200 */
.L_x_8063:
        /* <DEDUP_REMOVED lines=24> */
.L_x_8070:
        /* <DEDUP_REMOVED lines=13> */
.L_x_8072:
[----:B------:R-:W-:Y:S05]  /*174d0*/  BSYNC.RECONVERGENT B2 ;  /* 0x0000000000027941 */ /* 0x000fea0003800200 */
.L_x_8071:
        /* <DEDUP_REMOVED lines=61> */
.L_x_8069:
[----:B------:R-:W-:Y:S05]  /*178b0*/  BSYNC.RECONVERGENT B1 ;  /* 0x0000000000017941 */ /* 0x000fea0003800200 */
.L_x_8068:
        /* <DEDUP_REMOVED lines=19> */
.L_x_8075:
        /* <DEDUP_REMOVED lines=13> */
.L_x_8077:
[----:B------:R-:W-:Y:S05]  /*17ac0*/  BSYNC.RECONVERGENT B2 ;  /* 0x0000000000027941 */ /* 0x000fea0003800200 */
.L_x_8076:
        /* <DEDUP_REMOVED lines=61> */
.L_x_8074:
[----:B------:R-:W-:Y:S05]  /*17ea0*/  BSYNC.RECONVERGENT B1 ;  /* 0x0000000000017941 */ /* 0x000fea0003800200 */
.L_x_8073:
        /* <DEDUP_REMOVED lines=23> */
.L_x_8080:
        /* <DEDUP_REMOVED lines=13> */
.L_x_8082:
[----:B------:R-:W-:Y:S05]  /*180f0*/  BSYNC.RECONVERGENT B2 ;  /* 0x0000000000027941 */ /* 0x000fea0003800200 */
.L_x_8081:
        /* <DEDUP_REMOVED lines=61> */
.L_x_8079:
[----:B------:R-:W-:Y:S05]  /*184d0*/  BSYNC.RECONVERGENT B1 ;  /* 0x0000000000017941 */ /* 0x000fea0003800200 */
.L_x_8078:
        /* <DEDUP_REMOVED lines=18> */
.L_x_8085:
        /* <DEDUP_REMOVED lines=13> */
.L_x_8087:
[----:B------:R-:W-:Y:S05]  /*186d0*/  BSYNC.RECONVERGENT B2 ;  /* 0x0000000000027941 */ /* 0x000fea0003800200 */
.L_x_8086:
        /* <DEDUP_REMOVED lines=61> */
.L_x_8084:
[----:B------:R-:W-:Y:S05]  /*18ab0*/  BSYNC.RECONVERGENT B1 ;  /* 0x0000000000017941 */ /* 0x000fea0003800200 */
.L_x_8083:
        /* <DEDUP_REMOVED lines=8> */
[----:B------:R-:W-:-:S04]  /*18b40*/  FSEL R2, R78, RZ, P3 ;  /* 0x000000ff4e027208 */ /* 0x000fc80001800000 */
        /* <DEDUP_REMOVED lines=15> */
.L_x_8090:
        /* <DEDUP_REMOVED lines=13> */
.L_x_8092:
[----:B------:R-:W-:Y:S05]  /*18d10*/  BSYNC.RECONVERGENT B2 ;  /* 0x0000000000027941 */ /* 0x000fea0003800200 */
.L_x_8091:
        /* <DEDUP_REMOVED lines=61> */
.L_x_8089:
[----:B------:R-:W-:Y:S05]  /*190f0*/  BSYNC.RECONVERGENT B1 ;  /* 0x0000000000017941 */ /* 0x000fea0003800200 */
.L_x_8088:
        /* <DEDUP_REMOVED lines=19> */
.L_x_8095:
        /* <DEDUP_REMOVED lines=13> */
.L_x_8097:
[----:B------:R-:W-:Y:S05]  /*19300*/  BSYNC.RECONVERGENT B2 ;  /* 0x0000000000027941 */ /* 0x000fea0003800200 */
.L_x_8096:
        /* <DEDUP_REMOVED lines=60> */
[----:B------:R-:W-:-:S07]  /*196d0*/  HFMA2 R160, -RZ, RZ, 0, 0 ;  /* 0x00000000ffa07431 */ /* 0x000fce00000001ff */
.L_x_8094:
[----:B------:R-:W-:Y:S05]  /*196e0*/  BSYNC.RECONVERGENT B1 ;  /* 0x0000000000017941 */ /* 0x000fea0003800200 */
.L_x_8093:
        /* <DEDUP_REMOVED lines=23> */
.L_x_8100:
        /* <DEDUP_REMOVED lines=13> */
.L_x_8102:
[----:B------:R-:W-:Y:S05]  /*19930*/  BSYNC.RECONVERGENT B2 ;  /* 0x0000000000027941 */ /* 0x000fea0003800200 */
.L_x_8101:
        /* <DEDUP_REMOVED lines=61> */
.L_x_8099:
[----:B------:R-:W-:Y:S05]  /*19d10*/  BSYNC.RECONVERGENT B1 ;  /* 0x0000000000017941 */ /* 0x000fea0003800200 */
.L_x_8098:
        /* <DEDUP_REMOVED lines=18> */
.L_x_8105:
        /* <DEDUP_REMOVED lines=15> */
.L_x_8107:
[----:B------:R-:W-:Y:S05]  /*19f30*/  BSYNC.RECONVERGENT B2 ;  /* 0x0000000000027941 */ /* 0x000fea0003800200 */
.L_x_8106:
        /* <DEDUP_REMOVED lines=61> */
.L_x_8104:
[----:B------:R-:W-:Y:S05]  /*1a310*/  BSYNC.RECONVERGENT B1 ;  /* 0x0000000000017941 */ /* 0x000fea0003800200 */
.L_x_8103:
        /* <DEDUP_REMOVED lines=12> */
.L_x_8027:
        /* <DEDUP_REMOVED lines=16> */
.L_x_8111:
        /* <DEDUP_REMOVED lines=13> */
.L_x_8113:
[----:B------:R-:W-:Y:S05]  /*1a5b0*/  BSYNC.RECONVERGENT B2 ;  /* 0x0000000000027941 */ /* 0x000fea0003800200 */
.L_x_8112:
        /* <DEDUP_REMOVED lines=60> */
.L_x_8110:
[----:B------:R-:W-:Y:S05]  /*1a980*/  BSYNC.RECONVERGENT B1 ;  /* 0x0000000000017941 */ /* 0x000fea0003800200 */
.L_x_8109:
        /* <DEDUP_REMOVED lines=22> */
.L_x_8116:
        /* <DEDUP_REMOVED lines=13> */
.L_x_8118:
[----:B------:R-:W-:Y:S05]  /*1abc0*/  BSYNC.RECONVERGENT B2 ;  /* 0x0000000000027941 */ /* 0x000fea0003800200 */
.L_x_8117:
        /* <DEDUP_REMOVED lines=61> */
.L_x_8115:
[----:B------:R-:W-:Y:S05]  /*1afa0*/  BSYNC.RECONVERGENT B1 ;  /* 0x0000000000017941 */ /* 0x000fea0003800200 */
.L_x_8114:
        /* <DEDUP_REMOVED lines=19> */
.L_x_8121:
        /* <DEDUP_REMOVED lines=13> */
.L_x_8123:
[----:B------:R-:W-:Y:S05]  /*1b1b0*/  BSYNC.RECONVERGENT B2 ;  /* 0x0000000000027941 */ /* 0x000fea0003800200 */
.L_x_8122:
        /* <DEDUP_REMOVED lines=61> */
.L_x_8120:
[----:B------:R-:W-:Y:S05]  /*1b590*/  BSYNC.RECONVERGENT B1 ;  /* 0x0000000000017941 */ /* 0x000fea0003800200 */
.L_x_8119:
[----:B------:R-:W-:Y:S01]  /*1b5a0*/  I2FP.F32.U32 R59, R59 ;  /* 0x0000003b003b7245 */ /* 0x000fe20000201000 */
[----:B------:R-:W-:Y:S01]  /*1b5b0*/  BSSY.RECONVERGENT B1, `(.L_x_8124) ;  /* 0x000005e000017945 */ /* 0x000fe20003800200 */
[----:B------:R-:W-:Y:S01]  /*1b5c0*/  ISETP.NE.AND P2, PT, R116, 0x1, PT ;  /* 0x000000017400780c */ /* 0x000fe20003f45270 */
[----:B------:R-:W-:Y:S01]  /*1b5d0*/  IMAD.MOV.U32 R91, RZ, RZ, 0x2 ;  /* 0x00000002ff5b7424 */ /* 0x000fe200078e00ff */
[----:B------:R-:W-:Y:S01]  /*1b5e0*/  LOP3.LUT R158, R158, 0xfffffffb, RZ, 0xc0, !PT ;  /* 0xfffffffb9e9e7812 */ /* 0x000fe200078ec0ff */
[----:B------:R-:W-:Y:S01]  /*1b5f0*/  FFMA.FTZ R76, R59, R56, 1.1641532182693481445e-10 ;  /* 0x2f0000003b4c7423 */ /* 0x000fe20000010038 */
[C---:B------:R-:W-:Y:S01]  /*1b600*/  IMAD.U32 R59, R77.reuse, 0x10000, RZ ;  /* 0x000100004d3b7824 */ /* 0x040fe200078e00ff */
[----:B------:R-:W-:Y:S02]  /*1b610*/  PRMT R107, R77, 0x7632, R107 ;  /* 0x000076324d6b7816 */ /* 0x000fe4000000006b */
[----:B------:R-:W-:Y:S02]  /*1b620*/  MOV R77, R98 ;  /* 0x00000062004d7202 */ /* 0x000fe40000000f00 */
        /* <DEDUP_REMOVED lines=11> */
.L_x_8126:
        /* <DEDUP_REMOVED lines=13> */
.L_x_8128:
[----:B------:R-:W-:Y:S05]  /*1b7b0*/  BSYNC.RECONVERGENT B2 ;  /* 0x0000000000027941 */ /* 0x000fea0003800200 */
.L_x_8127:
        /* <DEDUP_REMOVED lines=60> */
[----:B------:R-:W-:-:S07]  /*1bb80*/  LOP3.LUT R109, R76, UR5, R161, 0x96, !PT ;  /* 0x000000054c6d7c12 */ /* 0x000fce000f8e96a1 */
.L_x_8125:
[----:B------:R-:W-:Y:S05]  /*1bb90*/  BSYNC.RECONVERGENT B1 ;  /* 0x0000000000017941 */ /* 0x000fea0003800200 */
.L_x_8124:
        /* <DEDUP_REMOVED lines=19> */
.L_x_8131:
        /* <DEDUP_REMOVED lines=13> */
.L_x_8133:
[----:B------:R-:W-:Y:S05]  /*1bda0*/  BSYNC.RECONVERGENT B2 ;  /* 0x0000000000027941 */ /* 0x000fea0003800200 */
.L_x_8132:
        /* <DEDUP_REMOVED lines=61> */
.L_x_8130:
[----:B------:R-:W-:Y:S05]  /*1c180*/  BSYNC.RECONVERGENT B1 ;  /* 0x0000000000017941 */ /* 0x000fea0003800200 */
.L_x_8129:
        /* <DEDUP_REMOVED lines=18> */
.L_x_8136:
        /* <DEDUP_REMOVED lines=13> */
.L_x_8138:
[----:B------:R-:W-:Y:S05]  /*1c380*/  BSYNC.RECONVERGENT B2 ;  /* 0x0000000000027941 */ /* 0x000fea0003800200 */
.L_x_8137:
        /* <DEDUP_REMOVED lines=61> */
.L_x_8135:
[----:B------:R-:W-:Y:S05]  /*1c760*/  BSYNC.RECONVERGENT B1 ;  /* 0x0000000000017941 */ /* 0x000fea0003800200 */
.L_x_8134:
        /* <DEDUP_REMOVED lines=17> */
.L_x_8141:
        /* <DEDUP_REMOVED lines=13> */
.L_x_8143:
[----:B------:R-:W-:Y:S05]  /*1c950*/  BSYNC.RECONVERGENT B2 ;  /* 0x0000000000027941 */ /* 0x000fea0003800200 */
.L_x_8142:
        /* <DEDUP_REMOVED lines=61> */
.L_x_8140:
[----:B------:R-:W-:Y:S05]  /*1cd30*/  BSYNC.RECONVERGENT B1 ;  /* 0x0000000000017941 */ /* 0x000fea0003800200 */
.L_x_8139:
        /* <DEDUP_REMOVED lines=18> */
.L_x_8146:
        /* <DEDUP_REMOVED lines=13> */
.L_x_8148:
[----:B------:R-:W-:Y:S05]  /*1cf30*/  BSYNC.RECONVERGENT B2 ;  /* 0x0000000000027941 */ /* 0x000fea0003800200 */
.L_x_8147:
        /* <DEDUP_REMOVED lines=61> */
.L_x_8145:
[----:B------:R-:W-:Y:S05]  /*1d310*/  BSYNC.RECONVERGENT B1 ;  /* 0x0000000000017941 */ /* 0x000fea0003800200 */
.L_x_8144:
        /* <DEDUP_REMOVED lines=37> */
.L_x_8108:
        /* <DEDUP_REMOVED lines=44> */
.L_x_8149:
[----:B------:R-:W-:Y:S01]  /*1d830*/  MOV R116, R88 ;  /* 0x0000005800747202 */ /* 0x000fe20000000f00 */
[----:B------:R-:W-:-:S07]  /*1d840*/  VIADD R0, R0, 0x80 ;  /* 0x0000008000007836 */ /* 0x000fce0000000000 */
.L_x_8026:
[----:B------:R-:W-:Y:S05]  /*1d850*/  BSYNC.RECONVERGENT B0 ;  /* 0x0000000000007941 */ /* 0x000fea0003800200 */
.L_x_8025:
        /* <DEDUP_REMOVED lines=36> */
.L_x_8155:
        /* <DEDUP_REMOVED lines=13> */
.L_x_8157:
[----:B------:R-:W-:Y:S05]  /*1db70*/  BSYNC.RECONVERGENT B2 ;  /* 0x0000000000027941 */ /* 0x000fea0003800200 */
.L_x_8156:
        /* <DEDUP_REMOVED lines=60> */
.L_x_8154:
[----:B------:R-:W-:Y:S05]  /*1df40*/  BSYNC.RECONVERGENT B1 ;  /* 0x0000000000017941 */ /* 0x000fea0003800200 */
.L_x_8153:
        /* <DEDUP_REMOVED lines=24> */
.L_x_8160:
        /* <DEDUP_REMOVED lines=13> */
.L_x_8162:
[----:B------:R-:W-:Y:S05]  /*1e1a0*/  BSYNC.RECONVERGENT B2 ;  /* 0x0000000000027941 */ /* 0x000fea0003800200 */
.L_x_8161:
        /* <DEDUP_REMOVED lines=61> */
.L_x_8159:
[----:B------:R-:W-:Y:S05]  /*1e580*/  BSYNC.RECONVERGENT B1 ;  /* 0x0000000000017941 */ /* 0x000fea0003800200 */
.L_x_8158:
[----:B------:R-:W-:Y:S01]  /*1e590*/  I2FP.F32.U32 R2, R2 ;  /* 0x0000000200027245 */ /* 0x000fe20000201000 */
[----:B------:R-:W-:Y:S01]  /*1e5a0*/  IMAD.U32 R3, R124, 0x10000, RZ ;  /* 0x000100007c037824 */ /* 0x000fe200078e00ff */
[----:B------:R-:W-:Y:S01]  /*1e5b0*/  BSSY.RECONVERGENT B1, `(.L_x_8163) ;  /* 0x0000060000017945 */ /* 0x000fe20003800200 */
[----:B------:R-:W-:Y:S02]  /*1e5c0*/  IMAD.MOV.U32 R62, RZ, RZ, 0x2 ;  /* 0x00000002ff3e7424 */ /* 0x000fe400078e00ff */
[----:B------:R-:W-:Y:S01]  /*1e5d0*/  FFMA.FTZ R2, R2, R91, 1.1641532182693481445e-10 ;  /* 0x2f00000002027423 */ /* 0x000fe2000001005b */
[----:B------:R-:W-:-:S04]  /*1e5e0*/  FMUL.FTZ R3, R3, R90 ;  /* 0x0000005a03037220 */ /* 0x000fc80000410000 */
[----:B------:R-:W-:Y:S02]  /*1e5f0*/  FSETP.GTU.FTZ.AND P2, PT, R2, R89, PT ;  /* 0x000000590200720b */ /* 0x000fe40003f5c000 */
[----:B------:R-:W-:Y:S02]  /*1e600*/  MOV R2, R98 ;  /* 0x0000006200027202 */ /* 0x000fe40000000f00 */
[----:B------:R-:W-:Y:S02]  /*1e610*/  FSEL R60, R3, RZ, !P2 ;  /* 0x000000ff033c7208 */ /* 0x000fe40005000000 */
[----:B------:R-:W-:Y:S02]  /*1e620*/  SEL R96, RZ, 0x1, P2 ;  /* 0x00000001ff607807 */ /* 0x000fe40001000000 */
[----:B------:R-:W-:Y:S02]  /*1e630*/  ISETP.NE.AND P2, PT, R61, 0x1, PT ;  /* 0x000000013d00780c */ /* 0x000fe40003f45270 */
[----:B------:R-:W-:-:S05]  /*1e640*/  FSEL R3, R94, RZ, P4 ;  /* 0x000000ff5e037208 */ /* 0x000fca0002000000 */
        /* <DEDUP_REMOVED lines=11> */
.L_x_8165:
        /* <DEDUP_REMOVED lines=13> */
.L_x_8167:
[----:B------:R-:W-:Y:S05]  /*1e7d0*/  BSYNC.RECONVERGENT B2 ;  /* 0x0000000000027941 */ /* 0x000fea0003800200 */
.L_x_8166:
        /* <DEDUP_REMOVED lines=61> */
.L_x_8164:
[----:B------:R-:W-:Y:S05]  /*1ebb0*/  BSYNC.RECONVERGENT B1 ;  /* 0x0000000000017941 */ /* 0x000fea0003800200 */
.L_x_8163:
        /* <DEDUP_REMOVED lines=20> */
.L_x_8170:
        /* <DEDUP_REMOVED lines=13> */
.L_x_8172:
[----:B------:R-:W-:Y:S05]  /*1edd0*/  BSYNC.RECONVERGENT B2 ;  /* 0x0000000000027941 */ /* 0x000fea0003800200 */
.L_x_8171:
        /* <DEDUP_REMOVED lines=61> */
.L_x_8169:
[----:B------:R-:W-:Y:S05]  /*1f1b0*/  BSYNC.RECONVERGENT B1 ;  /* 0x0000000000017941 */ /* 0x000fea0003800200 */
.L_x_8168:
        /* <DEDUP_REMOVED lines=24> */
.L_x_8175:
        /* <DEDUP_REMOVED lines=13> */
.L_x_8177:
[----:B------:R-:W-:Y:S05]  /*1f410*/  BSYNC.RECONVERGENT B2 ;  /* 0x0000000000027941 */ /* 0x000fea0003800200 */
.L_x_8176:
        /* <DEDUP_REMOVED lines=61> */
.L_x_8174:
[----:B------:R-:W-:Y:S05]  /*1f7f0*/  BSYNC.RECONVERGENT B1 ;  /* 0x0000000000017941 */ /* 0x000fea0003800200 */
.L_x_8173:
        /* <DEDUP_REMOVED lines=21> */
.L_x_8180:
        /* <DEDUP_REMOVED lines=13> */
.L_x_8182:
[----:B------:R-:W-:Y:S05]  /*1fa20*/  BSYNC.RECONVERGENT B2 ;  /* 0x0000000000027941 */ /* 0x000fea0003800200 */
.L_x_8181:
        /* <DEDUP_REMOVED lines=61> */
.L_x_8179:
[----:B------:R-:W-:Y:S05]  /*1fe00*/  BSYNC.RECONVERGENT B1 ;  /* 0x0000000000017941 */ /* 0x000fea0003800200 */
.L_x_8178:
        /* <DEDUP_REMOVED lines=23> */
.L_x_8185:
        /* <DEDUP_REMOVED lines=13> */
.L_x_8187:
[----:B------:R-:W-:Y:S05]  /*20050*/  BSYNC.RECONVERGENT B2 ;  /* 0x0000000000027941 */ /* 0x000fea0003800200 */
.L_x_8186:
        /* <DEDUP_REMOVED lines=61> */
.L_x_8184:
[----:B------:R-:W-:Y:S05]  /*20430*/  BSYNC.RECONVERGENT B1 ;  /* 0x0000000000017941 */ /* 0x000fea0003800200 */
.L_x_8183:
        /* <DEDUP_REMOVED lines=20> */
.L_x_8190:
        /* <DEDUP_REMOVED lines=13> */
.L_x_8192:
[----:B------:R-:W-:Y:S05]  /*20650*/  BSYNC.RECONVERGENT B2 ;  /* 0x0000000000027941 */ /* 0x000fea0003800200 */
.L_x_8191:
        /* <DEDUP_REMOVED lines=61> */
.L_x_8189:
[----:B------:R-:W-:Y:S05]  /*20a30*/  BSYNC.RECONVERGENT B1 ;  /* 0x0000000000017941 */ /* 0x000fea0003800200 */
.L_x_8188:
        /* <DEDUP_REMOVED lines=24> */
.L_x_8195:
        /* <DEDUP_REMOVED lines=13> */
.L_x_8197:
[----:B------:R-:W-:Y:S05]  /*20c90*/  BSYNC.RECONVERGENT B2 ;  /* 0x0000000000027941 */ /* 0x000fea0003800200 */
.L_x_8196:
        /* <DEDUP_REMOVED lines=61> */
.L_x_8194:
[----:B------:R-:W-:Y:S05]  /*21070*/  BSYNC.RECONVERGENT B1 ;  /* 0x0000000000017941 */ /* 0x000fea0003800200 */
.L_x_8193:
        /* <DEDUP_REMOVED lines=19> */
.L_x_8200:
        /* <DEDUP_REMOVED lines=13> */
.L_x_8202:
[----:B------:R-:W-:Y:S05]  /*21280*/  BSYNC.RECONVERGENT B2 ;  /* 0x0000000000027941 */ /* 0x000fea0003800200 */
.L_x_8201:
        /* <DEDUP_REMOVED lines=61> */
.L_x_8199:
[----:B------:R-:W-:Y:S05]  /*21660*/  BSYNC.RECONVERGENT B1 ;  /* 0x0000000000017941 */ /* 0x000fea0003800200 */
.L_x_8198:
        /* <DEDUP_REMOVED lines=23> */
.L_x_8205:
        /* <DEDUP_REMOVED lines=13> */
.L_x_8207:
[----:B------:R-:W-:Y:S05]  /*218b0*/  BSYNC.RECONVERGENT B2 ;  /* 0x0000000000027941 */ /* 0x000fea0003800200 */
.L_x_8206:
        /* <DEDUP_REMOVED lines=61> */
.L_x_8204:
[----:B------:R-:W-:Y:S05]  /*21c90*/  BSYNC.RECONVERGENT B1 ;  /* 0x0000000000017941 */ /* 0x000fea0003800200 */
.L_x_8203:
        /* <DEDUP_REMOVED lines=18> */
.L_x_8210:
        /* <DEDUP_REMOVED lines=13> */
.L_x_8212:
[----:B------:R-:W-:Y:S05]  /*21e90*/  BSYNC.RECONVERGENT B2 ;  /* 0x0000000000027941 */ /* 0x000fea0003800200 */
.L_x_8211:
        /* <DEDUP_REMOVED lines=61> */
.L_x_8209:
[----:B------:R-:W-:Y:S05]  /*22270*/  BSYNC.RECONVERGENT B1 ;  /* 0x0000000000017941 */ /* 0x000fea0003800200 */
.L_x_8208:
        /* <DEDUP_REMOVED lines=24> */
.L_x_8215:
        /* <DEDUP_REMOVED lines=13> */
.L_x_8217:
[----:B------:R-:W-:Y:S05]  /*224d0*/  BSYNC.RECONVERGENT B2 ;  /* 0x0000000000027941 */ /* 0x000fea0003800200 */
.L_x_8216:
        /* <DEDUP_REMOVED lines=61> */
.L_x_8214:
[----:B------:R-:W-:Y:S05]  /*228b0*/  BSYNC.RECONVERGENT B1 ;  /* 0x0000000000017941 */ /* 0x000fea0003800200 */
.L_x_8213:
        /* <DEDUP_REMOVED lines=19> */
.L_x_8220:
        /* <DEDUP_REMOVED lines=13> */
.L_x_8222:
[----:B------:R-:W-:Y:S05]  /*22ac0*/  BSYNC.RECONVERGENT B2 ;  /* 0x0000000000027941 */ /* 0x000fea0003800200 */
.L_x_8221:
        /* <DEDUP_REMOVED lines=61> */
.L_x_8219:
[----:B------:R-:W-:Y:S05]  /*22ea0*/  BSYNC.RECONVERGENT B1 ;  /* 0x0000000000017941 */ /* 0x000fea0003800200 */
.L_x_8218:
        /* <DEDUP_REMOVED lines=23> */
.L_x_8225:
        /* <DEDUP_REMOVED lines=13> */
.L_x_8227:
[----:B------:R-:W-:Y:S05]  /*230f0*/  BSYNC.RECONVERGENT B2 ;  /* 0x0000000000027941 */ /* 0x000fea0003800200 */
.L_x_8226:
        /* <DEDUP_REMOVED lines=61> */
.L_x_8224:
[----:B------:R-:W-:Y:S05]  /*234d0*/  BSYNC.RECONVERGENT B1 ;  /* 0x0000000000017941 */ /* 0x000fea0003800200 */
.L_x_8223:
        /* <DEDUP_REMOVED lines=18> */
.L_x_8230:
        /* <DEDUP_REMOVED lines=15> */
.L_x_8232:
[----:B------:R-:W-:Y:S05]  /*236f0*/  BSYNC.RECONVERGENT B2 ;  /* 0x0000000000027941 */ /* 0x000fea0003800200 */
.L_x_8231:
        /* <DEDUP_REMOVED lines=61> */
.L_x_8229:
[----:B------:R-:W-:Y:S05]  /*23ad0*/  BSYNC.RECONVERGENT B1 ;  /* 0x0000000000017941 */ /* 0x000fea0003800200 */
.L_x_8228:
        /* <DEDUP_REMOVED lines=12> */
.L_x_8152:
        /* <DEDUP_REMOVED lines=16> */
.L_x_8236:
        /* <DEDUP_REMOVED lines=13> */
.L_x_8238:
[----:B------:R-:W-:Y:S05]  /*23d70*/  BSYNC.RECONVERGENT B2 ;  /* 0x0000000000027941 */ /* 0x000fea0003800200 */
.L_x_8237:
        /* <DEDUP_REMOVED lines=60> */
.L_x_8235:
[----:B------:R-:W-:Y:S05]  /*24140*/  BSYNC.RECONVERGENT B1 ;  /* 0x0000000000017941 */ /* 0x000fea0003800200 */
.L_x_8234:
[----:B------:R-:W0:Y:S01]  /*24150*/  LDC R89, c[0x0][0x404] ;  /* 0x00010100ff597b82 */ /* 0x000e220000000800 */
[----:B------:R-:W-:Y:S01]  /*24160*/  I2FP.F32.U32 R61, R60 ;  /* 0x0000003c003d7245 */ /* 0x000fe20000201000 */
[----:B------:R-:W-:Y:S01]  /*24170*/  HFMA2 R60, -RZ, RZ, 0.1171875, 0 ;  /* 0x2f800000ff3c7431 */ /* 0x000fe200000001ff */
[----:B------:R-:W-:Y:S01]  /*24180*/  LOP3.LUT R158, R158, 0xffffffef, RZ, 0xc0, !PT ;  /* 0xffffffef9e9e7812 */ /* 0x000fe200078ec0ff */
[----:B------:R-:W-:Y:S01]  /*24190*/  BSSY.RECONVERGENT B1, `(.L_x_8239) ;  /* 0x000005d000017945 */ /* 0x000fe20003800200 */
[----:B------:R-:W-:Y:S02]  /*241a0*/  IMAD.MOV.U32 R91, RZ, RZ, 0x2 ;  /* 0x00000002ff5b7424 */ /* 0x000fe400078e00ff */
[----:B------:R-:W-:Y:S01]  /*241b0*/  FFMA.FTZ R62, R61, R60, 1.1641532182693481445e-10 ;  /* 0x2f0000003d3e7423 */ /* 0x000fe2000001003c */
[C---:B-----5:R-:W-:Y:S01]  /*241c0*/  IMAD.U32 R61, R80.reuse, 0x10000, RZ ;  /* 0x00010000503d7824 */ /* 0x060fe200078e00ff */
[----:B------:R-:W-:-:S03]  /*241d0*/  PRMT R80, R80, 0x7632, R80 ;  /* 0x0000763250507816 */ /* 0x000fc60000000050 */
[----:B0-----:R-:W-:Y:S02]  /*241e0*/  FSETP.LE.FTZ.AND P2, PT, R62, R89, PT ;  /* 0x000000593e00720b */ /* 0x001fe40003f53000 */
        /* <DEDUP_REMOVED lines=12> */
.L_x_8241:
        /* <DEDUP_REMOVED lines=13> */
.L_x_8243:
[----:B------:R-:W-:Y:S05]  /*24380*/  BSYNC.RECONVERGENT B2 ;  /* 0x0000000000027941 */ /* 0x000fea0003800200 */
.L_x_8242:
        /* <DEDUP_REMOVED lines=61> */
.L_x_8240:
[----:B------:R-:W-:Y:S05]  /*24760*/  BSYNC.RECONVERGENT B1 ;  /* 0x0000000000017941 */ /* 0x000fea0003800200 */
.L_x_8239:
        /* <DEDUP_REMOVED lines=19> */
.L_x_8246:
        /* <DEDUP_REMOVED lines=13> */
.L_x_8248:
[----:B------:R-:W-:Y:S05]  /*24970*/  BSYNC.RECONVERGENT B2 ;  /* 0x0000000000027941 */ /* 0x000fea0003800200 */
.L_x_8247:
        /* <DEDUP_REMOVED lines=61> */
.L_x_8245:
[----:B------:R-:W-:Y:S05]  /*24d50*/  BSYNC.RECONVERGENT B1 ;  /* 0x0000000000017941 */ /* 0x000fea0003800200 */
.L_x_8244:
        /* <DEDUP_REMOVED lines=20> */
.L_x_8251:
        /* <DEDUP_REMOVED lines=13> */
.L_x_8253:
[----:B------:R-:W-:Y:S05]  /*24f70*/  BSYNC.RECONVERGENT B2 ;  /* 0x0000000000027941 */ /* 0x000fea0003800200 */
.L_x_8252:
        /* <DEDUP_REMOVED lines=61> */
.L_x_8250:
[----:B------:R-:W-:Y:S05]  /*25350*/  BSYNC.RECONVERGENT B1 ;  /* 0x0000000000017941 */ /* 0x000fea0003800200 */
.L_x_8249:
        /* <DEDUP_REMOVED lines=19> */
.L_x_8256:
        /* <DEDUP_REMOVED lines=13> */
.L_x_8258:
[----:B------:R-:W-:Y:S05]  /*25560*/  BSYNC.RECONVERGENT B2 ;  /* 0x0000000000027941 */ /* 0x000fea0003800200 */
.L_x_8257:
        /* <DEDUP_REMOVED lines=61> */
.L_x_8255:
[----:B------:R-:W-:Y:S05]  /*25940*/  BSYNC.RECONVERGENT B1 ;  /* 0x0000000000017941 */ /* 0x000fea0003800200 */
.L_x_8254:
        /* <DEDUP_REMOVED lines=18> */
.L_x_8261:
        /* <DEDUP_REMOVED lines=13> */
.L_x_8263:
[----:B------:R-:W-:Y:S05]  /*25b40*/  BSYNC.RECONVERGENT B2 ;  /* 0x0000000000027941 */ /* 0x000fea0003800200 */
.L_x_8262:
        /* <DEDUP_REMOVED lines=61> */
.L_x_8260:
[----:B------:R-:W-:Y:S05]  /*25f20*/  BSYNC.RECONVERGENT B1 ;  /* 0x0000000000017941 */ /* 0x000fea0003800200 */
.L_x_8259:
        /* <DEDUP_REMOVED lines=17> */
.L_x_8266:
        /* <DEDUP_REMOVED lines=13> */
.L_x_8268:
[----:B------:R-:W-:Y:S05]  /*26110*/  BSYNC.RECONVERGENT B2 ;  /* 0x0000000000027941 */ /* 0x000fea0003800200 */
.L_x_8267:
        /* <DEDUP_REMOVED lines=61> */
.L_x_8265:
[----:B------:R-:W-:Y:S05]  /*264f0*/  BSYNC.RECONVERGENT B1 ;  /* 0x0000000000017941 */ /* 0x000fea0003800200 */
.L_x_8264:
        /* <DEDUP_REMOVED lines=18> */
.L_x_8271:
        /* <DEDUP_REMOVED lines=13> */
.L_x_8273:
[----:B------:R-:W-:Y:S05]  /*266f0*/  BSYNC.RECONVERGENT B2 ;  /* 0x0000000000027941 */ /* 0x000fea0003800200 */
.L_x_8272:
        /* <DEDUP_REMOVED lines=61> */
.L_x_8270:
[----:B------:R-:W-:Y:S05]  /*26ad0*/  BSYNC.RECONVERGENT B1 ;  /* 0x0000000000017941 */ /* 0x000fea0003800200 */
.L_x_8269:
        /* <DEDUP_REMOVED lines=37> */
.L_x_8233:
        /* <DEDUP_REMOVED lines=44> */
.L_x_8274:
[----:B------:R-:W-:Y:S01]  /*26ff0*/  MOV R116, R88 ;  /* 0x0000005800747202 */ /* 0x000fe20000000f00 */
[----:B------:R-:W-:-:S07]  /*27000*/  VIADD R0, R0, 0x80 ;  /* 0x0000008000007836 */ /* 0x000fce0000000000 */
.L_x_8151:
[----:B------:R-:W-:Y:S05]  /*27010*/  BSYNC.RECONVERGENT B0 ;  /* 0x0000000000007941 */ /* 0x000fea0003800200 */
.L_x_8150:
        /* <DEDUP_REMOVED lines=36> */
.L_x_8280:
        /* <DEDUP_REMOVED lines=13> */
.L_x_8282:
[----:B------:R-:W-:Y:S05]  /*27330*/  BSYNC.RECONVERGENT B2 ;  /* 0x0000000000027941 */ /* 0x000fea0003800200 */
.L_x_8281:
        /* <DEDUP_REMOVED lines=60> */
.L_x_8279:
[----:B------:R-:W-:Y:S05]  /*27700*/  BSYNC.RECONVERGENT B1 ;  /* 0x0000000000017941 */ /* 0x000fea0003800200 */
.L_x_8278:
        /* <DEDUP_REMOVED lines=10> */
[----:B------:R-:W-:Y:S01]  /*277b0*/  FFMA.FTZ R3, R2, R91, 1.1641532182693481445e-10 ;  /* 0x2f00000002037423 */ /* 0x000fe2000001005b */
[----:B------:R-:W-:-:S04]  /*277c0*/  MOV R2, R98 ;  /* 0x0000006200027202 */ /* 0x000fc80000000f00 */
        /* <DEDUP_REMOVED lines=12> */
.L_x_8285:
        /* <DEDUP_REMOVED lines=13> */
.L_x_8287:
[----:B------:R-:W-:Y:S05]  /*27960*/  BSYNC.RECONVERGENT B2 ;  /* 0x0000000000027941 */ /* 0x000fea0003800200 */
.L_x_8286:
        /* <DEDUP_REMOVED lines=55> */
[----:B------:R-:W-:-:S03]  /*27ce0*/  MOV R98, R66 ;  /* 0x0000004200627202 */ /* 0x000fc60000000f00 */
[----:B------:R-:W-:Y:S01]  /*27cf0*/  HFMA2 R66, -RZ, RZ, 0, 0 ;  /* 0x00000000ff427431 */ /* 0x000fe200000001ff */
[----:B------:R-:W-:Y:S02]  /*27d00*/  LOP3.LUT R108, R108, UR4, R67, 0x96, !PT ;  /* 0x000000046c6c7c12 */ /* 0x000fe4000f8e9643 */
[----:B------:R-:W-:Y:S01]  /*27d10*/  LOP3.LUT R109, R2, UR5, R65, 0x96, !PT ;  /* 0x00000005026d7c12 */ /* 0x000fe2000f8e9641 */
[----:B------:R-:W-:Y:S02]  /*27d20*/  IMAD.MOV.U32 R2, RZ, RZ, R88 ;  /* 0x000000ffff027224 */ /* 0x000fe400078e0058 */
[----:B------:R-:W-:-:S07]  /*27d30*/  IMAD.MOV.U32 R88, RZ, RZ, R64 ;  /* 0x000000ffff587224 */ /* 0x000fce00078e0040 */
.L_x_8284:
[----:B------:R-:W-:Y:S05]  /*27d40*/  BSYNC.RECONVERGENT B1 ;  /* 0x0000000000017941 */ /* 0x000fea0003800200 */
.L_x_8283:
[----:B------:R-:W-:Y:S01]  /*27d50*/  I2FP.F32.U32 R2, R2 ;  /* 0x0000000200027245 */ /* 0x000fe20000201000 */
[----:B------:R-:W-:Y:S01]  /*27d60*/  IMAD.U32 R64, R124, 0x10000, RZ ;  /* 0x000100007c407824 */ /* 0x000fe200078e00ff */
[----:B------:R-:W-:Y:S01]  /*27d70*/  BSSY.RECONVERGENT B1, `(.L_x_8288) ;  /* 0x0000060000017945 */ /* 0x000fe20003800200 */
[----:B------:R-:W-:Y:S02]  /*27d80*/  IMAD.MOV.U32 R67, RZ, RZ, 0x2 ;  /* 0x00000002ff437424 */ /* 0x000fe400078e00ff */
[----:B------:R-:W-:Y:S01]  /*27d90*/  FFMA.FTZ R3, R2, R91, 1.1641532182693481445e-10 ;  /* 0x2f00000002037423 */ /* 0x000fe2000001005b */
[----:B------:R-:W-:Y:S01]  /*27da0*/  FMUL.FTZ R64, R64, R89 ;  /* 0x0000005940407220 */ /* 0x000fe20000410000 */
[----:B------:R-:W-:-:S03]  /*27db0*/  MOV R2, R98 ;  /* 0x0000006200027202 */ /* 0x000fc60000000f00 */
[----:B------:R-:W-:Y:S02]  /*27dc0*/  FSETP.GTU.FTZ.AND P2, PT, R3, R90, PT ;  /* 0x0000005a0300720b */ /* 0x000fe40003f5c000 */
[----:B------:R-:W-:Y:S02]  /*27dd0*/  FSEL R3, R94, RZ, P4 ;  /* 0x000000ff5e037208 */ /* 0x000fe40002000000 */
        /* <DEDUP_REMOVED lines=14> */
.L_x_8290:
        /* <DEDUP_REMOVED lines=13> */
.L_x_8292:
[----:B------:R-:W-:Y:S05]  /*27f90*/  BSYNC.RECONVERGENT B2 ;  /* 0x0000000000027941 */ /* 0x000fea0003800200 */
.L_x_8291:
        /* <DEDUP_REMOVED lines=61> */
.L_x_8289:
[----:B------:R-:W-:Y:S05]  /*28370*/  BSYNC.RECONVERGENT B1 ;  /* 0x0000000000017941 */ /* 0x000fea0003800200 */
.L_x_8288:
        /* <DEDUP_REMOVED lines=20> */
.L_x_8295:
        /* <DEDUP_REMOVED lines=13> */
.L_x_8297:
[----:B------:R-:W-:Y:S05]  /*28590*/  BSYNC.RECONVERGENT B2 ;  /* 0x0000000000027941 */ /* 0x000fea0003800200 */
.L_x_8296:
        /* <DEDUP_REMOVED lines=61> */
.L_x_8294:
[----:B------:R-:W-:Y:S05]  /*28970*/  BSYNC.RECONVERGENT B1 ;  /* 0x0000000000017941 */ /* 0x000fea0003800200 */
.L_x_8293:
[----:B------:R-:W-:Y:S01]  /*28980*/  PRMT R3, R124, 0x7632, R3 ;  /* 0x000076327c037816 */ /* 0x000fe20000000003 */
[----:B------:R-:W-:Y:S01]  /*28990*/  BSSY.RECONVERGENT B1, `(.L_x_8298) ;  /* 0x0000062000017945 */ /* 0x000fe20003800200 */
[----:B------:R-:W-:Y:S01]  /*289a0*/  I2FP.F32.U32 R2, R2 ;  /* 0x0000000200027245 */ /* 0x000fe20000201000 */
[----:B------:R-:W-:Y:S01]  /*289b0*/  IMAD.MOV.U32 R67, RZ, RZ, 0x2 ;  /* 0x00000002ff437424 */ /* 0x000fe200078e00ff */
[----:B------:R-:W-:Y:S01]  /*289c0*/  FSEL R65, R65, RZ, P4 ;  /* 0x000000ff41417208 */ /* 0x000fe20002000000 */
[----:B------:R-:W-:Y:S02]  /*289d0*/  IMAD.U32 R66, R3, 0x10000, RZ ;  /* 0x0001000003427824 */ /* 0x000fe400078e00ff */
        /* <DEDUP_REMOVED lines=18> */
.L_x_8300:
        /* <DEDUP_REMOVED lines=13> */
.L_x_8302:
[----:B------:R-:W-:Y:S05]  /*28bd0*/  BSYNC.RECONVERGENT B2 ;  /* 0x0000000000027941 */ /* 0x000fea0003800200 */
.L_x_8301:
        /* <DEDUP_REMOVED lines=61> */
.L_x_8299:
[----:B------:R-:W-:Y:S05]  /*28fb0*/  BSYNC.RECONVERGENT B1 ;  /* 0x0000000000017941 */ /* 0x000fea0003800200 */
.L_x_8298:
[----:B------:R-:W-:Y:S01]  /*28fc0*/  I2FP.F32.U32 R2, R2 ;  /* 0x0000000200027245 */ /* 0x000fe20000201000 */
[----:B------:R-:W-:Y:S01]  /*28fd0*/  IMAD.U32 R66, R85, 0x10000, RZ ;  /* 0x0001000055427824 */ /* 0x000fe200078e00ff */
        /* <DEDUP_REMOVED lines=19> */
.L_x_8305:
        /* <DEDUP_REMOVED lines=13> */
.L_x_8307:
[----:B------:R-:W-:Y:S05]  /*291e0*/  BSYNC.RECONVERGENT B2 ;  /* 0x0000000000027941 */ /* 0x000fea0003800200 */
.L_x_8306:
        /* <DEDUP_REMOVED lines=61> */
.L_x_8304:
[----:B------:R-:W-:Y:S05]  /*295c0*/  BSYNC.RECONVERGENT B1 ;  /* 0x0000000000017941 */ /* 0x000fea0003800200 */
.L_x_8303:
        /* <DEDUP_REMOVED lines=23> */
.L_x_8310:
        /* <DEDUP_REMOVED lines=13> */
.L_x_8312:
[----:B------:R-:W-:Y:S05]  /*29810*/  BSYNC.RECONVERGENT B2 ;  /* 0x0000000000027941 */ /* 0x000fea0003800200 */
.L_x_8311:
        /* <DEDUP_REMOVED lines=61> */
.L_x_8309:
[----:B------:R-:W-:Y:S05]  /*29bf0*/  BSYNC.RECONVERGENT B1 ;  /* 0x0000000000017941 */ /* 0x000fea0003800200 */
.L_x_8308:
        /* <DEDUP_REMOVED lines=20> */
.L_x_8315:
        /* <DEDUP_REMOVED lines=13> */
.L_x_8317:
[----:B------:R-:W-:Y:S05]  /*29e10*/  BSYNC.RECONVERGENT B2 ;  /* 0x0000000000027941 */ /* 0x000fea0003800200 */
.L_x_8316:
        /* <DEDUP_REMOVED lines=61> */
.L_x_8314:
[----:B------:R-:W-:Y:S05]  /*2a1f0*/  BSYNC.RECONVERGENT B1 ;  /* 0x0000000000017941 */ /* 0x000fea0003800200 */
.L_x_8313:
        /* <DEDUP_REMOVED lines=24> */
.L_x_8320:
        /* <DEDUP_REMOVED lines=13> */
.L_x_8322:
[----:B------:R-:W-:Y:S05]  /*2a450*/  BSYNC.RECONVERGENT B2 ;  /* 0x0000000000027941 */ /* 0x000fea0003800200 */
.L_x_8321:
        /* <DEDUP_REMOVED lines=61> */
.L_x_8319:
[----:B------:R-:W-:Y:S05]  /*2a830*/  BSYNC.RECONVERGENT B1 ;  /* 0x0000000000017941 */ /* 0x000fea0003800200 */
.L_x_8318:
        /* <DEDUP_REMOVED lines=19> */
.L_x_8325:
        /* <DEDUP_REMOVED lines=13> */
.L_x_8327:
[----:B------:R-:W-:Y:S05]  /*2aa40*/  BSYNC.RECONVERGENT B2 ;  /* 0x0000000000027941 */ /* 0x000fea0003800200 */
.L_x_8326:
        /* <DEDUP_REMOVED lines=61> */
.L_x_8324:
[----:B------:R-:W-:Y:S05]  /*2ae20*/  BSYNC.RECONVERGENT B1 ;  /* 0x0000000000017941 */ /* 0x000fea0003800200 */
.L_x_8323:
[----:B------:R-:W-:Y:S01]  /*2ae30*/  I2FP.F32.U32 R2, R2 ;  /* 0x0000000200027245 */ /* 0x000fe20000201000 */
[----:B------:R-:W-:Y:S01]  /*2ae40*/  IMAD.U32 R84, R126, 0x10000, RZ ;  /* 0x000100007e547824 */ /* 0x000fe200078e00ff */
[----:B------:R-:W-:Y:S03]  /*2ae50*/  BSSY.RECONVERGENT B1, `(.L_x_8328) ;  /* 0x0000060000017945 */ /* 0x000fe60003800200 */
[----:B------:R-:W-:Y:S01]  /*2ae60*/  FFMA.FTZ R3, R2, R91, 1.1641532182693481445e-10 ;  /* 0x2f00000002037423 */ /* 0x000fe2000001005b */
[----:B------:R-:W-:Y:S01]  /*2ae70*/  FMUL.FTZ R84, R84, R89 ;  /* 0x0000005954547220 */ /* 0x000fe20000410000 */
[----:B------:R-:W-:-:S03]  /*2ae80*/  MOV R2, R98 ;  /* 0x0000006200027202 */ /* 0x000fc60000000f00 */
[----:B------:R-:W-:Y:S02]  /*2ae90*/  FSETP.GTU.FTZ.AND P3, PT, R3, R90, PT ;  /* 0x0000005a0300720b */ /* 0x000fe40003f7c000 */
[----:B------:R-:W-:Y:S01]  /*2aea0*/  FSEL R3, R107, RZ, P2 ;  /* 0x000000ff6b037208 */ /* 0x000fe20001000000 */
[----:B------:R-:W-:Y:S01]  /*2aeb0*/  IMAD.MOV.U32 R107, RZ, RZ, 0x2 ;  /* 0x00000002ff6b7424 */ /* 0x000fe200078e00ff */
        /* <DEDUP_REMOVED lines=14> */
.L_x_8330:
        /* <DEDUP_REMOVED lines=13> */
.L_x_8332:
[----:B------:R-:W-:Y:S05]  /*2b070*/  BSYNC.RECONVERGENT B2 ;  /* 0x0000000000027941 */ /* 0x000fea0003800200 */
.L_x_8331:
        /* <DEDUP_REMOVED lines=61> */
.L_x_8329:
[----:B------:R-:W-:Y:S05]  /*2b450*/  BSYNC.RECONVERGENT B1 ;  /* 0x0000000000017941 */ /* 0x000fea0003800200 */
.L_x_8328:
[----:B------:R-:W-:Y:S01]  /*2b460*/  ISETP.NE.AND P4, PT, R107, 0x1, PT ;  /* 0x000000016b00780c */ /* 0x000fe20003f85270 */
[----:B------:R-:W-:Y:S01]  /*2b470*/  IMAD.U32 R86, R86, 0x10000, RZ ;  /* 0x0001000056567824 */ /* 0x000fe200078e00ff */
[----:B------:R-:W-:Y:S01]  /*2b480*/  I2FP.F32.U32 R2, R2 ;  /* 0x0000000200027245 */ /* 0x000fe20000201000 */
[----:B------:R-:W-:Y:S01]  /*2b490*/  BSSY.RECONVERGENT B1, `(.L_x_8333) ;  /* 0x000005a000017945 */ /* 0x000fe20003800200 */
        /* <DEDUP_REMOVED lines=14> */
.L_x_8335:
        /* <DEDUP_REMOVED lines=13> */
.L_x_8337:
[----:B------:R-:W-:Y:S05]  /*2b650*/  BSYNC.RECONVERGENT B2 ;  /* 0x0000000000027941 */ /* 0x000fea0003800200 */
.L_x_8336:
        /* <DEDUP_REMOVED lines=61> */
.L_x_8334:
[----:B------:R-:W-:Y:S05]  /*2ba30*/  BSYNC.RECONVERGENT B1 ;  /* 0x0000000000017941 */ /* 0x000fea0003800200 */
.L_x_8333:
        /* <DEDUP_REMOVED lines=24> */
.L_x_8340:
        /* <DEDUP_REMOVED lines=13> */
.L_x_8342:
[----:B------:R-:W-:Y:S05]  /*2bc90*/  BSYNC.RECONVERGENT B2 ;  /* 0x0000000000027941 */ /* 0x000fea0003800200 */
.L_x_8341:
        /* <DEDUP_REMOVED lines=61> */
.L_x_8339:
[----:B------:R-:W-:Y:S05]  /*2c070*/  BSYNC.RECONVERGENT B1 ;  /* 0x0000000000017941 */ /* 0x000fea0003800200 */
.L_x_8338:
        /* <DEDUP_REMOVED lines=19> */
.L_x_8345:
        /* <DEDUP_REMOVED lines=13> */
.L_x_8347:
[----:B------:R-:W-:Y:S05]  /*2c280*/  BSYNC.RECONVERGENT B2 ;  /* 0x0000000000027941 */ /* 0x000fea0003800200 */
.L_x_8346:
        /* <DEDUP_REMOVED lines=61> */
.L_x_8344:
[----:B------:R-:W-:Y:S05]  /*2c660*/  BSYNC.RECONVERGENT B1 ;  /* 0x0000000000017941 */ /* 0x000fea0003800200 */
.L_x_8343:
        /* <DEDUP_REMOVED lines=23> */
.L_x_8350:
        /* <DEDUP_REMOVED lines=13> */
.L_x_8352:
[----:B------:R-:W-:Y:S05]  /*2c8b0*/  BSYNC.RECONVERGENT B2 ;  /* 0x0000000000027941 */ /* 0x000fea0003800200 */
.L_x_8351:
        /* <DEDUP_REMOVED lines=61> */
.L_x_8349:
[----:B------:R-:W-:Y:S05]  /*2cc90*/  BSYNC.RECONVERGENT B1 ;  /* 0x0000000000017941 */ /* 0x000fea0003800200 */
.L_x_8348:
        /* <DEDUP_REMOVED lines=18> */
.L_x_8355:
        /* <DEDUP_REMOVED lines=15> */
.L_x_8357:
[----:B------:R-:W-:Y:S05]  /*2ceb0*/  BSYNC.RECONVERGENT B2 ;  /* 0x0000000000027941 */ /* 0x000fea0003800200 */
.L_x_8356:
        /* <DEDUP_REMOVED lines=61> */
.L_x_8354:
[----:B------:R-:W-:Y:S05]  /*2d290*/  BSYNC.RECONVERGENT B1 ;  /* 0x0000000000017941 */ /* 0x000fea0003800200 */
.L_x_8353:
[----:B------:R-:W-:Y:S02]  /*2d2a0*/  I2FP.F32.U32 R116, R115 ;  /* 0x0000007300747245 */ /* 0x000fe40000201000 */
[----:B------:R-:W-:-:S03]  /*2d2b0*/  PRMT R87, R127, 0x7632, R87 ;  /* 0x000076327f577816 */ /* 0x000fc60000000057 */
[----:B------:R-:W-:Y:S02]  /*2d2c0*/  FFMA.FTZ R91, R116, R91, 1.1641532182693481445e-10 ;  /* 0x2f000000745b7423 */ /* 0x000fe4000001005b */
[----:B------:R-:W-:Y:S01]  /*2d2d0*/  IMAD.U32 R160, R87, 0x10000, RZ ;  /* 0x0001000057a07824 */ /* 0x000fe200078e00ff */
[----:B------:R-:W-:Y:S02]  /*2d2e0*/  FSEL R87, R166, RZ, P5 ;  /* 0x000000ffa6577208 */ /* 0x000fe40002800000 */
[----:B------:R-:W-:Y:S01]  /*2d2f0*/  FSETP.GTU.FTZ.AND P6, PT, R91, R90, PT ;  /* 0x0000005a5b00720b */ /* 0x000fe20003fdc000 */
[----:B------:R-:W-:-:S03]  /*2d300*/  FMUL.FTZ R160, R160, R89 ;  /* 0x00000059a0a07220 */ /* 0x000fc60000410000 */
[----:B------:R-:W-:Y:S02]  /*2d310*/  SEL R115, RZ, 0x1, P6 ;  /* 0x00000001ff737807 */ /* 0x000fe40003000000 */
[----:B------:R-:W-:-:S05]  /*2d320*/  FSEL R160, R160, RZ, !P6 ;  /* 0x000000ffa0a07208 */ /* 0x000fca0007000000 */
[----:B------:R-:W-:-:S04]  /*2d330*/  FADD.FTZ R87, R160, R87 ;  /* 0x00000057a0577221 */ /* 0x000fc80000010000 */
[----:B------:R-:W-:Y:S01]  /*2d340*/  @P1 FADD.FTZ R87, R47, R87 ;  /* 0x000000572f571221 */ /* 0x000fe20000010000 */
[----:B------:R-:W-:Y:S06]  /*2d350*/  BRA `(.L_x_8358) ;  /* 0x0000003000647947 */ /* 0x000fec0003800000 */
.L_x_8277:
[----:B------:R-:W-:Y:S01]  /*2d360*/  ISETP.NE.AND P2, PT, R107, 0x1, PT ;  /* 0x000000016b00780c */ /* 0x000fe20003f45270 */
[----:B------:R-:W-:Y:S01]  /*2d370*/  BSSY.RECONVERGENT B1, `(.L_x_8359) ;  /* 0x0000059000017945 */ /* 0x000fe20003800200 */
[----:B01----:R-:W-:Y:S01]  /*2d380*/  IMAD.MOV.U32 R90, RZ, RZ, 0x2 ;  /* 0x00000002ff5a7424 */ /* 0x003fe200078e00ff */
[----:B--2---:R-:W-:Y:S01]  /*2d390*/  MOV R64, R98 ;  /* 0x0000006200407202 */ /* 0x004fe20000000f00 */
        /* <DEDUP_REMOVED lines=12> */
.L_x_8361:
        /* <DEDUP_REMOVED lines=13> */
.L_x_8363:
[----:B------:R-:W-:Y:S05]  /*2d530*/  BSYNC.RECONVERGENT B2 ;  /* 0x0000000000027941 */ /* 0x000fea0003800200 */
.L_x_8362:
        /* <DEDUP_REMOVED lines=60> */
.L_x_8360:
[----:B------:R-:W-:Y:S05]  /*2d900*/  BSYNC.RECONVERGENT B1 ;  /* 0x0000000000017941 */ /* 0x000fea0003800200 */
.L_x_8359:
[----:B------:R-:W0:Y:S01]  /*2d910*/  LDC R89, c[0x0][0x404] ;  /* 0x00010100ff597b82 */ /* 0x000e220000000800 */
[----:B------:R-:W-:Y:S01]  /*2d920*/  I2FP.F32.U32 R65, R64 ;  /* 0x0000004000417245 */ /* 0x000fe20000201000 */
[----:B------:R-:W-:Y:S01]  /*2d930*/  HFMA2 R64, -RZ, RZ, 0.1171875, 0 ;  /* 0x2f800000ff407431 */ /* 0x000fe200000001ff */
[----:B------:R-:W-:Y:S01]  /*2d940*/  ISETP.NE.AND P2, PT, R90, 0x1, PT ;  /* 0x000000015a00780c */ /* 0x000fe20003f45270 */
[----:B------:R-:W-:Y:S01]  /*2d950*/  BSSY.RECONVERGENT B1, `(.L_x_8364) ;  /* 0x000005d000017945 */ /* 0x000fe20003800200 */
[----:B------:R-:W-:Y:S01]  /*2d960*/  LOP3.LUT R158, R158, 0xffffffef, RZ, 0xc0, !PT ;  /* 0xffffffef9e9e7812 */ /* 0x000fe200078ec0ff */
[----:B------:R-:W-:Y:S01]  /*2d970*/  IMAD.MOV.U32 R91, RZ, RZ, 0x2 ;  /* 0x00000002ff5b7424 */ /* 0x000fe200078e00ff */
[----:B------:R-:W-:Y:S01]  /*2d980*/  MOV R67, R98 ;  /* 0x0000006200437202 */ /* 0x000fe20000000f00 */
[----:B------:R-:W-:Y:S01]  /*2d990*/  FFMA.FTZ R66, R65, R64, 1.1641532182693481445e-10 ;  /* 0x2f00000041427423 */ /* 0x000fe20000010040 */
[C---:B-----5:R-:W-:Y:S01]  /*2d9a0*/  IMAD.U32 R65, R84.reuse, 0x10000, RZ ;  /* 0x0001000054417824 */ /* 0x060fe200078e00ff */
[----:B------:R-:W-:-:S03]  /*2d9b0*/  PRMT R84, R84, 0x7632, R84 ;  /* 0x0000763254547816 */ /* 0x000fc60000000054 */
[----:B0-----:R-:W-:-:S13]  /*2d9c0*/  FSETP.LE.FTZ.AND P3, PT, R66, R89, PT ;  /* 0x000000594200720b */ /* 0x001fda0003f73000 */
        /* <DEDUP_REMOVED lines=10> */
.L_x_8366:
        /* <DEDUP_REMOVED lines=13> */
.L_x_8368:
[----:B------:R-:W-:Y:S05]  /*2db40*/  BSYNC.RECONVERGENT B2 ;  /* 0x0000000000027941 */ /* 0x000fea0003800200 */
.L_x_8367:
        /* <DEDUP_REMOVED lines=61> */
.L_x_8365:
[----:B------:R-:W-:Y:S05]  /*2df20*/  BSYNC.RECONVERGENT B1 ;  /* 0x0000000000017941 */ /* 0x000fea0003800200 */
.L_x_8364:
        /* <DEDUP_REMOVED lines=19> */
.L_x_8371:
        /* <DEDUP_REMOVED lines=13> */
.L_x_8373:
[----:B------:R-:W-:Y:S05]  /*2e130*/  BSYNC.RECONVERGENT B2 ;  /* 0x0000000000027941 */ /* 0x000fea0003800200 */
.L_x_8372:
        /* <DEDUP_REMOVED lines=61> */
.L_x_8370:
[----:B------:R-:W-:Y:S05]  /*2e510*/  BSYNC.RECONVERGENT B1 ;  /* 0x0000000000017941 */ /* 0x000fea0003800200 */
.L_x_8369:
        /* <DEDUP_REMOVED lines=20> */
.L_x_8376:
        /* <DEDUP_REMOVED lines=13> */
.L_x_8378:
[----:B------:R-:W-:Y:S05]  /*2e730*/  BSYNC.RECONVERGENT B2 ;  /* 0x0000000000027941 */ /* 0x000fea0003800200 */
.L_x_8377:
        /* <DEDUP_REMOVED lines=61> */
.L_x_8375:
[----:B------:R-:W-:Y:S05]  /*2eb10*/  BSYNC.RECONVERGENT B1 ;  /* 0x0000000000017941 */ /* 0x000fea0003800200 */
.L_x_8374:
        /* <DEDUP_REMOVED lines=19> */
.L_x_8381:
        /* <DEDUP_REMOVED lines=13> */
.L_x_8383:
[----:B------:R-:W-:Y:S05]  /*2ed20*/  BSYNC.RECONVERGENT B2 ;  /* 0x0000000000027941 */ /* 0x000fea0003800200 */
.L_x_8382:
        /* <DEDUP_REMOVED lines=61> */
.L_x_8380:
[----:B------:R-:W-:Y:S05]  /*2f100*/  BSYNC.RECONVERGENT B1 ;  /* 0x0000000000017941 */ /* 0x000fea0003800200 */
.L_x_8379:
        /* <DEDUP_REMOVED lines=18> */
.L_x_8386:
        /* <DEDUP_REMOVED lines=13> */
.L_x_8388:
[----:B------:R-:W-:Y:S05]  /*2f300*/  BSYNC.RECONVERGENT B2 ;  /* 0x0000000000027941 */ /* 0x000fea0003800200 */
.L_x_8387:
        /* <DEDUP_REMOVED lines=61> */
.L_x_8385:
[----:B------:R-:W-:Y:S05]  /*2f6e0*/  BSYNC.RECONVERGENT B1 ;  /* 0x0000000000017941 */ /* 0x000fea0003800200 */
.L_x_8384:
        /* <DEDUP_REMOVED lines=17> */
.L_x_8391:
        /* <DEDUP_REMOVED lines=13> */
.L_x_8393:
[----:B------:R-:W-:Y:S05]  /*2f8d0*/  BSYNC.RECONVERGENT B2 ;  /* 0x0000000000027941 */ /* 0x000fea0003800200 */
.L_x_8392:
        /* <DEDUP_REMOVED lines=61> */
.L_x_8390:
[----:B------:R-:W-:Y:S05]  /*2fcb0*/  BSYNC.RECONVERGENT B1 ;  /* 0x0000000000017941 */ /* 0x000fea0003800200 */
.L_x_8389:
        /* <DEDUP_REMOVED lines=18> */
.L_x_8396:
        /* <DEDUP_REMOVED lines=13> */
.L_x_8398:
[----:B------:R-:W-:Y:S05]  /*2feb0*/  BSYNC.RECONVERGENT B2 ;  /* 0x0000000000027941 */ /* 0x000fea0003800200 */
.L_x_8397:
        /* <DEDUP_REMOVED lines=61> */
.L_x_8395:
[----:B------:R-:W-:Y:S05]  /*30290*/  BSYNC.RECONVERGENT B1 ;  /* 0x0000000000017941 */ /* 0x000fea0003800200 */
.L_x_8394:
        /* <DEDUP_REMOVED lines=37> */
.L_x_8358:
        /* <DEDUP_REMOVED lines=20> */
[----:B-1----:R-:W-:Y:S02]  /*30630*/  IMAD.WIDE.U32 R160, R0, 0x8, R160 ;  /* 0x0000000800a07825 */ /* 0x002fe400078e00a0 */
[----:B------:R2:W-:Y:S02]  /*30640*/  STG.E.128 desc[UR6][R90.64+0x10], R84 ;  /* 0x000010545a007986 */ /* 0x0005e4000c101d06 */
[----:B------:R-:W-:Y:S02]  /*30650*/  IMAD.MOV.U32 R116, RZ, RZ, R88 ;  /* 0x000000ffff747224 */ /* 0x000fe400078e0058 */
        /* <DEDUP_REMOVED lines=22> */
.L_x_8276:
[----:B------:R-:W-:Y:S05]  /*307c0*/  BSYNC.RECONVERGENT B0 ;  /* 0x0000000000007941 */ /* 0x000fea0003800200 */
.L_x_8275:
[----:B------:R-:W-:Y:S01]  /*307d0*/  FADD.FTZ R0, RZ, R48 ;  /* 0x00000030ff007221 */ /* 0x000fe20000010000 */
[C---:B------:R-:W-:Y:S01]  /*307e0*/  ISETP.GE.U32.AND P0, PT, R112.reuse, 0x80, PT ;  /* 0x000000807000780c */ /* 0x040fe20003f06070 */
[----:B------:R-:W-:Y:S01]  /*307f0*/  BSSY.RECONVERGENT B0, `(.L_x_8399) ;  /* 0x000009f000007945 */ /* 0x000fe20003800200 */
[C---:B------:R-:W-:Y:S01]  /*30800*/  ISETP.GT.U32.AND P1, PT, R112.reuse, 0xff, PT ;  /* 0x000000ff7000780c */ /* 0x040fe20003f24070 */
[----:B01-3--:R-:W-:Y:S01]  /*30810*/  FADD.FTZ R89, R49, R0 ;  /* 0x0000000031597221 */ /* 0x00bfe20000010000 */
        /* <DEDUP_REMOVED lines=12> */
[----:B--2---:R-:W-:-:S04]  /*308e0*/  FADD.FTZ R91, R53, R0 ;  /* 0x00000000355b7221 */ /* 0x004fc80000010000 */
        /* <DEDUP_REMOVED lines=132> */
[----:B------:R-:W0:Y:S01]  /*31130*/  SHFL.BFLY PT, R163, R162, 0x10, 0x1f ;  /* 0x0e001f00a2a37f89 */ /* 0x000e2200000e0000 */
[----:B------:R-:W-:Y:S01]  /*31140*/  ISETP.GT.U32.AND P1, PT, R90, 0x3, PT ;  /* 0x000000035a00780c */ /* 0x000fe20003f24070 */
        /* <DEDUP_REMOVED lines=9> */
.L_x_8400:
[----:B------:R-:W-:Y:S05]  /*311e0*/  BSYNC.RECONVERGENT B0 ;  /* 0x0000000000007941 */ /* 0x000fea0003800200 */
.L_x_8399:
        /* <DEDUP_REMOVED lines=12> */
.L_x_8402:
[----:B------:R-:W-:Y:S05]  /*312b0*/  BSYNC.RECONVERGENT B0 ;  /* 0x0000000000007941 */ /* 0x000fea0003800200 */
.L_x_8401:
[----:B------:R-:W1:Y:S01]  /*312c0*/  SHFL.DOWN PT, R91, R164, 0x2, 0x1f ;  /* 0x08401f00a45b7f89 */ /* 0x000e6200000e0000 */
[----:B------:R-:W-:Y:S01]  /*312d0*/  ISETP.NE.AND P1, PT, RZ, UR19, PT ;  /* 0x00000013ff007c0c */ /* 0x000fe2000bf25270 */
[----:B------:R-:W-:Y:S02]  /*312e0*/  BSSY.RECONVERGENT B0, `(.L_x_8403) ;  /* 0x0000064000007945 */ /* 0x000fe40003800200 */
[----:B0-----:R-:W0:Y:S01]  /*312f0*/  SHFL.DOWN PT, R161, R88, 0x2, 0x1f ;  /* 0x08401f0058a17f89 */ /* 0x001e2200000e0000 */
[----:B-1----:R-:W-:Y:S01]  /*31300*/  IMAD.IADD R160, R91, 0x1, R164 ;  /* 0x000000015ba07824 */ /* 0x002fe200078e02a4 */
[----:B------:R-:W-:Y:S02]  /*31310*/  I2FP.F32.S32 R165, R91 ;  /* 0x0000005b00a57245 */ /* 0x000fe40000201400 */
[----:B------:R-:W-:Y:S02]  /*31320*/  I2FP.F32.S32 R91, R164 ;  /* 0x000000a4005b7245 */ /* 0x000fe40000201400 */
[----:B------:R-:W-:Y:S01]  /*31330*/  I2FP.F32.S32 R162, R160 ;  /* 0x000000a000a27245 */ /* 0x000fe20000201400 */
[----:B------:R-:W1:Y:S01]  /*31340*/  SHFL.DOWN PT, R169, R160, 0x1, 0x1f ;  /* 0x08201f00a0a97f89 */ /* 0x000e6200000e0000 */
[----:B0-----:R-:W-:-:S02]  /*31350*/  FMUL.FTZ R90, R161, R165 ;  /* 0x000000a5a15a7220 */ /* 0x001fc40000410000 */
        /* <DEDUP_REMOVED lines=8> */
[----:B-1----:R-:W-:-:S04]  /*313e0*/  IMAD.IADD R161, R160, 0x1, R169 ;  /* 0x00000001a0a17824 */ /* 0x002fc800078e02a9 */
        /* <DEDUP_REMOVED lines=9> */
[----:B------:R-:W-:Y:S01]  /*31480*/  FFMA.FTZ R90, R162, R167, R91 ;  /* 0x000000a7a25a7223 */ /* 0x000fe2000001005b */
[----:B------:R-:W-:Y:S01]  /*31490*/  FMUL.FTZ R91, R164, R164 ;  /* 0x000000a4a45b7220 */ /* 0x000fe20000410000 */
[----:B------:R-:W-:Y:S01]  /*314a0*/  MOV R167, UR16 ;  /* 0x0000001000a77c02 */ /* 0x000fe20008000f00 */
[----:B------:R-:W0:Y:S01]  /*314b0*/  LDC R164, c[0x0][0x448] ;  /* 0x00011200ffa47b82 */ /* 0x000e220000000800 */
[----:B-1----:R-:W-:Y:S01]  /*314c0*/  FMUL.FTZ R160, R161, R90 ;  /* 0x0000005aa1a07220 */ /* 0x002fe20000410000 */
[----:B------:R-:W-:-:S04]  /*314d0*/  FMUL.FTZ R91, R162, R91 ;  /* 0x0000005ba25b7220 */ /* 0x000fc80000410000 */
[----:B------:R-:W1:Y:S01]  /*314e0*/  SHFL.IDX PT, R165, R160, RZ, 0x1f ;  /* 0x00001fffa0a57589 */ /* 0x000e6200000e0000 */
[----:B------:R-:W-:Y:S01]  /*314f0*/  FMUL.FTZ R91, R91, R169 ;  /* 0x000000a95b5b7220 */ /* 0x000fe20000410000 */
[----:B------:R-:W-:Y:S02]  /*31500*/  IMAD.U32 R169, RZ, RZ, UR16 ;  /* 0x00000010ffa97e24 */ /* 0x000fe4000f8e00ff */
[----:B--2---:R-:W-:-:S04]  /*31510*/  FADD.FTZ R90, R88, R89 ;  /* 0x00000059585a7221 */ /* 0x004fc80000010000 */
[----:B------:R-:W-:-:S06]  /*31520*/  FFMA.FTZ R161, R161, R91, R90 ;  /* 0x0000005ba1a17223 */ /* 0x000fcc000001005a */
[----:B------:R-:W0:Y:S01]  /*31530*/  SHFL.IDX PT, R161, R161, RZ, 0x1f ;  /* 0x00001fffa1a17589 */ /* 0x000e2200000e0000 */
[C---:B-1----:R-:W-:Y:S01]  /*31540*/  FMUL.FTZ R88, R165.reuse, R165 ;  /* 0x000000a5a5587220 */ /* 0x042fe20000410000 */
[----:B------:R-:W-:-:S04]  /*31550*/  FSEL R162, R165, RZ, !P1 ;  /* 0x000000ffa5a27208 */ /* 0x000fc80004800000 */
[----:B------:R-:W-:Y:S02]  /*31560*/  FSEL R163, R88, RZ, P1 ;  /* 0x000000ff58a37208 */ /* 0x000fe40000800000 */
[----:B------:R-:W-:Y:S01]  /*31570*/  ISETP.NE.AND P1, PT, R0, RZ, PT ;  /* 0x000000ff0000720c */ /* 0x000fe20003f25270 */
[----:B0-----:R-:W-:-:S04]  /*31580*/  FFMA.FTZ R160, R161, UR20, R164 ;  /* 0x00000014a1a07c23 */ /* 0x001fc800080100a4 */
        /* <DEDUP_REMOVED lines=10> */
[--C-:B0-----:R-:W-:Y:S01]  /*31630*/  FADD.FTZ R90, R50, -R162.reuse ;  /* 0x800000a2325a7221 */ /* 0x101fe20000010000 */
[----:B------:R-:W-:Y:S01]  /*31640*/  IMAD.U32 R161, R121, 0x10000, RZ ;  /* 0x0001000079a17824 */ /* 0x000fe200078e00ff */
[----:B------:R-:W-:Y:S01]  /*31650*/  SHF.L.U32 R167, R122, 0x10, RZ ;  /* 0x000000107aa77819 */ /* 0x000fe200000006ff */
[--C-:B------:R-:W-:Y:S01]  /*31660*/  FADD.FTZ R164, R70, -R162.reuse ;  /* 0x800000a246a47221 */ /* 0x100fe20000010000 */
[----:B------:R-:W-:Y:S01]  /*31670*/  FMUL.FTZ R160, R163, R160 ;  /* 0x000000a0a3a07220 */ /* 0x000fe20000410000 */
[----:B------:R-:W-:Y:S02]  /*31680*/  IMAD.U32 R165, R5, 0x10000, RZ ;  /* 0x0001000005a57824 */ /* 0x000fe400078e00ff */
[C---:B------:R-:W-:Y:S01]  /*31690*/  FMUL.FTZ R90, R163.reuse, R90 ;  /* 0x0000005aa35a7220 */ /* 0x040fe20000410000 */
[----:B------:R-:W-:Y:S02]  /*316a0*/  IMAD.U32 R169, R6, 0x10000, RZ ;  /* 0x0001000006a97824 */ /* 0x000fe400078e00ff */
[----:B------:R-:W-:Y:S01]  /*316b0*/  FMUL.FTZ R166, R163, R164 ;  /* 0x000000a4a3a67220 */ /* 0x000fe20000410000 */
[----:B------:R-:W-:Y:S01]  /*316c0*/  SHF.L.U32 R173, R7, 0x10, RZ ;  /* 0x0000001007ad7819 */ /* 0x000fe200000006ff */
[----:B------:R-:W-:Y:S01]  /*316d0*/  FFMA.FTZ R164, R90, R161, R165 ;  /* 0x000000a15aa47223 */ /* 0x000fe200000100a5 */
[----:B------:R-:W-:Y:S01]  /*316e0*/  FFMA.FTZ R169, R160, R167, R169 ;  /* 0x000000a7a0a97223 */ /* 0x000fe200000100a9 */
[----:B------:R-:W-:Y:S01]  /*316f0*/  IMAD.U32 R171, R123, 0x10000, RZ ;  /* 0x000100007bab7824 */ /* 0x000fe200078e00ff */
[----:B------:R-:W0:Y:S01]  /*31700*/  LDC.64 R160, c[0x0][0x428] ;  /* 0x00010a00ffa07b82 */ /* 0x000e220000000a00 */
[----:B------:R-:W-:Y:S01]  /*31710*/  FADD.FTZ R88, R48, -R162 ;  /* 0x800000a230587221 */ /* 0x000fe20000010000 */
[----:B------:R-:W-:Y:S01]  /*31720*/  SHF.L.U32 R91, R4, 0x10, RZ ;  /* 0x00000010045b7819 */ /* 0x000fe200000006ff */
[----:B------:R-:W-:Y:S01]  /*31730*/  FFMA.FTZ R170, R166, R171, R173 ;  /* 0x000000aba6aa7223 */ /* 0x000fe200000100ad */
[----:B------:R-:W-:-:S02]  /*31740*/  IMAD.U32 R89, R120, 0x10000, RZ ;  /* 0x0001000078597824 */ /* 0x000fc400078e00ff */
[----:B------:R-:W-:Y:S01]  /*31750*/  FMUL.FTZ R88, R163, R88 ;  /* 0x00000058a3587220 */ /* 0x000fe20000410000 */
[--C-:B------:R-:W-:Y:S01]  /*31760*/  FADD.FTZ R166, R51, -R162.reuse ;  /* 0x800000a233a67221 */ /* 0x100fe20000010000 */
[--C-:B------:R-:W-:Y:S01]  /*31770*/  FADD.FTZ R90, R49, -R162.reuse ;  /* 0x800000a2315a7221 */ /* 0x100fe20000010000 */
[--C-:B------:R-:W-:Y:S01]  /*31780*/  FADD.FTZ R168, R69, -R162.reuse ;  /* 0x800000a245a87221 */ /* 0x100fe20000010000 */
[----:B------:R-:W-:Y:S01]  /*31790*/  FADD.FTZ R172, R71, -R162 ;  /* 0x800000a247ac7221 */ /* 0x000fe20000010000 */
[----:B------:R-:W-:Y:S01]  /*317a0*/  SHF.L.U32 R165, R101, 0x10, RZ ;  /* 0x0000001065a57819 */ /* 0x000fe200000006ff */
[----:B------:R-:W-:Y:S01]  /*317b0*/  FFMA.FTZ R88, R88, R89, R91 ;  /* 0x0000005958587223 */ /* 0x000fe2000001005b */
[----:B------:R-:W-:Y:S01]  /*317c0*/  IMAD.U32 R167, R102, 0x10000, RZ ;  /* 0x0001000066a77824 */ /* 0x000fe200078e00ff */
[----:B------:R-:W-:Y:S01]  /*317d0*/  SHF.L.U32 R173, R104, 0x10, RZ ;  /* 0x0000001068ad7819 */ /* 0x000fe200000006ff */
[----:B------:R-:W-:Y:S01]  /*317e0*/  FMUL.FTZ R166, R163, R166 ;  /* 0x000000a6a3a67220 */ /* 0x000fe20000410000 */
[----:B------:R-:W-:-:S02]  /*317f0*/  IMAD.U32 R89, R99, 0x10000, RZ ;  /* 0x0001000063597824 */ /* 0x000fc400078e00ff */
[C---:B------:R-:W-:Y:S01]  /*31800*/  FMUL.FTZ R172, R163.reuse, R172 ;  /* 0x000000aca3ac7220 */ /* 0x040fe20000410000 */
[----:B------:R-:W-:Y:S02]  /*31810*/  IMAD.U32 R91, R100, 0x10000, RZ ;  /* 0x00010000645b7824 */ /* 0x000fe400078e00ff */
[----:B------:R-:W-:Y:S01]  /*31820*/  FMUL.FTZ R168, R163, R168 ;  /* 0x000000a8a3a87220 */ /* 0x000fe20000410000 */
[----:B------:R-:W-:Y:S02]  /*31830*/  IMAD.U32 R171, R103, 0x10000, RZ ;  /* 0x0001000067ab7824 */ /* 0x000fe400078e00ff */
[----:B------:R-:W-:Y:S01]  /*31840*/  FMUL.FTZ R90, R163, R90 ;  /* 0x0000005aa35a7220 */ /* 0x000fe20000410000 */
[----:B------:R-:W-:Y:S02]  /*31850*/  IMAD.U32 R175, R105, 0x10000, RZ ;  /* 0x0001000069af7824 */ /* 0x000fe400078e00ff */
[----:B------:R-:W-:Y:S01]  /*31860*/  FFMA.FTZ R167, R166, R165, R167 ;  /* 0x000000a5a6a77223 */ /* 0x000fe200000100a7 */
[----:B------:R-:W-:-:S02]  /*31870*/  IMAD.U32 R177, R117, 0x10000, RZ ;  /* 0x0001000075b17824 */ /* 0x000fc400078e00ff */
[----:B------:R-:W-:Y:S01]  /*31880*/  FFMA.FTZ R168, R168, R171, R173 ;  /* 0x000000aba8a87223 */ /* 0x000fe200000100ad */
[----:B------:R-:W-:Y:S01]  /*31890*/  FFMA.FTZ R165, R90, R89, R91 ;  /* 0x000000595aa57223 */ /* 0x000fe2000001005b */
[----:B0-----:R-:W-:-:S04]  /*318a0*/  IMAD.WIDE.U32 R160, R114, 0x10, R160 ;  /* 0x0000001072a07825 */ /* 0x001fc800078e00a0 */
[----:B------:R-:W-:Y:S01]  /*318b0*/  FFMA.FTZ R175, R172, R175, R177 ;  /* 0x000000afacaf7223 */ /* 0x000fe200000100b1 */
[----:B------:R-:W-:Y:S02]  /*318c0*/  F2FP.BF16.F32.PACK_AB R89, R167, R164 ;  /* 0x000000a4a759723e */ /* 0x000fe400000010ff */
[----:B------:R-:W-:Y:S02]  /*318d0*/  F2FP.BF16.F32.PACK_AB R90, R168, R169 ;  /* 0x000000a9a85a723e */ /* 0x000fe400000010ff */
[----:B------:R-:W-:Y:S02]  /*318e0*/  F2FP.BF16.F32.PACK_AB R91, R175, R170 ;  /* 0x000000aaaf5b723e */ /* 0x000fe400000010ff */
[----:B------:R-:W-:Y:S02]  /*318f0*/  F2FP.BF16.F32.PACK_AB R88, R165, R88 ;  /* 0x00000058a558723e */ /* 0x000fe400000010ff */
[----:B------:R-:W-:-:S03]  /*31900*/  IADD3 R114, PT, PT, R114, 0x80, RZ ;  /* 0x0000008072727810 */ /* 0x000fc60007ffe0ff */
[----:B------:R1:W-:Y:S04]  /*31910*/  STG.E.128 desc[UR6][R160.64], R88 ;  /* 0x00000058a0007986 */ /* 0x0003e8000c101d06 */
.L_x_8404:
[----:B------:R-:W-:Y:S05]  /*31920*/  BSYNC.RECONVERGENT B0 ;  /* 0x0000000000007941 */ /* 0x000fea0003800200 */
.L_x_8403:
[----:B------:R-:W-:Y:S01]  /*31930*/  LOP3.LUT P0, RZ, R158, 0x100, RZ, 0xc0, !PT ;  /* 0x000001009eff7812 */ /* 0x000fe2000780c0ff */
[----:B------:R-:W-:-:S12]  /*31940*/  BSSY.RECONVERGENT B0, `(.L_x_8405) ;  /* 0x0000032000007945 */ /* 0x000fd80003800200 */
[----:B------:R-:W-:Y:S05]  /*31950*/  @!P0 BRA `(.L_x_8406) ;  /* 0x0000000000c08947 */ /* 0x000fea0003800000 */
[--C-:B-1----:R-:W-:Y:S01]  /*31960*/  FADD.FTZ R160, R72, -R162.reuse ;  /* 0x800000a248a07221 */ /* 0x102fe20000010000 */
[--C-:B0-----:R-:W-:Y:S01]  /*31970*/  FADD.FTZ R90, R54, -R162.reuse ;  /* 0x800000a2365a7221 */ /* 0x101fe20000010000 */
[----:B------:R-:W-:Y:S01]  /*31980*/  SHF.L.U32 R161, R9, 0x10, RZ ;  /* 0x0000001009a17819 */ /* 0x000fe200000006ff */
[--C-:B------:R-:W-:Y:S01]  /*31990*/  FADD.FTZ R164, R74, -R162.reuse ;  /* 0x800000a24aa47221 */ /* 0x100fe20000010000 */
[----:B------:R-:W-:Y:S01]  /*319a0*/  SHF.L.U32 R169, R14, 0x10, RZ ;  /* 0x000000100ea97819 */ /* 0x000fe200000006ff */
[----:B------:R-:W-:Y:S01]  /*319b0*/  FMUL.FTZ R160, R163, R160 ;  /* 0x000000a0a3a07220 */ /* 0x000fe20000410000 */
[----:B------:R-:W-:Y:S02]  /*319c0*/  IMAD.U32 R165, R13, 0x10000, RZ ;  /* 0x000100000da57824 */ /* 0x000fe400078e00ff */
[C---:B------:R-:W-:Y:S01]  /*319d0*/  FMUL.FTZ R90, R163.reuse, R90 ;  /* 0x0000005aa35a7220 */ /* 0x040fe20000410000 */
[----:B------:R-:W-:Y:S02]  /*319e0*/  IMAD.U32 R167, R10, 0x10000, RZ ;  /* 0x000100000aa77824 */ /* 0x000fe400078e00ff */
[----:B------:R-:W-:Y:S01]  /*319f0*/  FMUL.FTZ R166, R163, R164 ;  /* 0x000000a4a3a67220 */ /* 0x000fe20000410000 */
[----:B------:R-:W-:Y:S01]  /*31a00*/  FADD.FTZ R88, R52, -R162 ;  /* 0x800000a234587221 */ /* 0x000fe20000010000 */
[----:B------:R-:W-:Y:S01]  /*31a10*/  FFMA.FTZ R164, R90, R161, R165 ;  /* 0x000000a15aa47223 */ /* 0x000fe200000100a5 */
[----:B------:R-:W-:Y:S01]  /*31a20*/  FFMA.FTZ R169, R160, R167, R169 ;  /* 0x000000a7a0a97223 */ /* 0x000fe200000100a9 */
[----:B------:R-:W-:Y:S01]  /*31a30*/  IMAD.U32 R171, R11, 0x10000, RZ ;  /* 0x000100000bab7824 */ /* 0x000fe200078e00ff */
[----:B------:R-:W0:Y:S01]  /*31a40*/  LDC.64 R160, c[0x0][0x428] ;  /* 0x00010a00ffa07b82 */ /* 0x000e220000000a00 */
[----:B------:R-:W-:-:S02]  /*31a50*/  IMAD.U32 R173, R15, 0x10000, RZ ;  /* 0x000100000fad7824 */ /* 0x000fc400078e00ff */
[----:B------:R-:W-:Y:S01]  /*31a60*/  FMUL.FTZ R88, R163, R88 ;  /* 0x00000058a3587220 */ /* 0x000fe20000410000 */
[----:B------:R-:W-:Y:S02]  /*31a70*/  IMAD.U32 R89, R8, 0x10000, RZ ;  /* 0x0001000008597824 */ /* 0x000fe400078e00ff */
[--C-:B------:R-:W-:Y:S01]  /*31a80*/  FADD.FTZ R90, R53, -R162.reuse ;  /* 0x800000a2355a7221 */ /* 0x100fe20000010000 */
        /* <DEDUP_REMOVED lines=26> */
[----:B------:R-:W-:Y:S02]  /*31c30*/  F2FP.BF16.F32.PACK_AB R91, R175, R170 ;  /* 0x000000aaaf5b723e */ /* 0x000fe400000010ff */
[----:B------:R-:W-:-:S05]  /*31c40*/  F2FP.BF16.F32.PACK_AB R88, R165, R88 ;  /* 0x00000058a558723e */ /* 0x000fca00000010ff */
[----:B------:R2:W-:Y:S02]  /*31c50*/  STG.E.128 desc[UR6][R160.64], R88 ;  /* 0x00000058a0007986 */ /* 0x0005e4000c101d06 */
.L_x_8406:
[----:B------:R-:W-:Y:S05]  /*31c60*/  BSYNC.RECONVERGENT B0 ;  /* 0x0000000000007941 */ /* 0x000fea0003800200 */
.L_x_8405:
[----:B------:R-:W-:Y:S01]  /*31c70*/  LOP3.LUT P0, RZ, R158, 0x80, RZ, 0xc0, !PT ;  /* 0x000000809eff7812 */ /* 0x000fe2000780c0ff */
[----:B------:R-:W-:-:S12]  /*31c80*/  BSSY.RECONVERGENT B0, `(.L_x_8407) ;  /* 0x0000032000007945 */ /* 0x000fd80003800200 */
[----:B------:R-:W-:Y:S05]  /*31c90*/  @!P0 BRA `(.L_x_8408) ;  /* 0x0000000000c08947 */ /* 0x000fea0003800000 */
[--C-:B-12---:R-:W-:Y:S01]  /*31ca0*/  FADD.FTZ R160, R76, -R162.reuse ;  /* 0x800000a24ca07221 */ /* 0x106fe20000010000 */
[--C-:B0-----:R-:W-:Y:S01]  /*31cb0*/  FADD.FTZ R90, R58, -R162.reuse ;  /* 0x800000a23a5a7221 */ /* 0x101fe20000010000 */
[----:B------:R-:W-:Y:S01]  /*31cc0*/  IMAD.U32 R161, R17, 0x10000, RZ ;  /* 0x0001000011a17824 */ /* 0x000fe200078e00ff */
[----:B------:R-:W-:Y:S01]  /*31cd0*/  SHF.L.U32 R165, R21, 0x10, RZ ;  /* 0x0000001015a57819 */ /* 0x000fe200000006ff */
[--C-:B------:R-:W-:Y:S01]  /*31ce0*/  FADD.FTZ R164, R78, -R162.reuse ;  /* 0x800000a24ea47221 */ /* 0x100fe20000010000 */
[C---:B------:R-:W-:Y:S01]  /*31cf0*/  FMUL.FTZ R160, R163.reuse, R160 ;  /* 0x000000a0a3a07220 */ /* 0x040fe20000410000 */
[----:B------:R-:W-:Y:S02]  /*31d00*/  IMAD.U32 R167, R18, 0x10000, RZ ;  /* 0x0001000012a77824 */ /* 0x000fe400078e00ff */
[C---:B------:R-:W-:Y:S01]  /*31d10*/  FMUL.FTZ R90, R163.reuse, R90 ;  /* 0x0000005aa35a7220 */ /* 0x040fe20000410000 */
[----:B------:R-:W-:Y:S02]  /*31d20*/  IMAD.U32 R169, R22, 0x10000, RZ ;  /* 0x0001000016a97824 */ /* 0x000fe400078e00ff */
[----:B------:R-:W-:Y:S01]  /*31d30*/  FMUL.FTZ R166, R163, R164 ;  /* 0x000000a4a3a67220 */ /* 0x000fe20000410000 */
[----:B------:R-:W-:Y:S01]  /*31d40*/  SHF.L.U32 R171, R19, 0x10, RZ ;  /* 0x0000001013ab7819 */ /* 0x000fe200000006ff */
[----:B------:R-:W-:Y:S01]  /*31d50*/  FFMA.FTZ R164, R90, R161, R165 ;  /* 0x000000a15aa47223 */ /* 0x000fe200000100a5 */
[----:B------:R-:W-:Y:S01]  /*31d60*/  FFMA.FTZ R169, R160, R167, R169 ;  /* 0x000000a7a0a97223 */ /* 0x000fe200000100a9 */
[----:B------:R-:W-:Y:S01]  /*31d70*/  FADD.FTZ R88, R56, -R162 ;  /* 0x800000a238587221 */ /* 0x000fe20000010000 */
[----:B------:R-:W0:Y:S01]  /*31d80*/  LDC.64 R160, c[0x0][0x428] ;  /* 0x00010a00ffa07b82 */ /* 0x000e220000000a00 */
[----:B------:R-:W-:Y:S01]  /*31d90*/  IMAD.U32 R173, R23, 0x10000, RZ ;  /* 0x0001000017ad7824 */ /* 0x000fe200078e00ff */
[----:B------:R-:W-:Y:S01]  /*31da0*/  SHF.L.U32 R89, R16, 0x10, RZ ;  /* 0x0000001010597819 */ /* 0x000fe200000006ff */
[----:B------:R-:W-:-:S02]  /*31db0*/  IMAD.U32 R91, R20, 0x10000, RZ ;  /* 0x00010000145b7824 */ /* 0x000fc400078e00ff */
[----:B------:R-:W-:Y:S01]  /*31dc0*/  FMUL.FTZ R88, R163, R88 ;  /* 0x00000058a3587220 */ /* 0x000fe20000410000 */
[----:B------:R-:W-:Y:S01]  /*31dd0*/  FFMA.FTZ R170, R166, R171, R173 ;  /* 0x000000aba6aa7223 */ /* 0x000fe200000100ad */
[--C-:B------:R-:W-:Y:S01]  /*31de0*/  FADD.FTZ R166, R59, -R162.reuse ;  /* 0x800000a23ba67221 */ /* 0x100fe20000010000 */
[--C-:B------:R-:W-:Y:S01]  /*31df0*/  FADD.FTZ R90, R57, -R162.reuse ;  /* 0x800000a2395a7221 */ /* 0x100fe20000010000 */
[--C-:B------:R-:W-:Y:S01]  /*31e00*/  FADD.FTZ R168, R77, -R162.reuse ;  /* 0x800000a24da87221 */ /* 0x100fe20000010000 */
[----:B------:R-:W-:Y:S01]  /*31e10*/  FADD.FTZ R172, R79, -R162 ;  /* 0x800000a24fac7221 */ /* 0x000fe20000010000 */
[----:B------:R-:W-:Y:S01]  /*31e20*/  FFMA.FTZ R88, R88, R89, R91 ;  /* 0x0000005958587223 */ /* 0x000fe2000001005b */
[----:B------:R-:W-:Y:S01]  /*31e30*/  SHF.L.U32 R91, R135, 0x10, RZ ;  /* 0x00000010875b7819 */ /* 0x000fe200000006ff */
[----:B------:R-:W-:Y:S01]  /*31e40*/  IMAD.U32 R165, R136, 0x10000, RZ ;  /* 0x0001000088a57824 */ /* 0x000fe200078e00ff */
[----:B------:R-:W-:Y:S01]  /*31e50*/  SHF.L.U32 R171, R138, 0x10, RZ ;  /* 0x000000108aab7819 */ /* 0x000fe200000006ff */
[----:B------:R-:W-:Y:S01]  /*31e60*/  IMAD.U32 R167, R137, 0x10000, RZ ;  /* 0x0001000089a77824 */ /* 0x000fe200078e00ff */
[----:B------:R-:W-:Y:S01]  /*31e70*/  SHF.L.U32 R177, R141, 0x10, RZ ;  /* 0x000000108db17819 */ /* 0x000fe200000006ff */
[----:B------:R-:W-:Y:S01]  /*31e80*/  FMUL.FTZ R166, R163, R166 ;  /* 0x000000a6a3a67220 */ /* 0x000fe20000410000 */
[----:B------:R-:W-:-:S02]  /*31e90*/  IMAD.U32 R89, R134, 0x10000, RZ ;  /* 0x0001000086597824 */ /* 0x000fc400078e00ff */
[----:B------:R-:W-:Y:S01]  /*31ea0*/  FMUL.FTZ R172, R163, R172 ;  /* 0x000000aca3ac7220 */ /* 0x000fe20000410000 */
[----:B------:R-:W-:Y:S02]  /*31eb0*/  IMAD.U32 R173, R139, 0x10000, RZ ;  /* 0x000100008bad7824 */ /* 0x000fe400078e00ff */
[C---:B------:R-:W-:Y:S01]  /*31ec0*/  FMUL.FTZ R168, R163.reuse, R168 ;  /* 0x000000a8a3a87220 */ /* 0x040fe20000410000 */
[----:B------:R-:W-:Y:S02]  /*31ed0*/  IMAD.U32 R175, R140, 0x10000, RZ ;  /* 0x000100008caf7824 */ /* 0x000fe400078e00ff */
[----:B------:R-:W-:Y:S01]  /*31ee0*/  FMUL.FTZ R90, R163, R90 ;  /* 0x0000005aa35a7220 */ /* 0x000fe20000410000 */
        /* <DEDUP_REMOVED lines=11> */
.L_x_8408:
[----:B------:R-:W-:Y:S05]  /*31fa0*/  BSYNC.RECONVERGENT B0 ;  /* 0x0000000000007941 */ /* 0x000fea0003800200 */
.L_x_8407:
[----:B------:R-:W-:Y:S01]  /*31fb0*/  LOP3.LUT P0, RZ, R158, 0x40, RZ, 0xc0, !PT ;  /* 0x000000409eff7812 */ /* 0x000fe2000780c0ff */
[----:B------:R-:W-:-:S12]  /*31fc0*/  BSSY.RECONVERGENT B0, `(.L_x_8409) ;  /* 0x0000032000007945 */ /* 0x000fd80003800200 */
[----:B------:R-:W-:Y:S05]  /*31fd0*/  @!P0 BRA `(.L_x_8410) ;  /* 0x0000000000c08947 */ /* 0x000fea0003800000 */
[--C-:B-123--:R-:W-:Y:S01]  /*31fe0*/  FADD.FTZ R160, R80, -R162.reuse ;  /* 0x800000a250a07221 */ /* 0x10efe20000010000 */
        /* <DEDUP_REMOVED lines=47> */
.L_x_8410:
[----:B------:R-:W-:Y:S05]  /*322e0*/  BSYNC.RECONVERGENT B0 ;  /* 0x0000000000007941 */ /* 0x000fea0003800200 */
.L_x_8409:
[----:B------:R-:W-:Y:S01]  /*322f0*/  LOP3.LUT P0, RZ, R158, 0x20, RZ, 0xc0, !PT ;  /* 0x000000209eff7812 */ /* 0x000fe2000780c0ff */
[----:B------:R-:W-:-:S12]  /*32300*/  BSSY.RECONVERGENT B0, `(.L_x_8411) ;  /* 0x0000031000007945 */ /* 0x000fd80003800200 */
        /* <DEDUP_REMOVED lines=9> */
[----:B------:R-:W-:Y:S01]  /*323a0*/  SHF.L.U32 R165, R33, 0x10, RZ ;  /* 0x0000001021a57819 */ /* 0x000fe200000006ff */
[----:B------:R-:W-:Y:S01]  /*323b0*/  FADD.FTZ R162, R87, -R162 ;  /* 0x800000a257a27221 */ /* 0x000fe20000010000 */
[----:B------:R-:W-:-:S02]  /*323c0*/  IMAD.U32 R167, R37, 0x10000, RZ ;  /* 0x0001000025a77824 */ /* 0x000fc400078e00ff */
[C---:B------:R-:W-:Y:S01]  /*323d0*/  FMUL.FTZ R164, R163.reuse, R164 ;  /* 0x000000a4a3a47220 */ /* 0x040fe20000410000 */
[----:B------:R-:W-:Y:S01]  /*323e0*/  IMAD.U32 R91, R32, 0x10000, RZ ;  /* 0x00010000205b7824 */ /* 0x000fe200078e00ff */
[----:B------:R-:W-:Y:S01]  /*323f0*/  SHF.L.U32 R171, R38, 0x10, RZ ;  /* 0x0000001026ab7819 */ /* 0x000fe200000006ff */
[----:B------:R-:W-:Y:S02]  /*32400*/  IMAD.U32 R161, R36, 0x10000, RZ ;  /* 0x0001000024a17824 */ /* 0x000fe400078e00ff */
[C---:B------:R-:W-:Y:S01]  /*32410*/  FMUL.FTZ R90, R163.reuse, R90 ;  /* 0x0000005aa35a7220 */ /* 0x040fe20000410000 */
[----:B------:R-:W-:Y:S02]  /*32420*/  IMAD.U32 R169, R34, 0x10000, RZ ;  /* 0x0001000022a97824 */ /* 0x000fe400078e00ff */
[C---:B------:R-:W-:Y:S01]  /*32430*/  FMUL.FTZ R168, R163.reuse, R168 ;  /* 0x000000a8a3a87220 */ /* 0x040fe20000410000 */
[C---:B------:R-:W-:Y:S01]  /*32440*/  FMUL.FTZ R174, R163.reuse, R162 ;  /* 0x000000a2a3ae7220 */ /* 0x040fe20000410000 */
[----:B------:R-:W-:Y:S01]  /*32450*/  FFMA.FTZ R164, R164, R165, R167 ;  /* 0x000000a5a4a47223 */ /* 0x000fe200000100a7 */
[C---:B------:R-:W-:Y:S01]  /*32460*/  FMUL.FTZ R160, R163.reuse, R160 ;  /* 0x000000a0a3a07220 */ /* 0x040fe20000410000 */
[C---:B------:R-:W-:Y:S01]  /*32470*/  FMUL.FTZ R166, R163.reuse, R166 ;  /* 0x000000a6a3a67220 */ /* 0x040fe20000410000 */
[C---:B------:R-:W-:Y:S01]  /*32480*/  FMUL.FTZ R170, R163.reuse, R170 ;  /* 0x000000aaa3aa7220 */ /* 0x040fe20000410000 */
[----:B------:R-:W-:Y:S01]  /*32490*/  FMUL.FTZ R172, R163, R172 ;  /* 0x000000aca3ac7220 */ /* 0x000fe20000410000 */
[----:B------:R-:W-:Y:S01]  /*324a0*/  FFMA.FTZ R162, R90, R91, R161 ;  /* 0x0000005b5aa27223 */ /* 0x000fe200000100a1 */
[----:B------:R-:W-:Y:S01]  /*324b0*/  SHF.L.U32 R165, R153, 0x10, RZ ;  /* 0x0000001099a57819 */ /* 0x000fe200000006ff */
[----:B------:R-:W-:Y:S01]  /*324c0*/  FFMA.FTZ R90, R168, R169, R171 ;  /* 0x000000a9a85a7223 */ /* 0x000fe200000100ab */
[----:B------:R-:W-:Y:S01]  /*324d0*/  IMAD.U32 R163, R152, 0x10000, RZ ;  /* 0x0001000098a37824 */ /* 0x000fe200078e00ff */
[----:B------:R-:W-:Y:S01]  /*324e0*/  SHF.L.U32 R167, R154, 0x10, RZ ;  /* 0x000000109aa77819 */ /* 0x000fe200000006ff */
[----:B------:R-:W-:Y:S01]  /*324f0*/  IMAD.U32 R91, R150, 0x10000, RZ ;  /* 0x00010000965b7824 */ /* 0x000fe200078e00ff */
[----:B------:R-:W-:Y:S01]  /*32500*/  SHF.L.U32 R175, R156, 0x10, RZ ;  /* 0x000000109caf7819 */ /* 0x000fe200000006ff */
[----:B------:R-:W-:-:S02]  /*32510*/  IMAD.U32 R171, R35, 0x10000, RZ ;  /* 0x0001000023ab7824 */ /* 0x000fc400078e00ff */
[----:B------:R-:W-:Y:S01]  /*32520*/  FFMA.FTZ R165, R166, R163, R165 ;  /* 0x000000a3a6a57223 */ /* 0x000fe200000100a5 */
[----:B------:R-:W-:Y:S02]  /*32530*/  IMAD.U32 R173, R39, 0x10000, RZ ;  /* 0x0001000027ad7824 */ /* 0x000fe400078e00ff */
[----:B------:R-:W-:Y:S02]  /*32540*/  IMAD.U32 R177, R157, 0x10000, RZ ;  /* 0x000100009db17824 */ /* 0x000fe400078e00ff */
[----:B------:R-:W-:Y:S02]  /*32550*/  IMAD.U32 R169, R155, 0x10000, RZ ;  /* 0x000100009ba97824 */ /* 0x000fe400078e00ff */
[----:B------:R-:W-:Y:S01]  /*32560*/  FFMA.FTZ R171, R172, R171, R173 ;  /* 0x000000abacab7223 */ /* 0x000fe200000100ad */
[----:B------:R-:W-:Y:S02]  /*32570*/  IMAD.U32 R161, R151, 0x10000, RZ ;  /* 0x0001000097a17824 */ /* 0x000fe400078e00ff */
[----:B------:R-:W-:Y:S01]  /*32580*/  FFMA.FTZ R174, R174, R175, R177 ;  /* 0x000000afaeae7223 */ /* 0x000fe200000100b1 */
[----:B------:R-:W-:Y:S01]  /*32590*/  FFMA.FTZ R167, R170, R167, R169 ;  /* 0x000000a7aaa77223 */ /* 0x000fe200000100a9 */
[----:B------:R-:W-:Y:S01]  /*325a0*/  FFMA.FTZ R163, R160, R91, R161 ;  /* 0x0000005ba0a37223 */ /* 0x000fe200000100a1 */
[----:B0-----:R-:W-:-:S02]  /*325b0*/  IMAD.WIDE.U32 R160, R114, 0x10, R88 ;  /* 0x0000001072a07825 */ /* 0x001fc400078e0058 */
[----:B------:R-:W-:Y:S02]  /*325c0*/  F2FP.BF16.F32.PACK_AB R91, R174, R171 ;  /* 0x000000abae5b723e */ /* 0x000fe400000010ff */
[----:B------:R-:W-:Y:S02]  /*325d0*/  F2FP.BF16.F32.PACK_AB R90, R167, R90 ;  /* 0x0000005aa75a723e */ /* 0x000fe400000010ff */
[----:B------:R-:W-:Y:S02]  /*325e0*/  F2FP.BF16.F32.PACK_AB R89, R165, R164 ;  /* 0x000000a4a559723e */ /* 0x000fe400000010ff */
[----:B------:R-:W-:-:S05]  /*325f0*/  F2FP.BF16.F32.PACK_AB R88, R163, R162 ;  /* 0x000000a2a358723e */ /* 0x000fca00000010ff */
[----:B------:R0:W-:Y:S02]  /*32600*/  STG.E.128 desc[UR6][R160.64], R88 ;  /* 0x00000058a0007986 */ /* 0x0001e4000c101d06 */
.L_x_8412:
[----:B------:R-:W-:Y:S05]  /*32610*/  BSYNC.RECONVERGENT B0 ;  /* 0x0000000000007941 */ /* 0x000fea0003800200 */
.L_x_8411:
[----:B------:R-:W-:Y:S02]  /*32620*/  UIADD3 UR16, UPT, UPT, UR16, UR14, URZ ;  /* 0x0000000e10107290 */ /* 0x000fe4000fffe0ff */
[----:B------:R-:W-:Y:S02]  /*32630*/  UPLOP3.LUT UP1, UPT, UPT, UPT, UP1, 0x40, 0x4 ;  /* 0x000000000004789c */ /* 0x000fe40003f2e810 */
[----:B------:R-:W-:-:S09]  /*32640*/  UISETP.GE.AND UP0, UPT, UR16, UR15, UPT ;  /* 0x0000000f1000728c */ /* 0x000fd2000bf06270 */
[----:B------:R-:W-:Y:S05]  /*32650*/  BRA.U !UP0, `(.L_x_8413) ;  /* 0xfffffce908907547 */ /* 0x000fea000b83ffff */
[----:B------:R-:W-:Y:S05]  /*32660*/  EXIT ;  /* 0x000000000000794d */ /* 0x000fea0003800000 */
.L_x_8414:
        /* <DEDUP_REMOVED lines=9> */
.L_x_22330:


//--------------------- .text._ZN10layer_norm31ln_parallel_residual_fwd_kernelINS_13Kernel_traitsI13__nv_bfloat16S2_fS2_fjLj5120ELj1ELj1ELj4ELj16ENS_18Kernel_traits_baseILj5120ES2_S2_fS2_fjLj128EEEEELb1ELb1ELb1EEEvNS_9FwdParamsE --------------------------
	.section	.text._ZN10layer_norm31ln_parallel_residual_fwd_kernelINS_13Kernel_traitsI13__nv_bfloat16S2_fS2_fjLj5120ELj1ELj1ELj4ELj16ENS_18Kernel_traits_baseILj5120ES2_S2_fS2_fjLj128EEEEELb1ELb1ELb1EEEvNS_9FwdParamsE,"ax",@progbits
	.align	128
        .global         _ZN10layer_norm31ln_parallel_residual_fwd_kernelINS_13Kernel_traitsI13__nv_bfloat16S2_fS2_fjLj5120ELj1ELj1ELj4ELj16ENS_18Kernel_traits_baseILj5120ES2_S2_fS2_fjLj128EEEEELb1ELb1ELb1EEEvNS_9FwdParamsE
        .type           _ZN10layer_norm31ln_parallel_residual_fwd_kernelINS_13Kernel_traitsI13__nv_bfloat16S2_fS2_fjLj5120ELj1ELj1ELj4ELj16ENS_18Kernel_traits_baseILj5120ES2_S2_fS2_fjLj128EEEEELb1ELb1ELb1EEEvNS_9FwdParamsE,@function
        .size           _ZN10layer_norm31ln_parallel_residual_fwd_kernelINS_13Kernel_traitsI13__nv_bfloat16S2_fS2_fjLj5120ELj1ELj1ELj4ELj16ENS_18Kernel_traits_baseILj5120ES2_S2_fS2_fjLj128EEEEELb1ELb1ELb1EEEvNS_9FwdParamsE,(.L_x_22331 - _ZN10layer_norm31ln_parallel_residual_fwd_kernelINS_13Kernel_traitsI13__nv_bfloat16S2_fS2_fjLj5120ELj1ELj1ELj4ELj16ENS_18Kernel_traits_baseILj5120ES2_S2_fS2_fjLj128EEEEELb1ELb1ELb1EEEvNS_9FwdParamsE)
        .other          _ZN10layer_norm31ln_parallel_residual_fwd_kernelINS_13Kernel_traitsI13__nv_bfloat16S2_fS2_fjLj5120ELj1ELj1ELj4ELj16ENS_18Kernel_traits_baseILj5120ES2_S2_fS2_fjLj128EEEEELb1ELb1ELb1EEEvNS_9FwdParamsE,@"STO_CUDA_ENTRY STV_DEFAULT"
_ZN10layer_norm31ln_parallel_residual_fwd_kernelINS_13Kernel_traitsI13__nv_bfloat16S2_fS2_fjLj5120ELj1ELj1ELj4ELj16ENS_18Kernel_traits_baseILj5120ES2_S2_fS2_fjLj128EEEEELb1ELb1ELb1EEEvNS_9FwdParamsE:
.text._ZN10layer_norm31ln_parallel_residual_fwd_kernelINS_13Kernel_traitsI13__nv_bfloat16S2_fS2_fjLj5120ELj1ELj1ELj4ELj16ENS_18Kernel_traits_baseILj5120ES2_S2_fS2_fjLj128EEEEELb1ELb1ELb1EEEvNS_9FwdParamsE:
        /* <DEDUP_REMOVED lines=60> */
[C---:B------:R-:W-:Y:S01]  /*03c0*/  IMAD.HI.U32 R2, R113.reuse, -0x2daee0ad, RZ ;  /* 0xd2511f5371027827 */ /* 0x040fe200078e00ff */
[----:B------:R-:W-:Y:S01]  /*03d0*/  UIADD3 UR5, UPT, UPT, UR11, -0x4498517b, URZ ;  /* 0xbb67ae850b057890 */ /* 0x000fe2000fffe0ff */
[----:B------:R-:W-:Y:S01]  /*03e0*/  LOP3.LUT R136, R136, 0x3, RZ, 0xc0, !PT ;  /* 0x0000000388887812 */ /* 0x000fe200078ec0ff */
[----:B------:R-:W-:Y:S01]  /*03f0*/  UIADD3 UR6, UPT, UPT, UR10, 0x3c6ef372, URZ ;  /* 0x3c6ef3720a067890 */ /* 0x000fe2000fffe0ff */
[----:B------:R-:W-:Y:S01]  /*0400*/  IMAD R6, R113, -0x2daee0ad, RZ ;  /* 0xd2511f5371067824 */ /* 0x000fe200078e02ff */
[----:B------:R-:W-:Y:S01]  /*0410*/  LOP3.LUT R2, R2, UR11, RZ, 0x3c, !PT ;  /* 0x0000000b02027c12 */ /* 0x000fe2000f8e3cff */
[----:B------:R-:W-:Y:S01]  /*0420*/  UIADD3 UR7, UPT, UPT, UR11, 0x76cf5d0a, URZ ;  /* 0x76cf5d0a0b077890 */ /* 0x000fe2000fffe0ff */
[----:B0-----:R-:W-:Y:S01]  /*0430*/  IMAD R112, R7, UR18, R122 ;  /* 0x0000001207707c24 */ /* 0x001fe2000f8e027a */
[----:B------:R-:W-:Y:S01]  /*0440*/  UIADD3 UR12, UPT, UPT, UR10, 0x78dde6e4, URZ ;  /* 0x78dde6e40a0c7890 */ /* 0x000fe2000fffe0ff */
[----:B------:R-:W-:Y:S01]  /*0450*/  PRMT R14, R106, 0x7632, R14 ;  /* 0x000076326a0e7816 */ /* 0x000fe2000000000e */
[----:B------:R-:W-:Y:S01]  /*0460*/  IMAD.HI.U32 R3, R2, -0x326172a9, RZ ;  /* 0xcd9e8d5702037827 */ /* 0x000fe200078e00ff */
[----:B------:R-:W-:-:S02]  /*0470*/  PRMT R13, R105, 0x7632, R13 ;  /* 0x00007632690d7816 */ /* 0x000fc4000000000d */
[----:B------:R-:W-:Y:S02]  /*0480*/  @!P0 CS2R R72, SRZ ;  /* 0x0000000000488805 */ /* 0x000fe4000001ff00 */
[----:B------:R-:W-:Y:S01]  /*0490*/  PRMT R12, R104, 0x7632, R12 ;  /* 0x00007632680c7816 */ /* 0x000fe2000000000c */
[----:B------:R-:W-:Y:S01]  /*04a0*/  IMAD.HI.U32 R0, R112, -0x326172a9, RZ ;  /* 0xcd9e8d5770007827 */ /* 0x000fe200078e00ff */
[----:B------:R-:W-:Y:S02]  /*04b0*/  PRMT R11, R102, 0x7632, R11 ;  /* 0x00007632660b7816 */ /* 0x000fe4000000000b */
[----:B------:R-:W-:Y:S02]  /*04c0*/  @!P0 CS2R R70, SRZ ;  /* 0x0000000000468805 */ /* 0x000fe4000001ff00 */
[----:B------:R-:W-:Y:S01]  /*04d0*/  PRMT R10, R101, 0x7632, R10 ;  /* 0x00007632650a7816 */ /* 0x000fe2000000000a */
[----:B------:R-:W-:Y:S01]  /*04e0*/  IMAD R4, R112, -0x326172a9, RZ ;  /* 0xcd9e8d5770047824 */ /* 0x000fe200078e02ff */
[----:B------:R-:W-:Y:S01]  /*04f0*/  LOP3.LUT R0, R19, UR10, R0, 0x96, !PT ;  /* 0x0000000a13007c12 */ /* 0x000fe2000f8e9600 */
[----:B------:R-:W-:Y:S01]  /*0500*/  IMAD R7, R2, -0x326172a9, RZ ;  /* 0xcd9e8d5702077824 */ /* 0x000fe200078e02ff */
[----:B------:R-:W-:-:S02]  /*0510*/  @!P0 CS2R R68, SRZ ;  /* 0x0000000000448805 */ /* 0x000fc4000001ff00 */
[----:B------:R-:W-:Y:S01]  /*0520*/  PRMT R8, R87, 0x7632, R8 ;  /* 0x0000763257087816 */ /* 0x000fe20000000008 */
[----:B------:R-:W-:Y:S01]  /*0530*/  UPLOP3.LUT UP1, UPT, UPT, UPT, UPT, 0x40, 0x4 ;  /* 0x000000000004789c */ /* 0x000fe20003f2e870 */
[----:B------:R-:W-:Y:S01]  /*0540*/  IMAD.HI.U32 R5, R0, -0x2daee0ad, RZ ;  /* 0xd2511f5300057827 */ /* 0x000fe200078e00ff */
[----:B------:R-:W-:Y:S01]  /*0550*/  LOP3.LUT R3, R4, UR4, R3, 0x96, !PT ;  /* 0x0000000404037c12 */ /* 0x000fe2000f8e9603 */
[----:B------:R-:W0:Y:S02]  /*0560*/  LDCU UR19, c[0x0][0x388] ;  /* 0x00007100ff1377ac */ /* 0x000e240008000800 */
[----:B------:R-:W-:Y:S01]  /*0570*/  IMAD R9, R0, -0x2daee0ad, RZ ;  /* 0xd2511f5300097824 */ /* 0x000fe200078e02ff */
[----:B------:R-:W-:Y:S01]  /*0580*/  LOP3.LUT R5, R6, UR5, R5, 0x96, !PT ;  /* 0x0000000506057c12 */ /* 0x000fe2000f8e9605 */
[----:B------:R-:W-:Y:S01]  /*0590*/  IMAD.HI.U32 R4, R3, -0x2daee0ad, RZ ;  /* 0xd2511f5303047827 */ /* 0x000fe200078e00ff */
[----:B------:R-:W1:Y:S03]  /*05a0*/  LDCU.64 UR4, c[0x0][0x398] ;  /* 0x00007300ff0477ac */ /* 0x000e660008000a00 */
        /* <DEDUP_REMOVED lines=8> */
[----:B------:R-:W2:Y:S01]  /*0630*/  LDCU.U8 UR22, c[0x0][0x410] ;  /* 0x00008200ff1677ac */ /* 0x000ea20008000000 */
[----:B------:R-:W-:Y:S01]  /*0640*/  IMAD.HI.U32 R2, R4, -0x326172a9, RZ ;  /* 0xcd9e8d5704027827 */ /* 0x000fe200078e00ff */
[----:B------:R-:W3:Y:S03]  /*0650*/  LDCU UR23, c[0x0][0x400] ;  /* 0x00008000ff1777ac */ /* 0x000ee60008000800 */
[----:B------:R-:W-:Y:S01]  /*0660*/  IMAD.HI.U32 R3, R0, -0x2daee0ad, RZ ;  /* 0xd2511f5300037827 */ /* 0x000fe200078e00ff */
[----:B------:R-:W-:Y:S01]  /*0670*/  LOP3.LUT R2, R5, UR7, R2, 0x96, !PT ;  /* 0x0000000705027c12 */ /* 0x000fe2000f8e9602 */
[----:B------:R-:W-:-:S02]  /*0680*/  UIADD3 UR7, UPT, UPT, UR11, -0x126145ec, URZ ;  /* 0xed9eba140b077890 */ /* 0x000fc4000fffe0ff */
[----:B------:R-:W-:Y:S01]  /*0690*/  IMAD R7, R0, -0x2daee0ad, RZ ;  /* 0xd2511f5300077824 */ /* 0x000fe200078e02ff */
[----:B------:R-:W-:Y:S01]  /*06a0*/  LOP3.LUT R3, R6, UR6, R3, 0x96, !PT ;  /* 0x0000000606037c12 */ /* 0x000fe2000f8e9603 */
[----:B------:R-:W-:Y:S01]  /*06b0*/  IMAD.HI.U32 R6, R2, -0x2daee0ad, RZ ;  /* 0xd2511f5302067827 */ /* 0x000fe200078e00ff */
[----:B-1----:R-:W-:Y:S02]  /*06c0*/  UISETP.NE.U32.AND UP0, UPT, UR4, URZ, UPT ;  /* 0x000000ff0400728c */ /* 0x002fe4000bf05070 */
[----:B------:R-:W-:Y:S01]  /*06d0*/  UIADD3 UR4, UPT, UPT, UR10, 0x1715609d, URZ ;  /* 0x1715609d0a047890 */ /* 0x000fe2000fffe0ff */
[----:B------:R-:W-:Y:S01]  /*06e0*/  IMAD R5, R4, -0x326172a9, RZ ;  /* 0xcd9e8d5704057824 */ /* 0x000fe200078e02ff */
[----:B------:R-:W-:Y:S01]  /*06f0*/  LOP3.LUT R6, R7, UR7, R6, 0x96, !PT ;  /* 0x0000000707067c12 */ /* 0x000fe2000f8e9606 */
[C---:B------:R-:W-:Y:S01]  /*0700*/  IMAD.HI.U32 R0, R3.reuse, -0x326172a9, RZ ;  /* 0xcd9e8d5703007827 */ /* 0x040fe200078e00ff */
[----:B------:R-:W-:Y:S02]  /*0710*/  UISETP.NE.AND.EX UP0, UPT, UR5, URZ, UPT, UP0 ;  /* 0x000000ff0500728c */ /* 0x000fe4000bf05300 */
[----:B------:R-:W-:Y:S01]  /*0720*/  UIADD3 UR5, UPT, UPT, UR11, -0x56f99767, URZ ;  /* 0xa90668990b057890 */ /* 0x000fe2000fffe0ff */
[----:B------:R-:W-:Y:S01]  /*0730*/  IMAD R4, R3, -0x326172a9, RZ ;  /* 0xcd9e8d5703047824 */ /* 0x000fe200078e02ff */
[----:B------:R-:W-:Y:S01]  /*0740*/  LOP3.LUT R0, R5, UR12, R0, 0x96, !PT ;  /* 0x0000000c05007c12 */ /* 0x000fe2000f8e9600 */
[----:B------:R-:W-:Y:S01]  /*0750*/  IMAD R5, R2, -0x2daee0ad, RZ ;  /* 0xd2511f5302057824 */ /* 0x000fe200078e02ff */
[----:B------:R-:W1:Y:S01]  /*0760*/  LDCU UR6, c[0x0][0x404] ;  /* 0x00008080ff0677ac */ /* 0x000e620008000800 */
[----:B------:R-:W-:Y:S01]  /*0770*/  IMAD.HI.U32 R3, R6, -0x326172a9, RZ ;  /* 0xcd9e8d5706037827 */ /* 0x000fe200078e00ff */
[----:B------:R-:W4:Y:S03]  /*0780*/  LDCU UR7, c[0x0][0x408] ;  /* 0x00008100ff0777ac */ /* 0x000f260008000800 */
[----:B------:R-:W-:Y:S01]  /*0790*/  IMAD.HI.U32 R2, R0, -0x2daee0ad, RZ ;  /* 0xd2511f5300027827 */ /* 0x000fe200078e00ff */
[----:B------:R-:W-:Y:S01]  /*07a0*/  LOP3.LUT R3, R4, UR4, R3, 0x96, !PT ;  /* 0x0000000404037c12 */ /* 0x000fe2000f8e9603 */
[----:B------:R-:W-:-:S02]  /*07b0*/  UIADD3 UR4, UPT, UPT, UR10, -0x4ab325aa, URZ ;  /* 0xb54cda560a047890 */ /* 0x000fc4000fffe0ff */
[----:B------:R-:W-:Y:S01]  /*07c0*/  IMAD R7, R0, -0x2daee0ad, RZ ;  /* 0xd2511f5300077824 */ /* 0x000fe200078e02ff */
[----:B------:R-:W-:Y:S01]  /*07d0*/  LOP3.LUT R2, R5, UR5, R2, 0x96, !PT ;  /* 0x0000000505027c12 */ /* 0x000fe2000f8e9602 */
[----:B------:R-:W-:Y:S01]  /*07e0*/  UIADD3 UR5, UPT, UPT, UR11, 0x646e171e, URZ ;  /* 0x646e171e0b057890 */ /* 0x000fe2000fffe0ff */
[----:B------:R-:W-:Y:S01]  /*07f0*/  IMAD.HI.U32 R4, R3, -0x2daee0ad, RZ ;  /* 0xd2511f5303047827 */ /* 0x000fe200078e00ff */
[----:B------:R-:W0:Y:S03]  /*0800*/  LDCU.64 UR16, c[0x0][0x398] ;  /* 0x00007300ff1077ac */ /* 0x000e260008000a00 */
[----:B------:R-:W-:Y:S01]  /*0810*/  IMAD R5, R6, -0x326172a9, RZ ;  /* 0xcd9e8d5706057824 */ /* 0x000fe200078e02ff */
[----:B------:R-:W-:Y:S01]  /*0820*/  LOP3.LUT R4, R7, UR5, R4, 0x96, !PT ;  /* 0x0000000507047c12 */ /* 0x000fe2000f8e9604 */
[C---:B------:R-:W-:Y:S01]  /*0830*/  IMAD.HI.U32 R0, R2.reuse, -0x326172a9, RZ ;  /* 0xcd9e8d5702007827 */ /* 0x040fe200078e00ff */
[----:B------:R-:W-:Y:S01]  /*0840*/  UIADD3 UR5, UPT, UPT, UR10, 0x5384540f, URZ ;  /* 0x5384540f0a057890 */ /* 0x000fe2000fffe0ff */
[----:B------:R-:W0:Y:S02]  /*0850*/  LDCU.64 UR14, c[0x0][0x3a0] ;  /* 0x00007400ff0e77ac */ /* 0x000e240008000a00 */
[----:B------:R-:W-:Y:S01]  /*0860*/  IMAD R6, R3, -0x2daee0ad, RZ ;  /* 0xd2511f5303067824 */ /* 0x000fe200078e02ff */
[----:B------:R-:W-:Y:S01]  /*0870*/  LOP3.LUT R0, R5, UR4, R0, 0x96, !PT ;  /* 0x0000000405007c12 */ /* 0x000fe2000f8e9600 */
[----:B------:R-:W-:Y:S01]  /*0880*/  IMAD R5, R2, -0x326172a9, RZ ;  /* 0xcd9e8d5702057824 */ /* 0x000fe200078e02ff */
[----:B------:R-:W-:Y:S01]  /*0890*/  UIADD3 UR4, UPT, UPT, UR11, 0x1fd5c5a3, URZ ;  /* 0x1fd5c5a30b047890 */ /* 0x000fe2000fffe0ff */
        /* <DEDUP_REMOVED lines=8> */
[----:B------:R-:W-:-:S04]  /*0920*/  IMAD.HI.U32 R6, R2, -0x2daee0ad, RZ ;  /* 0xd2511f5302067827 */ /* 0x000fc800078e00ff */
[----:B------:R-:W-:Y:S01]  /*0930*/  IMAD R5, R4, -0x326172a9, RZ ;  /* 0xcd9e8d5704057824 */ /* 0x000fe200078e02ff */
[----:B------:R-:W-:Y:S01]  /*0940*/  LOP3.LUT R20, R7, UR4, R6, 0x96, !PT ;  /* 0x0000000407147c12 */ /* 0x000fe2000f8e9606 */
[----:B------:R-:W-:Y:S01]  /*0950*/  IMAD.HI.U32 R0, R3, -0x326172a9, RZ ;  /* 0xcd9e8d5703007827 */ /* 0x000fe200078e00ff */
[----:B------:R-:W-:Y:S01]  /*0960*/  UIADD3 UR4, UPT, UPT, UR10, -0x700cb87f, URZ ;  /* 0x8ff347810a047890 */ /* 0x000fe2000fffe0ff */
[----:B------:R-:W-:Y:S02]  /*0970*/  PRMT R7, R86, 0x7632, R7 ;  /* 0x0000763256077816 */ /* 0x000fe40000000007 */
[----:B------:R-:W-:Y:S01]  /*0980*/  IMAD R2, R2, -0x2daee0ad, RZ ;  /* 0xd2511f5302027824 */ /* 0x000fe200078e02ff */
[----:B------:R-:W-:Y:S01]  /*0990*/  LOP3.LUT R126, R5, UR5, R0, 0x96, !PT ;  /* 0x00000005057e7c12 */ /* 0x000fe2000f8e9600 */
[----:B------:R-:W-:Y:S01]  /*09a0*/  UIADD3 UR5, UPT, UPT, UR11, -0x695add53, URZ ;  /* 0x96a522ad0b057890 */ /* 0x000fe2000fffe0ff */
        /* <DEDUP_REMOVED lines=11> */
[----:B01234-:R-:W-:-:S07]  /*0a60*/  PRMT R2, R80, 0x7632, R2 ;  /* 0x0000763250027816 */ /* 0x01ffce0000000002 */
.L_x_8794:
[----:B------:R-:W-:Y:S01]  /*0a70*/  ISETP.NE.U32.AND P0, PT, RZ, UR14, PT ;  /* 0x0000000eff007c0c */ /* 0x000fe2000bf05070 */
[----:B------:R-:W-:Y:S01]  /*0a80*/  UIMAD UR4, UR18, UR19, URZ ;  /* 0x00000013120472a4 */ /* 0x000fe2000f8e02ff */
[----:B0-----:R-:W0:Y:S01]  /*0a90*/  LDC.64 R108, c[0x0][0x390] ;  /* 0x0000e400ff6c7b82 */ /* 0x001e220000000a00 */
[----:B------:R-:W1:Y:S01]  /*0aa0*/  @UP0 LDCU.64 UR20, c[0x0][0x398] ;  /* 0x00007300ff1407ac */ /* 0x000e620008000a00 */
        /* <DEDUP_REMOVED lines=10> */
[----:B0-----:R-:W-:-:S04]  /*0b50*/  IMAD.WIDE.U32 R20, R127, 0x10, R108 ;  /* 0x000000107f147825 */ /* 0x001fc800078e006c */
[C---:B------:R-:W-:Y:S02]  /*0b60*/  @P1 IMAD.WIDE.U32 R24, R127.reuse, 0x10, R24 ;  /* 0x000000107f181825 */ /* 0x040fe400078e0018 */
[----:B------:R-:W5:Y:S04]  /*0b70*/  LDG.E.128 R20, desc[UR8][R20.64] ;  /* 0x0000000814147981 */ /* 0x000f68000c1e1d00 */
[----:B------:R0:W5:Y:S01]  /*0b80*/  @P2 LDG.E.128 R64, desc[UR8][R24.64] ;  /* 0x0000000818402981 */ /* 0x000162000c1e1d00 */
[----:B--2---:R-:W-:-:S05]  /*0b90*/  @P0 IMAD.WIDE.U32 R26, R127, 0x20, R26 ;  /* 0x000000207f1a0825 */ /* 0x004fca00078e001a */
[----:B------:R0:W5:Y:S04]  /*0ba0*/  @P0 LDG.E.128 R60, desc[UR8][R26.64] ;  /* 0x000000081a3c0981 */ /* 0x000168000c1e1d00 */
[----:B------:R0:W5:Y:S01]  /*0bb0*/  @P0 LDG.E.128 R56, desc[UR8][R26.64+0x10] ;  /* 0x000010081a380981 */ /* 0x000162000c1e1d00 */
[----:B------:R-:W-:-:S04]  /*0bc0*/  UISETP.NE.U32.AND UP0, UPT, UR16, URZ, UPT ;  /* 0x000000ff1000728c */ /* 0x000fc8000bf05070 */
[----:B------:R-:W-:Y:S01]  /*0bd0*/  UISETP.NE.AND.EX UP0, UPT, UR17, URZ, UPT, UP0 ;  /* 0x000000ff1100728c */ /* 0x000fe2000bf05300 */
[----:B------:R-:W-:Y:S01]  /*0be0*/  IMAD.MOV.U32 R128, RZ, RZ, 0x2f800000 ;  /* 0x2f800000ff807424 */ /* 0x000fe200078e00ff */
[----:B------:R-:W-:Y:S02]  /*0bf0*/  UIADD3 UR20, UPT, UPT, UR11, -0x695add53, URZ ;  /* 0x96a522ad0b147890 */ /* 0x000fe4000fffe0ff */
[----:B------:R-:W-:Y:S02]  /*0c00*/  UIADD3 UR21, UPT, UPT, UR11, -0x126145ec, URZ ;  /* 0xed9eba140b157890 */ /* 0x000fe4000fffe0ff */
[----:B------:R-:W-:Y:S02]  /*0c10*/  UIADD3 UR24, UPT, UPT, UR11, -0x56f99767, URZ ;  /* 0xa90668990b187890 */ /* 0x000fe4000fffe0ff */
[----:B------:R-:W-:Y:S02]  /*0c20*/  UIADD3 UR25, UPT, UPT, UR11, -0x24c28bd8, URZ ;  /* 0xdb3d74280b197890 */ /* 0x000fe4000fffe0ff */
[----:B------:R-:W-:-:S02]  /*0c30*/  UIADD3 UR26, UPT, UPT, UR11, 0x76cf5d0a, URZ ;  /* 0x76cf5d0a0b1a7890 */ /* 0x000fc4000fffe0ff */
[----:B------:R-:W-:Y:S02]  /*0c40*/  UIADD3 UR27, UPT, UPT, UR10, -0x700cb87f, URZ ;  /* 0x8ff347810a1b7890 */ /* 0x000fe4000fffe0ff */
[----:B------:R-:W-:Y:S02]  /*0c50*/  UIADD3 UR28, UPT, UPT, UR11, 0x646e171e, URZ ;  /* 0x646e171e0b1c7890 */ /* 0x000fe4000fffe0ff */
[----:B------:R-:W-:Y:S02]  /*0c60*/  UIADD3 UR29, UPT, UPT, UR11, -0x4498517b, URZ ;  /* 0xbb67ae850b1d7890 */ /* 0x000fe4000fffe0ff */
[----:B------:R-:W-:Y:S02]  /*0c70*/  UIADD3 UR30, UPT, UPT, UR10, 0x1715609d, URZ ;  /* 0x1715609d0a1e7890 */ /* 0x000fe4000fffe0ff */
[----:B------:R-:W-:Y:S02]  /*0c80*/  UIADD3 UR31, UPT, UPT, UR10, -0x4ab325aa, URZ ;  /* 0xb54cda560a1f7890 */ /* 0x000fe4000fffe0ff */
[----:B------:R-:W-:-:S02]  /*0c90*/  UIADD3 UR32, UPT, UPT, UR10, 0x78dde6e4, URZ ;  /* 0x78dde6e40a207890 */ /* 0x000fc4000fffe0ff */
[----:B------:R-:W-:Y:S02]  /*0ca0*/  UIADD3 UR33, UPT, UPT, UR10, -0x255992d5, URZ ;  /* 0xdaa66d2b0a217890 */ /* 0x000fe4000fffe0ff */
[----:B------:R-:W-:Y:S02]  /*0cb0*/  UIADD3 UR34, UPT, UPT, UR10, -0x61c88647, URZ ;  /* 0x9e3779b90a227890 */ /* 0x000fe4000fffe0ff */
[----:B------:R-:W-:Y:S02]  /*0cc0*/  UIADD3 UR35, UPT, UPT, UR10, -0xe443238, URZ ;  /* 0xf1bbcdc80a237890 */ /* 0x000fe4000fffe0ff */
[----:B------:R-:W-:Y:S02]  /*0cd0*/  UIADD3 UR36, UPT, UPT, UR11, 0x1fd5c5a3, URZ ;  /* 0x1fd5c5a30b247890 */ /* 0x000fe4000fffe0ff */
[----:B------:R-:W-:Y:S02]  /*0ce0*/  UIADD3 UR37, UPT, UPT, UR10, 0x5384540f, URZ ;  /* 0x5384540f0a257890 */ /* 0x000fe4000fffe0ff */
[----:B------:R-:W-:-:S02]  /*0cf0*/  UIADD3 UR38, UPT, UPT, UR10, 0x3c6ef372, URZ ;  /* 0x3c6ef3720a267890 */ /* 0x000fc4000fffe0ff */
[----:B------:R-:W-:Y:S01]  /*0d00*/  UIADD3 UR39, UPT, UPT, UR11, 0x32370b8f, URZ ;  /* 0x32370b8f0b277890 */ /* 0x000fe2000fffe0ff */
[----:B0-----:R-:W-:Y:S11]  /*0d10*/  BRA.U UP0, `(.L_x_8415) ;  /* 0x00000025008c7547 */ /* 0x001ff6000b800000 */
        /* <DEDUP_REMOVED lines=15> */
.L_x_8417:
        /* <DEDUP_REMOVED lines=12> */
.L_x_8418:
        /* <DEDUP_REMOVED lines=43> */
.L_x_8416:
[----:B------:R-:W-:Y:S01]  /*1180*/  ISETP.NE.AND P1, PT, R27, 0x1, PT ;  /* 0x000000011b00780c */ /* 0x000fe20003f25270 */
[----:B------:R-:W-:Y:S01]  /*1190*/  UMOV UR4, UR6 ;  /* 0x0000000600047c82 */ /* 0x000fe20008000000 */
[----:B------:R-:W-:Y:S01]  /*11a0*/  I2FP.F32.U32 R25, R24 ;  /* 0x0000001800197245 */ /* 0x000fe20000201000 */
[----:B------:R-:W-:Y:S02]  /*11b0*/  HFMA2 R28, -RZ, RZ, 0, 1.1920928955078125e-07 ;  /* 0x00000002ff1c7431 */ /* 0x000fe400000001ff */
[C---:B-----5:R-:W-:Y:S01]  /*11c0*/  IMAD.U32 R24, R20.reuse, 0x10000, RZ ;  /* 0x0001000014187824 */ /* 0x060fe200078e00ff */
[----:B------:R-:W-:Y:S01]  /*11d0*/  PRMT R20, R20, 0x7632, R20 ;  /* 0x0000763214147816 */ /* 0x000fe20000000014 */
        /* <DEDUP_REMOVED lines=13> */
.L_x_8420:
        /* <DEDUP_REMOVED lines=12> */
.L_x_8421:
        /* <DEDUP_REMOVED lines=43> */
.L_x_8419:
[----:B------:R-:W-:Y:S01]  /*1620*/  ISETP.NE.AND P1, PT, R28, 0x1, PT ;  /* 0x000000011c00780c */ /* 0x000fe20003f25270 */
[----:B------:R-:W-:Y:S01]  /*1630*/  IMAD.U32 R20, R20, 0x10000, RZ ;  /* 0x0001000014147824 */ /* 0x000fe200078e00ff */
[----:B------:R-:W-:Y:S01]  /*1640*/  I2FP.F32.U32 R25, R25 ;  /* 0x0000001900197245 */ /* 0x000fe20000201000 */
[----:B------:R-:W-:-:S04]  /*1650*/  IMAD.MOV.U32 R29, RZ, RZ, 0x2 ;  /* 0x00000002ff1d7424 */ /* 0x000fc800078e00ff */
        /* <DEDUP_REMOVED lines=13> */
.L_x_8423:
        /* <DEDUP_REMOVED lines=12> */
.L_x_8424:
        /* <DEDUP_REMOVED lines=43> */
.L_x_8422:
[----:B------:R-:W-:Y:S01]  /*1aa0*/  ISETP.NE.AND P1, PT, R29, 0x1, PT ;  /* 0x000000011d00780c */ /* 0x000fe20003f25270 */
[----:B------:R-:W-:Y:S01]  /*1ab0*/  HFMA2 R28, -RZ, RZ, 0, 1.1920928955078125e-07 ;  /* 0x00000002ff1c7431 */ /* 0x000fe200000001ff */
[----:B------:R-:W-:Y:S01]  /*1ac0*/  I2FP.F32.U32 R25, R25 ;  /* 0x0000001900197245 */ /* 0x000fe20000201000 */
[----:B------:R-:W-:-:S04]  /*1ad0*/  IMAD.MOV.U32 R27, RZ, RZ, R0 ;  /* 0x000000ffff1b7224 */ /* 0x000fc800078e0000 */
[----:B------:R-:W-:-:S05]  /*1ae0*/  FFMA.FTZ R25, R25, R128, 1.1641532182693481445e-10 ;  /* 0x2f00000019197423 */ /* 0x000fca0000010080 */
[----:B------:R-:W-:Y:S01]  /*1af0*/  FSETP.LE.FTZ.AND P2, PT, R25, UR4, PT ;  /* 0x0000000419007c0b */ /* 0x000fe2000bf53000 */
[C---:B------:R-:W-:Y:S01]  /*1b00*/  IMAD.U32 R25, R21.reuse, 0x10000, RZ ;  /* 0x0001000015197824 */ /* 0x040fe200078e00ff */
        /* <DEDUP_REMOVED lines=11> */
.L_x_8426:
        /* <DEDUP_REMOVED lines=12> */
.L_x_8427:
        /* <DEDUP_REMOVED lines=43> */
.L_x_8425:
[----:B------:R-:W-:Y:S01]  /*1f30*/  ISETP.NE.AND P2, PT, R28, 0x1, PT ;  /* 0x000000011c00780c */ /* 0x000fe20003f45270 */
[----:B------:R-:W-:Y:S01]  /*1f40*/  IMAD.U32 R21, R21, 0x10000, RZ ;  /* 0x0001000015157824 */ /* 0x000fe200078e00ff */
[----:B------:R-:W-:Y:S01]  /*1f50*/  I2FP.F32.U32 R27, R27 ;  /* 0x0000001b001b7245 */ /* 0x000fe20000201000 */
[----:B------:R-:W-:-:S04]  /*1f60*/  IMAD.MOV.U32 R29, RZ, RZ, 0x2 ;  /* 0x00000002ff1d7424 */ /* 0x000fc800078e00ff */
[----:B------:R-:W-:-:S05]  /*1f70*/  FFMA.FTZ R27, R27, R128, 1.1641532182693481445e-10 ;  /* 0x2f0000001b1b7423 */ /* 0x000fca0000010080 */
[----:B------:R-:W-:Y:S01]  /*1f80*/  FSETP.LE.FTZ.AND P1, PT, R27, UR4, PT ;  /* 0x000000041b007c0b */ /* 0x000fe2000bf33000 */
[----:B------:R-:W-:Y:S01]  /*1f90*/  IMAD.MOV.U32 R27, RZ, RZ, R0 ;  /* 0x000000ffff1b7224 */ /* 0x000fe200078e0000 */
[----:B------:R-:W-:Y:S11]  /*1fa0*/  @!P2 BRA `(.L_x_8428) ;  /* 0x0000000000fca947 */ /* 0x000ff60003800000 */
        /* <DEDUP_REMOVED lines=8> */
.L_x_8429:
        /* <DEDUP_REMOVED lines=12> */
.L_x_8430:
        /* <DEDUP_REMOVED lines=43> */
.L_x_8428:
[----:B------:R-:W-:Y:S01]  /*23a0*/  ISETP.NE.AND P3, PT, R29, 0x1, PT ;  /* 0x000000011d00780c */ /* 0x000fe20003f65270 */
[----:B------:R-:W-:Y:S01]  /*23b0*/  HFMA2 R30, -RZ, RZ, 0, 1.1920928955078125e-07 ;  /* 0x00000002ff1e7431 */ /* 0x000fe200000001ff */
[----:B------:R-:W-:Y:S01]  /*23c0*/  I2FP.F32.U32 R27, R27 ;  /* 0x0000001b001b7245 */ /* 0x000fe20000201000 */
[----:B------:R-:W-:-:S04]  /*23d0*/  IMAD.MOV.U32 R28, RZ, RZ, R0 ;  /* 0x000000ffff1c7224 */ /* 0x000fc800078e0000 */
[----:B------:R-:W-:-:S05]  /*23e0*/  FFMA.FTZ R27, R27, R128, 1.1641532182693481445e-10 ;  /* 0x2f0000001b1b7423 */ /* 0x000fca0000010080 */
[----:B------:R-:W-:Y:S01]  /*23f0*/  FSETP.LE.FTZ.AND P2, PT, R27, UR4, PT ;  /* 0x000000041b007c0b */ /* 0x000fe2000bf53000 */
[C---:B------:R-:W-:Y:S01]  /*2400*/  IMAD.U32 R27, R22.reuse, 0x10000, RZ ;  /* 0x00010000161b7824 */ /* 0x040fe200078e00ff */
        /* <DEDUP_REMOVED lines=10> */
.L_x_8432:
        /* <DEDUP_REMOVED lines=12> */
.L_x_8433:
        /* <DEDUP_REMOVED lines=43> */
.L_x_8431:
        /* <DEDUP_REMOVED lines=16> */
.L_x_8435:
        /* <DEDUP_REMOVED lines=12> */
.L_x_8436:
        /* <DEDUP_REMOVED lines=43> */
.L_x_8434:
        /* <DEDUP_REMOVED lines=17> */
.L_x_8438:
        /* <DEDUP_REMOVED lines=12> */
.L_x_8439:
        /* <DEDUP_REMOVED lines=43> */
.L_x_8437:
        /* <DEDUP_REMOVED lines=36> */
.L_x_8415:
        /* <DEDUP_REMOVED lines=15> */
.L_x_8442:
        /* <DEDUP_REMOVED lines=12> */
.L_x_8443:
        /* <DEDUP_REMOVED lines=43> */
.L_x_8441:
[----:B------:R-:W-:Y:S01]  /*37b0*/  ISETP.NE.AND P1, PT, R28, 0x1, PT ;  /* 0x000000011c00780c */ /* 0x000fe20003f25270 */
[C---:B-----5:R-:W-:Y:S01]  /*37c0*/  IMAD.U32 R27, R20.reuse, 0x10000, RZ ;  /* 0x00010000141b7824 */ /* 0x060fe200078e00ff */
[----:B------:R-:W-:Y:S01]  /*37d0*/  I2FP.F32.U32 R25, R24 ;  /* 0x0000001800197245 */ /* 0x000fe20000201000 */
[----:B------:R-:W-:Y:S01]  /*37e0*/  UMOV UR4, UR6 ;  /* 0x0000000600047c82 */ /* 0x000fe20008000000 */
[----:B------:R-:W-:Y:S01]  /*37f0*/  UMOV UR5, UR7 ;  /* 0x0000000700057c82 */ /* 0x000fe20008000000 */
[----:B------:R-:W-:Y:S01]  /*3800*/  PRMT R20, R20, 0x7632, R20 ;  /* 0x0000763214147816 */ /* 0x000fe20000000014 */
[----:B------:R-:W-:Y:S01]  /*3810*/  FMUL.FTZ R27, R27, UR5 ;  /* 0x000000051b1b7c20 */ /* 0x000fe20008410000 */
[----:B------:R-:W-:Y:S01]  /*3820*/  FFMA.FTZ R25, R25, R128, 1.1641532182693481445e-10 ;  /* 0x2f00000019197423 */ /* 0x000fe20000010080 */
[----:B------:R-:W-:Y:S01]  /*3830*/  IMAD.MOV.U32 R29, RZ, RZ, 0x2 ;  /* 0x00000002ff1d7424 */ /* 0x000fe200078e00ff */
[----:B------:R-:W-:-:S03]  /*3840*/  MOV R24, R0 ;  /* 0x0000000000187202 */ /* 0x000fc60000000f00 */
[----:B------:R-:W-:-:S04]  /*3850*/  FSETP.LE.FTZ.AND P3, PT, R25, UR4, PT ;  /* 0x0000000419007c0b */ /* 0x000fc8000bf73000 */
        /* <DEDUP_REMOVED lines=10> */
.L_x_8445:
        /* <DEDUP_REMOVED lines=12> */
.L_x_8446:
        /* <DEDUP_REMOVED lines=43> */
.L_x_8444:
[----:B------:R-:W-:Y:S01]  /*3c70*/  I2FP.F32.U32 R25, R24 ;  /* 0x0000001800197245 */ /* 0x000fe20000201000 */
[----:B------:R-:W-:Y:S01]  /*3c80*/  IMAD.U32 R24, R64, 0x10000, RZ ;  /* 0x0001000040187824 */ /* 0x000fe200078e00ff */
[----:B------:R-:W-:-:S03]  /*3c90*/  ISETP.NE.AND P2, PT, R29, 0x1, PT ;  /* 0x000000011d00780c */ /* 0x000fc60003f45270 */
[----:B------:R-:W-:Y:S01]  /*3ca0*/  FFMA.FTZ R25, R25, R128, 1.1641532182693481445e-10 ;  /* 0x2f00000019197423 */ /* 0x000fe20000010080 */
[----:B------:R-:W-:-:S04]  /*3cb0*/  FMUL.FTZ R24, R24, UR5 ;  /* 0x0000000518187c20 */ /* 0x000fc80008410000 */
[----:B------:R-:W-:Y:S02]  /*3cc0*/  FSETP.GTU.FTZ.AND P1, PT, R25, UR4, PT ;  /* 0x0000000419007c0b */ /* 0x000fe4000bf3c000 */
[----:B------:R-:W-:Y:S01]  /*3cd0*/  FSEL R25, R27, RZ, P3 ;  /* 0x000000ff1b197208 */ /* 0x000fe20001800000 */
[----:B------:R-:W-:Y:S01]  /*3ce0*/  IMAD.MOV.U32 R27, RZ, RZ, 0x2 ;  /* 0x00000002ff1b7424 */ /* 0x000fe200078e00ff */
        /* <DEDUP_REMOVED lines=14> */
.L_x_8448:
        /* <DEDUP_REMOVED lines=12> */
.L_x_8449:
        /* <DEDUP_REMOVED lines=43> */
.L_x_8447:
[----:B------:R-:W-:Y:S01]  /*4140*/  ISETP.NE.AND P1, PT, R27, 0x1, PT ;  /* 0x000000011b00780c */ /* 0x000fe20003f25270 */
[----:B------:R-:W-:Y:S01]  /*4150*/  IMAD.U32 R20, R20, 0x10000, RZ ;  /* 0x0001000014147824 */ /* 0x000fe200078e00ff */
[----:B------:R-:W-:Y:S01]  /*4160*/  I2FP.F32.U32 R25, R24 ;  /* 0x0000001800197245 */ /* 0x000fe20000201000 */
[----:B------:R-:W-:Y:S01]  /*4170*/  IMAD.MOV.U32 R28, RZ, RZ, 0x2 ;  /* 0x00000002ff1c7424 */ /* 0x000fe200078e00ff */
[----:B------:R-:W-:Y:S01]  /*4180*/  MOV R24, R0 ;  /* 0x0000000000187202 */ /* 0x000fe20000000f00 */
[----:B------:R-:W-:Y:S02]  /*4190*/  FMUL.FTZ R49, R20, UR5 ;  /* 0x0000000514317c20 */ /* 0x000fe40008410000 */
[----:B------:R-:W-:-:S05]  /*41a0*/  FFMA.FTZ R25, R25, R128, 1.1641532182693481445e-10 ;  /* 0x2f00000019197423 */ /* 0x000fca0000010080 */
        /* <DEDUP_REMOVED lines=11> */
.L_x_8451:
        /* <DEDUP_REMOVED lines=12> */
.L_x_8452:
        /* <DEDUP_REMOVED lines=43> */
.L_x_8450:
        /* <DEDUP_REMOVED lines=8> */
[----:B------:R-:W-:-:S03]  /*4650*/  FMUL.FTZ R20, R20, UR5 ;  /* 0x0000000514147c20 */ /* 0x000fc60008410000 */
        /* <DEDUP_REMOVED lines=14> */
.L_x_8454:
        /* <DEDUP_REMOVED lines=12> */
.L_x_8455:
        /* <DEDUP_REMOVED lines=43> */
.L_x_8453:
[----:B------:R-:W-:Y:S01]  /*4ab0*/  ISETP.NE.AND P1, PT, R24, 0x1, PT ;  /* 0x000000011800780c */ /* 0x000fe20003f25270 */
[C---:B------:R-:W-:Y:S01]  /*4ac0*/  IMAD.U32 R27, R21.reuse, 0x10000, RZ ;  /* 0x00010000151b7824 */ /* 0x040fe200078e00ff */
[----:B------:R-:W-:Y:S01]  /*4ad0*/  I2FP.F32.U32 R25, R20 ;  /* 0x0000001400197245 */ /* 0x000fe20000201000 */
[----:B------:R-:W-:Y:S01]  /*4ae0*/  IMAD.MOV.U32 R28, RZ, RZ, 0x2 ;  /* 0x00000002ff1c7424 */ /* 0x000fe200078e00ff */
[----:B------:R-:W-:Y:S01]  /*4af0*/  PRMT R21, R21, 0x7632, R21 ;  /* 0x0000763215157816 */ /* 0x000fe20000000015 */
[----:B------:R-:W-:Y:S01]  /*4b00*/  FMUL.FTZ R27, R27, UR5 ;  /* 0x000000051b1b7c20 */ /* 0x000fe20008410000 */
[----:B------:R-:W-:Y:S01]  /*4b10*/  MOV R20, R0 ;  /* 0x0000000000147202 */ /* 0x000fe20000000f00 */
        /* <DEDUP_REMOVED lines=12> */
.L_x_8457:
        /* <DEDUP_REMOVED lines=12> */
.L_x_8458:
        /* <DEDUP_REMOVED lines=43> */
.L_x_8456:
[----:B------:R-:W-:Y:S01]  /*4f50*/  I2FP.F32.U32 R25, R20 ;  /* 0x0000001400197245 */ /* 0x000fe20000201000 */
[----:B------:R-:W-:Y:S01]  /*4f60*/  IMAD.U32 R20, R65, 0x10000, RZ ;  /* 0x0001000041147824 */ /* 0x000fe200078e00ff */
[----:B------:R-:W-:Y:S01]  /*4f70*/  ISETP.NE.AND P2, PT, R28, 0x1, PT ;  /* 0x000000011c00780c */ /* 0x000fe20003f45270 */
[----:B------:R-:W-:Y:S02]  /*4f80*/  IMAD.MOV.U32 R24, RZ, RZ, 0x2 ;  /* 0x00000002ff187424 */ /* 0x000fe400078e00ff */
[----:B------:R-:W-:Y:S01]  /*4f90*/  FFMA.FTZ R25, R25, R128, 1.1641532182693481445e-10 ;  /* 0x2f00000019197423 */ /* 0x000fe20000010080 */
[----:B------:R-:W-:-:S04]  /*4fa0*/  FMUL.FTZ R20, R20, UR5 ;  /* 0x0000000514147c20 */ /* 0x000fc80008410000 */
[----:B------:R-:W-:Y:S02]  /*4fb0*/  FSETP.GTU.FTZ.AND P1, PT, R25, UR4, PT ;  /* 0x0000000419007c0b */ /* 0x000fe4000bf3c000 */
        /* <DEDUP_REMOVED lines=15> */
.L_x_8460:
        /* <DEDUP_REMOVED lines=12> */
.L_x_8461:
        /* <DEDUP_REMOVED lines=43> */
.L_x_8459:
[----:B------:R-:W-:Y:S01]  /*5420*/  ISETP.NE.AND P2, PT, R24, 0x1, PT ;  /* 0x000000011800780c */ /* 0x000fe20003f45270 */
[----:B------:R-:W-:Y:S01]  /*5430*/  IMAD.U32 R21, R21, 0x10000, RZ ;  /* 0x0001000015157824 */ /* 0x000fe200078e00ff */
[----:B------:R-:W-:Y:S02]  /*5440*/  I2FP.F32.U32 R25, R20 ;  /* 0x0000001400197245 */ /* 0x000fe40000201000 */
[----:B------:R-:W-:Y:S01]  /*5450*/  MOV R20, R0 ;  /* 0x0000000000147202 */ /* 0x000fe20000000f00 */
[----:B------:R-:W-:Y:S02]  /*5460*/  FMUL.FTZ R51, R21, UR5 ;  /* 0x0000000515337c20 */ /* 0x000fe40008410000 */
[----:B------:R-:W-:-:S05]  /*5470*/  FFMA.FTZ R25, R25, R128, 1.1641532182693481445e-10 ;  /* 0x2f00000019197423 */ /* 0x000fca0000010080 */
[----:B------:R-:W-:Y:S01]  /*5480*/  FSETP.LE.FTZ.AND P1, PT, R25, UR4, PT ;  /* 0x0000000419007c0b */ /* 0x000fe2000bf33000 */
[----:B------:R-:W-:Y:S01]  /*5490*/  IMAD.MOV.U32 R25, RZ, RZ, 0x2 ;  /* 0x00000002ff197424 */ /* 0x000fe200078e00ff */
        /* <DEDUP_REMOVED lines=9> */
.L_x_8463:
        /* <DEDUP_REMOVED lines=12> */
.L_x_8464:
        /* <DEDUP_REMOVED lines=43> */
.L_x_8462:
        /* <DEDUP_REMOVED lines=23> */
.L_x_8466:
        /* <DEDUP_REMOVED lines=12> */
.L_x_8467:
        /* <DEDUP_REMOVED lines=43> */
.L_x_8465:
        /* <DEDUP_REMOVED lines=18> */
.L_x_8469:
        /* <DEDUP_REMOVED lines=12> */
.L_x_8470:
        /* <DEDUP_REMOVED lines=43> */
.L_x_8468:
[----:B------:R-:W-:Y:S01]  /*6210*/  I2FP.F32.U32 R21, R20 ;  /* 0x0000001400157245 */ /* 0x000fe20000201000 */
[----:B------:R-:W-:Y:S02]  /*6220*/  IMAD.U32 R20, R66, 0x10000, RZ ;  /* 0x0001000042147824 */ /* 0x000fe400078e00ff */
[----:B------:R-:W-:Y:S02]  /*6230*/  IMAD.MOV.U32 R24, RZ, RZ, 0x2 ;  /* 0x00000002ff187424 */ /* 0x000fe400078e00ff */
[----:B------:R-:W-:Y:S01]  /*6240*/  FFMA.FTZ R21, R21, R128, 1.1641532182693481445e-10 ;  /* 0x2f00000015157423 */ /* 0x000fe20000010080 */
[----:B------:R-:W-:-:S04]  /*6250*/  FMUL.FTZ R20, R20, UR5 ;  /* 0x0000000514147c20 */ /* 0x000fc80008410000 */
[----:B------:R-:W-:Y:S02]  /*6260*/  FSETP.GTU.FTZ.AND P3, PT, R21, UR4, PT ;  /* 0x0000000415007c0b */ /* 0x000fe4000bf7c000 */
        /* <DEDUP_REMOVED lines=16> */
.L_x_8472:
        /* <DEDUP_REMOVED lines=12> */
.L_x_8473:
        /* <DEDUP_REMOVED lines=43> */
.L_x_8471:
        /* <DEDUP_REMOVED lines=17> */
.L_x_8475:
        /* <DEDUP_REMOVED lines=12> */
.L_x_8476:
        /* <DEDUP_REMOVED lines=43> */
.L_x_8474:
[----:B------:R-:W-:Y:S01]  /*6b60*/  I2FP.F32.U32 R21, R20 ;  /* 0x0000001400157245 */ /* 0x000fe20000201000 */
[----:B------:R-:W-:Y:S01]  /*6b70*/  IMAD.MOV.U32 R24, RZ, RZ, 0x2 ;  /* 0x00000002ff187424 */ /* 0x000fe200078e00ff */
[----:B------:R-:W-:Y:S02]  /*6b80*/  PRMT R20, R66, 0x7632, R20 ;  /* 0x0000763242147816 */ /* 0x000fe40000000014 */
[----:B------:R-:W-:Y:S01]  /*6b90*/  FSEL R53, R22, RZ, P3 ;  /* 0x000000ff16357208 */ /* 0x000fe20001800000 */
[----:B------:R-:W-:Y:S02]  /*6ba0*/  FFMA.FTZ R21, R21, R128, 1.1641532182693481445e-10 ;  /* 0x2f00000015157423 */ /* 0x000fe40000010080 */
[----:B------:R-:W-:-:S03]  /*6bb0*/  IMAD.U32 R20, R20, 0x10000, RZ ;  /* 0x0001000014147824 */ /* 0x000fc600078e00ff */
[----:B------:R-:W-:Y:S01]  /*6bc0*/  FSETP.GTU.FTZ.AND P4, PT, R21, UR4, PT ;  /* 0x0000000415007c0b */ /* 0x000fe2000bf9c000 */
[----:B------:R-:W-:-:S03]  /*6bd0*/  FMUL.FTZ R20, R20, UR5 ;  /* 0x0000000514147c20 */ /* 0x000fc60008410000 */
        /* <DEDUP_REMOVED lines=15> */
.L_x_8478:
        /* <DEDUP_REMOVED lines=12> */
.L_x_8479:
        /* <DEDUP_REMOVED lines=43> */
.L_x_8477:
        /* <DEDUP_REMOVED lines=18> */
.L_x_8481:
        /* <DEDUP_REMOVED lines=12> */
.L_x_8482:
        /* <DEDUP_REMOVED lines=43> */
.L_x_8480:
        /* <DEDUP_REMOVED lines=22> */
.L_x_8484:
        /* <DEDUP_REMOVED lines=12> */
.L_x_8485:
        /* <DEDUP_REMOVED lines=43> */
.L_x_8483:
[----:B------:R-:W-:Y:S01]  /*79a0*/  ISETP.NE.AND P6, PT, R24, 0x1, PT ;  /* 0x000000011800780c */ /* 0x000fe20003fc5270 */
[----:B------:R-:W-:Y:S01]  /*79b0*/  IMAD.MOV.U32 R39, RZ, RZ, 0x2 ;  /* 0x00000002ff277424 */ /* 0x000fe200078e00ff */
[----:B------:R-:W-:Y:S01]  /*79c0*/  I2FP.F32.U32 R21, R20 ;  /* 0x0000001400157245 */ /* 0x000fe20000201000 */
[----:B------:R-:W-:Y:S01]  /*79d0*/  IMAD.U32 R20, R23, 0x10000, RZ ;  /* 0x0001000017147824 */ /* 0x000fe200078e00ff */
        /* <DEDUP_REMOVED lines=13> */
.L_x_8487:
        /* <DEDUP_REMOVED lines=14> */
.L_x_8488:
        /* <DEDUP_REMOVED lines=43> */
.L_x_8486:
        /* <DEDUP_REMOVED lines=11> */
.L_x_8440:
[----:B------:R-:W0:Y:S01]  /*7ef0*/  LDC.64 R120, c[0x0][0x3a8] ;  /* 0x0000ea00ff787b82 */ /* 0x000e220000000a00 */
[----:B------:R-:W-:Y:S01]  /*7f00*/  SEL R23, RZ, 0x1000000, !P5 ;  /* 0x01000000ff177807 */ /* 0x000fe20006800000 */
[----:B------:R-:W-:Y:S01]  /*7f10*/  UISETP.NE.U32.AND UP0, UPT, UR16, URZ, UPT ;  /* 0x000000ff1000728c */ /* 0x000fe2000bf05070 */
[----:B------:R-:W-:Y:S01]  /*7f20*/  SEL R28, RZ, 0x10000, !P4 ;  /* 0x00010000ff1c7807 */ /* 0x000fe20006000000 */
[----:B------:R-:W-:Y:S01]  /*7f30*/  VIADD R129, R127, 0x80 ;  /* 0x000000807f817836 */ /* 0x000fe20000000000 */
        /* <DEDUP_REMOVED lines=21> */
[----:B------:R-:W-:Y:S01]  /*8090*/  MOV R28, 0x10 ;  /* 0x00000010001c7802 */ /* 0x000fe20000000f00 */
[----:B------:R0:W-:Y:S01]  /*80a0*/  STG.E.128 desc[UR8][R22.64+0x10], R52 ;  /* 0x0000103416007986 */ /* 0x0001e2000c101d08 */
[----:B------:R-:W-:Y:S01]  /*80b0*/  PLOP3.LUT P2, PT, PT, PT, UP0, 0x80, 0x8 ;  /* 0x000000000008781c */ /* 0x000fe20003f4f008 */
[C---:B------:R-:W-:Y:S02]  /*80c0*/  IMAD.WIDE.U32 R20, R129.reuse, 0x10, R108 ;  /* 0x0000001081147825 */ /* 0x040fe400078e006c */
[----:B------:R0:W-:Y:S02]  /*80d0*/  STG.E.64 desc[UR8][R30.64], R32 ;  /* 0x000000201e007986 */ /* 0x0001e4000c101b08 */
[----:B--2---:R-:W-:-:S04]  /*80e0*/  @P0 IMAD.WIDE.U32 R24, R129, 0x20, R24 ;  /* 0x0000002081180825 */ /* 0x004fc800078e0018 */
[----:B---3--:R-:W-:Y:S01]  /*80f0*/  @P1 IMAD.WIDE.U32 R28, R129, R28, UR40 ;  /* 0x00000028811c1e25 */ /* 0x008fe2000f8e001c */
        /* <DEDUP_REMOVED lines=21> */
.L_x_8489:
[----:B------:R2:W5:Y:S04]  /*8250*/  @P2 LDG.E.128 R64, desc[UR8][R28.64] ;  /* 0x000000081c402981 */ /* 0x000568000c1e1d00 */
[----:B------:R2:W5:Y:S04]  /*8260*/  @P0 LDG.E.128 R60, desc[UR8][R24.64] ;  /* 0x00000008183c0981 */ /* 0x000568000c1e1d00 */
[----:B------:R2:W5:Y:S04]  /*8270*/  @P0 LDG.E.128 R56, desc[UR8][R24.64+0x10] ;  /* 0x0000100818380981 */ /* 0x000568000c1e1d00 */
[----:B01----:R-:W5:Y:S01]  /*8280*/  LDG.E.128 R20, desc[UR8][R20.64] ;  /* 0x0000000814147981 */ /* 0x003f62000c1e1d00 */
        /* <DEDUP_REMOVED lines=16> */
.L_x_8492:
        /* <DEDUP_REMOVED lines=12> */
.L_x_8493:
        /* <DEDUP_REMOVED lines=41> */
[----:B------:R-:W-:-:S07]  /*86e0*/  IMAD.MOV.U32 R25, RZ, RZ, R26 ;  /* 0x000000ffff197224 */ /* 0x000fce00078e001a */
.L_x_8491:
        /* <DEDUP_REMOVED lines=8> */
[----:B------:R-:W-:Y:S01]  /*8770*/  P2R R34, PR, RZ, 0x8 ;  /* 0x00000008ff227803 */ /* 0x000fe20000000000 */
        /* <DEDUP_REMOVED lines=10> */
.L_x_8495:
        /* <DEDUP_REMOVED lines=12> */
.L_x_8496:
        /* <DEDUP_REMOVED lines=43> */
.L_x_8494:
[----:B------:R-:W-:Y:S02]  /*8b90*/  I2FP.F32.U32 R25, R26 ;  /* 0x0000001a00197245 */ /* 0x000fe40000201000 */
[----:B------:R-:W-:Y:S02]  /*8ba0*/  SHF.L.U32 R26, R64, 0x10, RZ ;  /* 0x00000010401a7819 */ /* 0x000fe400000006ff */
[----:B------:R-:W-:Y:S01]  /*8bb0*/  ISETP.NE.AND P2, PT, R28, 0x1, PT ;  /* 0x000000011c00780c */ /* 0x000fe20003f45270 */
[----:B------:R-:W-:Y:S02]  /*8bc0*/  FFMA.FTZ R25, R25, R128, 1.1641532182693481445e-10 ;  /* 0x2f00000019197423 */ /* 0x000fe40000010080 */
[----:B------:R-:W-:-:S03]  /*8bd0*/  FMUL.FTZ R26, R26, UR5 ;  /* 0x000000051a1a7c20 */ /* 0x000fc60008410000 */
[----:B------:R-:W-:Y:S02]  /*8be0*/  FSETP.GTU.FTZ.AND P1, PT, R25, UR4, PT ;  /* 0x0000000419007c0b */ /* 0x000fe4000bf3c000 */
[----:B------:R-:W-:Y:S02]  /*8bf0*/  FSEL R25, R35, RZ, P3 ;  /* 0x000000ff23197208 */ /* 0x000fe40001800000 */
[----:B------:R-:W-:Y:S01]  /*8c00*/  FSEL R44, R26, RZ, !P1 ;  /* 0x000000ff1a2c7208 */ /* 0x000fe20004800000 */
        /* <DEDUP_REMOVED lines=14> */
.L_x_8498:
        /* <DEDUP_REMOVED lines=12> */
.L_x_8499:
        /* <DEDUP_REMOVED lines=43> */
.L_x_8497:
[----:B------:R-:W-:Y:S01]  /*9060*/  ISETP.NE.AND P1, PT, R26, 0x1, PT ;  /* 0x000000011a00780c */ /* 0x000fe20003f25270 */
[----:B------:R-:W-:Y:S01]  /*9070*/  IMAD.MOV.U32 R27, RZ, RZ, 0x2 ;  /* 0x00000002ff1b7424 */ /* 0x000fe200078e00ff */
[----:B------:R-:W-:Y:S02]  /*9080*/  I2FP.F32.U32 R25, R25 ;  /* 0x0000001900197245 */ /* 0x000fe40000201000 */
[----:B------:R-:W-:-:S03]  /*9090*/  SHF.L.U32 R20, R20, 0x10, RZ ;  /* 0x0000001014147819 */ /* 0x000fc600000006ff */
[----:B------:R-:W-:Y:S02]  /*90a0*/  FFMA.FTZ R25, R25, R128, 1.1641532182693481445e-10 ;  /* 0x2f00000019197423 */ /* 0x000fe40000010080 */
[----:B------:R-:W-:-:S03]  /*90b0*/  FMUL.FTZ R20, R20, UR5 ;  /* 0x0000000514147c20 */ /* 0x000fc60008410000 */
        /* <DEDUP_REMOVED lines=12> */
.L_x_8501:
        /* <DEDUP_REMOVED lines=12> */
.L_x_8502:
        /* <DEDUP_REMOVED lines=43> */
.L_x_8500:
[----:B------:R-:W-:Y:S02]  /*94f0*/  I2FP.F32.U32 R25, R25 ;  /* 0x0000001900197245 */ /* 0x000fe40000201000 */
[----:B------:R-:W-:Y:S02]  /*9500*/  PRMT R26, R64, 0x7632, R26 ;  /* 0x00007632401a7816 */ /* 0x000fe4000000001a */
[----:B------:R-:W-:Y:S01]  /*9510*/  ISETP.NE.AND P2, PT, R27, 0x1, PT ;  /* 0x000000011b00780c */ /* 0x000fe20003f45270 */
[----:B------:R-:W-:Y:S01]  /*9520*/  FFMA.FTZ R25, R25, R128, 1.1641532182693481445e-10 ;  /* 0x2f00000019197423 */ /* 0x000fe20000010080 */
[----:B------:R-:W-:Y:S02]  /*9530*/  SHF.L.U32 R26, R26, 0x10, RZ ;  /* 0x000000101a1a7819 */ /* 0x000fe400000006ff */
[----:B------:R-:W-:Y:S01]  /*9540*/  FSEL R45, R20, RZ, P3 ;  /* 0x000000ff142d7208 */ /* 0x000fe20001800000 */
[----:B------:R-:W-:Y:S01]  /*9550*/  IMAD.MOV.U32 R20, RZ, RZ, R0 ;  /* 0x000000ffff147224 */ /* 0x000fe200078e0000 */
[----:B------:R-:W-:Y:S01]  /*9560*/  FSETP.GTU.FTZ.AND P1, PT, R25, UR4, PT ;  /* 0x0000000419007c0b */ /* 0x000fe2000bf3c000 */
[----:B------:R-:W-:-:S03]  /*9570*/  FMUL.FTZ R26, R26, UR5 ;  /* 0x000000051a1a7c20 */ /* 0x000fc60008410000 */
        /* <DEDUP_REMOVED lines=14> */
.L_x_8504:
        /* <DEDUP_REMOVED lines=12> */
.L_x_8505:
        /* <DEDUP_REMOVED lines=43> */
.L_x_8503:
[----:B------:R-:W-:Y:S01]  /*99d0*/  ISETP.NE.AND P1, PT, R26, 0x1, PT ;  /* 0x000000011a00780c */ /* 0x000fe20003f25270 */
[----:B------:R-:W-:Y:S01]  /*99e0*/  IMAD.MOV.U32 R27, RZ, RZ, 0x2 ;  /* 0x00000002ff1b7424 */ /* 0x000fe200078e00ff */
[----:B------:R-:W-:Y:S02]  /*99f0*/  I2FP.F32.U32 R25, R20 ;  /* 0x0000001400197245 */ /* 0x000fe40000201000 */
[C---:B------:R-:W-:Y:S02]  /*9a00*/  SHF.L.U32 R20, R21.reuse, 0x10, RZ ;  /* 0x0000001015147819 */ /* 0x040fe400000006ff */
[----:B------:R-:W-:Y:S01]  /*9a10*/  PRMT R21, R21, 0x7632, R21 ;  /* 0x0000763215157816 */ /* 0x000fe20000000015 */
        /* <DEDUP_REMOVED lines=14> */
.L_x_8507:
        /* <DEDUP_REMOVED lines=12> */
.L_x_8508:
        /* <DEDUP_REMOVED lines=43> */
.L_x_8506:
[----:B------:R-:W-:Y:S02]  /*9e70*/  I2FP.F32.U32 R25, R25 ;  /* 0x0000001900197245 */ /* 0x000fe40000201000 */
[----:B------:R-:W-:Y:S02]  /*9e80*/  SHF.L.U32 R26, R65, 0x10, RZ ;  /* 0x00000010411a7819 */ /* 0x000fe400000006ff */
[----:B------:R-:W-:Y:S01]  /*9e90*/  ISETP.NE.AND P2, PT, R27, 0x1, PT ;  /* 0x000000011b00780c */ /* 0x000fe20003f45270 */
[----:B------:R-:W-:Y:S02]  /*9ea0*/  FFMA.FTZ R25, R25, R128, 1.1641532182693481445e-10 ;  /* 0x2f00000019197423 */ /* 0x000fe40000010080 */
[----:B------:R-:W-:-:S03]  /*9eb0*/  FMUL.FTZ R26, R26, UR5 ;  /* 0x000000051a1a7c20 */ /* 0x000fc60008410000 */
[----:B------:R-:W-:Y:S02]  /*9ec0*/  FSETP.GTU.FTZ.AND P1, PT, R25, UR4, PT ;  /* 0x0000000419007c0b */ /* 0x000fe4000bf3c000 */
[----:B------:R-:W-:Y:S01]  /*9ed0*/  FSEL R25, R20, RZ, P3 ;  /* 0x000000ff14197208 */ /* 0x000fe20001800000 */
[----:B------:R-:W-:Y:S01]  /*9ee0*/  IMAD.MOV.U32 R20, RZ, RZ, R0 ;  /* 0x000000ffff147224 */ /* 0x000fe200078e0000 */
        /* <DEDUP_REMOVED lines=14> */
.L_x_8510:
        /* <DEDUP_REMOVED lines=12> */
.L_x_8511:
        /* <DEDUP_REMOVED lines=43> */
.L_x_8509:
[----:B------:R-:W-:Y:S01]  /*a340*/  ISETP.NE.AND P2, PT, R26, 0x1, PT ;  /* 0x000000011a00780c */ /* 0x000fe20003f45270 */
[----:B------:R-:W-:Y:S01]  /*a350*/  IMAD.MOV.U32 R27, RZ, RZ, 0x2 ;  /* 0x00000002ff1b7424 */ /* 0x000fe200078e00ff */
[----:B------:R-:W-:Y:S02]  /*a360*/  I2FP.F32.U32 R25, R20 ;  /* 0x0000001400197245 */ /* 0x000fe40000201000 */
[----:B------:R-:W-:Y:S01]  /*a370*/  SHF.L.U32 R20, R21, 0x10, RZ ;  /* 0x0000001015147819 */ /* 0x000fe200000006ff */
[----:B------:R-:W-:Y:S02]  /*a380*/  IMAD.MOV.U32 R21, RZ, RZ, R0 ;  /* 0x000000ffff157224 */ /* 0x000fe400078e0000 */
        /* <DEDUP_REMOVED lines=12> */
.L_x_8513:
        /* <DEDUP_REMOVED lines=12> */
.L_x_8514:
        /* <DEDUP_REMOVED lines=43> */
.L_x_8512:
[----:B------:R-:W-:Y:S02]  /*a7c0*/  I2FP.F32.U32 R21, R21 ;  /* 0x0000001500157245 */ /* 0x000fe40000201000 */
[----:B------:R-:W-:Y:S02]  /*a7d0*/  PRMT R25, R65, 0x7632, R25 ;  /* 0x0000763241197816 */ /* 0x000fe40000000019 */
[----:B------:R-:W-:Y:S01]  /*a7e0*/  ISETP.NE.AND P3, PT, R27, 0x1, PT ;  /* 0x000000011b00780c */ /* 0x000fe20003f65270 */
[----:B------:R-:W-:Y:S01]  /*a7f0*/  FFMA.FTZ R21, R21, R128, 1.1641532182693481445e-10 ;  /* 0x2f00000015157423 */ /* 0x000fe20000010080 */
[----:B------:R-:W-:Y:S02]  /*a800*/  SHF.L.U32 R25, R25, 0x10, RZ ;  /* 0x0000001019197819 */ /* 0x000fe400000006ff */
[----:B------:R-:W-:Y:S02]  /*a810*/  FSEL R20, R20, RZ, P1 ;  /* 0x000000ff14147208 */ /* 0x000fe40000800000 */
[----:B------:R-:W-:Y:S01]  /*a820*/  FSETP.GTU.FTZ.AND P2, PT, R21, UR4, PT ;  /* 0x0000000415007c0b */ /* 0x000fe2000bf5c000 */
[----:B------:R-:W-:-:S03]  /*a830*/  FMUL.FTZ R25, R25, UR5 ;  /* 0x0000000519197c20 */ /* 0x000fc60008410000 */
[----:B------:R-:W-:Y:S02]  /*a840*/  SEL R117, RZ, 0x1, P2 ;  /* 0x00000001ff757807 */ /* 0x000fe40001000000 */
[----:B------:R-:W-:-:S05]  /*a850*/  FSEL R25, R25, RZ, !P2 ;  /* 0x000000ff19197208 */ /* 0x000fca0005000000 */
[----:B------:R-:W-:Y:S01]  /*a860*/  FADD.FTZ R47, R25, R20 ;  /* 0x00000014192f7221 */ /* 0x000fe20000010000 */
[----:B------:R-:W-:Y:S02]  /*a870*/  IMAD.MOV.U32 R25, RZ, RZ, 0x2 ;  /* 0x00000002ff197424 */ /* 0x000fe400078e00ff */
[----:B------:R-:W-:Y:S02]  /*a880*/  IMAD.MOV.U32 R20, RZ, RZ, R0 ;  /* 0x000000ffff147224 */ /* 0x000fe400078e0000 */
        /* <DEDUP_REMOVED lines=10> */
.L_x_8516:
        /* <DEDUP_REMOVED lines=12> */
.L_x_8517:
        /* <DEDUP_REMOVED lines=43> */
.L_x_8515:
        /* <DEDUP_REMOVED lines=8> */
[----:B------:R-:W-:Y:S01]  /*ad20*/  IMAD.MOV.U32 R21, RZ, RZ, R0 ;  /* 0x000000ffff157224 */ /* 0x000fe200078e0000 */
        /* <DEDUP_REMOVED lines=9> */
.L_x_8519:
        /* <DEDUP_REMOVED lines=12> */
.L_x_8520:
        /* <DEDUP_REMOVED lines=43> */
.L_x_8518:
[----:B------:R-:W-:Y:S02]  /*b130*/  I2FP.F32.U32 R21, R21 ;  /* 0x0000001500157245 */ /* 0x000fe40000201000 */
[----:B------:R-:W-:-:S03]  /*b140*/  SHF.L.U32 R25, R66, 0x10, RZ ;  /* 0x0000001042197819 */ /* 0x000fc600000006ff */
[----:B------:R-:W-:Y:S02]  /*b150*/  FFMA.FTZ R21, R21, R128, 1.1641532182693481445e-10 ;  /* 0x2f00000015157423 */ /* 0x000fe40000010080 */
[----:B------:R-:W-:-:S03]  /*b160*/  FMUL.FTZ R25, R25, UR5 ;  /* 0x0000000519197c20 */ /* 0x000fc60008410000 */
[----:B------:R-:W-:Y:S02]  /*b170*/  FSETP.GTU.FTZ.AND P3, PT, R21, UR4, PT ;  /* 0x0000000415007c0b */ /* 0x000fe4000bf7c000 */
[----:B------:R-:W-:Y:S01]  /*b180*/  FSEL R21, R20, RZ, P2 ;  /* 0x000000ff14157208 */ /* 0x000fe20001000000 */
[----:B------:R-:W-:Y:S01]  /*b190*/  IMAD.MOV.U32 R20, RZ, RZ, R0 ;  /* 0x000000ffff147224 */ /* 0x000fe200078e0000 */
[----:B------:R-:W-:Y:S01]  /*b1a0*/  FSEL R40, R25, RZ, !P3 ;  /* 0x000000ff19287208 */ /* 0x000fe20005800000 */
[----:B------:R-:W-:Y:S01]  /*b1b0*/  IMAD.MOV.U32 R25, RZ, RZ, 0x2 ;  /* 0x00000002ff197424 */ /* 0x000fe200078e00ff */
        /* <DEDUP_REMOVED lines=13> */
.L_x_8522:
        /* <DEDUP_REMOVED lines=12> */
.L_x_8523:
        /* <DEDUP_REMOVED lines=43> */
.L_x_8521:
[----:B------:R-:W-:Y:S01]  /*b600*/  ISETP.NE.AND P4, PT, R25, 0x1, PT ;  /* 0x000000011900780c */ /* 0x000fe20003f85270 */
[----:B------:R-:W-:Y:S01]  /*b610*/  IMAD.MOV.U32 R26, RZ, RZ, 0x2 ;  /* 0x00000002ff1a7424 */ /* 0x000fe200078e00ff */
[----:B------:R-:W-:Y:S02]  /*b620*/  I2FP.F32.U32 R21, R20 ;  /* 0x0000001400157245 */ /* 0x000fe40000201000 */
[----:B------:R-:W-:-:S03]  /*b630*/  SHF.L.U32 R20, R22, 0x10, RZ ;  /* 0x0000001016147819 */ /* 0x000fc600000006ff */
        /* <DEDUP_REMOVED lines=13> */
.L_x_8525:
        /* <DEDUP_REMOVED lines=12> */
.L_x_8526:
        /* <DEDUP_REMOVED lines=43> */
.L_x_8524:
[----:B------:R-:W-:Y:S01]  /*ba80*/  I2FP.F32.U32 R21, R21 ;  /* 0x0000001500157245 */ /* 0x000fe20000201000 */
[----:B------:R-:W-:Y:S01]  /*ba90*/  IMAD.MOV.U32 R25, RZ, RZ, 0x2 ;  /* 0x00000002ff197424 */ /* 0x000fe200078e00ff */
[----:B------:R-:W-:Y:S02]  /*baa0*/  PRMT R22, R66, 0x7632, R22 ;  /* 0x0000763242167816 */ /* 0x000fe40000000016 */
[----:B------:R-:W-:Y:S01]  /*bab0*/  FSEL R41, R20, RZ, P3 ;  /* 0x000000ff14297208 */ /* 0x000fe20001800000 */
[----:B------:R-:W-:Y:S01]  /*bac0*/  FFMA.FTZ R21, R21, R128, 1.1641532182693481445e-10 ;  /* 0x2f00000015157423 */ /* 0x000fe20000010080 */
[----:B------:R-:W-:Y:S01]  /*bad0*/  SHF.L.U32 R22, R22, 0x10, RZ ;  /* 0x0000001016167819 */ /* 0x000fe200000006ff */
[----:B------:R-:W-:-:S03]  /*bae0*/  IMAD.MOV.U32 R20, RZ, RZ, R0 ;  /* 0x000000ffff147224 */ /* 0x000fc600078e0000 */
[----:B------:R-:W-:Y:S01]  /*baf0*/  FSETP.GTU.FTZ.AND P4, PT, R21, UR4, PT ;  /* 0x0000000415007c0b */ /* 0x000fe2000bf9c000 */
[----:B------:R-:W-:-:S03]  /*bb00*/  FMUL.FTZ R22, R22, UR5 ;  /* 0x0000000516167c20 */ /* 0x000fc60008410000 */
        /* <DEDUP_REMOVED lines=14> */
.L_x_8528:
        /* <DEDUP_REMOVED lines=12> */
.L_x_8529:
        /* <DEDUP_REMOVED lines=43> */
.L_x_8527:
[----:B------:R-:W-:Y:S01]  /*bf60*/  ISETP.NE.AND P5, PT, R25, 0x1, PT ;  /* 0x000000011900780c */ /* 0x000fe20003fa5270 */
[----:B------:R-:W-:Y:S01]  /*bf70*/  IMAD.MOV.U32 R26, RZ, RZ, 0x2 ;  /* 0x00000002ff1a7424 */ /* 0x000fe200078e00ff */
[----:B------:R-:W-:Y:S01]  /*bf80*/  I2FP.F32.U32 R21, R20 ;  /* 0x0000001400157245 */ /* 0x000fe20000201000 */
[----:B------:R-:W-:Y:S01]  /*bf90*/  IMAD.MOV.U32 R22, RZ, RZ, R0 ;  /* 0x000000ffff167224 */ /* 0x000fe200078e0000 */
[C---:B------:R-:W-:Y:S02]  /*bfa0*/  SHF.L.U32 R20, R23.reuse, 0x10, RZ ;  /* 0x0000001017147819 */ /* 0x040fe400000006ff */
[----:B------:R-:W-:Y:S01]  /*bfb0*/  PRMT R23, R23, 0x7632, R23 ;  /* 0x0000763217177816 */ /* 0x000fe20000000017 */
        /* <DEDUP_REMOVED lines=12> */
.L_x_8531:
        /* <DEDUP_REMOVED lines=12> */
.L_x_8532:
        /* <DEDUP_REMOVED lines=43> */
.L_x_8530:
[----:B------:R-:W-:Y:S01]  /*c3f0*/  I2FP.F32.U32 R21, R22 ;  /* 0x0000001600157245 */ /* 0x000fe20000201000 */
[----:B------:R-:W-:Y:S01]  /*c400*/  IMAD.MOV.U32 R25, RZ, RZ, 0x2 ;  /* 0x00000002ff197424 */ /* 0x000fe200078e00ff */
[----:B------:R-:W-:-:S03]  /*c410*/  SHF.L.U32 R22, R67, 0x10, RZ ;  /* 0x0000001043167819 */ /* 0x000fc600000006ff */
[----:B------:R-:W-:Y:S02]  /*c420*/  FFMA.FTZ R21, R21, R128, 1.1641532182693481445e-10 ;  /* 0x2f00000015157423 */ /* 0x000fe40000010080 */
[----:B------:R-:W-:-:S03]  /*c430*/  FMUL.FTZ R22, R22, UR5 ;  /* 0x0000000516167c20 */ /* 0x000fc60008410000 */
[----:B------:R-:W-:Y:S02]  /*c440*/  FSETP.GTU.FTZ.AND P5, PT, R21, UR4, PT ;  /* 0x0000000415007c0b */ /* 0x000fe4000bfbc000 */
        /* <DEDUP_REMOVED lines=16> */
.L_x_8534:
        /* <DEDUP_REMOVED lines=12> */
.L_x_8535:
        /* <DEDUP_REMOVED lines=43> */
.L_x_8533:
        /* <DEDUP_REMOVED lines=17> */
.L_x_8537:
        /* <DEDUP_REMOVED lines=14> */
.L_x_8538:
        /* <DEDUP_REMOVED lines=43> */
.L_x_8536:
        /* <DEDUP_REMOVED lines=9> */
[----:B------:R-:W-:-:S04]  /*cdf0*/  FADD.FTZ R43, R22, R43 ;  /* 0x0000002b162b7221 */ /* 0x000fc80000010000 */
[----:B------:R-:W-:Y:S01]  /*ce00*/  @P0 FADD.FTZ R43, R59, R43 ;  /* 0x0000002b3b2b0221 */ /* 0x000fe20000010000 */
[----:B------:R-:W-:Y:S06]  /*ce10*/  BRA `(.L_x_8539) ;  /* 0x0000002400807947 */ /* 0x000fec0003800000 */
.L_x_8490:
        /* <DEDUP_REMOVED lines=15> */
.L_x_8541:
        /* <DEDUP_REMOVED lines=12> */
.L_x_8542:
        /* <DEDUP_REMOVED lines=43> */
.L_x_8540:
[----:B------:R-:W-:Y:S01]  /*d280*/  ISETP.NE.AND P1, PT, R27, 0x1, PT ;  /* 0x000000011b00780c */ /* 0x000fe20003f25270 */
[----:B------:R-:W-:Y:S01]  /*d290*/  IMAD.MOV.U32 R28, RZ, RZ, 0x2 ;  /* 0x00000002ff1c7424 */ /* 0x000fe200078e00ff */
[----:B------:R-:W-:Y:S01]  /*d2a0*/  I2FP.F32.U32 R25, R25 ;  /* 0x0000001900197245 */ /* 0x000fe20000201000 */
[----:B------:R-:W-:-:S04]  /*d2b0*/  IMAD.MOV.U32 R26, RZ, RZ, R0 ;  /* 0x000000ffff1a7224 */ /* 0x000fc800078e0000 */
[----:B------:R-:W-:-:S05]  /*d2c0*/  FFMA.FTZ R25, R25, R128, 1.1641532182693481445e-10 ;  /* 0x2f00000019197423 */ /* 0x000fca0000010080 */
[----:B------:R-:W-:Y:S02]  /*d2d0*/  FSETP.LE.FTZ.AND P2, PT, R25, UR4, PT ;  /* 0x0000000419007c0b */ /* 0x000fe4000bf53000 */
[C---:B-----5:R-:W-:Y:S02]  /*d2e0*/  SHF.L.U32 R25, R20.reuse, 0x10, RZ ;  /* 0x0000001014197819 */ /* 0x060fe400000006ff */
[----:B------:R-:W-:Y:S02]  /*d2f0*/  PRMT R20, R20, 0x7632, R20 ;  /* 0x0000763214147816 */ /* 0x000fe40000000014 */
[----:B------:R-:W-:Y:S01]  /*d300*/  P2R R34, PR, RZ, 0x4 ;  /* 0x00000004ff227803 */ /* 0x000fe20000000000 */
        /* <DEDUP_REMOVED lines=9> */
.L_x_8544:
        /* <DEDUP_REMOVED lines=12> */
.L_x_8545:
        /* <DEDUP_REMOVED lines=43> */
.L_x_8543:
[----:B------:R-:W-:Y:S01]  /*d710*/  ISETP.NE.AND P1, PT, R28, 0x1, PT ;  /* 0x000000011c00780c */ /* 0x000fe20003f25270 */
[----:B------:R-:W-:Y:S01]  /*d720*/  IMAD.MOV.U32 R29, RZ, RZ, 0x2 ;  /* 0x00000002ff1d7424 */ /* 0x000fe200078e00ff */
[----:B------:R-:W-:Y:S01]  /*d730*/  I2FP.F32.U32 R27, R26 ;  /* 0x0000001a001b7245 */ /* 0x000fe20000201000 */
[----:B------:R-:W-:Y:S01]  /*d740*/  IMAD.MOV.U32 R26, RZ, RZ, R0 ;  /* 0x000000ffff1a7224 */ /* 0x000fe200078e0000 */
[----:B------:R-:W-:-:S03]  /*d750*/  SHF.L.U32 R20, R20, 0x10, RZ ;  /* 0x0000001014147819 */ /* 0x000fc600000006ff */
        /* <DEDUP_REMOVED lines=12> */
.L_x_8547:
        /* <DEDUP_REMOVED lines=12> */
.L_x_8548:
        /* <DEDUP_REMOVED lines=43> */
.L_x_8546:
[----:B------:R-:W-:Y:S01]  /*db90*/  ISETP.NE.AND P1, PT, R29, 0x1, PT ;  /* 0x000000011d00780c */ /* 0x000fe20003f25270 */
[----:B------:R-:W-:Y:S01]  /*dba0*/  IMAD.MOV.U32 R28, RZ, RZ, 0x2 ;  /* 0x00000002ff1c7424 */ /* 0x000fe200078e00ff */
[----:B------:R-:W-:Y:S02]  /*dbb0*/  I2FP.F32.U32 R27, R26 ;  /* 0x0000001a001b7245 */ /* 0x000fe40000201000 */
[C---:B------:R-:W-:Y:S02]  /*dbc0*/  SHF.L.U32 R26, R21.reuse, 0x10, RZ ;  /* 0x00000010151a7819 */ /* 0x040fe400000006ff */
        /* <DEDUP_REMOVED lines=14> */
.L_x_8550:
        /* <DEDUP_REMOVED lines=12> */
.L_x_8551:
        /* <DEDUP_REMOVED lines=43> */
.L_x_8549:
[----:B------:R-:W-:Y:S01]  /*e020*/  ISETP.NE.AND P2, PT, R28, 0x1, PT ;  /* 0x000000011c00780c */ /* 0x000fe20003f45270 */
[----:B------:R-:W-:Y:S01]  /*e030*/  IMAD.MOV.U32 R29, RZ, RZ, 0x2 ;  /* 0x00000002ff1d7424 */ /* 0x000fe200078e00ff */
[----:B------:R-:W-:Y:S02]  /*e040*/  I2FP.F32.U32 R27, R27 ;  /* 0x0000001b001b7245 */ /* 0x000fe40000201000 */
[----:B------:R-:W-:-:S03]  /*e050*/  SHF.L.U32 R21, R21, 0x10, RZ ;  /* 0x0000001015157819 */ /* 0x000fc600000006ff */
        /* <DEDUP_REMOVED lines=12> */
.L_x_8553:
        /* <DEDUP_REMOVED lines=12> */
.L_x_8554:
        /* <DEDUP_REMOVED lines=43> */
.L_x_8552:
[----:B------:R-:W-:Y:S01]  /*e490*/  ISETP.NE.AND P3, PT, R29, 0x1, PT ;  /* 0x000000011d00780c */ /* 0x000fe20003f65270 */
[----:B------:R-:W-:Y:S01]  /*e4a0*/  IMAD.MOV.U32 R30, RZ, RZ, 0x2 ;  /* 0x00000002ff1e7424 */ /* 0x000fe200078e00ff */
[----:B------:R-:W-:Y:S01]  /*e4b0*/  I2FP.F32.U32 R27, R27 ;  /* 0x0000001b001b7245 */ /* 0x000fe20000201000 */
[----:B------:R-:W-:-:S04]  /*e4c0*/  IMAD.MOV.U32 R28, RZ, RZ, R0 ;  /* 0x000000ffff1c7224 */ /* 0x000fc800078e0000 */
[----:B------:R-:W-:-:S05]  /*e4d0*/  FFMA.FTZ R27, R27, R128, 1.1641532182693481445e-10 ;  /* 0x2f0000001b1b7423 */ /* 0x000fca0000010080 */
[----:B------:R-:W-:Y:S02]  /*e4e0*/  FSETP.LE.FTZ.AND P2, PT, R27, UR4, PT ;  /* 0x000000041b007c0b */ /* 0x000fe4000bf53000 */
[C---:B------:R-:W-:Y:S02]  /*e4f0*/  SHF.L.U32 R27, R22.reuse, 0x10, RZ ;  /* 0x00000010161b7819 */ /* 0x040fe400000006ff */
[----:B------:R-:W-:Y:S01]  /*e500*/  PRMT R22, R22, 0x7632, R22 ;  /* 0x0000763216167816 */ /* 0x000fe20000000016 */
        /* <DEDUP_REMOVED lines=9> */
.L_x_8556:
        /* <DEDUP_REMOVED lines=12> */
.L_x_8557:
        /* <DEDUP_REMOVED lines=43> */
.L_x_8555:
        /* <DEDUP_REMOVED lines=16> */
.L_x_8559:
        /* <DEDUP_REMOVED lines=12> */
.L_x_8560:
        /* <DEDUP_REMOVED lines=43> */
.L_x_8558:
        /* <DEDUP_REMOVED lines=17> */
.L_x_8562:
        /* <DEDUP_REMOVED lines=12> */
.L_x_8563:
        /* <DEDUP_REMOVED lines=43> */
.L_x_8561:
        /* <DEDUP_REMOVED lines=34> */
.L_x_8539:
[----:B------:R-:W-:Y:S01]  /*f420*/  SEL R27, RZ, 0x1000000, !P5 ;  /* 0x01000000ff1b7807 */ /* 0x000fe20006800000 */
[----:B------:R-:W-:Y:S01]  /*f430*/  IMAD.WIDE.U32 R20, R129, 0x20, R120 ;  /* 0x0000002081147825 */ /* 0x000fe200078e0078 */
[----:B------:R-:W-:Y:S01]  /*f440*/  SEL R26, RZ, 0x10000, !P4 ;  /* 0x00010000ff1a7807 */ /* 0x000fe20006000000 */
[----:B------:R-:W0:Y:S01]  /*f450*/  @P0 LDC.64 R28, c[0x0][0x3a0] ;  /* 0x0000e800ff1c0b82 */ /* 0x000e220000000a00 */
[----:B------:R-:W-:Y:S01]  /*f460*/  ISETP.NE.AND P5, PT, R35, RZ, PT ;  /* 0x000000ff2300720c */ /* 0x000fe20003fa5270 */
[----:B------:R-:W1:Y:S01]  /*f470*/  @UP0 LDCU.64 UR40, c[0x0][0x398] ;  /* 0x00007300ff2807ac */ /* 0x000e620008000a00 */
[----:B------:R-:W-:Y:S01]  /*f480*/  ISETP.NE.AND P4, PT, R36, RZ, PT ;  /* 0x000000ff2400720c */ /* 0x000fe20003f85270 */
[----:B------:R-:W-:Y:S01]  /*f490*/  STG.E.128 desc[UR8][R20.64], R44 ;  /* 0x0000002c14007986 */ /* 0x000fe2000c101d08 */
[----:B------:R-:W-:Y:S01]  /*f4a0*/  SEL R31, RZ, 0x100, !P3 ;  /* 0x00000100ff1f7807 */ /* 0x000fe20005800000 */
[----:B------:R-:W-:Y:S01]  /*f4b0*/  VIADD R131, R127, 0x100 ;  /* 0x000001007f837836 */ /* 0x000fe20000000000 */
[----:B------:R-:W-:Y:S01]  /*f4c0*/  SEL R25, RZ, 0x1000000, !P1 ;  /* 0x01000000ff197807 */ /* 0x000fe20004800000 */
[----:B------:R2:W-:Y:S01]  /*f4d0*/  STG.E.128 desc[UR8][R20.64+0x10], R40 ;  /* 0x0000102814007986 */ /* 0x0005e2000c101d08 */
[----:B------:R-:W-:-:S02]  /*f4e0*/  SEL R23, RZ, 0x10000, !P4 ;  /* 0x00010000ff177807 */ /* 0x000fc40006000000 */
[----:B------:R-:W-:Y:S02]  /*f4f0*/  SEL R22, RZ, 0x100, !P5 ;  /* 0x00000100ff167807 */ /* 0x000fe40006800000 */
[----:B------:R-:W-:Y:S02]  /*f500*/  ISETP.NE.AND P6, PT, R34, RZ, PT ;  /* 0x000000ff2200720c */ /* 0x000fe40003fc5270 */
[----:B------:R-:W-:Y:S01]  /*f510*/  LOP3.LUT R31, R31, R27, R26, 0xfe, !PT ;  /* 0x0000001b1f1f7212 */ /* 0x000fe200078efe1a */
[----:B------:R-:W-:Y:S01]  /*f520*/  IMAD.MOV.U32 R26, RZ, RZ, 0x10 ;  /* 0x00000010ff1a7424 */ /* 0x000fe200078e00ff */
[----:B------:R-:W-:Y:S02]  /*f530*/  LOP3.LUT R22, R22, R25, R23, 0xfe, !PT ;  /* 0x0000001916167212 */ /* 0x000fe400078efe17 */
[----:B------:R-:W-:Y:S02]  /*f540*/  SEL R30, RZ, 0x1, !P2 ;  /* 0x00000001ff1e7807 */ /* 0x000fe40005000000 */
[----:B------:R-:W-:-:S02]  /*f550*/  SEL R23, RZ, 0x1, !P6 ;  /* 0x00000001ff177807 */ /* 0x000fc40007000000 */
[----:B------:R-:W-:Y:S01]  /*f560*/  LOP3.LUT R31, R31, R30, RZ, 0xfc, !PT ;  /* 0x0000001e1f1f7212 */ /* 0x000fe200078efcff */
[----:B0-----:R-:W-:Y:S01]  /*f570*/  @P0 IMAD.WIDE.U32 R28, R131, 0x20, R28 ;  /* 0x00000020831c0825 */ /* 0x001fe200078e001c */
[----:B------:R-:W-:Y:S02]  /*f580*/  LOP3.LUT R30, R22, R23, RZ, 0xfc, !PT ;  /* 0x00000017161e7212 */ /* 0x000fe400078efcff */
[----:B------:R-:W-:Y:S01]  /*f590*/  PLOP3.LUT P3, PT, PT, PT, UP0, 0x80, 0x8 ;  /* 0x000000000008781c */ /* 0x000fe20003f6f008 */
[----:B------:R-:W-:Y:S01]  /*f5a0*/  IMAD.WIDE.U32 R22, R129, 0x8, R122 ;  /* 0x0000000881167825 */ /* 0x000fe200078e007a */
[----:B------:R-:W-:-:S03]  /*f5b0*/  PLOP3.LUT P1, PT, PT, PT, UP0, 0x80, 0x8 ;  /* 0x000000000008781c */ /* 0x000fc60003f2f008 */
[C---:B--2---:R-:W-:Y:S01]  /*f5c0*/  IMAD.WIDE.U32 R20, R131.reuse, 0x10, R108 ;  /* 0x0000001083147825 */ /* 0x044fe200078e006c */
[----:B------:R0:W-:Y:S07]  /*f5d0*/  STG.E.64 desc[UR8][R22.64], R30 ;  /* 0x0000001e16007986 */ /* 0x0001ee000c101b08 */
        /* <DEDUP_REMOVED lines=22> */
.L_x_8564:
[----:B------:R2:W5:Y:S04]  /*f740*/  @P1 LDG.E.128 R64, desc[UR8][R26.64] ;  /* 0x000000081a401981 */ /* 0x000568000c1e1d00 */
[----:B------:R2:W5:Y:S04]  /*f750*/  @P0 LDG.E.128 R60, desc[UR8][R28.64] ;  /* 0x000000081c3c0981 */ /* 0x000568000c1e1d00 */
[----:B------:R2:W5:Y:S04]  /*f760*/  @P0 LDG.E.128 R56, desc[UR8][R28.64+0x10] ;  /* 0x000010081c380981 */ /* 0x000568000c1e1d00 */
[----:B01----:R-:W5:Y:S01]  /*f770*/  LDG.E.128 R20, desc[UR8][R20.64] ;  /* 0x0000000814147981 */ /* 0x003f62000c1e1d00 */
        /* <DEDUP_REMOVED lines=16> */
.L_x_8567:
        /* <DEDUP_REMOVED lines=12> */
.L_x_8568:
        /* <DEDUP_REMOVED lines=43> */
.L_x_8566:
[----:B------:R-:W-:Y:S01]  /*fbf0*/  ISETP.NE.AND P1, PT, R26, 0x1, PT ;  /* 0x000000011a00780c */ /* 0x000fe20003f25270 */
[----:B------:R-:W-:Y:S01]  /*fc00*/  IMAD.MOV.U32 R27, RZ, RZ, 0x2 ;  /* 0x00000002ff1b7424 */ /* 0x000fe200078e00ff */
[----:B------:R-:W-:Y:S02]  /*fc10*/  I2FP.F32.U32 R25, R25 ;  /* 0x0000001900197245 */ /* 0x000fe40000201000 */
[C---:B-----5:R-:W-:Y:S02]  /*fc20*/  SHF.L.U32 R24, R20.reuse, 0x10, RZ ;  /* 0x0000001014187819 */ /* 0x060fe400000006ff */
        /* <DEDUP_REMOVED lines=15> */
.L_x_8570:
        /* <DEDUP_REMOVED lines=12> */
.L_x_8571:
        /* <DEDUP_REMOVED lines=43> */
.L_x_8569:
        /* <DEDUP_REMOVED lines=22> */
.L_x_8573:
        /* <DEDUP_REMOVED lines=12> */
.L_x_8574:
        /* <DEDUP_REMOVED lines=43> */
.L_x_8572:
[----:B------:R-:W-:Y:S01]  /*10560*/  ISETP.NE.AND P1, PT, R26, 0x1, PT ;  /* 0x000000011a00780c */ /* 0x000fe20003f25270 */
[----:B------:R-:W-:Y:S01]  /*10570*/  IMAD.MOV.U32 R27, RZ, RZ, 0x2 ;  /* 0x00000002ff1b7424 */ /* 0x000fe200078e00ff */
[----:B------:R-:W-:Y:S01]  /*10580*/  I2FP.F32.U32 R25, R24 ;  /* 0x0000001800197245 */ /* 0x000fe20000201000 */
[----:B------:R-:W-:Y:S01]  /*10590*/  IMAD.MOV.U32 R24, RZ, RZ, R0 ;  /* 0x000000ffff187224 */ /* 0x000fe200078e0000 */
[----:B------:R-:W-:-:S03]  /*105a0*/  SHF.L.U32 R20, R20, 0x10, RZ ;  /* 0x0000001014147819 */ /* 0x000fc600000006ff */
[----:B------:R-:W-:Y:S02]  /*105b0*/  FFMA.FTZ R25, R25, R128, 1.1641532182693481445e-10 ;  /* 0x2f00000019197423 */ /* 0x000fe40000010080 */
[----:B------:R-:W-:-:S03]  /*105c0*/  FMUL.FTZ R20, R20, UR5 ;  /* 0x0000000514147c20 */ /* 0x000fc60008410000 */
        /* <DEDUP_REMOVED lines=11> */
.L_x_8576:
        /* <DEDUP_REMOVED lines=12> */
.L_x_8577:
        /* <DEDUP_REMOVED lines=43> */
.L_x_8575:
[----:B------:R-:W-:Y:S01]  /*109f0*/  I2FP.F32.U32 R25, R24 ;  /* 0x0000001800197245 */ /* 0x000fe20000201000 */
[----:B------:R-:W-:Y:S01]  /*10a00*/  IMAD.MOV.U32 R26, RZ, RZ, 0x2 ;  /* 0x00000002ff1a7424 */ /* 0x000fe200078e00ff */
        /* <DEDUP_REMOVED lines=21> */
.L_x_8579:
        /* <DEDUP_REMOVED lines=12> */
.L_x_8580:
        /* <DEDUP_REMOVED lines=43> */
.L_x_8578:
        /* <DEDUP_REMOVED lines=19> */
.L_x_8582:
        /* <DEDUP_REMOVED lines=12> */
.L_x_8583:
        /* <DEDUP_REMOVED lines=43> */
.L_x_8581:
        /* <DEDUP_REMOVED lines=22> */
.L_x_8585:
        /* <DEDUP_REMOVED lines=12> */
.L_x_8586:
        /* <DEDUP_REMOVED lines=43> */
.L_x_8584:
[----:B------:R-:W-:Y:S02]  /*11840*/  ISETP.NE.AND P2, PT, R24, 0x1, PT ;  /* 0x000000011800780c */ /* 0x000fe40003f45270 */
[----:B------:R-:W-:Y:S02]  /*11850*/  I2FP.F32.U32 R25, R20 ;  /* 0x0000001400197245 */ /* 0x000fe40000201000 */
[----:B------:R-:W-:Y:S01]  /*11860*/  SHF.L.U32 R20, R21, 0x10, RZ ;  /* 0x0000001015147819 */ /* 0x000fe200000006ff */
[----:B------:R-:W-:Y:S02]  /*11870*/  IMAD.MOV.U32 R21, RZ, RZ, R0 ;  /* 0x000000ffff157224 */ /* 0x000fe400078e0000 */
[----:B------:R-:W-:Y:S02]  /*11880*/  FFMA.FTZ R25, R25, R128, 1.1641532182693481445e-10 ;  /* 0x2f00000019197423 */ /* 0x000fe40000010080 */
[----:B------:R-:W-:-:S03]  /*11890*/  FMUL.FTZ R20, R20, UR5 ;  /* 0x0000000514147c20 */ /* 0x000fc60008410000 */
[----:B------:R-:W-:Y:S01]  /*118a0*/  FSETP.LE.FTZ.AND P1, PT, R25, UR4, PT ;  /* 0x0000000419007c0b */ /* 0x000fe2000bf33000 */
[----:B------:R-:W-:Y:S01]  /*118b0*/  IMAD.MOV.U32 R25, RZ, RZ, 0x2 ;  /* 0x00000002ff197424 */ /* 0x000fe200078e00ff */
        /* <DEDUP_REMOVED lines=9> */
.L_x_8588:
        /* <DEDUP_REMOVED lines=12> */
.L_x_8589:
        /* <DEDUP_REMOVED lines=43> */
.L_x_8587:
        /* <DEDUP_REMOVED lines=23> */
.L_x_8591:
        /* <DEDUP_REMOVED lines=12> */
.L_x_8592:
        /* <DEDUP_REMOVED lines=43> */
.L_x_8590:
        /* <DEDUP_REMOVED lines=18> */
.L_x_8594:
        /* <DEDUP_REMOVED lines=12> */
.L_x_8595:
        /* <DEDUP_REMOVED lines=43> */
.L_x_8593:
        /* <DEDUP_REMOVED lines=22> */
.L_x_8597:
        /* <DEDUP_REMOVED lines=12> */
.L_x_8598:
        /* <DEDUP_REMOVED lines=43> */
.L_x_8596:
        /* <DEDUP_REMOVED lines=17> */
.L_x_8600:
        /* <DEDUP_REMOVED lines=12> */
.L_x_8601:
        /* <DEDUP_REMOVED lines=43> */
.L_x_8599:
        /* <DEDUP_REMOVED lines=23> */
.L_x_8603:
        /* <DEDUP_REMOVED lines=12> */
.L_x_8604:
        /* <DEDUP_REMOVED lines=43> */
.L_x_8602:
        /* <DEDUP_REMOVED lines=18> */
.L_x_8606:
        /* <DEDUP_REMOVED lines=12> */
.L_x_8607:
        /* <DEDUP_REMOVED lines=43> */
.L_x_8605:
[----:B------:R-:W-:Y:S02]  /*138f0*/  I2FP.F32.U32 R21, R20 ;  /* 0x0000001400157245 */ /* 0x000fe40000201000 */
[----:B------:R-:W-:-:S03]  /*13900*/  SHF.L.U32 R20, R67, 0x10, RZ ;  /* 0x0000001043147819 */ /* 0x000fc600000006ff */
[----:B------:R-:W-:Y:S02]  /*13910*/  FFMA.FTZ R21, R21, R128, 1.1641532182693481445e-10 ;  /* 0x2f00000015157423 */ /* 0x000fe40000010080 */
[----:B------:R-:W-:-:S03]  /*13920*/  FMUL.FTZ R20, R20, UR5 ;  /* 0x0000000514147c20 */ /* 0x000fc60008410000 */
[----:B------:R-:W-:Y:S02]  /*13930*/  FSETP.GTU.FTZ.AND P5, PT, R21, UR4, PT ;  /* 0x0000000415007c0b */ /* 0x000fe4000bfbc000 */
[----:B------:R-:W-:Y:S01]  /*13940*/  FSEL R21, R22, RZ, P4 ;  /* 0x000000ff16157208 */ /* 0x000fe20002000000 */
[----:B------:R-:W-:Y:S01]  /*13950*/  IMAD.MOV.U32 R22, RZ, RZ, 0x2 ;  /* 0x00000002ff167424 */ /* 0x000fe200078e00ff */
[----:B------:R-:W-:Y:S01]  /*13960*/  FSEL R34, R20, RZ, !P5 ;  /* 0x000000ff14227208 */ /* 0x000fe20006800000 */
[----:B------:R-:W-:Y:S01]  /*13970*/  IMAD.MOV.U32 R20, RZ, RZ, R0 ;  /* 0x000000ffff147224 */ /* 0x000fe200078e0000 */
        /* <DEDUP_REMOVED lines=13> */
.L_x_8609:
        /* <DEDUP_REMOVED lines=12> */
.L_x_8610:
        /* <DEDUP_REMOVED lines=43> */
.L_x_8608:
        /* <DEDUP_REMOVED lines=17> */
.L_x_8612:
        /* <DEDUP_REMOVED lines=14> */
.L_x_8613:
        /* <DEDUP_REMOVED lines=43> */
.L_x_8611:
        /* <DEDUP_REMOVED lines=12> */
.L_x_8565:
        /* <DEDUP_REMOVED lines=15> */
.L_x_8616:
        /* <DEDUP_REMOVED lines=12> */
.L_x_8617:
        /* <DEDUP_REMOVED lines=43> */
.L_x_8615:
[----:B------:R-:W-:Y:S01]  /*14780*/  ISETP.NE.AND P1, PT, R26, 0x1, PT ;  /* 0x000000011a00780c */ /* 0x000fe20003f25270 */
[----:B------:R-:W-:Y:S01]  /*14790*/  IMAD.MOV.U32 R24, RZ, RZ, 0x2 ;  /* 0x00000002ff187424 */ /* 0x000fe200078e00ff */
[----:B------:R-:W-:Y:S02]  /*147a0*/  I2FP.F32.U32 R25, R25 ;  /* 0x0000001900197245 */ /* 0x000fe40000201000 */
[C---:B-----5:R-:W-:Y:S02]  /*147b0*/  SHF.L.U32 R32, R20.reuse, 0x10, RZ ;  /* 0x0000001014207819 */ /* 0x060fe400000006ff */
        /* <DEDUP_REMOVED lines=14> */
.L_x_8619:
        /* <DEDUP_REMOVED lines=12> */
.L_x_8620:
        /* <DEDUP_REMOVED lines=43> */
.L_x_8618:
        /* <DEDUP_REMOVED lines=17> */
.L_x_8622:
        /* <DEDUP_REMOVED lines=12> */
.L_x_8623:
        /* <DEDUP_REMOVED lines=43> */
.L_x_8621:
[----:B------:R-:W-:Y:S01]  /*15090*/  ISETP.NE.AND P1, PT, R26, 0x1, PT ;  /* 0x000000011a00780c */ /* 0x000fe20003f25270 */
[----:B------:R-:W-:Y:S01]  /*150a0*/  IMAD.MOV.U32 R24, RZ, RZ, 0x2 ;  /* 0x00000002ff187424 */ /* 0x000fe200078e00ff */
[----:B------:R-:W-:Y:S01]  /*150b0*/  I2FP.F32.U32 R25, R20 ;  /* 0x0000001400197245 */ /* 0x000fe20000201000 */
[----:B------:R-:W-:Y:S01]  /*150c0*/  IMAD.MOV.U32 R20, RZ, RZ, R0 ;  /* 0x000000ffff147224 */ /* 0x000fe200078e0000 */
[C---:B------:R-:W-:Y:S02]  /*150d0*/  SHF.L.U32 R34, R21.reuse, 0x10, RZ ;  /* 0x0000001015227819 */ /* 0x040fe400000006ff */
        /* <DEDUP_REMOVED lines=13> */
.L_x_8625:
        /* <DEDUP_REMOVED lines=12> */
.L_x_8626:
        /* <DEDUP_REMOVED lines=43> */
.L_x_8624:
        /* <DEDUP_REMOVED lines=16> */
.L_x_8628:
        /* <DEDUP_REMOVED lines=12> */
.L_x_8629:
        /* <DEDUP_REMOVED lines=43> */
.L_x_8627:
        /* <DEDUP_REMOVED lines=17> */
.L_x_8631:
        /* <DEDUP_REMOVED lines=12> */
.L_x_8632:
        /* <DEDUP_REMOVED lines=43> */
.L_x_8630:
        /* <DEDUP_REMOVED lines=16> */
.L_x_8634:
        /* <DEDUP_REMOVED lines=12> */
.L_x_8635:
        /* <DEDUP_REMOVED lines=43> */
.L_x_8633:
        /* <DEDUP_REMOVED lines=17> */
.L_x_8637:
        /* <DEDUP_REMOVED lines=12> */
.L_x_8638:
        /* <DEDUP_REMOVED lines=43> */
.L_x_8636:
        /* <DEDUP_REMOVED lines=34> */
.L_x_8614:
        /* <DEDUP_REMOVED lines=21> */
[----:B------:R-:W-:Y:S01]  /*16a70*/  IMAD.WIDE.U32 R28, R131, 0x8, R122 ;  /* 0x00000008831c7825 */ /* 0x000fe200078e007a */
[----:B------:R-:W-:Y:S02]  /*16a80*/  LOP3.LUT R22, R22, R25, RZ, 0xfc, !PT ;  /* 0x0000001916167212 */ /* 0x000fe400078efcff */
[----:B------:R-:W-:Y:S01]  /*16a90*/  PLOP3.LUT P3, PT, PT, PT, UP0, 0x80, 0x8 ;  /* 0x000000000008781c */ /* 0x000fe20003f6f008 */
[C---:B--2---:R-:W-:Y:S01]  /*16aa0*/  IMAD.WIDE.U32 R20, R133.reuse, 0x10, R108 ;  /* 0x0000001085147825 */ /* 0x044fe200078e006c */
[----:B------:R-:W-:Y:S01]  /*16ab0*/  PLOP3.LUT P1, PT, PT, PT, UP0, 0x80, 0x8 ;  /* 0x000000000008781c */ /* 0x000fe20003f2f008 */
[----:B------:R2:W-:Y:S02]  /*16ac0*/  STG.E.64 desc[UR8][R28.64], R22 ;  /* 0x000000161c007986 */ /* 0x0005e4000c101b08 */
[----:B0-----:R-:W-:-:S08]  /*16ad0*/  @P0 IMAD.WIDE.U32 R26, R133, 0x20, R26 ;  /* 0x00000020851a0825 */ /* 0x001fd000078e001a */
[----:B-1----:R-:W-:Y:S01]  /*16ae0*/  @P3 IMAD.WIDE.U32 R24, R133, R24, UR40 ;  /* 0x0000002885183e25 */ /* 0x002fe2000f8e0018 */
        /* <DEDUP_REMOVED lines=21> */
.L_x_8639:
[----:B------:R1:W5:Y:S04]  /*16c40*/  @P1 LDG.E.128 R64, desc[UR8][R24.64] ;  /* 0x0000000818401981 */ /* 0x000368000c1e1d00 */
[----:B------:R1:W5:Y:S04]  /*16c50*/  @P0 LDG.E.128 R60, desc[UR8][R26.64] ;  /* 0x000000081a3c0981 */ /* 0x000368000c1e1d00 */
[----:B------:R1:W5:Y:S04]  /*16c60*/  @P0 LDG.E.128 R56, desc[UR8][R26.64+0x10] ;  /* 0x000010081a380981 */ /* 0x000368000c1e1d00 */
[----:B0-----:R-:W5:Y:S01]  /*16c70*/  LDG.E.128 R20, desc[UR8][R20.64] ;  /* 0x0000000814147981 */ /* 0x001f62000c1e1d00 */
[----:B------:R-:W-:Y:S05]  /*16c80*/  BRA.U !UP0, `(.L_x_8640) ;  /* 0x0000004908e47547 */ /* 0x000fea000b800000 */
[----:B------:R-:W-:Y:S01]  /*16c90*/  ISETP.NE.AND P1, PT, R132, 0x1, PT ;  /* 0x000000018400780c */ /* 0x000fe20003f25270 */
[----:B-1----:R-:W-:Y:S01]  /*16ca0*/  IMAD.MOV.U32 R26, RZ, RZ, 0x2 ;  /* 0x00000002ff1a7424 */ /* 0x002fe200078e00ff */
        /* <DEDUP_REMOVED lines=13> */
.L_x_8642:
        /* <DEDUP_REMOVED lines=12> */
.L_x_8643:
        /* <DEDUP_REMOVED lines=43> */
.L_x_8641:
        /* <DEDUP_REMOVED lines=19> */
.L_x_8645:
        /* <DEDUP_REMOVED lines=12> */
.L_x_8646:
        /* <DEDUP_REMOVED lines=43> */
.L_x_8644:
        /* <DEDUP_REMOVED lines=22> */
.L_x_8648:
        /* <DEDUP_REMOVED lines=12> */
.L_x_8649:
        /* <DEDUP_REMOVED lines=43> */
.L_x_8647:
        /* <DEDUP_REMOVED lines=18> */
.L_x_8651:
        /* <DEDUP_REMOVED lines=12> */
.L_x_8652:
        /* <DEDUP_REMOVED lines=43> */
.L_x_8650:
        /* <DEDUP_REMOVED lines=23> */
.L_x_8654:
        /* <DEDUP_REMOVED lines=12> */
.L_x_8655:
        /* <DEDUP_REMOVED lines=43> */
.L_x_8653:
[----:B------:R-:W-:Y:S01]  /*183d0*/  I2FP.F32.U32 R25, R24 ;  /* 0x0000001800197245 */ /* 0x000fe20000201000 */
[----:B------:R-:W-:Y:S01]  /*183e0*/  IMAD.MOV.U32 R31, RZ, RZ, 0x2 ;  /* 0x00000002ff1f7424 */ /* 0x000fe200078e00ff */
[----:B------:R-:W-:Y:S01]  /*183f0*/  ISETP.NE.AND P1, PT, R26, 0x1, PT ;  /* 0x000000011a00780c */ /* 0x000fe20003f25270 */
[----:B------:R-:W-:Y:S01]  /*18400*/  IMAD.MOV.U32 R27, RZ, RZ, R0 ;  /* 0x000000ffff1b7224 */ /* 0x000fe200078e0000 */
[----:B------:R-:W-:Y:S01]  /*18410*/  PRMT R24, R21, 0x7632, R24 ;  /* 0x0000763215187816 */ /* 0x000fe20000000018 */
        /* <DEDUP_REMOVED lines=14> */
.L_x_8657:
        /* <DEDUP_REMOVED lines=12> */
.L_x_8658:
        /* <DEDUP_REMOVED lines=43> */
.L_x_8656:
[----:B------:R-:W-:Y:S02]  /*18870*/  I2FP.F32.U32 R27, R27 ;  /* 0x0000001b001b7245 */ /* 0x000fe40000201000 */
[----:B------:R-:W-:Y:S02]  /*18880*/  SHF.L.U32 R26, R65, 0x10, RZ ;  /* 0x00000010411a7819 */ /* 0x000fe400000006ff */
[----:B------:R-:W-:Y:S01]  /*18890*/  ISETP.NE.AND P2, PT, R31, 0x1, PT ;  /* 0x000000011f00780c */ /* 0x000fe20003f45270 */
[----:B------:R-:W-:Y:S01]  /*188a0*/  FFMA.FTZ R27, R27, R128, 1.1641532182693481445e-10 ;  /* 0x2f0000001b1b7423 */ /* 0x000fe20000010080 */
[----:B------:R-:W-:Y:S01]  /*188b0*/  FSEL R25, R25, RZ, P3 ;  /* 0x000000ff19197208 */ /* 0x000fe20001800000 */
[----:B------:R-:W-:-:S03]  /*188c0*/  FMUL.FTZ R26, R26, UR5 ;  /* 0x000000051a1a7c20 */ /* 0x000fc60008410000 */
[----:B------:R-:W-:-:S04]  /*188d0*/  FSETP.GTU.FTZ.AND P1, PT, R27, UR4, PT ;  /* 0x000000041b007c0b */ /* 0x000fc8000bf3c000 */
        /* <DEDUP_REMOVED lines=15> */
.L_x_8660:
        /* <DEDUP_REMOVED lines=12> */
.L_x_8661:
        /* <DEDUP_REMOVED lines=43> */
.L_x_8659:
        /* <DEDUP_REMOVED lines=17> */
.L_x_8663:
        /* <DEDUP_REMOVED lines=12> */
.L_x_8664:
        /* <DEDUP_REMOVED lines=43> */
.L_x_8662:
[----:B------:R-:W-:Y:S01]  /*191c0*/  I2FP.F32.U32 R25, R25 ;  /* 0x0000001900197245 */ /* 0x000fe20000201000 */
[----:B------:R-:W-:Y:S01]  /*191d0*/  IMAD.MOV.U32 R26, RZ, RZ, 0x2 ;  /* 0x00000002ff1a7424 */ /* 0x000fe200078e00ff */
        /* <DEDUP_REMOVED lines=21> */
.L_x_8666:
        /* <DEDUP_REMOVED lines=12> */
.L_x_8667:
        /* <DEDUP_REMOVED lines=43> */
.L_x_8665:
        /* <DEDUP_REMOVED lines=18> */
.L_x_8669:
        /* <DEDUP_REMOVED lines=12> */
.L_x_8670:
        /* <DEDUP_REMOVED lines=43> */
.L_x_8668:
[----:B------:R-:W-:Y:S01]  /*19b30*/  I2FP.F32.U32 R25, R24 ;  /* 0x0000001800197245 */ /* 0x000fe20000201000 */
[----:B------:R-:W-:Y:S01]  /*19b40*/  IMAD.MOV.U32 R26, RZ, RZ, 0x2 ;  /* 0x00000002ff1a7424 */ /* 0x000fe200078e00ff */
[----:B------:R-:W-:Y:S02]  /*19b50*/  SHF.L.U32 R24, R66, 0x10, RZ ;  /* 0x0000001042187819 */ /* 0x000fe400000006ff */
[----:B------:R-:W-:Y:S01]  /*19b60*/  FSEL R111, R111, RZ, P2 ;  /* 0x000000ff6f6f7208 */ /* 0x000fe20001000000 */
[----:B------:R-:W-:Y:S02]  /*19b70*/  FFMA.FTZ R25, R25, R128, 1.1641532182693481445e-10 ;  /* 0x2f00000019197423 */ /* 0x000fe40000010080 */
[----:B------:R-:W-:-:S03]  /*19b80*/  FMUL.FTZ R24, R24, UR5 ;  /* 0x0000000518187c20 */ /* 0x000fc60008410000 */
[----:B------:R-:W-:Y:S01]  /*19b90*/  FSETP.GTU.FTZ.AND P3, PT, R25, UR4, PT ;  /* 0x0000000419007c0b */ /* 0x000fe2000bf7c000 */
        /* <DEDUP_REMOVED lines=15> */
.L_x_8672:
        /* <DEDUP_REMOVED lines=12> */
.L_x_8673:
        /* <DEDUP_REMOVED lines=43> */
.L_x_8671:
        /* <DEDUP_REMOVED lines=17> */
.L_x_8675:
        /* <DEDUP_REMOVED lines=12> */
.L_x_8676:
        /* <DEDUP_REMOVED lines=43> */
.L_x_8674:
[----:B------:R-:W-:Y:S01]  /*1a480*/  I2FP.F32.U32 R25, R25 ;  /* 0x0000001900197245 */ /* 0x000fe20000201000 */
[----:B------:R-:W-:Y:S01]  /*1a490*/  IMAD.MOV.U32 R111, RZ, RZ, 0x2 ;  /* 0x00000002ff6f7424 */ /* 0x000fe200078e00ff */
[----:B------:R-:W-:-:S03]  /*1a4a0*/  PRMT R26, R66, 0x7632, R26 ;  /* 0x00007632421a7816 */ /* 0x000fc6000000001a */
[----:B------:R-:W-:Y:S01]  /*1a4b0*/  FFMA.FTZ R25, R25, R128, 1.1641532182693481445e-10 ;  /* 0x2f00000019197423 */ /* 0x000fe20000010080 */
[----:B------:R-:W-:-:S04]  /*1a4c0*/  SHF.L.U32 R26, R26, 0x10, RZ ;  /* 0x000000101a1a7819 */ /* 0x000fc800000006ff */
[----:B------:R-:W-:Y:S01]  /*1a4d0*/  FSETP.GTU.FTZ.AND P4, PT, R25, UR4, PT ;  /* 0x0000000419007c0b */ /* 0x000fe2000bf9c000 */
[----:B------:R-:W-:Y:S01]  /*1a4e0*/  FMUL.FTZ R26, R26, UR5 ;  /* 0x000000051a1a7c20 */ /* 0x000fe20008410000 */
[----:B------:R-:W-:Y:S01]  /*1a4f0*/  FSEL R25, R22, RZ, P3 ;  /* 0x000000ff16197208 */ /* 0x000fe20001800000 */
[----:B------:R-:W-:Y:S01]  /*1a500*/  IMAD.MOV.U32 R22, RZ, RZ, R0 ;  /* 0x000000ffff167224 */ /* 0x000fe200078e0000 */
        /* <DEDUP_REMOVED lines=14> */
.L_x_8678:
        /* <DEDUP_REMOVED lines=12> */
.L_x_8679:
        /* <DEDUP_REMOVED lines=43> */
.L_x_8677:
[----:B------:R-:W-:Y:S01]  /*1a960*/  ISETP.NE.AND P5, PT, R111, 0x1, PT ;  /* 0x000000016f00780c */ /* 0x000fe20003fa5270 */
[----:B------:R-:W-:Y:S01]  /*1a970*/  IMAD.MOV.U32 R125, RZ, RZ, 0x2 ;  /* 0x00000002ff7d7424 */ /* 0x000fe200078e00ff */
[----:B------:R-:W-:Y:S02]  /*1a980*/  I2FP.F32.U32 R27, R22 ;  /* 0x00000016001b7245 */ /* 0x000fe40000201000 */
[----:B------:R-:W-:-:S03]  /*1a990*/  SHF.L.U32 R26, R23, 0x10, RZ ;  /* 0x00000010171a7819 */ /* 0x000fc600000006ff */
[----:B------:R-:W-:Y:S01]  /*1a9a0*/  FFMA.FTZ R22, R27, R128, 1.1641532182693481445e-10 ;  /* 0x2f0000001b167423 */ /* 0x000fe20000010080 */
[----:B------:R-:W-:Y:S01]  /*1a9b0*/  PRMT R27, R23, 0x7632, R27 ;  /* 0x00007632171b7816 */ /* 0x000fe2000000001b */
[----:B------:R-:W-:Y:S01]  /*1a9c0*/  FMUL.FTZ R26, R26, UR5 ;  /* 0x000000051a1a7c20 */ /* 0x000fe20008410000 */
[----:B------:R-:W-:Y:S02]  /*1a9d0*/  IMAD.MOV.U32 R23, RZ, RZ, R0 ;  /* 0x000000ffff177224 */ /* 0x000fe400078e0000 */
        /* <DEDUP_REMOVED lines=10> */
.L_x_8681:
        /* <DEDUP_REMOVED lines=12> */
.L_x_8682:
        /* <DEDUP_REMOVED lines=43> */
.L_x_8680:
[----:B------:R-:W-:Y:S02]  /*1adf0*/  I2FP.F32.U32 R23, R23 ;  /* 0x0000001700177245 */ /* 0x000fe40000201000 */
        /* <DEDUP_REMOVED lines=9> */
[----:B------:R-:W-:-:S02]  /*1ae90*/  IMAD.MOV.U32 R22, RZ, RZ, 0x2 ;  /* 0x00000002ff167424 */ /* 0x000fc400078e00ff */
[----:B------:R-:W-:Y:S02]  /*1aea0*/  IMAD.MOV.U32 R23, RZ, RZ, R0 ;  /* 0x000000ffff177224 */ /* 0x000fe400078e0000 */
[----:B------:R-:W-:-:S07]  /*1aeb0*/  @P0 FADD.FTZ R26, R58, R26 ;  /* 0x0000001a3a1a0221 */ /* 0x000fce0000010000 */
        /* <DEDUP_REMOVED lines=9> */
.L_x_8684:
        /* <DEDUP_REMOVED lines=12> */
.L_x_8685:
        /* <DEDUP_REMOVED lines=43> */
.L_x_8683:
        /* <DEDUP_REMOVED lines=17> */
.L_x_8687:
        /* <DEDUP_REMOVED lines=14> */
.L_x_8688:
        /* <DEDUP_REMOVED lines=43> */
.L_x_8686:
        /* <DEDUP_REMOVED lines=12> */
.L_x_8640:
        /* <DEDUP_REMOVED lines=15> */
.L_x_8691:
        /* <DEDUP_REMOVED lines=12> */
.L_x_8692:
        /* <DEDUP_REMOVED lines=43> */
.L_x_8690:
        /* <DEDUP_REMOVED lines=18> */
.L_x_8694:
        /* <DEDUP_REMOVED lines=12> */
.L_x_8695:
        /* <DEDUP_REMOVED lines=43> */
.L_x_8693:
[----:B------:R-:W-:Y:S01]  /*1c110*/  ISETP.NE.AND P1, PT, R27, 0x1, PT ;  /* 0x000000011b00780c */ /* 0x000fe20003f25270 */
[----:B------:R-:W-:Y:S01]  /*1c120*/  IMAD.MOV.U32 R26, RZ, RZ, 0x2 ;  /* 0x00000002ff1a7424 */ /* 0x000fe200078e00ff */
[----:B------:R-:W-:Y:S02]  /*1c130*/  I2FP.F32.U32 R25, R20 ;  /* 0x0000001400197245 */ /* 0x000fe40000201000 */
[----:B------:R-:W-:-:S03]  /*1c140*/  SHF.L.U32 R111, R111, 0x10, RZ ;  /* 0x000000106f6f7819 */ /* 0x000fc600000006ff */
        /* <DEDUP_REMOVED lines=13> */
.L_x_8697:
        /* <DEDUP_REMOVED lines=12> */
.L_x_8698:
        /* <DEDUP_REMOVED lines=43> */
.L_x_8696:
[----:B------:R-:W-:Y:S01]  /*1c590*/  ISETP.NE.AND P1, PT, R26, 0x1, PT ;  /* 0x000000011a00780c */ /* 0x000fe20003f25270 */
[----:B------:R-:W-:Y:S01]  /*1c5a0*/  IMAD.MOV.U32 R28, RZ, RZ, 0x2 ;  /* 0x00000002ff1c7424 */ /* 0x000fe200078e00ff */
[----:B------:R-:W-:Y:S01]  /*1c5b0*/  I2FP.F32.U32 R25, R25 ;  /* 0x0000001900197245 */ /* 0x000fe20000201000 */
[----:B------:R-:W-:Y:S01]  /*1c5c0*/  IMAD.MOV.U32 R27, RZ, RZ, R0 ;  /* 0x000000ffff1b7224 */ /* 0x000fe200078e0000 */
[----:B------:R-:W-:-:S03]  /*1c5d0*/  PRMT R126, R21, 0x7632, R126 ;  /* 0x00007632157e7816 */ /* 0x000fc6000000007e */
[----:B------:R-:W-:-:S05]  /*1c5e0*/  FFMA.FTZ R25, R25, R128, 1.1641532182693481445e-10 ;  /* 0x2f00000019197423 */ /* 0x000fca0000010080 */
[----:B------:R-:W-:Y:S02]  /*1c5f0*/  FSETP.LE.FTZ.AND P2, PT, R25, UR4, PT ;  /* 0x0000000419007c0b */ /* 0x000fe4000bf53000 */
[----:B------:R-:W-:Y:S02]  /*1c600*/  SHF.L.U32 R25, R21, 0x10, RZ ;  /* 0x0000001015197819 */ /* 0x000fe400000006ff */
        /* <DEDUP_REMOVED lines=10> */
.L_x_8700:
        /* <DEDUP_REMOVED lines=12> */
.L_x_8701:
        /* <DEDUP_REMOVED lines=43> */
.L_x_8699:
        /* <DEDUP_REMOVED lines=16> */
.L_x_8703:
        /* <DEDUP_REMOVED lines=12> */
.L_x_8704:
        /* <DEDUP_REMOVED lines=43> */
.L_x_8702:
[----:B------:R-:W-:Y:S01]  /*1ce90*/  ISETP.NE.AND P3, PT, R26, 0x1, PT ;  /* 0x000000011a00780c */ /* 0x000fe20003f65270 */
[----:B------:R-:W-:Y:S01]  /*1cea0*/  IMAD.MOV.U32 R28, RZ, RZ, 0x2 ;  /* 0x00000002ff1c7424 */ /* 0x000fe200078e00ff */
[----:B------:R-:W-:Y:S02]  /*1ceb0*/  I2FP.F32.U32 R27, R27 ;  /* 0x0000001b001b7245 */ /* 0x000fe40000201000 */
[C---:B------:R-:W-:Y:S02]  /*1cec0*/  SHF.L.U32 R132, R22.reuse, 0x10, RZ ;  /* 0x0000001016847819 */ /* 0x040fe400000006ff */
[----:B------:R-:W-:Y:S01]  /*1ced0*/  PRMT R22, R22, 0x7632, R22 ;  /* 0x0000763216167816 */ /* 0x000fe20000000016 */
        /* <DEDUP_REMOVED lines=12> */
.L_x_8706:
        /* <DEDUP_REMOVED lines=12> */
.L_x_8707:
        /* <DEDUP_REMOVED lines=43> */
.L_x_8705:
[----:B------:R-:W-:Y:S01]  /*1d310*/  ISETP.NE.AND P4, PT, R28, 0x1, PT ;  /* 0x000000011c00780c */ /* 0x000fe20003f85270 */
[----:B------:R-:W-:Y:S01]  /*1d320*/  IMAD.MOV.U32 R26, RZ, RZ, 0x2 ;  /* 0x00000002ff1a7424 */ /* 0x000fe200078e00ff */
[----:B------:R-:W-:Y:S02]  /*1d330*/  I2FP.F32.U32 R27, R27 ;  /* 0x0000001b001b7245 */ /* 0x000fe40000201000 */
[----:B------:R-:W-:Y:S01]  /*1d340*/  SHF.L.U32 R134, R22, 0x10, RZ ;  /* 0x0000001016867819 */ /* 0x000fe200000006ff */
        /* <DEDUP_REMOVED lines=12> */
.L_x_8709:
        /* <DEDUP_REMOVED lines=12> */
.L_x_8710:
        /* <DEDUP_REMOVED lines=43> */
.L_x_8708:
[----:B------:R-:W-:Y:S01]  /*1d780*/  ISETP.NE.AND P5, PT, R26, 0x1, PT ;  /* 0x000000011a00780c */ /* 0x000fe20003fa5270 */
[----:B------:R-:W-:Y:S01]  /*1d790*/  IMAD.MOV.U32 R142, RZ, RZ, 0x2 ;  /* 0x00000002ff8e7424 */ /* 0x000fe200078e00ff */
[----:B------:R-:W-:Y:S02]  /*1d7a0*/  I2FP.F32.U32 R27, R22 ;  /* 0x00000016001b7245 */ /* 0x000fe40000201000 */
[C---:B------:R-:W-:Y:S02]  /*1d7b0*/  SHF.L.U32 R135, R23.reuse, 0x10, RZ ;  /* 0x0000001017877819 */ /* 0x040fe400000006ff */
[----:B------:R-:W-:Y:S01]  /*1d7c0*/  PRMT R136, R23, 0x7632, R136 ;  /* 0x0000763217887816 */ /* 0x000fe20000000088 */
[----:B------:R-:W-:Y:S01]  /*1d7d0*/  FFMA.FTZ R27, R27, R128, 1.1641532182693481445e-10 ;  /* 0x2f0000001b1b7423 */ /* 0x000fe20000010080 */
[----:B------:R-:W-:-:S04]  /*1d7e0*/  IMAD.MOV.U32 R23, RZ, RZ, R0 ;  /* 0x000000ffff177224 */ /* 0x000fc800078e0000 */
        /* <DEDUP_REMOVED lines=10> */
.L_x_8712:
        /* <DEDUP_REMOVED lines=12> */
.L_x_8713:
        /* <DEDUP_REMOVED lines=43> */
.L_x_8711:
        /* <DEDUP_REMOVED lines=34> */
.L_x_8689:
[----:B------:R-:W-:Y:S01]  /*1de20*/  SEL R22, RZ, 0x1000000, !P5 ;  /* 0x01000000ff167807 */ /* 0x000fe20006800000 */
[----:B------:R-:W0:Y:S01]  /*1de30*/  @P0 LDC.64 R136, c[0x0][0x3a0] ;  /* 0x0000e800ff880b82 */ /* 0x000e220000000a00 */
[----:B------:R-:W-:Y:S01]  /*1de40*/  SEL R23, RZ, 0x10000, !P4 ;  /* 0x00010000ff177807 */ /* 0x000fe20006000000 */
[----:B------:R-:W1:Y:S01]  /*1de50*/  @UP0 LDCU.64 UR40, c[0x0][0x398] ;  /* 0x00007300ff2807ac */ /* 0x000e620008000a00 */
[----:B------:R-:W-:Y:S01]  /*1de60*/  SEL R126, RZ, 0x100, !P3 ;  /* 0x00000100ff7e7807 */ /* 0x000fe20005800000 */
[----:B------:R-:W-:Y:S01]  /*1de70*/  VIADD R135, R127, 0x200 ;  /* 0x000002007f877836 */ /* 0x000fe20000000000 */
[----:B------:R-:W-:Y:S01]  /*1de80*/  ISETP.NE.AND P5, PT, R20, RZ, PT ;  /* 0x000000ff1400720c */ /* 0x000fe20003fa5270 */
[----:B------:R-:W-:Y:S01]  /*1de90*/  IMAD.MOV.U32 R138, RZ, RZ, 0x10 ;  /* 0x00000010ff8a7424 */ /* 0x000fe200078e00ff */
[----:B------:R-:W-:Y:S01]  /*1dea0*/  ISETP.NE.AND P4, PT, R21, RZ, PT ;  /* 0x000000ff1500720c */ /* 0x000fe20003f85270 */
[----:B------:R-:W-:Y:S01]  /*1deb0*/  IMAD.WIDE.U32 R140, R135, 0x10, R108 ;  /* 0x00000010878c7825 */ /* 0x000fe200078e006c */
[----:B------:R-:W-:-:S02]  /*1dec0*/  LOP3.LUT R126, R126, R22, R23, 0xfe, !PT ;  /* 0x000000167e7e7212 */ /* 0x000fc400078efe17 */
[----:B------:R-:W-:Y:S02]  /*1ded0*/  SEL R22, RZ, 0x1000000, !P1 ;  /* 0x01000000ff167807 */ /* 0x000fe40004800000 */
[----:B------:R-:W-:Y:S02]  /*1dee0*/  SEL R21, RZ, 0x10000, !P4 ;  /* 0x00010000ff157807 */ /* 0x000fe40006000000 */
[----:B------:R-:W-:Y:S02]  /*1def0*/  SEL R20, RZ, 0x100, !P5 ;  /* 0x00000100ff147807 */ /* 0x000fe40006800000 */
[----:B------:R-:W-:Y:S02]  /*1df00*/  SEL R23, RZ, 0x1, !P2 ;  /* 0x00000001ff177807 */ /* 0x000fe40005000000 */
[----:B------:R-:W-:Y:S01]  /*1df10*/  ISETP.NE.AND P6, PT, R110, RZ, PT ;  /* 0x000000ff6e00720c */ /* 0x000fe20003fc5270 */
[----:B------:R-:W-:Y:S01]  /*1df20*/  IMAD.WIDE.U32 R110, R133, 0x20, R120 ;  /* 0x00000020856e7825 */ /* 0x000fe200078e0078 */
[----:B------:R-:W-:-:S02]  /*1df30*/  LOP3.LUT R20, R20, R22, R21, 0xfe, !PT ;  /* 0x0000001614147212 */ /* 0x000fc400078efe15 */
[----:B------:R-:W-:Y:S01]  /*1df40*/  LOP3.LUT R21, R126, R23, RZ, 0xfc, !PT ;  /* 0x000000177e157212 */ /* 0x000fe200078efcff */
[----:B0-----:R-:W-:Y:S01]  /*1df50*/  @P0 IMAD.WIDE.U32 R136, R135, 0x20, R136 ;  /* 0x0000002087880825 */ /* 0x001fe200078e0088 */
[----:B------:R-:W-:Y:S01]  /*1df60*/  SEL R23, RZ, 0x1, !P6 ;  /* 0x00000001ff177807 */ /* 0x000fe20007000000 */
[----:B------:R0:W-:Y:S01]  /*1df70*/  STG.E.128 desc[UR8][R110.64], R28 ;  /* 0x0000001c6e007986 */ /* 0x0001e2000c101d08 */
[----:B------:R-:W-:Y:S02]  /*1df80*/  PLOP3.LUT P3, PT, PT, PT, UP0, 0x80, 0x8 ;  /* 0x000000000008781c */ /* 0x000fe40003f6f008 */
[----:B------:R-:W-:Y:S01]  /*1df90*/  LOP3.LUT R20, R20, R23, RZ, 0xfc, !PT ;  /* 0x0000001714147212 */ /* 0x000fe200078efcff */
[----:B------:R-:W-:Y:S01]  /*1dfa0*/  IMAD.WIDE.U32 R22, R133, 0x8, R122 ;  /* 0x0000000885167825 */ /* 0x000fe200078e007a */
[----:B------:R0:W-:Y:S01]  /*1dfb0*/  STG.E.128 desc[UR8][R110.64+0x10], R24 ;  /* 0x000010186e007986 */ /* 0x0001e2000c101d08 */
[----:B------:R-:W-:-:S03]  /*1dfc0*/  PLOP3.LUT P1, PT, PT, PT, UP0, 0x80, 0x8 ;  /* 0x000000000008781c */ /* 0x000fc60003f2f008 */
[----:B------:R0:W-:Y:S05]  /*1dfd0*/  STG.E.64 desc[UR8][R22.64], R20 ;  /* 0x0000001416007986 */ /* 0x0001ea000c101b08 */
        /* <DEDUP_REMOVED lines=22> */
.L_x_8714:
[----:B------:R2:W5:Y:S04]  /*1e140*/  @P1 LDG.E.128 R64, desc[UR8][R138.64] ;  /* 0x000000088a401981 */ /* 0x000568000c1e1d00 */
[----:B------:R2:W5:Y:S04]  /*1e150*/  @P0 LDG.E.128 R60, desc[UR8][R136.64] ;  /* 0x00000008883c0981 */ /* 0x000568000c1e1d00 */
[----:B------:R2:W5:Y:S04]  /*1e160*/  @P0 LDG.E.128 R56, desc[UR8][R136.64+0x10] ;  /* 0x0000100888380981 */ /* 0x000568000c1e1d00 */
[----:B0-----:R2:W5:Y:S01]  /*1e170*/  LDG.E.128 R108, desc[UR8][R140.64] ;  /* 0x000000088c6c7981 */ /* 0x001562000c1e1d00 */
        /* <DEDUP_REMOVED lines=16> */
.L_x_8717:
        /* <DEDUP_REMOVED lines=12> */
.L_x_8718:
        /* <DEDUP_REMOVED lines=43> */
.L_x_8716:
        /* <DEDUP_REMOVED lines=19> */
.L_x_8720:
        /* <DEDUP_REMOVED lines=12> */
.L_x_8721:
        /* <DEDUP_REMOVED lines=43> */
.L_x_8719:
[----:B------:R-:W-:Y:S01]  /*1ea90*/  I2FP.F32.U32 R21, R21 ;  /* 0x0000001500157245 */ /* 0x000fe20000201000 */
[----:B------:R-:W-:Y:S01]  /*1eaa0*/  IMAD.MOV.U32 R115, RZ, RZ, 0x2 ;  /* 0x00000002ff737424 */ /* 0x000fe200078e00ff */
[----:B------:R-:W-:Y:S02]  /*1eab0*/  SHF.L.U32 R22, R64, 0x10, RZ ;  /* 0x0000001040167819 */ /* 0x000fe400000006ff */
[----:B------:R-:W-:Y:S01]  /*1eac0*/  ISETP.NE.AND P2, PT, R23, 0x1, PT ;  /* 0x000000011700780c */ /* 0x000fe20003f45270 */
[----:B------:R-:W-:Y:S02]  /*1ead0*/  FFMA.FTZ R21, R21, R128, 1.1641532182693481445e-10 ;  /* 0x2f00000015157423 */ /* 0x000fe40000010080 */
[----:B------:R-:W-:-:S03]  /*1eae0*/  FMUL.FTZ R22, R22, UR5 ;  /* 0x0000000516167c20 */ /* 0x000fc60008410000 */
[----:B------:R-:W-:Y:S02]  /*1eaf0*/  FSETP.GTU.FTZ.AND P1, PT, R21, UR4, PT ;  /* 0x0000000415007c0b */ /* 0x000fe4000bf3c000 */
[----:B------:R-:W-:Y:S02]  /*1eb00*/  FSEL R21, R20, RZ, P3 ;  /* 0x000000ff14157208 */ /* 0x000fe40001800000 */
        /* <DEDUP_REMOVED lines=14> */
.L_x_8723:
        /* <DEDUP_REMOVED lines=12> */
.L_x_8724:
        /* <DEDUP_REMOVED lines=43> */
.L_x_8722:
[----:B------:R-:W-:Y:S01]  /*1ef60*/  I2FP.F32.U32 R21, R21 ;  /* 0x0000001500157245 */ /* 0x000fe20000201000 */
[----:B------:R-:W-:Y:S01]  /*1ef70*/  IMAD.MOV.U32 R22, RZ, RZ, R0 ;  /* 0x000000ffff167224 */ /* 0x000fe200078e0000 */
[----:B------:R-:W-:-:S03]  /*1ef80*/  ISETP.NE.AND P1, PT, R115, 0x1, PT ;  /* 0x000000017300780c */ /* 0x000fc60003f25270 */
[----:B------:R-:W-:-:S05]  /*1ef90*/  FFMA.FTZ R21, R21, R128, 1.1641532182693481445e-10 ;  /* 0x2f00000015157423 */ /* 0x000fca0000010080 */
[----:B------:R-:W-:Y:S02]  /*1efa0*/  FSETP.LE.FTZ.AND P3, PT, R21, UR4, PT ;  /* 0x0000000415007c0b */ /* 0x000fe4000bf73000 */
[----:B------:R-:W-:Y:S01]  /*1efb0*/  SHF.L.U32 R21, R108, 0x10, RZ ;  /* 0x000000106c157819 */ /* 0x000fe200000006ff */
[----:B------:R-:W-:Y:S01]  /*1efc0*/  IMAD.MOV.U32 R108, RZ, RZ, 0x2 ;  /* 0x00000002ff6c7424 */ /* 0x000fe200078e00ff */
        /* <DEDUP_REMOVED lines=11> */
.L_x_8726:
        /* <DEDUP_REMOVED lines=12> */
.L_x_8727:
        /* <DEDUP_REMOVED lines=43> */
.L_x_8725:
        /* <DEDUP_REMOVED lines=23> */
.L_x_8729:
        /* <DEDUP_REMOVED lines=12> */
.L_x_8730:
        /* <DEDUP_REMOVED lines=43> */
.L_x_8728:
        /* <DEDUP_REMOVED lines=19> */
.L_x_8732:
        /* <DEDUP_REMOVED lines=12> */
.L_x_8733:
        /* <DEDUP_REMOVED lines=43> */
.L_x_8731:
        /* <DEDUP_REMOVED lines=22> */
.L_x_8735:
        /* <DEDUP_REMOVED lines=12> */
.L_x_8736:
        /* <DEDUP_REMOVED lines=43> */
.L_x_8734:
        /* <DEDUP_REMOVED lines=17> */
.L_x_8738:
        /* <DEDUP_REMOVED lines=12> */
.L_x_8739:
        /* <DEDUP_REMOVED lines=43> */
.L_x_8737:
        /* <DEDUP_REMOVED lines=8> */
[----:B------:R-:W-:-:S02]  /*20740*/  IMAD.MOV.U32 R109, RZ, RZ, R0 ;  /* 0x000000ffff6d7224 */ /* 0x000fc400078e0000 */
        /* <DEDUP_REMOVED lines=14> */
.L_x_8741:
        /* <DEDUP_REMOVED lines=12> */
.L_x_8742:
        /* <DEDUP_REMOVED lines=43> */
.L_x_8740:
[----:B------:R-:W-:Y:S01]  /*20ba0*/  ISETP.NE.AND P3, PT, R108, 0x1, PT ;  /* 0x000000016c00780c */ /* 0x000fe20003f65270 */
[----:B------:R-:W-:Y:S01]  /*20bb0*/  IMAD.MOV.U32 R119, RZ, RZ, 0x2 ;  /* 0x00000002ff777424 */ /* 0x000fe200078e00ff */
[----:B------:R-:W-:Y:S02]  /*20bc0*/  I2FP.F32.U32 R109, R109 ;  /* 0x0000006d006d7245 */ /* 0x000fe40000201000 */
[C---:B--2---:R-:W-:Y:S02]  /*20bd0*/  SHF.L.U32 R138, R110.reuse, 0x10, RZ ;  /* 0x000000106e8a7819 */ /* 0x044fe400000006ff */
        /* <DEDUP_REMOVED lines=14> */
.L_x_8744:
        /* <DEDUP_REMOVED lines=12> */
.L_x_8745:
        /* <DEDUP_REMOVED lines=43> */
.L_x_8743:
        /* <DEDUP_REMOVED lines=22> */
.L_x_8747:
        /* <DEDUP_REMOVED lines=12> */
.L_x_8748:
        /* <DEDUP_REMOVED lines=43> */
.L_x_8746:
        /* <DEDUP_REMOVED lines=17> */
.L_x_8750:
        /* <DEDUP_REMOVED lines=12> */
.L_x_8751:
        /* <DEDUP_REMOVED lines=43> */
.L_x_8749:
[----:B------:R-:W-:Y:S01]  /*21980*/  I2FP.F32.U32 R119, R119 ;  /* 0x0000007700777245 */ /* 0x000fe20000201000 */
[----:B------:R-:W-:Y:S01]  /*21990*/  IMAD.MOV.U32 R124, RZ, RZ, 0x2 ;  /* 0x00000002ff7c7424 */ /* 0x000fe200078e00ff */
[----:B------:R-:W-:Y:S02]  /*219a0*/  PRMT R110, R66, 0x7632, R110 ;  /* 0x00007632426e7816 */ /* 0x000fe4000000006e */
[----:B------:R-:W-:Y:S01]  /*219b0*/  FSEL R109, R109, RZ, P3 ;  /* 0x000000ff6d6d7208 */ /* 0x000fe20001800000 */
[----:B------:R-:W-:Y:S01]  /*219c0*/  FFMA.FTZ R119, R119, R128, 1.1641532182693481445e-10 ;  /* 0x2f00000077777423 */ /* 0x000fe20000010080 */
[----:B------:R-:W-:-:S04]  /*219d0*/  SHF.L.U32 R110, R110, 0x10, RZ ;  /* 0x000000106e6e7819 */ /* 0x000fc800000006ff */
[----:B------:R-:W-:Y:S01]  /*219e0*/  FSETP.GTU.FTZ.AND P4, PT, R119, UR4, PT ;  /* 0x0000000477007c0b */ /* 0x000fe2000bf9c000 */
[----:B------:R-:W-:-:S03]  /*219f0*/  FMUL.FTZ R110, R110, UR5 ;  /* 0x000000056e6e7c20 */ /* 0x000fc60008410000 */
        /* <DEDUP_REMOVED lines=15> */
.L_x_8753:
        /* <DEDUP_REMOVED lines=12> */
.L_x_8754:
        /* <DEDUP_REMOVED lines=43> */
.L_x_8752:
        /* <DEDUP_REMOVED lines=18> */
.L_x_8756:
        /* <DEDUP_REMOVED lines=12> */
.L_x_8757:
        /* <DEDUP_REMOVED lines=43> */
.L_x_8755:
[----:B------:R-:W-:Y:S01]  /*222f0*/  I2FP.F32.U32 R125, R136 ;  /* 0x00000088007d7245 */ /* 0x000fe20000201000 */
[----:B------:R-:W-:Y:S01]  /*22300*/  IMAD.MOV.U32 R138, RZ, RZ, 0x2 ;  /* 0x00000002ff8a7424 */ /* 0x000fe200078e00ff */
[----:B------:R-:W-:Y:S02]  /*22310*/  SHF.L.U32 R124, R67, 0x10, RZ ;  /* 0x00000010437c7819 */ /* 0x000fe400000006ff */
[----:B------:R-:W-:Y:S01]  /*22320*/  FSEL R110, R110, RZ, P4 ;  /* 0x000000ff6e6e7208 */ /* 0x000fe20002000000 */
        /* <DEDUP_REMOVED lines=18> */
.L_x_8759:
        /* <DEDUP_REMOVED lines=12> */
.L_x_8760:
        /* <DEDUP_REMOVED lines=43> */
.L_x_8758:
        /* <DEDUP_REMOVED lines=17> */
.L_x_8762:
        /* <DEDUP_REMOVED lines=14> */
.L_x_8763:
        /* <DEDUP_REMOVED lines=43> */
.L_x_8761:
[----:B------:R-:W-:Y:S02]  /*22c60*/  I2FP.F32.U32 R125, R137 ;  /* 0x00000089007d7245 */ /* 0x000fe40000201000 */
[----:B------:R-:W-:-:S03]  /*22c70*/  PRMT R137, R67, 0x7632, R137 ;  /* 0x0000763243897816 */ /* 0x000fc60000000089 */
[----:B------:R-:W-:Y:S01]  /*22c80*/  FFMA.FTZ R125, R125, R128, 1.1641532182693481445e-10 ;  /* 0x2f0000007d7d7423 */ /* 0x000fe20000010080 */
[----:B------:R-:W-:Y:S02]  /*22c90*/  SHF.L.U32 R137, R137, 0x10, RZ ;  /* 0x0000001089897819 */ /* 0x000fe400000006ff */
[----:B------:R-:W-:Y:S02]  /*22ca0*/  FSEL R128, R111, RZ, P5 ;  /* 0x000000ff6f807208 */ /* 0x000fe40002800000 */
[----:B------:R-:W-:Y:S01]  /*22cb0*/  FSETP.GTU.FTZ.AND P6, PT, R125, UR4, PT ;  /* 0x000000047d007c0b */ /* 0x000fe2000bfdc000 */
[----:B------:R-:W-:-:S03]  /*22cc0*/  FMUL.FTZ R137, R137, UR5 ;  /* 0x0000000589897c20 */ /* 0x000fc60008410000 */
[----:B------:R-:W-:Y:S02]  /*22cd0*/  SEL R125, RZ, 0x1, P6 ;  /* 0x00000001ff7d7807 */ /* 0x000fe40003000000 */
[----:B------:R-:W-:-:S05]  /*22ce0*/  FSEL R137, R137, RZ, !P6 ;  /* 0x000000ff89897208 */ /* 0x000fca0007000000 */
[----:B------:R-:W-:-:S04]  /*22cf0*/  FADD.FTZ R111, R137, R128 ;  /* 0x00000080896f7221 */ /* 0x000fc80000010000 */
[----:B------:R-:W-:Y:S01]  /*22d00*/  @P0 FADD.FTZ R111, R59, R111 ;  /* 0x0000006f3b6f0221 */ /* 0x000fe20000010000 */
[----:B------:R-:W-:Y:S06]  /*22d10*/  BRA `(.L_x_8764) ;  /* 0x0000002400807947 */ /* 0x000fec0003800000 */
.L_x_8715:
        /* <DEDUP_REMOVED lines=15> */
.L_x_8766:
        /* <DEDUP_REMOVED lines=12> */
.L_x_8767:
        /* <DEDUP_REMOVED lines=43> */
.L_x_8765:
[----:B------:R-:W-:Y:S02]  /*23180*/  ISETP.NE.AND P1, PT, R22, 0x1, PT ;  /* 0x000000011600780c */ /* 0x000fe40003f25270 */
[----:B------:R-:W-:Y:S01]  /*23190*/  I2FP.F32.U32 R21, R20 ;  /* 0x0000001400157245 */ /* 0x000fe20000201000 */
[----:B------:R-:W-:Y:S01]  /*231a0*/  IMAD.MOV.U32 R20, RZ, RZ, 0x2 ;  /* 0x00000002ff147424 */ /* 0x000fe200078e00ff */
[C---:B--2--5:R-:W-:Y:S02]  /*231b0*/  SHF.L.U32 R137, R108.reuse, 0x10, RZ ;  /* 0x000000106c897819 */ /* 0x064fe400000006ff */
        /* <DEDUP_REMOVED lines=14> */
.L_x_8769:
        /* <DEDUP_REMOVED lines=12> */
.L_x_8770:
        /* <DEDUP_REMOVED lines=43> */
.L_x_8768:
        /* <DEDUP_REMOVED lines=17> */
.L_x_8772:
        /* <DEDUP_REMOVED lines=12> */
.L_x_8773:
        /* <DEDUP_REMOVED lines=43> */
.L_x_8771:
        /* <DEDUP_REMOVED lines=18> */
.L_x_8775:
        /* <DEDUP_REMOVED lines=12> */
.L_x_8776:
        /* <DEDUP_REMOVED lines=43> */
.L_x_8774:
        /* <DEDUP_REMOVED lines=16> */
.L_x_8778:
        /* <DEDUP_REMOVED lines=12> */
.L_x_8779:
        /* <DEDUP_REMOVED lines=43> */
.L_x_8777:
        /* <DEDUP_REMOVED lines=17> */
.L_x_8781:
        /* <DEDUP_REMOVED lines=12> */
.L_x_8782:
        /* <DEDUP_REMOVED lines=43> */
.L_x_8780:
        /* <DEDUP_REMOVED lines=16> */
.L_x_8784:
        /* <DEDUP_REMOVED lines=12> */
.L_x_8785:
        /* <DEDUP_REMOVED lines=43> */
.L_x_8783:
        /* <DEDUP_REMOVED lines=17> */
.L_x_8787:
        /* <DEDUP_REMOVED lines=12> */
.L_x_8788:
        /* <DEDUP_REMOVED lines=43> */
.L_x_8786:
        /* <DEDUP_REMOVED lines=34> */
.L_x_8764:
[----:B------:R-:W-:Y:S01]  /*25320*/  ISETP.NE.AND P6, PT, R130, RZ, PT ;  /* 0x000000ff8200720c */ /* 0x000fe20003fc5270 */
[----:B------:R-:W-:Y:S01]  /*25330*/  FADD.FTZ R130, RZ, R48 ;  /* 0x00000030ff827221 */ /* 0x000fe20000010000 */
[----:B------:R-:W-:Y:S01]  /*25340*/  SEL R128, RZ, 0x1000000, !P5 ;  /* 0x01000000ff807807 */ /* 0x000fe20006800000 */
[----:B------:R-:W-:Y:S01]  /*25350*/  IMAD.WIDE.U32 R122, R135, 0x8, R122 ;  /* 0x00000008877a7825 */ /* 0x000fe200078e007a */
[----:B------:R-:W-:-:S03]  /*25360*/  ISETP.NE.AND P5, PT, R134, RZ, PT ;  /* 0x000000ff8600720c */ /* 0x000fc60003fa5270 */
[----:B------:R-:W-:Y:S01]  /*25370*/  FADD.FTZ R137, R130, R49 ;  /* 0x0000003182897221 */ /* 0x000fe20000010000 */
[----:B------:R-:W-:Y:S02]  /*25380*/  ISETP.NE.AND P0, PT, R132, RZ, PT ;  /* 0x000000ff8400720c */ /* 0x000fe40003f05270 */
        /* <DEDUP_REMOVED lines=8> */
[----:B------:R-:W-:-:S02]  /*25410*/  SEL R141, RZ, 0x1, !P0 ;  /* 0x00000001ff8d7807 */ /* 0x000fc40004000000 */
[----:B------:R-:W-:Y:S01]  /*25420*/  LOP3.LUT R143, R143, R128, R138, 0xfe, !PT ;  /* 0x000000808f8f7212 */ /* 0x000fe200078efe8a */
        /* <DEDUP_REMOVED lines=31> */
[----:B------:R-:W-:Y:S01]  /*25620*/  LOP3.LUT R130, R132, R134, R139, 0xfe, !PT ;  /* 0x0000008684827212 */ /* 0x000fe200078efe8b */
[----:B------:R-:W-:Y:S01]  /*25630*/  IMAD.WIDE.U32 R138, R135, 0x20, R120 ;  /* 0x00000020878a7825 */ /* 0x000fe200078e0078 */
[----:B------:R-:W-:-:S03]  /*25640*/  SEL R132, RZ, 0x1, !P2 ;  /* 0x00000001ff847807 */ /* 0x000fc60005000000 */
[----:B------:R-:W-:Y:S01]  /*25650*/  FADD.FTZ R128, R137, R108 ;  /* 0x0000006c89807221 */ /* 0x000fe20000010000 */
[----:B------:R-:W-:Y:S02]  /*25660*/  LOP3.LUT R120, R130, R141, RZ, 0xfc, !PT ;  /* 0x0000008d82787212 */ /* 0x000fe400078efcff */
[----:B------:R-:W-:Y:S01]  /*25670*/  LOP3.LUT R121, R143, R132, RZ, 0xfc, !PT ;  /* 0x000000848f797212 */ /* 0x000fe200078efcff */
[----:B------:R0:W-:Y:S01]  /*25680*/  STG.E.128 desc[UR8][R138.64], R20 ;  /* 0x000000148a007986 */ /* 0x0001e2000c101d08 */
[----:B------:R-:W-:-:S03]  /*25690*/  FADD.FTZ R137, R128, R109 ;  /* 0x0000006d80897221 */ /* 0x000fc60000010000 */
[----:B------:R0:W-:Y:S01]  /*256a0*/  STG.E.128 desc[UR8][R138.64+0x10], R108 ;  /* 0x0000106c8a007986 */ /* 0x0001e2000c101d08 */
[----:B------:R-:W-:-:S03]  /*256b0*/  FADD.FTZ R128, R137, R110 ;  /* 0x0000006e89807221 */ /* 0x000fc60000010000 */
        /* <DEDUP_REMOVED lines=23> */
.L_x_8789:
        /* <DEDUP_REMOVED lines=93> */
[----:B0-----:R-:W-:Y:S02]  /*25e00*/  FADD.FTZ R128, R121, R122 ;  /* 0x0000007a79807221 */ /* 0x001fe40000010000 */
[----:B------:R-:W0:Y:S03]  /*25e10*/  S2R R122, SR_TID.X ;  /* 0x00000000007a7919 */ /* 0x000e260000002100 */
        /* <DEDUP_REMOVED lines=17> */
.L_x_8791:
[----:B------:R-:W-:Y:S05]  /*25f30*/  BSYNC.RECONVERGENT B0 ;  /* 0x0000000000007941 */ /* 0x000fea0003800200 */
.L_x_8790:
        /* <DEDUP_REMOVED lines=14> */
.L_x_8793:
[----:B------:R-:W-:Y:S05]  /*26020*/  BSYNC.RECONVERGENT B0 ;  /* 0x0000000000007941 */ /* 0x000fea0003800200 */
.L_x_8792:
[----:B------:R-:W1:Y:S01]  /*26030*/  SHFL.DOWN PT, R128, R123, 0x2, 0x1f ;  /* 0x08401f007b807f89 */ /* 0x000e6200000e0000 */
[----:B------:R-:W-:Y:S01]  /*26040*/  I2FP.F32.U32 R139, R123 ;  /* 0x0000007b008b7245 */ /* 0x000fe20000201000 */
[----:B------:R-:W-:Y:S01]  /*26050*/  IMAD.U32 R155, RZ, RZ, UR18 ;  /* 0x00000012ff9b7e24 */ /* 0x000fe2000f8e00ff */
[----:B------:R-:W-:Y:S01]  /*26060*/  ISETP.NE.AND P1, PT, RZ, UR22, PT ;  /* 0x00000016ff007c0c */ /* 0x000fe2000bf25270 */
[----:B0-----:R-:W0:Y:S01]  /*26070*/  SHFL.DOWN PT, R137, R120, 0x2, 0x1f ;  /* 0x08401f0078897f89 */ /* 0x001e2200000e0000 */
[----:B------:R-:W-:Y:S01]  /*26080*/  ISETP.NE.AND P0, PT, R122, RZ, PT ;  /* 0x000000ff7a00720c */ /* 0x000fe20003f05270 */
[----:B------:R-:W-:Y:S01]  /*26090*/  IMAD.U32 R165, R106, 0x10000, RZ ;  /* 0x000100006aa57824 */ /* 0x000fe200078e00ff */
[----:B------:R-:W-:Y:S01]  /*260a0*/  SHF.L.U32 R161, R84, 0x10, RZ ;  /* 0x0000001054a17819 */ /* 0x000fe200000006ff */
[----:B------:R-:W-:Y:S01]  /*260b0*/  UPLOP3.LUT UP1, UPT, UPT, UPT, UP1, 0x40, 0x4 ;  /* 0x000000000004789c */ /* 0x000fe20003f2e810 */
[----:B------:R-:W-:Y:S01]  /*260c0*/  SHF.L.U32 R163, R6, 0x10, RZ ;  /* 0x0000001006a37819 */ /* 0x000fe200000006ff */
[----:B-1----:R-:W-:Y:S01]  /*260d0*/  IMAD.IADD R130, R128, 0x1, R123 ;  /* 0x0000000180827824 */ /* 0x002fe200078e027b */
[----:B------:R-:W-:-:S04]  /*260e0*/  I2FP.F32.S32 R138, R128 ;  /* 0x00000080008a7245 */ /* 0x000fc80000201400 */
[----:B------:R-:W-:Y:S01]  /*260f0*/  I2FP.F32.S32 R132, R130 ;  /* 0x0000008200847245 */ /* 0x000fe20000201400 */
[----:B0-----:R-:W-:Y:S01]  /*26100*/  FMUL.FTZ R128, R137, R138 ;  /* 0x0000008a89807220 */ /* 0x001fe20000410000 */
[----:B------:R-:W0:Y:S02]  /*26110*/  SHFL.DOWN PT, R143, R130, 0x1, 0x1f ;  /* 0x08201f00828f7f89 */ /* 0x000e2400000e0000 */
[----:B------:R-:W1:Y:S01]  /*26120*/  MUFU.RCP R134, R132 ;  /* 0x0000008400867308 */ /* 0x000e620000001000 */
[----:B------:R-:W-:Y:S01]  /*26130*/  FFMA.FTZ R141, R139, R120, R128 ;  /* 0x000000788b8d7223 */ /* 0x000fe20000010080 */
[----:B------:R-:W-:Y:S01]  /*26140*/  FADD.FTZ R120, -R137, R120 ;  /* 0x0000007889787221 */ /* 0x000fe20000010100 */
[----:B------:R-:W2:Y:S03]  /*26150*/  SHFL.DOWN PT, R128, R121, 0x2, 0x1f ;  /* 0x08401f0079807f89 */ /* 0x000ea600000e0000 */
[----:B------:R-:W-:-:S04]  /*26160*/  FMUL.FTZ R120, R120, R120 ;  /* 0x0000007878787220 */ /* 0x000fc80000410000 */
[----:B------:R-:W-:-:S04]  /*26170*/  FMUL.FTZ R120, R120, R139 ;  /* 0x0000008b78787220 */ /* 0x000fc80000410000 */
[----:B------:R-:W-:Y:S01]  /*26180*/  FMUL.FTZ R120, R120, R138 ;  /* 0x0000008a78787220 */ /* 0x000fe20000410000 */
[----:B-1----:R-:W-:Y:S01]  /*26190*/  FMUL.FTZ R141, R134, R141 ;  /* 0x0000008d868d7220 */ /* 0x002fe20000410000 */
[----:B0-----:R-:W-:-:S04]  /*261a0*/  IADD3 R123, PT, PT, R130, R143, RZ ;  /* 0x0000008f827b7210 */ /* 0x001fc80007ffe0ff */
[----:B------:R-:W0:Y:S01]  /*261b0*/  SHFL.DOWN PT, R140, R141, 0x1, 0x1f ;  /* 0x08201f008d8c7f89 */ /* 0x000e2200000e0000 */
[----:B------:R-:W-:Y:S01]  /*261c0*/  I2FP.F32.S32 R143, R143 ;  /* 0x0000008f008f7245 */ /* 0x000fe20000201400 */
[----:B------:R-:W1:Y:S01]  /*261d0*/  LDC R130, c[0x0][0x448] ;  /* 0x00011200ff827b82 */ /* 0x000e620000000800 */
[----:B------:R-:W-:Y:S01]  /*261e0*/  I2FP.F32.S32 R137, R123 ;  /* 0x0000007b00897245 */ /* 0x000fe20000201400 */
[----:B--2---:R-:W-:-:S04]  /*261f0*/  FADD.FTZ R123, R128, R121 ;  /* 0x00000079807b7221 */ /* 0x004fc80000010000 */
[----:B------:R-:W-:Y:S01]  /*26200*/  FFMA.FTZ R120, R134, R120, R123 ;  /* 0x0000007886787223 */ /* 0x000fe2000001007b */
[----:B------:R-:W2:Y:S04]  /*26210*/  MUFU.RCP R137, R137 ;  /* 0x0000008900897308 */ /* 0x000ea80000001000 */
[----:B------:R-:W3:Y:S01]  /*26220*/  SHFL.DOWN PT, R123, R120, 0x1, 0x1f ;  /* 0x08201f00787b7f89 */ /* 0x000ee200000e0000 */
[----:B0-----:R-:W-:Y:S01]  /*26230*/  FMUL.FTZ R121, R140, R143 ;  /* 0x0000008f8c797220 */ /* 0x001fe20000410000 */
[----:B------:R-:W-:-:S03]  /*26240*/  FADD.FTZ R140, R141, -R140 ;  /* 0x8000008c8d8c7221 */ /* 0x000fc60000010000 */
[----:B------:R-:W-:Y:S01]  /*26250*/  FFMA.FTZ R128, R132, R141, R121 ;  /* 0x0000008d84807223 */ /* 0x000fe20000010079 */
[----:B------:R-:W-:-:S03]  /*26260*/  FMUL.FTZ R139, R140, R140 ;  /* 0x0000008c8c8b7220 */ /* 0x000fc60000410000 */
[----:B--2---:R-:W-:Y:S01]  /*26270*/  FMUL.FTZ R121, R137, R128 ;  /* 0x0000008089797220 */ /* 0x004fe20000410000 */
[----:B------:R-:W-:Y:S01]  /*26280*/  FMUL.FTZ R139, R132, R139 ;  /* 0x0000008b848b7220 */ /* 0x000fe20000410000 */
[----:B---3--:R-:W-:-:S03]  /*26290*/  FADD.FTZ R128, R120, R123 ;  /* 0x0000007b78807221 */ /* 0x008fc60000010000 */
[----:B------:R-:W-:Y:S01]  /*262a0*/  FMUL.FTZ R139, R139, R143 ;  /* 0x0000008f8b8b7220 */ /* 0x000fe20000410000 */
[----:B------:R-:W0:Y:S03]  /*262b0*/  SHFL.IDX PT, R121, R121, RZ, 0x1f ;  /* 0x00001fff79797589 */ /* 0x000e2600000e0000 */
[----:B------:R-:W-:-:S05]  /*262c0*/  FFMA.FTZ R128, R137, R139, R128 ;  /* 0x0000008b89807223 */ /* 0x000fca0000010080 */
[----:B------:R-:W1:Y:S01]  /*262d0*/  SHFL.IDX PT, R137, R128, RZ, 0x1f ;  /* 0x00001fff80897589 */ /* 0x000e6200000e0000 */
[C---:B0-----:R-:W-:Y:S01]  /*262e0*/  FMUL.FTZ R132, R121.reuse, R121 ;  /* 0x0000007979847220 */ /* 0x041fe20000410000 */
[----:B------:R-:W-:-:S05]  /*262f0*/  FSEL R120, R121, RZ, !P1 ;  /* 0x000000ff79787208 */ /* 0x000fca0004800000 */
[C---:B------:R-:W-:Y:S01]  /*26300*/  FADD.FTZ R141, -R120.reuse, R28 ;  /* 0x0000001c788d7221 */ /* 0x040fe20000010100 */
[----:B------:R-:W-:Y:S01]  /*26310*/  FADD.FTZ R123, -R120, R40 ;  /* 0x00000028787b7221 */ /* 0x000fe20000010100 */
[----:B-1----:R-:W-:Y:S01]  /*26320*/  FFMA.FTZ R130, R137, UR23, R130 ;  /* 0x0000001789827c23 */ /* 0x002fe20008010082 */
[----:B------:R-:W-:Y:S01]  /*26330*/  FSEL R137, R132, RZ, P1 ;  /* 0x000000ff84897208 */ /* 0x000fe20000800000 */
[C---:B------:R-:W-:Y:S01]  /*26340*/  FADD.FTZ R128, -R120.reuse, R41 ;  /* 0x0000002978807221 */ /* 0x040fe20000010100 */
[C---:B------:R-:W-:Y:S01]  /*26350*/  FADD.FTZ R48, -R120.reuse, R48 ;  /* 0x0000003078307221 */ /* 0x040fe20000010100 */
[----:B------:R-:W0:Y:S01]  /*26360*/  @!P0 LDC.64 R40, c[0x0][0x3c0] ;  /* 0x0000f000ff288b82 */ /* 0x000e220000000a00 */
[----:B------:R-:W-:Y:S01]  /*26370*/  FADD.FTZ R147, -R120, R26 ;  /* 0x0000001a78937221 */ /* 0x000fe20000010100 */
[----:B------:R-:W-:Y:S01]  /*26380*/  FADD.FTZ R130, R130, R137 ;  /* 0x0000008982827221 */ /* 0x000fe20000010000 */
[----:B------:R-:W-:Y:S01]  /*26390*/  FADD.FTZ R151, -R120, R21 ;  /* 0x0000001578977221 */ /* 0x000fe20000010100 */
[----:B------:R-:W-:-:S02]  /*263a0*/  IMAD.U32 R21, R104, 0x10000, RZ ;  /* 0x0001000068157824 */ /* 0x000fc400078e00ff */
[C---:B------:R-:W-:Y:S01]  /*263b0*/  FADD.FTZ R50, -R120.reuse, R50 ;  /* 0x0000003278327221 */ /* 0x040fe20000010100 */
[----:B------:R-:W1:Y:S01]  /*263c0*/  MUFU.RSQ R28, R130 ;  /* 0x00000082001c7308 */ /* 0x000e620000001400 */
[C---:B------:R-:W-:Y:S01]  /*263d0*/  FADD.FTZ R49, -R120.reuse, R49 ;  /* 0x0000003178317221 */ /* 0x040fe20000010100 */
[C---:B------:R-:W-:Y:S01]  /*263e0*/  FADD.FTZ R51, -R120.reuse, R51 ;  /* 0x0000003378337221 */ /* 0x040fe20000010100 */
[C---:B------:R-:W-:Y:S01]  /*263f0*/  FADD.FTZ R52, -R120.reuse, R52 ;  /* 0x0000003478347221 */ /* 0x040fe20000010100 */
[C---:B------:R-:W-:Y:S01]  /*26400*/  FADD.FTZ R157, -R120.reuse, R109 ;  /* 0x0000006d789d7221 */ /* 0x040fe20000010100 */
[----:B------:R-:W-:Y:S01]  /*26410*/  SHF.L.U32 R109, R105, 0x10, RZ ;  /* 0x00000010696d7819 */ /* 0x000fe200000006ff */
[C---:B------:R-:W-:Y:S01]  /*26420*/  FADD.FTZ R137, -R120.reuse, R32 ;  /* 0x0000002078897221 */ /* 0x040fe20000010100 */
[C---:B------:R-:W-:Y:S01]  /*26430*/  FADD.FTZ R149, -R120.reuse, R20 ;  /* 0x0000001478957221 */ /* 0x040fe20000010100 */
[C---:B------:R-:W-:Y:S01]  /*26440*/  FADD.FTZ R153, -R120.reuse, R22 ;  /* 0x0000001678997221 */ /* 0x040fe20000010100 */
[C---:B------:R-:W-:Y:S01]  /*26450*/  FADD.FTZ R139, -R120.reuse, R34 ;  /* 0x00000022788b7221 */ /* 0x040fe20000010100 */
[----:B------:R-:W-:Y:S01]  /*26460*/  FADD.FTZ R145, -R120, R24 ;  /* 0x0000001878917221 */ /* 0x000fe20000010100 */
[----:B------:R-:W-:-:S02]  /*26470*/  IMAD.U32 R20, R12, 0x10000, RZ ;  /* 0x000100000c147824 */ /* 0x000fc400078e00ff */
[C---:B------:R-:W-:Y:S01]  /*26480*/  FADD.FTZ R54, -R120.reuse, R54 ;  /* 0x0000003678367221 */ /* 0x040fe20000010100 */
[----:B------:R-:W-:Y:S02]  /*26490*/  IMAD.U32 R22, R5, 0x10000, RZ ;  /* 0x0001000005167824 */ /* 0x000fe400078e00ff */
[----:B------:R-:W-:Y:S01]  /*264a0*/  FADD.FTZ R53, -R120, R53 ;  /* 0x0000003578357221 */ /* 0x000fe20000010100 */
[----:B------:R-:W-:Y:S02]  /*264b0*/  IMAD.U32 R24, R86, 0x10000, RZ ;  /* 0x0001000056187824 */ /* 0x000fe400078e00ff */
[----:B------:R-:W-:Y:S01]  /*264c0*/  FADD.FTZ R55, -R120, R55 ;  /* 0x0000003778377221 */ /* 0x000fe20000010100 */
[C---:B-1----:R-:W-:Y:S01]  /*264d0*/  FMUL.FTZ R26, R28.reuse, R48 ;  /* 0x000000301c1a7220 */ /* 0x042fe20000410000 */
[C---:B------:R-:W-:Y:S01]  /*264e0*/  FMUL.FTZ R50, R28.reuse, R50 ;  /* 0x000000321c327220 */ /* 0x040fe20000410000 */
[C---:B------:R-:W-:Y:S01]  /*264f0*/  FMUL.FTZ R49, R28.reuse, R49 ;  /* 0x000000311c317220 */ /* 0x040fe20000410000 */
[----:B------:R-:W-:Y:S01]  /*26500*/  FMUL.FTZ R32, R28, R51 ;  /* 0x000000331c207220 */ /* 0x000fe20000410000 */
[----:B------:R-:W-:Y:S01]  /*26510*/  FFMA.FTZ R26, R26, R21, R161 ;  /* 0x000000151a1a7223 */ /* 0x000fe200000100a1 */
[----:B------:R-:W-:-:S02]  /*26520*/  IMAD.U32 R21, R85, 0x10000, RZ ;  /* 0x0001000055157824 */ /* 0x000fc400078e00ff */
[----:B------:R-:W-:Y:S01]  /*26530*/  FMUL.FTZ R34, R28, R52 ;  /* 0x000000341c227220 */ /* 0x000fe20000410000 */
[----:B------:R-:W-:Y:S02]  /*26540*/  IMAD.U32 R161, R13, 0x10000, RZ ;  /* 0x000100000da17824 */ /* 0x000fe400078e00ff */
[----:B------:R-:W-:Y:S01]  /*26550*/  FFMA.FTZ R51, R49, R20, R22 ;  /* 0x0000001431337223 */ /* 0x000fe20000010016 */
[----:B------:R-:W-:Y:S01]  /*26560*/  FFMA.FTZ R109, R50, R109, R21 ;  /* 0x0000006d326d7223 */ /* 0x000fe20000010015 */
[----:B0-----:R-:W-:-:S04]  /*26570*/  @!P0 IMAD.WIDE R40, R155, 0x4, R40 ;  /* 0x000000049b288825 */ /* 0x001fc800078e0228 */
[----:B------:R-:W-:Y:S01]  /*26580*/  FFMA.FTZ R32, R32, R161, R163 ;  /* 0x000000a120207223 */ /* 0x000fe200000100a3 */
[----:B------:R-:W-:Y:S01]  /*26590*/  SHF.L.U32 R21, R87, 0x10, RZ ;  /* 0x0000001057157819 */ /* 0x000fe200000006ff */
[----:B------:R-:W-:Y:S01]  /*265a0*/  FADD.FTZ R143, -R120, R30 ;  /* 0x0000001e788f7221 */ /* 0x000fe20000010100 */
[----:B------:R-:W-:Y:S01]  /*265b0*/  FFMA.FTZ R34, R34, R165, R24 ;  /* 0x000000a522227223 */ /* 0x000fe20000010018 */
[----:B------:R-:W-:Y:S01]  /*265c0*/  SHF.L.U32 R20, R14, 0x10, RZ ;  /* 0x000000100e147819 */ /* 0x000fe200000006ff */
[----:B------:R-:W-:Y:S02]  /*265d0*/  IMAD.U32 R161, R107, 0x10000, RZ ;  /* 0x000100006ba17824 */ /* 0x000fe400078e00ff */
[C---:B------:R-:W-:Y:S01]  /*265e0*/  FMUL.FTZ R54, R28.reuse, R54 ;  /* 0x000000361c367220 */ /* 0x040fe20000410000 */
[----:B------:R-:W-:Y:S02]  /*265f0*/  IMAD.U32 R22, R7, 0x10000, RZ ;  /* 0x0001000007167824 */ /* 0x000fe400078e00ff */
[----:B------:R-:W-:Y:S01]  /*26600*/  FMUL.FTZ R53, R28, R53 ;  /* 0x000000351c357220 */ /* 0x000fe20000410000 */
[----:B------:R-:W-:-:S02]  /*26610*/  IMAD.U32 R24, R15, 0x10000, RZ ;  /* 0x000100000f187824 */ /* 0x000fc400078e00ff */
[----:B------:R-:W-:Y:S01]  /*26620*/  FMUL.FTZ R55, R28, R55 ;  /* 0x000000371c377220 */ /* 0x000fe20000410000 */
[----:B------:R-:W-:Y:S02]  /*26630*/  IMAD.U32 R30, R8, 0x10000, RZ ;  /* 0x00010000081e7824 */ /* 0x000fe400078e00ff */
[C---:B------:R-:W-:Y:S01]  /*26640*/  FADD.FTZ R47, -R120.reuse, R47 ;  /* 0x0000002f782f7221 */ /* 0x040fe20000010100 */
[----:B------:R-:W-:Y:S01]  /*26650*/  FADD.FTZ R45, -R120, R45 ;  /* 0x0000002d782d7221 */ /* 0x000fe20000010100 */
[----:B------:R0:W-:Y:S01]  /*26660*/  @!P0 STG.E desc[UR8][R40.64], R121 ;  /* 0x0000007928008986 */ /* 0x0001e2000c101908 */
[----:B------:R-:W-:Y:S01]  /*26670*/  FFMA.FTZ R161, R54, R161, R21 ;  /* 0x000000a136a17223 */ /* 0x000fe20000010015 */
[----:B------:R-:W-:Y:S01]  /*26680*/  FADD.FTZ R44, -R120, R44 ;  /* 0x0000002c782c7221 */ /* 0x000fe20000010100 */
[----:B------:R-:W-:Y:S01]  /*26690*/  FFMA.FTZ R54, R55, R24, R30 ;  /* 0x0000001837367223 */ /* 0x000fe2000001001e */
[----:B------:R-:W-:Y:S01]  /*266a0*/  SHF.L.U32 R50, R10, 0x10, RZ ;  /* 0x000000100a327819 */ /* 0x000fe200000006ff */
[----:B------:R-:W-:-:S02]  /*266b0*/  IMAD.U32 R24, R3, 0x10000, RZ ;  /* 0x0001000003187824 */ /* 0x000fc400078e00ff */
[C---:B------:R-:W-:Y:S01]  /*266c0*/  FMUL.FTZ R47, R28.reuse, R47 ;  /* 0x0000002f1c2f7220 */ /* 0x040fe20000410000 */
[----:B------:R-:W-:Y:S01]  /*266d0*/  FMUL.FTZ R45, R28, R45 ;  /* 0x0000002d1c2d7220 */ /* 0x000fe20000410000 */
[----:B------:R-:W-:Y:S02]  /*266e0*/  IMAD.U32 R49, R80, 0x10000, RZ ;  /* 0x0001000050317824 */ /* 0x000fe400078e00ff */
[----:B------:R-:W-:Y:S01]  /*266f0*/  FMUL.FTZ R44, R28, R44 ;  /* 0x0000002c1c2c7220 */ /* 0x000fe20000410000 */
[C---:B------:R-:W-:Y:S01]  /*26700*/  FADD.FTZ R46, -R120.reuse, R46 ;  /* 0x0000002e782e7221 */ /* 0x040fe20000010100 */
[----:B------:R-:W-:Y:S01]  /*26710*/  FADD.FTZ R42, -R120, R42 ;  /* 0x0000002a782a7221 */ /* 0x000fe20000010100 */
[----:B0-----:R-:W-:Y:S01]  /*26720*/  FFMA.FTZ R121, R53, R20, R22 ;  /* 0x0000001435797223 */ /* 0x001fe20000010016 */
[----:B------:R-:W-:Y:S01]  /*26730*/  SHF.L.U32 R22, R2, 0x10, RZ ;  /* 0x0000001002167819 */ /* 0x000fe200000006ff */
[----:B------:R-:W-:Y:S01]  /*26740*/  IMAD.U32 R20, R9, 0x10000, RZ ;  /* 0x0001000009147824 */ /* 0x000fe200078e00ff */
[----:B------:R-:W-:Y:S01]  /*26750*/  SHF.L.U32 R41, R100, 0x10, RZ ;  /* 0x0000001064297819 */ /* 0x000fe200000006ff */
        /* <DEDUP_REMOVED lines=15> */
[----:B------:R-:W-:Y:S01]  /*26850*/  FFMA.FTZ R50, R47, R50, R24 ;  /* 0x000000322f327223 */ /* 0x000fe20000010018 */
[----:B------:R-:W-:Y:S01]  /*26860*/  FMUL.FTZ R52, R28, R123 ;  /* 0x0000007b1c347220 */ /* 0x000fe20000410000 */
[----:B------:R-:W-:Y:S01]  /*26870*/  FFMA.FTZ R53, R45, R20, R22 ;  /* 0x000000142d357223 */ /* 0x000fe20000010016 */
[----:B------:R-:W-:Y:S01]  /*26880*/  PRMT R120, R103, 0x7632, R120 ;  /* 0x0000763267787816 */ /* 0x000fe20000000078 */
[----:B------:R-:W-:Y:S01]  /*26890*/  IMAD.U32 R20, R11, 0x10000, RZ ;  /* 0x000100000b147824 */ /* 0x000fe200078e00ff */
[----:B------:R-:W-:Y:S01]  /*268a0*/  PRMT R24, R83, 0x7632, R24 ;  /* 0x0000763253187816 */ /* 0x000fe20000000018 */
[----:B------:R-:W-:-:S02]  /*268b0*/  IMAD.U32 R22, R4, 0x10000, RZ ;  /* 0x0001000004167824 */ /* 0x000fc400078e00ff */
[----:B------:R-:W-:Y:S01]  /*268c0*/  FMUL.FTZ R123, R28, R128 ;  /* 0x000000801c7b7220 */ /* 0x000fe20000410000 */
[----:B------:R-:W-:Y:S01]  /*268d0*/  FFMA.FTZ R30, R44, R41, R49 ;  /* 0x000000292c1e7223 */ /* 0x000fe20000010031 */
[----:B------:R-:W-:Y:S01]  /*268e0*/  IMAD.U32 R55, R101, 0x10000, RZ ;  /* 0x0001000065377824 */ /* 0x000fe200078e00ff */
[----:B------:R-:W-:Y:S01]  /*268f0*/  SHF.L.U32 R49, R82, 0x10, RZ ;  /* 0x0000001052317819 */ /* 0x000fe200000006ff */
[----:B------:R-:W-:Y:S02]  /*26900*/  IMAD.U32 R21, R81, 0x10000, RZ ;  /* 0x0001000051157824 */ /* 0x000fe400078e00ff */
[----:B------:R-:W-:Y:S01]  /*26910*/  FMUL.FTZ R46, R28, R46 ;  /* 0x0000002e1c2e7220 */ /* 0x000fe20000410000 */
[----:B------:R-:W-:Y:S02]  /*26920*/  IMAD.U32 R41, R102, 0x10000, RZ ;  /* 0x0001000066297824 */ /* 0x000fe400078e00ff */
[----:B------:R-:W-:Y:S01]  /*26930*/  FMUL.FTZ R43, R28, R43 ;  /* 0x0000002b1c2b7220 */ /* 0x000fe20000410000 */
[----:B------:R-:W-:-:S02]  /*26940*/  IMAD.U32 R120, R120, 0x10000, RZ ;  /* 0x0001000078787824 */ /* 0x000fc400078e00ff */
[----:B------:R-:W-:Y:S01]  /*26950*/  FFMA.FTZ R123, R123, R20, R22 ;  /* 0x000000147b7b7223 */ /* 0x000fe20000010016 */
[----:B------:R-:W-:Y:S01]  /*26960*/  IMAD.U32 R24, R24, 0x10000, RZ ;  /* 0x0001000018187824 */ /* 0x000fe200078e00ff */
        /* <DEDUP_REMOVED lines=8> */
[----:B------:R-:W-:-:S02]  /*269f0*/  IMAD.U32 R41, R96, 0x10000, RZ ;  /* 0x0001000060297824 */ /* 0x000fc400078e00ff */
[----:B------:R-:W-:Y:S01]  /*26a00*/  FMUL.FTZ R36, R28, R36 ;  /* 0x000000241c247220 */ /* 0x000fe20000410000 */
[--C-:B------:R-:W-:Y:S01]  /*26a10*/  FFMA.FTZ R120, R43, R120, R24.reuse ;  /* 0x000000782b787223 */ /* 0x100fe20000010018 */
[----:B------:R-:W-:Y:S01]  /*26a20*/  PRMT R24, R97, 0x7632, R24 ;  /* 0x0000763261187816 */ /* 0x000fe20000000018 */
[----:B------:R-:W-:Y:S01]  /*26a30*/  IMAD.U32 R20, R20, 0x10000, RZ ;  /* 0x0001000014147824 */ /* 0x000fe200078e00ff */
[----:B------:R-:W-:Y:S01]  /*26a40*/  PRMT R40, R77, 0x7632, R40 ;  /* 0x000076324d287816 */ /* 0x000fe20000000028 */
[----:B------:R-:W-:Y:S02]  /*26a50*/  IMAD.U32 R22, R22, 0x10000, RZ ;  /* 0x0001000016167824 */ /* 0x000fe400078e00ff */
[----:B------:R-:W-:Y:S01]  /*26a60*/  FMUL.FTZ R37, R28, R37 ;  /* 0x000000251c257220 */ /* 0x000fe20000410000 */
[----:B------:R-:W-:Y:S01]  /*26a70*/  FFMA.FTZ R163, R42, R163, R21 ;  /* 0x000000a32aa37223 */ /* 0x000fe20000010015 */
        /* <DEDUP_REMOVED lines=9> */
[----:B------:R-:W-:Y:S02]  /*26b10*/  IMAD.U32 R43, R98, 0x10000, RZ ;  /* 0x00010000622b7824 */ /* 0x000fe400078e00ff */
[----:B------:R-:W-:Y:S01]  /*26b20*/  FMUL.FTZ R110, R28, R137 ;  /* 0x000000891c6e7220 */ /* 0x000fe20000410000 */
[----:B------:R-:W-:Y:S01]  /*26b30*/  PRMT R20, R98, 0x7632, R20 ;  /* 0x0000763262147816 */ /* 0x000fe20000000014 */
[----:B------:R-:W-:Y:S01]  /*26b40*/  FFMA.FTZ R108, R38, R21, R41 ;  /* 0x00000015266c7223 */ /* 0x000fe20000010029 */
[----:B------:R-:W-:Y:S01]  /*26b50*/  PRMT R22, R78, 0x7632, R22 ;  /* 0x000076324e167816 */ /* 0x000fe20000000016 */
[----:B------:R-:W-:Y:S01]  /*26b60*/  FFMA.FTZ R39, R39, R24, R40 ;  /* 0x0000001827277223 */ /* 0x000fe20000010028 */
[----:B------:R-:W-:Y:S01]  /*26b70*/  SHF.L.U32 R38, R79, 0x10, RZ ;  /* 0x000000104f267819 */ /* 0x000fe200000006ff */
[----:B------:R-:W-:Y:S01]  /*26b80*/  FFMA.FTZ R110, R110, R43, R45 ;  /* 0x0000002b6e6e7223 */ /* 0x000fe2000001002d */
[C---:B------:R-:W-:Y:S01]  /*26b90*/  IMAD.U32 R24, R99.reuse, 0x10000, RZ ;  /* 0x0001000063187824 */ /* 0x040fe200078e00ff */
[----:B------:R-:W-:Y:S01]  /*26ba0*/  PRMT R21, R99, 0x7632, R21 ;  /* 0x0000763263157816 */ /* 0x000fe20000000015 */
[----:B------:R-:W-:Y:S01]  /*26bb0*/  FMUL.FTZ R139, R28, R139 ;  /* 0x0000008b1c8b7220 */ /* 0x000fe20000410000 */
[----:B------:R-:W-:Y:S01]  /*26bc0*/  PRMT R41, R79, 0x7632, R41 ;  /* 0x000076324f297816 */ /* 0x000fe20000000029 */
[----:B------:R-:W-:Y:S01]  /*26bd0*/  IMAD.U32 R43, R92, 0x10000, RZ ;  /* 0x000100005c2b7824 */ /* 0x000fe200078e00ff */
[----:B------:R-:W-:Y:S01]  /*26be0*/  SHF.L.U32 R20, R20, 0x10, RZ ;  /* 0x0000001014147819 */ /* 0x000fe200000006ff */
[----:B------:R-:W-:-:S02]  /*26bf0*/  IMAD.U32 R45, R72, 0x10000, RZ ;  /* 0x00010000482d7824 */ /* 0x000fc400078e00ff */
[----:B------:R-:W-:Y:S01]  /*26c00*/  FMUL.FTZ R33, R28, R33 ;  /* 0x000000211c217220 */ /* 0x000fe20000410000 */
[----:B------:R-:W-:Y:S02]  /*26c10*/  IMAD.U32 R22, R22, 0x10000, RZ ;  /* 0x0001000016167824 */ /* 0x000fe400078e00ff */
[C---:B------:R-:W-:Y:S01]  /*26c20*/  FMUL.FTZ R40, R28.reuse, R141 ;  /* 0x0000008d1c287220 */ /* 0x040fe20000410000 */
[----:B------:R-:W-:Y:S01]  /*26c30*/  SHF.L.U32 R41, R41, 0x10, RZ ;  /* 0x0000001029297819 */ /* 0x000fe200000006ff */
[----:B------:R-:W-:Y:S01]  /*26c40*/  FMUL.FTZ R134, R28, R35 ;  /* 0x000000231c867220 */ /* 0x000fe20000410000 */
[----:B------:R-:W-:Y:S01]  /*26c50*/  FFMA.FTZ R141, R139, R24, R38 ;  /* 0x000000188b8d7223 */ /* 0x000fe20000010026 */
[----:B------:R-:W-:Y:S02]  /*26c60*/  IMAD.U32 R21, R21, 0x10000, RZ ;  /* 0x0001000015157824 */ /* 0x000fe400078e00ff */
[----:B------:R-:W-:Y:S01]  /*26c70*/  FFMA.FTZ R35, R33, R20, R22 ;  /* 0x0000001421237223 */ /* 0x000fe20000010016 */
[----:B------:R-:W-:Y:S01]  /*26c80*/  FFMA.FTZ R38, R40, R43, R45 ;  /* 0x0000002b28267223 */ /* 0x000fe2000001002d */
[----:B------:R-:W-:Y:S01]  /*26c90*/  PRMT R20, R92, 0x7632, R20 ;  /* 0x000076325c147816 */ /* 0x000fe20000000014 */
[----:B------:R-:W-:Y:S01]  /*26ca0*/  FFMA.FTZ R134, R134, R21, R41 ;  /* 0x0000001586867223 */ /* 0x000fe20000010029 */
[----:B------:R-:W-:Y:S01]  /*26cb0*/  PRMT R22, R72, 0x7632, R22 ;  /* 0x0000763248167816 */ /* 0x000fe20000000016 */
[C---:B------:R-:W-:Y:S01]  /*26cc0*/  IMAD.U32 R21, R93.reuse, 0x10000, RZ ;  /* 0x000100005d157824 */ /* 0x040fe200078e00ff */
[----:B------:R-:W-:Y:S01]  /*26cd0*/  PRMT R24, R93, 0x7632, R24 ;  /* 0x000076325d187816 */ /* 0x000fe20000000018 */
[C---:B------:R-:W-:Y:S01]  /*26ce0*/  IMAD.U32 R33, R73.reuse, 0x10000, RZ ;  /* 0x0001000049217824 */ /* 0x040fe200078e00ff */
[----:B------:R-:W-:Y:S01]  /*26cf0*/  PRMT R40, R73, 0x7632, R40 ;  /* 0x0000763249287816 */ /* 0x000fe20000000028 */
[----:B------:R-:W-:Y:S01]  /*26d00*/  FMUL.FTZ R130, R28, R143 ;  /* 0x0000008f1c827220 */ /* 0x000fe20000410000 */
[----:B------:R-:W-:Y:S01]  /*26d10*/  SHF.L.U32 R22, R22, 0x10, RZ ;  /* 0x0000001016167819 */ /* 0x000fe200000006ff */
[----:B------:R-:W-:-:S02]  /*26d20*/  IMAD.U32 R20, R20, 0x10000, RZ ;  /* 0x0001000014147824 */ /* 0x000fc400078e00ff */
[----:B------:R-:W-:Y:S01]  /*26d30*/  FMUL.FTZ R29, R28, R29 ;  /* 0x0000001d1c1d7220 */ /* 0x000fe20000410000 */
[----:B------:R-:W-:Y:S02]  /*26d40*/  IMAD.U32 R24, R24, 0x10000, RZ ;  /* 0x0001000018187824 */ /* 0x000fe400078e00ff */
[----:B------:R-:W-:Y:S01]  /*26d50*/  FMUL.FTZ R31, R28, R31 ;  /* 0x0000001f1c1f7220 */ /* 0x000fe20000410000 */
[----:B------:R-:W-:Y:S02]  /*26d60*/  IMAD.U32 R40, R40, 0x10000, RZ ;  /* 0x0001000028287824 */ /* 0x000fe400078e00ff */
[----:B------:R-:W-:Y:S01]  /*26d70*/  FFMA.FTZ R130, R130, R21, R33 ;  /* 0x0000001582827223 */ /* 0x000fe20000010021 */
[--C-:B------:R-:W-:Y:S01]  /*26d80*/  FFMA.FTZ R137, R29, R20, R22.reuse ;  /* 0x000000141d897223 */ /* 0x100fe20000010016 */
[----:B------:R-:W-:Y:S01]  /*26d90*/  PRMT R22, R94, 0x7632, R22 ;  /* 0x000076325e167816 */ /* 0x000fe20000000016 */
[----:B------:R-:W-:Y:S01]  /*26da0*/  FFMA.FTZ R33, R31, R24, R40 ;  /* 0x000000181f217223 */ /* 0x000fe20000010028 */
[----:B------:R-:W-:Y:S01]  /*26db0*/  PRMT R24, R74, 0x7632, R24 ;  /* 0x000076324a187816 */ /* 0x000fe20000000018 */
[C---:B------:R-:W-:Y:S01]  /*26dc0*/  FMUL.FTZ R25, R28.reuse, R25 ;  /* 0x000000191c197220 */ /* 0x040fe20000410000 */
[----:B------:R-:W-:Y:S01]  /*26dd0*/  FMUL.FTZ R132, R28, R145 ;  /* 0x000000911c847220 */ /* 0x000fe20000410000 */
[----:B------:R-:W-:Y:S01]  /*26de0*/  IMAD.U32 R22, R22, 0x10000, RZ ;  /* 0x0001000016167824 */ /* 0x000fe200078e00ff */
[----:B------:R-:W0:Y:S01]  /*26df0*/  @!P0 LDC.64 R20, c[0x0][0x3c8] ;  /* 0x0000f200ff148b82 */ /* 0x000e220000000a00 */
[----:B------:R-:W-:Y:S01]  /*26e00*/  IMAD.U32 R24, R24, 0x10000, RZ ;  /* 0x0001000018187824 */ /* 0x000fe200078e00ff */
[----:B------:R-:W-:Y:S01]  /*26e10*/  PRMT R40, R95, 0x7632, R40 ;  /* 0x000076325f287816 */ /* 0x000fe20000000028 */
[----:B------:R-:W-:Y:S01]  /*26e20*/  FMUL.FTZ R139, R28, R151 ;  /* 0x000000971c8b7220 */ /* 0x000fe20000410000 */
        /* <DEDUP_REMOVED lines=14> */
[----:B------:R-:W-:Y:S01]  /*26f10*/  PRMT R25, R89, 0x7632, R25 ;  /* 0x0000763259197816 */ /* 0x000fe20000000019 */
[----:B------:R-:W1:Y:S01]  /*26f20*/  LDC.64 R22, c[0x0][0x428] ;  /* 0x00010a00ff167b82 */ /* 0x000e620000000a00 */
[----:B------:R-:W-:Y:S01]  /*26f30*/  PRMT R27, R69, 0x7632, R27 ;  /* 0x00007632451b7816 */ /* 0x000fe2000000001b */
[----:B------:R-:W-:Y:S01]  /*26f40*/  IMAD.U32 R31, R75, 0x10000, RZ ;  /* 0x000100004b1f7824 */ /* 0x000fe200078e00ff */
[----:B------:R-:W-:Y:S01]  /*26f50*/  SHF.L.U32 R41, R94, 0x10, RZ ;  /* 0x000000105e297819 */ /* 0x000fe200000006ff */
[----:B------:R-:W-:Y:S01]  /*26f60*/  IMAD.U32 R25, R25, 0x10000, RZ ;  /* 0x0001000019197824 */ /* 0x000fe200078e00ff */
[----:B------:R-:W-:Y:S01]  /*26f70*/  SHF.L.U32 R40, R89, 0x10, RZ ;  /* 0x0000001059287819 */ /* 0x000fe200000006ff */
[----:B------:R-:W-:Y:S01]  /*26f80*/  FFMA.FTZ R140, R140, R29, R31 ;  /* 0x0000001d8c8c7223 */ /* 0x000fe2000001001f */
[----:B------:R-:W-:-:S02]  /*26f90*/  IMAD.U32 R27, R27, 0x10000, RZ ;  /* 0x000100001b1b7824 */ /* 0x000fc400078e00ff */
[----:B------:R-:W-:Y:S01]  /*26fa0*/  FMUL.FTZ R143, R28, R153 ;  /* 0x000000991c8f7220 */ /* 0x000fe20000410000 */
[----:B------:R-:W-:Y:S01]  /*26fb0*/  IMAD.U32 R29, RZ, RZ, UR18 ;  /* 0x00000012ff1d7e24 */ /* 0x000fe2000f8e00ff */
[----:B------:R-:W-:Y:S01]  /*26fc0*/  PRMT R46, R91, 0x7632, R46 ;  /* 0x000076325b2e7816 */ /* 0x000fe2000000002e */
[----:B------:R-:W-:Y:S02]  /*26fd0*/  IMAD.U32 R43, R74, 0x10000, RZ ;  /* 0x000100004a2b7824 */ /* 0x000fe400078e00ff */
[----:B------:R-:W-:Y:S01]  /*26fe0*/  FFMA.FTZ R138, R138, R25, R27 ;  /* 0x000000198a8a7223 */ /* 0x000fe2000001001b */
[----:B------:R-:W-:Y:S01]  /*26ff0*/  IMAD.U32 R42, R69, 0x10000, RZ ;  /* 0x00010000452a7824 */ /* 0x000fe200078e00ff */
[----:B------:R-:W-:Y:S01]  /*27000*/  PRMT R48, R71, 0x7632, R48 ;  /* 0x0000763247307816 */ /* 0x000fe20000000030 */
[----:B0-----:R-:W-:Y:S01]  /*27010*/  @!P0 IMAD.WIDE R24, R29, 0x4, R20 ;  /* 0x000000041d188825 */ /* 0x001fe200078e0214 */
[----:B------:R-:W-:-:S03]  /*27020*/  PRMT R21, R90, 0x7632, R21 ;  /* 0x000076325a157816 */ /* 0x000fc60000000015 */
[----:B------:R-:W-:Y:S01]  /*27030*/  FFMA.FTZ R132, R132, R41, R43 ;  /* 0x0000002984847223 */ /* 0x000fe2000001002b */
[----:B------:R-:W-:Y:S01]  /*27040*/  PRMT R27, R70, 0x7632, R27 ;  /* 0x00007632461b7816 */ /* 0x000fe2000000001b */
[----:B------:R-:W-:Y:S01]  /*27050*/  FFMA.FTZ R143, R143, R40, R42 ;  /* 0x000000288f8f7223 */ /* 0x000fe2000001002a */
[----:B------:R-:W-:Y:S01]  /*27060*/  SHF.L.U32 R43, R68, 0x10, RZ ;  /* 0x00000010442b7819 */ /* 0x000fe200000006ff */
[----:B------:R-:W-:Y:S01]  /*27070*/  IMAD.U32 R41, R88, 0x10000, RZ ;  /* 0x0001000058297824 */ /* 0x000fe200078e00ff */
[----:B------:R-:W-:Y:S01]  /*27080*/  SHF.L.U32 R20, R90, 0x10, RZ ;  /* 0x000000105a147819 */ /* 0x000fe200000006ff */
[----:B------:R-:W-:Y:S01]  /*27090*/  FMUL.FTZ R128, R28, R149 ;  /* 0x000000951c807220 */ /* 0x000fe20000410000 */
[----:B------:R-:W-:Y:S01]  /*270a0*/  SHF.L.U32 R44, R71, 0x10, RZ ;  /* 0x00000010472c7819 */ /* 0x000fe200000006ff */
[----:B------:R-:W-:Y:S01]  /*270b0*/  IMAD.U32 R40, R70, 0x10000, RZ ;  /* 0x0001000046287824 */ /* 0x000fe200078e00ff */
[----:B------:R-:W-:Y:S01]  /*270c0*/  SHF.L.U32 R46, R46, 0x10, RZ ;  /* 0x000000102e2e7819 */ /* 0x000fe200000006ff */
[----:B------:R-:W-:-:S02]  /*270d0*/  IMAD.U32 R42, R91, 0x10000, RZ ;  /* 0x000100005b2a7824 */ /* 0x000fc400078e00ff */
[----:B------:R-:W-:Y:S01]  /*270e0*/  FMUL.FTZ R155, R28, R155 ;  /* 0x0000009b1c9b7220 */ /* 0x000fe20000410000 */
[----:B------:R-:W-:Y:S02]  /*270f0*/  IMAD.U32 R48, R48, 0x10000, RZ ;  /* 0x0001000030307824 */ /* 0x000fe400078e00ff */
[C---:B------:R-:W-:Y:S01]  /*27100*/  FMUL.FTZ R159, R28.reuse, R159 ;  /* 0x0000009f1c9f7220 */ /* 0x040fe20000410000 */
[C---:B------:R-:W-:Y:S01]  /*27110*/  FMUL.FTZ R29, R28.reuse, R111 ;  /* 0x0000006f1c1d7220 */ /* 0x040fe20000410000 */
[----:B------:R-:W-:Y:S02]  /*27120*/  IMAD.U32 R21, R21, 0x10000, RZ ;  /* 0x0001000015157824 */ /* 0x000fe400078e00ff */
[----:B------:R-:W-:Y:S01]  /*27130*/  FMUL.FTZ R142, R28, R157 ;  /* 0x0000009d1c8e7220 */ /* 0x000fe20000410000 */
[----:B------:R-:W-:Y:S02]  /*27140*/  IMAD.U32 R27, R27, 0x10000, RZ ;  /* 0x000100001b1b7824 */ /* 0x000fe400078e00ff */
[----:B------:R-:W-:Y:S01]  /*27150*/  FFMA.FTZ R128, R128, R41, R43 ;  /* 0x0000002980807223 */ /* 0x000fe2000001002b */
[----:B------:R-:W-:Y:S01]  /*27160*/  FFMA.FTZ R111, R155, R20, R40 ;  /* 0x000000149b6f7223 */ /* 0x000fe20000010028 */
[----:B------:R-:W-:Y:S01]  /*27170*/  FFMA.FTZ R159, R159, R42, R44 ;  /* 0x0000002a9f9f7223 */ /* 0x000fe2000001002c */
[----:B------:R-:W-:Y:S01]  /*27180*/  FFMA.FTZ R144, R29, R46, R48 ;  /* 0x0000002e1d907223 */ /* 0x000fe20000010030 */
[----:B------:R-:W-:Y:S01]  /*27190*/  FFMA.FTZ R142, R142, R21, R27 ;  /* 0x000000158e8e7223 */ /* 0x000fe2000001001b */
[--C-:B-1----:R-:W-:Y:S01]  /*271a0*/  IMAD.WIDE.U32 R40, R127, 0x10, R22.reuse ;  /* 0x000000107f287825 */ /* 0x102fe200078e0016 */
[----:B------:R0:W-:Y:S01]  /*271b0*/  @!P0 STG.E desc[UR8][R24.64], R28 ;  /* 0x0000001c18008986 */ /* 0x0001e2000c101908 */
[----:B------:R-:W-:Y:S01]  /*271c0*/  F2FP.BF16.F32.PACK_AB R21, R32, R109 ;  /* 0x0000006d2015723e */ /* 0x000fe200000010ff */
[----:B------:R-:W-:Y:S01]  /*271d0*/  UIADD3 UR18, UPT, UPT, UR18, UR12, URZ ;  /* 0x0000000c12127290 */ /* 0x000fe2000fffe0ff */
[----:B------:R-:W-:Y:S01]  /*271e0*/  IMAD.WIDE.U32 R42, R129, 0x10, R22 ;  /* 0x00000010812a7825 */ /* 0x000fe200078e0016 */
[----:B------:R-:W-:-:S02]  /*271f0*/  F2FP.BF16.F32.PACK_AB R20, R51, R26 ;  /* 0x0000001a3314723e */ /* 0x000fc400000010ff */
[----:B------:R-:W-:Y:S01]  /*27200*/  F2FP.BF16.F32.PACK_AB R27, R120, R163 ;  /* 0x000000a3781b723e */ /* 0x000fe200000010ff */
[--C-:B------:R-:W-:Y:S01]  /*27210*/  IMAD.WIDE.U32 R44, R131, 0x10, R22.reuse ;  /* 0x00000010832c7825 */ /* 0x100fe200078e0016 */
[----:B------:R-:W-:Y:S01]  /*27220*/  F2FP.BF16.F32.PACK_AB R26, R123, R52 ;  /* 0x000000347b1a723e */ /* 0x000fe200000010ff */
[----:B------:R-:W-:Y:S01]  /*27230*/  UISETP.GE.AND UP2, UPT, UR18, UR13, UPT ;  /* 0x0000000d1200728c */ /* 0x000fe2000bf46270 */
[----:B------:R-:W-:Y:S01]  /*27240*/  F2FP.BF16.F32.PACK_AB R31, R134, R141 ;  /* 0x0000008d861f723e */ /* 0x000fe200000010ff */
[--C-:B------:R-:W-:Y:S01]  /*27250*/  IMAD.WIDE.U32 R46, R133, 0x10, R22.reuse ;  /* 0x00000010852e7825 */ /* 0x100fe200078e0016 */
[----:B0-----:R-:W-:Y:S02]  /*27260*/  F2FP.BF16.F32.PACK_AB R25, R50, R55 ;  /* 0x000000373219723e */ /* 0x001fe400000010ff */
[----:B------:R-:W-:Y:S01]  /*27270*/  F2FP.BF16.F32.PACK_AB R24, R53, R30 ;  /* 0x0000001e3518723e */ /* 0x000fe200000010ff */
[----:B------:R-:W-:Y:S01]  /*27280*/  IMAD.WIDE.U32 R48, R135, 0x10, R22 ;  /* 0x0000001087307825 */ /* 0x000fe200078e0016 */
[----:B------:R-:W-:-:S02]  /*27290*/  F2FP.BF16.F32.PACK_AB R23, R54, R161 ;  /* 0x000000a13617723e */ /* 0x000fc400000010ff */
        /* <DEDUP_REMOVED lines=19> */
.L_x_8795:
        /* <DEDUP_REMOVED lines=11> */
.L_x_22331:


//--------------------- .text._ZN10layer_norm31ln_parallel_residual_fwd_kernelINS_13Kernel_traitsIf13__nv_bfloat16fS2_fjLj5120ELj1ELj1ELj4ELj16ENS_18Kernel_traits_baseILj5120EfS2_fS2_fjLj128EEEEELb0ELb0ELb0EEEvNS_9FwdParamsE --------------------------
	.section	.text._ZN10layer_norm31ln_parallel_residual_fwd_kernelINS_13Kernel_traitsIf13__nv_bfloat16fS2_fjLj5120ELj1ELj1ELj4ELj16ENS_18Kernel_traits_baseILj5120EfS2_fS2_fjLj128EEEEELb0ELb0ELb0EEEvNS_9FwdParamsE,"ax",@progbits
	.align	128
        .global         _ZN10layer_norm31ln_parallel_residual_fwd_kernelINS_13Kernel_traitsIf13__nv_bfloat16fS2_fjLj5120ELj1ELj1ELj4ELj16ENS_18Kernel_traits_baseILj5120EfS2_fS2_fjLj128EEEEELb0ELb0ELb0EEEvNS_9FwdParamsE
        .type           _ZN10layer_norm31ln_parallel_residual_fwd_kernelINS_13Kernel_traitsIf13__nv_bfloat16fS2_fjLj5120ELj1ELj1ELj4ELj16ENS_18Kernel_traits_baseILj5120EfS2_fS2_fjLj128EEEEELb0ELb0ELb0EEEvNS_9FwdParamsE,@function
        .size           _ZN10layer_norm31ln_parallel_residual_fwd_kernelINS_13Kernel_traitsIf13__nv_bfloat16fS2_fjLj5120ELj1ELj1ELj4ELj16ENS_18Kernel_traits_baseILj5120EfS2_fS2_fjLj128EEEEELb0ELb0ELb0EEEvNS_9FwdParamsE,(.L_x_22332 - _ZN10layer_norm31ln_parallel_residual_fwd_kernelINS_13Kernel_traitsIf13__nv_bfloat16fS2_fjLj5120ELj1ELj1ELj4ELj16ENS_18Kernel_traits_baseILj5120EfS2_fS2_fjLj128EEEEELb0ELb0ELb0EEEvNS_9FwdParamsE)
        .other          _ZN10layer_norm31ln_parallel_residual_fwd_kernelINS_13Kernel_traitsIf13__nv_bfloat16fS2_fjLj5120ELj1ELj1ELj4ELj16ENS_18Kernel_traits_baseILj5120EfS2_fS2_fjLj128EEEEELb0ELb0ELb0EEEvNS_9FwdParamsE,@"STO_CUDA_ENTRY STV_DEFAULT"
_ZN10layer_norm31ln_parallel_residual_fwd_kernelINS_13Kernel_traitsIf13__nv_bfloat16fS2_fjLj5120ELj1ELj1ELj4ELj16ENS_18Kernel_traits_baseILj5120EfS2_fS2_fjLj128EEEEELb0ELb0ELb0EEEvNS_9FwdParamsE:
.text._ZN10layer_norm31ln_parallel_residual_fwd_kernelINS_13Kernel_traitsIf13__nv_bfloat16fS2_fjLj5120ELj1ELj1ELj4ELj16ENS_18Kernel_traits_baseILj5120EfS2_fS2_fjLj128EEEEELb0ELb0ELb0EEEvNS_9FwdParamsE:
        /* <DEDUP_REMOVED lines=13> */
[----:B------:R-:W-:Y:S02]  /*00d0*/  LOP3.LUT R2, R7, 0x1f, R0, 0xf8, !PT ;  /* 0x0000001f07027812 */ /* 0x000fe400078ef800 */
[----:B----4-:R-:W-:Y:S02]  /*00e0*/  MOV R4, UR4 ;  /* 0x0000000400047c02 */ /* 0x010fe40008000f00 */
[----:B------:R-:W-:-:S04]  /*00f0*/  LOP3.LUT R5, R2, 0x7f, RZ, 0x3c, !PT ;  /* 0x0000007f02057812 */ /* 0x000fc800078e3cff */
[----:B------:R-:W-:Y:S01]  /*0100*/  LEA.HI.SX32 R5, R6, R5, 0x1d ;  /* 0x0000000506057211 */ /* 0x000fe200078feaff */
[----:B---3--:R-:W-:Y:S06]  /*0110*/  BRA.U UP0, `(.L_x_8797) ;  /* 0x0000000d00b07547 */ /* 0x008fec000b800000 */
        /* <DEDUP_REMOVED lines=15> */
[----:B------:R-:W5:Y:S02]  /*0210*/  @P1 LDG.E.128 R24, desc[UR6][R76.64] ;  /* 0x000000064c181981 */ /* 0x000f64000c1e1d00 */
[----:B------:R-:W0:Y:S01]  /*0220*/  LDC.64 R72, c[0x0][0x3d0] ;  /* 0x0000f400ff487b82 */ /* 0x000e220000000a00 */
[----:B-1----:R-:W-:-:S07]  /*0230*/  @P1 IMAD.WIDE.U32 R78, R137, 0x20, R78 ;  /* 0x00000020894e1825 */ /* 0x002fce00078e004e */
[----:B------:R-:W1:Y:S08]  /*0240*/  LDC.64 R74, c[0x0][0x3d8] ;  /* 0x0000f600ff4a7b82 */ /* 0x000e700000000a00 */
[----:B------:R-:W4:Y:S08]  /*0250*/  LDC.64 R84, c[0x0][0x3d0] ;  /* 0x0000f400ff547b82 */ /* 0x000f300000000a00 */
[----:B------:R-:W4:Y:S01]  /*0260*/  LDC.64 R86, c[0x0][0x3d8] ;  /* 0x0000f600ff567b82 */ /* 0x000f220000000a00 */
[----:B------:R-:W-:Y:S01]  /*0270*/  @P1 IADD3 R137, PT, PT, R137, 0x80, RZ ;  /* 0x0000008089891810 */ /* 0x000fe20007ffe0ff */
[----:B------:R-:W5:Y:S01]  /*0280*/  @P1 LDG.E.128 R28, desc[UR6][R76.64+0x10] ;  /* 0x000010064c1c1981 */ /* 0x000f62000c1e1d00 */
[----:B0-----:R-:W-:-:S03]  /*0290*/  @P0 IMAD.WIDE.U32 R72, R2, 0x20, R72 ;  /* 0x0000002002480825 */ /* 0x001fc600078e0048 */
[----:B------:R-:W5:Y:S04]  /*02a0*/  @P1 LDG.E.128 R32, desc[UR6][R78.64] ;  /* 0x000000064e201981 */ /* 0x000f68000c1e1d00 */
[----:B------:R0:W5:Y:S01]  /*02b0*/  @P1 LDG.E.128 R36, desc[UR6][R78.64+0x10] ;  /* 0x000010064e241981 */ /* 0x000162000c1e1d00 */
[----:B------:R-:W-:Y:S01]  /*02c0*/  ISETP.GE.U32.AND P1, PT, R5, 0x280, PT ;  /* 0x000002800500780c */ /* 0x000fe20003f26070 */
[----:B--2---:R-:W-:-:S04]  /*02d0*/  @P2 IMAD.WIDE.U32 R80, R137, 0x20, R80 ;  /* 0x0000002089502825 */ /* 0x004fc800078e0050 */
[C---:B---3--:R-:W-:Y:S01]  /*02e0*/  @P2 IMAD.WIDE.U32 R82, R137.reuse, 0x20, R82 ;  /* 0x0000002089522825 */ /* 0x048fe200078e0052 */
[----:B------:R-:W-:Y:S01]  /*02f0*/  @P2 IADD3 R137, PT, PT, R137, 0x80, RZ ;  /* 0x0000008089892810 */ /* 0x000fe20007ffe0ff */
[----:B------:R-:W5:Y:S02]  /*0300*/  @P0 LDG.E.128 R8, desc[UR6][R72.64] ;  /* 0x0000000648080981 */ /* 0x000f64000c1e1d00 */
[----:B-1----:R-:W-:Y:S01]  /*0310*/  @P0 IMAD.WIDE.U32 R74, R2, 0x20, R74 ;  /* 0x00000020024a0825 */ /* 0x002fe200078e004a */
[----:B0-----:R-:W-:Y:S01]  /*0320*/  CS2R R78, SRZ ;  /* 0x00000000004e7805 */ /* 0x001fe2000001ff00 */
[----:B------:R0:W5:Y:S02]  /*0330*/  @P0 LDG.E.128 R12, desc[UR6][R72.64+0x10] ;  /* 0x00001006480c0981 */ /* 0x000164000c1e1d00 */
[C---:B----4-:R-:W-:Y:S01]  /*0340*/  @P3 IMAD.WIDE.U32 R84, R137.reuse, 0x20, R84 ;  /* 0x0000002089543825 */ /* 0x050fe200078e0054 */
[----:B------:R-:W-:Y:S01]  /*0350*/  CS2R R76, SRZ ;  /* 0x00000000004c7805 */ /* 0x000fe2000001ff00 */
[----:B------:R-:W5:Y:S02]  /*0360*/  @P0 LDG.E.128 R16, desc[UR6][R74.64] ;  /* 0x000000064a100981 */ /* 0x000f64000c1e1d00 */
[----:B------:R-:W-:Y:S01]  /*0370*/  @P3 IMAD.WIDE.U32 R86, R137, 0x20, R86 ;  /* 0x0000002089563825 */ /* 0x000fe200078e0056 */
[----:B------:R-:W-:Y:S01]  /*0380*/  CS2R R90, SRZ ;  /* 0x00000000005a7805 */ /* 0x000fe2000001ff00 */
[----:B------:R1:W5:Y:S01]  /*0390*/  @P0 LDG.E.128 R20, desc[UR6][R74.64+0x10] ;  /* 0x000010064a140981 */ /* 0x000362000c1e1d00 */
[----:B------:R-:W-:-:S02]  /*03a0*/  CS2R R88, SRZ ;  /* 0x0000000000587805 */ /* 0x000fc4000001ff00 */
[----:B0-----:R-:W-:Y:S02]  /*03b0*/  CS2R R72, SRZ ;  /* 0x0000000000487805 */ /* 0x001fe4000001ff00 */
[----:B------:R-:W-:Y:S01]  /*03c0*/  CS2R R94, SRZ ;  /* 0x00000000005e7805 */ /* 0x000fe2000001ff00 */
[----:B------:R-:W5:Y:S01]  /*03d0*/  @P2 LDG.E.128 R40, desc[UR6][R80.64] ;  /* 0x0000000650282981 */ /* 0x000f62000c1e1d00 */
[----:B------:R-:W-:Y:S02]  /*03e0*/  CS2R R92, SRZ ;  /* 0x00000000005c7805 */ /* 0x000fe4000001ff00 */
[----:B------:R-:W-:Y:S02]  /*03f0*/  CS2R R98, SRZ ;  /* 0x0000000000627805 */ /* 0x000fe4000001ff00 */
[----:B------:R-:W-:Y:S01]  /*0400*/  CS2R R96, SRZ ;  /* 0x0000000000607805 */ /* 0x000fe2000001ff00 */
[----:B------:R0:W5:Y:S01]  /*0410*/  @P2 LDG.E.128 R44, desc[UR6][R80.64+0x10] ;  /* 0x00001006502c2981 */ /* 0x000162000c1e1d00 */
[----:B------:R-:W-:-:S02]  /*0420*/  CS2R R102, SRZ ;  /* 0x0000000000667805 */ /* 0x000fc4000001ff00 */
[----:B-1----:R-:W-:Y:S02]  /*0430*/  CS2R R74, SRZ ;  /* 0x00000000004a7805 */ /* 0x002fe4000001ff00 */
[----:B------:R-:W-:Y:S01]  /*0440*/  CS2R R100, SRZ ;  /* 0x0000000000647805 */ /* 0x000fe2000001ff00 */
[----:B------:R-:W5:Y:S01]  /*0450*/  @P2 LDG.E.128 R48, desc[UR6][R82.64] ;  /* 0x0000000652302981 */ /* 0x000f62000c1e1d00 */
[----:B------:R-:W-:Y:S02]  /*0460*/  CS2R R106, SRZ ;  /* 0x00000000006a7805 */ /* 0x000fe4000001ff00 */
[----:B------:R-:W-:Y:S02]  /*0470*/  CS2R R104, SRZ ;  /* 0x0000000000687805 */ /* 0x000fe4000001ff00 */
        /* <DEDUP_REMOVED lines=20> */
[----:B------:R-:W-:Y:S02]  /*05c0*/  CS2R R134, SRZ ;  /* 0x0000000000867805 */ /* 0x000fe4000001ff00 */
[----:B------:R-:W-:Y:S01]  /*05d0*/  CS2R R132, SRZ ;  /* 0x0000000000847805 */ /* 0x000fe2000001ff00 */
[----:B------:R-:W-:Y:S01]  /*05e0*/  @P3 VIADD R137, R137, 0x80 ;  /* 0x0000008089893836 */ /* 0x000fe20000000000 */
[----:B-1----:R-:W-:Y:S01]  /*05f0*/  CS2R R86, SRZ ;  /* 0x0000000000567805 */ /* 0x002fe2000001ff00 */
[----:B------:R-:W-:Y:S06]  /*0600*/  @!P1 BRA `(.L_x_8799) ;  /* 0x0000001400a09947 */ /* 0x000fec0003800000 */
[----:B------:R-:W0:Y:S08]  /*0610*/  LDC.64 R72, c[0x0][0x3d0] ;  /* 0x0000f400ff487b82 */ /* 0x000e300000000a00 */
[----:B------:R-:W1:Y:S01]  /*0620*/  LDC.64 R76, c[0x0][0x3d8] ;  /* 0x0000f600ff4c7b82 */ /* 0x000e620000000a00 */
        /* <DEDUP_REMOVED lines=10> */
[C---:B0-----:R-:W-:Y:S01]  /*06d0*/  IMAD.WIDE.U32 R72, R137.reuse, 0x20, R72 ;  /* 0x0000002089487825 */ /* 0x041fe200078e0048 */
[----:B------:R-:W-:Y:S02]  /*06e0*/  CS2R R90, SRZ ;  /* 0x00000000005a7805 */ /* 0x000fe4000001ff00 */
[----:B------:R-:W-:Y:S02]  /*06f0*/  CS2R R88, SRZ ;  /* 0x0000000000587805 */ /* 0x000fe4000001ff00 */
[----:B------:R-:W-:Y:S02]  /*0700*/  CS2R R94, SRZ ;  /* 0x00000000005e7805 */ /* 0x000fe4000001ff00 */
[----:B------:R-:W-:Y:S01]  /*0710*/  CS2R R92, SRZ ;  /* 0x00000000005c7805 */ /* 0x000fe2000001ff00 */
[----:B------:R-:W5:Y:S01]  /*0720*/  LDG.E.128 R140, desc[UR6][R72.64+0x10] ;  /* 0x00001006488c7981 */ /* 0x000f62000c1e1d00 */
[----:B-1----:R-:W-:Y:S01]  /*0730*/  IMAD.WIDE.U32 R76, R137, 0x20, R76 ;  /* 0x00000020894c7825 */ /* 0x002fe200078e004c */
[----:B------:R-:W-:-:S02]  /*0740*/  CS2R R98, SRZ ;  /* 0x0000000000627805 */ /* 0x000fc4000001ff00 */
[----:B------:R0:W5:Y:S01]  /*0750*/  LDG.E.128 R136, desc[UR6][R72.64] ;  /* 0x0000000648887981 */ /* 0x000162000c1e1d00 */
[----:B------:R-:W-:Y:S02]  /*0760*/  CS2R R96, SRZ ;  /* 0x0000000000607805 */ /* 0x000fe4000001ff00 */
[----:B------:R-:W-:Y:S02]  /*0770*/  CS2R R102, SRZ ;  /* 0x0000000000667805 */ /* 0x000fe4000001ff00 */
[----:B------:R-:W-:Y:S01]  /*0780*/  CS2R R100, SRZ ;  /* 0x0000000000647805 */ /* 0x000fe2000001ff00 */
[----:B------:R-:W5:Y:S01]  /*0790*/  LDG.E.128 R144, desc[UR6][R76.64] ;  /* 0x000000064c907981 */ /* 0x000f62000c1e1d00 */
[----:B------:R-:W-:Y:S02]  /*07a0*/  CS2R R162, SRZ ;  /* 0x0000000000a27805 */ /* 0x000fe4000001ff00 */
[----:B------:R-:W-:Y:S02]  /*07b0*/  CS2R R160, SRZ ;  /* 0x0000000000a07805 */ /* 0x000fe4000001ff00 */
[----:B------:R-:W-:Y:S01]  /*07c0*/  CS2R R166, SRZ ;  /* 0x0000000000a67805 */ /* 0x000fe2000001ff00 */
[----:B------:R1:W5:Y:S01]  /*07d0*/  LDG.E.128 R148, desc[UR6][R76.64+0x10] ;  /* 0x000010064c947981 */ /* 0x000362000c1e1d00 */
[----:B------:R-:W-:-:S02]  /*07e0*/  CS2R R164, SRZ ;  /* 0x0000000000a47805 */ /* 0x000fc4000001ff00 */
[----:B0-----:R-:W-:Y:S02]  /*07f0*/  CS2R R72, SRZ ;  /* 0x0000000000487805 */ /* 0x001fe4000001ff00 */
[----:B------:R-:W-:Y:S02]  /*0800*/  CS2R R106, SRZ ;  /* 0x00000000006a7805 */ /* 0x000fe4000001ff00 */
[----:B------:R-:W-:Y:S02]  /*0810*/  CS2R R104, SRZ ;  /* 0x0000000000687805 */ /* 0x000fe4000001ff00 */
[----:B------:R-:W-:Y:S02]  /*0820*/  CS2R R110, SRZ ;  /* 0x00000000006e7805 */ /* 0x000fe4000001ff00 */
[----:B------:R-:W-:Y:S02]  /*0830*/  CS2R R108, SRZ ;  /* 0x00000000006c7805 */ /* 0x000fe4000001ff00 */
[----:B------:R-:W-:-:S02]  /*0840*/  CS2R R114, SRZ ;  /* 0x0000000000727805 */ /* 0x000fc4000001ff00 */
[----:B------:R-:W-:Y:S02]  /*0850*/  CS2R R112, SRZ ;  /* 0x0000000000707805 */ /* 0x000fe4000001ff00 */
[----:B------:R-:W-:Y:S02]  /*0860*/  CS2R R118, SRZ ;  /* 0x0000000000767805 */ /* 0x000fe4000001ff00 */
[----:B-1----:R-:W-:Y:S02]  /*0870*/  CS2R R76, SRZ ;  /* 0x00000000004c7805 */ /* 0x002fe4000001ff00 */
        /* <DEDUP_REMOVED lines=10> */
.L_x_8798:
[C---:B------:R-:W-:Y:S01]  /*0920*/  ISETP.GE.U32.AND P1, PT, R5.reuse, 0x100, PT ;  /* 0x000001000500780c */ /* 0x040fe20003f26070 */
[----:B------:R-:W0:Y:S01]  /*0930*/  LDC.64 R74, c[0x0][0x3d0] ;  /* 0x0000f400ff4a7b82 */ /* 0x000e220000000a00 */
[C---:B------:R-:W-:Y:S02]  /*0940*/  ISETP.GE.U32.AND P2, PT, R5.reuse, 0x180, PT ;  /* 0x000001800500780c */ /* 0x040fe40003f46070 */
[C---:B------:R-:W-:Y:S02]  /*0950*/  ISETP.GE.U32.AND P0, PT, R5.reuse, 0x80, PT ;  /* 0x000000800500780c */ /* 0x040fe40003f06070 */
[----:B------:R-:W-:Y:S02]  /*0960*/  ISETP.GE.U32.AND P3, PT, R5, 0x200, PT ;  /* 0x000002000500780c */ /* 0x000fe40003f66070 */
[----:B------:R-:W-:Y:S01]  /*0970*/  MOV R137, R2 ;  /* 0x0000000200897202 */ /* 0x000fe20000000f00 */
[----:B------:R-:W1:Y:S08]  /*0980*/  LDC.64 R78, c[0x0][0x3d8] ;  /* 0x0000f600ff4e7b82 */ /* 0x000e700000000a00 */
[----:B------:R-:W2:Y:S08]  /*0990*/  LDC.64 R82, c[0x0][0x3d0] ;  /* 0x0000f400ff527b82 */ /* 0x000eb00000000a00 */
[----:B------:R-:W3:Y:S01]  /*09a0*/  LDC.64 R84, c[0x0][0x3d8] ;  /* 0x0000f600ff547b82 */ /* 0x000ee20000000a00 */
[----:B0-----:R-:W-:-:S07]  /*09b0*/  @P0 IMAD.WIDE.U32 R76, R2, 0x20, R74 ;  /* 0x00000020024c0825 */ /* 0x001fce00078e004a */
[----:B------:R-:W0:Y:S08]  /*09c0*/  @P1 LDC.64 R86, c[0x0][0x440] ;  /* 0x00011000ff561b82 */ /* 0x000e300000000a00 */
[----:B------:R-:W4:Y:S08]  /*09d0*/  LDC.64 R88, c[0x0][0x3d0] ;  /* 0x0000f400ff587b82 */ /* 0x000f300000000a00 */
[----:B------:R-:W4:Y:S08]  /*09e0*/  LDC.64 R90, c[0x0][0x3d8] ;  /* 0x0000f600ff5a7b82 */ /* 0x000f300000000a00 */
[----:B------:R-:W4:Y:S01]  /*09f0*/  @P2 LDC.64 R92, c[0x0][0x440] ;  /* 0x00011000ff5c2b82 */ /* 0x000f220000000a00 */
[C---:B------:R-:W-:Y:S01]  /*0a00*/  @P0 LOP3.LUT R137, R2.reuse, 0x80, RZ, 0xfc, !PT ;  /* 0x0000008002890812 */ /* 0x040fe200078efcff */
[----:B-1----:R-:W-:Y:S01]  /*0a10*/  @P0 IMAD.WIDE.U32 R80, R2, 0x20, R78 ;  /* 0x0000002002500825 */ /* 0x002fe200078e004e */
[----:B------:R-:W5:Y:S05]  /*0a20*/  @P0 LDG.E.128 R8, desc[UR6][R76.64] ;  /* 0x000000064c080981 */ /* 0x000f6a000c1e1d00 */
[----:B------:R-:W1:Y:S01]  /*0a30*/  @P0 LDC.64 R72, c[0x0][0x440] ;  /* 0x00011000ff480b82 */ /* 0x000e620000000a00 */
[----:B------:R3:W5:Y:S07]  /*0a40*/  @P0 LDG.E.128 R12, desc[UR6][R76.64+0x10] ;  /* 0x000010064c0c0981 */ /* 0x00076e000c1e1d00 */
[----:B------:R-:W1:Y:S08]  /*0a50*/  LDC.64 R94, c[0x0][0x3d0] ;  /* 0x0000f400ff5e7b82 */ /* 0x000e700000000a00 */
[----:B------:R-:W1:Y:S08]  /*0a60*/  LDC.64 R96, c[0x0][0x3d8] ;  /* 0x0000f600ff607b82 */ /* 0x000e700000000a00 */
[----:B------:R-:W1:Y:S01]  /*0a70*/  @P3 LDC.64 R98, c[0x0][0x440] ;  /* 0x00011000ff623b82 */ /* 0x000e620000000a00 */
[C---:B--2---:R-:W-:Y:S01]  /*0a80*/  @P1 IMAD.WIDE.U32 R74, R137.reuse, 0x20, R82 ;  /* 0x00000020894a1825 */ /* 0x044fe200078e0052 */
[----:B------:R-:W5:Y:S03]  /*0a90*/  @P0 LDG.E.128 R16, desc[UR6][R80.64] ;  /* 0x0000000650100981 */ /* 0x000f66000c1e1d00 */
[C---:B---3--:R-:W-:Y:S01]  /*0aa0*/  @P1 IMAD.WIDE.U32 R76, R137.reuse, 0x20, R84 ;  /* 0x00000020894c1825 */ /* 0x048fe200078e0054 */
[----:B------:R-:W5:Y:S03]  /*0ab0*/  @P1 LDG.E.128 R24, desc[UR6][R74.64] ;  /* 0x000000064a181981 */ /* 0x000f66000c1e1d00 */
[C---:B0-----:R-:W-:Y:S01]  /*0ac0*/  @P1 IMAD.WIDE.U32 R78, R137.reuse, 0x20, R86 ;  /* 0x00000020894e1825 */ /* 0x041fe200078e0056 */
[----:B------:R-:W-:Y:S01]  /*0ad0*/  @P1 IADD3 R137, PT, PT, R137, 0x80, RZ ;  /* 0x0000008089891810 */ /* 0x000fe20007ffe0ff */
[----:B------:R0:W5:Y:S04]  /*0ae0*/  @P1 LDG.E.128 R28, desc[UR6][R74.64+0x10] ;  /* 0x000010064a1c1981 */ /* 0x000168000c1e1d00 */
[----:B------:R-:W5:Y:S04]  /*0af0*/  @P1 LDG.E.128 R32, desc[UR6][R76.64] ;  /* 0x000000064c201981 */ /* 0x000f68000c1e1d00 */
[----:B------:R-:W5:Y:S04]  /*0b00*/  @P1 LDG.E.128 R36, desc[UR6][R76.64+0x10] ;  /* 0x000010064c241981 */ /* 0x000f68000c1e1d00 */
[----:B------:R-:W5:Y:S04]  /*0b10*/  @P1 LD.E.128 R124, desc[UR6][R78.64] ;  /* 0x000000064e7c1980 */ /* 0x000f68000c101d00 */
[----:B------:R2:W5:Y:S01]  /*0b20*/  @P1 LD.E.128 R120, desc[UR6][R78.64+0x10] ;  /* 0x000010064e781980 */ /* 0x000562000c101d00 */
[----:B------:R-:W-:Y:S01]  /*0b30*/  ISETP.GE.U32.AND P1, PT, R5, 0x280, PT ;  /* 0x000002800500780c */ /* 0x000fe20003f26070 */
[C---:B----4-:R-:W-:Y:S01]  /*0b40*/  @P2 IMAD.WIDE.U32 R88, R137.reuse, 0x20, R88 ;  /* 0x0000002089582825 */ /* 0x050fe200078e0058 */
[----:B------:R-:W-:Y:S01]  /*0b50*/  CS2R R102, SRZ ;  /* 0x0000000000667805 */ /* 0x000fe2000001ff00 */
[----:B------:R3:W5:Y:S02]  /*0b60*/  @P0 LDG.E.128 R20, desc[UR6][R80.64+0x10] ;  /* 0x0000100650140981 */ /* 0x000764000c1e1d00 */
[----:B------:R-:W-:-:S04]  /*0b70*/  @P2 IMAD.WIDE.U32 R90, R137, 0x20, R90 ;  /* 0x00000020895a2825 */ /* 0x000fc800078e005a */
[C---:B------:R-:W-:Y:S01]  /*0b80*/  @P2 IMAD.WIDE.U32 R92, R137.reuse, 0x20, R92 ;  /* 0x00000020895c2825 */ /* 0x040fe200078e005c */
[----:B------:R-:W-:Y:S01]  /*0b90*/  @P2 IADD3 R137, PT, PT, R137, 0x80, RZ ;  /* 0x0000008089892810 */ /* 0x000fe20007ffe0ff */
[----:B------:R-:W5:Y:S02]  /*0ba0*/  @P2 LDG.E.128 R40, desc[UR6][R88.64] ;  /* 0x0000000658282981 */ /* 0x000f64000c1e1d00 */
[----:B-1----:R-:W-:Y:S01]  /*0bb0*/  @P0 IMAD.WIDE.U32 R72, R2, 0x20, R72 ;  /* 0x0000002002480825 */ /* 0x002fe200078e0048 */
[----:B0-----:R-:W-:Y:S01]  /*0bc0*/  CS2R R74, SRZ ;  /* 0x00000000004a7805 */ /* 0x001fe2000001ff00 */
[----:B------:R0:W5:Y:S02]  /*0bd0*/  @P2 LDG.E.128 R44, desc[UR6][R88.64+0x10] ;  /* 0x00001006582c2981 */ /* 0x000164000c1e1d00 */
[C---:B------:R-:W-:Y:S01]  /*0be0*/  @P3 IMAD.WIDE.U32 R94, R137.reuse, 0x20, R94 ;  /* 0x00000020895e3825 */ /* 0x040fe200078e005e */
[----:B--2---:R-:W-:Y:S01]  /*0bf0*/  CS2R R78, SRZ ;  /* 0x00000000004e7805 */ /* 0x004fe2000001ff00 */
[----:B------:R-:W5:Y:S02]  /*0c00*/  @P0 LD.E.128 R132, desc[UR6][R72.64] ;  /* 0x0000000648840980 */ /* 0x000f64000c101d00 */
[C---:B------:R-:W-:Y:S01]  /*0c10*/  @P3 IMAD.WIDE.U32 R96, R137.reuse, 0x20, R96 ;  /* 0x0000002089603825 */ /* 0x040fe200078e0060 */
[----:B------:R-:W-:Y:S01]  /*0c20*/  CS2R R76, SRZ ;  /* 0x00000000004c7805 */ /* 0x000fe2000001ff00 */
[----:B------:R1:W5:Y:S02]  /*0c30*/  @P0 LD.E.128 R128, desc[UR6][R72.64+0x10] ;  /* 0x0000100648800980 */ /* 0x000364000c101d00 */
[----:B------:R-:W-:Y:S01]  /*0c40*/  @P3 IMAD.WIDE.U32 R98, R137, 0x20, R98 ;  /* 0x0000002089623825 */ /* 0x000fe200078e0062 */
[----:B------:R-:W-:Y:S01]  /*0c50*/  CS2R R82, SRZ ;  /* 0x0000000000527805 */ /* 0x000fe2000001ff00 */
[----:B------:R-:W5:Y:S01]  /*0c60*/  @P2 LDG.E.128 R48, desc[UR6][R90.64] ;  /* 0x000000065a302981 */ /* 0x000f62000c1e1d00 */
[----:B---3--:R-:W-:-:S02]  /*0c70*/  CS2R R80, SRZ ;  /* 0x0000000000507805 */ /* 0x008fc4000001ff00 */
[----:B------:R-:W-:Y:S02]  /*0c80*/  CS2R R86, SRZ ;  /* 0x0000000000567805 */ /* 0x000fe4000001ff00 */
[----:B------:R-:W-:Y:S01]  /*0c90*/  CS2R R84, SRZ ;  /* 0x0000000000547805 */ /* 0x000fe2000001ff00 */
[----:B------:R2:W5:Y:S01]  /*0ca0*/  @P2 LDG.E.128 R52, desc[UR6][R90.64+0x10] ;  /* 0x000010065a342981 */ /* 0x000562000c1e1d00 */
[----:B0-----:R-:W-:Y:S02]  /*0cb0*/  CS2R R88, SRZ ;  /* 0x0000000000587805 */ /* 0x001fe4000001ff00 */
[----:B-1----:R-:W-:Y:S02]  /*0cc0*/  CS2R R72, SRZ ;  /* 0x0000000000487805 */ /* 0x002fe4000001ff00 */
[----:B------:R-:W-:Y:S01]  /*0cd0*/  CS2R R100, SRZ ;  /* 0x0000000000647805 */ /* 0x000fe2000001ff00 */
[----:B------:R-:W5:Y:S01]  /*0ce0*/  @P2 LD.E.128 R116, desc[UR6][R92.64] ;  /* 0x000000065c742980 */ /* 0x000f62000c101d00 */
[----:B------:R-:W-:-:S03]  /*0cf0*/  @P3 IADD3 R137, PT, PT, R137, 0x80, RZ ;  /* 0x0000008089893810 */ /* 0x000fc60007ffe0ff */
[----:B------:R0:W5:Y:S01]  /*0d00*/  @P2 LD.E.128 R112, desc[UR6][R92.64+0x10] ;  /* 0x000010065c702980 */ /* 0x000162000c101d00 */
[----:B--2---:R-:W-:-:S03]  /*0d10*/  CS2R R90, SRZ ;  /* 0x00000000005a7805 */ /* 0x004fc6000001ff00 */
[----:B------:R-:W5:Y:S04]  /*0d20*/  @P3 LDG.E.128 R56, desc[UR6][R94.64] ;  /* 0x000000065e383981 */ /* 0x000f68000c1e1d00 */
[----:B------:R1:W5:Y:S01]  /*0d30*/  @P3 LDG.E.128 R60, desc[UR6][R94.64+0x10] ;  /* 0x000010065e3c3981 */ /* 0x000362000c1e1d00 */
[----:B0-----:R-:W-:-:S03]  /*0d40*/  CS2R R92, SRZ ;  /* 0x00000000005c7805 */ /* 0x001fc6000001ff00 */
[----:B------:R-:W5:Y:S04]  /*0d50*/  @P3 LDG.E.128 R64, desc[UR6][R96.64] ;  /* 0x0000000660403981 */ /* 0x000f68000c1e1d00 */
[----:B------:R0:W5:Y:S01]  /*0d60*/  @P3 LDG.E.128 R68, desc[UR6][R96.64+0x10] ;  /* 0x0000100660443981 */ /* 0x000162000c1e1d00 */
[----:B-1----:R-:W-:-:S03]  /*0d70*/  CS2R R94, SRZ ;  /* 0x00000000005e7805 */ /* 0x002fc6000001ff00 */
[----:B------:R-:W5:Y:S04]  /*0d80*/  @P3 LD.E.128 R108, desc[UR6][R98.64] ;  /* 0x00000006626c3980 */ /* 0x000f68000c101d00 */
[----:B------:R1:W5:Y:S01]  /*0d90*/  @P3 LD.E.128 R104, desc[UR6][R98.64+0x10] ;  /* 0x0000100662683980 */ /* 0x000362000c101d00 */
[----:B0-----:R-:W-:Y:S02]  /*0da0*/  CS2R R96, SRZ ;  /* 0x0000000000607805 */ /* 0x001fe4000001ff00 */
[----:B-1----:R-:W-:Y:S01]  /*0db0*/  CS2R R98, SRZ ;  /* 0x0000000000627805 */ /* 0x002fe2000001ff00 */
[----:B------:R-:W-:Y:S06]  /*0dc0*/  @!P1 BRA `(.L_x_8799) ;  /* 0x0000000c00b09947 */ /* 0x000fec0003800000 */
[----:B------:R-:W0:Y:S08]  /*0dd0*/  LDC.64 R72, c[0x0][0x3d0] ;  /* 0x0000f400ff487b82 */ /* 0x000e300000000a00 */
[----:B------:R-:W1:Y:S08]  /*0de0*/  LDC.64 R74, c[0x0][0x3d8] ;  /* 0x0000f600ff4a7b82 */ /* 0x000e700000000a00 */
[----:B------:R-:W2:Y:S01]  /*0df0*/  LDC.64 R76, c[0x0][0x440] ;  /* 0x00011000ff4c7b82 */ /* 0x000ea20000000a00 */
[----:B------:R-:W-:-:S02]  /*0e00*/  CS2R R154, SRZ ;  /* 0x00000000009a7805 */ /* 0x000fc4000001ff00 */
        /* <DEDUP_REMOVED lines=9> */
[----:B------:R-:W-:Y:S02]  /*0ea0*/  CS2R R86, SRZ ;  /* 0x0000000000567805 */ /* 0x000fe4000001ff00 */
[----:B------:R-:W-:Y:S02]  /*0eb0*/  CS2R R84, SRZ ;  /* 0x0000000000547805 */ /* 0x000fe4000001ff00 */
[----:B------:R-:W-:Y:S01]  /*0ec0*/  CS2R R90, SRZ ;  /* 0x00000000005a7805 */ /* 0x000fe2000001ff00 */
[----:B------:R-:W5:Y:S01]  /*0ed0*/  LDG.E.128 R144, desc[UR6][R74.64] ;  /* 0x000000064a907981 */ /* 0x000f62000c1e1d00 */
[----:B--2---:R-:W-:-:S03]  /*0ee0*/  IMAD.WIDE.U32 R76, R137, 0x20, R76 ;  /* 0x00000020894c7825 */ /* 0x004fc600078e004c */
[----:B------:R0:W5:Y:S01]  /*0ef0*/  LDG.E.128 R148, desc[UR6][R74.64+0x10] ;  /* 0x000010064a947981 */ /* 0x000162000c1e1d00 */
[----:B------:R-:W-:Y:S02]  /*0f00*/  CS2R R88, SRZ ;  /* 0x0000000000587805 */ /* 0x000fe4000001ff00 */
[----:B------:R-:W-:Y:S02]  /*0f10*/  CS2R R94, SRZ ;  /* 0x00000000005e7805 */ /* 0x000fe4000001ff00 */
[----:B------:R-:W-:Y:S01]  /*0f20*/  CS2R R92, SRZ ;  /* 0x00000000005c7805 */ /* 0x000fe2000001ff00 */
[----:B------:R1:W5:Y:S01]  /*0f30*/  LDG.E.128 R136, desc[UR6][R72.64] ;  /* 0x0000000648887981 */ /* 0x000362000c1e1d00 */
[----:B------:R-:W-:Y:S02]  /*0f40*/  CS2R R98, SRZ ;  /* 0x0000000000627805 */ /* 0x000fe4000001ff00 */
[----:B------:R-:W-:Y:S02]  /*0f50*/  CS2R R96, SRZ ;  /* 0x0000000000607805 */ /* 0x000fe4000001ff00 */
[----:B------:R-:W-:Y:S01]  /*0f60*/  CS2R R102, SRZ ;  /* 0x0000000000667805 */ /* 0x000fe2000001ff00 */
[----:B------:R-:W5:Y:S01]  /*0f70*/  LD.E.128 R164, desc[UR6][R76.64] ;  /* 0x000000064ca47980 */ /* 0x000f62000c101d00 */
[----:B------:R-:W-:-:S02]  /*0f80*/  CS2R R100, SRZ ;  /* 0x0000000000647805 */ /* 0x000fc4000001ff00 */
[----:B0-----:R-:W-:Y:S01]  /*0f90*/  CS2R R74, SRZ ;  /* 0x00000000004a7805 */ /* 0x001fe2000001ff00 */
[----:B------:R0:W5:Y:S01]  /*0fa0*/  LD.E.128 R160, desc[UR6][R76.64+0x10] ;  /* 0x000010064ca07980 */ /* 0x000162000c101d00 */
[----:B-1----:R-:W-:Y:S02]  /*0fb0*/  CS2R R72, SRZ ;  /* 0x0000000000487805 */ /* 0x002fe4000001ff00 */
[----:B0-----:R-:W-:Y:S01]  /*0fc0*/  CS2R R76, SRZ ;  /* 0x00000000004c7805 */ /* 0x001fe2000001ff00 */
[----:B------:R-:W-:Y:S06]  /*0fd0*/  BRA `(.L_x_8799) ;  /* 0x0000000c002c7947 */ /* 0x000fec0003800000 */
.L_x_8797:
        /* <DEDUP_REMOVED lines=11> */
[----:B0-----:R-:W-:Y:S01]  /*1090*/  @P0 IMAD.WIDE.U32 R138, R2, 0x20, R138 ;  /* 0x00000020028a0825 */ /* 0x001fe200078e008a */
[----:B------:R-:W-:-:S06]  /*10a0*/  ISETP.GE.U32.AND P3, PT, R5, 0x200, PT ;  /* 0x000002000500780c */ /* 0x000fcc0003f66070 */
        /* <DEDUP_REMOVED lines=14> */
[C---:B---3--:R-:W-:Y:S01]  /*1190*/  @P1 IMAD.WIDE.U32 R136, R167.reuse, 0x20, R148 ;  /* 0x00000020a7881825 */ /* 0x048fe200078e0094 */
        /* <DEDUP_REMOVED lines=25> */
[----:B------:R-:W-:Y:S01]  /*1330*/  @P2 IADD3 R167, PT, PT, R167, 0x80, RZ ;  /* 0x00000080a7a72810 */ /* 0x000fe20007ffe0ff */
[----:B------:R1:W5:Y:S04]  /*1340*/  @P2 LD.E.128 R84, desc[UR6][R156.64] ;  /* 0x000000069c542980 */ /* 0x000368000c101d00 */
[C---:B0-----:R-:W-:Y:S01]  /*1350*/  @P3 IMAD.WIDE.U32 R160, R167.reuse, 0x20, R160 ;  /* 0x00000020a7a03825 */ /* 0x041fe200078e00a0 */
        /* <DEDUP_REMOVED lines=40> */
.L_x_8800:
[C---:B------:R-:W-:Y:S01]  /*15e0*/  ISETP.GE.U32.AND P0, PT, R5.reuse, 0x80, PT ;  /* 0x000000800500780c */ /* 0x040fe20003f06070 */
[----:B------:R-:W0:Y:S01]  /*15f0*/  LDC.64 R104, c[0x0][0x3d0] ;  /* 0x0000f400ff687b82 */ /* 0x000e220000000a00 */
[C---:B------:R-:W-:Y:S02]  /*1600*/  ISETP.GE.U32.AND P1, PT, R5.reuse, 0x100, PT ;  /* 0x000001000500780c */ /* 0x040fe40003f26070 */
[C---:B------:R-:W-:Y:S02]  /*1610*/  ISETP.GE.U32.AND P2, PT, R5.reuse, 0x180, PT ;  /* 0x000001800500780c */ /* 0x040fe40003f46070 */
[----:B------:R-:W-:Y:S02]  /*1620*/  ISETP.GE.U32.AND P3, PT, R5, 0x200, PT ;  /* 0x000002000500780c */ /* 0x000fe40003f66070 */
[----:B------:R-:W-:Y:S01]  /*1630*/  MOV R137, R2 ;  /* 0x0000000200897202 */ /* 0x000fe20000000f00 */
[----:B------:R-:W1:Y:S08]  /*1640*/  LDC.64 R114, c[0x0][0x3d0] ;  /* 0x0000f400ff727b82 */ /* 0x000e700000000a00 */
[----:B------:R-:W2:Y:S08]  /*1650*/  @P0 LDC.64 R108, c[0x0][0x438] ;  /* 0x00010e00ff6c0b82 */ /* 0x000eb00000000a00 */
[----:B------:R-:W3:Y:S01]  /*1660*/  @P1 LDC.64 R116, c[0x0][0x438] ;  /* 0x00010e00ff741b82 */ /* 0x000ee20000000a00 */
[----:B0-----:R-:W-:-:S07]  /*1670*/  @P0 IMAD.WIDE.U32 R106, R2, 0x20, R104 ;  /* 0x00000020026a0825 */ /* 0x001fce00078e0068 */
[----:B------:R-:W0:Y:S08]  /*1680*/  LDC.64 R118, c[0x0][0x3d8] ;  /* 0x0000f600ff767b82 */ /* 0x000e300000000a00 */
[----:B------:R-:W4:Y:S08]  /*1690*/  LDC.64 R120, c[0x0][0x3d0] ;  /* 0x0000f400ff787b82 */ /* 0x000f300000000a00 */
[----:B------:R-:W4:Y:S08]  /*16a0*/  LDC.64 R124, c[0x0][0x3d8] ;  /* 0x0000f600ff7c7b82 */ /* 0x000f300000000a00 */
[----:B------:R-:W4:Y:S01]  /*16b0*/  @P2 LDC.64 R122, c[0x0][0x438] ;  /* 0x00010e00ff7a2b82 */ /* 0x000f220000000a00 */
[C---:B------:R-:W-:Y:S01]  /*16c0*/  @P0 LOP3.LUT R137, R2.reuse, 0x80, RZ, 0xfc, !PT ;  /* 0x0000008002890812 */ /* 0x040fe200078efcff */
[----:B--2---:R-:W-:Y:S01]  /*16d0*/  @P0 IMAD.WIDE.U32 R110, R2, 0x20, R108 ;  /* 0x00000020026e0825 */ /* 0x004fe200078e006c */
[----:B------:R-:W5:Y:S05]  /*16e0*/  @P0 LDG.E.128 R8, desc[UR6][R106.64] ;  /* 0x000000066a080981 */ /* 0x000f6a000c1e1d00 */
[----:B------:R-:W2:Y:S01]  /*16f0*/  LDC.64 R112, c[0x0][0x3d8] ;  /* 0x0000f600ff707b82 */ /* 0x000ea20000000a00 */
[----:B------:R3:W5:Y:S07]  /*1700*/  @P0 LDG.E.128 R12, desc[UR6][R106.64+0x10] ;  /* 0x000010066a0c0981 */ /* 0x00076e000c1e1d00 */
[----:B------:R-:W2:Y:S08]  /*1710*/  LDC.64 R126, c[0x0][0x3d0] ;  /* 0x0000f400ff7e7b82 */ /* 0x000eb00000000a00 */
[----:B------:R-:W2:Y:S08]  /*1720*/  @P3 LDC.64 R128, c[0x0][0x438] ;  /* 0x00010e00ff803b82 */ /* 0x000eb00000000a00 */
[----:B------:R-:W2:Y:S01]  /*1730*/  LDC.64 R130, c[0x0][0x3d8] ;  /* 0x0000f600ff827b82 */ /* 0x000ea20000000a00 */
[C---:B-1----:R-:W-:Y:S01]  /*1740*/  @P1 IMAD.WIDE.U32 R104, R137.reuse, 0x20, R114 ;  /* 0x0000002089681825 */ /* 0x042fe200078e0072 */
[----:B------:R-:W5:Y:S03]  /*1750*/  @P0 LD.E.128 R100, desc[UR6][R110.64] ;  /* 0x000000066e640980 */ /* 0x000f66000c101d00 */
[C---:B---3--:R-:W-:Y:S01]  /*1760*/  @P1 IMAD.WIDE.U32 R106, R137.reuse, 0x20, R116 ;  /* 0x00000020896a1825 */ /* 0x048fe200078e0074 */
[----:B------:R-:W5:Y:S03]  /*1770*/  @P1 LDG.E.128 R24, desc[UR6][R104.64] ;  /* 0x0000000668181981 */ /* 0x000f66000c1e1d00 */
[C---:B0-----:R-:W-:Y:S01]  /*1780*/  @P1 IMAD.WIDE.U32 R108, R137.reuse, 0x20, R118 ;  /* 0x00000020896c1825 */ /* 0x041fe200078e0076 */
[----:B------:R-:W5:Y:S03]  /*1790*/  @P1 LDG.E.128 R28, desc[UR6][R104.64+0x10] ;  /* 0x00001006681c1981 */ /* 0x000f66000c1e1d00 */
[----:B------:R-:W-:Y:S01]  /*17a0*/  @P1 VIADD R137, R137, 0x80 ;  /* 0x0000008089891836 */ /* 0x000fe20000000000 */
[----:B------:R-:W5:Y:S04]  /*17b0*/  @P1 LD.E.128 R92, desc[UR6][R106.64] ;  /* 0x000000066a5c1980 */ /* 0x000f68000c101d00 */
[----:B------:R0:W5:Y:S04]  /*17c0*/  @P1 LD.E.128 R88, desc[UR6][R106.64+0x10] ;  /* 0x000010066a581980 */ /* 0x000168000c101d00 */
[----:B------:R-:W5:Y:S04]  /*17d0*/  @P1 LDG.E.128 R32, desc[UR6][R108.64] ;  /* 0x000000066c201981 */ /* 0x000f68000c1e1d00 */
[----:B------:R-:W5:Y:S01]  /*17e0*/  @P1 LDG.E.128 R36, desc[UR6][R108.64+0x10] ;  /* 0x000010066c241981 */ /* 0x000f62000c1e1d00 */
[----:B------:R-:W-:Y:S01]  /*17f0*/  ISETP.GE.U32.AND P1, PT, R5, 0x280, PT ;  /* 0x000002800500780c */ /* 0x000fe20003f26070 */
[C---:B----4-:R-:W-:Y:S01]  /*1800*/  @P2 IMAD.WIDE.U32 R120, R137.reuse, 0x20, R120 ;  /* 0x0000002089782825 */ /* 0x050fe200078e0078 */
[----:B------:R-:W-:Y:S01]  /*1810*/  CS2R R134, SRZ ;  /* 0x0000000000867805 */ /* 0x000fe2000001ff00 */
[----:B------:R1:W5:Y:S02]  /*1820*/  @P0 LD.E.128 R96, desc[UR6][R110.64+0x10] ;  /* 0x000010066e600980 */ /* 0x000364000c101d00 */
[----:B------:R-:W-:-:S04]  /*1830*/  @P2 IMAD.WIDE.U32 R122, R137, 0x20, R122 ;  /* 0x00000020897a2825 */ /* 0x000fc800078e007a */
[C---:B------:R-:W-:Y:S01]  /*1840*/  @P2 IMAD.WIDE.U32 R124, R137.reuse, 0x20, R124 ;  /* 0x00000020897c2825 */ /* 0x040fe200078e007c */
[----:B------:R-:W-:Y:S01]  /*1850*/  @P2 IADD3 R137, PT, PT, R137, 0x80, RZ ;  /* 0x0000008089892810 */ /* 0x000fe20007ffe0ff */
[----:B------:R-:W5:Y:S02]  /*1860*/  @P2 LDG.E.128 R40, desc[UR6][R120.64] ;  /* 0x0000000678282981 */ /* 0x000f64000c1e1d00 */
[----:B--2---:R-:W-:Y:S01]  /*1870*/  @P0 IMAD.WIDE.U32 R112, R2, 0x20, R112 ;  /* 0x0000002002700825 */ /* 0x004fe200078e0070 */
[----:B0-----:R-:W-:Y:S01]  /*1880*/  CS2R R106, SRZ ;  /* 0x00000000006a7805 */ /* 0x001fe2000001ff00 */
[----:B------:R0:W5:Y:S02]  /*1890*/  @P2 LDG.E.128 R44, desc[UR6][R120.64+0x10] ;  /* 0x00001006782c2981 */ /* 0x000164000c1e1d00 */
[C---:B------:R-:W-:Y:S01]  /*18a0*/  @P3 IMAD.WIDE.U32 R126, R137.reuse, 0x20, R126 ;  /* 0x00000020897e3825 */ /* 0x040fe200078e007e */
[----:B------:R-:W-:Y:S01]  /*18b0*/  CS2R R104, SRZ ;  /* 0x0000000000687805 */ /* 0x000fe2000001ff00 */
[----:B------:R-:W5:Y:S02]  /*18c0*/  @P0 LDG.E.128 R16, desc[UR6][R112.64] ;  /* 0x0000000670100981 */ /* 0x000f64000c1e1d00 */
[C---:B------:R-:W-:Y:S01]  /*18d0*/  @P3 IMAD.WIDE.U32 R128, R137.reuse, 0x20, R128 ;  /* 0x0000002089803825 */ /* 0x040fe200078e0080 */
[----:B-1----:R-:W-:Y:S01]  /*18e0*/  CS2R R110, SRZ ;  /* 0x00000000006e7805 */ /* 0x002fe2000001ff00 */
[----:B------:R1:W5:Y:S02]  /*18f0*/  @P0 LDG.E.128 R20, desc[UR6][R112.64+0x10] ;  /* 0x0000100670140981 */ /* 0x000364000c1e1d00 */
[----:B------:R-:W-:Y:S01]  /*1900*/  @P3 IMAD.WIDE.U32 R130, R137, 0x20, R130 ;  /* 0x0000002089823825 */ /* 0x000fe200078e0082 */
[----:B------:R-:W-:Y:S01]  /*1910*/  CS2R R108, SRZ ;  /* 0x00000000006c7805 */ /* 0x000fe2000001ff00 */
[----:B------:R-:W5:Y:S01]  /*1920*/  @P2 LD.E.128 R84, desc[UR6][R122.64] ;  /* 0x000000067a542980 */ /* 0x000f62000c101d00 */
[----:B------:R-:W-:-:S02]  /*1930*/  CS2R R114, SRZ ;  /* 0x0000000000727805 */ /* 0x000fc4000001ff00 */
[----:B------:R-:W-:Y:S02]  /*1940*/  CS2R R118, SRZ ;  /* 0x0000000000767805 */ /* 0x000fe4000001ff00 */
[----:B------:R-:W-:Y:S01]  /*1950*/  CS2R R116, SRZ ;  /* 0x0000000000747805 */ /* 0x000fe2000001ff00 */
[----:B------:R2:W5:Y:S01]  /*1960*/  @P2 LD.E.128 R80, desc[UR6][R122.64+0x10] ;  /* 0x000010067a502980 */ /* 0x000562000c101d00 */
[----:B0-----:R-:W-:Y:S02]  /*1970*/  CS2R R120, SRZ ;  /* 0x0000000000787805 */ /* 0x001fe4000001ff00 */
[----:B-1----:R-:W-:Y:S02]  /*1980*/  CS2R R112, SRZ ;  /* 0x0000000000707805 */ /* 0x002fe4000001ff00 */
[----:B------:R-:W-:Y:S01]  /*1990*/  CS2R R132, SRZ ;  /* 0x0000000000847805 */ /* 0x000fe2000001ff00 */
[----:B------:R-:W5:Y:S01]  /*19a0*/  @P2 LDG.E.128 R48, desc[UR6][R124.64] ;  /* 0x000000067c302981 */ /* 0x000f62000c1e1d00 */
[----:B------:R-:W-:-:S03]  /*19b0*/  @P3 IADD3 R137, PT, PT, R137, 0x80, RZ ;  /* 0x0000008089893810 */ /* 0x000fc60007ffe0ff */
[----:B------:R0:W5:Y:S01]  /*19c0*/  @P2 LDG.E.128 R52, desc[UR6][R124.64+0x10] ;  /* 0x000010067c342981 */ /* 0x000162000c1e1d00 */
[----:B--2---:R-:W-:-:S03]  /*19d0*/  CS2R R122, SRZ ;  /* 0x00000000007a7805 */ /* 0x004fc6000001ff00 */
[----:B------:R-:W5:Y:S04]  /*19e0*/  @P3 LDG.E.128 R56, desc[UR6][R126.64] ;  /* 0x000000067e383981 */ /* 0x000f68000c1e1d00 */
[----:B------:R1:W5:Y:S01]  /*19f0*/  @P3 LDG.E.128 R60, desc[UR6][R126.64+0x10] ;  /* 0x000010067e3c3981 */ /* 0x000362000c1e1d00 */
[----:B0-----:R-:W-:-:S03]  /*1a00*/  CS2R R124, SRZ ;  /* 0x00000000007c7805 */ /* 0x001fc6000001ff00 */
[----:B------:R-:W5:Y:S04]  /*1a10*/  @P3 LD.E.128 R76, desc[UR6][R128.64] ;  /* 0x00000006804c3980 */ /* 0x000f68000c101d00 */
[----:B------:R0:W5:Y:S01]  /*1a20*/  @P3 LD.E.128 R72, desc[UR6][R128.64+0x10] ;  /* 0x0000100680483980 */ /* 0x000162000c101d00 */
[----:B-1----:R-:W-:-:S03]  /*1a30*/  CS2R R126, SRZ ;  /* 0x00000000007e7805 */ /* 0x002fc6000001ff00 */
[----:B------:R-:W5:Y:S04]  /*1a40*/  @P3 LDG.E.128 R64, desc[UR6][R130.64] ;  /* 0x0000000682403981 */ /* 0x000f68000c1e1d00 */
[----:B------:R1:W5:Y:S01]  /*1a50*/  @P3 LDG.E.128 R68, desc[UR6][R130.64+0x10] ;  /* 0x0000100682443981 */ /* 0x000362000c1e1d00 */
        /* <DEDUP_REMOVED lines=19> */
[----:B------:R-:W5:Y:S01]  /*1b90*/  LD.E.128 R156, desc[UR6][R106.64] ;  /* 0x000000066a9c7980 */ /* 0x000f62000c101d00 */
[----:B--2---:R-:W-:-:S03]  /*1ba0*/  IMAD.WIDE.U32 R108, R137, 0x20, R108 ;  /* 0x00000020896c7825 */ /* 0x004fc600078e006c */
[----:B------:R0:W5:Y:S01]  /*1bb0*/  LD.E.128 R152, desc[UR6][R106.64+0x10] ;  /* 0x000010066a987980 */ /* 0x000162000c101d00 */
[----:B------:R-:W-:Y:S02]  /*1bc0*/  CS2R R120, SRZ ;  /* 0x0000000000787805 */ /* 0x000fe4000001ff00 */
[----:B------:R-:W-:Y:S02]  /*1bd0*/  CS2R R126, SRZ ;  /* 0x00000000007e7805 */ /* 0x000fe4000001ff00 */
[----:B------:R-:W-:Y:S01]  /*1be0*/  CS2R R124, SRZ ;  /* 0x00000000007c7805 */ /* 0x000fe2000001ff00 */
[----:B------:R1:W5:Y:S01]  /*1bf0*/  LDG.E.128 R136, desc[UR6][R104.64] ;  /* 0x0000000668887981 */ /* 0x000362000c1e1d00 */
[----:B------:R-:W-:Y:S02]  /*1c00*/  CS2R R130, SRZ ;  /* 0x0000000000827805 */ /* 0x000fe4000001ff00 */
[----:B------:R-:W-:Y:S02]  /*1c10*/  CS2R R128, SRZ ;  /* 0x0000000000807805 */ /* 0x000fe4000001ff00 */
[----:B------:R-:W-:Y:S01]  /*1c20*/  CS2R R134, SRZ ;  /* 0x0000000000867805 */ /* 0x000fe2000001ff00 */
[----:B------:R-:W5:Y:S01]  /*1c30*/  LDG.E.128 R144, desc[UR6][R108.64] ;  /* 0x000000066c907981 */ /* 0x000f62000c1e1d00 */
[----:B------:R-:W-:-:S02]  /*1c40*/  CS2R R132, SRZ ;  /* 0x0000000000847805 */ /* 0x000fc4000001ff00 */
[----:B0-----:R-:W-:Y:S01]  /*1c50*/  CS2R R106, SRZ ;  /* 0x00000000006a7805 */ /* 0x001fe2000001ff00 */
[----:B------:R0:W5:Y:S01]  /*1c60*/  LDG.E.128 R148, desc[UR6][R108.64+0x10] ;  /* 0x000010066c947981 */ /* 0x000162000c1e1d00 */
[----:B-1----:R-:W-:Y:S02]  /*1c70*/  CS2R R104, SRZ ;  /* 0x0000000000687805 */ /* 0x002fe4000001ff00 */
[----:B0-----:R-:W-:-:S07]  /*1c80*/  CS2R R108, SRZ ;  /* 0x00000000006c7805 */ /* 0x001fce000001ff00 */
.L_x_8799:
[----:B------:R-:W-:Y:S05]  /*1c90*/  BSYNC.RECONVERGENT B0 ;  /* 0x0000000000007941 */ /* 0x000fea0003800200 */
.L_x_8796:
[----:B------:R-:W1:Y:S02]  /*1ca0*/  LDCU UR4, c[0x0][0x384] ;  /* 0x00007080ff0477ac */ /* 0x000e640008000800 */
[----:B-1----:R-:W-:-:S13]  /*1cb0*/  ISETP.GE.AND P1, PT, R4, UR4, PT ;  /* 0x0000000404007c0c */ /* 0x002fda000bf26270 */
[----:B------:R-:W-:Y:S05]  /*1cc0*/  @P1 EXIT ;  /* 0x000000000000194d */ /* 0x000fea0003800000 */
[----:B------:R-:W-:Y:S01]  /*1cd0*/  SHF.R.S32.HI R6, RZ, 0x3, R6 ;  /* 0x00000003ff067819 */ /* 0x000fe20000011406 */
[----:B------:R-:W1:Y:S03]  /*1ce0*/  LDCU.U8 UR4, c[0x0][0x410] ;  /* 0x00008200ff0477ac */ /* 0x000e660008000000 */
[C---:B0-----:R-:W-:Y:S01]  /*1cf0*/  LOP3.LUT R168, R6.reuse, 0x7f, RZ, 0xc0, !PT ;  /* 0x0000007f06a87812 */ /* 0x041fe200078ec0ff */
[----:B------:R-:W0:Y:S01]  /*1d00*/  LDCU UR13, c[0x0][0x388] ;  /* 0x00007100ff0d77ac */ /* 0x000e220008000800 */
[----:B------:R-:W-:Y:S02]  /*1d10*/  SHF.L.U32 R6, R6, 0x1, RZ ;  /* 0x0000000106067819 */ /* 0x000fe400000006ff */
        /* <DEDUP_REMOVED lines=8> */
[----:B-1----:R-:W-:Y:S01]  /*1da0*/  ISETP.NE.AND P1, PT, RZ, UR4, PT ;  /* 0x00000004ff007c0c */ /* 0x002fe2000bf25270 */
[----:B------:R-:W1:Y:S01]  /*1db0*/  LDCU.64 UR10, c[0x0][0x3a0] ;  /* 0x00007400ff0a77ac */ /* 0x000e620008000a00 */
[----:B------:R-:W-:Y:S02]  /*1dc0*/  I2FP.F32.U32 R6, R7 ;  /* 0x0000000700067245 */ /* 0x000fe40000201000 */
[----:B------:R-:W-:Y:S01]  /*1dd0*/  VIMNMX R7, PT, PT, R168, 0x20, PT ;  /* 0x00000020a8077848 */ /* 0x000fe20003fe0100 */
[----:B------:R-:W-:Y:S01]  /*1de0*/  UPLOP3.LUT UP1, UPT, UPT, UPT, UPT, 0x40, 0x4 ;  /* 0x000000000004789c */ /* 0x000fe20003f2e870 */
[----:B------:R-:W-:-:S02]  /*1df0*/  P2R R228, PR, RZ, 0x2 ;  /* 0x00000002ffe47803 */ /* 0x000fc40000000000 */
[----:B------:R-:W4:Y:S01]  /*1e00*/  MUFU.RCP R6, R6 ;  /* 0x0000000600067308 */ /* 0x000f220000001000 */
[----:B0-----:R-:W-:-:S07]  /*1e10*/  IMAD R7, R7, 0x8, R170 ;  /* 0x0000000807077824 */ /* 0x001fce00078e02aa */
.L_x_8841:
[----:B------:R-:W-:Y:S01]  /*1e20*/  IMAD R220, R4, UR13, RZ ;  /* 0x0000000d04dc7c24 */ /* 0x000fe2000f8e02ff */
[----:B------:R-:W-:Y:S04]  /*1e30*/  BSSY.RECONVERGENT B0, `(.L_x_8801) ;  /* 0x000008d000007945 */ /* 0x000fe80003800200 */
[----:B------:R-:W-:-:S04]  /*1e40*/  SHF.R.S32.HI R221, RZ, 0x1f, R220 ;  /* 0x0000001fffdd7819 */ /* 0x000fc800000114dc */
[----:B------:R-:W-:-:S04]  /*1e50*/  LEA.HI R221, R221, R220, RZ, 0x3 ;  /* 0x000000dcdddd7211 */ /* 0x000fc800078f18ff */
[----:B------:R-:W-:-:S04]  /*1e60*/  LEA.HI.SX32 R229, R221, R2, 0x1d ;  /* 0x00000002dde57211 */ /* 0x000fc800078feaff */
[----:B------:R-:W-:Y:S01]  /*1e70*/  MOV R220, R229 ;  /* 0x000000e500dc7202 */ /* 0x000fe20000000f00 */
[----:B------:R-:W-:Y:S06]  /*1e80*/  @!P0 BRA `(.L_x_8802) ;  /* 0x00000008001c8947 */ /* 0x000fec0003800000 */
[----:B---3--:R-:W-:Y:S01]  /*1e90*/  ISETP.NE.U32.AND P0, PT, RZ, UR8, PT ;  /* 0x00000008ff007c0c */ /* 0x008fe2000bf05070 */
[----:B------:R-:W0:Y:S01]  /*1ea0*/  LDC.64 R184, c[0x0][0x390] ;  /* 0x0000e400ffb87b82 */ /* 0x000e220000000a00 */
[----:B-1----:R-:W-:Y:S02]  /*1eb0*/  ISETP.NE.U32.AND P1, PT, RZ, UR10, PT ;  /* 0x0000000aff007c0c */ /* 0x002fe4000bf25070 */
[----:B------:R-:W-:Y:S02]  /*1ec0*/  ISETP.NE.AND.EX P0, PT, RZ, UR9, PT, P0 ;  /* 0x00000009ff007c0c */ /* 0x000fe4000bf05300 */
[----:B------:R-:W-:-:S11]  /*1ed0*/  ISETP.NE.AND.EX P1, PT, RZ, UR11, PT, P1 ;  /* 0x0000000bff007c0c */ /* 0x000fd6000bf25310 */
[----:B------:R-:W1:Y:S08]  /*1ee0*/  @P0 LDC.64 R180, c[0x0][0x398] ;  /* 0x0000e600ffb40b82 */ /* 0x000e700000000a00 */
[----:B------:R-:W3:Y:S01]  /*1ef0*/  @P1 LDC.64 R182, c[0x0][0x3a0] ;  /* 0x0000e800ffb61b82 */ /* 0x000ee20000000a00 */
[----:B0-----:R-:W-:-:S06]  /*1f00*/  IMAD.WIDE.U32 R184, R229, 0x10, R184 ;  /* 0x00000010e5b87825 */ /* 0x001fcc00078e00b8 */
[----:B------:R-:W5:Y:S01]  /*1f10*/  LDG.E.128 R184, desc[UR6][R184.64] ;  /* 0x00000006b8b87981 */ /* 0x000f62000c1e1d00 */
[----:B-1----:R-:W-:-:S05]  /*1f20*/  @P0 IMAD.WIDE.U32 R180, R229, 0x10, R180 ;  /* 0x00000010e5b40825 */ /* 0x002fca00078e00b4 */
[----:B------:R0:W5:Y:S01]  /*1f30*/  @P0 LDG.E.128 R168, desc[UR6][R180.64] ;  /* 0x00000006b4a80981 */ /* 0x000162000c1e1d00 */
[----:B---3--:R-:W-:-:S05]  /*1f40*/  @P1 IMAD.WIDE.U32 R182, R229, 0x20, R182 ;  /* 0x00000020e5b61825 */ /* 0x008fca00078e00b6 */
        /* <DEDUP_REMOVED lines=19> */
[----:B------:R-:W-:Y:S01]  /*2080*/  SHF.L.U32 R187, R221, 0x10, RZ ;  /* 0x00000010ddbb7819 */ /* 0x000fe200000006ff */
[----:B------:R-:W-:Y:S06]  /*2090*/  BRA `(.L_x_8805) ;  /* 0x0000000400847947 */ /* 0x000fec0003800000 */
.L_x_8804:
[C---:B-----5:R-:W-:Y:S01]  /*20a0*/  PRMT R180, R184.reuse, 0x7632, R180 ;  /* 0x00007632b8b47816 */ /* 0x060fe200000000b4 */
[----:B------:R-:W-:Y:S01]  /*20b0*/  IMAD.U32 R181, R184, 0x10000, RZ ;  /* 0x00010000b8b57824 */ /* 0x000fe200078e00ff */
[----:B------:R-:W-:Y:S02]  /*20c0*/  PRMT R182, R185, 0x7632, R182 ;  /* 0x00007632b9b67816 */ /* 0x000fe400000000b6 */
[----:B------:R-:W-:Y:S02]  /*20d0*/  PRMT R183, R186, 0x7632, R183 ;  /* 0x00007632bab77816 */ /* 0x000fe400000000b7 */
[----:B------:R-:W-:Y:S01]  /*20e0*/  PRMT R184, R187, 0x7632, R184 ;  /* 0x00007632bbb87816 */ /* 0x000fe200000000b8 */
[----:B------:R-:W-:Y:S01]  /*20f0*/  IMAD.U32 R222, R182, 0x10000, RZ ;  /* 0x00010000b6de7824 */ /* 0x000fe200078e00ff */
        /* <DEDUP_REMOVED lines=15> */
.L_x_8803:
[----:B------:R-:W-:-:S04]  /*21f0*/  UISETP.NE.U32.AND UP0, UPT, UR10, URZ, UPT ;  /* 0x000000ff0a00728c */ /* 0x000fc8000bf05070 */
[----:B------:R-:W-:-:S09]  /*2200*/  UISETP.NE.AND.EX UP0, UPT, UR11, URZ, UPT, UP0 ;  /* 0x000000ff0b00728c */ /* 0x000fd2000bf05300 */
[----:B------:R-:W-:Y:S05]  /*2210*/  BRA.U UP0, `(.L_x_8806) ;  /* 0x0000000100847547 */ /* 0x000fea000b800000 */
[----:B-----5:R-:W-:Y:S01]  /*2220*/  PRMT R220, R184, 0x7632, R220 ;  /* 0x00007632b8dc7816 */ /* 0x020fe200000000dc */
[----:B------:R-:W-:Y:S01]  /*2230*/  IMAD.U32 R183, R186, 0x10000, RZ ;  /* 0x00010000bab77824 */ /* 0x000fe200078e00ff */
[----:B------:R-:W-:Y:S02]  /*2240*/  SHF.L.U32 R181, R184, 0x10, RZ ;  /* 0x00000010b8b57819 */ /* 0x000fe400000006ff */
[C---:B------:R-:W-:Y:S02]  /*2250*/  PRMT R221, R185.reuse, 0x7632, R221 ;  /* 0x00007632b9dd7816 */ /* 0x040fe400000000dd */
        /* <DEDUP_REMOVED lines=29> */
.L_x_8806:
[C---:B-----5:R-:W-:Y:S01]  /*2430*/  PRMT R220, R184.reuse, 0x7632, R220 ;  /* 0x00007632b8dc7816 */ /* 0x060fe200000000dc */
[----:B------:R-:W-:Y:S01]  /*2440*/  IMAD.U32 R180, R185, 0x10000, RZ ;  /* 0x00010000b9b47824 */ /* 0x000fe200078e00ff */
[----:B------:R-:W-:Y:S01]  /*2450*/  SHF.L.U32 R184, R184, 0x10, RZ ;  /* 0x00000010b8b87819 */ /* 0x000fe200000006ff */
[----:B------:R-:W-:Y:S01]  /*2460*/  IMAD.U32 R227, R187, 0x10000, RZ ;  /* 0x00010000bbe37824 */ /* 0x000fe200078e00ff */
[----:B------:R-:W-:Y:S02]  /*2470*/  SHF.L.U32 R181, R168, 0x10, RZ ;  /* 0x00000010a8b57819 */ /* 0x000fe400000006ff */
[----:B------:R-:W-:Y:S02]  /*2480*/  SHF.L.U32 R183, R169, 0x10, RZ ;  /* 0x00000010a9b77819 */ /* 0x000fe400000006ff */
        /* <DEDUP_REMOVED lines=32> */
[----:B------:R-:W-:-:S02]  /*2690*/  FADD.FTZ R185, R177, R224 ;  /* 0x000000e0b1b97221 */ /* 0x000fc40000010000 */
[----:B------:R-:W-:-:S07]  /*26a0*/  FADD.FTZ R187, R179, R226 ;  /* 0x000000e2b3bb7221 */ /* 0x000fce0000010000 */
.L_x_8805:
[----:B------:R-:W0:Y:S01]  /*26b0*/  LDC.64 R222, c[0x0][0x3a8] ;  /* 0x0000ea00ffde7b82 */ /* 0x000e220000000a00 */
[C---:B------:R-:W-:Y:S02]  /*26c0*/  VIADD R220, R229.reuse, 0x80 ;  /* 0x00000080e5dc7836 */ /* 0x040fe40000000000 */
[----:B0-----:R-:W-:-:S05]  /*26d0*/  IMAD.WIDE.U32 R222, R229, 0x20, R222 ;  /* 0x00000020e5de7825 */ /* 0x001fca00078e00de */
[----:B------:R0:W-:Y:S04]  /*26e0*/  STG.E.128 desc[UR6][R222.64], R180 ;  /* 0x000000b4de007986 */ /* 0x0001e8000c101d06 */
[----:B------:R0:W-:Y:S02]  /*26f0*/  STG.E.128 desc[UR6][R222.64+0x10], R184 ;  /* 0x000010b8de007986 */ /* 0x0001e4000c101d06 */
.L_x_8802:
[----:B-123--:R-:W-:Y:S05]  /*2700*/  BSYNC.RECONVERGENT B0 ;  /* 0x0000000000007941 */ /* 0x00efea0003800200 */
.L_x_8801:
        /* <DEDUP_REMOVED lines=20> */
[----:B------:R-:W-:Y:S01]  /*2850*/  IMAD.U32 R226, R169, 0x10000, RZ ;  /* 0x00010000a9e27824 */ /* 0x000fe200078e00ff */
[----:B------:R-:W-:Y:S02]  /*2860*/  PRMT R221, R194, 0x7632, R221 ;  /* 0x00007632c2dd7816 */ /* 0x000fe400000000dd */
[----:B------:R-:W-:Y:S02]  /*2870*/  SHF.L.U32 R192, R192, 0x10, RZ ;  /* 0x00000010c0c07819 */ /* 0x000fe400000006ff */
[----:B------:R-:W-:Y:S02]  /*2880*/  SHF.L.U32 R194, R194, 0x10, RZ ;  /* 0x00000010c2c27819 */ /* 0x000fe400000006ff */
[----:B------:R-:W-:Y:S02]  /*2890*/  SHF.L.U32 R191, R168, 0x10, RZ ;  /* 0x00000010a8bf7819 */ /* 0x000fe400000006ff */
[----:B0-----:R-:W-:-:S02]  /*28a0*/  SHF.L.U32 R223, R170, 0x10, RZ ;  /* 0x00000010aadf7819 */ /* 0x001fc400000006ff */
[----:B------:R-:W-:Y:S01]  /*28b0*/  PRMT R190, R193, 0x7632, R190 ;  /* 0x00007632c1be7816 */ /* 0x000fe200000000be */
[----:B------:R-:W-:Y:S01]  /*28c0*/  FADD.FTZ R191, R191, R192 ;  /* 0x000000c0bfbf7221 */ /* 0x000fe20000010000 */
[----:B------:R-:W-:Y:S01]  /*28d0*/  PRMT R222, R195, 0x7632, R222 ;  /* 0x00007632c3de7816 */ /* 0x000fe200000000de */
        /* <DEDUP_REMOVED lines=31> */
.L_x_8810:
[----:B-----5:R-:W-:Y:S01]  /*2ad0*/  PRMT R221, R192, 0x7632, R221 ;  /* 0x00007632c0dd7816 */ /* 0x020fe200000000dd */
[----:B-1----:R-:W-:Y:S01]  /*2ae0*/  IMAD.U32 R189, R168, 0x10000, RZ ;  /* 0x00010000a8bd7824 */ /* 0x002fe200078e00ff */
[----:B------:R-:W-:Y:S02]  /*2af0*/  SHF.L.U32 R188, R192, 0x10, RZ ;  /* 0x00000010c0bc7819 */ /* 0x000fe400000006ff */
[----:B0-----:R-:W-:Y:S01]  /*2b00*/  PRMT R223, R193, 0x7632, R223 ;  /* 0x00007632c1df7816 */ /* 0x001fe200000000df */
        /* <DEDUP_REMOVED lines=29> */
.L_x_8809:
[----:B------:R-:W-:Y:S05]  /*2ce0*/  @!P2 BRA `(.L_x_8812) ;  /* 0x000000000054a947 */ /* 0x000fea0003800000 */
[----:B-1---5:R-:W-:Y:S01]  /*2cf0*/  PRMT R188, R192, 0x7632, R188 ;  /* 0x00007632c0bc7816 */ /* 0x022fe200000000bc */
[----:B------:R-:W-:Y:S01]  /*2d00*/  IMAD.U32 R221, R194, 0x10000, RZ ;  /* 0x00010000c2dd7824 */ /* 0x000fe200078e00ff */
[----:B------:R-:W-:Y:S02]  /*2d10*/  SHF.L.U32 R189, R192, 0x10, RZ ;  /* 0x00000010c0bd7819 */ /* 0x000fe400000006ff */
[----:B------:R-:W-:Y:S02]  /*2d20*/  PRMT R190, R193, 0x7632, R190 ;  /* 0x00007632c1be7816 */ /* 0x000fe400000000be */
[----:B------:R-:W-:Y:S02]  /*2d30*/  PRMT R191, R194, 0x7632, R191 ;  /* 0x00007632c2bf7816 */ /* 0x000fe400000000bf */
[----:B------:R-:W-:Y:S02]  /*2d40*/  PRMT R192, R195, 0x7632, R192 ;  /* 0x00007632c3c07816 */ /* 0x000fe400000000c0 */
[----:B------:R-:W-:-:S02]  /*2d50*/  SHF.L.U32 R193, R193, 0x10, RZ ;  /* 0x00000010c1c17819 */ /* 0x000fc400000006ff */
        /* <DEDUP_REMOVED lines=14> */
.L_x_8812:
[----:B-1---5:R-:W-:Y:S02]  /*2e40*/  PRMT R189, R192, 0x7632, R189 ;  /* 0x00007632c0bd7816 */ /* 0x022fe400000000bd */
[----:B------:R-:W-:Y:S02]  /*2e50*/  PRMT R191, R193, 0x7632, R191 ;  /* 0x00007632c1bf7816 */ /* 0x000fe400000000bf */
[----:B------:R-:W-:Y:S01]  /*2e60*/  PRMT R221, R194, 0x7632, R221 ;  /* 0x00007632c2dd7816 */ /* 0x000fe200000000dd */
[----:B------:R-:W-:Y:S01]  /*2e70*/  IMAD.U32 R189, R189, 0x10000, RZ ;  /* 0x00010000bdbd7824 */ /* 0x000fe200078e00ff */
[----:B0-----:R-:W-:Y:S02]  /*2e80*/  PRMT R222, R195, 0x7632, R222 ;  /* 0x00007632c3de7816 */ /* 0x001fe400000000de */
[----:B------:R-:W-:Y:S02]  /*2e90*/  SHF.L.U32 R188, R192, 0x10, RZ ;  /* 0x00000010c0bc7819 */ /* 0x000fe400000006ff */
[----:B------:R-:W-:-:S02]  /*2ea0*/  SHF.L.U32 R192, R194, 0x10, RZ ;  /* 0x00000010c2c07819 */ /* 0x000fc400000006ff */
[----:B------:R-:W-:Y:S02]  /*2eb0*/  SHF.L.U32 R190, R193, 0x10, RZ ;  /* 0x00000010c1be7819 */ /* 0x000fe400000006ff */
[----:B------:R-:W-:Y:S02]  /*2ec0*/  SHF.L.U32 R194, R195, 0x10, RZ ;  /* 0x00000010c3c27819 */ /* 0x000fe400000006ff */
[----:B------:R-:W-:Y:S02]  /*2ed0*/  SHF.L.U32 R191, R191, 0x10, RZ ;  /* 0x00000010bfbf7819 */ /* 0x000fe400000006ff */
[----:B------:R-:W-:Y:S02]  /*2ee0*/  SHF.L.U32 R193, R221, 0x10, RZ ;  /* 0x00000010ddc17819 */ /* 0x000fe400000006ff */
[----:B------:R-:W-:-:S07]  /*2ef0*/  SHF.L.U32 R195, R222, 0x10, RZ ;  /* 0x00000010dec37819 */ /* 0x000fce00000006ff */
.L_x_8811:
[----:B------:R-:W0:Y:S02]  /*2f00*/  LDC.64 R222, c[0x0][0x3a8] ;  /* 0x0000ea00ffde7b82 */ /* 0x000e240000000a00 */
[C---:B0-----:R-:W-:Y:S01]  /*2f10*/  IMAD.WIDE.U32 R222, R220.reuse, 0x20, R222 ;  /* 0x00000020dcde7825 */ /* 0x041fe200078e00de */
[----:B------:R-:W-:-:S04]  /*2f20*/  IADD3 R220, PT, PT, R220, 0x80, RZ ;  /* 0x00000080dcdc7810 */ /* 0x000fc80007ffe0ff */
[----:B------:R1:W-:Y:S04]  /*2f30*/  STG.E.128 desc[UR6][R222.64], R188 ;  /* 0x000000bcde007986 */ /* 0x0003e8000c101d06 */
[----:B------:R1:W-:Y:S02]  /*2f40*/  STG.E.128 desc[UR6][R222.64+0x10], R192 ;  /* 0x000010c0de007986 */ /* 0x0003e4000c101d06 */
.L_x_8808:
[----:B------:R-:W-:Y:S05]  /*2f50*/  BSYNC.RECONVERGENT B0 ;  /* 0x0000000000007941 */ /* 0x000fea0003800200 */
.L_x_8807:
        /* <DEDUP_REMOVED lines=18> */
[----:B------:R-:W-:Y:S05]  /*3080*/  @!P3 BRA `(.L_x_8816) ;  /* 0x0000000000a4b947 */ /* 0x000fea0003800000 */
[C---:B--2--5:R-:W-:Y:S01]  /*3090*/  PRMT R196, R200.reuse, 0x7632, R196 ;  /* 0x00007632c8c47816 */ /* 0x064fe200000000c4 */
[----:B------:R-:W-:Y:S01]  /*30a0*/  IMAD.U32 R200, R200, 0x10000, RZ ;  /* 0x00010000c8c87824 */ /* 0x000fe200078e00ff */
[----:B------:R-:W-:Y:S01]  /*30b0*/  PRMT R221, R202, 0x7632, R221 ;  /* 0x00007632cadd7816 */ /* 0x000fe200000000dd */
[----:B------:R-:W-:Y:S01]  /*30c0*/  IMAD.U32 R223, R170, 0x10000, RZ ;  /* 0x00010000aadf7824 */ /* 0x000fe200078e00ff */
[----:B------:R-:W-:Y:S02]  /*30d0*/  SHF.L.U32 R199, R168, 0x10, RZ ;  /* 0x00000010a8c77819 */ /* 0x000fe400000006ff */
[----:B------:R-:W-:Y:S02]  /*30e0*/  SHF.L.U32 R202, R202, 0x10, RZ ;  /* 0x00000010caca7819 */ /* 0x000fe400000006ff */
[----:B------:R-:W-:Y:S01]  /*30f0*/  PRMT R198, R201, 0x7632, R198 ;  /* 0x00007632c9c67816 */ /* 0x000fe200000000c6 */
[--C-:B------:R-:W-:Y:S01]  /*3100*/  FADD.FTZ R199, R199, R200.reuse ;  /* 0x000000c8c7c77221 */ /* 0x100fe20000010000 */
[----:B------:R-:W-:Y:S01]  /*3110*/  PRMT R200, R169, 0x7632, R200 ;  /* 0x00007632a9c87816 */ /* 0x000fe200000000c8 */
[----:B------:R-:W-:Y:S01]  /*3120*/  FADD.FTZ R223, R223, R202 ;  /* 0x000000cadfdf7221 */ /* 0x000fe20000010000 */
[----:B------:R-:W-:Y:S01]  /*3130*/  PRMT R222, R203, 0x7632, R222 ;  /* 0x00007632cbde7816 */ /* 0x000fe200000000de */
[----:B------:R-:W-:Y:S01]  /*3140*/  IMAD.U32 R198, R198, 0x10000, RZ ;  /* 0x00010000c6c67824 */ /* 0x000fe200078e00ff */
[----:B------:R-:W-:-:S02]  /*3150*/  PRMT R197, R168, 0x7632, R197 ;  /* 0x00007632a8c57816 */ /* 0x000fc400000000c5 */
[----:B------:R-:W-:Y:S02]  /*3160*/  PRMT R202, R170, 0x7632, R202 ;  /* 0x00007632aaca7816 */ /* 0x000fe400000000ca */
[----:B------:R-:W-:Y:S02]  /*3170*/  PRMT R225, R171, 0x7632, R225 ;  /* 0x00007632abe17816 */ /* 0x000fe400000000e1 */
[----:B------:R-:W-:Y:S02]  /*3180*/  SHF.L.U32 R224, R203, 0x10, RZ ;  /* 0x00000010cbe07819 */ /* 0x000fe400000006ff */
[----:B------:R-:W-:Y:S01]  /*3190*/  SHF.L.U32 R201, R201, 0x10, RZ ;  /* 0x00000010c9c97819 */ /* 0x000fe200000006ff */
        /* <DEDUP_REMOVED lines=24> */
.L_x_8816:
[C---:B-----5:R-:W-:Y:S01]  /*3320*/  PRMT R221, R200.reuse, 0x7632, R221 ;  /* 0x00007632c8dd7816 */ /* 0x060fe200000000dd */
        /* <DEDUP_REMOVED lines=32> */
.L_x_8815:
        /* <DEDUP_REMOVED lines=22> */
.L_x_8818:
[----:B--2--5:R-:W-:Y:S01]  /*3690*/  PRMT R199, R201, 0x7632, R199 ;  /* 0x00007632c9c77816 */ /* 0x024fe200000000c7 */
[C---:B------:R-:W-:Y:S01]  /*36a0*/  IMAD.U32 R196, R200.reuse, 0x10000, RZ ;  /* 0x00010000c8c47824 */ /* 0x040fe200078e00ff */
        /* <DEDUP_REMOVED lines=10> */
.L_x_8817:
[----:B------:R-:W0:Y:S02]  /*3750*/  LDC.64 R222, c[0x0][0x3a8] ;  /* 0x0000ea00ffde7b82 */ /* 0x000e240000000a00 */
[C---:B0-----:R-:W-:Y:S01]  /*3760*/  IMAD.WIDE.U32 R222, R220.reuse, 0x20, R222 ;  /* 0x00000020dcde7825 */ /* 0x041fe200078e00de */
[----:B------:R-:W-:-:S04]  /*3770*/  IADD3 R220, PT, PT, R220, 0x80, RZ ;  /* 0x00000080dcdc7810 */ /* 0x000fc80007ffe0ff */
[----:B------:R2:W-:Y:S04]  /*3780*/  STG.E.128 desc[UR6][R222.64], R196 ;  /* 0x000000c4de007986 */ /* 0x0005e8000c101d06 */
[----:B------:R2:W-:Y:S02]  /*3790*/  STG.E.128 desc[UR6][R222.64+0x10], R200 ;  /* 0x000010c8de007986 */ /* 0x0005e4000c101d06 */
.L_x_8814:
[----:B------:R-:W-:Y:S05]  /*37a0*/  BSYNC.RECONVERGENT B0 ;  /* 0x0000000000007941 */ /* 0x000fea0003800200 */
.L_x_8813:
        /* <DEDUP_REMOVED lines=8> */
[----:B------:R-:W0:Y:S08]  /*3830*/  @P0 LDC.64 R206, c[0x0][0x398] ;  /* 0x0000e600ffce0b82 */ /* 0x000e300000000a00 */
[----:B------:R-:W1:Y:S01]  /*3840*/  @P4 LDC.64 R208, c[0x0][0x3a0] ;  /* 0x0000e800ffd04b82 */ /* 0x000e620000000a00 */
[----:B---3--:R-:W-:-:S04]  /*3850*/  IMAD.WIDE.U32 R204, R220, 0x10, R204 ;  /* 0x00000010dccc7825 */ /* 0x008fc800078e00cc */
[----:B0-----:R-:W-:-:S05]  /*3860*/  @P0 IMAD.WIDE.U32 R206, R220, 0x10, R206 ;  /* 0x00000010dcce0825 */ /* 0x001fca00078e00ce */
[----:B------:R0:W5:Y:S01]  /*3870*/  @P0 LDG.E.128 R168, desc[UR6][R206.64] ;  /* 0x00000006cea80981 */ /* 0x000162000c1e1d00 */
[----:B-12---:R-:W-:-:S03]  /*3880*/  @P4 IMAD.WIDE.U32 R222, R220, 0x20, R208 ;  /* 0x00000020dcde4825 */ /* 0x006fc600078e00d0 */
[----:B------:R0:W5:Y:S04]  /*3890*/  LDG.E.128 R208, desc[UR6][R204.64] ;  /* 0x00000006ccd07981 */ /* 0x000168000c1e1d00 */
[----:B------:R0:W5:Y:S04]  /*38a0*/  @P4 LDG.E.128 R172, desc[UR6][R222.64] ;  /* 0x00000006deac4981 */ /* 0x000168000c1e1d00 */
[----:B------:R0:W5:Y:S01]  /*38b0*/  @P4 LDG.E.128 R176, desc[UR6][R222.64+0x10] ;  /* 0x00001006deb04981 */ /* 0x000162000c1e1d00 */
[----:B------:R-:W-:Y:S05]  /*38c0*/  @!P0 BRA `(.L_x_8821) ;  /* 0x00000004002c8947 */ /* 0x000fea0003800000 */
[----:B------:R-:W-:Y:S05]  /*38d0*/  @!P4 BRA `(.L_x_8822) ;  /* 0x0000000000a4c947 */ /* 0x000fea0003800000 */
[C---:B0----5:R-:W-:Y:S01]  /*38e0*/  PRMT R204, R208.reuse, 0x7632, R204 ;  /* 0x00007632d0cc7816 */ /* 0x061fe200000000cc */
[----:B------:R-:W-:Y:S01]  /*38f0*/  IMAD.U32 R224, R211, 0x10000, RZ ;  /* 0x00010000d3e07824 */ /* 0x000fe200078e00ff */
[----:B------:R-:W-:Y:S02]  /*3900*/  SHF.L.U32 R208, R208, 0x10, RZ ;  /* 0x00000010d0d07819 */ /* 0x000fe400000006ff */
[----:B------:R-:W-:Y:S02]  /*3910*/  SHF.L.U32 R207, R168, 0x10, RZ ;  /* 0x00000010a8cf7819 */ /* 0x000fe400000006ff */
        /* <DEDUP_REMOVED lines=9> */
[----:B------:R-:W-:Y:S01]  /*39b0*/  PRMT R205, R168, 0x7632, R205 ;  /* 0x00007632a8cd7816 */ /* 0x000fe200000000cd */
[----:B------:R-:W-:Y:S01]  /*39c0*/  IMAD.U32 R209, R209, 0x10000, RZ ;  /* 0x00010000d1d17824 */ /* 0x000fe200078e00ff */
[----:B------:R-:W-:Y:S02]  /*39d0*/  PRMT R210, R170, 0x7632, R210 ;  /* 0x00007632aad27816 */ /* 0x000fe400000000d2 */
[----:B------:R-:W-:-:S02]  /*39e0*/  PRMT R225, R171, 0x7632, R225 ;  /* 0x00007632abe17816 */ /* 0x000fc400000000e1 */
[----:B------:R-:W-:Y:S02]  /*39f0*/  SHF.L.U32 R226, R169, 0x10, RZ ;  /* 0x00000010a9e27819 */ /* 0x000fe400000006ff */
[----:B------:R-:W-:Y:S02]  /*3a00*/  SHF.L.U32 R231, R171, 0x10, RZ ;  /* 0x00000010abe77819 */ /* 0x000fe400000006ff */
        /* <DEDUP_REMOVED lines=22> */
.L_x_8822:
[C---:B-----5:R-:W-:Y:S01]  /*3b70*/  PRMT R221, R208.reuse, 0x7632, R221 ;  /* 0x00007632d0dd7816 */ /* 0x060fe200000000dd */
[----:B0-----:R-:W-:Y:S01]  /*3b80*/  IMAD.U32 R204, R208, 0x10000, RZ ;  /* 0x00010000d0cc7824 */ /* 0x001fe200078e00ff */
        /* <DEDUP_REMOVED lines=31> */
.L_x_8821:
[----:B------:R-:W-:Y:S05]  /*3d80*/  @!P4 BRA `(.L_x_8824) ;  /* 0x000000000054c947 */ /* 0x000fea0003800000 */
[C---:B0----5:R-:W-:Y:S02]  /*3d90*/  PRMT R204, R208.reuse, 0x7632, R204 ;  /* 0x00007632d0cc7816 */ /* 0x061fe400000000cc */
[----:B------:R-:W-:Y:S02]  /*3da0*/  SHF.L.U32 R205, R208, 0x10, RZ ;  /* 0x00000010d0cd7819 */ /* 0x000fe400000006ff */
[----:B------:R-:W-:Y:S01]  /*3db0*/  PRMT R206, R209, 0x7632, R206 ;  /* 0x00007632d1ce7816 */ /* 0x000fe200000000ce */
[----:B------:R-:W-:Y:S01]  /*3dc0*/  IMAD.U32 R222, R204, 0x10000, RZ ;  /* 0x00010000ccde7824 */ /* 0x000fe200078e00ff */
        /* <DEDUP_REMOVED lines=17> */
.L_x_8824:
[----:B-----5:R-:W-:Y:S01]  /*3ee0*/  PRMT R221, R210, 0x7632, R221 ;  /* 0x00007632d2dd7816 */ /* 0x020fe200000000dd */
[C---:B0-----:R-:W-:Y:S01]  /*3ef0*/  IMAD.U32 R206, R209.reuse, 0x10000, RZ ;  /* 0x00010000d1ce7824 */ /* 0x041fe200078e00ff */
        /* <DEDUP_REMOVED lines=10> */
.L_x_8823:
[----:B------:R-:W0:Y:S02]  /*3fa0*/  LDC.64 R222, c[0x0][0x3a8] ;  /* 0x0000ea00ffde7b82 */ /* 0x000e240000000a00 */
[C---:B0-----:R-:W-:Y:S01]  /*3fb0*/  IMAD.WIDE.U32 R222, R220.reuse, 0x20, R222 ;  /* 0x00000020dcde7825 */ /* 0x041fe200078e00de */
[----:B------:R-:W-:-:S04]  /*3fc0*/  IADD3 R220, PT, PT, R220, 0x80, RZ ;  /* 0x00000080dcdc7810 */ /* 0x000fc80007ffe0ff */
[----:B------:R3:W-:Y:S04]  /*3fd0*/  STG.E.128 desc[UR6][R222.64], R204 ;  /* 0x000000ccde007986 */ /* 0x0007e8000c101d06 */
[----:B------:R3:W-:Y:S02]  /*3fe0*/  STG.E.128 desc[UR6][R222.64+0x10], R208 ;  /* 0x000010d0de007986 */ /* 0x0007e4000c101d06 */
.L_x_8820:
[----:B------:R-:W-:Y:S05]  /*3ff0*/  BSYNC.RECONVERGENT B0 ;  /* 0x0000000000007941 */ /* 0x000fea0003800200 */
.L_x_8819:
[----:B------:R-:W-:Y:S01]  /*4000*/  ISETP.GE.U32.AND P4, PT, R5, 0x280, PT ;  /* 0x000002800500780c */ /* 0x000fe20003f86070 */
[----:B------:R-:W-:-:S12]  /*4010*/  BSSY.RECONVERGENT B0, `(.L_x_8825) ;  /* 0x0000082000007945 */ /* 0x000fd80003800200 */
        /* <DEDUP_REMOVED lines=21> */
[C---:B------:R-:W-:Y:S01]  /*4170*/  PRMT R221, R218.reuse, 0x7632, R221 ;  /* 0x00007632dadd7816 */ /* 0x040fe200000000dd */
[----:B------:R-:W-:Y:S01]  /*4180*/  IMAD.U32 R218, R218, 0x10000, RZ ;  /* 0x00010000dada7824 */ /* 0x000fe200078e00ff */
[----:B---3--:R-:W-:Y:S01]  /*4190*/  SHF.L.U32 R223, R170, 0x10, RZ ;  /* 0x00000010aadf7819 */ /* 0x008fe200000006ff */
[--C-:B------:R-:W-:Y:S01]  /*41a0*/  FADD.FTZ R215, R215, R216.reuse ;  /* 0x000000d8d7d77221 */ /* 0x100fe20000010000 */
[----:B------:R-:W-:Y:S01]  /*41b0*/  PRMT R216, R169, 0x7632, R216 ;  /* 0x00007632a9d87816 */ /* 0x000fe200000000d8 */
[----:B------:R-:W-:Y:S01]  /*41c0*/  IMAD.U32 R221, R221, 0x10000, RZ ;  /* 0x00010000dddd7824 */ /* 0x000fe200078e00ff */
[----:B------:R-:W-:Y:S01]  /*41d0*/  PRMT R214, R217, 0x7632, R214 ;  /* 0x00007632d9d67816 */ /* 0x000fe200000000d6 */
[----:B------:R-:W-:Y:S01]  /*41e0*/  FADD.FTZ R223, R223, R218 ;  /* 0x000000dadfdf7221 */ /* 0x000fe20000010000 */
[----:B------:R-:W-:-:S02]  /*41f0*/  PRMT R222, R219, 0x7632, R222 ;  /* 0x00007632dbde7816 */ /* 0x000fc400000000de */
[----:B------:R-:W-:Y:S02]  /*4200*/  PRMT R213, R168, 0x7632, R213 ;  /* 0x00007632a8d57816 */ /* 0x000fe400000000d5 */
[----:B------:R-:W-:Y:S02]  /*4210*/  PRMT R218, R170, 0x7632, R218 ;  /* 0x00007632aada7816 */ /* 0x000fe400000000da */
[----:B------:R-:W-:Y:S02]  /*4220*/  PRMT R225, R171, 0x7632, R225 ;  /* 0x00007632abe17816 */ /* 0x000fe400000000e1 */
[----:B------:R-:W-:Y:S02]  /*4230*/  SHF.L.U32 R224, R219, 0x10, RZ ;  /* 0x00000010dbe07819 */ /* 0x000fe400000006ff */
[----:B------:R-:W-:Y:S02]  /*4240*/  SHF.L.U32 R217, R217, 0x10, RZ ;  /* 0x00000010d9d97819 */ /* 0x000fe400000006ff */
[----:B------:R-:W-:-:S02]  /*4250*/  SHF.L.U32 R226, R169, 0x10, RZ ;  /* 0x00000010a9e27819 */ /* 0x000fc400000006ff */
[----:B------:R-:W-:Y:S02]  /*4260*/  SHF.L.U32 R219, R216, 0x10, RZ ;  /* 0x00000010d8db7819 */ /* 0x000fe400000006ff */
        /* <DEDUP_REMOVED lines=21> */
.L_x_8828:
[C---:B-----5:R-:W-:Y:S01]  /*43c0*/  PRMT R221, R216.reuse, 0x7632, R221 ;  /* 0x00007632d8dd7816 */ /* 0x060fe200000000dd */
[----:B0-----:R-:W-:Y:S01]  /*43d0*/  IMAD.U32 R214, R217, 0x10000, RZ ;  /* 0x00010000d9d67824 */ /* 0x001fe200078e00ff */
[----:B------:R-:W-:Y:S01]  /*43e0*/  SHF.L.U32 R212, R216, 0x10, RZ ;  /* 0x00000010d8d47819 */ /* 0x000fe200000006ff */
[----:B------:R-:W-:Y:S01]  /*43f0*/  IMAD.U32 R230, R219, 0x10000, RZ ;  /* 0x00010000dbe67824 */ /* 0x000fe200078e00ff */
[----:B---3--:R-:W-:Y:S02]  /*4400*/  PRMT R223, R217, 0x7632, R223 ;  /* 0x00007632d9df7816 */ /* 0x008fe400000000df */
        /* <DEDUP_REMOVED lines=25> */
[----:B------:R-:W-:-:S03]  /*45a0*/  FADD.FTZ R217, R226, R217 ;  /* 0x000000d9e2d97221 */ /* 0x000fc60000010000 */
[----:B------:R-:W-:Y:S01]  /*45b0*/  FADD.FTZ R219, R232, R219 ;  /* 0x000000dbe8db7221 */ /* 0x000fe20000010000 */
[----:B------:R-:W-:Y:S06]  /*45c0*/  BRA `(.L_x_8829) ;  /* 0x0000000000887947 */ /* 0x000fec0003800000 */
.L_x_8827:
[----:B------:R-:W-:Y:S05]  /*45d0*/  @!P0 BRA `(.L_x_8830) ;  /* 0x0000000000548947 */ /* 0x000fea0003800000 */
[C---:B0----5:R-:W-:Y:S01]  /*45e0*/  PRMT R212, R216.reuse, 0x7632, R212 ;  /* 0x00007632d8d47816 */ /* 0x061fe200000000d4 */
        /* <DEDUP_REMOVED lines=9> */
[----:B---3--:R-:W-:Y:S01]  /*4680*/  SHF.L.U32 R222, R212, 0x10, RZ ;  /* 0x00000010d4de7819 */ /* 0x008fe200000006ff */
        /* <DEDUP_REMOVED lines=10> */
.L_x_8830:
[----:B---3-5:R-:W-:Y:S02]  /*4730*/  PRMT R222, R219, 0x7632, R222 ;  /* 0x00007632dbde7816 */ /* 0x028fe400000000de */
[----:B0-----:R-:W-:Y:S02]  /*4740*/  PRMT R213, R216, 0x7632, R213 ;  /* 0x00007632d8d57816 */ /* 0x001fe400000000d5 */
[C---:B------:R-:W-:Y:S02]  /*4750*/  PRMT R215, R217.reuse, 0x7632, R215 ;  /* 0x00007632d9d77816 */ /* 0x040fe400000000d7 */
[----:B------:R-:W-:Y:S02]  /*4760*/  PRMT R221, R218, 0x7632, R221 ;  /* 0x00007632dadd7816 */ /* 0x000fe400000000dd */
[----:B------:R-:W-:Y:S01]  /*4770*/  SHF.L.U32 R212, R216, 0x10, RZ ;  /* 0x00000010d8d47819 */ /* 0x000fe200000006ff */
[----:B------:R-:W-:Y:S01]  /*4780*/  IMAD.U32 R216, R218, 0x10000, RZ ;  /* 0x00010000dad87824 */ /* 0x000fe200078e00ff */
[----:B------:R-:W-:-:S02]  /*4790*/  SHF.L.U32 R214, R217, 0x10, RZ ;  /* 0x00000010d9d67819 */ /* 0x000fc400000006ff */
[----:B------:R-:W-:Y:S01]  /*47a0*/  SHF.L.U32 R218, R219, 0x10, RZ ;  /* 0x00000010dbda7819 */ /* 0x000fe200000006ff */
[----:B------:R-:W-:Y:S01]  /*47b0*/  IMAD.U32 R219, R222, 0x10000, RZ ;  /* 0x00010000dedb7824 */ /* 0x000fe200078e00ff */
[----:B------:R-:W-:Y:S02]  /*47c0*/  SHF.L.U32 R213, R213, 0x10, RZ ;  /* 0x00000010d5d57819 */ /* 0x000fe400000006ff */
[----:B------:R-:W-:Y:S02]  /*47d0*/  SHF.L.U32 R215, R215, 0x10, RZ ;  /* 0x00000010d7d77819 */ /* 0x000fe400000006ff */
[----:B------:R-:W-:-:S07]  /*47e0*/  SHF.L.U32 R217, R221, 0x10, RZ ;  /* 0x00000010ddd97819 */ /* 0x000fce00000006ff */
.L_x_8829:
[----:B------:R-:W0:Y:S02]  /*47f0*/  LDC.64 R222, c[0x0][0x3a8] ;  /* 0x0000ea00ffde7b82 */ /* 0x000e240000000a00 */
[----:B0-----:R-:W-:-:S05]  /*4800*/  IMAD.WIDE.U32 R220, R220, 0x20, R222 ;  /* 0x00000020dcdc7825 */ /* 0x001fca00078e00de */
[----:B------:R0:W-:Y:S04]  /*4810*/  STG.E.128 desc[UR6][R220.64], R212 ;  /* 0x000000d4dc007986 */ /* 0x0001e8000c101d06 */
[----:B------:R0:W-:Y:S02]  /*4820*/  STG.E.128 desc[UR6][R220.64+0x10], R216 ;  /* 0x000010d8dc007986 */ /* 0x0001e4000c101d06 */
.L_x_8826:
[----:B------:R-:W-:Y:S05]  /*4830*/  BSYNC.RECONVERGENT B0 ;  /* 0x0000000000007941 */ /* 0x000fea0003800200 */
.L_x_8825:
[----:B0-----:R-:W-:Y:S01]  /*4840*/  FADD.FTZ R220, RZ, R180 ;  /* 0x000000b4ffdc7221 */ /* 0x001fe20000010000 */
[C---:B------:R-:W-:Y:S01]  /*4850*/  ISETP.GE.U32.AND P0, PT, R5.reuse, 0x80, PT ;  /* 0x000000800500780c */ /* 0x040fe20003f06070 */
[----:B------:R-:W0:Y:S01]  /*4860*/  S2UR UR5, SR_CgaCtaId ;  /* 0x00000000000579c3 */ /* 0x000e220000008800 */
[----:B------:R-:W-:Y:S01]  /*4870*/  ISETP.GT.U32.AND P5, PT, R5, 0xff, PT ;  /* 0x000000ff0500780c */ /* 0x000fe20003fa4070 */
[----:B------:R-:W-:Y:S01]  /*4880*/  FADD.FTZ R221, R181, R220 ;  /* 0x000000dcb5dd7221 */ /* 0x000fe20000010000 */
[C---:B------:R-:W-:Y:S01]  /*4890*/  ISETP.GT.U32.AND P6, PT, R5.reuse, 0x17f, PT ;  /* 0x0000017f0500780c */ /* 0x040fe20003fc4070 */
[----:B------:R-:W-:Y:S01]  /*48a0*/  UMOV UR4, 0x400 ;  /* 0x0000040000047882 */ /* 0x000fe20000000000 */
[----:B-123--:R-:W-:Y:S01]  /*48b0*/  P2R R222, PR, RZ, 0x2 ;  /* 0x00000002ffde7803 */ /* 0x00efe20000000000 */
        /* <DEDUP_REMOVED lines=55> */
[----:B----4-:R-:W-:-:S04]  /*4c30*/  FMUL.FTZ R222, R6, R227 ;  /* 0x000000e306de7220 */ /* 0x010fc80000410000 */
        /* <DEDUP_REMOVED lines=96> */
[----:B------:R-:W-:-:S04]  /*5240*/  HFMA2 R225, -RZ, RZ, 0, 0 ;  /* 0x00000000ffe17431 */ /* 0x000fc800000001ff */
[----:B------:R-:W0:Y:S02]  /*5250*/  SHFL.BFLY PT, R223, R226, 0x10, 0x1f ;  /* 0x0e001f00e2df7f89 */ /* 0x000e2400000e0000 */
[----:B0-----:R-:W-:-:S05]  /*5260*/  FADD.FTZ R223, R226, R223 ;  /* 0x000000dfe2df7221 */ /* 0x001fca0000010000 */
[----:B------:R-:W-:Y:S01]  /*5270*/  @!P5 STS.64 [R224+UR4], R222 ;  /* 0x000000dee000d988 */ /* 0x000fe20008000a04 */
[----:B------:R-:W-:Y:S01]  /*5280*/  BAR.SYNC.DEFER_BLOCKING 0x0 ;  /* 0x0000000000007b1d */ /* 0x000fe20000010000 */
[----:B------:R-:W-:-:S13]  /*5290*/  ISETP.GT.U32.AND P5, PT, R3, 0x3, PT ;  /* 0x000000030300780c */ /* 0x000fda0003fa4070 */
[----:B------:R-:W-:Y:S02]  /*52a0*/  @!P5 LEA R226, R3, UR4, 0x3 ;  /* 0x0000000403e2dc11 */ /* 0x000fe4000f8e18ff */
[----:B------:R-:W-:-:S05]  /*52b0*/  @!P5 MOV R225, R7 ;  /* 0x0000000700e1d202 */ /* 0x000fca0000000f00 */
[----:B------:R-:W0:Y:S04]  /*52c0*/  SHFL.DOWN PT, R230, R225, 0x2, 0x1f ;  /* 0x08401f00e1e67f89 */ /* 0x000e2800000e0000 */
[----:B------:R1:W2:Y:S01]  /*52d0*/  @!P5 LDS.64 R220, [R226] ;  /* 0x00000000e2dcd984 */ /* 0x0002a20000000a00 */
[----:B------:R-:W-:Y:S02]  /*52e0*/  ISETP.NE.AND P5, PT, R0, RZ, PT ;  /* 0x000000ff0000720c */ /* 0x000fe40003fa5270 */
[-C--:B-1----:R-:W-:Y:S02]  /*52f0*/  I2FP.F32.S32 R226, R225.reuse ;  /* 0x000000e100e27245 */ /* 0x082fe40000201400 */
[----:B0-----:R-:W-:Y:S02]  /*5300*/  IADD3 R223, PT, PT, R230, R225, RZ ;  /* 0x000000e1e6df7210 */ /* 0x001fe40007ffe0ff */
[----:B------:R-:W-:-:S02]  /*5310*/  I2FP.F32.S32 R230, R230 ;  /* 0x000000e600e67245 */ /* 0x000fc40000201400 */
[----:B------:R-:W-:Y:S01]  /*5320*/  I2FP.F32.S32 R224, R223 ;  /* 0x000000df00e07245 */ /* 0x000fe20000201400 */
[----:B------:R-:W0:Y:S03]  /*5330*/  SHFL.DOWN PT, R234, R223, 0x1, 0x1f ;  /* 0x08201f00dfea7f89 */ /* 0x000e2600000e0000 */
[----:B------:R-:W1:Y:S01]  /*5340*/  MUFU.RCP R231, R224 ;  /* 0x000000e000e77308 */ /* 0x000e620000001000 */
[----:B--2---:R-:W2:Y:S04]  /*5350*/  SHFL.DOWN PT, R227, R220, 0x2, 0x1f ;  /* 0x08401f00dce37f89 */ /* 0x004ea800000e0000 */
[----:B------:R-:W3:Y:S01]  /*5360*/  SHFL.DOWN PT, R222, R221, 0x2, 0x1f ;  /* 0x08401f00ddde7f89 */ /* 0x000ee200000e0000 */
[----:B0-----:R-:W-:-:S02]  /*5370*/  IADD3 R223, PT, PT, R223, R234, RZ ;  /* 0x000000eadfdf7210 */ /* 0x001fc40007ffe0ff */
[----:B------:R-:W-:Y:S02]  /*5380*/  I2FP.F32.S32 R234, R234 ;  /* 0x000000ea00ea7245 */ /* 0x000fe40000201400 */
[----:B------:R-:W-:-:S06]  /*5390*/  I2FP.F32.S32 R223, R223 ;  /* 0x000000df00df7245 */ /* 0x000fcc0000201400 */
[----:B------:R-:W0:Y:S01]  /*53a0*/  MUFU.RCP R223, R223 ;  /* 0x000000df00df7308 */ /* 0x000e220000001000 */
[C---:B--2---:R-:W-:Y:S01]  /*53b0*/  FMUL.FTZ R233, R227.reuse, R230 ;  /* 0x000000e6e3e97220 */ /* 0x044fe20000410000 */
[----:B------:R-:W-:-:S03]  /*53c0*/  FADD.FTZ R227, -R227, R220 ;  /* 0x000000dce3e37221 */ /* 0x000fc60000010100 */
[----:B------:R-:W-:Y:S01]  /*53d0*/  FFMA.FTZ R232, R226, R220, R233 ;  /* 0x000000dce2e87223 */ /* 0x000fe200000100e9 */
[----:B------:R-:W-:Y:S01]  /*53e0*/  FMUL.FTZ R227, R227, R227 ;  /* 0x000000e3e3e37220 */ /* 0x000fe20000410000 */
[----:B---3--:R-:W-:Y:S02]  /*53f0*/  FADD.FTZ R222, R222, R221 ;  /* 0x000000dddede7221 */ /* 0x008fe40000010000 */
[----:B-1----:R-:W-:Y:S01]  /*5400*/  FMUL.FTZ R225, R231, R232 ;  /* 0x000000e8e7e17220 */ /* 0x002fe20000410000 */
[----:B------:R-:W-:-:S04]  /*5410*/  FMUL.FTZ R227, R227, R226 ;  /* 0x000000e2e3e37220 */ /* 0x000fc80000410000 */
[----:B------:R-:W1:Y:S01]  /*5420*/  SHFL.DOWN PT, R220, R225, 0x1, 0x1f ;  /* 0x08201f00e1dc7f89 */ /* 0x000e6200000e0000 */
[----:B------:R-:W-:Y:S02]  /*5430*/  FMUL.FTZ R227, R227, R230 ;  /* 0x000000e6e3e37220 */ /* 0x000fe40000410000 */
[----:B------:R-:W2:Y:S02]  /*5440*/  LDC R230, c[0x0][0x448] ;  /* 0x00011200ffe67b82 */ /* 0x000ea40000000800 */
[----:B------:R-:W-:-:S05]  /*5450*/  FFMA.FTZ R222, R231, R227, R222 ;  /* 0x000000e3e7de7223 */ /* 0x000fca00000100de */
[----:B------:R-:W3:Y:S01]  /*5460*/  SHFL.DOWN PT, R221, R222, 0x1, 0x1f ;  /* 0x08201f00dedd7f89 */ /* 0x000ee200000e0000 */
[----:B-1----:R-:W-:Y:S01]  /*5470*/  FADD.FTZ R226, R225, -R220 ;  /* 0x800000dce1e27221 */ /* 0x002fe20000010000 */
[----:B------:R-:W-:-:S03]  /*5480*/  FMUL.FTZ R231, R220, R234 ;  /* 0x000000eadce77220 */ /* 0x000fc60000410000 */
[----:B------:R-:W-:Y:S01]  /*5490*/  FMUL.FTZ R227, R226, R226 ;  /* 0x000000e2e2e37220 */ /* 0x000fe20000410000 */
[----:B------:R-:W-:-:S03]  /*54a0*/  FFMA.FTZ R220, R224, R225, R231 ;  /* 0x000000e1e0dc7223 */ /* 0x000fc600000100e7 */
[----:B------:R-:W-:Y:S01]  /*54b0*/  FMUL.FTZ R227, R224, R227 ;  /* 0x000000e3e0e37220 */ /* 0x000fe20000410000 */
[----:B0-----:R-:W-:Y:S01]  /*54c0*/  FMUL.FTZ R224, R223, R220 ;  /* 0x000000dcdfe07220 */ /* 0x001fe20000410000 */
[----:B---3--:R-:W-:Y:S02]  /*54d0*/  FADD.FTZ R220, R222, R221 ;  /* 0x000000dddedc7221 */ /* 0x008fe40000010000 */
[----:B------:R-:W-:Y:S02]  /*54e0*/  FMUL.FTZ R227, R227, R234 ;  /* 0x000000eae3e37220 */ /* 0x000fe40000410000 */
[----:B------:R-:W0:Y:S02]  /*54f0*/  SHFL.IDX PT, R233, R224, RZ, 0x1f ;  /* 0x00001fffe0e97589 */ /* 0x000e2400000e0000 */
[----:B------:R-:W-:Y:S02]  /*5500*/  FFMA.FTZ R227, R223, R227, R220 ;  /* 0x000000e3dfe37223 */ /* 0x000fe400000100dc */
[----:B------:R-:W1:Y:S04]  /*5510*/  @!P5 LDC.64 R222, c[0x0][0x3c0] ;  /* 0x0000f000ffdedb82 */ /* 0x000e680000000a00 */
[----:B------:R-:W2:Y:S04]  /*5520*/  SHFL.IDX PT, R227, R227, RZ, 0x1f ;  /* 0x00001fffe3e37589 */ /* 0x000ea800000e0000 */
[----:B------:R-:W3:Y:S01]  /*5530*/  @!P5 LDC.64 R220, c[0x0][0x3c8] ;  /* 0x0000f200ffdcdb82 */ /* 0x000ee20000000a00 */
[----:B0-----:R-:W-:Y:S01]  /*5540*/  FMUL.FTZ R225, R233, R233 ;  /* 0x000000e9e9e17220 */ /* 0x001fe20000410000 */
[----:B-1----:R-:W-:-:S04]  /*5550*/  @!P5 IMAD.WIDE R222, R4, 0x4, R222 ;  /* 0x0000000404ded825 */ /* 0x002fc800078e02de */
[----:B------:R-:W-:Y:S01]  /*5560*/  FSEL R226, R225, RZ, P6 ;  /* 0x000000ffe1e27208 */ /* 0x000fe20003000000 */
[----:B--2---:R-:W-:Y:S01]  /*5570*/  FFMA.FTZ R225, R227, UR12, R230 ;  /* 0x0000000ce3e17c23 */ /* 0x004fe200080100e6 */
[----:B------:R0:W-:Y:S01]  /*5580*/  @!P5 STG.E desc[UR6][R222.64], R233 ;  /* 0x000000e9de00d986 */ /* 0x0001e2000c101906 */
[----:B------:R-:W-:Y:S02]  /*5590*/  FSEL R230, R233, RZ, !P6 ;  /* 0x000000ffe9e67208 */ /* 0x000fe40007000000 */
[----:B------:R-:W-:Y:S01]  /*55a0*/  FADD.FTZ R225, R225, R226 ;  /* 0x000000e2e1e17221 */ /* 0x000fe20000010000 */
[----:B---3--:R-:W-:-:S03]  /*55b0*/  @!P5 IMAD.WIDE R220, R4, 0x4, R220 ;  /* 0x0000000404dcd825 */ /* 0x008fc600078e02dc */
[----:B------:R-:W1:Y:S02]  /*55c0*/  MUFU.RSQ R231, R225 ;  /* 0x000000e100e77308 */ /* 0x000e640000001400 */
[----:B-1----:R0:W-:Y:S01]  /*55d0*/  @!P5 STG.E desc[UR6][R220.64], R231 ;  /* 0x000000e7dc00d986 */ /* 0x0021e2000c101906 */
[----:B------:R-:W-:Y:S05]  /*55e0*/  @!P0 BRA `(.L_x_8832) ;  /* 0x0000000000bc8947 */ /* 0x000fea0003800000 */
[--C-:B------:R-:W-:Y:S01]  /*55f0*/  FADD.FTZ R226, R187, -R230.reuse ;  /* 0x800000e6bbe27221 */ /* 0x100fe20000010000 */
[--C-:B0-----:R-:W-:Y:S01]  /*5600*/  FADD.FTZ R222, R186, -R230.reuse ;  /* 0x800000e6bade7221 */ /* 0x101fe20000010000 */
[--C-:B------:R-:W-:Y:S01]  /*5610*/  FADD.FTZ R232, R184, -R230.reuse ;  /* 0x800000e6b8e87221 */ /* 0x100fe20000010000 */
[--C-:B------:R-:W-:Y:S01]  /*5620*/  FADD.FTZ R220, R180, -R230.reuse ;  /* 0x800000e6b4dc7221 */ /* 0x100fe20000010000 */
[C---:B------:R-:W-:Y:S01]  /*5630*/  FMUL.FTZ R226, R231.reuse, R226 ;  /* 0x000000e2e7e27220 */ /* 0x040fe20000410000 */
[----:B------:R-:W-:Y:S01]  /*5640*/  FMUL.FTZ R221, R231, R222 ;  /* 0x000000dee7dd7220 */ /* 0x000fe20000410000 */
[----:B------:R-:W-:Y:S01]  /*5650*/  FADD.FTZ R224, R181, -R230 ;  /* 0x800000e6b5e07221 */ /* 0x000fe20000010000 */
[----:B------:R-:W0:Y:S01]  /*5660*/  LDC.64 R234, c[0x0][0x428] ;  /* 0x00010a00ffea7b82 */ /* 0x000e220000000a00 */
[C---:B-----5:R-:W-:Y:S01]  /*5670*/  FFMA.FTZ R222, R226.reuse, R15, R99 ;  /* 0x0000000fe2de7223 */ /* 0x060fe20000010063 */
[C---:B------:R-:W-:Y:S01]  /*5680*/  FFMA.FTZ R223, R221.reuse, R14, R98 ;  /* 0x0000000edddf7223 */ /* 0x040fe20000010062 */
[----:B------:R-:W-:Y:S01]  /*5690*/  FFMA.FTZ R227, R221, R22, R130 ;  /* 0x00000016dde37223 */ /* 0x000fe20000010082 */
[----:B------:R-:W-:Y:S01]  /*56a0*/  FFMA.FTZ R226, R226, R23, R131 ;  /* 0x00000017e2e27223 */ /* 0x000fe20000010083 */
[C---:B------:R-:W-:Y:S01]  /*56b0*/  FMUL.FTZ R239, R231.reuse, R232 ;  /* 0x000000e8e7ef7220 */ /* 0x040fe20000410000 */
[C---:B------:R-:W-:Y:S01]  /*56c0*/  FMUL.FTZ R225, R231.reuse, R220 ;  /* 0x000000dce7e17220 */ /* 0x040fe20000410000 */
[----:B------:R-:W-:Y:S01]  /*56d0*/  FMUL.FTZ R224, R231, R224 ;  /* 0x000000e0e7e07220 */ /* 0x000fe20000410000 */
[----:B------:R-:W1:Y:S01]  /*56e0*/  LDC.64 R232, c[0x0][0x430] ;  /* 0x00010c00ffe87b82 */ /* 0x000e620000000a00 */
[----:B------:R-:W-:Y:S01]  /*56f0*/  F2FP.BF16.F32.PACK_AB R223, R222, R223 ;  /* 0x000000dfdedf723e */ /* 0x000fe200000010ff */
[--C-:B------:R-:W-:Y:S01]  /*5700*/  FADD.FTZ R222, R182, -R230.reuse ;  /* 0x800000e6b6de7221 */ /* 0x100fe20000010000 */
[----:B------:R-:W-:Y:S01]  /*5710*/  F2FP.BF16.F32.PACK_AB R227, R226, R227 ;  /* 0x000000e3e2e3723e */ /* 0x000fe200000010ff */
[--C-:B------:R-:W-:Y:S01]  /*5720*/  FADD.FTZ R226, R183, -R230.reuse ;  /* 0x800000e6b7e27221 */ /* 0x100fe20000010000 */
[----:B------:R-:W-:Y:S01]  /*5730*/  FADD.FTZ R236, R185, -R230 ;  /* 0x800000e6b9ec7221 */ /* 0x000fe20000010000 */
[----:B------:R-:W-:Y:S01]  /*5740*/  FFMA.FTZ R220, R225, R8, R100 ;  /* 0x00000008e1dc7223 */ /* 0x000fe20000010064 */
[----:B------:R-:W-:Y:S01]  /*5750*/  FFMA.FTZ R221, R224, R9, R101 ;  /* 0x00000009e0dd7223 */ /* 0x000fe20000010065 */
[C---:B------:R-:W-:Y:S01]  /*5760*/  FMUL.FTZ R237, R231.reuse, R222 ;  /* 0x000000dee7ed7220 */ /* 0x040fe20000410000 */
[C---:B------:R-:W-:Y:S01]  /*5770*/  FMUL.FTZ R226, R231.reuse, R226 ;  /* 0x000000e2e7e27220 */ /* 0x040fe20000410000 */
[----:B------:R-:W-:Y:S01]  /*5780*/  FMUL.FTZ R238, R231, R236 ;  /* 0x000000ece7ee7220 */ /* 0x000fe20000410000 */
        /* <DEDUP_REMOVED lines=8> */
[----:B------:R-:W-:Y:S01]  /*5810*/  F2FP.BF16.F32.PACK_AB R221, R222, R221 ;  /* 0x000000dddedd723e */ /* 0x000fe200000010ff */
[----:B0-----:R-:W-:Y:S01]  /*5820*/  IMAD.WIDE.U32 R234, R229, 0x10, R234 ;  /* 0x00000010e5ea7825 */ /* 0x001fe200078e00ea */
[----:B------:R-:W-:-:S03]  /*5830*/  F2FP.BF16.F32.PACK_AB R222, R241, R236 ;  /* 0x000000ecf1de723e */ /* 0x000fc600000010ff */
[----:B------:R-:W-:Y:S01]  /*5840*/  FFMA.FTZ R236, R225, R16, R132 ;  /* 0x00000010e1ec7223 */ /* 0x000fe20000010084 */
[----:B------:R-:W-:Y:S01]  /*5850*/  FFMA.FTZ R225, R237, R18, R134 ;  /* 0x00000012ede17223 */ /* 0x000fe20000010086 */
[----:B------:R-:W-:Y:S01]  /*5860*/  FFMA.FTZ R237, R224, R17, R133 ;  /* 0x00000011e0ed7223 */ /* 0x000fe20000010085 */
[----:B------:R-:W-:Y:S01]  /*5870*/  F2FP.BF16.F32.PACK_AB R226, R240, R239 ;  /* 0x000000eff0e2723e */ /* 0x000fe200000010ff */
[----:B-1----:R-:W-:Y:S01]  /*5880*/  IMAD.WIDE.U32 R232, R229, 0x10, R232 ;  /* 0x00000010e5e87825 */ /* 0x002fe200078e00e8 */
[----:B------:R1:W-:Y:S01]  /*5890*/  STG.E.128 desc[UR6][R234.64], R220 ;  /* 0x000000dcea007986 */ /* 0x0003e2000c101d06 */
[----:B------:R-:W-:Y:S02]  /*58a0*/  F2FP.BF16.F32.PACK_AB R225, R238, R225 ;  /* 0x000000e1eee1723e */ /* 0x000fe400000010ff */
[----:B------:R-:W-:Y:S01]  /*58b0*/  F2FP.BF16.F32.PACK_AB R224, R237, R236 ;  /* 0x000000ecede0723e */ /* 0x000fe200000010ff */
[----:B------:R-:W-:-:S04]  /*58c0*/  VIADD R229, R229, 0x80 ;  /* 0x00000080e5e57836 */ /* 0x000fc80000000000 */
[----:B------:R1:W-:Y:S03]  /*58d0*/  STG.E.128 desc[UR6][R232.64], R224 ;  /* 0x000000e0e8007986 */ /* 0x0003e6000c101d06 */
.L_x_8832:
[----:B------:R-:W-:Y:S05]  /*58e0*/  BSYNC.RECONVERGENT B0 ;  /* 0x0000000000007941 */ /* 0x000fea0003800200 */
.L_x_8831:
[----:B------:R-:W-:Y:S04]  /*58f0*/  BSSY.RECONVERGENT B0, `(.L_x_8833) ;  /* 0x0000031000007945 */ /* 0x000fe80003800200 */
[----:B------:R-:W-:Y:S05]  /*5900*/  @!P1 BRA `(.L_x_8834) ;  /* 0x0000000000bc9947 */ /* 0x000fea0003800000 */
[--C-:B-1----:R-:W-:Y:S01]  /*5910*/  FADD.FTZ R226, R195, -R230.reuse ;  /* 0x800000e6c3e27221 */ /* 0x102fe20000010000 */
        /* <DEDUP_REMOVED lines=43> */
[----:B------:R-:W-:Y:S02]  /*5bd0*/  F2FP.BF16.F32.PACK_AB R224, R237, R236 ;  /* 0x000000ecede0723e */ /* 0x000fe400000010ff */
[----:B------:R-:W-:-:S03]  /*5be0*/  IADD3 R229, PT, PT, R229, 0x80, RZ ;  /* 0x00000080e5e57810 */ /* 0x000fc60007ffe0ff */
[----:B------:R2:W-:Y:S04]  /*5bf0*/  STG.E.128 desc[UR6][R232.64], R224 ;  /* 0x000000e0e8007986 */ /* 0x0005e8000c101d06 */
.L_x_8834:
[----:B------:R-:W-:Y:S05]  /*5c00*/  BSYNC.RECONVERGENT B0 ;  /* 0x0000000000007941 */ /* 0x000fea0003800200 */
.L_x_8833:
[----:B------:R-:W-:Y:S04]  /*5c10*/  BSSY.RECONVERGENT B0, `(.L_x_8835) ;  /* 0x0000031000007945 */ /* 0x000fe80003800200 */
[----:B------:R-:W-:Y:S05]  /*5c20*/  @!P2 BRA `(.L_x_8836) ;  /* 0x0000000000bca947 */ /* 0x000fea0003800000 */
[--C-:B-12---:R-:W-:Y:S01]  /*5c30*/  FADD.FTZ R226, R203, -R230.reuse ;  /* 0x800000e6cbe27221 */ /* 0x106fe20000010000 */
        /* <DEDUP_REMOVED lines=46> */
.L_x_8836:
[----:B------:R-:W-:Y:S05]  /*5f20*/  BSYNC.RECONVERGENT B0 ;  /* 0x0000000000007941 */ /* 0x000fea0003800200 */
.L_x_8835:
[----:B------:R-:W-:Y:S04]  /*5f30*/  BSSY.RECONVERGENT B0, `(.L_x_8837) ;  /* 0x0000031000007945 */ /* 0x000fe80003800200 */
[----:B------:R-:W-:Y:S05]  /*5f40*/  @!P3 BRA `(.L_x_8838) ;  /* 0x0000000000bcb947 */ /* 0x000fea0003800000 */
[--C-:B-123--:R-:W-:Y:S01]  /*5f50*/  FADD.FTZ R226, R211, -R230.reuse ;  /* 0x800000e6d3e27221 */ /* 0x10efe20000010000 */
        /* <DEDUP_REMOVED lines=46> */
.L_x_8838:
[----:B------:R-:W-:Y:S05]  /*6240*/  BSYNC.RECONVERGENT B0 ;  /* 0x0000000000007941 */ /* 0x000fea0003800200 */
.L_x_8837:
[----:B------:R-:W-:Y:S04]  /*6250*/  BSSY.RECONVERGENT B0, `(.L_x_8839) ;  /* 0x0000030000007945 */ /* 0x000fe80003800200 */
[----:B------:R-:W-:Y:S05]  /*6260*/  @!P4 BRA `(.L_x_8840) ;  /* 0x0000000000b8c947 */ /* 0x000fea0003800000 */
[--C-:B-1234-:R-:W-:Y:S01]  /*6270*/  FADD.FTZ R224, R216, -R230.reuse ;  /* 0x800000e6d8e07221 */ /* 0x11efe20000010000 */
[--C-:B------:R-:W-:Y:S01]  /*6280*/  FADD.FTZ R226, R217, -R230.reuse ;  /* 0x800000e6d9e27221 */ /* 0x100fe20000010000 */
[--C-:B0-----:R-:W-:Y:S01]  /*6290*/  FADD.FTZ R220, R212, -R230.reuse ;  /* 0x800000e6d4dc7221 */ /* 0x101fe20000010000 */
[--C-:B------:R-:W-:Y:S01]  /*62a0*/  FADD.FTZ R232, R213, -R230.reuse ;  /* 0x800000e6d5e87221 */ /* 0x100fe20000010000 */
[--C-:B------:R-:W-:Y:S01]  /*62b0*/  FADD.FTZ R222, R214, -R230.reuse ;  /* 0x800000e6d6de7221 */ /* 0x100fe20000010000 */
[--C-:B------:R-:W-:Y:S01]  /*62c0*/  FADD.FTZ R234, R215, -R230.reuse ;  /* 0x800000e6d7ea7221 */ /* 0x100fe20000010000 */
[--C-:B------:R-:W-:Y:S01]  /*62d0*/  FADD.FTZ R238, R218, -R230.reuse ;  /* 0x800000e6daee7221 */ /* 0x100fe20000010000 */
[C---:B------:R-:W-:Y:S01]  /*62e0*/  FMUL.FTZ R221, R231.reuse, R224 ;  /* 0x000000e0e7dd7220 */ /* 0x040fe20000410000 */
[----:B------:R-:W-:Y:S01]  /*62f0*/  FMUL.FTZ R236, R231, R226 ;  /* 0x000000e2e7ec7220 */ /* 0x000fe20000410000 */
[----:B------:R-:W-:Y:S01]  /*6300*/  FADD.FTZ R230, R219, -R230 ;  /* 0x800000e6dbe67221 */ /* 0x000fe20000010000 */
[----:B------:R-:W-:Y:S01]  /*6310*/  FMUL.FTZ R233, R231, R220 ;  /* 0x000000dce7e97220 */ /* 0x000fe20000410000 */
[----:B-----5:R-:W-:Y:S01]  /*6320*/  FFMA.FTZ R220, R221, R140, R152 ;  /* 0x0000008cdddc7223 */ /* 0x020fe20000010098 */
[----:B------:R-:W-:Y:S01]  /*6330*/  FFMA.FTZ R223, R236, R141, R153 ;  /* 0x0000008decdf7223 */ /* 0x000fe20000010099 */
[C---:B------:R-:W-:Y:S01]  /*6340*/  FMUL.FTZ R225, R231.reuse, R238 ;  /* 0x000000eee7e17220 */ /* 0x040fe20000410000 */
[C---:B------:R-:W-:Y:S01]  /*6350*/  FMUL.FTZ R224, R231.reuse, R230 ;  /* 0x000000e6e7e07220 */ /* 0x040fe20000410000 */
[C---:B------:R-:W-:Y:S01]  /*6360*/  FMUL.FTZ R235, R231.reuse, R222 ;  /* 0x000000dee7eb7220 */ /* 0x040fe20000410000 */
[----:B------:R-:W-:Y:S01]  /*6370*/  FMUL.FTZ R232, R231, R232 ;  /* 0x000000e8e7e87220 */ /* 0x000fe20000410000 */
[----:B------:R-:W-:Y:S01]  /*6380*/  F2FP.BF16.F32.PACK_AB R222, R223, R220 ;  /* 0x000000dcdfde723e */ /* 0x000fe200000010ff */
[----:B------:R-:W-:Y:S01]  /*6390*/  FMUL.FTZ R234, R231, R234 ;  /* 0x000000eae7ea7220 */ /* 0x000fe20000410000 */
[C---:B------:R-:W-:Y:S01]  /*63a0*/  FFMA.FTZ R223, R225.reuse, R142, R154 ;  /* 0x0000008ee1df7223 */ /* 0x040fe2000001009a */
[----:B------:R-:W-:Y:S01]  /*63b0*/  FFMA.FTZ R227, R225, R150, R162 ;  /* 0x00000096e1e37223 */ /* 0x000fe200000100a2 */
[C---:B------:R-:W-:Y:S01]  /*63c0*/  FFMA.FTZ R220, R224.reuse, R143, R155 ;  /* 0x0000008fe0dc7223 */ /* 0x040fe2000001009b */
[----:B------:R-:W-:Y:S01]  /*63d0*/  FFMA.FTZ R238, R224, R151, R163 ;  /* 0x00000097e0ee7223 */ /* 0x000fe200000100a3 */
[----:B------:R-:W0:Y:S01]  /*63e0*/  LDC.64 R230, c[0x0][0x428] ;  /* 0x00010a00ffe67b82 */ /* 0x000e220000000a00 */
[----:B------:R-:W-:Y:S01]  /*63f0*/  FFMA.FTZ R226, R221, R148, R160 ;  /* 0x00000094dde27223 */ /* 0x000fe200000100a0 */
[----:B------:R-:W-:Y:S01]  /*6400*/  FFMA.FTZ R221, R236, R149, R161 ;  /* 0x00000095ecdd7223 */ /* 0x000fe200000100a1 */
[----:B------:R-:W-:Y:S01]  /*6410*/  F2FP.BF16.F32.PACK_AB R223, R220, R223 ;  /* 0x000000dfdcdf723e */ /* 0x000fe200000010ff */
[----:B------:R-:W-:Y:S01]  /*6420*/  FFMA.FTZ R220, R233, R136, R156 ;  /* 0x00000088e9dc7223 */ /* 0x000fe2000001009c */
[----:B------:R-:W-:Y:S01]  /*6430*/  FFMA.FTZ R236, R235, R138, R158 ;  /* 0x0000008aebec7223 */ /* 0x000fe2000001009e */
[----:B------:R-:W-:Y:S01]  /*6440*/  FFMA.FTZ R237, R234, R139, R159 ;  /* 0x0000008beaed7223 */ /* 0x000fe2000001009f */
[----:B------:R-:W-:Y:S01]  /*6450*/  F2FP.BF16.F32.PACK_AB R226, R221, R226 ;  /* 0x000000e2dde2723e */ /* 0x000fe200000010ff */
[----:B------:R-:W1:Y:S01]  /*6460*/  LDC.64 R224, c[0x0][0x430] ;  /* 0x00010c00ffe07b82 */ /* 0x000e620000000a00 */
[----:B------:R-:W-:Y:S01]  /*6470*/  FFMA.FTZ R221, R232, R137, R157 ;  /* 0x00000089e8dd7223 */ /* 0x000fe2000001009d */
[----:B------:R-:W-:Y:S01]  /*6480*/  FFMA.FTZ R234, R234, R147, R167 ;  /* 0x00000093eaea7223 */ /* 0x000fe200000100a7 */
[----:B------:R-:W-:-:S03]  /*6490*/  F2FP.BF16.F32.PACK_AB R227, R238, R227 ;  /* 0x000000e3eee3723e */ /* 0x000fc600000010ff */
[----:B------:R-:W-:Y:S02]  /*64a0*/  F2FP.BF16.F32.PACK_AB R220, R221, R220 ;  /* 0x000000dcdddc723e */ /* 0x000fe400000010ff */
[----:B------:R-:W-:Y:S01]  /*64b0*/  F2FP.BF16.F32.PACK_AB R221, R237, R236 ;  /* 0x000000eceddd723e */ /* 0x000fe200000010ff */
[----:B------:R-:W-:Y:S01]  /*64c0*/  FFMA.FTZ R237, R235, R146, R166 ;  /* 0x00000092ebed7223 */ /* 0x000fe200000100a6 */
[----:B------:R-:W-:Y:S01]  /*64d0*/  FFMA.FTZ R236, R233, R144, R164 ;  /* 0x00000090e9ec7223 */ /* 0x000fe200000100a4 */
[----:B------:R-:W-:Y:S01]  /*64e0*/  FFMA.FTZ R235, R232, R145, R165 ;  /* 0x00000091e8eb7223 */ /* 0x000fe200000100a5 */
[----:B0-----:R-:W-:-:S05]  /*64f0*/  IMAD.WIDE.U32 R230, R229, 0x10, R230 ;  /* 0x00000010e5e67825 */ /* 0x001fca00078e00e6 */
[----:B------:R0:W-:Y:S01]  /*6500*/  STG.E.128 desc[UR6][R230.64], R220 ;  /* 0x000000dce6007986 */ /* 0x0001e2000c101d06 */
[----:B-1----:R-:W-:Y:S01]  /*6510*/  IMAD.WIDE.U32 R232, R229, 0x10, R224 ;  /* 0x00000010e5e87825 */ /* 0x002fe200078e00e0 */
[----:B------:R-:W-:Y:S02]  /*6520*/  F2FP.BF16.F32.PACK_AB R225, R234, R237 ;  /* 0x000000edeae1723e */ /* 0x000fe400000010ff */
[----:B------:R-:W-:-:S05]  /*6530*/  F2FP.BF16.F32.PACK_AB R224, R235, R236 ;  /* 0x000000ecebe0723e */ /* 0x000fca00000010ff */
[----:B------:R0:W-:Y:S02]  /*6540*/  STG.E.128 desc[UR6][R232.64], R224 ;  /* 0x000000e0e8007986 */ /* 0x0001e4000c101d06 */
.L_x_8840:
[----:B------:R-:W-:Y:S05]  /*6550*/  BSYNC.RECONVERGENT B0 ;  /* 0x0000000000007941 */ /* 0x000fea0003800200 */
.L_x_8839:
[----:B01234-:R-:W0:Y:S01]  /*6560*/  LDC.64 R220, c[0x0][0x380] ;  /* 0x0000e000ffdc7b82 */ /* 0x01fe220000000a00 */
[----:B------:R-:W-:Y:S01]  /*6570*/  UPLOP3.LUT UP1, UPT, UPT, UPT, UP1, 0x40, 0x4 ;  /* 0x000000000004789c */ /* 0x000fe20003f2e810 */
[----:B0-----:R-:W-:-:S04]  /*6580*/  IADD3 R4, PT, PT, R4, R220, RZ ;  /* 0x000000dc04047210 */ /* 0x001fc80007ffe0ff */
[----:B------:R-:W-:-:S13]  /*6590*/  ISETP.GE.AND P1, PT, R4, R221, PT ;  /* 0x000000dd0400720c */ /* 0x000fda0003f26270 */
[----:B------:R-:W-:Y:S05]  /*65a0*/  @!P1 BRA `(.L_x_8841) ;  /* 0xffffffb8001c9947 */ /* 0x000fea000383ffff */
[----:B------:R-:W-:Y:S05]  /*65b0*/  EXIT ;  /* 0x000000000000794d */ /* 0x000fea0003800000 */
.L_x_8842:
        /* <DEDUP_REMOVED lines=12> */
.L_x_22332:


//--------------------- .text._ZN10layer_norm31ln_parallel_residual_fwd_kernelINS_13Kernel_traitsIf13__nv_bfloat16fS2_fjLj5120ELj1ELj1ELj4ELj16ENS_18Kernel_traits_baseILj5120EfS2_fS2_fjLj128EEEEELb0ELb0ELb1EEEvNS_9FwdParamsE --------------------------
	.section	.text._ZN10layer_norm31ln_parallel_residual_fwd_kernelINS_13Kernel_traitsIf13__nv_bfloat16fS2_fjLj5120ELj1ELj1ELj4ELj16ENS_18Kernel_traits_baseILj5120EfS2_fS2_fjLj128EEEEELb0ELb0ELb1EEEvNS_9FwdParamsE,"ax",@progbits
	.align	128
        .global         _ZN10layer_norm31ln_parallel_residual_fwd_kernelINS_13Kernel_traitsIf13__nv_bfloat16fS2_fjLj5120ELj1ELj1ELj4ELj16ENS_18Kernel_traits_baseILj5120EfS2_fS2_fjLj128EEEEELb0ELb0ELb1EEEvNS_9FwdParamsE
        .type           _ZN10layer_norm31ln_parallel_residual_fwd_kernelINS_13Kernel_traitsIf13__nv_bfloat16fS2_fjLj5120ELj1ELj1ELj4ELj16ENS_18Kernel_traits_baseILj5120EfS2_fS2_fjLj128EEEEELb0ELb0ELb1EEEvNS_9FwdParamsE,@function
        .size           _ZN10layer_norm31ln_parallel_residual_fwd_kernelINS_13Kernel_traitsIf13__nv_bfloat16fS2_fjLj5120ELj1ELj1ELj4ELj16ENS_18Kernel_traits_baseILj5120EfS2_fS2_fjLj128EEEEELb0ELb0ELb1EEEvNS_9FwdParamsE,(.L_x_22333 - _ZN10layer_norm31ln_parallel_residual_fwd_kernelINS_13Kernel_traitsIf13__nv_bfloat16fS2_fjLj5120ELj1ELj1ELj4ELj16ENS_18Kernel_traits_baseILj5120EfS2_fS2_fjLj128EEEEELb0ELb0ELb1EEEvNS_9FwdParamsE)
        .other          _ZN10layer_norm31ln_parallel_residual_fwd_kernelINS_13Kernel_traitsIf13__nv_bfloat16fS2_fjLj5120ELj1ELj1ELj4ELj16ENS_18Kernel_traits_baseILj5120EfS2_fS2_fjLj128EEEEELb0ELb0ELb1EEEvNS_9FwdParamsE,@"STO_CUDA_ENTRY STV_DEFAULT"
_ZN10layer_norm31ln_parallel_residual_fwd_kernelINS_13Kernel_traitsIf13__nv_bfloat16fS2_fjLj5120ELj1ELj1ELj4ELj16ENS_18Kernel_traits_baseILj5120EfS2_fS2_fjLj128EEEEELb0ELb0ELb1EEEvNS_9FwdParamsE:
.text._ZN10layer_norm31ln_parallel_residual_fwd_kernelINS_13Kernel_traitsIf13__nv_bfloat16fS2_fjLj5120ELj1ELj1ELj4ELj16ENS_18Kernel_traits_baseILj5120EfS2_fS2_fjLj128EEEEELb0ELb0ELb1EEEvNS_9FwdParamsE:
        /* <DEDUP_REMOVED lines=79> */
.L_x_8844:
        /* <DEDUP_REMOVED lines=37> */
.L_x_8843:
        /* <DEDUP_REMOVED lines=53> */
.L_x_8846:
        /* <DEDUP_REMOVED lines=56> */
.L_x_8845:
[----:B------:R-:W1:Y:S02]  /*0e10*/  LDCU UR4, c[0x0][0x384] ;  /* 0x00007080ff0477ac */ /* 0x000e640008000800 */
[----:B-1----:R-:W-:-:S13]  /*0e20*/  ISETP.GE.AND P0, PT, R3, UR4, PT ;  /* 0x0000000403007c0c */ /* 0x002fda000bf06270 */
[----:B------:R-:W-:Y:S05]  /*0e30*/  @P0 EXIT ;  /* 0x000000000000094d */ /* 0x000fea0003800000 */
[----:B------:R-:W1:Y:S01]  /*0e40*/  LDCU.64 UR8, c[0x0][0x398] ;  /* 0x00007300ff0877ac */ /* 0x000e620008000a00 */
[----:B------:R-:W2:Y:S01]  /*0e50*/  LDCU.U8 UR4, c[0x0][0x410] ;  /* 0x00008200ff0477ac */ /* 0x000ea20008000000 */
[----:B------:R-:W3:Y:S01]  /*0e60*/  LDCU UR10, c[0x0][0x388] ;  /* 0x00007100ff0a77ac */ /* 0x000ee20008000800 */
[----:B------:R-:W0:Y:S01]  /*0e70*/  LDCU UR11, c[0x0][0x400] ;  /* 0x00008000ff0b77ac */ /* 0x000e220008000800 */
[----:B------:R-:W0:Y:S01]  /*0e80*/  LDCU.64 UR14, c[0x0][0x398] ;  /* 0x00007300ff0e77ac */ /* 0x000e220008000a00 */
[----:B-1----:R-:W-:Y:S01]  /*0e90*/  ISETP.NE.U32.AND P0, PT, RZ, UR8, PT ;  /* 0x00000008ff007c0c */ /* 0x002fe2000bf05070 */
[----:B------:R-:W1:Y:S03]  /*0ea0*/  LDCU.64 UR12, c[0x0][0x3a0] ;  /* 0x00007400ff0c77ac */ /* 0x000e660008000a00 */
[----:B------:R-:W-:Y:S02]  /*0eb0*/  ISETP.NE.AND.EX P0, PT, RZ, UR9, PT, P0 ;  /* 0x00000009ff007c0c */ /* 0x000fe4000bf05300 */
[----:B--2---:R-:W-:Y:S01]  /*0ec0*/  ISETP.NE.AND P2, PT, RZ, UR4, PT ;  /* 0x00000004ff007c0c */ /* 0x004fe2000bf45270 */
[----:B0--3--:R-:W-:-:S12]  /*0ed0*/  UPLOP3.LUT UP1, UPT, UPT, UPT, UPT, 0x40, 0x4 ;  /* 0x000000000004789c */ /* 0x009fd80003f2e870 */
.L_x_8867:
[----:B-1----:R-:W-:Y:S01]  /*0ee0*/  ISETP.NE.U32.AND P1, PT, RZ, UR12, PT ;  /* 0x0000000cff007c0c */ /* 0x002fe2000bf25070 */
[----:B0---4-:R-:W0:Y:S01]  /*0ef0*/  @P0 LDC.64 R4, c[0x0][0x398] ;  /* 0x0000e600ff040b82 */ /* 0x011e220000000a00 */
[----:B------:R-:W-:Y:S02]  /*0f00*/  IMAD R6, R3, UR10, RZ ;  /* 0x0000000a03067c24 */ /* 0x000fe4000f8e02ff */
[----:B------:R-:W-:-:S03]  /*0f10*/  ISETP.NE.AND.EX P1, PT, RZ, UR13, PT, P1 ;  /* 0x0000000dff007c0c */ /* 0x000fc6000bf25310 */
[----:B------:R-:W-:Y:S02]  /*0f20*/  SHF.R.S32.HI R7, RZ, 0x1f, R6 ;  /* 0x0000001fff077819 */ /* 0x000fe40000011406 */
[----:B------:R-:W1:Y:S02]  /*0f30*/  LDC.64 R184, c[0x0][0x390] ;  /* 0x0000e400ffb87b82 */ /* 0x000e640000000a00 */
[----:B------:R-:W-:-:S04]  /*0f40*/  LEA.HI R7, R7, R6, RZ, 0x3 ;  /* 0x0000000607077211 */ /* 0x000fc800078f18ff */
[----:B------:R-:W-:Y:S02]  /*0f50*/  LEA.HI.SX32 R6, R7, R0, 0x1d ;  /* 0x0000000007067211 */ /* 0x000fe400078feaff */
[----:B------:R-:W2:Y:S03]  /*0f60*/  @P1 LDC.64 R186, c[0x0][0x3a0] ;  /* 0x0000e800ffba1b82 */ /* 0x000ea60000000a00 */
[----:B0-----:R-:W-:-:S05]  /*0f70*/  @P0 IMAD.WIDE.U32 R4, R6, 0x10, R4 ;  /* 0x0000001006040825 */ /* 0x001fca00078e0004 */
[----:B------:R-:W3:Y:S01]  /*0f80*/  @P0 LDG.E.128 R172, desc[UR6][R4.64] ;  /* 0x0000000604ac0981 */ /* 0x000ee2000c1e1d00 */
[----:B-1----:R-:W-:-:S06]  /*0f90*/  IMAD.WIDE.U32 R8, R6, 0x10, R184 ;  /* 0x0000001006087825 */ /* 0x002fcc00078e00b8 */
[----:B-----5:R-:W5:Y:S01]  /*0fa0*/  LDG.E.128 R8, desc[UR6][R8.64] ;  /* 0x0000000608087981 */ /* 0x020f62000c1e1d00 */
[----:B--2---:R-:W-:-:S05]  /*0fb0*/  @P1 IMAD.WIDE.U32 R186, R6, 0x20, R186 ;  /* 0x0000002006ba1825 */ /* 0x004fca00078e00ba */
[----:B------:R0:W5:Y:S04]  /*0fc0*/  @P1 LDG.E.128 R176, desc[UR6][R186.64] ;  /* 0x00000006bab01981 */ /* 0x000168000c1e1d00 */
[----:B------:R0:W5:Y:S01]  /*0fd0*/  @P1 LDG.E.128 R180, desc[UR6][R186.64+0x10] ;  /* 0x00001006bab41981 */ /* 0x000162000c1e1d00 */
[----:B------:R-:W-:-:S04]  /*0fe0*/  UISETP.NE.U32.AND UP0, UPT, UR14, URZ, UPT ;  /* 0x000000ff0e00728c */ /* 0x000fc8000bf05070 */
[----:B------:R-:W-:Y:S01]  /*0ff0*/  UISETP.NE.AND.EX UP0, UPT, UR15, URZ, UPT, UP0 ;  /* 0x000000ff0f00728c */ /* 0x000fe2000bf05300 */
[----:B---3--:R-:W-:Y:S02]  /*1000*/  PRMT R7, R175, 0x7632, R7 ;  /* 0x00007632af077816 */ /* 0x008fe40000000007 */
[----:B------:R-:W-:Y:S02]  /*1010*/  PRMT R188, R174, 0x7632, R188 ;  /* 0x00007632aebc7816 */ /* 0x000fe400000000bc */
[----:B------:R-:W-:Y:S02]  /*1020*/  PRMT R189, R173, 0x7632, R189 ;  /* 0x00007632adbd7816 */ /* 0x000fe400000000bd */
[----:B------:R-:W-:Y:S02]  /*1030*/  PRMT R4, R172, 0x7632, R4 ;  /* 0x00007632ac047816 */ /* 0x000fe40000000004 */
[----:B0-----:R-:W-:Y:S05]  /*1040*/  BRA.U UP0, `(.L_x_8847) ;  /* 0x0000000100947547 */ /* 0x001fea000b800000 */
[----:B------:R-:W-:-:S04]  /*1050*/  UISETP.NE.U32.AND UP0, UPT, UR12, URZ, UPT ;  /* 0x000000ff0c00728c */ /* 0x000fc8000bf05070 */
[----:B------:R-:W-:-:S09]  /*1060*/  UISETP.NE.AND.EX UP0, UPT, UR13, URZ, UPT, UP0 ;  /* 0x000000ff0d00728c */ /* 0x000fd2000bf05300 */
[----:B------:R-:W-:Y:S05]  /*1070*/  BRA.U UP0, `(.L_x_8848) ;  /* 0x0000000100347547 */ /* 0x000fea000b800000 */
[----:B-----5:R-:W-:Y:S02]  /*1080*/  PRMT R201, R8, 0x7632, R201 ;  /* 0x0000763208c97816 */ /* 0x020fe400000000c9 */
        /* <DEDUP_REMOVED lines=9> */
[----:B------:R-:W-:Y:S02]  /*1120*/  SHF.L.U32 R217, R217, 0x10, RZ ;  /* 0x00000010d9d97819 */ /* 0x000fe400000006ff */
[----:B------:R-:W-:Y:S01]  /*1130*/  SHF.L.U32 R219, R219, 0x10, RZ ;  /* 0x00000010dbdb7819 */ /* 0x000fe200000006ff */
[----:B------:R-:W-:Y:S06]  /*1140*/  BRA `(.L_x_8849) ;  /* 0x0000000400647947 */ /* 0x000fec0003800000 */
.L_x_8848:
[C---:B-----5:R-:W-:Y:S02]  /*1150*/  PRMT R186, R10.reuse, 0x7632, R186 ;  /* 0x000076320aba7816 */ /* 0x060fe400000000ba */
[----:B------:R-:W-:Y:S02]  /*1160*/  SHF.L.U32 R187, R10, 0x10, RZ ;  /* 0x000000100abb7819 */ /* 0x000fe400000006ff */
[----:B------:R-:W-:Y:S02]  /*1170*/  PRMT R4, R8, 0x7632, R4 ;  /* 0x0000763208047816 */ /* 0x000fe40000000004 */
[----:B------:R-:W-:Y:S01]  /*1180*/  PRMT R7, R9, 0x7632, R7 ;  /* 0x0000763209077816 */ /* 0x000fe20000000007 */
[----:B------:R-:W-:Y:S01]  /*1190*/  FADD.FTZ R216, R180, R187 ;  /* 0x000000bbb4d87221 */ /* 0x000fe20000010000 */
        /* <DEDUP_REMOVED lines=16> */
.L_x_8847:
[----:B------:R-:W-:-:S04]  /*12a0*/  UISETP.NE.U32.AND UP0, UPT, UR12, URZ, UPT ;  /* 0x000000ff0c00728c */ /* 0x000fc8000bf05070 */
[----:B------:R-:W-:-:S09]  /*12b0*/  UISETP.NE.AND.EX UP0, UPT, UR13, URZ, UPT, UP0 ;  /* 0x000000ff0d00728c */ /* 0x000fd2000bf05300 */
[----:B------:R-:W-:Y:S05]  /*12c0*/  BRA.U UP0, `(.L_x_8850) ;  /* 0x0000000100747547 */ /* 0x000fea000b800000 */
[C---:B-----5:R-:W-:Y:S02]  /*12d0*/  PRMT R5, R8.reuse, 0x7632, R5 ;  /* 0x0000763208057816 */ /* 0x060fe40000000005 */
[----:B------:R-:W-:Y:S02]  /*12e0*/  SHF.L.U32 R187, R8, 0x10, RZ ;  /* 0x0000001008bb7819 */ /* 0x000fe400000006ff */
[C---:B------:R-:W-:Y:S02]  /*12f0*/  PRMT R186, R10.reuse, 0x7632, R186 ;  /* 0x000076320aba7816 */ /* 0x040fe400000000ba */
[----:B------:R-:W-:Y:S02]  /*1300*/  SHF.L.U32 R191, R10, 0x10, RZ ;  /* 0x000000100abf7819 */ /* 0x000fe400000006ff */
[----:B------:R-:W-:Y:S02]  /*1310*/  PRMT R8, R9, 0x7632, R8 ;  /* 0x0000763209087816 */ /* 0x000fe40000000008 */
[----:B------:R-:W-:-:S02]  /*1320*/  PRMT R10, R11, 0x7632, R10 ;  /* 0x000076320b0a7816 */ /* 0x000fc4000000000a */
        /* <DEDUP_REMOVED lines=23> */
.L_x_8850:
[C---:B-----5:R-:W-:Y:S02]  /*14a0*/  PRMT R5, R8.reuse, 0x7632, R5 ;  /* 0x0000763208057816 */ /* 0x060fe40000000005 */
[C---:B------:R-:W-:Y:S02]  /*14b0*/  PRMT R186, R9.reuse, 0x7632, R186 ;  /* 0x0000763209ba7816 */ /* 0x040fe400000000ba */
[----:B------:R-:W-:Y:S02]  /*14c0*/  SHF.L.U32 R187, R9, 0x10, RZ ;  /* 0x0000001009bb7819 */ /* 0x000fe400000006ff */
[----:B------:R-:W-:Y:S02]  /*14d0*/  SHF.L.U32 R8, R8, 0x10, RZ ;  /* 0x0000001008087819 */ /* 0x000fe400000006ff */
[----:B------:R-:W-:Y:S02]  /*14e0*/  SHF.L.U32 R9, R172, 0x10, RZ ;  /* 0x00000010ac097819 */ /* 0x000fe400000006ff */
[----:B------:R-:W-:-:S02]  /*14f0*/  PRMT R190, R10, 0x7632, R190 ;  /* 0x000076320abe7816 */ /* 0x000fc400000000be */
[C---:B------:R-:W-:Y:S01]  /*1500*/  PRMT R193, R11.reuse, 0x7632, R193 ;  /* 0x000076320bc17816 */ /* 0x040fe200000000c1 */
[----:B------:R-:W-:Y:S01]  /*1510*/  FADD.FTZ R9, R8, R9 ;  /* 0x0000000908097221 */ /* 0x000fe20000010000 */
[----:B------:R-:W-:Y:S02]  /*1520*/  SHF.L.U32 R191, R10, 0x10, RZ ;  /* 0x000000100abf7819 */ /* 0x000fe400000006ff */
[----:B------:R-:W-:Y:S01]  /*1530*/  SHF.L.U32 R194, R11, 0x10, RZ ;  /* 0x000000100bc27819 */ /* 0x000fe200000006ff */
[----:B------:R-:W-:Y:S01]  /*1540*/  FADD.FTZ R200, R176, R9 ;  /* 0x00000009b0c87221 */ /* 0x000fe20000010000 */
        /* <DEDUP_REMOVED lines=25> */
.L_x_8849:
[----:B------:R-:W0:Y:S01]  /*16e0*/  LDC.64 R10, c[0x0][0x3a8] ;  /* 0x0000ea00ff0a7b82 */ /* 0x000e220000000a00 */
[----:B------:R-:W-:-:S05]  /*16f0*/  IADD3 R5, PT, PT, R6, 0x80, RZ ;  /* 0x0000008006057810 */ /* 0x000fca0007ffe0ff */
[----:B------:R-:W-:Y:S02]  /*1700*/  IMAD.WIDE.U32 R188, R5, 0x10, R184 ;  /* 0x0000001005bc7825 */ /* 0x000fe400078e00b8 */
[----:B------:R-:W1:Y:S08]  /*1710*/  @P0 LDC.64 R186, c[0x0][0x398] ;  /* 0x0000e600ffba0b82 */ /* 0x000e700000000a00 */
[----:B------:R-:W2:Y:S01]  /*1720*/  @P1 LDC.64 R192, c[0x0][0x3a0] ;  /* 0x0000e800ffc01b82 */ /* 0x000ea20000000a00 */
[----:B0-----:R-:W-:-:S05]  /*1730*/  IMAD.WIDE.U32 R8, R6, 0x20, R10 ;  /* 0x0000002006087825 */ /* 0x001fca00078e000a */
[----:B------:R0:W-:Y:S01]  /*1740*/  STG.E.128 desc[UR6][R8.64], R200 ;  /* 0x000000c808007986 */ /* 0x0001e2000c101d06 */
[----:B-1----:R-:W-:-:S03]  /*1750*/  @P0 IMAD.WIDE.U32 R186, R5, 0x10, R186 ;  /* 0x0000001005ba0825 */ /* 0x002fc600078e00ba */
[----:B------:R0:W-:Y:S04]  /*1760*/  STG.E.128 desc[UR6][R8.64+0x10], R216 ;  /* 0x000010d808007986 */ /* 0x0001e8000c101d06 */
[----:B------:R0:W5:Y:S01]  /*1770*/  @P0 LDG.E.128 R172, desc[UR6][R186.64] ;  /* 0x00000006baac0981 */ /* 0x000162000c1e1d00 */
[----:B--2---:R-:W-:-:S03]  /*1780*/  @P1 IMAD.WIDE.U32 R192, R5, 0x20, R192 ;  /* 0x0000002005c01825 */ /* 0x004fc600078e00c0 */
[----:B------:R-:W5:Y:S04]  /*1790*/  LDG.E.128 R188, desc[UR6][R188.64] ;  /* 0x00000006bcbc7981 */ /* 0x000f68000c1e1d00 */
[----:B------:R0:W5:Y:S04]  /*17a0*/  @P1 LDG.E.128 R176, desc[UR6][R192.64] ;  /* 0x00000006c0b01981 */ /* 0x000168000c1e1d00 */
[----:B------:R0:W5:Y:S01]  /*17b0*/  @P1 LDG.E.128 R180, desc[UR6][R192.64+0x10] ;  /* 0x00001006c0b41981 */ /* 0x000162000c1e1d00 */
[----:B------:R-:W-:Y:S05]  /*17c0*/  @!P0 BRA `(.L_x_8851) ;  /* 0x00000004001c8947 */ /* 0x000fea0003800000 */
[----:B-----5:R-:W-:Y:S02]  /*17d0*/  PRMT R4, R175, 0x7632, R4 ;  /* 0x00007632af047816 */ /* 0x020fe40000000004 */
[----:B------:R-:W-:Y:S02]  /*17e0*/  PRMT R7, R174, 0x7632, R7 ;  /* 0x00007632ae077816 */ /* 0x000fe40000000007 */
[----:B0-----:R-:W-:Y:S02]  /*17f0*/  PRMT R8, R173, 0x7632, R8 ;  /* 0x00007632ad087816 */ /* 0x001fe40000000008 */
[----:B------:R-:W-:Y:S01]  /*1800*/  PRMT R9, R172, 0x7632, R9 ;  /* 0x00007632ac097816 */ /* 0x000fe20000000009 */
[----:B------:R-:W-:Y:S06]  /*1810*/  @!P1 BRA `(.L_x_8852) ;  /* 0x0000000000949947 */ /* 0x000fec0003800000 */
[----:B------:R-:W-:Y:S02]  /*1820*/  PRMT R186, R188, 0x7632, R186 ;  /* 0x00007632bcba7816 */ /* 0x000fe400000000ba */
[----:B------:R-:W-:Y:S02]  /*1830*/  PRMT R192, R189, 0x7632, R192 ;  /* 0x00007632bdc07816 */ /* 0x000fe400000000c0 */
[----:B------:R-:W-:Y:S02]  /*1840*/  PRMT R193, R190, 0x7632, R193 ;  /* 0x00007632bec17816 */ /* 0x000fe400000000c1 */
[C---:B------:R-:W-:Y:S02]  /*1850*/  PRMT R194, R191.reuse, 0x7632, R194 ;  /* 0x00007632bfc27816 */ /* 0x040fe400000000c2 */
[----:B------:R-:W-:Y:S02]  /*1860*/  SHF.L.U32 R196, R191, 0x10, RZ ;  /* 0x00000010bfc47819 */ /* 0x000fe400000006ff */
[----:B------:R-:W-:-:S02]  /*1870*/  SHF.L.U32 R191, R8, 0x10, RZ ;  /* 0x0000001008bf7819 */ /* 0x000fc400000006ff */
[----:B------:R-:W-:Y:S02]  /*1880*/  SHF.L.U32 R8, R7, 0x10, RZ ;  /* 0x0000001007087819 */ /* 0x000fe400000006ff */
        /* <DEDUP_REMOVED lines=30> */
.L_x_8852:
[----:B------:R-:W-:Y:S02]  /*1a70*/  PRMT R186, R188, 0x7632, R186 ;  /* 0x00007632bcba7816 */ /* 0x000fe400000000ba */
        /* <DEDUP_REMOVED lines=28> */
.L_x_8851:
[----:B------:R-:W-:Y:S05]  /*1c40*/  @!P1 BRA `(.L_x_8854) ;  /* 0x0000000000549947 */ /* 0x000fea0003800000 */
[C---:B-----5:R-:W-:Y:S02]  /*1c50*/  PRMT R4, R188.reuse, 0x7632, R4 ;  /* 0x00007632bc047816 */ /* 0x060fe40000000004 */
[----:B------:R-:W-:Y:S02]  /*1c60*/  SHF.L.U32 R7, R188, 0x10, RZ ;  /* 0x00000010bc077819 */ /* 0x000fe400000006ff */
[----:B0-----:R-:W-:Y:S02]  /*1c70*/  PRMT R8, R189, 0x7632, R8 ;  /* 0x00007632bd087816 */ /* 0x001fe40000000008 */
        /* <DEDUP_REMOVED lines=18> */
.L_x_8854:
        /* <DEDUP_REMOVED lines=11> */
[----:B------:R-:W-:-:S07]  /*1e50*/  SHF.L.U32 R207, R207, 0x10, RZ ;  /* 0x00000010cfcf7819 */ /* 0x000fce00000006ff */
.L_x_8853:
[----:B0-----:R-:W0:Y:S01]  /*1e60*/  @P0 LDC.64 R192, c[0x0][0x398] ;  /* 0x0000e600ffc00b82 */ /* 0x001e220000000a00 */
[----:B------:R-:W-:Y:S01]  /*1e70*/  IADD3 R8, PT, PT, R6, 0x100, RZ ;  /* 0x0000010006087810 */ /* 0x000fe20007ffe0ff */
[----:B------:R-:W-:-:S04]  /*1e80*/  IMAD.WIDE.U32 R186, R5, 0x20, R10 ;  /* 0x0000002005ba7825 */ /* 0x000fc800078e000a */
[C---:B------:R-:W-:Y:S01]  /*1e90*/  IMAD.WIDE.U32 R188, R8.reuse, 0x10, R184 ;  /* 0x0000001008bc7825 */ /* 0x040fe200078e00b8 */
[----:B------:R1:W-:Y:S01]  /*1ea0*/  STG.E.128 desc[UR6][R186.64], R208 ;  /* 0x000000d0ba007986 */ /* 0x0003e2000c101d06 */
[----:B------:R-:W2:Y:S03]  /*1eb0*/  @P1 LDC.64 R194, c[0x0][0x3a0] ;  /* 0x0000e800ffc21b82 */ /* 0x000ea60000000a00 */
        /* <DEDUP_REMOVED lines=8> */
[----:B-----5:R-:W-:Y:S02]  /*1f40*/  PRMT R4, R175, 0x7632, R4 ;  /* 0x00007632af047816 */ /* 0x020fe40000000004 */
[----:B------:R-:W-:Y:S02]  /*1f50*/  PRMT R7, R174, 0x7632, R7 ;  /* 0x00007632ae077816 */ /* 0x000fe40000000007 */
[----:B------:R-:W-:Y:S02]  /*1f60*/  PRMT R9, R173, 0x7632, R9 ;  /* 0x00007632ad097816 */ /* 0x000fe40000000009 */
[----:B-1----:R-:W-:Y:S01]  /*1f70*/  PRMT R186, R172, 0x7632, R186 ;  /* 0x00007632acba7816 */ /* 0x002fe200000000ba */
[----:B------:R-:W-:Y:S06]  /*1f80*/  @!P1 BRA `(.L_x_8856) ;  /* 0x0000000000949947 */ /* 0x000fec0003800000 */
[C---:B------:R-:W-:Y:S02]  /*1f90*/  PRMT R194, R190.reuse, 0x7632, R194 ;  /* 0x00007632bec27816 */ /* 0x040fe400000000c2 */
[----:B------:R-:W-:Y:S02]  /*1fa0*/  SHF.L.U32 R190, R190, 0x10, RZ ;  /* 0x00000010bebe7819 */ /* 0x000fe400000006ff */
[----:B------:R-:W-:Y:S02]  /*1fb0*/  SHF.L.U32 R197, R174, 0x10, RZ ;  /* 0x00000010aec57819 */ /* 0x000fe400000006ff */
[----:B------:R-:W-:Y:S02]  /*1fc0*/  PRMT R187, R188, 0x7632, R187 ;  /* 0x00007632bcbb7816 */ /* 0x000fe400000000bb */
[----:B------:R-:W-:Y:S02]  /*1fd0*/  PRMT R192, R189, 0x7632, R192 ;  /* 0x00007632bdc07816 */ /* 0x000fe400000000c0 */
[----:B------:R-:W-:-:S02]  /*1fe0*/  PRMT R195, R191, 0x7632, R195 ;  /* 0x00007632bfc37816 */ /* 0x000fc400000000c3 */
        /* <DEDUP_REMOVED lines=31> */
.L_x_8856:
[C---:B------:R-:W-:Y:S02]  /*21e0*/  PRMT R187, R188.reuse, 0x7632, R187 ;  /* 0x00007632bcbb7816 */ /* 0x040fe400000000bb */
[C---:B------:R-:W-:Y:S02]  /*21f0*/  PRMT R193, R189.reuse, 0x7632, R193 ;  /* 0x00007632bdc17816 */ /* 0x040fe400000000c1 */
[----:B------:R-:W-:Y:S02]  /*2200*/  SHF.L.U32 R198, R189, 0x10, RZ ;  /* 0x00000010bdc67819 */ /* 0x000fe400000006ff */
[----:B------:R-:W-:Y:S02]  /*2210*/  SHF.L.U32 R188, R188, 0x10, RZ ;  /* 0x00000010bcbc7819 */ /* 0x000fe400000006ff */
[----:B------:R-:W-:Y:S02]  /*2220*/  PRMT R194, R190, 0x7632, R194 ;  /* 0x00007632bec27816 */ /* 0x000fe400000000c2 */
[----:B------:R-:W-:-:S02]  /*2230*/  SHF.L.U32 R189, R172, 0x10, RZ ;  /* 0x00000010acbd7819 */ /* 0x000fc400000006ff */
[----:B------:R-:W-:Y:S02]  /*2240*/  SHF.L.U32 R190, R190, 0x10, RZ ;  /* 0x00000010bebe7819 */ /* 0x000fe400000006ff */
[----:B------:R-:W-:Y:S01]  /*2250*/  SHF.L.U32 R195, R173, 0x10, RZ ;  /* 0x00000010adc37819 */ /* 0x000fe200000006ff */
[----:B------:R-:W-:Y:S01]  /*2260*/  FADD.FTZ R196, R189, R188 ;  /* 0x000000bcbdc47221 */ /* 0x000fe20000010000 */
[----:B------:R-:W-:Y:S02]  /*2270*/  SHF.L.U32 R197, R174, 0x10, RZ ;  /* 0x00000010aec57819 */ /* 0x000fe400000006ff */
[----:B------:R-:W-:Y:S01]  /*2280*/  PRMT R199, R191, 0x7632, R199 ;  /* 0x00007632bfc77816 */ /* 0x000fe200000000c7 */
        /* <DEDUP_REMOVED lines=18> */
.L_x_8855:
[----:B------:R-:W-:Y:S05]  /*23b0*/  @!P1 BRA `(.L_x_8858) ;  /* 0x0000000000549947 */ /* 0x000fea0003800000 */
[C---:B-1---5:R-:W-:Y:S02]  /*23c0*/  PRMT R187, R190.reuse, 0x7632, R187 ;  /* 0x00007632bebb7816 */ /* 0x062fe400000000bb */
        /* <DEDUP_REMOVED lines=20> */
.L_x_8858:
[----:B-----5:R-:W-:Y:S02]  /*2510*/  PRMT R197, R188, 0x7632, R197 ;  /* 0x00007632bcc57816 */ /* 0x020fe400000000c5 */
[----:B------:R-:W-:Y:S02]  /*2520*/  PRMT R199, R189, 0x7632, R199 ;  /* 0x00007632bdc77816 */ /* 0x000fe400000000c7 */
[----:B-1----:R-:W-:Y:S02]  /*2530*/  PRMT R193, R190, 0x7632, R193 ;  /* 0x00007632bec17816 */ /* 0x002fe400000000c1 */
        /* <DEDUP_REMOVED lines=9> */
.L_x_8857:
[----:B------:R-:W0:Y:S01]  /*25d0*/  @P0 LDC.64 R188, c[0x0][0x398] ;  /* 0x0000e600ffbc0b82 */ /* 0x000e220000000a00 */
        /* <DEDUP_REMOVED lines=15> */
[----:B-1----:R-:W-:Y:S02]  /*26d0*/  PRMT R186, R173, 0x7632, R186 ;  /* 0x00007632adba7816 */ /* 0x002fe400000000ba */
[----:B------:R-:W-:Y:S01]  /*26e0*/  PRMT R187, R172, 0x7632, R187 ;  /* 0x00007632acbb7816 */ /* 0x000fe200000000bb */
[----:B------:R-:W-:Y:S06]  /*26f0*/  @!P1 BRA `(.L_x_8860) ;  /* 0x0000000000949947 */ /* 0x000fec0003800000 */
[C---:B------:R-:W-:Y:S02]  /*2700*/  PRMT R190, R213.reuse, 0x7632, R190 ;  /* 0x00007632d5be7816 */ /* 0x040fe400000000be */
[----:B------:R-:W-:Y:S02]  /*2710*/  SHF.L.U32 R213, R213, 0x10, RZ ;  /* 0x00000010d5d57819 */ /* 0x000fe400000006ff */
[C---:B------:R-:W-:Y:S02]  /*2720*/  PRMT R220, R214.reuse, 0x7632, R220 ;  /* 0x00007632d6dc7816 */ /* 0x040fe400000000dc */
[----:B------:R-:W-:Y:S02]  /*2730*/  SHF.L.U32 R224, R173, 0x10, RZ ;  /* 0x00000010ade07819 */ /* 0x000fe400000006ff */
[----:B------:R-:W-:Y:S02]  /*2740*/  SHF.L.U32 R214, R214, 0x10, RZ ;  /* 0x00000010d6d67819 */ /* 0x000fe400000006ff */
[----:B------:R-:W-:Y:S01]  /*2750*/  SHF.L.U32 R191, R174, 0x10, RZ ;  /* 0x00000010aebf7819 */ /* 0x000fe200000006ff */
[----:B------:R-:W-:Y:S01]  /*2760*/  FADD.FTZ R213, R224, R213 ;  /* 0x000000d5e0d57221 */ /* 0x000fe20000010000 */
[----:B------:R-:W-:-:S02]  /*2770*/  PRMT R188, R212, 0x7632, R188 ;  /* 0x00007632d4bc7816 */ /* 0x000fc400000000bc */
[C---:B------:R-:W-:Y:S02]  /*2780*/  PRMT R221, R215.reuse, 0x7632, R221 ;  /* 0x00007632d7dd7816 */ /* 0x040fe400000000dd */
[----:B------:R-:W-:Y:S01]  /*2790*/  SHF.L.U32 R222, R215, 0x10, RZ ;  /* 0x00000010d7de7819 */ /* 0x000fe200000006ff */
[----:B------:R-:W-:Y:S01]  /*27a0*/  FADD.FTZ R215, R191, R214 ;  /* 0x000000d6bfd77221 */ /* 0x000fe20000010000 */
[----:B------:R-:W-:Y:S02]  /*27b0*/  SHF.L.U32 R212, R212, 0x10, RZ ;  /* 0x00000010d4d47819 */ /* 0x000fe400000006ff */
[----:B------:R-:W-:Y:S02]  /*27c0*/  SHF.L.U32 R189, R172, 0x10, RZ ;  /* 0x00000010acbd7819 */ /* 0x000fe400000006ff */
[----:B------:R-:W-:Y:S02]  /*27d0*/  SHF.L.U32 R224, R7, 0x10, RZ ;  /* 0x0000001007e07819 */ /* 0x000fe400000006ff */
        /* <DEDUP_REMOVED lines=23> */
.L_x_8860:
[C---:B------:R-:W-:Y:S02]  /*2950*/  PRMT R222, R214.reuse, 0x7632, R222 ;  /* 0x00007632d6de7816 */ /* 0x040fe400000000de */
[----:B------:R-:W-:Y:S02]  /*2960*/  SHF.L.U32 R214, R214, 0x10, RZ ;  /* 0x00000010d6d67819 */ /* 0x000fe400000006ff */
[----:B------:R-:W-:Y:S02]  /*2970*/  SHF.L.U32 R223, R174, 0x10, RZ ;  /* 0x00000010aedf7819 */ /* 0x000fe400000006ff */
[----:B------:R-:W-:Y:S02]  /*2980*/  PRMT R221, R213, 0x7632, R221 ;  /* 0x00007632d5dd7816 */ /* 0x000fe400000000dd */
[----:B------:R-:W-:Y:S01]  /*2990*/  PRMT R189, R212, 0x7632, R189 ;  /* 0x00007632d4bd7816 */ /* 0x000fe200000000bd */
[----:B------:R-:W-:Y:S01]  /*29a0*/  FADD.FTZ R220, R223, R214 ;  /* 0x000000d6dfdc7221 */ /* 0x000fe20000010000 */
        /* <DEDUP_REMOVED lines=23> */
.L_x_8859:
[----:B------:R-:W-:Y:S05]  /*2b20*/  @!P1 BRA `(.L_x_8862) ;  /* 0x0000000000549947 */ /* 0x000fea0003800000 */
[----:B-----5:R-:W-:Y:S02]  /*2b30*/  PRMT R7, R212, 0x7632, R7 ;  /* 0x00007632d4077816 */ /* 0x020fe40000000007 */
[----:B-1----:R-:W-:Y:S02]  /*2b40*/  PRMT R187, R213, 0x7632, R187 ;  /* 0x00007632d5bb7816 */ /* 0x002fe400000000bb */
[----:B------:R-:W-:Y:S02]  /*2b50*/  PRMT R188, R214, 0x7632, R188 ;  /* 0x00007632d6bc7816 */ /* 0x000fe400000000bc */
[----:B------:R-:W-:Y:S02]  /*2b60*/  PRMT R190, R215, 0x7632, R190 ;  /* 0x00007632d7be7816 */ /* 0x000fe400000000be */
        /* <DEDUP_REMOVED lines=17> */
.L_x_8862:
[----:B-1---5:R-:W-:Y:S02]  /*2c80*/  PRMT R189, R212, 0x7632, R189 ;  /* 0x00007632d4bd7816 */ /* 0x022fe400000000bd */
        /* <DEDUP_REMOVED lines=11> */
.L_x_8861:
        /* <DEDUP_REMOVED lines=15> */
[C---:B-----5:R-:W-:Y:S02]  /*2e30*/  PRMT R9, R212.reuse, 0x7632, R9 ;  /* 0x00007632d4097816 */ /* 0x060fe40000000009 */
[----:B------:R-:W-:Y:S02]  /*2e40*/  SHF.L.U32 R212, R212, 0x10, RZ ;  /* 0x00000010d4d47819 */ /* 0x000fe400000006ff */
[C---:B-1----:R-:W-:Y:S02]  /*2e50*/  PRMT R186, R213.reuse, 0x7632, R186 ;  /* 0x00007632d5ba7816 */ /* 0x042fe400000000ba */
[----:B------:R-:W-:Y:S02]  /*2e60*/  PRMT R224, R214, 0x7632, R224 ;  /* 0x00007632d6e07816 */ /* 0x000fe400000000e0 */
[----:B------:R-:W-:Y:S02]  /*2e70*/  SHF.L.U32 R185, R172, 0x10, RZ ;  /* 0x00000010acb97819 */ /* 0x000fe400000006ff */
[----:B------:R-:W-:-:S02]  /*2e80*/  SHF.L.U32 R213, R213, 0x10, RZ ;  /* 0x00000010d5d57819 */ /* 0x000fc400000006ff */
[----:B------:R-:W-:Y:S01]  /*2e90*/  SHF.L.U32 R214, R214, 0x10, RZ ;  /* 0x00000010d6d67819 */ /* 0x000fe200000006ff */
[----:B------:R-:W-:Y:S01]  /*2ea0*/  FADD.FTZ R185, R185, R212 ;  /* 0x000000d4b9b97221 */ /* 0x000fe20000010000 */
[----:B------:R-:W-:Y:S02]  /*2eb0*/  SHF.L.U32 R184, R173, 0x10, RZ ;  /* 0x00000010adb87819 */ /* 0x000fe400000006ff */
[----:B------:R-:W-:Y:S02]  /*2ec0*/  SHF.L.U32 R187, R174, 0x10, RZ ;  /* 0x00000010aebb7819 */ /* 0x000fe400000006ff */
[C---:B------:R-:W-:Y:S01]  /*2ed0*/  PRMT R226, R215.reuse, 0x7632, R226 ;  /* 0x00007632d7e27816 */ /* 0x040fe200000000e2 */
[----:B------:R-:W-:Y:S01]  /*2ee0*/  FADD.FTZ R213, R184, R213 ;  /* 0x000000d5b8d57221 */ /* 0x000fe20000010000 */
[----:B------:R-:W-:Y:S01]  /*2ef0*/  SHF.L.U32 R227, R215, 0x10, RZ ;  /* 0x00000010d7e37819 */ /* 0x000fe200000006ff */
[----:B------:R-:W-:Y:S01]  /*2f00*/  FADD.FTZ R215, R187, R214 ;  /* 0x000000d6bbd77221 */ /* 0x000fe20000010000 */
[----:B------:R-:W-:-:S02]  /*2f10*/  PRMT R212, R174, 0x7632, R212 ;  /* 0x00007632aed47816 */ /* 0x000fc400000000d4 */
[----:B------:R-:W-:Y:S02]  /*2f20*/  PRMT R184, R172, 0x7632, R184 ;  /* 0x00007632acb87816 */ /* 0x000fe400000000b8 */
[----:B------:R-:W-:Y:S02]  /*2f30*/  PRMT R187, R173, 0x7632, R187 ;  /* 0x00007632adbb7816 */ /* 0x000fe400000000bb */
[C---:B------:R-:W-:Y:S02]  /*2f40*/  PRMT R228, R175.reuse, 0x7632, R228 ;  /* 0x00007632afe47816 */ /* 0x040fe400000000e4 */
[----:B------:R-:W-:Y:S02]  /*2f50*/  SHF.L.U32 R230, R175, 0x10, RZ ;  /* 0x00000010afe67819 */ /* 0x000fe400000006ff */
        /* <DEDUP_REMOVED lines=22> */
.L_x_8864:
[C---:B-1---5:R-:W-:Y:S02]  /*30c0*/  PRMT R187, R212.reuse, 0x7632, R187 ;  /* 0x00007632d4bb7816 */ /* 0x062fe400000000bb */
[----:B------:R-:W-:Y:S02]  /*30d0*/  SHF.L.U32 R184, R212, 0x10, RZ ;  /* 0x00000010d4b87819 */ /* 0x000fe400000006ff */
[C---:B------:R-:W-:Y:S02]  /*30e0*/  PRMT R225, R213.reuse, 0x7632, R225 ;  /* 0x00007632d5e17816 */ /* 0x040fe400000000e1 */
[----:B------:R-:W-:Y:S02]  /*30f0*/  SHF.L.U32 R186, R213, 0x10, RZ ;  /* 0x00000010d5ba7819 */ /* 0x000fe400000006ff */
[----:B------:R-:W-:Y:S02]  /*3100*/  SHF.L.U32 R212, R214, 0x10, RZ ;  /* 0x00000010d6d47819 */ /* 0x000fe400000006ff */
[----:B------:R-:W-:-:S02]  /*3110*/  SHF.L.U32 R9, R172, 0x10, RZ ;  /* 0x00000010ac097819 */ /* 0x000fc400000006ff */
[----:B------:R-:W-:Y:S02]  /*3120*/  SHF.L.U32 R185, R173, 0x10, RZ ;  /* 0x00000010adb97819 */ /* 0x000fe400000006ff */
[----:B------:R-:W-:Y:S01]  /*3130*/  SHF.L.U32 R213, R174, 0x10, RZ ;  /* 0x00000010aed57819 */ /* 0x000fe200000006ff */
[----:B------:R-:W-:Y:S01]  /*3140*/  FADD.FTZ R184, R9, R184 ;  /* 0x000000b809b87221 */ /* 0x000fe20000010000 */
[----:B------:R-:W-:Y:S01]  /*3150*/  PRMT R227, R214, 0x7632, R227 ;  /* 0x00007632d6e37816 */ /* 0x000fe200000000e3 */
[----:B------:R-:W-:Y:S01]  /*3160*/  FADD.FTZ R186, R185, R186 ;  /* 0x000000bab9ba7221 */ /* 0x000fe20000010000 */
[----:B------:R-:W-:Y:S01]  /*3170*/  PRMT R229, R215, 0x7632, R229 ;  /* 0x00007632d7e57816 */ /* 0x000fe200000000e5 */
[----:B------:R-:W-:Y:S01]  /*3180*/  FADD.FTZ R212, R213, R212 ;  /* 0x000000d4d5d47221 */ /* 0x000fe20000010000 */
[----:B------:R-:W-:Y:S02]  /*3190*/  PRMT R9, R172, 0x7632, R9 ;  /* 0x00007632ac097816 */ /* 0x000fe40000000009 */
[----:B------:R-:W-:-:S02]  /*31a0*/  PRMT R185, R173, 0x7632, R185 ;  /* 0x00007632adb97816 */ /* 0x000fc400000000b9 */
[----:B------:R-:W-:Y:S02]  /*31b0*/  PRMT R213, R174, 0x7632, R213 ;  /* 0x00007632aed57816 */ /* 0x000fe400000000d5 */
[----:B------:R-:W-:Y:S02]  /*31c0*/  PRMT R214, R175, 0x7632, R214 ;  /* 0x00007632afd67816 */ /* 0x000fe400000000d6 */
[----:B------:R-:W-:Y:S02]  /*31d0*/  SHF.L.U32 R230, R215, 0x10, RZ ;  /* 0x00000010d7e67819 */ /* 0x000fe400000006ff */
[----:B------:R-:W-:Y:S02]  /*31e0*/  SHF.L.U32 R224, R187, 0x10, RZ ;  /* 0x00000010bbe07819 */ /* 0x000fe400000006ff */
        /* <DEDUP_REMOVED lines=8> */
[----:B------:R-:W-:Y:S02]  /*3270*/  SHF.L.U32 R232, R229, 0x10, RZ ;  /* 0x00000010e5e87819 */ /* 0x000fe400000006ff */
[----:B------:R-:W-:Y:S01]  /*3280*/  SHF.L.U32 R215, R214, 0x10, RZ ;  /* 0x00000010d6d77819 */ /* 0x000fe200000006ff */
[----:B------:R-:W-:Y:S01]  /*3290*/  FADD.FTZ R214, R231, R230 ;  /* 0x000000e6e7d67221 */ /* 0x000fe20000010000 */
[----:B------:R-:W-:-:S03]  /*32a0*/  FADD.FTZ R213, R228, R213 ;  /* 0x000000d5e4d57221 */ /* 0x000fc60000010000 */
[----:B------:R-:W-:Y:S01]  /*32b0*/  FADD.FTZ R215, R232, R215 ;  /* 0x000000d7e8d77221 */ /* 0x000fe20000010000 */
[----:B------:R-:W-:Y:S06]  /*32c0*/  BRA `(.L_x_8865) ;  /* 0x0000000000887947 */ /* 0x000fec0003800000 */
.L_x_8863:
[----:B------:R-:W-:Y:S05]  /*32d0*/  @!P1 BRA `(.L_x_8866) ;  /* 0x0000000000549947 */ /* 0x000fea0003800000 */
[C---:B-----5:R-:W-:Y:S02]  /*32e0*/  PRMT R9, R212.reuse, 0x7632, R9 ;  /* 0x00007632d4097816 */ /* 0x060fe40000000009 */
[----:B------:R-:W-:Y:S02]  /*32f0*/  SHF.L.U32 R185, R212, 0x10, RZ ;  /* 0x00000010d4b97819 */ /* 0x000fe400000006ff */
[----:B------:R-:W-:Y:S02]  /*3300*/  PRMT R184, R213, 0x7632, R184 ;  /* 0x00007632d5b87816 */ /* 0x000fe400000000b8 */
[----:B-1----:R-:W-:Y:S02]  /*3310*/  PRMT R186, R214, 0x7632, R186 ;  /* 0x00007632d6ba7816 */ /* 0x002fe400000000ba */
[----:B------:R-:W-:Y:S02]  /*3320*/  PRMT R212, R215, 0x7632, R212 ;  /* 0x00007632d7d47816 */ /* 0x000fe400000000d4 */
        /* <DEDUP_REMOVED lines=16> */
.L_x_8866:
[----:B-----5:R-:W-:Y:S02]  /*3430*/  PRMT R185, R212, 0x7632, R185 ;  /* 0x00007632d4b97816 */ /* 0x020fe400000000b9 */
[----:B-1----:R-:W-:Y:S02]  /*3440*/  PRMT R187, R213, 0x7632, R187 ;  /* 0x00007632d5bb7816 */ /* 0x002fe400000000bb */
        /* <DEDUP_REMOVED lines=10> */
.L_x_8865:
[----:B------:R-:W-:Y:S01]  /*34f0*/  FADD.FTZ R224, RZ, R200 ;  /* 0x000000c8ffe07221 */ /* 0x000fe20000010000 */
[----:B------:R-:W0:Y:S01]  /*3500*/  S2UR UR5, SR_CgaCtaId ;  /* 0x00000000000579c3 */ /* 0x000e220000008800 */
        /* <DEDUP_REMOVED lines=9> */
[----:B0-----:R-:W-:-:S03]  /*35a0*/  ULEA UR4, UR5, UR4, 0x18 ;  /* 0x0000000405047291 */ /* 0x001fc6000f8ec0ff */
        /* <DEDUP_REMOVED lines=127> */
[----:B0-----:R-:W-:Y:S01]  /*3da0*/  FADD.FTZ R226, R9, R226 ;  /* 0x000000e209e27221 */ /* 0x001fe20000010000 */
[----:B------:R-:W-:-:S04]  /*3db0*/  @!P1 SHF.R.U32.HI R9, RZ, 0x2, R0 ;  /* 0x00000002ff099819 */ /* 0x000fc80000011600 */
[----:B------:R-:W0:Y:S01]  /*3dc0*/  SHFL.BFLY PT, R225, R226, 0x2, 0x1f ;  /* 0x0c401f00e2e17f89 */ /* 0x000e2200000e0000 */
[----:B------:R-:W-:Y:S01]  /*3dd0*/  @!P1 LOP3.LUT R9, R9, 0x18, RZ, 0xc0, !PT ;  /* 0x0000001809099812 */ /* 0x000fe200078ec0ff */
[----:B0-----:R-:W-:-:S05]  /*3de0*/  FADD.FTZ R225, R226, R225 ;  /* 0x000000e1e2e17221 */ /* 0x001fca0000010000 */
[----:B------:R-:W0:Y:S02]  /*3df0*/  SHFL.BFLY PT, R228, R225, 0x4, 0x1f ;  /* 0x0c801f00e1e47f89 */ /* 0x000e2400000e0000 */
[----:B0-----:R-:W-:-:S05]  /*3e00*/  FADD.FTZ R228, R225, R228 ;  /* 0x000000e4e1e47221 */ /* 0x001fca0000010000 */
[----:B------:R-:W0:Y:S02]  /*3e10*/  SHFL.BFLY PT, R227, R228, 0x8, 0x1f ;  /* 0x0d001f00e4e37f89 */ /* 0x000e2400000e0000 */
[----:B0-----:R-:W-:Y:S01]  /*3e20*/  FADD.FTZ R227, R228, R227 ;  /* 0x000000e3e4e37221 */ /* 0x001fe20000010000 */
[----:B------:R-:W-:Y:S01]  /*3e30*/  IMAD.WIDE.U32 R228, R7, 0x20, R10 ;  /* 0x0000002007e47825 */ /* 0x000fe200078e000a */
[----:B------:R-:W-:-:S03]  /*3e40*/  CS2R R10, SRZ ;  /* 0x00000000000a7805 */ /* 0x000fc6000001ff00 */
[----:B------:R-:W0:Y:S04]  /*3e50*/  SHFL.BFLY PT, R230, R227, 0x10, 0x1f ;  /* 0x0e001f00e3e67f89 */ /* 0x000e2800000e0000 */
[----:B------:R-:W-:Y:S04]  /*3e60*/  STG.E.128 desc[UR6][R228.64], R184 ;  /* 0x000000b8e4007986 */ /* 0x000fe8000c101d06 */
[----:B------:R-:W-:Y:S01]  /*3e70*/  STG.E.128 desc[UR6][R228.64+0x10], R212 ;  /* 0x000010d4e4007986 */ /* 0x000fe2000c101d06 */
[----:B0-----:R-:W-:Y:S01]  /*3e80*/  FADD.FTZ R225, R227, R230 ;  /* 0x000000e6e3e17221 */ /* 0x001fe20000010000 */
[----:B------:R-:W-:Y:S01]  /*3e90*/  @!P3 LEA R230, R2, UR4, 0x3 ;  /* 0x0000000402e6bc11 */ /* 0x000fe2000f8e18ff */
[----:B------:R-:W-:-:S03]  /*3ea0*/  HFMA2 R227, -RZ, RZ, 0, 0 ;  /* 0x00000000ffe37431 */ /* 0x000fc600000001ff */
[----:B------:R0:W-:Y:S01]  /*3eb0*/  @!P1 STS.64 [R9+UR4], R224 ;  /* 0x000000e009009988 */ /* 0x0001e20008000a04 */
[----:B------:R-:W-:Y:S01]  /*3ec0*/  BAR.SYNC.DEFER_BLOCKING 0x0 ;  /* 0x0000000000007b1d */ /* 0x000fe20000010000 */
[----:B------:R-:W-:Y:S02]  /*3ed0*/  @!P3 MOV R227, 0x500 ;  /* 0x0000050000e3b802 */ /* 0x000fe40000000f00 */
[----:B------:R-:W-:-:S03]  /*3ee0*/  ISETP.NE.AND P1, PT, R0, RZ, PT ;  /* 0x000000ff0000720c */ /* 0x000fc60003f25270 */
[----:B------:R-:W1:Y:S01]  /*3ef0*/  SHFL.DOWN PT, R232, R227, 0x2, 0x1f ;  /* 0x08401f00e3e87f89 */ /* 0x000e6200000e0000 */
[----:B0-----:R-:W-:-:S09]  /*3f00*/  I2FP.F32.U32 R9, R227 ;  /* 0x000000e300097245 */ /* 0x001fd20000201000 */
[----:B------:R-:W0:Y:S01]  /*3f10*/  @!P1 LDC.64 R236, c[0x0][0x3c0] ;  /* 0x0000f000ffec9b82 */ /* 0x000e220000000a00 */
[----:B------:R-:W-:Y:S07]  /*3f20*/  @!P3 LDS.64 R10, [R230] ;  /* 0x00000000e60ab984 */ /* 0x000fee0000000a00 */
[----:B------:R-:W2:Y:S01]  /*3f30*/  @!P1 LDC.64 R248, c[0x0][0x3c8] ;  /* 0x0000f200fff89b82 */ /* 0x000ea20000000a00 */
[----:B-1----:R-:W-:Y:S02]  /*3f40*/  IADD3 R233, PT, PT, R232, R227, RZ ;  /* 0x000000e3e8e97210 */ /* 0x002fe40007ffe0ff */
[----:B------:R-:W-:-:S02]  /*3f50*/  I2FP.F32.S32 R232, R232 ;  /* 0x000000e800e87245 */ /* 0x000fc40000201400 */
[----:B------:R-:W-:Y:S01]  /*3f60*/  I2FP.F32.S32 R226, R233 ;  /* 0x000000e900e27245 */ /* 0x000fe20000201400 */
[----:B------:R-:W1:Y:S03]  /*3f70*/  SHFL.DOWN PT, R228, R233, 0x1, 0x1f ;  /* 0x08201f00e9e47f89 */ /* 0x000e6600000e0000 */
[----:B------:R-:W3:Y:S01]  /*3f80*/  MUFU.RCP R234, R226 ;  /* 0x000000e200ea7308 */ /* 0x000ee20000001000 */
[----:B--2---:R-:W-:Y:S01]  /*3f90*/  @!P1 IMAD.WIDE R248, R3, 0x4, R248 ;  /* 0x0000000403f89825 */ /* 0x004fe200078e02f8 */
[-C--:B-1----:R-:W-:Y:S02]  /*3fa0*/  IADD3 R227, PT, PT, R233, R228.reuse, RZ ;  /* 0x000000e4e9e37210 */ /* 0x082fe40007ffe0ff */
[----:B------:R-:W-:Y:S01]  /*3fb0*/  I2FP.F32.S32 R228, R228 ;  /* 0x000000e400e47245 */ /* 0x000fe20000201400 */
[----:B------:R-:W1:Y:S01]  /*3fc0*/  SHFL.DOWN PT, R231, R10, 0x2, 0x1f ;  /* 0x08401f000ae77f89 */ /* 0x000e6200000e0000 */
[----:B------:R-:W-:-:S06]  /*3fd0*/  I2FP.F32.S32 R227, R227 ;  /* 0x000000e300e37245 */ /* 0x000fcc0000201400 */
[----:B------:R-:W2:Y:S01]  /*3fe0*/  MUFU.RCP R227, R227 ;  /* 0x000000e300e37308 */ /* 0x000ea20000001000 */
[----:B-1----:R-:W-:-:S04]  /*3ff0*/  FMUL.FTZ R224, R231, R232 ;  /* 0x000000e8e7e07220 */ /* 0x002fc80000410000 */
[----:B------:R-:W-:Y:S01]  /*4000*/  FFMA.FTZ R225, R9, R10, R224 ;  /* 0x0000000a09e17223 */ /* 0x000fe200000100e0 */
[----:B------:R-:W-:Y:S01]  /*4010*/  FADD.FTZ R10, -R231, R10 ;  /* 0x0000000ae70a7221 */ /* 0x000fe20000010100 */
[----:B------:R-:W1:Y:S02]  /*4020*/  SHFL.DOWN PT, R224, R11, 0x2, 0x1f ;  /* 0x08401f000be07f89 */ /* 0x000e6400000e0000 */
[----:B---3--:R-:W-:Y:S01]  /*4030*/  FMUL.FTZ R225, R234, R225 ;  /* 0x000000e1eae17220 */ /* 0x008fe20000410000 */
[----:B------:R-:W-:-:S04]  /*4040*/  FMUL.FTZ R10, R10, R10 ;  /* 0x0000000a0a0a7220 */ /* 0x000fc80000410000 */
[----:B------:R-:W3:Y:S01]  /*4050*/  SHFL.DOWN PT, R230, R225, 0x1, 0x1f ;  /* 0x08201f00e1e67f89 */ /* 0x000ee200000e0000 */
[----:B------:R-:W-:-:S04]  /*4060*/  FMUL.FTZ R10, R10, R9 ;  /* 0x000000090a0a7220 */ /* 0x000fc80000410000 */
[----:B------:R-:W-:Y:S01]  /*4070*/  FMUL.FTZ R10, R10, R232 ;  /* 0x000000e80a0a7220 */ /* 0x000fe20000410000 */
[----:B-1----:R-:W-:-:S04]  /*4080*/  FADD.FTZ R9, R224, R11 ;  /* 0x0000000be0097221 */ /* 0x002fc80000010000 */
[----:B------:R-:W-:Y:S01]  /*4090*/  FFMA.FTZ R234, R234, R10, R9 ;  /* 0x0000000aeaea7223 */ /* 0x000fe20000010009 */
[----:B---3--:R-:W-:-:S04]  /*40a0*/  FMUL.FTZ R11, R230, R228 ;  /* 0x000000e4e60b7220 */ /* 0x008fc80000410000 */
[----:B------:R-:W-:Y:S01]  /*40b0*/  FFMA.FTZ R10, R226, R225, R11 ;  /* 0x000000e1e20a7223 */ /* 0x000fe2000001000b */
[----:B------:R-:W-:Y:S01]  /*40c0*/  FADD.FTZ R225, R225, -R230 ;  /* 0x800000e6e1e17221 */ /* 0x000fe20000010000 */
[----:B------:R-:W1:Y:S02]  /*40d0*/  SHFL.DOWN PT, R11, R234, 0x1, 0x1f ;  /* 0x08201f00ea0b7f89 */ /* 0x000e6400000e0000 */
[----:B--2---:R-:W-:Y:S01]  /*40e0*/  FMUL.FTZ R9, R227, R10 ;  /* 0x0000000ae3097220 */ /* 0x004fe20000410000 */
[----:B------:R-:W-:-:S04]  /*40f0*/  FMUL.FTZ R225, R225, R225 ;  /* 0x000000e1e1e17220 */ /* 0x000fc80000410000 */
[----:B------:R-:W-:Y:S01]  /*4100*/  FMUL.FTZ R225, R226, R225 ;  /* 0x000000e1e2e17220 */ /* 0x000fe20000410000 */
[----:B------:R-:W2:Y:S03]  /*4110*/  SHFL.IDX PT, R9, R9, RZ, 0x1f ;  /* 0x00001fff09097589 */ /* 0x000ea600000e0000 */
[----:B------:R-:W-:Y:S01]  /*4120*/  FMUL.FTZ R225, R225, R228 ;  /* 0x000000e4e1e17220 */ /* 0x000fe20000410000 */
[----:B-1----:R-:W-:Y:S02]  /*4130*/  FADD.FTZ R10, R234, R11 ;  /* 0x0000000bea0a7221 */ /* 0x002fe40000010000 */
[----:B------:R-:W1:Y:S02]  /*4140*/  LDC R11, c[0x0][0x448] ;  /* 0x00011200ff0b7b82 */ /* 0x000e640000000800 */
[----:B------:R-:W-:Y:S01]  /*4150*/  FFMA.FTZ R225, R227, R225, R10 ;  /* 0x000000e1e3e17223 */ /* 0x000fe2000001000a */
[----:B--2---:R-:W-:-:S04]  /*4160*/  FMUL.FTZ R224, R9, R9 ;  /* 0x0000000909e07220 */ /* 0x004fc80000410000 */
[----:B------:R-:W1:Y:S01]  /*4170*/  SHFL.IDX PT, R226, R225, RZ, 0x1f ;  /* 0x00001fffe1e27589 */ /* 0x000e6200000e0000 */
[----:B------:R-:W-:Y:S02]  /*4180*/  FSEL R10, R9, RZ, !P2 ;  /* 0x000000ff090a7208 */ /* 0x000fe40005000000 */
[----:B------:R-:W-:-:S03]  /*4190*/  FSEL R224, R224, RZ, P2 ;  /* 0x000000ffe0e07208 */ /* 0x000fc60001000000 */
[C---:B------:R-:W-:Y:S01]  /*41a0*/  FADD.FTZ R229, -R10.reuse, R184 ;  /* 0x000000b80ae57221 */ /* 0x040fe20000010100 */
[C---:B------:R-:W-:Y:S01]  /*41b0*/  FADD.FTZ R231, -R10.reuse, R185 ;  /* 0x000000b90ae77221 */ /* 0x040fe20000010100 */
[----:B------:R-:W-:Y:S01]  /*41c0*/  FADD.FTZ R200, -R10, R200 ;  /* 0x000000c80ac87221 */ /* 0x000fe20000010100 */
[----:B0-----:R-:W-:-:S04]  /*41d0*/  @!P1 IMAD.WIDE R184, R3, 0x4, R236 ;  /* 0x0000000403b89825 */ /* 0x001fc800078e02ec */
        /* <DEDUP_REMOVED lines=14> */
[----:B-1----:R-:W-:Y:S01]  /*42c0*/  FFMA.FTZ R11, R226, UR11, R11 ;  /* 0x0000000be20b7c23 */ /* 0x002fe2000801000b */
[C---:B------:R-:W-:Y:S01]  /*42d0*/  FADD.FTZ R207, -R10.reuse, R207 ;  /* 0x000000cf0acf7221 */ /* 0x040fe20000010100 */
[C---:B------:R-:W-:Y:S01]  /*42e0*/  FADD.FTZ R196, -R10.reuse, R196 ;  /* 0x000000c40ac47221 */ /* 0x040fe20000010100 */
[C---:B------:R-:W-:Y:S01]  /*42f0*/  FADD.FTZ R197, -R10.reuse, R197 ;  /* 0x000000c50ac57221 */ /* 0x040fe20000010100 */
[----:B------:R-:W-:Y:S01]  /*4300*/  FADD.FTZ R224, R11, R224 ;  /* 0x000000e00be07221 */ /* 0x000fe20000010000 */
[C---:B------:R-:W-:Y:S01]  /*4310*/  FADD.FTZ R198, -R10.reuse, R198 ;  /* 0x000000c60ac67221 */ /* 0x040fe20000010100 */
[C---:B------:R-:W-:Y:S01]  /*4320*/  FADD.FTZ R199, -R10.reuse, R199 ;  /* 0x000000c70ac77221 */ /* 0x040fe20000010100 */
[C---:B------:R-:W-:Y:S01]  /*4330*/  FADD.FTZ R192, -R10.reuse, R192 ;  /* 0x000000c00ac07221 */ /* 0x040fe20000010100 */
        /* <DEDUP_REMOVED lines=18> */
[----:B------:R1:W-:Y:S01]  /*4460*/  @!P1 STG.E desc[UR6][R184.64], R9 ;  /* 0x00000009b8009986 */ /* 0x0003e2000c101906 */
[----:B------:R-:W2:Y:S01]  /*4470*/  LDC.64 R10, c[0x0][0x428] ;  /* 0x00010a00ff0a7b82 */ /* 0x000ea20000000a00 */
[C---:B0-----:R-:W-:Y:S01]  /*4480*/  FMUL.FTZ R241, R224.reuse, R200 ;  /* 0x000000c8e0f17220 */ /* 0x041fe20000410000 */
        /* <DEDUP_REMOVED lines=11> */
[----:B-1----:R-:W-:Y:S01]  /*4540*/  FFMA.FTZ R9, R203, R56, R44 ;  /* 0x00000038cb097223 */ /* 0x002fe2000001002c */
[----:B------:R-:W-:Y:S01]  /*4550*/  FFMA.FTZ R218, R212, R57, R45 ;  /* 0x00000039d4da7223 */ /* 0x000fe2000001002d */
[----:B------:R-:W-:Y:S01]  /*4560*/  F2FP.BF16.F32.PACK_AB R184, R187, R186 ;  /* 0x000000babbb8723e */ /* 0x000fe200000010ff */
[----:B------:R-:W-:Y:S01]  /*4570*/  FMUL.FTZ R245, R224, R190 ;  /* 0x000000bee0f57220 */ /* 0x000fe20000410000 */
[----:B------:R-:W-:Y:S01]  /*4580*/  F2FP.BF16.F32.PACK_AB R187, R220, R219 ;  /* 0x000000dbdcbb723e */ /* 0x000fe200000010ff */
[----:B------:R-:W-:Y:S01]  /*4590*/  FMUL.FTZ R220, R224, R189 ;  /* 0x000000bde0dc7220 */ /* 0x000fe20000410000 */
[----:B------:R-:W-:Y:S01]  /*45a0*/  F2FP.BF16.F32.PACK_AB R186, R218, R9 ;  /* 0x00000009daba723e */ /* 0x000fe200000010ff */
[----:B------:R-:W-:Y:S01]  /*45b0*/  FMUL.FTZ R9, R224, R208 ;  /* 0x000000d0e0097220 */ /* 0x000fe20000410000 */
        /* <DEDUP_REMOVED lines=9> */
[----:B--2---:R-:W-:Y:S01]  /*4650*/  IMAD.WIDE.U32 R246, R6, 0x10, R10 ;  /* 0x0000001006f67825 */ /* 0x004fe200078e000a */
[----:B------:R-:W-:-:S03]  /*4660*/  F2FP.BF16.F32.PACK_AB R185, R214, R185 ;  /* 0x000000b9d6b9723e */ /* 0x000fc600000010ff */
[----:B------:R-:W-:Y:S01]  /*4670*/  FMUL.FTZ R207, R224, R194 ;  /* 0x000000c2e0cf7220 */ /* 0x000fe20000410000 */
[----:B------:R-:W-:Y:S01]  /*4680*/  FFMA.FTZ R189, R201, R94, R170 ;  /* 0x0000005ec9bd7223 */ /* 0x000fe200000100aa */
[----:B------:R-:W-:Y:S01]  /*4690*/  FFMA.FTZ R194, R209, R62, R42 ;  /* 0x0000003ed1c27223 */ /* 0x000fe2000001002a */
[----:B------:R-:W-:Y:S01]  /*46a0*/  FFMA.FTZ R201, R210, R63, R43 ;  /* 0x0000003fd2c97223 */ /* 0x000fe2000001002b */
[C---:B------:R-:W-:Y:S01]  /*46b0*/  FMUL.FTZ R214, R224.reuse, R205 ;  /* 0x000000cde0d67220 */ /* 0x040fe20000410000 */
[----:B------:R-:W-:Y:S01]  /*46c0*/  @!P1 STG.E desc[UR6][R248.64], R224 ;  /* 0x000000e0f8009986 */ /* 0x000fe2000c101906 */
[C---:B------:R-:W-:Y:S01]  /*46d0*/  FMUL.FTZ R205, R224.reuse, R196 ;  /* 0x000000c4e0cd7220 */ /* 0x040fe20000410000 */
[C---:B------:R-:W-:Y:S01]  /*46e0*/  FMUL.FTZ R211, R224.reuse, R204 ;  /* 0x000000cce0d37220 */ /* 0x040fe20000410000 */
[C---:B------:R-:W-:Y:S01]  /*46f0*/  FMUL.FTZ R196, R224.reuse, R197 ;  /* 0x000000c5e0c47220 */ /* 0x040fe20000410000 */
[----:B------:R0:W-:Y:S01]  /*4700*/  STG.E.128 desc[UR6][R246.64], R184 ;  /* 0x000000b8f6007986 */ /* 0x0001e2000c101d06 */
        /* <DEDUP_REMOVED lines=17> */
[C---:B0-----:R-:W-:Y:S01]  /*4820*/  FFMA.FTZ R187, R214.reuse, R65, R37 ;  /* 0x00000041d6bb7223 */ /* 0x041fe20000010025 */
[----:B------:R-:W-:Y:S01]  /*4830*/  F2FP.BF16.F32.PACK_AB R185, R201, R194 ;  /* 0x000000c2c9b9723e */ /* 0x000fe200000010ff */
[----:B------:R-:W-:Y:S01]  /*4840*/  FFMA.FTZ R201, R214, R105, R157 ;  /* 0x00000069d6c97223 */ /* 0x000fe2000001009d */
[----:B------:R-:W-:Y:S01]  /*4850*/  FFMA.FTZ R186, R211, R64, R36 ;  /* 0x00000040d3ba7223 */ /* 0x000fe20000010024 */
[----:B------:R-:W0:Y:S01]  /*4860*/  LDC.64 R214, c[0x0][0x430] ;  /* 0x00010c00ffd67b82 */ /* 0x000e220000000a00 */
[----:B------:R-:W-:Y:S01]  /*4870*/  F2FP.BF16.F32.PACK_AB R184, R195, R192 ;  /* 0x000000c0c3b8723e */ /* 0x000fe200000010ff */
[----:B------:R-:W-:Y:S01]  /*4880*/  FFMA.FTZ R194, R211, R104, R156 ;  /* 0x00000068d3c27223 */ /* 0x000fe2000001009c */
[----:B------:R-:W-:Y:S01]  /*4890*/  FFMA.FTZ R192, R218, R67, R39 ;  /* 0x00000043dac07223 */ /* 0x000fe20000010027 */
[----:B------:R-:W-:Y:S01]  /*48a0*/  F2FP.BF16.F32.PACK_AB R186, R187, R186 ;  /* 0x000000babbba723e */ /* 0x000fe200000010ff */
        /* <DEDUP_REMOVED lines=14> */
[----:B------:R-:W-:Y:S01]  /*4990*/  FMUL.FTZ R222, R224, R191 ;  /* 0x000000bfe0de7220 */ /* 0x000fe20000410000 */
[----:B------:R-:W-:Y:S01]  /*49a0*/  FFMA.FTZ R191, R217, R98, R166 ;  /* 0x00000062d9bf7223 */ /* 0x000fe200000100a6 */
[----:B------:R-:W-:Y:S01]  /*49b0*/  FFMA.FTZ R216, R216, R99, R167 ;  /* 0x00000063d8d87223 */ /* 0x000fe200000100a7 */
[----:B------:R-:W-:Y:S01]  /*49c0*/  F2FP.BF16.F32.PACK_AB R200, R201, R200 ;  /* 0x000000c8c9c8723e */ /* 0x000fe200000010ff */
[----:B------:R-:W-:Y:S01]  /*49d0*/  FFMA.FTZ R195, R219, R106, R158 ;  /* 0x0000006adbc37223 */ /* 0x000fe2000001009e */
[----:B------:R-:W-:Y:S01]  /*49e0*/  FFMA.FTZ R218, R218, R107, R159 ;  /* 0x0000006bdada7223 */ /* 0x000fe2000001009f */
[----:B------:R-:W-:Y:S01]  /*49f0*/  F2FP.BF16.F32.PACK_AB R201, R203, R202 ;  /* 0x000000cacbc9723e */ /* 0x000fe200000010ff */
[----:B------:R-:W-:Y:S01]  /*4a00*/  IMAD.WIDE.U32 R246, R5, 0x10, R10 ;  /* 0x0000001005f67825 */ /* 0x000fe200078e000a */
[----:B------:R-:W-:-:S03]  /*4a10*/  F2FP.BF16.F32.PACK_AB R202, R209, R208 ;  /* 0x000000d0d1ca723e */ /* 0x000fc600000010ff */
[----:B------:R-:W-:Y:S01]  /*4a20*/  FMUL.FTZ R225, R224, R225 ;  /* 0x000000e1e0e17220 */ /* 0x000fe20000410000 */
[----:B------:R-:W-:Y:S01]  /*4a30*/  F2FP.BF16.F32.PACK_AB R203, R211, R210 ;  /* 0x000000d2d3cb723e */ /* 0x000fe200000010ff */
[----:B------:R-:W-:Y:S01]  /*4a40*/  IMAD.WIDE.U32 R240, R8, 0x10, R10 ;  /* 0x0000001008f07825 */ /* 0x000fe200078e000a */
[----:B------:R-:W-:-:S03]  /*4a50*/  F2FP.BF16.F32.PACK_AB R191, R216, R191 ;  /* 0x000000bfd8bf723e */ /* 0x000fc600000010ff */
[----:B------:R-:W-:Y:S01]  /*4a60*/  FMUL.FTZ R226, R224, R221 ;  /* 0x000000dde0e27220 */ /* 0x000fe20000410000 */
[----:B------:R-:W-:Y:S01]  /*4a70*/  F2FP.BF16.F32.PACK_AB R195, R218, R195 ;  /* 0x000000c3dac3723e */ /* 0x000fe200000010ff */
[----:B------:R-:W-:Y:S01]  /*4a80*/  IMAD.WIDE.U32 R208, R4, 0x10, R10 ;  /* 0x0000001004d07825 */ /* 0x000fe200078e000a */
[----:B------:R-:W-:-:S03]  /*4a90*/  F2FP.BF16.F32.PACK_AB R192, R9, R192 ;  /* 0x000000c009c0723e */ /* 0x000fc600000010ff */
[----:B------:R-:W-:Y:S01]  /*4aa0*/  FFMA.FTZ R9, R196, R109, R153 ;  /* 0x0000006dc4097223 */ /* 0x000fe20000010099 */
[----:B------:R-:W-:Y:S01]  /*4ab0*/  FMUL.FTZ R227, R224, R227 ;  /* 0x000000e3e0e37220 */ /* 0x000fe20000410000 */
[----:B------:R-:W-:-:S04]  /*4ac0*/  IMAD.WIDE.U32 R210, R7, 0x10, R10 ;  /* 0x0000001007d27825 */ /* 0x000fc800078e000a */
[C---:B------:R-:W-:Y:S01]  /*4ad0*/  FMUL.FTZ R228, R224.reuse, R223 ;  /* 0x000000dfe0e47220 */ /* 0x040fe20000410000 */
[C---:B------:R-:W-:Y:S01]  /*4ae0*/  FMUL.FTZ R229, R224.reuse, R229 ;  /* 0x000000e5e0e57220 */ /* 0x040fe20000410000 */
[----:B------:R-:W-:Y:S01]  /*4af0*/  FMUL.FTZ R230, R224, R231 ;  /* 0x000000e7e0e67220 */ /* 0x000fe20000410000 */
[----:B0-----:R-:W-:-:S04]  /*4b00*/  IMAD.WIDE.U32 R10, R6, 0x10, R214 ;  /* 0x00000010060a7825 */ /* 0x001fc800078e00d6 */
[C---:B------:R-:W-:Y:S01]  /*4b10*/  FMUL.FTZ R233, R224.reuse, R233 ;  /* 0x000000e9e0e97220 */ /* 0x040fe20000410000 */
[C---:B------:R-:W-:Y:S01]  /*4b20*/  FMUL.FTZ R232, R224.reuse, R235 ;  /* 0x000000ebe0e87220 */ /* 0x040fe20000410000 */
[C---:B------:R-:W-:Y:S01]  /*4b30*/  FMUL.FTZ R237, R224.reuse, R237 ;  /* 0x000000ede0ed7220 */ /* 0x040fe20000410000 */
[----:B------:R-:W-:Y:S01]  /*4b40*/  IMAD.WIDE.U32 R248, R5, 0x10, R214 ;  /* 0x0000001005f87825 */ /* 0x000fe200078e00d6 */
[----:B------:R0:W-:Y:S03]  /*4b50*/  STG.E.128 desc[UR6][R10.64], R188 ;  /* 0x000000bc0a007986 */ /* 0x0001e6000c101d06 */
[----:B------:R-:W-:Y:S01]  /*4b60*/  FMUL.FTZ R234, R224, R213 ;  /* 0x000000d5e0ea7220 */ /* 0x000fe20000410000 */
[----:B------:R-:W-:Y:S01]  /*4b70*/  FFMA.FTZ R5, R197, R110, R154 ;  /* 0x0000006ec5057223 */ /* 0x000fe2000001009a */
[----:B------:R-:W-:Y:S01]  /*4b80*/  IMAD.WIDE.U32 R218, R4, 0x10, R214 ;  /* 0x0000001004da7825 */ /* 0x000fe200078e00d6 */
[----:B------:R1:W-:Y:S03]  /*4b90*/  STG.E.128 desc[UR6][R246.64], R184 ;  /* 0x000000b8f6007986 */ /* 0x0003e6000c101d06 */
[----:B------:R-:W-:Y:S01]  /*4ba0*/  FFMA.FTZ R4, R205, R108, R152 ;  /* 0x0000006ccd047223 */ /* 0x000fe20000010098 */
[----:B------:R-:W-:Y:S01]  /*4bb0*/  FFMA.FTZ R6, R199, R112, R148 ;  /* 0x00000070c7067223 */ /* 0x000fe20000010094 */
[----:B------:R-:W-:Y:S01]  /*4bc0*/  IMAD.WIDE.U32 R216, R8, 0x10, R214 ;  /* 0x0000001008d87825 */ /* 0x000fe200078e00d6 */
[----:B------:R-:W-:Y:S03]  /*4bd0*/  STG.E.128 desc[UR6][R248.64], R192 ;  /* 0x000000c0f8007986 */ /* 0x000fe6000c101d06 */
[----:B------:R-:W-:Y:S01]  /*4be0*/  FFMA.FTZ R8, R243, R76, R24 ;  /* 0x0000004cf3087223 */ /* 0x000fe20000010018 */
[----:B------:R-:W-:Y:S01]  /*4bf0*/  F2FP.BF16.F32.PACK_AB R4, R9, R4 ;  /* 0x000000040904723e */ /* 0x000fe200000010ff */
[----:B------:R-:W-:Y:S01]  /*4c00*/  FFMA.FTZ R9, R245, R78, R26 ;  /* 0x0000004ef5097223 */ /* 0x000fe2000001001a */
[----:B------:R2:W-:Y:S01]  /*4c10*/  STG.E.128 desc[UR6][R240.64], R200 ;  /* 0x000000c8f0007986 */ /* 0x0005e2000c101d06 */
[----:B------:R-:W-:Y:S01]  /*4c20*/  FFMA.FTZ R197, R204, R113, R149 ;  /* 0x00000071ccc57223 */ /* 0x000fe20000010095 */
[----:B------:R-:W-:Y:S01]  /*4c30*/  FMUL.FTZ R239, R224, R239 ;  /* 0x000000efe0ef7220 */ /* 0x000fe20000410000 */
[----:B------:R-:W-:-:S04]  /*4c40*/  IMAD.WIDE.U32 R214, R7, 0x10, R214 ;  /* 0x0000001007d67825 */ /* 0x000fc800078e00d6 */
[----:B------:R-:W-:Y:S01]  /*4c50*/  FFMA.FTZ R7, R207, R114, R150 ;  /* 0x00000072cf077223 */ /* 0x000fe20000010096 */
[----:B------:R-:W-:Y:S01]  /*4c60*/  FFMA.FTZ R206, R206, R115, R151 ;  /* 0x00000073cece7223 */ /* 0x000fe20000010097 */
[----:B0-----:R-:W-:Y:S01]  /*4c70*/  FFMA.FTZ R11, R220, R77, R25 ;  /* 0x0000004ddc0b7223 */ /* 0x001fe20000010019 */
[----:B------:R-:W-:Y:S01]  /*4c80*/  FFMA.FTZ R10, R222, R79, R27 ;  /* 0x0000004fde0a7223 */ /* 0x000fe2000001001b */
[----:B------:R-:W-:Y:S01]  /*4c90*/  FFMA.FTZ R188, R228, R83, R23 ;  /* 0x00000053e4bc7223 */ /* 0x000fe20000010017 */
[----:B------:R-:W-:Y:S01]  /*4ca0*/  FFMA.FTZ R189, R220, R117, R145 ;  /* 0x00000075dcbd7223 */ /* 0x000fe20000010091 */
[----:B-1----:R-:W-:Y:S01]  /*4cb0*/  FFMA.FTZ R184, R226, R81, R21 ;  /* 0x00000051e2b87223 */ /* 0x002fe20000010015 */
[----:B------:R-:W-:Y:S01]  /*4cc0*/  F2FP.BF16.F32.PACK_AB R8, R11, R8 ;  /* 0x000000080b08723e */ /* 0x000fe200000010ff */
[----:B------:R-:W-:Y:S01]  /*4cd0*/  FFMA.FTZ R11, R225, R80, R20 ;  /* 0x00000050e10b7223 */ /* 0x000fe20000010014 */
[----:B------:R-:W-:Y:S01]  /*4ce0*/  FFMA.FTZ R187, R227, R82, R22 ;  /* 0x00000052e3bb7223 */ /* 0x000fe20000010016 */
[----:B------:R-:W-:Y:S01]  /*4cf0*/  F2FP.BF16.F32.PACK_AB R9, R10, R9 ;  /* 0x000000090a09723e */ /* 0x000fe200000010ff */
[----:B------:R-:W-:Y:S01]  /*4d00*/  FFMA.FTZ R186, R225, R120, R140 ;  /* 0x00000078e1ba7223 */ /* 0x000fe2000001008c */
[----:B------:R-:W-:Y:S01]  /*4d10*/  FFMA.FTZ R185, R226, R121, R141 ;  /* 0x00000079e2b97223 */ /* 0x000fe2000001008d */
[----:B------:R-:W-:Y:S01]  /*4d20*/  F2FP.BF16.F32.PACK_AB R10, R184, R11 ;  /* 0x0000000bb80a723e */ /* 0x000fe200000010ff */
[----:B--2---:R-:W0:Y:S01]  /*4d30*/  LDC.64 R200, c[0x0][0x380] ;  /* 0x0000e000ffc87b82 */ /* 0x004e220000000a00 */
        /* <DEDUP_REMOVED lines=15> */
[----:B------:R-:W-:Y:S01]  /*4e30*/  F2FP.BF16.F32.PACK_AB R188, R191, R188 ;  /* 0x000000bcbfbc723e */ /* 0x000fe200000010ff */
[----:B------:R-:W-:Y:S01]  /*4e40*/  FFMA.FTZ R191, R239, R90, R14 ;  /* 0x0000005aefbf7223 */ /* 0x000fe2000001000e */
[----:B------:R-:W-:Y:S01]  /*4e50*/  F2FP.BF16.F32.PACK_AB R189, R193, R190 ;  /* 0x000000bec1bd723e */ /* 0x000fe200000010ff */
[C---:B------:R-:W-:Y:S01]  /*4e60*/  FFMA.FTZ R196, R212.reuse, R91, R15 ;  /* 0x0000005bd4c47223 */ /* 0x040fe2000001000f */
[----:B------:R-:W-:Y:S01]  /*4e70*/  F2FP.BF16.F32.PACK_AB R6, R197, R6 ;  /* 0x00000006c506723e */ /* 0x000fe200000010ff */
[----:B------:R-:W-:Y:S01]  /*4e80*/  FFMA.FTZ R193, R233, R126, R138 ;  /* 0x0000007ee9c17223 */ /* 0x000fe2000001008a */
[----:B------:R-:W-:Y:S01]  /*4e90*/  F2FP.BF16.F32.PACK_AB R190, R195, R192 ;  /* 0x000000c0c3be723e */ /* 0x000fe200000010ff */
[----:B------:R-:W-:Y:S01]  /*4ea0*/  FFMA.FTZ R192, R229, R124, R136 ;  /* 0x0000007ce5c07223 */ /* 0x000fe20000010088 */
[----:B0-----:R-:W-:Y:S01]  /*4eb0*/  IADD3 R3, PT, PT, R3, R200, RZ ;  /* 0x000000c803037210 */ /* 0x001fe20007ffe0ff */
[----:B------:R-:W-:Y:S01]  /*4ec0*/  FFMA.FTZ R194, R237, R128, R132 ;  /* 0x00000080edc27223 */ /* 0x000fe20000010084 */
[----:B------:R-:W-:Y:S01]  /*4ed0*/  FFMA.FTZ R195, R239, R130, R134 ;  /* 0x00000082efc37223 */ /* 0x000fe20000010086 */
[----:B------:R-:W-:Y:S01]  /*4ee0*/  FFMA.FTZ R212, R212, R131, R135 ;  /* 0x00000083d4d47223 */ /* 0x000fe20000010087 */
[----:B------:R-:W-:Y:S01]  /*4ef0*/  ISETP.GE.AND P1, PT, R3, R201, PT ;  /* 0x000000c90300720c */ /* 0x000fe20003f26270 */
[----:B------:R-:W-:Y:S01]  /*4f00*/  FFMA.FTZ R199, R234, R129, R133 ;  /* 0x00000081eac77223 */ /* 0x000fe20000010085 */
[----:B------:R-:W-:Y:S01]  /*4f10*/  FFMA.FTZ R232, R232, R127, R139 ;  /* 0x0000007fe8e87223 */ /* 0x000fe2000001008b */
[----:B------:R-:W-:Y:S01]  /*4f20*/  FFMA.FTZ R197, R230, R125, R137 ;  /* 0x0000007de6c57223 */ /* 0x000fe20000010089 */
        /* <DEDUP_REMOVED lines=11> */
[----:B------:R-:W-:-:S03]  /*4fe0*/  F2FP.BF16.F32.PACK_AB R192, R197, R192 ;  /* 0x000000c0c5c0723e */ /* 0x000fc600000010ff */
[----:B------:R0:W-:Y:S04]  /*4ff0*/  STG.E.128 desc[UR6][R210.64], R188 ;  /* 0x000000bcd2007986 */ /* 0x0001e8000c101d06 */
[----:B------:R0:W-:Y:S01]  /*5000*/  STG.E.128 desc[UR6][R214.64], R192 ;  /* 0x000000c0d6007986 */ /* 0x0001e2000c101d06 */
[----:B------:R-:W-:Y:S05]  /*5010*/  @!P1 BRA `(.L_x_8867) ;  /* 0xffffffbc00b09947 */ /* 0x000fea000383ffff */
[----:B------:R-:W-:Y:S05]  /*5020*/  EXIT ;  /* 0x000000000000794d */ /* 0x000fea0003800000 */
.L_x_8868:
        /* <DEDUP_REMOVED lines=13> */
.L_x_22333:


//--------------------- .text._ZN10layer_norm31ln_parallel_residual_fwd_kernelINS_13Kernel_traitsIf13__nv_bfloat16fS2_fjLj5120ELj1ELj1ELj4ELj16ENS_18Kernel_traits_baseILj5120EfS2_fS2_fjLj128EEEEELb0ELb1ELb0EEEvNS_9FwdParamsE --------------------------
	.section	.text._ZN10layer_norm31ln_parallel_residual_fwd_kernelINS_13Kernel_traitsIf13__nv_bfloat16fS2_fjLj5120ELj1ELj1ELj4ELj16ENS_18Kernel_traits_baseILj5120EfS2_fS2_fjLj128EEEEELb0ELb1ELb0EEEvNS_9FwdParamsE,"ax",@progbits
	.align	128
        .global         _ZN10layer_norm31ln_parallel_residual_fwd_kernelINS_13Kernel_traitsIf13__nv_bfloat16fS2_fjLj5120ELj1ELj1ELj4ELj16ENS_18Kernel_traits_baseILj5120EfS2_fS2_fjLj128EEEEELb0ELb1ELb0EEEvNS_9FwdParamsE
        .type           _ZN10layer_norm31ln_parallel_residual_fwd_kernelINS_13Kernel_traitsIf13__nv_bfloat16fS2_fjLj5120ELj1ELj1ELj4ELj16ENS_18Kernel_traits_baseILj5120EfS2_fS2_fjLj128EEEEELb0ELb1ELb0EEEvNS_9FwdParamsE,@function
        .size           _ZN10layer_norm31ln_parallel_residual_fwd_kernelINS_13Kernel_traitsIf13__nv_bfloat16fS2_fjLj5120ELj1ELj1ELj4ELj16ENS_18Kernel_traits_baseILj5120EfS2_fS2_fjLj128EEEEELb0ELb1ELb0EEEvNS_9FwdParamsE,(.L_x_22334 - _ZN10layer_norm31ln_parallel_residual_fwd_kernelINS_13Kernel_traitsIf13__nv_bfloat16fS2_fjLj5120ELj1ELj1ELj4ELj16ENS_18Kernel_traits_baseILj5120EfS2_fS2_fjLj128EEEEELb0ELb1ELb0EEEvNS_9FwdParamsE)
        .other          _ZN10layer_norm31ln_parallel_residual_fwd_kernelINS_13Kernel_traitsIf13__nv_bfloat16fS2_fjLj5120ELj1ELj1ELj4ELj16ENS_18Kernel_traits_baseILj5120EfS2_fS2_fjLj128EEEEELb0ELb1ELb0EEEvNS_9FwdParamsE,@"STO_CUDA_ENTRY STV_DEFAULT"
_ZN10layer_norm31ln_parallel_residual_fwd_kernelINS_13Kernel_traitsIf13__nv_bfloat16fS2_fjLj5120ELj1ELj1ELj4ELj16ENS_18Kernel_traits_baseILj5120EfS2_fS2_fjLj128EEEEELb0ELb1ELb0EEEvNS_9FwdParamsE:
.text._ZN10layer_norm31ln_parallel_residual_fwd_kernelINS_13Kernel_traitsIf13__nv_bfloat16fS2_fjLj5120ELj1ELj1ELj4ELj16ENS_18Kernel_traits_baseILj5120EfS2_fS2_fjLj128EEEEELb0ELb1ELb0EEEvNS_9FwdParamsE:
        /* <DEDUP_REMOVED lines=41> */
[----:B------:R2:W5:Y:S02]  /*0290*/  @P2 LDG.E.128 R48, desc[UR8][R10.64] ;  /* 0x000000080a302981 */ /* 0x000564000c1e1d00 */
[----:B----4-:R-:W-:-:S02]  /*02a0*/  @P0 IMAD.WIDE.U32 R2, R143, 0x20, R2 ;  /* 0x000000208f020825 */ /* 0x010fc400078e0002 */
[----:B------:R2:W5:Y:S02]  /*02b0*/  @P2 LDG.E.128 R44, desc[UR8][R10.64+0x10] ;  /* 0x000010080a2c2981 */ /* 0x000564000c1e1d00 */
[----:B-1----:R-:W-:Y:S02]  /*02c0*/  @P0 IMAD.WIDE.U32 R4, R143, 0x20, R4 ;  /* 0x000000208f040825 */ /* 0x002fe400078e0004 */
[----:B------:R2:W5:Y:S02]  /*02d0*/  @P0 LDG.E.128 R80, desc[UR8][R2.64] ;  /* 0x0000000802500981 */ /* 0x000564000c1e1d00 */
[C---:B0-----:R-:W-:Y:S02]  /*02e0*/  @P3 IMAD.WIDE.U32 R14, R19.reuse, 0x20, R14 ;  /* 0x00000020130e3825 */ /* 0x041fe400078e000e */
[----:B------:R2:W5:Y:S04]  /*02f0*/  @P0 LDG.E.128 R76, desc[UR8][R2.64+0x10] ;  /* 0x00001008024c0981 */ /* 0x000568000c1e1d00 */
[----:B------:R2:W5:Y:S01]  /*0300*/  @P0 LD.E.128 R72, desc[UR8][R4.64] ;  /* 0x0000000804480980 */ /* 0x000562000c101d00 */
        /* <DEDUP_REMOVED lines=20> */
.L_x_8870:
[C---:B------:R-:W-:Y:S02]  /*0450*/  ISETP.GE.U32.AND P1, PT, R141.reuse, 0x100, PT ;  /* 0x000001008d00780c */ /* 0x040fe40003f26070 */
[C---:B------:R-:W-:Y:S02]  /*0460*/  ISETP.GE.U32.AND P0, PT, R141.reuse, 0x80, PT ;  /* 0x000000808d00780c */ /* 0x040fe40003f06070 */
[----:B------:R-:W-:Y:S02]  /*0470*/  MOV R41, R143 ;  /* 0x0000008f00297202 */ /* 0x000fe40000000f00 */
[C---:B------:R-:W-:Y:S02]  /*0480*/  ISETP.GE.U32.AND P2, PT, R141.reuse, 0x180, PT ;  /* 0x000001808d00780c */ /* 0x040fe40003f46070 */
[C---:B------:R-:W-:Y:S02]  /*0490*/  ISETP.GE.U32.AND P3, PT, R141.reuse, 0x200, PT ;  /* 0x000002008d00780c */ /* 0x040fe40003f66070 */
[----:B------:R-:W-:-:S03]  /*04a0*/  ISETP.GE.U32.AND P4, PT, R141, 0x280, PT ;  /* 0x000002808d00780c */ /* 0x000fc60003f86070 */
[----:B------:R-:W0:Y:S02]  /*04b0*/  @P1 LDC.64 R2, c[0x0][0x3d0] ;  /* 0x0000f400ff021b82 */ /* 0x000e240000000a00 */
[----:B------:R-:W-:-:S06]  /*04c0*/  @P0 LOP3.LUT R41, R143, 0x80, RZ, 0xfc, !PT ;  /* 0x000000808f290812 */ /* 0x000fcc00078efcff */
[----:B------:R-:W1:Y:S08]  /*04d0*/  @P2 LDC.64 R22, c[0x0][0x3d0] ;  /* 0x0000f400ff162b82 */ /* 0x000e700000000a00 */
[----:B------:R-:W2:Y:S01]  /*04e0*/  @P3 LDC.64 R26, c[0x0][0x3d0] ;  /* 0x0000f400ff1a3b82 */ /* 0x000ea20000000a00 */
[----:B0-----:R-:W-:-:S07]  /*04f0*/  @P1 IMAD.WIDE.U32 R2, R41, 0x20, R2 ;  /* 0x0000002029021825 */ /* 0x001fce00078e0002 */
[----:B------:R-:W0:Y:S01]  /*0500*/  @P4 LDC.64 R36, c[0x0][0x3d0] ;  /* 0x0000f400ff244b82 */ /* 0x000e220000000a00 */
[----:B------:R-:W-:Y:S01]  /*0510*/  @P1 IADD3 R41, PT, PT, R41, 0x80, RZ ;  /* 0x0000008029291810 */ /* 0x000fe20007ffe0ff */
[----:B------:R-:W5:Y:S04]  /*0520*/  @P1 LDG.E.128 R64, desc[UR8][R2.64] ;  /* 0x0000000802401981 */ /* 0x000f68000c1e1d00 */
[C---:B-1----:R-:W-:Y:S01]  /*0530*/  @P2 IMAD.WIDE.U32 R24, R41.reuse, 0x20, R22 ;  /* 0x0000002029182825 */ /* 0x042fe200078e0016 */
[----:B------:R-:W5:Y:S01]  /*0540*/  @P1 LDG.E.128 R60, desc[UR8][R2.64+0x10] ;  /* 0x00001008023c1981 */ /* 0x000f62000c1e1d00 */
[----:B------:R-:W1:Y:S01]  /*0550*/  @P0 LDC.64 R20, c[0x0][0x3d0] ;  /* 0x0000f400ff140b82 */ /* 0x000e620000000a00 */
[----:B------:R-:W-:Y:S02]  /*0560*/  @P2 IADD3 R41, PT, PT, R41, 0x80, RZ ;  /* 0x0000008029292810 */ /* 0x000fe40007ffe0ff */
[----:B------:R-:W-:Y:S01]  /*0570*/  CS2R R22, SRZ ;  /* 0x0000000000167805 */ /* 0x000fe2000001ff00 */
[----:B------:R-:W5:Y:S02]  /*0580*/  @P2 LDG.E.128 R48, desc[UR8][R24.64] ;  /* 0x0000000818302981 */ /* 0x000f64000c1e1d00 */
[C---:B--2---:R-:W-:Y:S01]  /*0590*/  @P3 IMAD.WIDE.U32 R38, R41.reuse, 0x20, R26 ;  /* 0x0000002029263825 */ /* 0x044fe200078e001a */
[----:B------:R-:W-:Y:S01]  /*05a0*/  @P3 IADD3 R41, PT, PT, R41, 0x80, RZ ;  /* 0x0000008029293810 */ /* 0x000fe20007ffe0ff */
[----:B------:R2:W5:Y:S01]  /*05b0*/  @P2 LDG.E.128 R44, desc[UR8][R24.64+0x10] ;  /* 0x00001008182c2981 */ /* 0x000562000c1e1d00 */
[----:B------:R-:W-:-:S02]  /*05c0*/  CS2R R26, SRZ ;  /* 0x00000000001a7805 */ /* 0x000fc4000001ff00 */
[----:B------:R-:W-:Y:S02]  /*05d0*/  CS2R R42, SRZ ;  /* 0x00000000002a7805 */ /* 0x000fe4000001ff00 */
[----:B------:R-:W-:Y:S01]  /*05e0*/  CS2R R54, SRZ ;  /* 0x0000000000367805 */ /* 0x000fe2000001ff00 */
[----:B------:R-:W5:Y:S01]  /*05f0*/  @P3 LDG.E.128 R32, desc[UR8][R38.64] ;  /* 0x0000000826203981 */ /* 0x000f62000c1e1d00 */
[----:B0-----:R-:W-:-:S03]  /*0600*/  @P4 IMAD.WIDE.U32 R36, R41, 0x20, R36 ;  /* 0x0000002029244825 */ /* 0x001fc600078e0024 */
[----:B------:R0:W5:Y:S01]  /*0610*/  @P3 LDG.E.128 R28, desc[UR8][R38.64+0x10] ;  /* 0x00001008261c3981 */ /* 0x000162000c1e1d00 */
[----:B------:R-:W-:Y:S02]  /*0620*/  CS2R R52, SRZ ;  /* 0x0000000000347805 */ /* 0x000fe4000001ff00 */
[----:B--2---:R-:W-:Y:S02]  /*0630*/  CS2R R24, SRZ ;  /* 0x0000000000187805 */ /* 0x004fe4000001ff00 */
[----:B------:R-:W-:Y:S01]  /*0640*/  CS2R R58, SRZ ;  /* 0x00000000003a7805 */ /* 0x000fe2000001ff00 */
[----:B------:R-:W5:Y:S01]  /*0650*/  @P4 LDG.E.128 R16, desc[UR8][R36.64] ;  /* 0x0000000824104981 */ /* 0x000f62000c1e1d00 */
[----:B-1----:R-:W-:-:S03]  /*0660*/  @P0 IMAD.WIDE.U32 R40, R143, 0x20, R20 ;  /* 0x000000208f280825 */ /* 0x002fc600078e0014 */
[----:B------:R1:W5:Y:S01]  /*0670*/  @P4 LDG.E.128 R12, desc[UR8][R36.64+0x10] ;  /* 0x00001008240c4981 */ /* 0x000362000c1e1d00 */
[----:B------:R-:W-:Y:S02]  /*0680*/  CS2R R20, SRZ ;  /* 0x0000000000147805 */ /* 0x000fe4000001ff00 */
        /* <DEDUP_REMOVED lines=9> */
[----:B------:R-:W-:Y:S02]  /*0720*/  @P4 CS2R R6, SRZ ;  /* 0x0000000000064805 */ /* 0x000fe4000001ff00 */
[----:B------:R-:W-:Y:S02]  /*0730*/  @P4 CS2R R4, SRZ ;  /* 0x0000000000044805 */ /* 0x000fe4000001ff00 */
[----:B------:R-:W-:Y:S02]  /*0740*/  @P4 CS2R R10, SRZ ;  /* 0x00000000000a4805 */ /* 0x000fe4000001ff00 */
[----:B------:R-:W-:Y:S02]  /*0750*/  @P4 CS2R R8, SRZ ;  /* 0x0000000000084805 */ /* 0x000fe4000001ff00 */
[----:B0-----:R-:W-:-:S07]  /*0760*/  CS2R R40, SRZ ;  /* 0x0000000000287805 */ /* 0x001fce000001ff00 */
.L_x_8871:
[----:B------:R-:W-:Y:S05]  /*0770*/  BSYNC.RECONVERGENT B0 ;  /* 0x0000000000007941 */ /* 0x000fea0003800200 */
.L_x_8869:
[----:B------:R-:W1:Y:S02]  /*0780*/  LDCU UR4, c[0x0][0x384] ;  /* 0x00007080ff0477ac */ /* 0x000e640008000800 */
[----:B-1----:R-:W-:-:S06]  /*0790*/  UISETP.GE.AND UP0, UPT, UR6, UR4, UPT ;  /* 0x000000040600728c */ /* 0x002fcc000bf06270 */
[----:B------:R-:W-:-:S13]  /*07a0*/  PLOP3.LUT P1, PT, PT, PT, UP0, 0x80, 0x8 ;  /* 0x000000000008781c */ /* 0x000fda0003f2f008 */
[----:B------:R-:W-:Y:S05]  /*07b0*/  @P1 EXIT ;  /* 0x000000000000194d */ /* 0x000fea0003800000 */
[----:B------:R-:W-:Y:S01]  /*07c0*/  SHF.R.S32.HI R0, RZ, 0x3, R0 ;  /* 0x00000003ff007819 */ /* 0x000fe20000011400 */
[----:B------:R-:W1:Y:S03]  /*07d0*/  LDCU UR15, c[0x0][0x388] ;  /* 0x00007100ff0f77ac */ /* 0x000e660008000800 */
[C---:B0-----:R-:W-:Y:S01]  /*07e0*/  LOP3.LUT R2, R0.reuse, 0x7f, RZ, 0xc0, !PT ;  /* 0x0000007f00027812 */ /* 0x041fe200078ec0ff */
[----:B------:R-:W0:Y:S01]  /*07f0*/  LDCU.U8 UR7, c[0x0][0x410] ;  /* 0x00008200ff0777ac */ /* 0x000e220008000000 */
        /* <DEDUP_REMOVED lines=8> */
[-C--:B------:R-:W-:Y:S02]  /*0880*/  LEA R87, R87, R0.reuse, 0x3 ;  /* 0x0000000057577211 */ /* 0x080fe400078e18ff */
[----:B------:R-:W-:Y:S01]  /*0890*/  VIMNMX R3, PT, PT, R2, 0x20, PT ;  /* 0x0000002002037848 */ /* 0x000fe20003fe0100 */
[----:B------:R-:W4:Y:S01]  /*08a0*/  LDCU.64 UR12, c[0x0][0x3a0] ;  /* 0x00007400ff0c77ac */ /* 0x000f220008000a00 */
[----:B------:R-:W-:Y:S02]  /*08b0*/  I2FP.F32.U32 R87, R87 ;  /* 0x0000005700577245 */ /* 0x000fe40000201000 */
[----:B------:R-:W-:Y:S01]  /*08c0*/  LEA R3, R3, R0, 0x3 ;  /* 0x0000000003037211 */ /* 0x000fe200078e18ff */
[----:B------:R-:W0:Y:S01]  /*08d0*/  LDCU.64 UR16, c[0x0][0x380] ;  /* 0x00007000ff1077ac */ /* 0x000e220008000a00 */
[----:B------:R0:W0:Y:S01]  /*08e0*/  MUFU.RCP R140, R87 ;  /* 0x00000057008c7308 */ /* 0x0000220000001000 */
[----:B-1----:R-:W-:-:S11]  /*08f0*/  UPLOP3.LUT UP1, UPT, UPT, UPT, UPT, 0x40, 0x4 ;  /* 0x000000000004789c */ /* 0x002fd60003f2e870 */
.L_x_8914:
[----:B------:R-:W-:Y:S01]  /*0900*/  UIMAD UR4, UR6, UR15, URZ ;  /* 0x0000000f060472a4 */ /* 0x000fe2000f8e02ff */
[----:B------:R-:W-:Y:S03]  /*0910*/  BSSY.RECONVERGENT B0, `(.L_x_8872) ;  /* 0x000008e000007945 */ /* 0x000fe60003800200 */
[----:B------:R-:W-:-:S04]  /*0920*/  USHF.R.S32.HI UR5, URZ, 0x1f, UR4 ;  /* 0x0000001fff057899 */ /* 0x000fc80008011404 */
[----:B------:R-:W-:-:S06]  /*0930*/  ULEA.HI UR5, UR5, UR4, URZ, 0x3 ;  /* 0x0000000405057291 */ /* 0x000fcc000f8f18ff */
[----:B------:R-:W-:-:S04]  /*0940*/  MOV R2, UR5 ;  /* 0x0000000500027c02 */ /* 0x000fc80008000f00 */
[----:B------:R-:W-:-:S04]  /*0950*/  LEA.HI.SX32 R2, R2, R143, 0x1d ;  /* 0x0000008f02027211 */ /* 0x000fc800078feaff */
[----:B------:R-:W-:Y:S01]  /*0960*/  MOV R0, R2 ;  /* 0x0000000200007202 */ /* 0x000fe20000000f00 */
[----:B01234-:R-:W-:Y:S06]  /*0970*/  @!P0 BRA `(.L_x_8873) ;  /* 0x00000008001c8947 */ /* 0x01ffec0003800000 */
[----:B---3--:R-:W-:Y:S01]  /*0980*/  ISETP.NE.U32.AND P0, PT, RZ, UR10, PT ;  /* 0x0000000aff007c0c */ /* 0x008fe2000bf05070 */
[----:B------:R-:W1:Y:S01]  /*0990*/  LDC.64 R96, c[0x0][0x390] ;  /* 0x0000e400ff607b82 */ /* 0x000e620000000a00 */
[----:B----4-:R-:W-:Y:S02]  /*09a0*/  ISETP.NE.U32.AND P1, PT, RZ, UR12, PT ;  /* 0x0000000cff007c0c */ /* 0x010fe4000bf25070 */
[----:B------:R-:W-:Y:S02]  /*09b0*/  ISETP.NE.AND.EX P0, PT, RZ, UR11, PT, P0 ;  /* 0x0000000bff007c0c */ /* 0x000fe4000bf05300 */
[----:B------:R-:W-:-:S11]  /*09c0*/  ISETP.NE.AND.EX P1, PT, RZ, UR13, PT, P1 ;  /* 0x0000000dff007c0c */ /* 0x000fd6000bf25310 */
[----:B------:R-:W3:Y:S08]  /*09d0*/  @P0 LDC.64 R92, c[0x0][0x398] ;  /* 0x0000e600ff5c0b82 */ /* 0x000ef00000000a00 */
[----:B------:R-:W4:Y:S01]  /*09e0*/  @P1 LDC.64 R94, c[0x0][0x3a0] ;  /* 0x0000e800ff5e1b82 */ /* 0x000f220000000a00 */
[----:B-1----:R-:W-:-:S06]  /*09f0*/  IMAD.WIDE.U32 R96, R2, 0x10, R96 ;  /* 0x0000001002607825 */ /* 0x002fcc00078e0060 */
[----:B------:R-:W5:Y:S01]  /*0a00*/  LDG.E.128 R96, desc[UR8][R96.64] ;  /* 0x0000000860607981 */ /* 0x000f62000c1e1d00 */
[----:B---3--:R-:W-:-:S05]  /*0a10*/  @P0 IMAD.WIDE.U32 R92, R2, 0x10, R92 ;  /* 0x00000010025c0825 */ /* 0x008fca00078e005c */
[----:B------:R1:W5:Y:S01]  /*0a20*/  @P0 LDG.E.128 R136, desc[UR8][R92.64] ;  /* 0x000000085c880981 */ /* 0x000362000c1e1d00 */
[----:B----4-:R-:W-:-:S05]  /*0a30*/  @P1 IMAD.WIDE.U32 R94, R2, 0x20, R94 ;  /* 0x00000020025e1825 */ /* 0x010fca00078e005e */
[----:B0-----:R1:W5:Y:S04]  /*0a40*/  @P1 LDG.E.128 R84, desc[UR8][R94.64] ;  /* 0x000000085e541981 */ /* 0x001368000c1e1d00 */
[----:B------:R1:W5:Y:S01]  /*0a50*/  @P1 LDG.E.128 R88, desc[UR8][R94.64+0x10] ;  /* 0x000010085e581981 */ /* 0x000362000c1e1d00 */
[----:B------:R-:W-:-:S04]  /*0a60*/  UISETP.NE.U32.AND UP0, UPT, UR10, URZ, UPT ;  /* 0x000000ff0a00728c */ /* 0x000fc8000bf05070 */
[----:B------:R-:W-:-:S09]  /*0a70*/  UISETP.NE.AND.EX UP0, UPT, UR11, URZ, UPT, UP0 ;  /* 0x000000ff0b00728c */ /* 0x000fd2000bf05300 */
[----:B-1----:R-:W-:Y:S05]  /*0a80*/  BRA.U UP0, `(.L_x_8874) ;  /* 0x0000000100947547 */ /* 0x002fea000b800000 */
[----:B------:R-:W-:-:S04]  /*0a90*/  UISETP.NE.U32.AND UP0, UPT, UR12, URZ, UPT ;  /* 0x000000ff0c00728c */ /* 0x000fc8000bf05070 */
[----:B------:R-:W-:-:S09]  /*0aa0*/  UISETP.NE.AND.EX UP0, UPT, UR13, URZ, UPT, UP0 ;  /* 0x000000ff0d00728c */ /* 0x000fd2000bf05300 */
[----:B------:R-:W-:Y:S05]  /*0ab0*/  BRA.U UP0, `(.L_x_8875) ;  /* 0x0000000100347547 */ /* 0x000fea000b800000 */
[C---:B-----5:R-:W-:Y:S01]  /*0ac0*/  PRMT R93, R96.reuse, 0x7632, R93 ;  /* 0x00007632605d7816 */ /* 0x060fe2000000005d */
[----:B------:R-:W-:Y:S01]  /*0ad0*/  IMAD.U32 R92, R96, 0x10000, RZ ;  /* 0x00010000605c7824 */ /* 0x000fe200078e00ff */
[----:B------:R-:W-:Y:S02]  /*0ae0*/  PRMT R95, R97, 0x7632, R95 ;  /* 0x00007632615f7816 */ /* 0x000fe4000000005f */
[C---:B------:R-:W-:Y:S02]  /*0af0*/  PRMT R0, R98.reuse, 0x7632, R0 ;  /* 0x0000763262007816 */ /* 0x040fe40000000000 */
        /* <DEDUP_REMOVED lines=9> */
.L_x_8875:
[C---:B-----5:R-:W-:Y:S02]  /*0b90*/  PRMT R0, R96.reuse, 0x7632, R0 ;  /* 0x0000763260007816 */ /* 0x060fe40000000000 */
[----:B------:R-:W-:Y:S02]  /*0ba0*/  SHF.L.U32 R93, R96, 0x10, RZ ;  /* 0x00000010605d7819 */ /* 0x000fe400000006ff */
[----:B------:R-:W-:Y:S02]  /*0bb0*/  PRMT R92, R97, 0x7632, R92 ;  /* 0x00007632615c7816 */ /* 0x000fe4000000005c */
[----:B------:R-:W-:Y:S02]  /*0bc0*/  PRMT R94, R98, 0x7632, R94 ;  /* 0x00007632625e7816 */ /* 0x000fe4000000005e */
[----:B------:R-:W-:Y:S01]  /*0bd0*/  PRMT R96, R99, 0x7632, R96 ;  /* 0x0000763263607816 */ /* 0x000fe20000000060 */
        /* <DEDUP_REMOVED lines=16> */
.L_x_8874:
[----:B------:R-:W-:-:S04]  /*0ce0*/  UISETP.NE.U32.AND UP0, UPT, UR12, URZ, UPT ;  /* 0x000000ff0c00728c */ /* 0x000fc8000bf05070 */
[----:B------:R-:W-:-:S09]  /*0cf0*/  UISETP.NE.AND.EX UP0, UPT, UR13, URZ, UPT, UP0 ;  /* 0x000000ff0d00728c */ /* 0x000fd2000bf05300 */
[----:B------:R-:W-:Y:S05]  /*0d00*/  BRA.U UP0, `(.L_x_8877) ;  /* 0x0000000100847547 */ /* 0x000fea000b800000 */
[C---:B-----5:R-:W-:Y:S02]  /*0d10*/  PRMT R132, R97.reuse, 0x7632, R132 ;  /* 0x0000763261847816 */ /* 0x060fe40000000084 */
[----:B------:R-:W-:Y:S02]  /*0d20*/  SHF.L.U32 R93, R96, 0x10, RZ ;  /* 0x00000010605d7819 */ /* 0x000fe400000006ff */
[----:B------:R-:W-:Y:S01]  /*0d30*/  SHF.L.U32 R97, R97, 0x10, RZ ;  /* 0x0000001061617819 */ /* 0x000fe200000006ff */
[----:B------:R-:W-:Y:S01]  /*0d40*/  IMAD.U32 R134, R132, 0x10000, RZ ;  /* 0x0001000084867824 */ /* 0x000fe200078e00ff */
[----:B------:R-:W-:Y:S02]  /*0d50*/  SHF.L.U32 R92, R136, 0x10, RZ ;  /* 0x00000010885c7819 */ /* 0x000fe400000006ff */
        /* <DEDUP_REMOVED lines=9> */
[----:B------:R-:W-:Y:S02]  /*0df0*/  PRMT R0, R136, 0x7632, R0 ;  /* 0x0000763288007816 */ /* 0x000fe40000000000 */
[----:B------:R-:W-:Y:S02]  /*0e00*/  PRMT R93, R137, 0x7632, R93 ;  /* 0x00007632895d7816 */ /* 0x000fe4000000005d */
[----:B------:R-:W-:Y:S02]  /*0e10*/  PRMT R97, R138, 0x7632, R97 ;  /* 0x000076328a617816 */ /* 0x000fe40000000061 */
[----:B------:R-:W-:-:S02]  /*0e20*/  PRMT R98, R139, 0x7632, R98 ;  /* 0x000076328b627816 */ /* 0x000fc40000000062 */
[----:B------:R-:W-:Y:S02]  /*0e30*/  SHF.L.U32 R148, R99, 0x10, RZ ;  /* 0x0000001063947819 */ /* 0x000fe400000006ff */
        /* <DEDUP_REMOVED lines=14> */
.L_x_8877:
        /* <DEDUP_REMOVED lines=14> */
[----:B------:R-:W-:Y:S02]  /*1000*/  PRMT R94, R139, 0x7632, R94 ;  /* 0x000076328b5e7816 */ /* 0x000fe4000000005e */
        /* <DEDUP_REMOVED lines=22> */
[----:B------:R-:W-:Y:S01]  /*1170*/  FADD.FTZ R94, R86, R133 ;  /* 0x00000085565e7221 */ /* 0x000fe20000010000 */
[----:B------:R-:W-:Y:S02]  /*1180*/  FADD.FTZ R97, R89, R134 ;  /* 0x0000008659617221 */ /* 0x000fe40000010000 */
[----:B------:R-:W-:-:S07]  /*1190*/  FADD.FTZ R99, R91, R146 ;  /* 0x000000925b637221 */ /* 0x000fce0000010000 */
.L_x_8876:
[----:B------:R-:W0:Y:S01]  /*11a0*/  LDC.64 R132, c[0x0][0x3a8] ;  /* 0x0000ea00ff847b82 */ /* 0x000e220000000a00 */
[C---:B------:R-:W-:Y:S01]  /*11b0*/  IADD3 R0, PT, PT, R2.reuse, 0x80, RZ ;  /* 0x0000008002007810 */ /* 0x040fe20007ffe0ff */
[----:B0-----:R-:W-:-:S05]  /*11c0*/  IMAD.WIDE.U32 R132, R2, 0x20, R132 ;  /* 0x0000002002847825 */ /* 0x001fca00078e0084 */
[----:B------:R1:W-:Y:S04]  /*11d0*/  STG.E.128 desc[UR8][R132.64], R92 ;  /* 0x0000005c84007986 */ /* 0x0003e8000c101d08 */
[----:B------:R1:W-:Y:S02]  /*11e0*/  STG.E.128 desc[UR8][R132.64+0x10], R96 ;  /* 0x0000106084007986 */ /* 0x0003e4000c101d08 */
.L_x_8873:
[----:B0-234-:R-:W-:Y:S05]  /*11f0*/  BSYNC.RECONVERGENT B0 ;  /* 0x0000000000007941 */ /* 0x01dfea0003800200 */
.L_x_8872:
[----:B------:R-:W-:Y:S01]  /*1200*/  ISETP.GE.U32.AND P0, PT, R141, 0x100, PT ;  /* 0x000001008d00780c */ /* 0x000fe20003f06070 */
[----:B------:R-:W-:Y:S03]  /*1210*/  BSSY.RECONVERGENT B0, `(.L_x_8878) ;  /* 0x0000084000007945 */ /* 0x000fe60003800200 */
[----:B-1----:R-:W-:-:S09]  /*1220*/  P2R R132, PR, RZ, 0x1 ;  /* 0x00000001ff847803 */ /* 0x002fd20000000000 */
        /* <DEDUP_REMOVED lines=17> */
[----:B0----5:R-:W-:Y:S01]  /*1340*/  PRMT R100, R104, 0x7632, R100 ;  /* 0x0000763268647816 */ /* 0x021fe20000000064 */
[----:B------:R-:W-:Y:S01]  /*1350*/  IMAD.U32 R103, R136, 0x10000, RZ ;  /* 0x0001000088677824 */ /* 0x000fe200078e00ff */
[----:B------:R-:W-:Y:S02]  /*1360*/  PRMT R132, R106, 0x7632, R132 ;  /* 0x000076326a847816 */ /* 0x000fe40000000084 */
[----:B------:R-:W-:Y:S02]  /*1370*/  SHF.L.U32 R104, R104, 0x10, RZ ;  /* 0x0000001068687819 */ /* 0x000fe400000006ff */
[----:B------:R-:W-:Y:S02]  /*1380*/  PRMT R102, R105, 0x7632, R102 ;  /* 0x0000763269667816 */ /* 0x000fe40000000066 */
[----:B------:R-:W-:Y:S01]  /*1390*/  SHF.L.U32 R106, R106, 0x10, RZ ;  /* 0x000000106a6a7819 */ /* 0x000fe200000006ff */
[----:B------:R-:W-:Y:S01]  /*13a0*/  FADD.FTZ R103, R103, R104 ;  /* 0x0000006867677221 */ /* 0x000fe20000010000 */
[----:B------:R-:W-:-:S02]  /*13b0*/  SHF.L.U32 R133, R138, 0x10, RZ ;  /* 0x000000108a857819 */ /* 0x000fc400000006ff */
[----:B------:R-:W-:Y:S02]  /*13c0*/  SHF.L.U32 R105, R105, 0x10, RZ ;  /* 0x0000001069697819 */ /* 0x000fe400000006ff */
[----:B------:R-:W-:Y:S01]  /*13d0*/  SHF.L.U32 R146, R137, 0x10, RZ ;  /* 0x0000001089927819 */ /* 0x000fe200000006ff */
[----:B------:R-:W-:Y:S01]  /*13e0*/  FADD.FTZ R133, R133, R106 ;  /* 0x0000006a85857221 */ /* 0x000fe20000010000 */
[----:B------:R-:W-:Y:S02]  /*13f0*/  PRMT R104, R137, 0x7632, R104 ;  /* 0x0000763289687816 */ /* 0x000fe40000000068 */
[----:B------:R-:W-:Y:S01]  /*1400*/  PRMT R106, R138, 0x7632, R106 ;  /* 0x000076328a6a7816 */ /* 0x000fe2000000006a */
[----:B------:R-:W-:Y:S01]  /*1410*/  FADD.FTZ R105, R146, R105 ;  /* 0x0000006992697221 */ /* 0x000fe20000010000 */
[----:B------:R-:W-:Y:S02]  /*1420*/  PRMT R134, R107, 0x7632, R134 ;  /* 0x000076326b867816 */ /* 0x000fe40000000086 */
[----:B------:R-:W-:-:S02]  /*1430*/  PRMT R101, R136, 0x7632, R101 ;  /* 0x0000763288657816 */ /* 0x000fc40000000065 */
[----:B------:R-:W-:Y:S02]  /*1440*/  PRMT R146, R139, 0x7632, R146 ;  /* 0x000076328b927816 */ /* 0x000fe40000000092 */
        /* <DEDUP_REMOVED lines=24> */
.L_x_8881:
[C---:B-----5:R-:W-:Y:S01]  /*15d0*/  PRMT R132, R104.reuse, 0x7632, R132 ;  /* 0x0000763268847816 */ /* 0x060fe20000000084 */
[----:B0-----:R-:W-:Y:S01]  /*15e0*/  IMAD.U32 R100, R104, 0x10000, RZ ;  /* 0x0001000068647824 */ /* 0x001fe200078e00ff */
[C---:B------:R-:W-:Y:S02]  /*15f0*/  PRMT R133, R105.reuse, 0x7632, R133 ;  /* 0x0000763269857816 */ /* 0x040fe40000000085 */
        /* <DEDUP_REMOVED lines=30> */
.L_x_8880:
[----:B------:R-:W-:Y:S05]  /*17e0*/  @!P1 BRA `(.L_x_8883) ;  /* 0x0000000000549947 */ /* 0x000fea0003800000 */
[C---:B0----5:R-:W-:Y:S02]  /*17f0*/  PRMT R100, R104.reuse, 0x7632, R100 ;  /* 0x0000763268647816 */ /* 0x061fe40000000064 */
[----:B------:R-:W-:Y:S02]  /*1800*/  SHF.L.U32 R101, R104, 0x10, RZ ;  /* 0x0000001068657819 */ /* 0x000fe400000006ff */
[----:B------:R-:W-:Y:S02]  /*1810*/  PRMT R102, R105, 0x7632, R102 ;  /* 0x0000763269667816 */ /* 0x000fe40000000066 */
[----:B------:R-:W-:Y:S02]  /*1820*/  PRMT R103, R106, 0x7632, R103 ;  /* 0x000076326a677816 */ /* 0x000fe40000000067 */
[----:B------:R-:W-:Y:S02]  /*1830*/  PRMT R104, R107, 0x7632, R104 ;  /* 0x000076326b687816 */ /* 0x000fe40000000068 */
        /* <DEDUP_REMOVED lines=16> */
.L_x_8883:
[----:B0----5:R-:W-:Y:S02]  /*1940*/  PRMT R101, R104, 0x7632, R101 ;  /* 0x0000763268657816 */ /* 0x021fe40000000065 */
[----:B------:R-:W-:Y:S02]  /*1950*/  PRMT R103, R105, 0x7632, R103 ;  /* 0x0000763269677816 */ /* 0x000fe40000000067 */
[----:B------:R-:W-:Y:S02]  /*1960*/  PRMT R132, R106, 0x7632, R132 ;  /* 0x000076326a847816 */ /* 0x000fe40000000084 */
[----:B------:R-:W-:Y:S02]  /*1970*/  PRMT R133, R107, 0x7632, R133 ;  /* 0x000076326b857816 */ /* 0x000fe40000000085 */
[----:B------:R-:W-:Y:S01]  /*1980*/  SHF.L.U32 R100, R104, 0x10, RZ ;  /* 0x0000001068647819 */ /* 0x000fe200000006ff */
[----:B------:R-:W-:Y:S01]  /*1990*/  IMAD.U32 R104, R106, 0x10000, RZ ;  /* 0x000100006a687824 */ /* 0x000fe200078e00ff */
[----:B------:R-:W-:-:S02]  /*19a0*/  SHF.L.U32 R102, R105, 0x10, RZ ;  /* 0x0000001069667819 */ /* 0x000fc400000006ff */
[----:B------:R-:W-:Y:S02]  /*19b0*/  SHF.L.U32 R106, R107, 0x10, RZ ;  /* 0x000000106b6a7819 */ /* 0x000fe400000006ff */
[----:B------:R-:W-:Y:S02]  /*19c0*/  SHF.L.U32 R101, R101, 0x10, RZ ;  /* 0x0000001065657819 */ /* 0x000fe400000006ff */
[----:B------:R-:W-:Y:S02]  /*19d0*/  SHF.L.U32 R103, R103, 0x10, RZ ;  /* 0x0000001067677819 */ /* 0x000fe400000006ff */
[----:B------:R-:W-:Y:S02]  /*19e0*/  SHF.L.U32 R105, R132, 0x10, RZ ;  /* 0x0000001084697819 */ /* 0x000fe400000006ff */
[----:B------:R-:W-:-:S07]  /*19f0*/  SHF.L.U32 R107, R133, 0x10, RZ ;  /* 0x00000010856b7819 */ /* 0x000fce00000006ff */
.L_x_8882:
[----:B------:R-:W0:Y:S02]  /*1a00*/  LDC.64 R132, c[0x0][0x3a8] ;  /* 0x0000ea00ff847b82 */ /* 0x000e240000000a00 */
[C---:B0-----:R-:W-:Y:S01]  /*1a10*/  IMAD.WIDE.U32 R132, R0.reuse, 0x20, R132 ;  /* 0x0000002000847825 */ /* 0x041fe200078e0084 */
[----:B------:R-:W-:-:S04]  /*1a20*/  IADD3 R0, PT, PT, R0, 0x80, RZ ;  /* 0x0000008000007810 */ /* 0x000fc80007ffe0ff */
[----:B------:R0:W-:Y:S04]  /*1a30*/  STG.E.128 desc[UR8][R132.64], R100 ;  /* 0x0000006484007986 */ /* 0x0001e8000c101d08 */
[----:B------:R0:W-:Y:S02]  /*1a40*/  STG.E.128 desc[UR8][R132.64+0x10], R104 ;  /* 0x0000106884007986 */ /* 0x0001e4000c101d08 */
.L_x_8879:
[----:B------:R-:W-:Y:S05]  /*1a50*/  BSYNC.RECONVERGENT B0 ;  /* 0x0000000000007941 */ /* 0x000fea0003800200 */
.L_x_8878:
        /* <DEDUP_REMOVED lines=9> */
[----:B------:R-:W0:Y:S01]  /*1af0*/  @P2 LDC.64 R112, c[0x0][0x3a0] ;  /* 0x0000e800ff702b82 */ /* 0x000e220000000a00 */
[----:B-1----:R-:W-:-:S04]  /*1b00*/  IMAD.WIDE.U32 R108, R0, 0x10, R108 ;  /* 0x00000010006c7825 */ /* 0x002fc800078e006c */
[----:B--2---:R-:W-:-:S05]  /*1b10*/  @P0 IMAD.WIDE.U32 R110, R0, 0x10, R110 ;  /* 0x00000010006e0825 */ /* 0x004fca00078e006e */
[----:B------:R1:W5:Y:S01]  /*1b20*/  @P0 LDG.E.128 R136, desc[UR8][R110.64] ;  /* 0x000000086e880981 */ /* 0x000362000c1e1d00 */
[----:B0-----:R-:W-:-:S03]  /*1b30*/  @P2 IMAD.WIDE.U32 R132, R0, 0x20, R112 ;  /* 0x0000002000842825 */ /* 0x001fc600078e0070 */
[----:B------:R1:W5:Y:S04]  /*1b40*/  LDG.E.128 R112, desc[UR8][R108.64] ;  /* 0x000000086c707981 */ /* 0x000368000c1e1d00 */
        /* <DEDUP_REMOVED lines=8> */
[----:B------:R-:W-:Y:S02]  /*1bd0*/  PRMT R110, R113, 0x7632, R110 ;  /* 0x00007632716e7816 */ /* 0x000fe4000000006e */
[----:B------:R-:W-:Y:S02]  /*1be0*/  SHF.L.U32 R114, R114, 0x10, RZ ;  /* 0x0000001072727819 */ /* 0x000fe400000006ff */
[----:B------:R-:W-:-:S02]  /*1bf0*/  SHF.L.U32 R111, R136, 0x10, RZ ;  /* 0x00000010886f7819 */ /* 0x000fc400000006ff */
[C---:B------:R-:W-:Y:S02]  /*1c00*/  SHF.L.U32 R133, R138.reuse, 0x10, RZ ;  /* 0x000000108a857819 */ /* 0x040fe400000006ff */
[----:B------:R-:W-:Y:S01]  /*1c10*/  SHF.L.U32 R113, R113, 0x10, RZ ;  /* 0x0000001071717819 */ /* 0x000fe200000006ff */
[----:B------:R-:W-:Y:S01]  /*1c20*/  FADD.FTZ R111, R111, R112 ;  /* 0x000000706f6f7221 */ /* 0x000fe20000010000 */
[----:B------:R-:W-:Y:S01]  /*1c30*/  SHF.L.U32 R146, R137, 0x10, RZ ;  /* 0x0000001089927819 */ /* 0x000fe200000006ff */
[----:B------:R-:W-:Y:S01]  /*1c40*/  FADD.FTZ R133, R133, R114 ;  /* 0x0000007285857221 */ /* 0x000fe20000010000 */
[----:B------:R-:W-:Y:S02]  /*1c50*/  PRMT R112, R137, 0x7632, R112 ;  /* 0x0000763289707816 */ /* 0x000fe40000000070 */
[----:B------:R-:W-:Y:S01]  /*1c60*/  PRMT R114, R138, 0x7632, R114 ;  /* 0x000076328a727816 */ /* 0x000fe20000000072 */
[----:B------:R-:W-:Y:S01]  /*1c70*/  FADD.FTZ R113, R146, R113 ;  /* 0x0000007192717221 */ /* 0x000fe20000010000 */
[----:B------:R-:W-:-:S02]  /*1c80*/  PRMT R134, R115, 0x7632, R134 ;  /* 0x0000763273867816 */ /* 0x000fc40000000086 */
        /* <DEDUP_REMOVED lines=25> */
.L_x_8887:
[----:B-1---5:R-:W-:Y:S01]  /*1e20*/  PRMT R132, R112, 0x7632, R132 ;  /* 0x0000763270847816 */ /* 0x022fe20000000084 */
[----:B------:R-:W-:Y:S01]  /*1e30*/  IMAD.U32 R109, R136, 0x10000, RZ ;  /* 0x00010000886d7824 */ /* 0x000fe200078e00ff */
[----:B------:R-:W-:Y:S02]  /*1e40*/  SHF.L.U32 R108, R112, 0x10, RZ ;  /* 0x00000010706c7819 */ /* 0x000fe400000006ff */
[C---:B------:R-:W-:Y:S02]  /*1e50*/  PRMT R133, R113.reuse, 0x7632, R133 ;  /* 0x0000763271857816 */ /* 0x040fe40000000085 */
        /* <DEDUP_REMOVED lines=13> */
[----:B------:R-:W-:Y:S02]  /*1f30*/  SHF.L.U32 R147, R115, 0x10, RZ ;  /* 0x0000001073937819 */ /* 0x000fe400000006ff */
        /* <DEDUP_REMOVED lines=15> */
.L_x_8886:
[----:B------:R-:W-:Y:S05]  /*2030*/  @!P2 BRA `(.L_x_8889) ;  /* 0x000000000054a947 */ /* 0x000fea0003800000 */
[C---:B-1---5:R-:W-:Y:S01]  /*2040*/  PRMT R108, R112.reuse, 0x7632, R108 ;  /* 0x00007632706c7816 */ /* 0x062fe2000000006c */
[----:B------:R-:W-:Y:S01]  /*2050*/  IMAD.U32 R109, R112, 0x10000, RZ ;  /* 0x00010000706d7824 */ /* 0x000fe200078e00ff */
[----:B------:R-:W-:Y:S02]  /*2060*/  PRMT R110, R113, 0x7632, R110 ;  /* 0x00007632716e7816 */ /* 0x000fe4000000006e */
[----:B------:R-:W-:Y:S02]  /*2070*/  PRMT R111, R114, 0x7632, R111 ;  /* 0x00007632726f7816 */ /* 0x000fe4000000006f */
[----:B------:R-:W-:Y:S02]  /*2080*/  PRMT R112, R115, 0x7632, R112 ;  /* 0x0000763273707816 */ /* 0x000fe40000000070 */
        /* <DEDUP_REMOVED lines=16> */
.L_x_8889:
[----:B-1---5:R-:W-:Y:S02]  /*2190*/  PRMT R132, R114, 0x7632, R132 ;  /* 0x0000763272847816 */ /* 0x022fe40000000084 */
[C---:B------:R-:W-:Y:S02]  /*21a0*/  PRMT R109, R112.reuse, 0x7632, R109 ;  /* 0x00007632706d7816 */ /* 0x040fe4000000006d */
        /* <DEDUP_REMOVED lines=8> */
[----:B------:R-:W-:Y:S02]  /*2230*/  SHF.L.U32 R111, R111, 0x10, RZ ;  /* 0x000000106f6f7819 */ /* 0x000fe400000006ff */
[----:B------:R-:W-:-:S07]  /*2240*/  SHF.L.U32 R115, R133, 0x10, RZ ;  /* 0x0000001085737819 */ /* 0x000fce00000006ff */
.L_x_8888:
[----:B------:R-:W0:Y:S02]  /*2250*/  LDC.64 R132, c[0x0][0x3a8] ;  /* 0x0000ea00ff847b82 */ /* 0x000e240000000a00 */
[C---:B0-----:R-:W-:Y:S01]  /*2260*/  IMAD.WIDE.U32 R132, R0.reuse, 0x20, R132 ;  /* 0x0000002000847825 */ /* 0x041fe200078e0084 */
[----:B------:R-:W-:-:S04]  /*2270*/  IADD3 R0, PT, PT, R0, 0x80, RZ ;  /* 0x0000008000007810 */ /* 0x000fc80007ffe0ff */
[----:B------:R1:W-:Y:S04]  /*2280*/  STG.E.128 desc[UR8][R132.64], R108 ;  /* 0x0000006c84007986 */ /* 0x0003e8000c101d08 */
[----:B------:R1:W-:Y:S02]  /*2290*/  STG.E.128 desc[UR8][R132.64+0x10], R112 ;  /* 0x0000107084007986 */ /* 0x0003e4000c101d08 */
.L_x_8885:
[----:B------:R-:W-:Y:S05]  /*22a0*/  BSYNC.RECONVERGENT B0 ;  /* 0x0000000000007941 */ /* 0x000fea0003800200 */
.L_x_8884:
        /* <DEDUP_REMOVED lines=19> */
[C---:B--2--5:R-:W-:Y:S02]  /*23e0*/  PRMT R116, R120.reuse, 0x7632, R116 ;  /* 0x0000763278747816 */ /* 0x064fe40000000074 */
[----:B------:R-:W-:Y:S02]  /*23f0*/  SHF.L.U32 R120, R120, 0x10, RZ ;  /* 0x0000001078787819 */ /* 0x000fe400000006ff */
        /* <DEDUP_REMOVED lines=39> */
.L_x_8893:
[C---:B--2--5:R-:W-:Y:S02]  /*2670*/  PRMT R132, R120.reuse, 0x7632, R132 ;  /* 0x0000763278847816 */ /* 0x064fe40000000084 */
        /* <DEDUP_REMOVED lines=14> */
[----:B------:R-:W-:Y:S01]  /*2760*/  PRMT R121, R138, 0x7632, R121 ;  /* 0x000076328a797816 */ /* 0x000fe20000000079 */
[----:B------:R-:W-:Y:S01]  /*2770*/  IMAD.U32 R117, R117, 0x10000, RZ ;  /* 0x0001000075757824 */ /* 0x000fe200078e00ff */
[----:B------:R-:W-:Y:S02]  /*2780*/  PRMT R122, R139, 0x7632, R122 ;  /* 0x000076328b7a7816 */ /* 0x000fe4000000007a */
        /* <DEDUP_REMOVED lines=15> */
.L_x_8892:
[----:B------:R-:W-:Y:S05]  /*2880*/  @!P3 BRA `(.L_x_8895) ;  /* 0x000000000054b947 */ /* 0x000fea0003800000 */
[C---:B--2--5:R-:W-:Y:S02]  /*2890*/  PRMT R116, R120.reuse, 0x7632, R116 ;  /* 0x0000763278747816 */ /* 0x064fe40000000074 */
[----:B------:R-:W-:Y:S02]  /*28a0*/  SHF.L.U32 R117, R120, 0x10, RZ ;  /* 0x0000001078757819 */ /* 0x000fe400000006ff */
[----:B------:R-:W-:Y:S02]  /*28b0*/  PRMT R118, R121, 0x7632, R118 ;  /* 0x0000763279767816 */ /* 0x000fe40000000076 */
        /* <DEDUP_REMOVED lines=18> */
.L_x_8895:
[----:B--2--5:R-:W-:Y:S02]  /*29e0*/  PRMT R117, R120, 0x7632, R117 ;  /* 0x0000763278757816 */ /* 0x024fe40000000075 */
        /* <DEDUP_REMOVED lines=11> */
.L_x_8894:
[----:B------:R-:W0:Y:S02]  /*2aa0*/  LDC.64 R132, c[0x0][0x3a8] ;  /* 0x0000ea00ff847b82 */ /* 0x000e240000000a00 */
[C---:B0-----:R-:W-:Y:S01]  /*2ab0*/  IMAD.WIDE.U32 R132, R0.reuse, 0x20, R132 ;  /* 0x0000002000847825 */ /* 0x041fe200078e0084 */
[----:B------:R-:W-:-:S04]  /*2ac0*/  IADD3 R0, PT, PT, R0, 0x80, RZ ;  /* 0x0000008000007810 */ /* 0x000fc80007ffe0ff */
[----:B------:R2:W-:Y:S04]  /*2ad0*/  STG.E.128 desc[UR8][R132.64], R116 ;  /* 0x0000007484007986 */ /* 0x0005e8000c101d08 */
[----:B------:R2:W-:Y:S02]  /*2ae0*/  STG.E.128 desc[UR8][R132.64+0x10], R120 ;  /* 0x0000107884007986 */ /* 0x0005e4000c101d08 */
.L_x_8891:
[----:B------:R-:W-:Y:S05]  /*2af0*/  BSYNC.RECONVERGENT B0 ;  /* 0x0000000000007941 */ /* 0x000fea0003800200 */
.L_x_8890:
        /* <DEDUP_REMOVED lines=19> */
[----:B---3-5:R-:W-:Y:S01]  /*2c30*/  PRMT R124, R128, 0x7632, R124 ;  /* 0x00007632807c7816 */ /* 0x028fe2000000007c */
[----:B------:R-:W-:Y:S01]  /*2c40*/  IMAD.U32 R146, R137, 0x10000, RZ ;  /* 0x0001000089927824 */ /* 0x000fe200078e00ff */
[----:B-12---:R-:W-:Y:S02]  /*2c50*/  PRMT R132, R130, 0x7632, R132 ;  /* 0x0000763282847816 */ /* 0x006fe40000000084 */
[----:B------:R-:W-:Y:S02]  /*2c60*/  SHF.L.U32 R128, R128, 0x10, RZ ;  /* 0x0000001080807819 */ /* 0x000fe400000006ff */
[----:B------:R-:W-:Y:S02]  /*2c70*/  PRMT R126, R129, 0x7632, R126 ;  /* 0x00007632817e7816 */ /* 0x000fe4000000007e */
[----:B------:R-:W-:Y:S02]  /*2c80*/  SHF.L.U32 R130, R130, 0x10, RZ ;  /* 0x0000001082827819 */ /* 0x000fe400000006ff */
[----:B------:R-:W-:-:S02]  /*2c90*/  SHF.L.U32 R127, R136, 0x10, RZ ;  /* 0x00000010887f7819 */ /* 0x000fc400000006ff */
[C---:B------:R-:W-:Y:S02]  /*2ca0*/  SHF.L.U32 R133, R138.reuse, 0x10, RZ ;  /* 0x000000108a857819 */ /* 0x040fe400000006ff */
[----:B------:R-:W-:Y:S01]  /*2cb0*/  SHF.L.U32 R129, R129, 0x10, RZ ;  /* 0x0000001081817819 */ /* 0x000fe200000006ff */
[--C-:B------:R-:W-:Y:S01]  /*2cc0*/  FADD.FTZ R127, R127, R128.reuse ;  /* 0x000000807f7f7221 */ /* 0x100fe20000010000 */
[----:B------:R-:W-:Y:S01]  /*2cd0*/  PRMT R128, R137, 0x7632, R128 ;  /* 0x0000763289807816 */ /* 0x000fe20000000080 */
[--C-:B------:R-:W-:Y:S01]  /*2ce0*/  FADD.FTZ R133, R133, R130.reuse ;  /* 0x0000008285857221 */ /* 0x100fe20000010000 */
        /* <DEDUP_REMOVED lines=29> */
.L_x_8899:
[C---:B-12--5:R-:W-:Y:S02]  /*2ec0*/  PRMT R133, R129.reuse, 0x7632, R133 ;  /* 0x0000763281857816 */ /* 0x066fe40000000085 */
[----:B---3--:R-:W-:Y:S02]  /*2ed0*/  SHF.L.U32 R126, R129, 0x10, RZ ;  /* 0x00000010817e7819 */ /* 0x008fe400000006ff */
        /* <DEDUP_REMOVED lines=31> */
.L_x_8898:
[----:B------:R-:W-:Y:S05]  /*30d0*/  @!P4 BRA `(.L_x_8901) ;  /* 0x000000000054c947 */ /* 0x000fea0003800000 */
[C---:B---3-5:R-:W-:Y:S01]  /*30e0*/  PRMT R124, R128.reuse, 0x7632, R124 ;  /* 0x00007632807c7816 */ /* 0x068fe2000000007c */
[----:B------:R-:W-:Y:S01]  /*30f0*/  IMAD.U32 R125, R128, 0x10000, RZ ;  /* 0x00010000807d7824 */ /* 0x000fe200078e00ff */
[----:B------:R-:W-:Y:S02]  /*3100*/  PRMT R126, R129, 0x7632, R126 ;  /* 0x00007632817e7816 */ /* 0x000fe4000000007e */
[----:B------:R-:W-:Y:S02]  /*3110*/  PRMT R127, R130, 0x7632, R127 ;  /* 0x00007632827f7816 */ /* 0x000fe4000000007f */
[----:B------:R-:W-:Y:S02]  /*3120*/  PRMT R128, R131, 0x7632, R128 ;  /* 0x0000763283807816 */ /* 0x000fe40000000080 */
[----:B------:R-:W-:Y:S02]  /*3130*/  SHF.L.U32 R129, R129, 0x10, RZ ;  /* 0x0000001081817819 */ /* 0x000fe400000006ff */
[----:B------:R-:W-:-:S02]  /*3140*/  SHF.L.U32 R131, R131, 0x10, RZ ;  /* 0x0000001083837819 */ /* 0x000fc400000006ff */
[----:B-12---:R-:W-:Y:S02]  /*3150*/  SHF.L.U32 R133, R130, 0x10, RZ ;  /* 0x0000001082857819 */ /* 0x006fe400000006ff */
        /* <DEDUP_REMOVED lines=13> */
.L_x_8901:
[----:B-12--5:R-:W-:Y:S02]  /*3230*/  PRMT R132, R130, 0x7632, R132 ;  /* 0x0000763282847816 */ /* 0x026fe40000000084 */
[C---:B---3--:R-:W-:Y:S02]  /*3240*/  PRMT R125, R128.reuse, 0x7632, R125 ;  /* 0x00007632807d7816 */ /* 0x048fe4000000007d */
        /* <DEDUP_REMOVED lines=10> */
.L_x_8900:
[----:B------:R-:W0:Y:S02]  /*32f0*/  LDC.64 R132, c[0x0][0x3a8] ;  /* 0x0000ea00ff847b82 */ /* 0x000e240000000a00 */
[----:B0-----:R-:W-:-:S05]  /*3300*/  IMAD.WIDE.U32 R132, R0, 0x20, R132 ;  /* 0x0000002000847825 */ /* 0x001fca00078e0084 */
[----:B------:R3:W-:Y:S04]  /*3310*/  STG.E.128 desc[UR8][R132.64], R124 ;  /* 0x0000007c84007986 */ /* 0x0007e8000c101d08 */
[----:B------:R3:W-:Y:S02]  /*3320*/  STG.E.128 desc[UR8][R132.64+0x10], R128 ;  /* 0x0000108084007986 */ /* 0x0007e4000c101d08 */
.L_x_8897:
[----:B------:R-:W-:Y:S05]  /*3330*/  BSYNC.RECONVERGENT B0 ;  /* 0x0000000000007941 */ /* 0x000fea0003800200 */
.L_x_8896:
[----:B------:R-:W-:Y:S01]  /*3340*/  FADD.FTZ R0, RZ, R92 ;  /* 0x0000005cff007221 */ /* 0x000fe20000010000 */
[C---:B------:R-:W-:Y:S01]  /*3350*/  ISETP.GE.U32.AND P0, PT, R141.reuse, 0x80, PT ;  /* 0x000000808d00780c */ /* 0x040fe20003f06070 */
[----:B------:R-:W-:Y:S01]  /*3360*/  BSSY.RECONVERGENT B0, `(.L_x_8902) ;  /* 0x00000a9000007945 */ /* 0x000fe20003800200 */
[----:B------:R-:W-:Y:S01]  /*3370*/  ISETP.GT.U32.AND P6, PT, R141, 0xff, PT ;  /* 0x000000ff8d00780c */ /* 0x000fe20003fc4070 */
[----:B0123--:R-:W-:Y:S01]  /*3380*/  FADD.FTZ R133, R93, R0 ;  /* 0x000000005d857221 */ /* 0x00ffe20000010000 */
[C---:B------:R-:W-:Y:S02]  /*3390*/  ISETP.GT.U32.AND P5, PT, R141.reuse, 0x17f, PT ;  /* 0x0000017f8d00780c */ /* 0x040fe40003fa4070 */
[C---:B------:R-:W-:Y:S01]  /*33a0*/  ISETP.GT.U32.AND P4, PT, R141.reuse, 0x1ff, PT ;  /* 0x000001ff8d00780c */ /* 0x040fe20003f84070 */
        /* <DEDUP_REMOVED lines=141> */
[----:B------:R-:W-:Y:S01]  /*3c80*/  ISETP.NE.AND P5, PT, R142, RZ, PT ;  /* 0x000000ff8e00720c */ /* 0x000fe20003fa5270 */
[----:B-1----:R-:W-:-:S05]  /*3c90*/  FADD.FTZ R133, R0, R133 ;  /* 0x0000008500857221 */ /* 0x002fca0000010000 */
[----:B------:R-:W1:Y:S02]  /*3ca0*/  SHFL.BFLY PT, R134, R133, 0x2, 0x1f ;  /* 0x0c401f0085867f89 */ /* 0x000e6400000e0000 */
[----:B-1----:R-:W-:-:S05]  /*3cb0*/  FADD.FTZ R134, R133, R134 ;  /* 0x0000008685867221 */ /* 0x002fca0000010000 */
[----:B------:R-:W1:Y:S02]  /*3cc0*/  SHFL.BFLY PT, R135, R134, 0x4, 0x1f ;  /* 0x0c801f0086877f89 */ /* 0x000e6400000e0000 */
[----:B-1----:R-:W-:Y:S01]  /*3cd0*/  FADD.FTZ R145, R134, R135 ;  /* 0x0000008786917221 */ /* 0x002fe20000010000 */
[----:B------:R-:W-:-:S04]  /*3ce0*/  @!P4 MOV R135, 0x400 ;  /* 0x000004000087c802 */ /* 0x000fc80000000f00 */
[----:B------:R-:W1:Y:S01]  /*3cf0*/  SHFL.BFLY PT, R146, R145, 0x8, 0x1f ;  /* 0x0d001f0091927f89 */ /* 0x000e6200000e0000 */
[----:B0-----:R-:W-:Y:S02]  /*3d00*/  @!P4 LEA R149, R148, R135, 0x18 ;  /* 0x000000879495c211 */ /* 0x001fe400078ec0ff */
[----:B------:R-:W-:Y:S02]  /*3d10*/  CS2R R134, SRZ ;  /* 0x0000000000867805 */ /* 0x000fe4000001ff00 */
[----:B------:R-:W-:-:S04]  /*3d20*/  @P6 IADD3 R149, PT, PT, R149, 0x20, RZ ;  /* 0x0000002095956810 */ /* 0x000fc80007ffe0ff */
[----:B------:R-:W-:Y:S01]  /*3d30*/  @!P4 LEA R148, R142, R149, 0x3 ;  /* 0x000000958e94c211 */ /* 0x000fe200078e18ff */
[----:B-1----:R-:W-:-:S05]  /*3d40*/  FADD.FTZ R146, R145, R146 ;  /* 0x0000009291927221 */ /* 0x002fca0000010000 */
        /* <DEDUP_REMOVED lines=10> */
.L_x_8903:
[----:B------:R-:W-:Y:S05]  /*3df0*/  BSYNC.RECONVERGENT B0 ;  /* 0x0000000000007941 */ /* 0x000fea0003800200 */
.L_x_8902:
[----:B------:R-:W-:Y:S01]  /*3e00*/  BAR.SYNC.DEFER_BLOCKING 0x0 ;  /* 0x0000000000007b1d */ /* 0x000fe20000010000 */
[----:B0-----:R-:W-:Y:S01]  /*3e10*/  HFMA2 R132, -RZ, RZ, 0, 0 ;  /* 0x00000000ff847431 */ /* 0x001fe200000001ff */
[----:B------:R-:W-:-:S04]  /*3e20*/  ISETP.NE.AND P5, PT, R144, RZ, PT ;  /* 0x000000ff9000720c */ /* 0x000fc80003fa5270 */
[----:B------:R-:W-:Y:S01]  /*3e30*/  BSSY.RECONVERGENT B0, `(.L_x_8904) ;  /* 0x0000057000007945 */ /* 0x000fe20003800200 */
[----:B------:R-:W-:-:S05]  /*3e40*/  @!P4 MOV R132, R3 ;  /* 0x000000030084c202 */ /* 0x000fca0000000f00 */
        /* <DEDUP_REMOVED lines=21> */
[----:B------:R-:W-:Y:S01]  /*3fa0*/  FMUL.FTZ R145, R145, R133 ;  /* 0x0000008591917220 */ /* 0x000fe20000410000 */
[----:B------:R-:W0:Y:S03]  /*3fb0*/  LDC R148, c[0x0][0x448] ;  /* 0x00011200ff947b82 */ /* 0x000e260000000800 */
[----:B------:R-:W1:Y:S01]  /*3fc0*/  SHFL.DOWN PT, R132, R151, 0x1, 0x1f ;  /* 0x08201f0097847f89 */ /* 0x000e6200000e0000 */
[----:B------:R-:W-:-:S04]  /*3fd0*/  FMUL.FTZ R145, R145, R150 ;  /* 0x0000009691917220 */ /* 0x000fc80000410000 */
[----:B------:R-:W-:-:S05]  /*3fe0*/  FFMA.FTZ R145, R149, R145, R146 ;  /* 0x0000009195917223 */ /* 0x000fca0000010092 */
[----:B------:R-:W2:Y:S01]  /*3ff0*/  SHFL.DOWN PT, R134, R145, 0x1, 0x1f ;  /* 0x08201f0091867f89 */ /* 0x000ea200000e0000 */
[----:B-1----:R-:W-:Y:S01]  /*4000*/  FADD.FTZ R133, R151, -R132 ;  /* 0x8000008497857221 */ /* 0x002fe20000010000 */
[----:B------:R-:W-:-:S03]  /*4010*/  FMUL.FTZ R135, R132, R152 ;  /* 0x0000009884877220 */ /* 0x000fc60000410000 */
[----:B------:R-:W-:Y:S01]  /*4020*/  FMUL.FTZ R133, R133, R133 ;  /* 0x0000008585857220 */ /* 0x000fe20000410000 */
[C---:B------:R-:W-:Y:S01]  /*4030*/  FFMA.FTZ R132, R0.reuse, R151, R135 ;  /* 0x0000009700847223 */ /* 0x040fe20000010087 */
[----:B------:R-:W-:Y:S02]  /*4040*/  MOV R151, UR6 ;  /* 0x0000000600977c02 */ /* 0x000fe40008000f00 */
[----:B------:R-:W-:Y:S01]  /*4050*/  FMUL.FTZ R133, R0, R133 ;  /* 0x0000008500857220 */ /* 0x000fe20000410000 */
[----:B---3--:R-:W-:Y:S01]  /*4060*/  FMUL.FTZ R0, R147, R132 ;  /* 0x0000008493007220 */ /* 0x008fe20000410000 */
[----:B--2---:R-:W-:Y:S02]  /*4070*/  FADD.FTZ R134, R145, R134 ;  /* 0x0000008691867221 */ /* 0x004fe40000010000 */
[----:B------:R-:W-:Y:S02]  /*4080*/  FMUL.FTZ R133, R133, R152 ;  /* 0x0000009885857220 */ /* 0x000fe40000410000 */
[----:B------:R-:W1:Y:S02]  /*4090*/  SHFL.IDX PT, R149, R0, RZ, 0x1f ;  /* 0x00001fff00957589 */ /* 0x000e6400000e0000 */
[----:B------:R-:W-:-:S02]  /*40a0*/  FFMA.FTZ R147, R147, R133, R134 ;  /* 0x0000008593937223 */ /* 0x000fc40000010086 */
[----:B------:R-:W2:Y:S04]  /*40b0*/  @!P5 LDC.64 R134, c[0x0][0x3c0] ;  /* 0x0000f000ff86db82 */ /* 0x000ea80000000a00 */
[----:B------:R-:W0:Y:S04]  /*40c0*/  SHFL.IDX PT, R147, R147, RZ, 0x1f ;  /* 0x00001fff93937589 */ /* 0x000e2800000e0000 */
[----:B------:R-:W3:Y:S01]  /*40d0*/  @!P5 LDC.64 R132, c[0x0][0x3c8] ;  /* 0x0000f200ff84db82 */ /* 0x000ee20000000a00 */
[C---:B-1----:R-:W-:Y:S01]  /*40e0*/  FMUL.FTZ R145, R149.reuse, R149 ;  /* 0x0000009595917220 */ /* 0x042fe20000410000 */
[----:B------:R-:W-:Y:S01]  /*40f0*/  FSEL R0, R149, RZ, !P4 ;  /* 0x000000ff95007208 */ /* 0x000fe20006000000 */
[----:B--2---:R-:W-:-:S03]  /*4100*/  @!P5 IMAD.WIDE R134, R151, 0x4, R134 ;  /* 0x000000049786d825 */ /* 0x004fc600078e0286 */
[----:B------:R-:W-:Y:S01]  /*4110*/  FSEL R146, R145, RZ, P4 ;  /* 0x000000ff91927208 */ /* 0x000fe20002000000 */
[----:B0-----:R-:W-:Y:S01]  /*4120*/  FFMA.FTZ R145, R147, UR14, R148 ;  /* 0x0000000e93917c23 */ /* 0x001fe20008010094 */
[----:B------:R-:W-:Y:S01]  /*4130*/  MOV R147, UR6 ;  /* 0x0000000600937c02 */ /* 0x000fe20008000f00 */
[----:B------:R0:W-:Y:S02]  /*4140*/  @!P5 STG.E desc[UR8][R134.64], R149 ;  /* 0x000000958600d986 */ /* 0x0001e4000c101908 */
[----:B------:R-:W-:Y:S02]  /*4150*/  FADD.FTZ R145, R145, R146 ;  /* 0x0000009291917221 */ /* 0x000fe40000010000 */
[----:B---3--:R-:W-:-:S04]  /*4160*/  @!P5 IMAD.WIDE R132, R147, 0x4, R132 ;  /* 0x000000049384d825 */ /* 0x008fc800078e0284 */
[----:B------:R-:W1:Y:S02]  /*4170*/  MUFU.RSQ R145, R145 ;  /* 0x0000009100917308 */ /* 0x000e640000001400 */
[----:B-1----:R0:W-:Y:S01]  /*4180*/  @!P5 STG.E desc[UR8][R132.64], R145 ;  /* 0x000000918400d986 */ /* 0x0021e2000c101908 */
[----:B------:R-:W-:Y:S05]  /*4190*/  @!P0 BRA `(.L_x_8905) ;  /* 0x0000000000808947 */ /* 0x000fea0003800000 */
[--C-:B0-----:R-:W-:Y:S01]  /*41a0*/  FADD.FTZ R132, R92, -R0.reuse ;  /* 0x800000005c847221 */ /* 0x101fe20000010000 */
        /* <DEDUP_REMOVED lines=31> */
.L_x_8905:
[----:B------:R-:W-:Y:S05]  /*43a0*/  BSYNC.RECONVERGENT B0 ;  /* 0x0000000000007941 */ /* 0x000fea0003800200 */
.L_x_8904:
        /* <DEDUP_REMOVED lines=35> */
.L_x_8907:
[----:B------:R-:W-:Y:S05]  /*45e0*/  BSYNC.RECONVERGENT B0 ;  /* 0x0000000000007941 */ /* 0x000fea0003800200 */
.L_x_8906:
        /* <DEDUP_REMOVED lines=34> */
.L_x_8909:
[----:B------:R-:W-:Y:S05]  /*4810*/  BSYNC.RECONVERGENT B0 ;  /* 0x0000000000007941 */ /* 0x000fea0003800200 */
.L_x_8908:
        /* <DEDUP_REMOVED lines=34> */
.L_x_8911:
[----:B------:R-:W-:Y:S05]  /*4a40*/  BSYNC.RECONVERGENT B0 ;  /* 0x0000000000007941 */ /* 0x000fea0003800200 */
.L_x_8910:
        /* <DEDUP_REMOVED lines=33> */
.L_x_8913:
[----:B------:R-:W-:Y:S05]  /*4c60*/  BSYNC.RECONVERGENT B0 ;  /* 0x0000000000007941 */ /* 0x000fea0003800200 */
.L_x_8912:
[----:B------:R-:W-:Y:S02]  /*4c70*/  UIADD3 UR6, UPT, UPT, UR6, UR16, URZ ;  /* 0x0000001006067290 */ /* 0x000fe4000fffe0ff */
[----:B------:R-:W-:Y:S02]  /*4c80*/  UPLOP3.LUT UP1, UPT, UPT, UPT, UP1, 0x40, 0x4 ;  /* 0x000000000004789c */ /* 0x000fe40003f2e810 */
[----:B------:R-:W-:-:S09]  /*4c90*/  UISETP.GE.AND UP0, UPT, UR6, UR17, UPT ;  /* 0x000000110600728c */ /* 0x000fd2000bf06270 */
[----:B------:R-:W-:Y:S05]  /*4ca0*/  BRA.U !UP0, `(.L_x_8914) ;  /* 0xffffffbd08147547 */ /* 0x000fea000b83ffff */
[----:B------:R-:W-:Y:S05]  /*4cb0*/  EXIT ;  /* 0x000000000000794d */ /* 0x000fea0003800000 */
.L_x_8915:
        /* <DEDUP_REMOVED lines=12> */
.L_x_22334:


//--------------------- .text._ZN10layer_norm31ln_parallel_residual_fwd_kernelINS_13Kernel_traitsIf13__nv_bfloat16fS2_fjLj5120ELj1ELj1ELj4ELj16ENS_18Kernel_traits_baseILj5120EfS2_fS2_fjLj128EEEEELb0ELb1ELb1EEEvNS_9FwdParamsE --------------------------
	.section	.text._ZN10layer_norm31ln_parallel_residual_fwd_kernelINS_13Kernel_traitsIf13__nv_bfloat16fS2_fjLj5120ELj1ELj1ELj4ELj16ENS_18Kernel_traits_baseILj5120EfS2_fS2_fjLj128EEEEELb0ELb1ELb1EEEvNS_9FwdParamsE,"ax",@progbits
	.align	128
        .global         _ZN10layer_norm31ln_parallel_residual_fwd_kernelINS_13Kernel_traitsIf13__nv_bfloat16fS2_fjLj5120ELj1ELj1ELj4ELj16ENS_18Kernel_traits_baseILj5120EfS2_fS2_fjLj128EEEEELb0ELb1ELb1EEEvNS_9FwdParamsE
        .type           _ZN10layer_norm31ln_parallel_residual_fwd_kernelINS_13Kernel_traitsIf13__nv_bfloat16fS2_fjLj5120ELj1ELj1ELj4ELj16ENS_18Kernel_traits_baseILj5120EfS2_fS2_fjLj128EEEEELb0ELb1ELb1EEEvNS_9FwdParamsE,@function
        .size           _ZN10layer_norm31ln_parallel_residual_fwd_kernelINS_13Kernel_traitsIf13__nv_bfloat16fS2_fjLj5120ELj1ELj1ELj4ELj16ENS_18Kernel_traits_baseILj5120EfS2_fS2_fjLj128EEEEELb0ELb1ELb1EEEvNS_9FwdParamsE,(.L_x_22335 - _ZN10layer_norm31ln_parallel_residual_fwd_kernelINS_13Kernel_traitsIf13__nv_bfloat16fS2_fjLj5120ELj1ELj1ELj4ELj16ENS_18Kernel_traits_baseILj5120EfS2_fS2_fjLj128EEEEELb0ELb1ELb1EEEvNS_9FwdParamsE)
        .other          _ZN10layer_norm31ln_parallel_residual_fwd_kernelINS_13Kernel_traitsIf13__nv_bfloat16fS2_fjLj5120ELj1ELj1ELj4ELj16ENS_18Kernel_traits_baseILj5120EfS2_fS2_fjLj128EEEEELb0ELb1ELb1EEEvNS_9FwdParamsE,@"STO_CUDA_ENTRY STV_DEFAULT"
_ZN10layer_norm31ln_parallel_residual_fwd_kernelINS_13Kernel_traitsIf13__nv_bfloat16fS2_fjLj5120ELj1ELj1ELj4ELj16ENS_18Kernel_traits_baseILj5120EfS2_fS2_fjLj128EEEEELb0ELb1ELb1EEEvNS_9FwdParamsE:
.text._ZN10layer_norm31ln_parallel_residual_fwd_kernelINS_13Kernel_traitsIf13__nv_bfloat16fS2_fjLj5120ELj1ELj1ELj4ELj16ENS_18Kernel_traits_baseILj5120EfS2_fS2_fjLj128EEEEELb0ELb1ELb1EEEvNS_9FwdParamsE:
        /* <DEDUP_REMOVED lines=9> */
[----:B---3--:R-:W-:Y:S05]  /*0090*/  BRA.U !UP0, `(.L_x_8916) ;  /* 0x0000000108647547 */ /* 0x008fea000b800000 */
        /* <DEDUP_REMOVED lines=25> */
.L_x_8916:
        /* <DEDUP_REMOVED lines=32> */
.L_x_8917:
[----:B------:R-:W1:Y:S02]  /*0430*/  LDCU UR4, c[0x0][0x384] ;  /* 0x00007080ff0477ac */ /* 0x000e640008000800 */
[----:B-1----:R-:W-:-:S13]  /*0440*/  ISETP.GE.AND P0, PT, R4, UR4, PT ;  /* 0x0000000404007c0c */ /* 0x002fda000bf06270 */
[----:B------:R-:W-:Y:S05]  /*0450*/  @P0 EXIT ;  /* 0x000000000000094d */ /* 0x000fea0003800000 */
[----:B------:R-:W1:Y:S01]  /*0460*/  LDCU.64 UR8, c[0x0][0x398] ;  /* 0x00007300ff0877ac */ /* 0x000e620008000a00 */
[----:B------:R-:W-:Y:S01]  /*0470*/  LOP3.LUT R3, R0, 0x60, RZ, 0xc0, !PT ;  /* 0x0000006000037812 */ /* 0x000fe200078ec0ff */
[----:B------:R-:W2:Y:S03]  /*0480*/  LDCU.U8 UR4, c[0x0][0x410] ;  /* 0x00008200ff0477ac */ /* 0x000ea60008000000 */
[----:B------:R-:W-:Y:S01]  /*0490*/  LOP3.LUT R3, R3, 0x1f, R0, 0xf8, !PT ;  /* 0x0000001f03037812 */ /* 0x000fe200078ef800 */
[----:B------:R-:W3:Y:S01]  /*04a0*/  LDCU UR10, c[0x0][0x388] ;  /* 0x00007100ff0a77ac */ /* 0x000ee20008000800 */
[----:B------:R-:W4:Y:S01]  /*04b0*/  LDCU UR11, c[0x0][0x400] ;  /* 0x00008000ff0b77ac */ /* 0x000f220008000800 */
[----:B------:R-:W0:Y:S01]  /*04c0*/  LDCU.64 UR14, c[0x0][0x398] ;  /* 0x00007300ff0e77ac */ /* 0x000e220008000a00 */
[----:B-1----:R-:W-:Y:S01]  /*04d0*/  ISETP.NE.U32.AND P0, PT, RZ, UR8, PT ;  /* 0x00000008ff007c0c */ /* 0x002fe2000bf05070 */
[----:B------:R-:W1:Y:S03]  /*04e0*/  LDCU.64 UR12, c[0x0][0x3a0] ;  /* 0x00007400ff0c77ac */ /* 0x000e660008000a00 */
[----:B------:R-:W-:-:S02]  /*04f0*/  ISETP.NE.AND.EX P0, PT, RZ, UR9, PT, P0 ;  /* 0x00000009ff007c0c */ /* 0x000fc4000bf05300 */
[----:B--2---:R-:W-:Y:S01]  /*0500*/  ISETP.NE.AND P2, PT, RZ, UR4, PT ;  /* 0x00000004ff007c0c */ /* 0x004fe2000bf45270 */
[----:B---34-:R-:W-:-:S12]  /*0510*/  UPLOP3.LUT UP1, UPT, UPT, UPT, UPT, 0x40, 0x4 ;  /* 0x000000000004789c */ /* 0x018fd80003f2e870 */
.L_x_8940:
[----:B-1----:R-:W-:Y:S01]  /*0520*/  ISETP.NE.U32.AND P1, PT, RZ, UR12, PT ;  /* 0x0000000cff007c0c */ /* 0x002fe2000bf25070 */
[----:B0-2---:R-:W0:Y:S01]  /*0530*/  @P0 LDC.64 R6, c[0x0][0x398] ;  /* 0x0000e600ff060b82 */ /* 0x005e220000000a00 */
        /* <DEDUP_REMOVED lines=37> */
.L_x_8919:
[C---:B-----5:R-:W-:Y:S02]  /*0790*/  PRMT R5, R8.reuse, 0x7632, R5 ;  /* 0x0000763208057816 */ /* 0x060fe40000000005 */
[----:B------:R-:W-:Y:S02]  /*07a0*/  SHF.L.U32 R7, R8, 0x10, RZ ;  /* 0x0000001008077819 */ /* 0x000fe400000006ff */
[C---:B------:R-:W-:Y:S02]  /*07b0*/  PRMT R12, R10.reuse, 0x7632, R12 ;  /* 0x000076320a0c7816 */ /* 0x040fe4000000000c */
[----:B------:R-:W-:Y:S01]  /*07c0*/  SHF.L.U32 R13, R10, 0x10, RZ ;  /* 0x000000100a0d7819 */ /* 0x000fe200000006ff */
[----:B------:R-:W-:Y:S01]  /*07d0*/  FADD.FTZ R40, R48, R7 ;  /* 0x0000000730287221 */ /* 0x000fe20000010000 */
[----:B------:R-:W-:Y:S02]  /*07e0*/  PRMT R8, R9, 0x7632, R8 ;  /* 0x0000763209087816 */ /* 0x000fe40000000008 */
        /* <DEDUP_REMOVED lines=12> */
[----:B------:R-:W-:-:S02]  /*08b0*/  FADD.FTZ R37, R45, R12 ;  /* 0x0000000c2d257221 */ /* 0x000fc40000010000 */
[----:B------:R-:W-:Y:S01]  /*08c0*/  FADD.FTZ R39, R47, R10 ;  /* 0x0000000a2f277221 */ /* 0x000fe20000010000 */
[----:B------:R-:W-:Y:S06]  /*08d0*/  BRA `(.L_x_8920) ;  /* 0x0000000400107947 */ /* 0x000fec0003800000 */
.L_x_8918:
        /* <DEDUP_REMOVED lines=32> */
.L_x_8921:
        /* <DEDUP_REMOVED lines=36> */
.L_x_8920:
        /* <DEDUP_REMOVED lines=55> */
[----:B------:R-:W-:Y:S01]  /*1090*/  FADD.FTZ R31, R47, R18 ;  /* 0x000000122f1f7221 */ /* 0x000fe20000010000 */
[----:B------:R-:W-:Y:S06]  /*10a0*/  BRA `(.L_x_8924) ;  /* 0x0000000000fc7947 */ /* 0x000fec0003800000 */
.L_x_8923:
        /* <DEDUP_REMOVED lines=29> */
.L_x_8922:
        /* <DEDUP_REMOVED lines=22> */
.L_x_8925:
        /* <DEDUP_REMOVED lines=12> */
.L_x_8924:
        /* <DEDUP_REMOVED lines=15> */
[----:B-1----:R-:W-:Y:S02]  /*1590*/  PRMT R12, R54, 0x7632, R12 ;  /* 0x00007632360c7816 */ /* 0x002fe4000000000c */
[----:B------:R-:W-:Y:S02]  /*15a0*/  PRMT R13, R53, 0x7632, R13 ;  /* 0x00007632350d7816 */ /* 0x000fe4000000000d */
[----:B------:R-:W-:Y:S01]  /*15b0*/  PRMT R14, R52, 0x7632, R14 ;  /* 0x00007632340e7816 */ /* 0x000fe2000000000e */
[----:B------:R-:W-:Y:S06]  /*15c0*/  @!P1 BRA `(.L_x_8927) ;  /* 0x0000000000949947 */ /* 0x000fec0003800000 */
[C---:B------:R-:W-:Y:S02]  /*15d0*/  PRMT R18, R10.reuse, 0x7632, R18 ;  /* 0x000076320a127816 */ /* 0x040fe40000000012 */
[----:B------:R-:W-:Y:S02]  /*15e0*/  SHF.L.U32 R10, R10, 0x10, RZ ;  /* 0x000000100a0a7819 */ /* 0x000fe400000006ff */
[----:B------:R-:W-:Y:S02]  /*15f0*/  SHF.L.U32 R19, R54, 0x10, RZ ;  /* 0x0000001036137819 */ /* 0x000fe400000006ff */
[----:B------:R-:W-:Y:S02]  /*1600*/  PRMT R15, R8, 0x7632, R15 ;  /* 0x00007632080f7816 */ /* 0x000fe4000000000f */
[----:B------:R-:W-:Y:S02]  /*1610*/  PRMT R16, R9, 0x7632, R16 ;  /* 0x0000763209107816 */ /* 0x000fe40000000010 */
[----:B------:R-:W-:-:S02]  /*1620*/  PRMT R20, R11, 0x7632, R20 ;  /* 0x000076320b147816 */ /* 0x000fc40000000014 */
[----:B------:R-:W-:Y:S01]  /*1630*/  SHF.L.U32 R21, R11, 0x10, RZ ;  /* 0x000000100b157819 */ /* 0x000fe200000006ff */
[----:B------:R-:W-:Y:S01]  /*1640*/  FADD.FTZ R11, R19, R10 ;  /* 0x0000000a130b7221 */ /* 0x000fe20000010000 */
        /* <DEDUP_REMOVED lines=29> */
.L_x_8927:
[C---:B------:R-:W-:Y:S02]  /*1820*/  PRMT R15, R8.reuse, 0x7632, R15 ;  /* 0x00007632080f7816 */ /* 0x040fe4000000000f */
[C---:B------:R-:W-:Y:S02]  /*1830*/  PRMT R16, R9.reuse, 0x7632, R16 ;  /* 0x0000763209107816 */ /* 0x040fe40000000010 */
[----:B------:R-:W-:Y:S02]  /*1840*/  SHF.L.U32 R26, R9, 0x10, RZ ;  /* 0x00000010091a7819 */ /* 0x000fe400000006ff */
[----:B------:R-:W-:Y:S02]  /*1850*/  SHF.L.U32 R8, R8, 0x10, RZ ;  /* 0x0000001008087819 */ /* 0x000fe400000006ff */
[----:B------:R-:W-:Y:S02]  /*1860*/  SHF.L.U32 R9, R52, 0x10, RZ ;  /* 0x0000001034097819 */ /* 0x000fe400000006ff */
[----:B------:R-:W-:-:S02]  /*1870*/  PRMT R18, R10, 0x7632, R18 ;  /* 0x000076320a127816 */ /* 0x000fc40000000012 */
[----:B------:R-:W-:Y:S01]  /*1880*/  PRMT R22, R11, 0x7632, R22 ;  /* 0x000076320b167816 */ /* 0x000fe20000000016 */
[----:B------:R-:W-:Y:S01]  /*1890*/  FADD.FTZ R24, R9, R8 ;  /* 0x0000000809187221 */ /* 0x000fe20000010000 */
        /* <DEDUP_REMOVED lines=21> */
.L_x_8926:
[----:B------:R-:W-:Y:S05]  /*19f0*/  @!P1 BRA `(.L_x_8929) ;  /* 0x0000000000549947 */ /* 0x000fea0003800000 */
[C---:B-----5:R-:W-:Y:S02]  /*1a00*/  PRMT R6, R8.reuse, 0x7632, R6 ;  /* 0x0000763208067816 */ /* 0x060fe40000000006 */
[----:B-1----:R-:W-:Y:S02]  /*1a10*/  SHF.L.U32 R13, R8, 0x10, RZ ;  /* 0x00000010080d7819 */ /* 0x002fe400000006ff */
        /* <DEDUP_REMOVED lines=19> */
.L_x_8929:
        /* <DEDUP_REMOVED lines=12> */
.L_x_8928:
[----:B-1----:R-:W0:Y:S01]  /*1c10*/  @P0 LDC.64 R14, c[0x0][0x398] ;  /* 0x0000e600ff0e0b82 */ /* 0x002e220000000a00 */
        /* <DEDUP_REMOVED lines=14> */
[----:B-1---5:R-:W-:Y:S02]  /*1d00*/  PRMT R12, R8, 0x7632, R12 ;  /* 0x00007632080c7816 */ /* 0x022fe4000000000c */
[C---:B------:R-:W-:Y:S02]  /*1d10*/  PRMT R13, R9.reuse, 0x7632, R13 ;  /* 0x00007632090d7816 */ /* 0x040fe4000000000d */
[----:B------:R-:W-:Y:S02]  /*1d20*/  SHF.L.U32 R14, R9, 0x10, RZ ;  /* 0x00000010090e7819 */ /* 0x000fe400000006ff */
[----:B------:R-:W-:Y:S02]  /*1d30*/  PRMT R16, R10, 0x7632, R16 ;  /* 0x000076320a107816 */ /* 0x000fe40000000010 */
[----:B------:R-:W-:Y:S02]  /*1d40*/  SHF.L.U32 R8, R8, 0x10, RZ ;  /* 0x0000001008087819 */ /* 0x000fe400000006ff */
[----:B------:R-:W-:-:S02]  /*1d50*/  SHF.L.U32 R10, R10, 0x10, RZ ;  /* 0x000000100a0a7819 */ /* 0x000fc400000006ff */
[----:B------:R-:W-:Y:S02]  /*1d60*/  SHF.L.U32 R9, R52, 0x10, RZ ;  /* 0x0000001034097819 */ /* 0x000fe400000006ff */
        /* <DEDUP_REMOVED lines=34> */
.L_x_8931:
[C---:B-1---5:R-:W-:Y:S02]  /*1f90*/  PRMT R13, R8.reuse, 0x7632, R13 ;  /* 0x00007632080d7816 */ /* 0x062fe4000000000d */
[C---:B------:R-:W-:Y:S02]  /*1fa0*/  PRMT R14, R9.reuse, 0x7632, R14 ;  /* 0x00007632090e7816 */ /* 0x040fe4000000000e */
[----:B------:R-:W-:Y:S02]  /*1fb0*/  SHF.L.U32 R18, R9, 0x10, RZ ;  /* 0x0000001009127819 */ /* 0x000fe400000006ff */
[----:B------:R-:W-:Y:S02]  /*1fc0*/  SHF.L.U32 R8, R8, 0x10, RZ ;  /* 0x0000001008087819 */ /* 0x000fe400000006ff */
[----:B------:R-:W-:Y:S02]  /*1fd0*/  PRMT R17, R10, 0x7632, R17 ;  /* 0x000076320a117816 */ /* 0x000fe40000000011 */
[----:B------:R-:W-:-:S02]  /*1fe0*/  SHF.L.U32 R9, R52, 0x10, RZ ;  /* 0x0000001034097819 */ /* 0x000fc400000006ff */
[----:B------:R-:W-:Y:S02]  /*1ff0*/  SHF.L.U32 R10, R10, 0x10, RZ ;  /* 0x000000100a0a7819 */ /* 0x000fe400000006ff */
[----:B------:R-:W-:Y:S01]  /*2000*/  SHF.L.U32 R19, R54, 0x10, RZ ;  /* 0x0000001036137819 */ /* 0x000fe200000006ff */
[--C-:B------:R-:W-:Y:S01]  /*2010*/  FADD.FTZ R16, R9, R8.reuse ;  /* 0x0000000809107221 */ /* 0x100fe20000010000 */
[----:B------:R-:W-:Y:S02]  /*2020*/  SHF.L.U32 R15, R53, 0x10, RZ ;  /* 0x00000010350f7819 */ /* 0x000fe400000006ff */
[----:B------:R-:W-:Y:S01]  /*2030*/  PRMT R8, R52, 0x7632, R8 ;  /* 0x0000763234087816 */ /* 0x000fe20000000008 */
[----:B------:R-:W-:Y:S01]  /*2040*/  FADD.FTZ R12, R19, R10 ;  /* 0x0000000a130c7221 */ /* 0x000fe20000010000 */
[----:B------:R-:W-:Y:S01]  /*2050*/  PRMT R139, R11, 0x7632, R139 ;  /* 0x000076320b8b7816 */ /* 0x000fe2000000008b */
[----:B------:R-:W-:Y:S01]  /*2060*/  FADD.FTZ R18, R15, R18 ;  /* 0x000000120f127221 */ /* 0x000fe20000010000 */
[----:B------:R-:W-:-:S02]  /*2070*/  SHF.L.U32 R140, R11, 0x10, RZ ;  /* 0x000000100b8c7819 */ /* 0x000fc400000006ff */
[----:B------:R-:W-:Y:S02]  /*2080*/  PRMT R10, R54, 0x7632, R10 ;  /* 0x00007632360a7816 */ /* 0x000fe4000000000a */
[----:B------:R-:W-:Y:S02]  /*2090*/  PRMT R9, R53, 0x7632, R9 ;  /* 0x0000763235097816 */ /* 0x000fe40000000009 */
[----:B------:R-:W-:Y:S02]  /*20a0*/  PRMT R11, R55, 0x7632, R11 ;  /* 0x00007632370b7816 */ /* 0x000fe4000000000b */
        /* <DEDUP_REMOVED lines=12> */
[----:B------:R-:W-:-:S04]  /*2170*/  FADD.FTZ R19, R138, R9 ;  /* 0x000000098a137221 */ /* 0x000fc80000010000 */
[----:B------:R-:W-:Y:S01]  /*2180*/  FADD.FTZ R15, R142, R11 ;  /* 0x0000000b8e0f7221 */ /* 0x000fe20000010000 */
[----:B------:R-:W-:Y:S06]  /*2190*/  BRA `(.L_x_8932) ;  /* 0x0000000000887947 */ /* 0x000fec0003800000 */
.L_x_8930:
[----:B------:R-:W-:Y:S05]  /*21a0*/  @!P1 BRA `(.L_x_8933) ;  /* 0x0000000000549947 */ /* 0x000fea0003800000 */
        /* <DEDUP_REMOVED lines=21> */
.L_x_8933:
        /* <DEDUP_REMOVED lines=12> */
.L_x_8932:
        /* <DEDUP_REMOVED lines=56> */
.L_x_8935:
        /* <DEDUP_REMOVED lines=33> */
.L_x_8934:
[----:B------:R-:W-:Y:S05]  /*2950*/  @!P1 BRA `(.L_x_8937) ;  /* 0x0000000000549947 */ /* 0x000fea0003800000 */
[C---:B-1---5:R-:W-:Y:S02]  /*2960*/  PRMT R8, R136.reuse, 0x7632, R8 ;  /* 0x0000763288087816 */ /* 0x062fe40000000008 */
        /* <DEDUP_REMOVED lines=20> */
.L_x_8937:
        /* <DEDUP_REMOVED lines=12> */
.L_x_8936:
        /* <DEDUP_REMOVED lines=154> */
.L_x_8939:
[----:B------:R-:W-:Y:S05]  /*3510*/  BSYNC.RECONVERGENT B0 ;  /* 0x0000000000007941 */ /* 0x000fea0003800200 */
.L_x_8938:
[----:B------:R-:W-:Y:S01]  /*3520*/  BAR.SYNC.DEFER_BLOCKING 0x0 ;  /* 0x0000000000007b1d */ /* 0x000fe20000010000 */
[----:B------:R-:W-:Y:S01]  /*3530*/  ISETP.GT.U32.AND P1, PT, R2, 0x3, PT ;  /* 0x000000030200780c */ /* 0x000fe20003f24070 */
[----:B0-----:R-:W-:Y:S01]  /*3540*/  HFMA2 R146, -RZ, RZ, 0, 0 ;  /* 0x00000000ff927431 */ /* 0x001fe200000001ff */
[----:B------:R-:W-:Y:S01]  /*3550*/  PLOP3.LUT P4, PT, PT, PT, UP1, 0x80, 0x8 ;  /* 0x000000000008781c */ /* 0x000fe20003f8f018 */
[----:B------:R-:W-:Y:S01]  /*3560*/  UPLOP3.LUT UP1, UPT, UPT, UPT, UP1, 0x40, 0x4 ;  /* 0x000000000004789c */ /* 0x000fe20003f2e810 */
[----:B------:R-:W-:-:S09]  /*3570*/  PLOP3.LUT P3, PT, PT, PT, PT, 0x8, 0x80 ;  /* 0x000000000080781c */ /* 0x000fd20003f6e170 */
[----:B------:R-:W0:Y:S01]  /*3580*/  @!P1 S2R R143, SR_CgaCtaId ;  /* 0x00000000008f9919 */ /* 0x000e220000008800 */
[----:B------:R-:W-:Y:S02]  /*3590*/  @!P1 PLOP3.LUT P3, PT, P4, PT, PT, 0x80, 0x8 ;  /* 0x000000000008981c */ /* 0x000fe4000276f070 */
[----:B------:R-:W-:Y:S02]  /*35a0*/  @!P1 MOV R142, 0x400 ;  /* 0x00000400008e9802 */ /* 0x000fe40000000f00 */
[----:B------:R-:W-:-:S05]  /*35b0*/  @!P1 MOV R146, 0x500 ;  /* 0x0000050000929802 */ /* 0x000fca0000000f00 */
[----:B------:R-:W1:Y:S01]  /*35c0*/  SHFL.DOWN PT, R149, R146, 0x2, 0x1f ;  /* 0x08401f0092957f89 */ /* 0x000e6200000e0000 */
[----:B0-----:R-:W-:Y:S02]  /*35d0*/  @!P1 LEA R147, R143, R142, 0x18 ;  /* 0x0000008e8f939211 */ /* 0x001fe400078ec0ff */
[----:B------:R-:W-:Y:S02]  /*35e0*/  CS2R R142, SRZ ;  /* 0x00000000008e7805 */ /* 0x000fe4000001ff00 */
[----:B-1----:R-:W-:Y:S02]  /*35f0*/  IADD3 R150, PT, PT, R149, R146, RZ ;  /* 0x0000009295967210 */ /* 0x002fe40007ffe0ff */
[----:B------:R-:W-:Y:S02]  /*3600*/  @P3 IADD3 R147, PT, PT, R147, 0x20, RZ ;  /* 0x0000002093933810 */ /* 0x000fe40007ffe0ff */
[----:B------:R-:W-:Y:S01]  /*3610*/  I2FP.F32.S32 R144, R150 ;  /* 0x0000009600907245 */ /* 0x000fe20000201400 */
[----:B------:R-:W-:Y:S01]  /*3620*/  SHFL.DOWN PT, R153, R150, 0x1, 0x1f ;  /* 0x08201f0096997f89 */ /* 0x000fe200000e0000 */
[----:B------:R-:W-:-:S02]  /*3630*/  @!P1 LEA R147, R2, R147, 0x3 ;  /* 0x0000009302939211 */ /* 0x000fc400078e18ff */
[----:B------:R-:W0:Y:S01]  /*3640*/  MUFU.RCP R145, R144 ;  /* 0x0000009000917308 */ /* 0x000e220000001000 */
[----:B------:R-:W-:Y:S02]  /*3650*/  I2FP.F32.S32 R152, R149 ;  /* 0x0000009500987245 */ /* 0x000fe40000201400 */
[----:B------:R-:W1:Y:S01]  /*3660*/  @!P1 LDS.64 R142, [R147] ;  /* 0x00000000938e9984 */ /* 0x000e620000000a00 */
[----:B------:R-:W-:Y:S02]  /*3670*/  I2FP.F32.U32 R149, R146 ;  /* 0x0000009200957245 */ /* 0x000fe40000201000 */
[----:B------:R-:W-:Y:S01]  /*3680*/  ISETP.NE.AND P1, PT, R0, RZ, PT ;  /* 0x000000ff0000720c */ /* 0x000fe20003f25270 */
[----:B-1----:R-:W1:Y:S02]  /*3690*/  SHFL.DOWN PT, R151, R142, 0x2, 0x1f ;  /* 0x08401f008e977f89 */ /* 0x002e6400000e0000 */
[----:B-1----:R-:W-:-:S04]  /*36a0*/  FMUL.FTZ R148, R151, R152 ;  /* 0x0000009897947220 */ /* 0x002fc80000410000 */
[----:B------:R-:W-:Y:S01]  /*36b0*/  FFMA.FTZ R148, R149, R142, R148 ;  /* 0x0000008e95947223 */ /* 0x000fe20000010094 */
[----:B------:R-:W-:Y:S01]  /*36c0*/  FADD.FTZ R142, -R151, R142 ;  /* 0x0000008e978e7221 */ /* 0x000fe20000010100 */
[-C--:B------:R-:W-:Y:S02]  /*36d0*/  IADD3 R151, PT, PT, R150, R153.reuse, RZ ;  /* 0x0000009996977210 */ /* 0x080fe40007ffe0ff */
[----:B0-----:R-:W-:Y:S01]  /*36e0*/  FMUL.FTZ R147, R145, R148 ;  /* 0x0000009491937220 */ /* 0x001fe20000410000 */
[----:B------:R-:W-:Y:S01]  /*36f0*/  FMUL.FTZ R142, R142, R142 ;  /* 0x0000008e8e8e7220 */ /* 0x000fe20000410000 */
[----:B------:R-:W0:Y:S01]  /*3700*/  SHFL.DOWN PT, R148, R143, 0x2, 0x1f ;  /* 0x08401f008f947f89 */ /* 0x000e2200000e0000 */
[----:B------:R-:W-:Y:S02]  /*3710*/  I2FP.F32.S32 R153, R153 ;  /* 0x0000009900997245 */ /* 0x000fe40000201400 */
[----:B------:R-:W-:Y:S01]  /*3720*/  FMUL.FTZ R142, R142, R149 ;  /* 0x000000958e8e7220 */ /* 0x000fe20000410000 */
[----:B------:R-:W1:Y:S01]  /*3730*/  SHFL.DOWN PT, R146, R147, 0x1, 0x1f ;  /* 0x08201f0093927f89 */ /* 0x000e6200000e0000 */
[----:B------:R-:W-:-:S02]  /*3740*/  I2FP.F32.S32 R151, R151 ;  /* 0x0000009700977245 */ /* 0x000fc40000201400 */
[----:B------:R-:W-:-:S04]  /*3750*/  FMUL.FTZ R142, R142, R152 ;  /* 0x000000988e8e7220 */ /* 0x000fc80000410000 */
[----:B------:R-:W2:Y:S01]  /*3760*/  MUFU.RCP R151, R151 ;  /* 0x0000009700977308 */ /* 0x000ea20000001000 */
[----:B0-----:R-:W-:Y:S01]  /*3770*/  FADD.FTZ R148, R148, R143 ;  /* 0x0000008f94947221 */ /* 0x001fe20000010000 */
[----:B-1----:R-:W-:-:S03]  /*3780*/  FMUL.FTZ R143, R146, R153 ;  /* 0x00000099928f7220 */ /* 0x002fc60000410000 */
[----:B------:R-:W-:Y:S01]  /*3790*/  FFMA.FTZ R148, R145, R142, R148 ;  /* 0x0000008e91947223 */ /* 0x000fe20000010094 */
[----:B------:R-:W-:Y:S01]  /*37a0*/  FADD.FTZ R146, R147, -R146 ;  /* 0x8000009293927221 */ /* 0x000fe20000010000 */
[----:B------:R-:W-:-:S03]  /*37b0*/  FFMA.FTZ R142, R144, R147, R143 ;  /* 0x00000093908e7223 */ /* 0x000fc6000001008f */
[----:B------:R-:W0:Y:S01]  /*37c0*/  SHFL.DOWN PT, R143, R148, 0x1, 0x1f ;  /* 0x08201f00948f7f89 */ /* 0x000e2200000e0000 */
[----:B------:R-:W-:Y:S01]  /*37d0*/  FMUL.FTZ R145, R146, R146 ;  /* 0x0000009292917220 */ /* 0x000fe20000410000 */
[----:B--2---:R-:W-:-:S03]  /*37e0*/  FMUL.FTZ R142, R151, R142 ;  /* 0x0000008e978e7220 */ /* 0x004fc60000410000 */
[----:B------:R-:W-:-:S03]  /*37f0*/  FMUL.FTZ R145, R144, R145 ;  /* 0x0000009190917220 */ /* 0x000fc60000410000 */
[----:B------:R-:W1:Y:S01]  /*3800*/  SHFL.IDX PT, R142, R142, RZ, 0x1f ;  /* 0x00001fff8e8e7589 */ /* 0x000e6200000e0000 */
[----:B------:R-:W-:Y:S01]  /*3810*/  FMUL.FTZ R145, R145, R153 ;  /* 0x0000009991917220 */ /* 0x000fe20000410000 */
[----:B0-----:R-:W-:-:S04]  /*3820*/  FADD.FTZ R144, R148, R143 ;  /* 0x0000008f94907221 */ /* 0x001fc80000010000 */
[----:B------:R-:W-:Y:S02]  /*3830*/  FFMA.FTZ R145, R151, R145, R144 ;  /* 0x0000009197917223 */ /* 0x000fe40000010090 */
[----:B------:R-:W0:Y:S01]  /*3840*/  LDC R144, c[0x0][0x448] ;  /* 0x00011200ff907b82 */ /* 0x000e220000000800 */
[C---:B-1----:R-:W-:Y:S01]  /*3850*/  FMUL.FTZ R150, R142.reuse, R142 ;  /* 0x0000008e8e967220 */ /* 0x042fe20000410000 */
[----:B------:R-:W-:Y:S02]  /*3860*/  FSEL R143, R142, RZ, !P2 ;  /* 0x000000ff8e8f7208 */ /* 0x000fe40005000000 */
[----:B------:R-:W0:Y:S03]  /*3870*/  SHFL.IDX PT, R145, R145, RZ, 0x1f ;  /* 0x00001fff91917589 */ /* 0x000e2600000e0000 */
[C---:B------:R-:W-:Y:S01]  /*3880*/  FADD.FTZ R146, -R143.reuse, R28 ;  /* 0x0000001c8f927221 */ /* 0x040fe20000010100 */
[C---:B------:R-:W-:Y:S01]  /*3890*/  FADD.FTZ R147, -R143.reuse, R29 ;  /* 0x0000001d8f937221 */ /* 0x040fe20000010100 */
[C---:B------:R-:W-:Y:S01]  /*38a0*/  FADD.FTZ R152, -R143.reuse, R8 ;  /* 0x000000088f987221 */ /* 0x040fe20000010100 */
[----:B------:R-:W1:Y:S01]  /*38b0*/  @!P1 LDC.64 R28, c[0x0][0x3c0] ;  /* 0x0000f000ff1c9b82 */ /* 0x000e620000000a00 */
[C---:B------:R-:W-:Y:S01]  /*38c0*/  FADD.FTZ R154, -R143.reuse, R9 ;  /* 0x000000098f9a7221 */ /* 0x040fe20000010100 */
[C---:B------:R-:W-:Y:S01]  /*38d0*/  FADD.FTZ R40, -R143.reuse, R40 ;  /* 0x000000288f287221 */ /* 0x040fe20000010100 */
[C---:B------:R-:W-:Y:S01]  /*38e0*/  FADD.FTZ R41, -R143.reuse, R41 ;  /* 0x000000298f297221 */ /* 0x040fe20000010100 */
[C---:B------:R-:W-:Y:S01]  /*38f0*/  FADD.FTZ R148, -R143.reuse, R24 ;  /* 0x000000188f947221 */ /* 0x040fe20000010100 */
[C---:B------:R-:W-:Y:S01]  /*3900*/  FADD.FTZ R149, -R143.reuse, R25 ;  /* 0x000000198f957221 */ /* 0x040fe20000010100 */
[C---:B------:R-:W-:Y:S01]  /*3910*/  FADD.FTZ R38, -R143.reuse, R38 ;  /* 0x000000268f267221 */ /* 0x040fe20000010100 */
[C---:B------:R-:W-:Y:S01]  /*3920*/  FADD.FTZ R26, -R143.reuse, R26 ;  /* 0x0000001a8f1a7221 */ /* 0x040fe20000010100 */
[----:B------:R-:W2:Y:S01]  /*3930*/  LDC.64 R8, c[0x0][0x428] ;  /* 0x00010a00ff087b82 */ /* 0x000ea20000000a00 */
[C---:B------:R-:W-:Y:S01]  /*3940*/  FADD.FTZ R42, -R143.reuse, R42 ;  /* 0x0000002a8f2a7221 */ /* 0x040fe20000010100 */
[C---:B------:R-:W-:Y:S01]  /*3950*/  FADD.FTZ R39, -R143.reuse, R39 ;  /* 0x000000278f277221 */ /* 0x040fe20000010100 */
[C---:B------:R-:W-:Y:S01]  /*3960*/  FADD.FTZ R27, -R143.reuse, R27 ;  /* 0x0000001b8f1b7221 */ /* 0x040fe20000010100 */
[C---:B------:R-:W-:Y:S01]  /*3970*/  FADD.FTZ R156, -R143.reuse, R11 ;  /* 0x0000000b8f9c7221 */ /* 0x040fe20000010100 */
[C---:B------:R-:W-:Y:S01]  /*3980*/  FADD.FTZ R43, -R143.reuse, R43 ;  /* 0x0000002b8f2b7221 */ /* 0x040fe20000010100 */
[C---:B------:R-:W-:Y:S01]  /*3990*/  FADD.FTZ R30, -R143.reuse, R30 ;  /* 0x0000001e8f1e7221 */ /* 0x040fe20000010100 */
[----:B------:R-:W-:Y:S01]  /*39a0*/  FADD.FTZ R20, -R143, R20 ;  /* 0x000000148f147221 */ /* 0x000fe20000010100 */
[----:B------:R-:W3:Y:S01]  /*39b0*/  @!P1 LDC.64 R24, c[0x0][0x3c8] ;  /* 0x0000f200ff189b82 */ /* 0x000ee20000000a00 */
[----:B0-----:R-:W-:Y:S01]  /*39c0*/  FFMA.FTZ R144, R145, UR11, R144 ;  /* 0x0000000b91907c23 */ /* 0x001fe20008010090 */
[----:B------:R-:W-:Y:S01]  /*39d0*/  FSEL R145, R150, RZ, P2 ;  /* 0x000000ff96917208 */ /* 0x000fe20001000000 */
[C---:B------:R-:W-:Y:S01]  /*39e0*/  FADD.FTZ R36, -R143.reuse, R36 ;  /* 0x000000248f247221 */ /* 0x040fe20000010100 */
[C---:B------:R-:W-:Y:S01]  /*39f0*/  FADD.FTZ R31, -R143.reuse, R31 ;  /* 0x0000001f8f1f7221 */ /* 0x040fe20000010100 */
[C---:B------:R-:W-:Y:S01]  /*3a00*/  FADD.FTZ R21, -R143.reuse, R21 ;  /* 0x000000158f157221 */ /* 0x040fe20000010100 */
[----:B------:R-:W-:Y:S01]  /*3a10*/  FADD.FTZ R22, -R143, R22 ;  /* 0x000000168f167221 */ /* 0x000fe20000010100 */
[----:B------:R-:W-:Y:S01]  /*3a20*/  FADD.FTZ R145, R144, R145 ;  /* 0x0000009190917221 */ /* 0x000fe20000010000 */
[----:B-1----:R-:W-:-:S04]  /*3a30*/  @!P1 IMAD.WIDE R160, R4, 0x4, R28 ;  /* 0x0000000404a09825 */ /* 0x002fc800078e021c */
        /* <DEDUP_REMOVED lines=14> */
[C---:B------:R-:W-:Y:S01]  /*3b20*/  FADD.FTZ R35, -R143.reuse, R35 ;  /* 0x000000238f237221 */ /* 0x040fe20000010100 */
[----:B------:R-:W-:Y:S01]  /*3b30*/  FADD.FTZ R10, -R143, R10 ;  /* 0x0000000a8f0a7221 */ /* 0x000fe20000010100 */
[----:B---3--:R-:W-:-:S04]  /*3b40*/  @!P1 IMAD.WIDE R24, R4, 0x4, R24 ;  /* 0x0000000404189825 */ /* 0x008fc800078e0218 */
[C---:B------:R-:W-:Y:S01]  /*3b50*/  FADD.FTZ R14, -R143.reuse, R14 ;  /* 0x0000000e8f0e7221 */ /* 0x040fe20000010100 */
[C---:B------:R-:W-:Y:S01]  /*3b60*/  FADD.FTZ R12, -R143.reuse, R12 ;  /* 0x0000000c8f0c7221 */ /* 0x040fe20000010100 */
[C---:B------:R-:W-:Y:S01]  /*3b70*/  FADD.FTZ R136, -R143.reuse, R136 ;  /* 0x000000888f887221 */ /* 0x040fe20000010100 */
[----:B------:R-:W-:Y:S01]  /*3b80*/  FADD.FTZ R28, -R143, R137 ;  /* 0x000000898f1c7221 */ /* 0x000fe20000010100 */
[C---:B0-----:R-:W-:Y:S01]  /*3b90*/  FMUL.FTZ R11, R145.reuse, R40 ;  /* 0x00000028910b7220 */ /* 0x041fe20000410000 */
        /* <DEDUP_REMOVED lines=15> */
[C---:B-1----:R-:W-:Y:S01]  /*3c90*/  FMUL.FTZ R160, R145.reuse, R23 ;  /* 0x0000001791a07220 */ /* 0x042fe20000410000 */
[C---:B------:R-:W-:Y:S01]  /*3ca0*/  FMUL.FTZ R21, R145.reuse, R16 ;  /* 0x0000001091157220 */ /* 0x040fe20000410000 */
[C---:B------:R-:W-:Y:S01]  /*3cb0*/  FMUL.FTZ R22, R145.reuse, R17 ;  /* 0x0000001191167220 */ /* 0x040fe20000410000 */
[C---:B------:R-:W-:Y:S01]  /*3cc0*/  FMUL.FTZ R139, R145.reuse, R152 ;  /* 0x00000098918b7220 */ /* 0x040fe20000410000 */
[C---:B------:R-:W-:Y:S01]  /*3cd0*/  FMUL.FTZ R37, R145.reuse, R32 ;  /* 0x0000002091257220 */ /* 0x040fe20000410000 */
[C---:B------:R-:W-:Y:S01]  /*3ce0*/  FMUL.FTZ R23, R145.reuse, R18 ;  /* 0x0000001291177220 */ /* 0x040fe20000410000 */
[----:B------:R-:W-:Y:S01]  /*3cf0*/  FMUL.FTZ R148, R145, R19 ;  /* 0x0000001391947220 */ /* 0x000fe20000410000 */
[----:B--2---:R-:W-:-:S04]  /*3d00*/  IMAD.WIDE.U32 R16, R141, 0x10, R8 ;  /* 0x000000108d107825 */ /* 0x004fc800078e0008 */
[C---:B------:R-:W-:Y:S01]  /*3d10*/  FMUL.FTZ R32, R145.reuse, R33 ;  /* 0x0000002191207220 */ /* 0x040fe20000410000 */
[C---:B------:R-:W-:Y:S01]  /*3d20*/  FMUL.FTZ R33, R145.reuse, R34 ;  /* 0x0000002291217220 */ /* 0x040fe20000410000 */
[----:B------:R-:W-:Y:S01]  /*3d30*/  FMUL.FTZ R34, R145, R35 ;  /* 0x0000002391227220 */ /* 0x000fe20000410000 */
[----:B------:R-:W-:-:S04]  /*3d40*/  IMAD.WIDE.U32 R152, R7, 0x10, R8 ;  /* 0x0000001007987825 */ /* 0x000fc800078e0008 */
[C---:B------:R-:W-:Y:S01]  /*3d50*/  FMUL.FTZ R35, R145.reuse, R146 ;  /* 0x0000009291237220 */ /* 0x040fe20000410000 */
[C---:B------:R-:W-:Y:S01]  /*3d60*/  FMUL.FTZ R146, R145.reuse, R149 ;  /* 0x0000009591927220 */ /* 0x040fe20000410000 */
[----:B------:R-:W-:Y:S01]  /*3d70*/  FMUL.FTZ R142, R145, R147 ;  /* 0x00000093918e7220 */ /* 0x000fe20000410000 */
[----:B------:R-:W-:-:S04]  /*3d80*/  IMAD.WIDE.U32 R18, R5, 0x10, R8 ;  /* 0x0000001005127825 */ /* 0x000fc800078e0008 */
[----:B------:R-:W-:Y:S01]  /*3d90*/  FFMA.FTZ R5, R40, R133, R93 ;  /* 0x0000008528057223 */ /* 0x000fe2000001005d */
[----:B------:R-:W-:Y:S01]  /*3da0*/  FMUL.FTZ R147, R145, R10 ;  /* 0x0000000a91937220 */ /* 0x000fe20000410000 */
[----:B------:R-:W-:Y:S01]  /*3db0*/  FFMA.FTZ R10, R15, R128, R88 ;  /* 0x000000800f0a7223 */ /* 0x000fe20000010058 */
[----:B------:R-:W-:-:S04]  /*3dc0*/  IMAD.WIDE.U32 R6, R6, 0x10, R8 ;  /* 0x0000001006067825 */ /* 0x000fc800078e0008 */
[----:B------:R-:W-:Y:S01]  /*3dd0*/  FFMA.FTZ R15, R39, R122, R82 ;  /* 0x0000007a270f7223 */ /* 0x000fe20000010052 */
[----:B------:R-:W-:Y:S01]  /*3de0*/  FFMA.FTZ R30, R30, R123, R83 ;  /* 0x0000007b1e1e7223 */ /* 0x000fe20000010053 */
[----:B------:R-:W-:Y:S01]  /*3df0*/  FFMA.FTZ R31, R31, R116, R76 ;  /* 0x000000741f1f7223 */ /* 0x000fe2000001004c */
[----:B------:R-:W-:-:S04]  /*3e00*/  IMAD.WIDE.U32 R140, R140, 0x10, R8 ;  /* 0x000000108c8c7825 */ /* 0x000fc800078e0008 */
[----:B------:R-:W-:Y:S01]  /*3e10*/  FFMA.FTZ R8, R11, R132, R92 ;  /* 0x000000840b087223 */ /* 0x000fe2000001005c */
[----:B------:R-:W-:Y:S01]  /*3e20*/  FFMA.FTZ R9, R13, R134, R94 ;  /* 0x000000860d097223 */ /* 0x000fe2000001005e */
[----:B------:R-:W-:Y:S01]  /*3e30*/  FFMA.FTZ R13, R36, R129, R89 ;  /* 0x00000081240d7223 */ /* 0x000fe20000010059 */
[----:B------:R-:W-:Y:S01]  /*3e40*/  F2FP.BF16.F32.PACK_AB R15, R30, R15 ;  /* 0x0000000f1e0f723e */ /* 0x000fe200000010ff */
[----:B------:R-:W-:Y:S01]  /*3e50*/  FADD.FTZ R138, -R143, R138 ;  /* 0x0000008a8f8a7221 */ /* 0x000fe20000010100 */
[----:B------:R-:W-:Y:S01]  /*3e60*/  F2FP.BF16.F32.PACK_AB R8, R5, R8 ;  /* 0x000000080508723e */ /* 0x000fe200000010ff */
[----:B------:R-:W-:Y:S01]  /*3e70*/  FFMA.FTZ R5, R32, R125, R85 ;  /* 0x0000007d20057223 */ /* 0x000fe20000010055 */
[----:B------:R-:W-:Y:S01]  /*3e80*/  FFMA.FTZ R32, R146, R117, R77 ;  /* 0x0000007592207223 */ /* 0x000fe2000001004d */
[----:B------:R-:W-:Y:S01]  /*3e90*/  F2FP.BF16.F32.PACK_AB R10, R13, R10 ;  /* 0x0000000a0d0a723e */ /* 0x000fe200000010ff */
[----:B------:R-:W-:Y:S01]  /*3ea0*/  FMUL.FTZ R143, R145, R14 ;  /* 0x0000000e918f7220 */ /* 0x000fe20000410000 */
[----:B------:R0:W-:Y:S01]  /*3eb0*/  @!P1 STG.E desc[UR6][R24.64], R145 ;  /* 0x0000009118009986 */ /* 0x0001e2000c101906 */
[----:B------:R-:W-:Y:S01]  /*3ec0*/  FFMA.FTZ R13, R33, R126, R86 ;  /* 0x0000007e210d7223 */ /* 0x000fe20000010056 */
[----:B------:R-:W-:Y:S01]  /*3ed0*/  F2FP.BF16.F32.PACK_AB R32, R32, R31 ;  /* 0x0000001f2020723e */ /* 0x000fe200000010ff */
[----:B------:R-:W-:Y:S01]  /*3ee0*/  FFMA.FTZ R34, R34, R127, R87 ;  /* 0x0000007f22227223 */ /* 0x000fe20000010057 */
[----:B------:R-:W1:Y:S01]  /*3ef0*/  LDC.64 R30, c[0x0][0x380] ;  /* 0x0000e000ff1e7b82 */ /* 0x000e620000000a00 */
[----:B------:R-:W-:Y:S01]  /*3f00*/  FMUL.FTZ R137, R145, R12 ;  /* 0x0000000c91897220 */ /* 0x000fe20000410000 */
[----:B------:R-:W-:Y:S01]  /*3f10*/  FFMA.FTZ R14, R35, R120, R80 ;  /* 0x00000078230e7223 */ /* 0x000fe20000010050 */
[----:B------:R-:W-:Y:S01]  /*3f20*/  FFMA.FTZ R27, R27, R112, R72 ;  /* 0x000000701b1b7223 */ /* 0x000fe20000010048 */
[----:B------:R-:W-:Y:S01]  /*3f30*/  FFMA.FTZ R20, R20, R113, R73 ;  /* 0x0000007114147223 */ /* 0x000fe20000010049 */
[----:B------:R-:W-:Y:S01]  /*3f40*/  FFMA.FTZ R12, R37, R124, R84 ;  /* 0x0000007c250c7223 */ /* 0x000fe20000010054 */
[----:B------:R-:W-:Y:S01]  /*3f50*/  FFMA.FTZ R23, R23, R110, R70 ;  /* 0x0000006e17177223 */ /* 0x000fe20000010046 */
[----:B------:R-:W-:Y:S01]  /*3f60*/  FFMA.FTZ R148, R148, R111, R71 ;  /* 0x0000006f94947223 */ /* 0x000fe20000010047 */
[----:B0-----:R-:W-:Y:S01]  /*3f70*/  FFMA.FTZ R25, R142, R121, R81 ;  /* 0x000000798e197223 */ /* 0x001fe20000010051 */
        /* <DEDUP_REMOVED lines=49> */
[----:B-1----:R-:W-:-:S03]  /*4290*/  IADD3 R4, PT, PT, R4, R30, RZ ;  /* 0x0000001e04047210 */ /* 0x002fc60007ffe0ff */
[----:B------:R2:W-:Y:S01]  /*42a0*/  STG.E.128 desc[UR6][R140.64], R20 ;  /* 0x000000148c007986 */ /* 0x0005e2000c101d06 */
[----:B------:R-:W-:-:S13]  /*42b0*/  ISETP.GE.AND P1, PT, R4, R31, PT ;  /* 0x0000001f0400720c */ /* 0x000fda0003f26270 */
[----:B------:R-:W-:Y:S05]  /*42c0*/  @!P1 BRA `(.L_x_8940) ;  /* 0xffffffc000949947 */ /* 0x000fea000383ffff */
[----:B------:R-:W-:Y:S05]  /*42d0*/  EXIT ;  /* 0x000000000000794d */ /* 0x000fea0003800000 */
.L_x_8941:
        /* <DEDUP_REMOVED lines=10> */
.L_x_22335:


//--------------------- .text._ZN10layer_norm31ln_parallel_residual_fwd_kernelINS_13Kernel_traitsIf13__nv_bfloat16fS2_fjLj5120ELj1ELj1ELj4ELj16ENS_18Kernel_traits_baseILj5120EfS2_fS2_fjLj128EEEEELb1ELb0ELb0EEEvNS_9FwdParamsE --------------------------
	.section	.text._ZN10layer_norm31ln_parallel_residual_fwd_kernelINS_13Kernel_traitsIf13__nv_bfloat16fS2_fjLj5120ELj1ELj1ELj4ELj16ENS_18Kernel_traits_baseILj5120EfS2_fS2_fjLj128EEEEELb1ELb0ELb0EEEvNS_9FwdParamsE,"ax",@progbits
	.align	128
        .global         _ZN10layer_norm31ln_parallel_residual_fwd_kernelINS_13Kernel_traitsIf13__nv_bfloat16fS2_fjLj5120ELj1ELj1ELj4ELj16ENS_18Kernel_traits_baseILj5120EfS2_fS2_fjLj128EEEEELb1ELb0ELb0EEEvNS_9FwdParamsE
        .type           _ZN10layer_norm31ln_parallel_residual_fwd_kernelINS_13Kernel_traitsIf13__nv_bfloat16fS2_fjLj5120ELj1ELj1ELj4ELj16ENS_18Kernel_traits_baseILj5120EfS2_fS2_fjLj128EEEEELb1ELb0ELb0EEEvNS_9FwdParamsE,@function
        .size           _ZN10layer_norm31ln_parallel_residual_fwd_kernelINS_13Kernel_traitsIf13__nv_bfloat16fS2_fjLj5120ELj1ELj1ELj4ELj16ENS_18Kernel_traits_baseILj5120EfS2_fS2_fjLj128EEEEELb1ELb0ELb0EEEvNS_9FwdParamsE,(.L_x_22336 - _ZN10layer_norm31ln_parallel_residual_fwd_kernelINS_13Kernel_traitsIf13__nv_bfloat16fS2_fjLj5120ELj1ELj1ELj4ELj16ENS_18Kernel_traits_baseILj5120EfS2_fS2_fjLj128EEEEELb1ELb0ELb0EEEvNS_9FwdParamsE)
        .other          _ZN10layer_norm31ln_parallel_residual_fwd_kernelINS_13Kernel_traitsIf13__nv_bfloat16fS2_fjLj5120ELj1ELj1ELj4ELj16ENS_18Kernel_traits_baseILj5120EfS2_fS2_fjLj128EEEEELb1ELb0ELb0EEEvNS_9FwdParamsE,@"STO_CUDA_ENTRY STV_DEFAULT"
_ZN10layer_norm31ln_parallel_residual_fwd_kernelINS_13Kernel_traitsIf13__nv_bfloat16fS2_fjLj5120ELj1ELj1ELj4ELj16ENS_18Kernel_traits_baseILj5120EfS2_fS2_fjLj128EEEEELb1ELb0ELb0EEEvNS_9FwdParamsE:
.text._ZN10layer_norm31ln_parallel_residual_fwd_kernelINS_13Kernel_traitsIf13__nv_bfloat16fS2_fjLj5120ELj1ELj1ELj4ELj16ENS_18Kernel_traits_baseILj5120EfS2_fS2_fjLj128EEEEELb1ELb0ELb0EEEvNS_9FwdParamsE:
        /* <DEDUP_REMOVED lines=17> */
[----:B------:R-:W4:Y:S01]  /*0110*/  S2UR UR16, SR_CTAID.X ;  /* 0x00000000001079c3 */ /* 0x000f220000002500 */
[----:B------:R-:W-:Y:S01]  /*0120*/  UISETP.NE.AND.EX UP0, UPT, UR5, URZ, UPT, UP0 ;  /* 0x000000ff0500728c */ /* 0x000fe2000bf05300 */
[----:B-----5:R-:W-:-:S04]  /*0130*/  SHF.R.S32.HI R4, RZ, 0x1f, R9 ;  /* 0x0000001fff047819 */ /* 0x020fc80000011409 */
[----:B------:R-:W-:Y:S02]  /*0140*/  LEA.HI R4, R4, R9, RZ, 0x3 ;  /* 0x0000000904047211 */ /* 0x000fe400078f18ff */
[----:B------:R-:W4:Y:S02]  /*0150*/  LDC R0, c[0x0][0x360] ;  /* 0x0000d800ff007b82 */ /* 0x000f240000000800 */
[----:B----4-:R-:W-:Y:S01]  /*0160*/  IMAD R241, R0, UR16, R243 ;  /* 0x0000001000f17c24 */ /* 0x010fe2000f8e02f3 */
[----:B--2---:R-:W-:Y:S02]  /*0170*/  @P0 R2UR UR8, R2 ;  /* 0x00000000020802ca */ /* 0x004fe400000e0000 */
[----:B------:R-:W-:Y:S02]  /*0180*/  @P0 R2UR UR9, R3 ;  /* 0x00000000030902ca */ /* 0x000fe400000e0000 */
[C---:B------:R-:W-:Y:S02]  /*0190*/  LOP3.LUT R2, R243.reuse, 0x1f, RZ, 0xc0, !PT ;  /* 0x0000001ff3027812 */ /* 0x040fe400078ec0ff */
[----:B------:R-:W-:-:S02]  /*01a0*/  LOP3.LUT R3, R243, 0x60, RZ, 0xc0, !PT ;  /* 0x00000060f3037812 */ /* 0x000fc400078ec0ff */
[----:B---3--:R-:W-:Y:S02]  /*01b0*/  @P0 IADD3 R232, P1, PT, R6, R5, RZ ;  /* 0x0000000506e80210 */ /* 0x008fe40007f3e0ff */
[----:B------:R-:W-:-:S03]  /*01c0*/  LOP3.LUT R5, R3, R2, RZ, 0xfc, !PT ;  /* 0x0000000203057212 */ /* 0x000fc600078efcff */
[----:B------:R-:W-:Y:S01]  /*01d0*/  @P0 IMAD.X R233, RZ, RZ, R7, P1 ;  /* 0x000000ffffe90224 */ /* 0x000fe200008e0607 */
[----:B------:R-:W-:Y:S01]  /*01e0*/  LOP3.LUT R9, R5, 0x7f, RZ, 0x3c, !PT ;  /* 0x0000007f05097812 */ /* 0x000fe200078e3cff */
[----:B------:R-:W-:Y:S02]  /*01f0*/  UIADD3 UR23, UPT, UPT, UR8, -0x61c88647, URZ ;  /* 0x9e3779b908177890 */ /* 0x000fe4000fffe0ff */
[----:B------:R-:W-:Y:S01]  /*0200*/  UIADD3 UR24, UPT, UPT, UR9, -0x4498517b, URZ ;  /* 0xbb67ae8509187890 */ /* 0x000fe2000fffe0ff */
[----:B------:R-:W-:Y:S01]  /*0210*/  LEA.HI.SX32 R0, R4, R9, 0x1d ;  /* 0x0000000904007211 */ /* 0x000fe200078feaff */
[----:B------:R-:W-:Y:S01]  /*0220*/  UIADD3 UR25, UPT, UPT, UR8, 0x3c6ef372, URZ ;  /* 0x3c6ef37208197890 */ /* 0x000fe2000fffe0ff */
[--C-:B------:R-:W-:Y:S01]  /*0230*/  SHF.R.U64 R240, R232, 0x2, R233.reuse ;  /* 0x00000002e8f07819 */ /* 0x100fe200000012e9 */
        /* <DEDUP_REMOVED lines=29> */
[----:B------:R-:W-:Y:S01]  /*0410*/  @P3 LOP3.LUT R242, R242, 0x100, RZ, 0xfc, !PT ;  /* 0x00000100f2f23812 */ /* 0x000fe200078efcff */
[----:B0-----:R-:W-:-:S06]  /*0420*/  @P3 IMAD.WIDE.U32 R6, R5, 0x20, R6 ;  /* 0x0000002005063825 */ /* 0x001fcc00078e0006 */
[----:B------:R-:W0:Y:S01]  /*0430*/  LDC.64 R76, c[0x0][0x3d8] ;  /* 0x0000f600ff4c7b82 */ /* 0x000e220000000a00 */
[----:B------:R-:W5:Y:S01]  /*0440*/  @P3 LDG.E.128 R12, desc[UR6][R6.64] ;  /* 0x00000006060c3981 */ /* 0x000f62000c1e1d00 */
[----:B-1----:R-:W-:-:S03]  /*0450*/  @P3 IMAD.WIDE.U32 R8, R5, 0x20, R8 ;  /* 0x0000002005083825 */ /* 0x002fc600078e0008 */
[----:B------:R-:W5:Y:S03]  /*0460*/  @P3 LDG.E.128 R16, desc[UR6][R6.64+0x10] ;  /* 0x0000100606103981 */ /* 0x000f66000c1e1d00 */
[----:B------:R-:W1:Y:S01]  /*0470*/  LDC.64 R78, c[0x0][0x3d0] ;  /* 0x0000f400ff4e7b82 */ /* 0x000e620000000a00 */
[----:B------:R-:W-:Y:S01]  /*0480*/  @P3 LOP3.LUT R5, R5, 0x80, RZ, 0xfc, !PT ;  /* 0x0000008005053812 */ /* 0x000fe200078efcff */
[----:B------:R-:W5:Y:S04]  /*0490*/  @P3 LDG.E.128 R20, desc[UR6][R8.64] ;  /* 0x0000000608143981 */ /* 0x000f68000c1e1d00 */
[----:B------:R-:W5:Y:S02]  /*04a0*/  @P3 LDG.E.128 R24, desc[UR6][R8.64+0x10] ;  /* 0x0000100608183981 */ /* 0x000f64000c1e1d00 */
[----:B------:R-:W3:Y:S08]  /*04b0*/  LDC.64 R82, c[0x0][0x3d8] ;  /* 0x0000f600ff527b82 */ /* 0x000ef00000000a00 */
[----:B------:R-:W4:Y:S08]  /*04c0*/  LDC.64 R86, c[0x0][0x3d0] ;  /* 0x0000f400ff567b82 */ /* 0x000f300000000a00 */
[----:B------:R-:W4:Y:S01]  /*04d0*/  LDC.64 R88, c[0x0][0x3d8] ;  /* 0x0000f600ff587b82 */ /* 0x000f220000000a00 */
[----:B--2---:R-:W-:-:S04]  /*04e0*/  @P0 IMAD.WIDE.U32 R10, R5, 0x20, R10 ;  /* 0x00000020050a0825 */ /* 0x004fc800078e000a */
[C---:B0-----:R-:W-:Y:S01]  /*04f0*/  @P0 IMAD.WIDE.U32 R76, R5.reuse, 0x20, R76 ;  /* 0x00000020054c0825 */ /* 0x041fe200078e004c */
[----:B------:R-:W-:Y:S01]  /*0500*/  @P0 IADD3 R5, PT, PT, R5, 0x80, RZ ;  /* 0x0000008005050810 */ /* 0x000fe20007ffe0ff */
[----:B------:R-:W5:Y:S04]  /*0510*/  @P0 LDG.E.128 R28, desc[UR6][R10.64] ;  /* 0x000000060a1c0981 */ /* 0x000f68000c1e1d00 */
[----:B------:R-:W5:Y:S04]  /*0520*/  @P0 LDG.E.128 R32, desc[UR6][R10.64+0x10] ;  /* 0x000010060a200981 */ /* 0x000f68000c1e1d00 */
[----:B------:R-:W5:Y:S04]  /*0530*/  @P0 LDG.E.128 R36, desc[UR6][R76.64] ;  /* 0x000000064c240981 */ /* 0x000f68000c1e1d00 */
[----:B------:R0:W5:Y:S01]  /*0540*/  @P0 LDG.E.128 R40, desc[UR6][R76.64+0x10] ;  /* 0x000010064c280981 */ /* 0x000162000c1e1d00 */
[----:B------:R-:W-:Y:S01]  /*0550*/  ISETP.GE.U32.AND P0, PT, R0, 0x280, PT ;  /* 0x000002800000780c */ /* 0x000fe20003f06070 */
[----:B-1----:R-:W-:-:S04]  /*0560*/  @P1 IMAD.WIDE.U32 R80, R5, 0x20, R78 ;  /* 0x0000002005501825 */ /* 0x002fc800078e004e */
[C---:B---3--:R-:W-:Y:S01]  /*0570*/  @P1 IMAD.WIDE.U32 R84, R5.reuse, 0x20, R82 ;  /* 0x0000002005541825 */ /* 0x048fe200078e0052 */
[----:B------:R-:W5:Y:S03]  /*0580*/  @P1 LDG.E.128 R44, desc[UR6][R80.64] ;  /* 0x00000006502c1981 */ /* 0x000f66000c1e1d00 */
[----:B------:R-:W-:Y:S01]  /*0590*/  @P1 VIADD R5, R5, 0x80 ;  /* 0x0000008005051836 */ /* 0x000fe20000000000 */
[----:B------:R1:W5:Y:S03]  /*05a0*/  @P1 LDG.E.128 R48, desc[UR6][R80.64+0x10] ;  /* 0x0000100650301981 */ /* 0x000366000c1e1d00 */
[C---:B----4-:R-:W-:Y:S01]  /*05b0*/  @P2 IMAD.WIDE.U32 R86, R5.reuse, 0x20, R86 ;  /* 0x0000002005562825 */ /* 0x050fe200078e0056 */
[----:B------:R-:W5:Y:S03]  /*05c0*/  @P1 LDG.E.128 R52, desc[UR6][R84.64] ;  /* 0x0000000654341981 */ /* 0x000f66000c1e1d00 */
[----:B------:R-:W-:Y:S01]  /*05d0*/  @P2 IMAD.WIDE.U32 R88, R5, 0x20, R88 ;  /* 0x0000002005582825 */ /* 0x000fe200078e0058 */
[----:B------:R2:W5:Y:S01]  /*05e0*/  @P1 LDG.E.128 R56, desc[UR6][R84.64+0x10] ;  /* 0x0000100654381981 */ /* 0x000562000c1e1d00 */
[----:B------:R-:W-:-:S02]  /*05f0*/  CS2R R78, SRZ ;  /* 0x00000000004e7805 */ /* 0x000fc4000001ff00 */
[----:B0-----:R-:W-:Y:S02]  /*0600*/  CS2R R76, SRZ ;  /* 0x00000000004c7805 */ /* 0x001fe4000001ff00 */
[----:B------:R-:W-:Y:S01]  /*0610*/  CS2R R82, SRZ ;  /* 0x0000000000527805 */ /* 0x000fe2000001ff00 */
[----:B------:R-:W5:Y:S01]  /*0620*/  @P2 LDG.E.128 R60, desc[UR6][R86.64] ;  /* 0x00000006563c2981 */ /* 0x000f62000c1e1d00 */
[----:B-1----:R-:W-:Y:S02]  /*0630*/  CS2R R80, SRZ ;  /* 0x0000000000507805 */ /* 0x002fe4000001ff00 */
[----:B------:R-:W-:Y:S02]  /*0640*/  CS2R R90, SRZ ;  /* 0x00000000005a7805 */ /* 0x000fe4000001ff00 */
[----:B------:R-:W-:Y:S01]  /*0650*/  CS2R R94, SRZ ;  /* 0x00000000005e7805 */ /* 0x000fe2000001ff00 */
[----:B------:R0:W5:Y:S01]  /*0660*/  @P2 LDG.E.128 R64, desc[UR6][R86.64+0x10] ;  /* 0x0000100656402981 */ /* 0x000162000c1e1d00 */
[----:B------:R-:W-:-:S02]  /*0670*/  CS2R R92, SRZ ;  /* 0x00000000005c7805 */ /* 0x000fc4000001ff00 */
[----:B--2---:R-:W-:Y:S02]  /*0680*/  CS2R R84, SRZ ;  /* 0x0000000000547805 */ /* 0x004fe4000001ff00 */
        /* <DEDUP_REMOVED lines=26> */
[----:B------:R-:W-:Y:S01]  /*0830*/  @P2 VIADD R5, R5, 0x80 ;  /* 0x0000008005052836 */ /* 0x000fe20000000000 */
[----:B------:R-:W-:Y:S06]  /*0840*/  @!P0 BRA `(.L_x_8945) ;  /* 0x0000001400ac8947 */ /* 0x000fec0003800000 */
        /* <DEDUP_REMOVED lines=49> */
.L_x_8944:
        /* <DEDUP_REMOVED lines=11> */
[----:B------:R-:W5:Y:S01]  /*0c10*/  @P3 LDG.E.128 R12, desc[UR6][R8.64] ;  /* 0x00000006080c3981 */ /* 0x000f62000c1e1d00 */
[C---:B-1----:R-:W-:Y:S01]  /*0c20*/  @P3 IMAD.WIDE.U32 R10, R5.reuse, 0x20, R10 ;  /* 0x00000020050a3825 */ /* 0x042fe200078e000a */
[----:B------:R-:W0:Y:S02]  /*0c30*/  LDC.64 R78, c[0x0][0x3d8] ;  /* 0x0000f600ff4e7b82 */ /* 0x000e240000000a00 */
[----:B------:R-:W5:Y:S04]  /*0c40*/  @P3 LDG.E.128 R16, desc[UR6][R8.64+0x10] ;  /* 0x0000100608103981 */ /* 0x000f68000c1e1d00 */
[----:B------:R-:W5:Y:S02]  /*0c50*/  @P3 LDG.E.128 R20, desc[UR6][R10.64] ;  /* 0x000000060a143981 */ /* 0x000f64000c1e1d00 */
[----:B------:R-:W1:Y:S02]  /*0c60*/  @P0 LDC.64 R80, c[0x0][0x440] ;  /* 0x00011000ff500b82 */ /* 0x000e640000000a00 */
[----:B------:R-:W5:Y:S01]  /*0c70*/  @P3 LDG.E.128 R24, desc[UR6][R10.64+0x10] ;  /* 0x000010060a183981 */ /* 0x000f62000c1e1d00 */
[----:B---3--:R-:W-:-:S05]  /*0c80*/  @P3 IMAD.WIDE.U32 R6, R5, 0x20, R6 ;  /* 0x0000002005063825 */ /* 0x008fca00078e0006 */
[----:B------:R-:W3:Y:S01]  /*0c90*/  LDC.64 R82, c[0x0][0x3d0] ;  /* 0x0000f400ff527b82 */ /* 0x000ee20000000a00 */
[----:B------:R-:W5:Y:S04]  /*0ca0*/  @P3 LD.E.128 R136, desc[UR6][R6.64] ;  /* 0x0000000606883980 */ /* 0x000f68000c101d00 */
[----:B------:R-:W5:Y:S03]  /*0cb0*/  @P3 LD.E.128 R132, desc[UR6][R6.64+0x10] ;  /* 0x0000100606843980 */ /* 0x000f66000c101d00 */
[----:B------:R-:W4:Y:S08]  /*0cc0*/  LDC.64 R84, c[0x0][0x3d8] ;  /* 0x0000f600ff547b82 */ /* 0x000f300000000a00 */
[----:B------:R-:W4:Y:S01]  /*0cd0*/  @P1 LDC.64 R86, c[0x0][0x440] ;  /* 0x00011000ff561b82 */ /* 0x000f220000000a00 */
[----:B------:R-:W-:-:S07]  /*0ce0*/  @P3 LOP3.LUT R5, R5, 0x80, RZ, 0xfc, !PT ;  /* 0x0000008005053812 */ /* 0x000fce00078efcff */
[----:B------:R-:W4:Y:S08]  /*0cf0*/  LDC.64 R88, c[0x0][0x3d0] ;  /* 0x0000f400ff587b82 */ /* 0x000f300000000a00 */
[----:B------:R-:W4:Y:S08]  /*0d00*/  LDC.64 R90, c[0x0][0x3d8] ;  /* 0x0000f600ff5a7b82 */ /* 0x000f300000000a00 */
[----:B------:R-:W4:Y:S01]  /*0d10*/  @P2 LDC.64 R92, c[0x0][0x440] ;  /* 0x00011000ff5c2b82 */ /* 0x000f220000000a00 */
[----:B--2---:R-:W-:-:S04]  /*0d20*/  @P0 IMAD.WIDE.U32 R76, R5, 0x20, R76 ;  /* 0x00000020054c0825 */ /* 0x004fc800078e004c */
[C---:B0-----:R-:W-:Y:S01]  /*0d30*/  @P0 IMAD.WIDE.U32 R78, R5.reuse, 0x20, R78 ;  /* 0x00000020054e0825 */ /* 0x041fe200078e004e */
[----:B------:R-:W5:Y:S03]  /*0d40*/  @P0 LDG.E.128 R28, desc[UR6][R76.64] ;  /* 0x000000064c1c0981 */ /* 0x000f66000c1e1d00 */
[C---:B-1----:R-:W-:Y:S01]  /*0d50*/  @P0 IMAD.WIDE.U32 R80, R5.reuse, 0x20, R80 ;  /* 0x0000002005500825 */ /* 0x042fe200078e0050 */
[----:B------:R-:W5:Y:S03]  /*0d60*/  @P0 LDG.E.128 R32, desc[UR6][R76.64+0x10] ;  /* 0x000010064c200981 */ /* 0x000f66000c1e1d00 */
[----:B------:R-:W-:Y:S01]  /*0d70*/  @P0 VIADD R5, R5, 0x80 ;  /* 0x0000008005050836 */ /* 0x000fe20000000000 */
[----:B------:R-:W5:Y:S04]  /*0d80*/  @P0 LDG.E.128 R36, desc[UR6][R78.64] ;  /* 0x000000064e240981 */ /* 0x000f68000c1e1d00 */
[----:B------:R0:W5:Y:S04]  /*0d90*/  @P0 LDG.E.128 R40, desc[UR6][R78.64+0x10] ;  /* 0x000010064e280981 */ /* 0x000168000c1e1d00 */
[----:B------:R-:W5:Y:S04]  /*0da0*/  @P0 LD.E.128 R128, desc[UR6][R80.64] ;  /* 0x0000000650800980 */ /* 0x000f68000c101d00 */
[----:B------:R-:W5:Y:S01]  /*0db0*/  @P0 LD.E.128 R124, desc[UR6][R80.64+0x10] ;  /* 0x00001006507c0980 */ /* 0x000f62000c101d00 */
[----:B------:R-:W-:Y:S01]  /*0dc0*/  ISETP.GE.U32.AND P0, PT, R0, 0x280, PT ;  /* 0x000002800000780c */ /* 0x000fe20003f06070 */
[----:B---3--:R-:W-:-:S04]  /*0dd0*/  @P1 IMAD.WIDE.U32 R82, R5, 0x20, R82 ;  /* 0x0000002005521825 */ /* 0x008fc800078e0052 */
[C---:B----4-:R-:W-:Y:S01]  /*0de0*/  @P1 IMAD.WIDE.U32 R84, R5.reuse, 0x20, R84 ;  /* 0x0000002005541825 */ /* 0x050fe200078e0054 */
[----:B------:R-:W5:Y:S03]  /*0df0*/  @P1 LDG.E.128 R44, desc[UR6][R82.64] ;  /* 0x00000006522c1981 */ /* 0x000f66000c1e1d00 */
[C---:B------:R-:W-:Y:S01]  /*0e00*/  @P1 IMAD.WIDE.U32 R86, R5.reuse, 0x20, R86 ;  /* 0x0000002005561825 */ /* 0x040fe200078e0056 */
[----:B------:R-:W-:Y:S01]  /*0e10*/  @P1 IADD3 R5, PT, PT, R5, 0x80, RZ ;  /* 0x0000008005051810 */ /* 0x000fe20007ffe0ff */
[----:B------:R1:W5:Y:S04]  /*0e20*/  @P1 LDG.E.128 R48, desc[UR6][R82.64+0x10] ;  /* 0x0000100652301981 */ /* 0x000368000c1e1d00 */
[C---:B------:R-:W-:Y:S01]  /*0e30*/  @P2 IMAD.WIDE.U32 R88, R5.reuse, 0x20, R88 ;  /* 0x0000002005582825 */ /* 0x040fe200078e0058 */
[----:B------:R-:W5:Y:S03]  /*0e40*/  @P1 LDG.E.128 R52, desc[UR6][R84.64] ;  /* 0x0000000654341981 */ /* 0x000f66000c1e1d00 */
[C---:B------:R-:W-:Y:S01]  /*0e50*/  @P2 IMAD.WIDE.U32 R90, R5.reuse, 0x20, R90 ;  /* 0x00000020055a2825 */ /* 0x040fe200078e005a */
[----:B------:R2:W5:Y:S03]  /*0e60*/  @P1 LDG.E.128 R56, desc[UR6][R84.64+0x10] ;  /* 0x0000100654381981 */ /* 0x000566000c1e1d00 */
[----:B------:R-:W-:Y:S01]  /*0e70*/  @P2 IMAD.WIDE.U32 R92, R5, 0x20, R92 ;  /* 0x00000020055c2825 */ /* 0x000fe200078e005c */
[----:B------:R-:W5:Y:S01]  /*0e80*/  @P1 LD.E.128 R120, desc[UR6][R86.64] ;  /* 0x0000000656781980 */ /* 0x000f62000c101d00 */
[----:B0-----:R-:W-:-:S02]  /*0e90*/  CS2R R78, SRZ ;  /* 0x00000000004e7805 */ /* 0x001fc4000001ff00 */
[----:B------:R-:W-:Y:S02]  /*0ea0*/  CS2R R76, SRZ ;  /* 0x00000000004c7805 */ /* 0x000fe4000001ff00 */
[----:B-1----:R-:W-:Y:S01]  /*0eb0*/  CS2R R82, SRZ ;  /* 0x0000000000527805 */ /* 0x002fe2000001ff00 */
[----:B------:R0:W5:Y:S01]  /*0ec0*/  @P1 LD.E.128 R116, desc[UR6][R86.64+0x10] ;  /* 0x0000100656741980 */ /* 0x000162000c101d00 */
[----:B------:R-:W-:Y:S02]  /*0ed0*/  CS2R R80, SRZ ;  /* 0x0000000000507805 */ /* 0x000fe4000001ff00 */
[----:B--2---:R-:W-:Y:S02]  /*0ee0*/  CS2R R84, SRZ ;  /* 0x0000000000547805 */ /* 0x004fe4000001ff00 */
[----:B------:R-:W-:Y:S01]  /*0ef0*/  CS2R R94, SRZ ;  /* 0x00000000005e7805 */ /* 0x000fe2000001ff00 */
[----:B------:R-:W5:Y:S01]  /*0f00*/  @P2 LDG.E.128 R60, desc[UR6][R88.64] ;  /* 0x00000006583c2981 */ /* 0x000f62000c1e1d00 */
[----:B------:R-:W-:-:S02]  /*0f10*/  CS2R R98, SRZ ;  /* 0x0000000000627805 */ /* 0x000fc4000001ff00 */
[----:B------:R-:W-:Y:S02]  /*0f20*/  CS2R R96, SRZ ;  /* 0x0000000000607805 */ /* 0x000fe4000001ff00 */
[----:B------:R-:W-:Y:S01]  /*0f30*/  CS2R R102, SRZ ;  /* 0x0000000000667805 */ /* 0x000fe2000001ff00 */
[----:B------:R1:W5:Y:S01]  /*0f40*/  @P2 LDG.E.128 R64, desc[UR6][R88.64+0x10] ;  /* 0x0000100658402981 */ /* 0x000362000c1e1d00 */
[----:B------:R-:W-:Y:S02]  /*0f50*/  CS2R R100, SRZ ;  /* 0x0000000000647805 */ /* 0x000fe4000001ff00 */
[----:B0-----:R-:W-:Y:S02]  /*0f60*/  CS2R R86, SRZ ;  /* 0x0000000000567805 */ /* 0x001fe4000001ff00 */
[----:B------:R-:W-:Y:S01]  /*0f70*/  CS2R R106, SRZ ;  /* 0x00000000006a7805 */ /* 0x000fe2000001ff00 */
[----:B------:R-:W5:Y:S01]  /*0f80*/  @P2 LDG.E.128 R68, desc[UR6][R90.64] ;  /* 0x000000065a442981 */ /* 0x000f62000c1e1d00 */
[----:B------:R-:W-:Y:S01]  /*0f90*/  CS2R R104, SRZ ;  /* 0x0000000000687805 */ /* 0x000fe2000001ff00 */
[----:B------:R-:W-:-:S02]  /*0fa0*/  @P2 VIADD R5, R5, 0x80 ;  /* 0x0000008005052836 */ /* 0x000fc40000000000 */
        /* <DEDUP_REMOVED lines=40> */
.L_x_8943:
        /* <DEDUP_REMOVED lines=30> */
[----:B---3--:R-:W3:Y:S08]  /*1410*/  @P1 LDC.64 R6, c[0x0][0x440] ;  /* 0x00011000ff061b82 */ /* 0x008ef00000000a00 */
[----:B------:R-:W3:Y:S08]  /*1420*/  LDC.64 R154, c[0x0][0x3d0] ;  /* 0x0000f400ff9a7b82 */ /* 0x000ef00000000a00 */
[----:B------:R-:W3:Y:S08]  /*1430*/  LDC.64 R158, c[0x0][0x3d8] ;  /* 0x0000f600ff9e7b82 */ /* 0x000ef00000000a00 */
[----:B------:R-:W3:Y:S08]  /*1440*/  @P2 LDC.64 R156, c[0x0][0x438] ;  /* 0x00010e00ff9c2b82 */ /* 0x000ef00000000a00 */
[----:B------:R-:W3:Y:S01]  /*1450*/  @P2 LDC.64 R10, c[0x0][0x440] ;  /* 0x00011000ff0a2b82 */ /* 0x000ee20000000a00 */
[C---:B------:R-:W-:Y:S01]  /*1460*/  @P3 IMAD.WIDE.U32 R140, R5.reuse, 0x20, R140 ;  /* 0x00000020058c3825 */ /* 0x040fe200078e008c */
[----:B------:R-:W-:-:S04]  /*1470*/  @P3 LOP3.LUT R5, R5, 0x80, RZ, 0xfc, !PT ;  /* 0x0000008005053812 */ /* 0x000fc800078efcff */
[----:B------:R1:W5:Y:S01]  /*1480*/  @P3 LD.E.128 R136, desc[UR6][R140.64] ;  /* 0x000000068c883980 */ /* 0x000362000c101d00 */
[----:B0-----:R-:W-:-:S03]  /*1490*/  @P0 IMAD.WIDE.U32 R142, R5, 0x20, R142 ;  /* 0x00000020058e0825 */ /* 0x001fc600078e008e */
[----:B------:R0:W5:Y:S01]  /*14a0*/  @P3 LD.E.128 R132, desc[UR6][R140.64+0x10] ;  /* 0x000010068c843980 */ /* 0x000162000c101d00 */
[----:B----4-:R-:W-:-:S03]  /*14b0*/  @P0 IMAD.WIDE.U32 R144, R5, 0x20, R144 ;  /* 0x0000002005900825 */ /* 0x010fc600078e0090 */
[----:B------:R0:W5:Y:S01]  /*14c0*/  @P0 LDG.E.128 R28, desc[UR6][R142.64] ;  /* 0x000000068e1c0981 */ /* 0x000162000c1e1d00 */
[----:B--2---:R-:W-:-:S03]  /*14d0*/  @P0 IMAD.WIDE.U32 R146, R5, 0x20, R146 ;  /* 0x0000002005920825 */ /* 0x004fc600078e0092 */
[----:B------:R0:W5:Y:S01]  /*14e0*/  @P0 LDG.E.128 R32, desc[UR6][R142.64+0x10] ;  /* 0x000010068e200981 */ /* 0x000162000c1e1d00 */
[----:B------:R-:W-:-:S03]  /*14f0*/  @P0 IMAD.WIDE.U32 R148, R5, 0x20, R148 ;  /* 0x0000002005940825 */ /* 0x000fc600078e0094 */
[----:B------:R0:W5:Y:S01]  /*1500*/  @P0 LD.E.128 R96, desc[UR6][R144.64] ;  /* 0x0000000690600980 */ /* 0x000162000c101d00 */
[----:B------:R-:W-:-:S03]  /*1510*/  @P0 VIADD R5, R5, 0x80 ;  /* 0x0000008005050836 */ /* 0x000fc60000000000 */
[----:B------:R0:W5:Y:S01]  /*1520*/  @P0 LD.E.128 R92, desc[UR6][R144.64+0x10] ;  /* 0x00001006905c0980 */ /* 0x000162000c101d00 */
[----:B------:R-:W-:-:S03]  /*1530*/  @P1 IMAD.WIDE.U32 R150, R5, 0x20, R150 ;  /* 0x0000002005961825 */ /* 0x000fc600078e0096 */
[----:B------:R0:W5:Y:S01]  /*1540*/  @P0 LDG.E.128 R36, desc[UR6][R146.64] ;  /* 0x0000000692240981 */ /* 0x000162000c1e1d00 */
[----:B------:R-:W-:-:S03]  /*1550*/  @P1 IMAD.WIDE.U32 R152, R5, 0x20, R152 ;  /* 0x0000002005981825 */ /* 0x000fc600078e0098 */
[----:B------:R0:W5:Y:S01]  /*1560*/  @P1 LDG.E.128 R44, desc[UR6][R150.64] ;  /* 0x00000006962c1981 */ /* 0x000162000c1e1d00 */
[----:B-1----:R-:W-:-:S03]  /*1570*/  @P1 IMAD.WIDE.U32 R8, R5, 0x20, R8 ;  /* 0x0000002005081825 */ /* 0x002fc600078e0008 */
[----:B------:R0:W5:Y:S01]  /*1580*/  @P1 LDG.E.128 R48, desc[UR6][R150.64+0x10] ;  /* 0x0000100696301981 */ /* 0x000162000c1e1d00 */
[----:B---3--:R-:W-:-:S03]  /*1590*/  @P1 IMAD.WIDE.U32 R6, R5, 0x20, R6 ;  /* 0x0000002005061825 */ /* 0x008fc600078e0006 */
[----:B------:R0:W5:Y:S01]  /*15a0*/  @P1 LD.E.128 R88, desc[UR6][R152.64] ;  /* 0x0000000698581980 */ /* 0x000162000c101d00 */
[----:B------:R-:W-:-:S03]  /*15b0*/  @P1 VIADD R5, R5, 0x80 ;  /* 0x0000008005051836 */ /* 0x000fc60000000000 */
[----:B------:R0:W5:Y:S01]  /*15c0*/  @P1 LD.E.128 R84, desc[UR6][R152.64+0x10] ;  /* 0x0000100698541980 */ /* 0x000162000c101d00 */
[----:B------:R-:W-:-:S03]  /*15d0*/  @P2 IMAD.WIDE.U32 R154, R5, 0x20, R154 ;  /* 0x00000020059a2825 */ /* 0x000fc600078e009a */
[----:B------:R0:W5:Y:S01]  /*15e0*/  @P1 LDG.E.128 R52, desc[UR6][R8.64] ;  /* 0x0000000608341981 */ /* 0x000162000c1e1d00 */
[----:B------:R-:W-:-:S03]  /*15f0*/  @P2 IMAD.WIDE.U32 R156, R5, 0x20, R156 ;  /* 0x00000020059c2825 */ /* 0x000fc600078e009c */
[----:B------:R0:W5:Y:S01]  /*1600*/  @P1 LDG.E.128 R56, desc[UR6][R8.64+0x10] ;  /* 0x0000100608381981 */ /* 0x000162000c1e1d00 */
[----:B------:R-:W-:-:S03]  /*1610*/  @P2 IMAD.WIDE.U32 R158, R5, 0x20, R158 ;  /* 0x00000020059e2825 */ /* 0x000fc600078e009e */
[----:B------:R0:W5:Y:S01]  /*1620*/  @P1 LD.E.128 R120, desc[UR6][R6.64] ;  /* 0x0000000606781980 */ /* 0x000162000c101d00 */
[----:B------:R-:W-:-:S03]  /*1630*/  @P2 IMAD.WIDE.U32 R10, R5, 0x20, R10 ;  /* 0x00000020050a2825 */ /* 0x000fc600078e000a */
        /* <DEDUP_REMOVED lines=13> */
[----:B------:R-:W-:-:S11]  /*1710*/  @P2 IADD3 R5, PT, PT, R5, 0x80, RZ ;  /* 0x0000008005052810 */ /* 0x000fd60007ffe0ff */
        /* <DEDUP_REMOVED lines=18> */
.L_x_8946:
        /* <DEDUP_REMOVED lines=13> */
[----:B------:R-:W0:Y:S02]  /*1910*/  @P0 LDC.64 R110, c[0x0][0x438] ;  /* 0x00010e00ff6e0b82 */ /* 0x000e240000000a00 */
[----:B------:R-:W5:Y:S04]  /*1920*/  @P3 LDG.E.128 R16, desc[UR6][R6.64+0x10] ;  /* 0x0000100606103981 */ /* 0x000f68000c1e1d00 */
[----:B------:R-:W5:Y:S02]  /*1930*/  @P3 LDG.E.128 R20, desc[UR6][R10.64] ;  /* 0x000000060a143981 */ /* 0x000f64000c1e1d00 */
[----:B------:R-:W1:Y:S02]  /*1940*/  LDC.64 R112, c[0x0][0x3d8] ;  /* 0x0000f600ff707b82 */ /* 0x000e640000000a00 */
        /* <DEDUP_REMOVED lines=9> */
[----:B------:R-:W4:Y:S08]  /*19e0*/  @P2 LDC.64 R122, c[0x0][0x438] ;  /* 0x00010e00ff7a2b82 */ /* 0x000f300000000a00 */
[----:B------:R-:W4:Y:S01]  /*19f0*/  LDC.64 R124, c[0x0][0x3d8] ;  /* 0x0000f600ff7c7b82 */ /* 0x000f220000000a00 */
[----:B--2---:R-:W-:-:S04]  /*1a00*/  @P0 IMAD.WIDE.U32 R108, R5, 0x20, R108 ;  /* 0x00000020056c0825 */ /* 0x004fc800078e006c */
[C---:B0-----:R-:W-:Y:S01]  /*1a10*/  @P0 IMAD.WIDE.U32 R110, R5.reuse, 0x20, R110 ;  /* 0x00000020056e0825 */ /* 0x041fe200078e006e */
[----:B------:R-:W5:Y:S03]  /*1a20*/  @P0 LDG.E.128 R28, desc[UR6][R108.64] ;  /* 0x000000066c1c0981 */ /* 0x000f66000c1e1d00 */
[C---:B-1----:R-:W-:Y:S01]  /*1a30*/  @P0 IMAD.WIDE.U32 R112, R5.reuse, 0x20, R112 ;  /* 0x0000002005700825 */ /* 0x042fe200078e0070 */
[----:B------:R-:W5:Y:S03]  /*1a40*/  @P0 LDG.E.128 R32, desc[UR6][R108.64+0x10] ;  /* 0x000010066c200981 */ /* 0x000f66000c1e1d00 */
[----:B------:R-:W-:Y:S01]  /*1a50*/  @P0 VIADD R5, R5, 0x80 ;  /* 0x0000008005050836 */ /* 0x000fe20000000000 */
[----:B------:R-:W5:Y:S04]  /*1a60*/  @P0 LD.E.128 R96, desc[UR6][R110.64] ;  /* 0x000000066e600980 */ /* 0x000f68000c101d00 */
[----:B------:R0:W5:Y:S04]  /*1a70*/  @P0 LD.E.128 R92, desc[UR6][R110.64+0x10] ;  /* 0x000010066e5c0980 */ /* 0x000168000c101d00 */
[----:B------:R-:W5:Y:S04]  /*1a80*/  @P0 LDG.E.128 R36, desc[UR6][R112.64] ;  /* 0x0000000670240981 */ /* 0x000f68000c1e1d00 */
[----:B------:R-:W5:Y:S01]  /*1a90*/  @P0 LDG.E.128 R40, desc[UR6][R112.64+0x10] ;  /* 0x0000100670280981 */ /* 0x000f62000c1e1d00 */
[----:B------:R-:W-:Y:S01]  /*1aa0*/  ISETP.GE.U32.AND P0, PT, R0, 0x280, PT ;  /* 0x000002800000780c */ /* 0x000fe20003f06070 */
[----:B---3--:R-:W-:-:S04]  /*1ab0*/  @P1 IMAD.WIDE.U32 R114, R5, 0x20, R114 ;  /* 0x0000002005721825 */ /* 0x008fc800078e0072 */
[C---:B----4-:R-:W-:Y:S01]  /*1ac0*/  @P1 IMAD.WIDE.U32 R116, R5.reuse, 0x20, R116 ;  /* 0x0000002005741825 */ /* 0x050fe200078e0074 */
[----:B------:R-:W5:Y:S03]  /*1ad0*/  @P1 LDG.E.128 R44, desc[UR6][R114.64] ;  /* 0x00000006722c1981 */ /* 0x000f66000c1e1d00 */
[C---:B------:R-:W-:Y:S01]  /*1ae0*/  @P1 IMAD.WIDE.U32 R118, R5.reuse, 0x20, R118 ;  /* 0x0000002005761825 */ /* 0x040fe200078e0076 */
[----:B------:R1:W5:Y:S03]  /*1af0*/  @P1 LDG.E.128 R48, desc[UR6][R114.64+0x10] ;  /* 0x0000100672301981 */ /* 0x000366000c1e1d00 */
[----:B------:R-:W-:Y:S01]  /*1b00*/  @P1 VIADD R5, R5, 0x80 ;  /* 0x0000008005051836 */ /* 0x000fe20000000000 */
[----:B------:R-:W5:Y:S03]  /*1b10*/  @P1 LD.E.128 R88, desc[UR6][R116.64] ;  /* 0x0000000674581980 */ /* 0x000f66000c101d00 */
[C---:B------:R-:W-:Y:S01]  /*1b20*/  @P2 IMAD.WIDE.U32 R120, R5.reuse, 0x20, R120 ;  /* 0x0000002005782825 */ /* 0x040fe200078e0078 */
[----:B------:R2:W5:Y:S03]  /*1b30*/  @P1 LD.E.128 R84, desc[UR6][R116.64+0x10] ;  /* 0x0000100674541980 */ /* 0x000566000c101d00 */
[C---:B------:R-:W-:Y:S01]  /*1b40*/  @P2 IMAD.WIDE.U32 R122, R5.reuse, 0x20, R122 ;  /* 0x00000020057a2825 */ /* 0x040fe200078e007a */
[----:B------:R-:W5:Y:S03]  /*1b50*/  @P1 LDG.E.128 R52, desc[UR6][R118.64] ;  /* 0x0000000676341981 */ /* 0x000f66000c1e1d00 */
[----:B------:R-:W-:Y:S01]  /*1b60*/  @P2 IMAD.WIDE.U32 R124, R5, 0x20, R124 ;  /* 0x00000020057c2825 */ /* 0x000fe200078e007c */
[----:B------:R3:W5:Y:S01]  /*1b70*/  @P1 LDG.E.128 R56, desc[UR6][R118.64+0x10] ;  /* 0x0000100676381981 */ /* 0x000762000c1e1d00 */
[----:B0-----:R-:W-:-:S02]  /*1b80*/  CS2R R110, SRZ ;  /* 0x00000000006e7805 */ /* 0x001fc4000001ff00 */
[----:B------:R-:W-:Y:S02]  /*1b90*/  CS2R R108, SRZ ;  /* 0x00000000006c7805 */ /* 0x000fe4000001ff00 */
[----:B-1----:R-:W-:Y:S01]  /*1ba0*/  CS2R R114, SRZ ;  /* 0x0000000000727805 */ /* 0x002fe2000001ff00 */
[----:B------:R-:W5:Y:S01]  /*1bb0*/  @P2 LDG.E.128 R60, desc[UR6][R120.64] ;  /* 0x00000006783c2981 */ /* 0x000f62000c1e1d00 */
[----:B------:R-:W-:Y:S02]  /*1bc0*/  CS2R R112, SRZ ;  /* 0x0000000000707805 */ /* 0x000fe4000001ff00 */
[----:B--2---:R-:W-:Y:S02]  /*1bd0*/  CS2R R116, SRZ ;  /* 0x0000000000747805 */ /* 0x004fe4000001ff00 */
[----:B------:R-:W-:Y:S01]  /*1be0*/  CS2R R126, SRZ ;  /* 0x00000000007e7805 */ /* 0x000fe2000001ff00 */
[----:B------:R0:W5:Y:S01]  /*1bf0*/  @P2 LDG.E.128 R64, desc[UR6][R120.64+0x10] ;  /* 0x0000100678402981 */ /* 0x000162000c1e1d00 */
[----:B------:R-:W-:-:S02]  /*1c00*/  CS2R R130, SRZ ;  /* 0x0000000000827805 */ /* 0x000fc4000001ff00 */
[----:B---3--:R-:W-:Y:S02]  /*1c10*/  CS2R R118, SRZ ;  /* 0x0000000000767805 */ /* 0x008fe4000001ff00 */
[----:B------:R-:W-:Y:S01]  /*1c20*/  CS2R R128, SRZ ;  /* 0x0000000000807805 */ /* 0x000fe2000001ff00 */
[----:B------:R-:W5:Y:S01]  /*1c30*/  @P2 LD.E.128 R80, desc[UR6][R122.64] ;  /* 0x000000067a502980 */ /* 0x000f62000c101d00 */
[----:B------:R-:W-:Y:S02]  /*1c40*/  CS2R R134, SRZ ;  /* 0x0000000000867805 */ /* 0x000fe4000001ff00 */
[----:B------:R-:W-:Y:S02]  /*1c50*/  CS2R R132, SRZ ;  /* 0x0000000000847805 */ /* 0x000fe4000001ff00 */
[----:B------:R-:W-:Y:S01]  /*1c60*/  CS2R R138, SRZ ;  /* 0x00000000008a7805 */ /* 0x000fe2000001ff00 */
[----:B------:R1:W5:Y:S01]  /*1c70*/  @P2 LD.E.128 R76, desc[UR6][R122.64+0x10] ;  /* 0x000010067a4c2980 */ /* 0x000362000c101d00 */
[----:B------:R-:W-:-:S02]  /*1c80*/  CS2R R136, SRZ ;  /* 0x0000000000887805 */ /* 0x000fc4000001ff00 */
[----:B0-----:R-:W-:Y:S01]  /*1c90*/  CS2R R120, SRZ ;  /* 0x0000000000787805 */ /* 0x001fe2000001ff00 */
[----:B------:R-:W-:Y:S01]  /*1ca0*/  @P2 VIADD R5, R5, 0x80 ;  /* 0x0000008005052836 */ /* 0x000fe20000000000 */
[----:B------:R-:W5:Y:S04]  /*1cb0*/  @P2 LDG.E.128 R68, desc[UR6][R124.64] ;  /* 0x000000067c442981 */ /* 0x000f68000c1e1d00 */
[----:B------:R0:W5:Y:S01]  /*1cc0*/  @P2 LDG.E.128 R72, desc[UR6][R124.64+0x10] ;  /* 0x000010067c482981 */ /* 0x000162000c1e1d00 */
[----:B-1----:R-:W-:Y:S02]  /*1cd0*/  CS2R R122, SRZ ;  /* 0x00000000007a7805 */ /* 0x002fe4000001ff00 */
[----:B0-----:R-:W-:Y:S01]  /*1ce0*/  CS2R R124, SRZ ;  /* 0x00000000007c7805 */ /* 0x001fe2000001ff00 */
[----:B------:R-:W-:Y:S06]  /*1cf0*/  @!P0 BRA `(.L_x_8945) ;  /* 0x0000000000808947 */ /* 0x000fec0003800000 */
        /* <DEDUP_REMOVED lines=32> */
.L_x_8945:
[----:B------:R-:W-:Y:S05]  /*1f00*/  BSYNC.RECONVERGENT B0 ;  /* 0x0000000000007941 */ /* 0x000fea0003800200 */
.L_x_8942:
[----:B------:R-:W1:Y:S02]  /*1f10*/  LDCU UR4, c[0x0][0x384] ;  /* 0x00007080ff0477ac */ /* 0x000e640008000800 */
[----:B-1----:R-:W-:-:S06]  /*1f20*/  UISETP.GE.AND UP0, UPT, UR16, UR4, UPT ;  /* 0x000000041000728c */ /* 0x002fcc000bf06270 */
[----:B------:R-:W-:-:S13]  /*1f30*/  PLOP3.LUT P0, PT, PT, PT, UP0, 0x80, 0x8 ;  /* 0x000000000008781c */ /* 0x000fda0003f0f008 */
[----:B------:R-:W-:Y:S05]  /*1f40*/  @P0 EXIT ;  /* 0x000000000000094d */ /* 0x000fea0003800000 */
[----:B0-----:R-:W-:Y:S01]  /*1f50*/  IMAD.HI.U32 R6, R241, -0x326172a9, RZ ;  /* 0xcd9e8d57f1067827 */ /* 0x001fe200078e00ff */
[----:B------:R-:W-:Y:S01]  /*1f60*/  LOP3.LUT R232, R232, 0x3, RZ, 0xc0, !PT ;  /* 0x00000003e8e87812 */ /* 0x000fe200078ec0ff */
[----:B------:R-:W0:Y:S02]  /*1f70*/  LDCU UR19, c[0x0][0x408] ;  /* 0x00008100ff1377ac */ /* 0x000e240008000800 */
        /* <DEDUP_REMOVED lines=21> */
[C---:B------:R-:W-:Y:S01]  /*20d0*/  IMAD.HI.U32 R7, R6.reuse, -0x326172a9, RZ ;  /* 0xcd9e8d5706077827 */ /* 0x040fe200078e00ff */
[----:B------:R-:W-:Y:S02]  /*20e0*/  LOP3.LUT R10, R11, UR27, R10, 0x96, !PT ;  /* 0x0000001b0b0a7c12 */ /* 0x000fe4000f8e960a */
[----:B------:R-:W-:Y:S01]  /*20f0*/  SHF.R.S32.HI R11, RZ, 0x3, R4 ;  /* 0x00000003ff0b7819 */ /* 0x000fe20000011404 */
        /* <DEDUP_REMOVED lines=18> */
[----:B------:R-:W3:Y:S02]  /*2220*/  LDCU.64 UR14, c[0x0][0x380] ;  /* 0x00007000ff0e77ac */ /* 0x000ee40008000a00 */
[----:B------:R-:W-:Y:S01]  /*2230*/  IMAD R10, R7, -0x2daee0ad, RZ ;  /* 0xd2511f53070a7824 */ /* 0x000fe200078e02ff */
[----:B------:R-:W-:Y:S01]  /*2240*/  LOP3.LUT R6, R9, UR12, R6, 0x96, !PT ;  /* 0x0000000c09067c12 */ /* 0x000fe2000f8e9606 */
[----:B------:R-:W-:-:S04]  /*2250*/  IMAD.HI.U32 R9, R5, -0x2daee0ad, RZ ;  /* 0xd2511f5305097827 */ /* 0x000fc800078e00ff */
[----:B------:R-:W-:Y:S01]  /*2260*/  IMAD R7, R8, -0x326172a9, RZ ;  /* 0xcd9e8d5708077824 */ /* 0x000fe200078e02ff */
[----:B------:R-:W-:Y:S01]  /*2270*/  LOP3.LUT R9, R10, UR31, R9, 0x96, !PT ;  /* 0x0000001f0a097c12 */ /* 0x000fe2000f8e9609 */
        /* <DEDUP_REMOVED lines=8> */
[----:B------:R-:W-:Y:S01]  /*2300*/  LOP3.LUT R4, R7, UR13, R4, 0x96, !PT ;  /* 0x0000000d07047c12 */ /* 0x000fe2000f8e9604 */
[----:B------:R-:W-:Y:S01]  /*2310*/  IMAD R7, R6, -0x326172a9, RZ ;  /* 0xcd9e8d5706077824 */ /* 0x000fe200078e02ff */
[----:B------:R-:W-:Y:S01]  /*2320*/  VIMNMX R2, PT, PT, RZ, R2, !PT ;  /* 0x00000002ff027248 */ /* 0x000fe20007fe0100 */
[----:B------:R-:W-:Y:S01]  /*2330*/  IMAD R172, R172, 0x8, R11 ;  /* 0x00000008acac7824 */ /* 0x000fe200078e020b */
[----:B------:R-:W4:Y:S01]  /*2340*/  LDCU.64 UR12, c[0x0][0x3a0] ;  /* 0x00007400ff0c77ac */ /* 0x000f220008000a00 */
[----:B------:R-:W-:Y:S01]  /*2350*/  IMAD.HI.U32 R3, R4, -0x2daee0ad, RZ ;  /* 0xd2511f5304037827 */ /* 0x000fe200078e00ff */
[----:B------:R-:W-:Y:S02]  /*2360*/  VIMNMX R2, PT, PT, R2, 0x20, PT ;  /* 0x0000002002027848 */ /* 0x000fe40003fe0100 */
[----:B------:R-:W-:Y:S01]  /*2370*/  I2FP.F32.U32 R172, R172 ;  /* 0x000000ac00ac7245 */ /* 0x000fe20000201000 */
[----:B------:R-:W-:Y:S01]  /*2380*/  IMAD.HI.U32 R6, R9, -0x326172a9, RZ ;  /* 0xcd9e8d5709067827 */ /* 0x000fe200078e00ff */
[----:B------:R-:W-:-:S02]  /*2390*/  LOP3.LUT R3, R8, UR11, R3, 0x96, !PT ;  /* 0x0000000b08037c12 */ /* 0x000fc4000f8e9603 */
[----:B------:R0:W0:Y:S01]  /*23a0*/  MUFU.RCP R238, R172 ;  /* 0x000000ac00ee7308 */ /* 0x0000220000001000 */
[----:B------:R-:W-:Y:S01]  /*23b0*/  IMAD R8, R9, -0x326172a9, RZ ;  /* 0xcd9e8d5709087824 */ /* 0x000fe200078e02ff */
[----:B------:R-:W-:Y:S01]  /*23c0*/  LOP3.LUT R6, R7, UR10, R6, 0x96, !PT ;  /* 0x0000000a07067c12 */ /* 0x000fe2000f8e9606 */
[----:B------:R-:W-:Y:S01]  /*23d0*/  IMAD.HI.U32 R235, R3, -0x326172a9, RZ ;  /* 0xcd9e8d5703eb7827 */ /* 0x000fe200078e00ff */
[----:B------:R-:W0:Y:S03]  /*23e0*/  LDCU.64 UR10, c[0x0][0x398] ;  /* 0x00007300ff0a77ac */ /* 0x000e260008000a00 */
[----:B------:R-:W-:Y:S01]  /*23f0*/  IMAD R5, R4, -0x2daee0ad, RZ ;  /* 0xd2511f5304057824 */ /* 0x000fe200078e02ff */
[----:B------:R-:W-:Y:S01]  /*2400*/  LOP3.LUT R235, R8, UR18, R235, 0x96, !PT ;  /* 0x0000001208eb7c12 */ /* 0x000fe2000f8e96eb */
[----:B------:R-:W-:-:S04]  /*2410*/  IMAD.HI.U32 R236, R6, -0x2daee0ad, RZ ;  /* 0xd2511f5306ec7827 */ /* 0x000fc800078e00ff */
[----:B------:R-:W-:Y:S01]  /*2420*/  IMAD R237, R2, 0x8, R11 ;  /* 0x0000000802ed7824 */ /* 0x000fe200078e020b */
[----:B------:R-:W-:Y:S01]  /*2430*/  LOP3.LUT R236, R5, UR22, R236, 0x96, !PT ;  /* 0x0000001605ec7c12 */ /* 0x000fe2000f8e96ec */
[----:B------:R-:W-:Y:S01]  /*2440*/  IMAD.MOV.U32 R11, RZ, RZ, RZ ;  /* 0x000000ffff0b7224 */ /* 0x000fe200078e00ff */
[----:B------:R-:W0:Y:S01]  /*2450*/  LDCU UR22, c[0x0][0x400] ;  /* 0x00008000ff1677ac */ /* 0x000e220008000800 */
[----:B------:R-:W-:Y:S02]  /*2460*/  IMAD R233, R6, -0x2daee0ad, RZ ;  /* 0xd2511f5306e97824 */ /* 0x000fe400078e02ff */
[----:B-1234-:R-:W-:-:S07]  /*2470*/  IMAD R234, R3, -0x326172a9, RZ ;  /* 0xcd9e8d5703ea7824 */ /* 0x01efce00078e02ff */
.L_x_9585:
[----:B------:R-:W-:Y:S01]  /*2480*/  UIMAD UR4, UR16, UR20, URZ ;  /* 0x00000014100472a4 */ /* 0x000fe2000f8e02ff */
[----:B------:R-:W-:Y:S01]  /*2490*/  LOP3.LUT P0, RZ, R242, 0x100, RZ, 0xc0, !PT ;  /* 0x00000100f2ff7812 */ /* 0x000fe2000780c0ff */
[----:B------:R-:W-:Y:S02]  /*24a0*/  BSSY.RECONVERGENT B0, `(.L_x_8947) ;  /* 0x0000939000007945 */ /* 0x000fe40003800200 */
[----:B------:R-:W-:-:S04]  /*24b0*/  USHF.R.S32.HI UR5, URZ, 0x1f, UR4 ;  /* 0x0000001fff057899 */ /* 0x000fc80008011404 */
[----:B------:R-:W-:-:S06]  /*24c0*/  ULEA.HI UR5, UR5, UR4, URZ, 0x3 ;  /* 0x0000000405057291 */ /* 0x000fcc000f8f18ff */
[----:B------:R-:W-:-:S04]  /*24d0*/  MOV R10, UR5 ;  /* 0x00000005000a7c02 */ /* 0x000fc80008000f00 */
[----:B------:R-:W-:-:S05]  /*24e0*/  LEA.HI.SX32 R10, R10, R243, 0x1d ;  /* 0x000000f30a0a7211 */ /* 0x000fca00078feaff */
[----:B--2---:R-:W-:Y:S01]  /*24f0*/  IMAD.MOV.U32 R224, RZ, RZ, R10 ;  /* 0x000000ffffe07224 */ /* 0x004fe200078e000a */
[----:B01-34-:R-:W-:Y:S06]  /*2500*/  @!P0 BRA `(.L_x_8948) ;  /* 0x0000009000c88947 */ /* 0x01bfec0003800000 */
[----:B0-----:R-:W-:Y:S01]  /*2510*/  ISETP.NE.U32.AND P0, PT, RZ, UR10, PT ;  /* 0x0000000aff007c0c */ /* 0x001fe2000bf05070 */
        /* <DEDUP_REMOVED lines=32> */
.L_x_8952:
        /* <DEDUP_REMOVED lines=13> */
.L_x_8954:
[----:B------:R-:W-:Y:S05]  /*27f0*/  BSYNC.RECONVERGENT B2 ;  /* 0x0000000000027941 */ /* 0x000fea0003800200 */
.L_x_8953:
        /* <DEDUP_REMOVED lines=48> */
[----:B------:R-:W-:-:S04]  /*2b00*/  LOP3.LUT R234, R226, UR5, R185, 0x96, !PT ;  /* 0x00000005e2ea7c12 */ /* 0x000fc8000f8e96b9 */
[----:B------:R-:W-:Y:S01]  /*2b10*/  LOP3.LUT R224, R224, UR4, R187, 0x96, !PT ;  /* 0x00000004e0e07c12 */ /* 0x000fe2000f8e96bb */
[----:B------:R-:W-:Y:S01]  /*2b20*/  UIADD3 UR4, UPT, UPT, UR9, -0x695add53, URZ ;  /* 0x96a522ad09047890 */ /* 0x000fe2000fffe0ff */
[----:B------:R-:W-:-:S04]  /*2b30*/  IMAD.WIDE.U32 R234, R234, -0x326172a9, RZ ;  /* 0xcd9e8d57eaea7825 */ /* 0x000fc800078e00ff */
[----:B------:R-:W-:Y:S01]  /*2b40*/  IMAD.WIDE.U32 R224, R224, -0x2daee0ad, RZ ;  /* 0xd2511f53e0e07825 */ /* 0x000fe200078e00ff */
[----:B------:R-:W-:-:S03]  /*2b50*/  LOP3.LUT R235, R186, UR18, R235, 0x96, !PT ;  /* 0x00000012baeb7c12 */ /* 0x000fc6000f8e96eb */
[----:B------:R-:W-:Y:S01]  /*2b60*/  IMAD.MOV.U32 R186, RZ, RZ, RZ ;  /* 0x000000ffffba7224 */ /* 0x000fe200078e00ff */
[----:B------:R-:W-:Y:S01]  /*2b70*/  LOP3.LUT R236, R184, UR4, R225, 0x96, !PT ;  /* 0x00000004b8ec7c12 */ /* 0x000fe2000f8e96e1 */
[----:B------:R-:W-:-:S07]  /*2b80*/  IMAD.MOV.U32 R184, RZ, RZ, R233 ;  /* 0x000000ffffb87224 */ /* 0x000fce00078e00e9 */
.L_x_8951:
[----:B------:R-:W-:Y:S05]  /*2b90*/  BSYNC.RECONVERGENT B1 ;  /* 0x0000000000017941 */ /* 0x000fea0003800200 */
.L_x_8950:
[----:B------:R-:W0:Y:S01]  /*2ba0*/  LDC R225, c[0x0][0x404] ;  /* 0x00010100ffe17b82 */ /* 0x000e220000000800 */
[----:B------:R-:W-:Y:S01]  /*2bb0*/  HFMA2 R227, -RZ, RZ, 0.1171875, 0 ;  /* 0x2f800000ffe37431 */ /* 0x000fe200000001ff */
[----:B------:R-:W-:Y:S01]  /*2bc0*/  I2FP.F32.U32 R184, R184 ;  /* 0x000000b800b87245 */ /* 0x000fe20000201000 */
[----:B------:R-:W-:Y:S01]  /*2bd0*/  BSSY.RECONVERGENT B1, `(.L_x_8955) ;  /* 0x000005b000017945 */ /* 0x000fe20003800200 */
[----:B------:R-:W-:Y:S01]  /*2be0*/  ISETP.NE.AND P2, PT, R186, 0x1, PT ;  /* 0x00000001ba00780c */ /* 0x000fe20003f45270 */
[----:B-----5:R-:W-:Y:S01]  /*2bf0*/  IMAD.U32 R226, R188, 0x10000, RZ ;  /* 0x00010000bce27824 */ /* 0x020fe200078e00ff */
[----:B------:R-:W-:Y:S01]  /*2c00*/  LOP3.LUT R242, R242, 0xffffffef, RZ, 0xc0, !PT ;  /* 0xffffffeff2f27812 */ /* 0x000fe200078ec0ff */
[----:B------:R-:W-:Y:S01]  /*2c10*/  IMAD.MOV.U32 R187, RZ, RZ, 0x2 ;  /* 0x00000002ffbb7424 */ /* 0x000fe200078e00ff */
[----:B------:R-:W-:Y:S01]  /*2c20*/  PRMT R188, R188, 0x7632, R188 ;  /* 0x00007632bcbc7816 */ /* 0x000fe200000000bc */
[----:B------:R-:W-:Y:S02]  /*2c30*/  IMAD.MOV.U32 R185, RZ, RZ, R234 ;  /* 0x000000ffffb97224 */ /* 0x000fe400078e00ea */
[----:B------:R-:W-:-:S05]  /*2c40*/  FFMA.FTZ R184, R184, R227, 1.1641532182693481445e-10 ;  /* 0x2f000000b8b87423 */ /* 0x000fca00000100e3 */
[----:B0-----:R-:W-:-:S13]  /*2c50*/  FSETP.LE.FTZ.AND P3, PT, R184, R225, PT ;  /* 0x000000e1b800720b */ /* 0x001fda0003f73000 */
        /* <DEDUP_REMOVED lines=10> */
.L_x_8957:
        /* <DEDUP_REMOVED lines=13> */
.L_x_8959:
[----:B------:R-:W-:Y:S05]  /*2dd0*/  BSYNC.RECONVERGENT B2 ;  /* 0x0000000000027941 */ /* 0x000fea0003800200 */
.L_x_8958:
[----:B------:R-:W-:Y:S01]  /*2de0*/  LOP3.LUT R228, R11, UR9, R187, 0x96, !PT ;  /* 0x000000090be47c12 */ /* 0x000fe2000f8e96bb */
[----:B------:R-:W-:Y:S01]  /*2df0*/  IMAD.WIDE.U32 R184, R241, -0x326172a9, RZ ;  /* 0xcd9e8d57f1b87825 */ /* 0x000fe200078e00ff */
[----:B------:R-:W-:-:S03]  /*2e00*/  UIADD3 UR4, UPT, UPT, UR8, -0x61c88647, URZ ;  /* 0x9e3779b908047890 */ /* 0x000fc6000fffe0ff */
[----:B------:R-:W-:Y:S01]  /*2e10*/  IMAD.WIDE.U32 R228, R228, -0x326172a9, RZ ;  /* 0xcd9e8d57e4e47825 */ /* 0x000fe200078e00ff */
[----:B------:R-:W-:-:S04]  /*2e20*/  LOP3.LUT R185, R239, UR8, R185, 0x96, !PT ;  /* 0x00000008efb97c12 */ /* 0x000fc8000f8e96b9 */
        /* <DEDUP_REMOVED lines=49> */
[----:B------:R-:W-:-:S05]  /*3140*/  IMAD.WIDE.U32 R184, R185, -0x2daee0ad, RZ ;  /* 0xd2511f53b9b87825 */ /* 0x000fca00078e00ff */
[----:B------:R-:W-:Y:S01]  /*3150*/  LOP3.LUT R236, R186, UR4, R185, 0x96, !PT ;  /* 0x00000004baec7c12 */ /* 0x000fe2000f8e96b9 */
[----:B------:R-:W-:Y:S01]  /*3160*/  IMAD.MOV.U32 R185, RZ, RZ, R224 ;  /* 0x000000ffffb97224 */ /* 0x000fe200078e00e0 */
[----:B------:R-:W-:-:S07]  /*3170*/  MOV R224, R184 ;  /* 0x000000b800e07202 */ /* 0x000fce0000000f00 */
.L_x_8956:
[----:B------:R-:W-:Y:S05]  /*3180*/  BSYNC.RECONVERGENT B1 ;  /* 0x0000000000017941 */ /* 0x000fea0003800200 */
.L_x_8955:
        /* <DEDUP_REMOVED lines=19> */
.L_x_8962:
        /* <DEDUP_REMOVED lines=13> */
.L_x_8964:
[----:B------:R-:W-:Y:S05]  /*3390*/  BSYNC.RECONVERGENT B2 ;  /* 0x0000000000027941 */ /* 0x000fea0003800200 */
.L_x_8963:
        /* <DEDUP_REMOVED lines=51> */
[----:B------:R-:W-:-:S03]  /*36d0*/  UIADD3 UR4, UPT, UPT, UR9, -0x695add53, URZ ;  /* 0x96a522ad09047890 */ /* 0x000fc6000fffe0ff */
[----:B------:R-:W-:Y:S01]  /*36e0*/  LOP3.LUT R235, R184, UR18, R235, 0x96, !PT ;  /* 0x00000012b8eb7c12 */ /* 0x000fe2000f8e96eb */
[----:B------:R-:W-:-:S05]  /*36f0*/  IMAD.WIDE.U32 R184, R185, -0x2daee0ad, RZ ;  /* 0xd2511f53b9b87825 */ /* 0x000fca00078e00ff */
[----:B------:R-:W-:Y:S01]  /*3700*/  LOP3.LUT R236, R186, UR4, R185, 0x96, !PT ;  /* 0x00000004baec7c12 */ /* 0x000fe2000f8e96b9 */
[----:B------:R-:W-:Y:S01]  /*3710*/  IMAD.MOV.U32 R186, RZ, RZ, RZ ;  /* 0x000000ffffba7224 */ /* 0x000fe200078e00ff */
[----:B------:R-:W-:Y:S01]  /*3720*/  MOV R185, R224 ;  /* 0x000000e000b97202 */ /* 0x000fe20000000f00 */
[----:B------:R-:W-:-:S07]  /*3730*/  IMAD.MOV.U32 R224, RZ, RZ, R184 ;  /* 0x000000ffffe07224 */ /* 0x000fce00078e00b8 */
.L_x_8961:
[----:B------:R-:W-:Y:S05]  /*3740*/  BSYNC.RECONVERGENT B1 ;  /* 0x0000000000017941 */ /* 0x000fea0003800200 */
.L_x_8960:
        /* <DEDUP_REMOVED lines=20> */
.L_x_8967:
        /* <DEDUP_REMOVED lines=13> */
.L_x_8969:
[----:B------:R-:W-:Y:S05]  /*3960*/  BSYNC.RECONVERGENT B2 ;  /* 0x0000000000027941 */ /* 0x000fea0003800200 */
.L_x_8968:
        /* <DEDUP_REMOVED lines=56> */
[----:B------:R-:W-:Y:S02]  /*3cf0*/  IMAD.MOV.U32 R185, RZ, RZ, R224 ;  /* 0x000000ffffb97224 */ /* 0x000fe400078e00e0 */
[----:B------:R-:W-:-:S07]  /*3d00*/  IMAD.MOV.U32 R224, RZ, RZ, R184 ;  /* 0x000000ffffe07224 */ /* 0x000fce00078e00b8 */
.L_x_8966:
[----:B------:R-:W-:Y:S05]  /*3d10*/  BSYNC.RECONVERGENT B1 ;  /* 0x0000000000017941 */ /* 0x000fea0003800200 */
.L_x_8965:
[----:B------:R-:W-:Y:S01]  /*3d20*/  I2FP.F32.U32 R184, R185 ;  /* 0x000000b900b87245 */ /* 0x000fe20000201000 */
[----:B------:R-:W-:Y:S01]  /*3d30*/  BSSY.RECONVERGENT B1, `(.L_x_8970) ;  /* 0x000005a000017945 */ /* 0x000fe20003800200 */
[----:B------:R-:W-:Y:S01]  /*3d40*/  LOP3.LUT R242, R242, 0xfffffffd, RZ, 0xc0, !PT ;  /* 0xfffffffdf2f27812 */ /* 0x000fe200078ec0ff */
[----:B------:R-:W-:Y:S01]  /*3d50*/  IMAD.MOV.U32 R186, RZ, RZ, 0x2 ;  /* 0x00000002ffba7424 */ /* 0x000fe200078e00ff */
[----:B------:R-:W-:Y:S01]  /*3d60*/  SHF.L.U32 R231, R231, 0x10, RZ ;  /* 0x00000010e7e77819 */ /* 0x000fe200000006ff */
[----:B------:R-:W-:Y:S01]  /*3d70*/  FFMA.FTZ R184, R184, R227, 1.1641532182693481445e-10 ;  /* 0x2f000000b8b87423 */ /* 0x000fe200000100e3 */
[----:B------:R-:W-:-:S04]  /*3d80*/  IMAD.MOV.U32 R185, RZ, RZ, R234 ;  /* 0x000000ffffb97224 */ /* 0x000fc800078e00ea */
        /* <DEDUP_REMOVED lines=12> */
.L_x_8972:
        /* <DEDUP_REMOVED lines=13> */
.L_x_8974:
[----:B------:R-:W-:Y:S05]  /*3f20*/  BSYNC.RECONVERGENT B2 ;  /* 0x0000000000027941 */ /* 0x000fea0003800200 */
.L_x_8973:
        /* <DEDUP_REMOVED lines=55> */
[----:B------:R-:W-:Y:S02]  /*42a0*/  HFMA2 R186, -RZ, RZ, 0, 0 ;  /* 0x00000000ffba7431 */ /* 0x000fe400000001ff */
[----:B------:R-:W-:Y:S02]  /*42b0*/  IMAD.MOV.U32 R185, RZ, RZ, R224 ;  /* 0x000000ffffb97224 */ /* 0x000fe400078e00e0 */
[----:B------:R-:W-:-:S07]  /*42c0*/  IMAD.MOV.U32 R224, RZ, RZ, R184 ;  /* 0x000000ffffe07224 */ /* 0x000fce00078e00b8 */
.L_x_8971:
[----:B------:R-:W-:Y:S05]  /*42d0*/  BSYNC.RECONVERGENT B1 ;  /* 0x0000000000017941 */ /* 0x000fea0003800200 */
.L_x_8970:
[----:B------:R-:W-:Y:S01]  /*42e0*/  ISETP.NE.AND P3, PT, R186, 0x1, PT ;  /* 0x00000001ba00780c */ /* 0x000fe20003f65270 */
[----:B------:R-:W-:Y:S01]  /*42f0*/  BSSY.RECONVERGENT B1, `(.L_x_8975) ;  /* 0x0000059000017945 */ /* 0x000fe20003800200 */
[----:B------:R-:W-:Y:S01]  /*4300*/  I2FP.F32.U32 R184, R185 ;  /* 0x000000b900b87245 */ /* 0x000fe20000201000 */
[C---:B------:R-:W-:Y:S01]  /*4310*/  IMAD.U32 R230, R190.reuse, 0x10000, RZ ;  /* 0x00010000bee67824 */ /* 0x040fe200078e00ff */
[----:B------:R-:W-:Y:S01]  /*4320*/  PRMT R190, R190, 0x7632, R190 ;  /* 0x00007632bebe7816 */ /* 0x000fe200000000be */
[----:B------:R-:W-:Y:S02]  /*4330*/  IMAD.MOV.U32 R187, RZ, RZ, 0x2 ;  /* 0x00000002ffbb7424 */ /* 0x000fe400078e00ff */
        /* <DEDUP_REMOVED lines=12> */
.L_x_8977:
        /* <DEDUP_REMOVED lines=13> */
.L_x_8979:
[----:B------:R-:W-:Y:S05]  /*44d0*/  BSYNC.RECONVERGENT B2 ;  /* 0x0000000000027941 */ /* 0x000fea0003800200 */
.L_x_8978:
        /* <DEDUP_REMOVED lines=58> */
.L_x_8976:
[----:B------:R-:W-:Y:S05]  /*4880*/  BSYNC.RECONVERGENT B1 ;  /* 0x0000000000017941 */ /* 0x000fea0003800200 */
.L_x_8975:
        /* <DEDUP_REMOVED lines=17> */
.L_x_8982:
        /* <DEDUP_REMOVED lines=13> */
.L_x_8984:
[----:B------:R-:W-:Y:S05]  /*4a70*/  BSYNC.RECONVERGENT B2 ;  /* 0x0000000000027941 */ /* 0x000fea0003800200 */
.L_x_8983:
        /* <DEDUP_REMOVED lines=58> */
.L_x_8981:
[----:B------:R-:W-:Y:S05]  /*4e20*/  BSYNC.RECONVERGENT B1 ;  /* 0x0000000000017941 */ /* 0x000fea0003800200 */
.L_x_8980:
        /* <DEDUP_REMOVED lines=18> */
.L_x_8987:
        /* <DEDUP_REMOVED lines=13> */
.L_x_8989:
[----:B------:R-:W-:Y:S05]  /*5020*/  BSYNC.RECONVERGENT B2 ;  /* 0x0000000000027941 */ /* 0x000fea0003800200 */
.L_x_8988:
[----:B------:R-:W-:Y:S01]  /*5030*/  LOP3.LUT R188, R11, UR9, R187, 0x96, !PT ;  /* 0x000000090bbc7c12 */ /* 0x000fe2000f8e96bb */
[----:B------:R-:W-:Y:S01]  /*5040*/  IMAD.WIDE.U32 R184, R241, -0x326172a9, RZ ;  /* 0xcd9e8d57f1b87825 */ /* 0x000fe200078e00ff */
[----:B------:R-:W-:-:S03]  /*5050*/  UIADD3 UR4, UPT, UPT, UR8, -0x61c88647, URZ ;  /* 0x9e3779b908047890 */ /* 0x000fc6000fffe0ff */
[----:B------:R-:W-:Y:S01]  /*5060*/  IMAD.WIDE.U32 R188, R188, -0x326172a9, RZ ;  /* 0xcd9e8d57bcbc7825 */ /* 0x000fe200078e00ff */
[----:B------:R-:W-:-:S03]  /*5070*/  LOP3.LUT R185, R239, UR8, R185, 0x96, !PT ;  /* 0x00000008efb97c12 */ /* 0x000fc6000f8e96b9 */
[----:B------:R-:W-:Y:S01]  /*5080*/  IMAD.MOV.U32 R232, RZ, RZ, RZ ;  /* 0x000000ffffe87224 */ /* 0x000fe200078e00ff */
        /* <DEDUP_REMOVED lines=50> */
[----:B------:R-:W-:Y:S02]  /*53b0*/  IMAD.MOV.U32 R185, RZ, RZ, R224 ;  /* 0x000000ffffb97224 */ /* 0x000fe400078e00e0 */
[----:B------:R-:W-:-:S07]  /*53c0*/  IMAD.MOV.U32 R224, RZ, RZ, R184 ;  /* 0x000000ffffe07224 */ /* 0x000fce00078e00b8 */
.L_x_8986:
[----:B------:R-:W-:Y:S05]  /*53d0*/  BSYNC.RECONVERGENT B1 ;  /* 0x0000000000017941 */ /* 0x000fea0003800200 */
.L_x_8985:
[----:B------:R-:W-:Y:S01]  /*53e0*/  P2R R187, PR, RZ, 0x2 ;  /* 0x00000002ffbb7803 */ /* 0x000fe20000000000 */
[----:B------:R-:W-:Y:S01]  /*53f0*/  FMUL.FTZ R226, R226, UR19 ;  /* 0x00000013e2e27c20 */ /* 0x000fe20008410000 */
[----:B------:R-:W-:Y:S01]  /*5400*/  I2FP.F32.U32 R244, R185 ;  /* 0x000000b900f47245 */ /* 0x000fe20000201000 */
[----:B------:R-:W-:Y:S01]  /*5410*/  FMUL.FTZ R231, R231, UR19 ;  /* 0x00000013e7e77c20 */ /* 0x000fe20008410000 */
[----:B------:R-:W-:Y:S01]  /*5420*/  LOP3.LUT P1, RZ, R242, 0x10, RZ, 0xc0, !PT ;  /* 0x00000010f2ff7812 */ /* 0x000fe2000782c0ff */
[----:B------:R-:W-:Y:S01]  /*5430*/  FMUL.FTZ R229, R229, UR19 ;  /* 0x00000013e5e57c20 */ /* 0x000fe20008410000 */
[----:B------:R-:W-:Y:S01]  /*5440*/  SHF.L.U32 R191, R191, 0x10, RZ ;  /* 0x00000010bfbf7819 */ /* 0x000fe200000006ff */
[----:B------:R-:W-:Y:S01]  /*5450*/  FFMA.FTZ R244, R244, R227, 1.1641532182693481445e-10 ;  /* 0x2f000000f4f47423 */ /* 0x000fe200000100e3 */
[----:B------:R-:W-:Y:S01]  /*5460*/  LOP3.LUT P5, RZ, R242, 0x2, RZ, 0xc0, !PT ;  /* 0x00000002f2ff7812 */ /* 0x000fe200078ac0ff */
[----:B------:R-:W-:Y:S01]  /*5470*/  FMUL.FTZ R233, R233, UR19 ;  /* 0x00000013e9e97c20 */ /* 0x000fe20008410000 */
[----:B------:R-:W-:Y:S01]  /*5480*/  FSEL R184, R226, RZ, P1 ;  /* 0x000000ffe2b87208 */ /* 0x000fe20000800000 */
[----:B------:R-:W-:Y:S01]  /*5490*/  FMUL.FTZ R189, R190, UR19 ;  /* 0x00000013bebd7c20 */ /* 0x000fe20008410000 */
[----:B------:R-:W-:Y:S01]  /*54a0*/  ISETP.NE.AND P1, PT, R187, RZ, PT ;  /* 0x000000ffbb00720c */ /* 0x000fe20003f25270 */
[----:B------:R-:W-:Y:S01]  /*54b0*/  FMUL.FTZ R230, R230, UR19 ;  /* 0x00000013e6e67c20 */ /* 0x000fe20008410000 */
[----:B------:R-:W-:Y:S01]  /*54c0*/  P2R R186, PR, RZ, 0x1 ;  /* 0x00000001ffba7803 */ /* 0x000fe20000000000 */
[----:B------:R-:W-:Y:S01]  /*54d0*/  FMUL.FTZ R228, R228, UR19 ;  /* 0x00000013e4e47c20 */ /* 0x000fe20008410000 */
[----:B------:R-:W-:Y:S01]  /*54e0*/  LOP3.LUT P0, RZ, R242, 0x8, RZ, 0xc0, !PT ;  /* 0x00000008f2ff7812 */ /* 0x000fe2000780c0ff */
[----:B------:R-:W-:Y:S01]  /*54f0*/  FMUL.FTZ R191, R191, UR19 ;  /* 0x00000013bfbf7c20 */ /* 0x000fe20008410000 */
[----:B------:R-:W-:-:S02]  /*5500*/  FSEL R187, R231, RZ, P5 ;  /* 0x000000ffe7bb7208 */ /* 0x000fc40002800000 */
[----:B------:R-:W-:Y:S02]  /*5510*/  LOP3.LUT P6, RZ, R242, 0x4, RZ, 0xc0, !PT ;  /* 0x00000004f2ff7812 */ /* 0x000fe400078cc0ff */
[----:B------:R-:W-:Y:S02]  /*5520*/  FSETP.GTU.FTZ.AND P5, PT, R244, R225, PT ;  /* 0x000000e1f400720b */ /* 0x000fe40003fbc000 */
[----:B------:R-:W-:Y:S01]  /*5530*/  FSEL R185, R229, RZ, P0 ;  /* 0x000000ffe5b97208 */ /* 0x000fe20000000000 */
[----:B------:R-:W-:Y:S01]  /*5540*/  @P1 FADD.FTZ R184, R176, R184 ;  /* 0x000000b8b0b81221 */ /* 0x000fe20000010000 */
[----:B------:R-:W-:Y:S01]  /*5550*/  ISETP.NE.AND P0, PT, R186, RZ, PT ;  /* 0x000000ffba00720c */ /* 0x000fe20003f05270 */
[----:B------:R-:W-:Y:S01]  /*5560*/  @P1 FADD.FTZ R187, R179, R187 ;  /* 0x000000bbb3bb1221 */ /* 0x000fe20000010000 */
[----:B------:R-:W-:Y:S01]  /*5570*/  FSEL R190, R233, RZ, P4 ;  /* 0x000000ffe9be7208 */ /* 0x000fe20002000000 */
[----:B------:R-:W-:Y:S01]  /*5580*/  @P1 FADD.FTZ R185, R177, R185 ;  /* 0x000000b9b1b91221 */ /* 0x000fe20000010000 */
[----:B------:R-:W-:-:S02]  /*5590*/  FSEL R189, R189, RZ, P3 ;  /* 0x000000ffbdbd7208 */ /* 0x000fc40001800000 */
[----:B------:R-:W-:Y:S01]  /*55a0*/  FSEL R186, R228, RZ, P6 ;  /* 0x000000ffe4ba7208 */ /* 0x000fe20003000000 */
[----:B------:R-:W-:Y:S01]  /*55b0*/  @P1 FADD.FTZ R190, R182, R190 ;  /* 0x000000beb6be1221 */ /* 0x000fe20000010000 */
[----:B------:R-:W-:Y:S01]  /*55c0*/  FSEL R188, R230, RZ, P2 ;  /* 0x000000ffe6bc7208 */ /* 0x000fe20001000000 */
[----:B------:R-:W-:Y:S01]  /*55d0*/  @P1 FADD.FTZ R189, R181, R189 ;  /* 0x000000bdb5bd1221 */ /* 0x000fe20000010000 */
[----:B------:R-:W-:Y:S01]  /*55e0*/  FSEL R191, R191, RZ, !P5 ;  /* 0x000000ffbfbf7208 */ /* 0x000fe20006800000 */
[----:B------:R-:W-:Y:S01]  /*55f0*/  @P1 FADD.FTZ R186, R178, R186 ;  /* 0x000000bab2ba1221 */ /* 0x000fe20000010000 */
[----:B------:R-:W-:Y:S01]  /*5600*/  PLOP3.LUT P5, PT, P5, PT, PT, 0x8, 0x80 ;  /* 0x000000000080781c */ /* 0x000fe20002fae170 */
[----:B------:R-:W-:Y:S02]  /*5610*/  @P1 FADD.FTZ R188, R180, R188 ;  /* 0x000000bcb4bc1221 */ /* 0x000fe40000010000 */
[----:B------:R-:W-:Y:S01]  /*5620*/  @P1 FADD.FTZ R191, R183, R191 ;  /* 0x000000bfb7bf1221 */ /* 0x000fe20000010000 */
[----:B------:R-:W-:Y:S09]  /*5630*/  BRA `(.L_x_8990) ;  /* 0x0000005c00c47947 */ /* 0x000ff20003800000 */
.L_x_8949:
        /* <DEDUP_REMOVED lines=16> */
.L_x_8993:
        /* <DEDUP_REMOVED lines=13> */
.L_x_8995:
[----:B------:R-:W-:Y:S05]  /*5810*/  BSYNC.RECONVERGENT B2 ;  /* 0x0000000000027941 */ /* 0x000fea0003800200 */
.L_x_8994:
        /* <DEDUP_REMOVED lines=57> */
.L_x_8992:
[----:B------:R-:W-:Y:S05]  /*5bb0*/  BSYNC.RECONVERGENT B1 ;  /* 0x0000000000017941 */ /* 0x000fea0003800200 */
.L_x_8991:
[----:B------:R-:W0:Y:S01]  /*5bc0*/  LDC R8, c[0x0][0x404] ;  /* 0x00010100ff087b82 */ /* 0x000e220000000800 */
[----:B------:R-:W-:Y:S01]  /*5bd0*/  I2FP.F32.U32 R2, R2 ;  /* 0x0000000200027245 */ /* 0x000fe20000201000 */
[----:B------:R-:W-:Y:S01]  /*5be0*/  IMAD.MOV.U32 R233, RZ, RZ, 0x2f800000 ;  /* 0x2f800000ffe97424 */ /* 0x000fe200078e00ff */
[----:B------:R-:W-:Y:S01]  /*5bf0*/  ISETP.NE.AND P2, PT, R4, 0x1, PT ;  /* 0x000000010400780c */ /* 0x000fe20003f45270 */
[----:B------:R-:W-:Y:S01]  /*5c00*/  BSSY.RECONVERGENT B1, `(.L_x_8996) ;  /* 0x000005c000017945 */ /* 0x000fe20003800200 */
[----:B------:R-:W-:Y:S01]  /*5c10*/  LOP3.LUT R242, R242, 0xffffffef, RZ, 0xc0, !PT ;  /* 0xffffffeff2f27812 */ /* 0x000fe200078ec0ff */
[----:B------:R-:W-:Y:S01]  /*5c20*/  FFMA.FTZ R3, R2, R233, 1.1641532182693481445e-10 ;  /* 0x2f00000002037423 */ /* 0x000fe200000100e9 */
[C---:B-----5:R-:W-:Y:S01]  /*5c30*/  SHF.L.U32 R2, R188.reuse, 0x10, RZ ;  /* 0x00000010bc027819 */ /* 0x060fe200000006ff */
[----:B------:R-:W1:Y:S01]  /*5c40*/  LDC R225, c[0x0][0x408] ;  /* 0x00010200ffe17b82 */ /* 0x000e620000000800 */
[----:B------:R-:W-:Y:S01]  /*5c50*/  PRMT R188, R188, 0x7632, R188 ;  /* 0x00007632bcbc7816 */ /* 0x000fe200000000bc */
[----:B------:R-:W-:Y:S01]  /*5c60*/  IMAD.MOV.U32 R5, RZ, RZ, 0x2 ;  /* 0x00000002ff057424 */ /* 0x000fe200078e00ff */
[----:B0-----:R-:W-:Y:S01]  /*5c70*/  FSETP.LE.FTZ.AND P4, PT, R3, R8, PT ;  /* 0x000000080300720b */ /* 0x001fe20003f93000 */
[----:B------:R-:W-:-:S02]  /*5c80*/  IMAD.MOV.U32 R3, RZ, RZ, R234 ;  /* 0x000000ffff037224 */ /* 0x000fc400078e00ea */
        /* <DEDUP_REMOVED lines=11> */
.L_x_8998:
        /* <DEDUP_REMOVED lines=13> */
.L_x_9000:
[----:B------:R-:W-:Y:S05]  /*5e10*/  BSYNC.RECONVERGENT B2 ;  /* 0x0000000000027941 */ /* 0x000fea0003800200 */
.L_x_8999:
        /* <DEDUP_REMOVED lines=51> */
[----:B------:R-:W-:Y:S01]  /*6150*/  LOP3.LUT R6, R6, UR4, R185, 0x96, !PT ;  /* 0x0000000406067c12 */ /* 0x000fe2000f8e96b9 */
[----:B------:R-:W-:Y:S01]  /*6160*/  UIADD3 UR4, UPT, UPT, UR9, -0x695add53, URZ ;  /* 0x96a522ad09047890 */ /* 0x000fe2000fffe0ff */
[----:B------:R-:W-:-:S04]  /*6170*/  IMAD.WIDE.U32 R234, R234, -0x326172a9, RZ ;  /* 0xcd9e8d57eaea7825 */ /* 0x000fc800078e00ff */
[----:B------:R-:W-:Y:S01]  /*6180*/  IMAD.WIDE.U32 R6, R6, -0x2daee0ad, RZ ;  /* 0xd2511f5306067825 */ /* 0x000fe200078e00ff */
[----:B------:R-:W-:-:S03]  /*6190*/  LOP3.LUT R235, R184, UR18, R235, 0x96, !PT ;  /* 0x00000012b8eb7c12 */ /* 0x000fc6000f8e96eb */
[----:B------:R-:W-:Y:S01]  /*61a0*/  IMAD.MOV.U32 R224, RZ, RZ, R6 ;  /* 0x000000ffffe07224 */ /* 0x000fe200078e0006 */
[----:B------:R-:W-:-:S07]  /*61b0*/  LOP3.LUT R236, R4, UR4, R7, 0x96, !PT ;  /* 0x0000000404ec7c12 */ /* 0x000fce000f8e9607 */
.L_x_8997:
[----:B------:R-:W-:Y:S05]  /*61c0*/  BSYNC.RECONVERGENT B1 ;  /* 0x0000000000017941 */ /* 0x000fea0003800200 */
.L_x_8996:
[----:B------:R-:W-:Y:S01]  /*61d0*/  I2FP.F32.U32 R4, R3 ;  /* 0x0000000300047245 */ /* 0x000fe20000201000 */
[----:B------:R-:W-:Y:S01]  /*61e0*/  IMAD.U32 R6, R172, 0x10000, RZ ;  /* 0x00010000ac067824 */ /* 0x000fe200078e00ff */
[----:B------:R-:W-:Y:S01]  /*61f0*/  ISETP.NE.AND P3, PT, R5, 0x1, PT ;  /* 0x000000010500780c */ /* 0x000fe20003f65270 */
[----:B------:R-:W-:Y:S02]  /*6200*/  BSSY.RECONVERGENT B1, `(.L_x_9001) ;  /* 0x000005c000017945 */ /* 0x000fe40003800200 */
[----:B------:R-:W-:Y:S01]  /*6210*/  FFMA.FTZ R3, R4, R233, 1.1641532182693481445e-10 ;  /* 0x2f00000004037423 */ /* 0x000fe200000100e9 */
[----:B------:R-:W-:Y:S01]  /*6220*/  FMUL.FTZ R6, R6, R225 ;  /* 0x000000e106067220 */ /* 0x000fe20000410000 */
[----:B------:R-:W-:-:S03]  /*6230*/  IMAD.MOV.U32 R4, RZ, RZ, 0x2 ;  /* 0x00000002ff047424 */ /* 0x000fc600078e00ff */
[----:B------:R-:W-:Y:S02]  /*6240*/  FSETP.GTU.FTZ.AND P2, PT, R3, R8, PT ;  /* 0x000000080300720b */ /* 0x000fe40003f5c000 */
[----:B------:R-:W-:Y:S01]  /*6250*/  FSEL R3, R2, RZ, P4 ;  /* 0x000000ff02037208 */ /* 0x000fe20002000000 */
[----:B------:R-:W-:Y:S01]  /*6260*/  IMAD.MOV.U32 R2, RZ, RZ, R234 ;  /* 0x000000ffff027224 */ /* 0x000fe200078e00ea */
        /* <DEDUP_REMOVED lines=13> */
.L_x_9003:
        /* <DEDUP_REMOVED lines=13> */
.L_x_9005:
[----:B------:R-:W-:Y:S05]  /*6410*/  BSYNC.RECONVERGENT B2 ;  /* 0x0000000000027941 */ /* 0x000fea0003800200 */
.L_x_9004:
        /* <DEDUP_REMOVED lines=53> */
[----:B------:R-:W-:-:S04]  /*6770*/  LOP3.LUT R235, R226, UR18, R235, 0x96, !PT ;  /* 0x00000012e2eb7c12 */ /* 0x000fc8000f8e96eb */
[----:B------:R-:W-:Y:S01]  /*6780*/  LOP3.LUT R236, R2, UR4, R5, 0x96, !PT ;  /* 0x0000000402ec7c12 */ /* 0x000fe2000f8e9605 */
[----:B------:R-:W-:Y:S01]  /*6790*/  IMAD.MOV.U32 R2, RZ, RZ, R224 ;  /* 0x000000ffff027224 */ /* 0x000fe200078e00e0 */
[----:B------:R-:W-:Y:S01]  /*67a0*/  MOV R224, R4 ;  /* 0x0000000400e07202 */ /* 0x000fe20000000f00 */
[----:B------:R-:W-:-:S07]  /*67b0*/  IMAD.MOV.U32 R4, RZ, RZ, RZ ;  /* 0x000000ffff047224 */ /* 0x000fce00078e00ff */
.L_x_9002:
[----:B------:R-:W-:Y:S05]  /*67c0*/  BSYNC.RECONVERGENT B1 ;  /* 0x0000000000017941 */ /* 0x000fea0003800200 */
.L_x_9001:
        /* <DEDUP_REMOVED lines=20> */
.L_x_9008:
        /* <DEDUP_REMOVED lines=13> */
.L_x_9010:
[----:B------:R-:W-:Y:S05]  /*69e0*/  BSYNC.RECONVERGENT B2 ;  /* 0x0000000000027941 */ /* 0x000fea0003800200 */
.L_x_9009:
        /* <DEDUP_REMOVED lines=55> */
[----:B------:R-:W-:Y:S01]  /*6d60*/  IMAD.MOV.U32 R5, RZ, RZ, RZ ;  /* 0x000000ffff057224 */ /* 0x000fe200078e00ff */
[----:B------:R-:W-:Y:S01]  /*6d70*/  MOV R2, R224 ;  /* 0x000000e000027202 */ /* 0x000fe20000000f00 */
[----:B------:R-:W-:-:S07]  /*6d80*/  IMAD.MOV.U32 R224, RZ, RZ, R4 ;  /* 0x000000ffffe07224 */ /* 0x000fce00078e0004 */
.L_x_9007:
[----:B------:R-:W-:Y:S05]  /*6d90*/  BSYNC.RECONVERGENT B1 ;  /* 0x0000000000017941 */ /* 0x000fea0003800200 */
.L_x_9006:
[----:B------:R-:W-:Y:S01]  /*6da0*/  PRMT R3, R172, 0x7632, R3 ;  /* 0x00007632ac037816 */ /* 0x000fe20000000003 */
[----:B------:R-:W-:Y:S01]  /*6db0*/  BSSY.RECONVERGENT B1, `(.L_x_9011) ;  /* 0x000005f000017945 */ /* 0x000fe20003800200 */
[----:B------:R-:W-:Y:S01]  /*6dc0*/  I2FP.F32.U32 R2, R2 ;  /* 0x0000000200027245 */ /* 0x000fe20000201000 */
[----:B------:R-:W-:Y:S01]  /*6dd0*/  HFMA2 R7, -RZ, RZ, 0, 1.1920928955078125e-07 ;  /* 0x00000002ff077431 */ /* 0x000fe200000001ff */
[----:B------:R-:W-:Y:S01]  /*6de0*/  ISETP.NE.AND P3, PT, R5, 0x1, PT ;  /* 0x000000010500780c */ /* 0x000fe20003f65270 */
[----:B------:R-:W-:Y:S01]  /*6df0*/  IMAD.U32 R4, R3, 0x10000, RZ ;  /* 0x0001000003047824 */ /* 0x000fe200078e00ff */
[----:B------:R-:W-:Y:S01]  /*6e00*/  FSEL R185, R185, RZ, P4 ;  /* 0x000000ffb9b97208 */ /* 0x000fe20002000000 */
[----:B------:R-:W-:Y:S02]  /*6e10*/  FFMA.FTZ R3, R2, R233, 1.1641532182693481445e-10 ;  /* 0x2f00000002037423 */ /* 0x000fe400000100e9 */
[----:B------:R-:W-:-:S03]  /*6e20*/  FMUL.FTZ R4, R4, R225 ;  /* 0x000000e104047220 */ /* 0x000fc60000410000 */
        /* <DEDUP_REMOVED lines=15> */
.L_x_9013:
        /* <DEDUP_REMOVED lines=13> */
.L_x_9015:
[----:B------:R-:W-:Y:S05]  /*6ff0*/  BSYNC.RECONVERGENT B2 ;  /* 0x0000000000027941 */ /* 0x000fea0003800200 */
.L_x_9014:
        /* <DEDUP_REMOVED lines=55> */
[----:B------:R-:W-:Y:S01]  /*7370*/  IMAD.MOV.U32 R224, RZ, RZ, R6 ;  /* 0x000000ffffe07224 */ /* 0x000fe200078e0006 */
[----:B------:R-:W-:Y:S01]  /*7380*/  LOP3.LUT R236, R4, UR4, R7, 0x96, !PT ;  /* 0x0000000404ec7c12 */ /* 0x000fe2000f8e9607 */
[----:B------:R-:W-:-:S07]  /*7390*/  IMAD.MOV.U32 R7, RZ, RZ, RZ ;  /* 0x000000ffff077224 */ /* 0x000fce00078e00ff */
.L_x_9012:
[----:B------:R-:W-:Y:S05]  /*73a0*/  BSYNC.RECONVERGENT B1 ;  /* 0x0000000000017941 */ /* 0x000fea0003800200 */
.L_x_9011:
[----:B------:R-:W-:Y:S01]  /*73b0*/  I2FP.F32.U32 R4, R3 ;  /* 0x0000000300047245 */ /* 0x000fe20000201000 */
[----:B------:R-:W-:Y:S01]  /*73c0*/  BSSY.RECONVERGENT B1, `(.L_x_9016) ;  /* 0x000005c000017945 */ /* 0x000fe20003800200 */
[----:B------:R-:W-:Y:S01]  /*73d0*/  ISETP.NE.AND P2, PT, R7, 0x1, PT ;  /* 0x000000010700780c */ /* 0x000fe20003f45270 */
[----:B------:R-:W-:Y:S01]  /*73e0*/  IMAD.MOV.U32 R188, RZ, RZ, 0x2 ;  /* 0x00000002ffbc7424 */ /* 0x000fe200078e00ff */
[C---:B------:R-:W-:Y:S01]  /*73f0*/  SHF.L.U32 R6, R189.reuse, 0x10, RZ ;  /* 0x00000010bd067819 */ /* 0x040fe200000006ff */
[----:B------:R-:W-:Y:S01]  /*7400*/  FFMA.FTZ R3, R4, R233, 1.1641532182693481445e-10 ;  /* 0x2f00000004037423 */ /* 0x000fe200000100e9 */
[----:B------:R-:W-:Y:S01]  /*7410*/  LOP3.LUT R242, R242, 0xfffffffb, RZ, 0xc0, !PT ;  /* 0xfffffffbf2f27812 */ /* 0x000fe200078ec0ff */
[----:B------:R-:W-:Y:S01]  /*7420*/  IMAD.MOV.U32 R4, RZ, RZ, R234 ;  /* 0x000000ffff047224 */ /* 0x000fe200078e00ea */
[----:B------:R-:W-:Y:S02]  /*7430*/  PRMT R187, R189, 0x7632, R187 ;  /* 0x00007632bdbb7816 */ /* 0x000fe400000000bb */
[----:B------:R-:W-:Y:S01]  /*7440*/  FSETP.LE.FTZ.AND P4, PT, R3, R8, PT ;  /* 0x000000080300720b */ /* 0x000fe20003f93000 */
[----:B------:R-:W-:-:S12]  /*7450*/  FMUL.FTZ R3, R225, R6 ;  /* 0x00000006e1037220 */ /* 0x000fd80000410000 */
        /* <DEDUP_REMOVED lines=10> */
.L_x_9018:
        /* <DEDUP_REMOVED lines=13> */
.L_x_9020:
[----:B------:R-:W-:Y:S05]  /*75d0*/  BSYNC.RECONVERGENT B2 ;  /* 0x0000000000027941 */ /* 0x000fea0003800200 */
.L_x_9019:
        /* <DEDUP_REMOVED lines=54> */
[----:B------:R-:W-:-:S04]  /*7940*/  LOP3.LUT R235, R226, UR18, R235, 0x96, !PT ;  /* 0x00000012e2eb7c12 */ /* 0x000fc8000f8e96eb */
[----:B------:R-:W-:Y:S01]  /*7950*/  LOP3.LUT R236, R4, UR4, R7, 0x96, !PT ;  /* 0x0000000404ec7c12 */ /* 0x000fe2000f8e9607 */
[----:B------:R-:W-:Y:S02]  /*7960*/  IMAD.MOV.U32 R4, RZ, RZ, R224 ;  /* 0x000000ffff047224 */ /* 0x000fe400078e00e0 */
[----:B------:R-:W-:-:S07]  /*7970*/  IMAD.MOV.U32 R224, RZ, RZ, R6 ;  /* 0x000000ffffe07224 */ /* 0x000fce00078e0006 */
.L_x_9017:
[----:B------:R-:W-:Y:S05]  /*7980*/  BSYNC.RECONVERGENT B1 ;  /* 0x0000000000017941 */ /* 0x000fea0003800200 */
.L_x_9016:
[----:B------:R-:W-:Y:S01]  /*7990*/  I2FP.F32.U32 R4, R4 ;  /* 0x0000000400047245 */ /* 0x000fe20000201000 */
[----:B------:R-:W-:Y:S01]  /*79a0*/  IMAD.U32 R6, R173, 0x10000, RZ ;  /* 0x00010000ad067824 */ /* 0x000fe200078e00ff */
[----:B------:R-:W-:Y:S03]  /*79b0*/  BSSY.RECONVERGENT B1, `(.L_x_9021) ;  /* 0x000005d000017945 */ /* 0x000fe60003800200 */
        /* <DEDUP_REMOVED lines=20> */
.L_x_9023:
        /* <DEDUP_REMOVED lines=13> */
.L_x_9025:
[----:B------:R-:W-:Y:S05]  /*7bd0*/  BSYNC.RECONVERGENT B2 ;  /* 0x0000000000027941 */ /* 0x000fea0003800200 */
.L_x_9024:
        /* <DEDUP_REMOVED lines=58> */
.L_x_9022:
[----:B------:R-:W-:Y:S05]  /*7f80*/  BSYNC.RECONVERGENT B1 ;  /* 0x0000000000017941 */ /* 0x000fea0003800200 */
.L_x_9021:
[----:B------:R-:W-:Y:S01]  /*7f90*/  I2FP.F32.U32 R4, R5 ;  /* 0x0000000500047245 */ /* 0x000fe20000201000 */
[----:B------:R-:W-:Y:S01]  /*7fa0*/  BSSY.RECONVERGENT B1, `(.L_x_9026) ;  /* 0x000005b000017945 */ /* 0x000fe20003800200 */
[----:B------:R-:W-:Y:S01]  /*7fb0*/  ISETP.NE.AND P2, PT, R6, 0x1, PT ;  /* 0x000000010600780c */ /* 0x000fe20003f45270 */
[----:B------:R-:W-:Y:S01]  /*7fc0*/  IMAD.MOV.U32 R7, RZ, RZ, 0x2 ;  /* 0x00000002ff077424 */ /* 0x000fe200078e00ff */
[----:B------:R-:W-:Y:S01]  /*7fd0*/  LOP3.LUT R242, R242, 0xfffffffd, RZ, 0xc0, !PT ;  /* 0xfffffffdf2f27812 */ /* 0x000fe200078ec0ff */
[----:B------:R-:W-:Y:S01]  /*7fe0*/  FFMA.FTZ R5, R4, R233, 1.1641532182693481445e-10 ;  /* 0x2f00000004057423 */ /* 0x000fe200000100e9 */
[----:B------:R-:W-:-:S04]  /*7ff0*/  IMAD.U32 R4, R187, 0x10000, RZ ;  /* 0x00010000bb047824 */ /* 0x000fc800078e00ff */
[----:B------:R-:W-:Y:S01]  /*8000*/  FSETP.LE.FTZ.AND P4, PT, R5, R8, PT ;  /* 0x000000080500720b */ /* 0x000fe20003f93000 */
[----:B------:R-:W-:Y:S01]  /*8010*/  FMUL.FTZ R187, R4, R225 ;  /* 0x000000e104bb7220 */ /* 0x000fe20000410000 */
        /* <DEDUP_REMOVED lines=11> */
.L_x_9028:
        /* <DEDUP_REMOVED lines=13> */
.L_x_9030:
[----:B------:R-:W-:Y:S05]  /*81a0*/  BSYNC.RECONVERGENT B2 ;  /* 0x0000000000027941 */ /* 0x000fea0003800200 */
.L_x_9029:
        /* <DEDUP_REMOVED lines=49> */
[----:B------:R-:W-:Y:S01]  /*84c0*/  IMAD.MOV.U32 R7, RZ, RZ, RZ ;  /* 0x000000ffff077224 */ /* 0x000fe200078e00ff */
[----:B------:R-:W-:Y:S01]  /*84d0*/  LOP3.LUT R4, R4, UR4, R189, 0x96, !PT ;  /* 0x0000000404047c12 */ /* 0x000fe2000f8e96bd */
[----:B------:R-:W-:Y:S01]  /*84e0*/  UIADD3 UR4, UPT, UPT, UR9, -0x695add53, URZ ;  /* 0x96a522ad09047890 */ /* 0x000fe2000fffe0ff */
[----:B------:R-:W-:-:S04]  /*84f0*/  IMAD.WIDE.U32 R234, R234, -0x326172a9, RZ ;  /* 0xcd9e8d57eaea7825 */ /* 0x000fc800078e00ff */
[----:B------:R-:W-:Y:S01]  /*8500*/  IMAD.WIDE.U32 R4, R4, -0x2daee0ad, RZ ;  /* 0xd2511f5304047825 */ /* 0x000fe200078e00ff */
[----:B------:R-:W-:-:S04]  /*8510*/  LOP3.LUT R235, R188, UR18, R235, 0x96, !PT ;  /* 0x00000012bceb7c12 */ /* 0x000fc8000f8e96eb */
[----:B------:R-:W-:Y:S02]  /*8520*/  LOP3.LUT R236, R6, UR4, R5, 0x96, !PT ;  /* 0x0000000406ec7c12 */ /* 0x000fe4000f8e9605 */
[----:B------:R-:W-:Y:S01]  /*8530*/  MOV R5, R224 ;  /* 0x000000e000057202 */ /* 0x000fe20000000f00 */
[----:B------:R-:W-:-:S07]  /*8540*/  IMAD.MOV.U32 R224, RZ, RZ, R4 ;  /* 0x000000ffffe07224 */ /* 0x000fce00078e0004 */
.L_x_9027:
[----:B------:R-:W-:Y:S05]  /*8550*/  BSYNC.RECONVERGENT B1 ;  /* 0x0000000000017941 */ /* 0x000fea0003800200 */
.L_x_9026:
        /* <DEDUP_REMOVED lines=24> */
.L_x_9033:
        /* <DEDUP_REMOVED lines=13> */
.L_x_9035:
[----:B------:R-:W-:Y:S05]  /*87b0*/  BSYNC.RECONVERGENT B2 ;  /* 0x0000000000027941 */ /* 0x000fea0003800200 */
.L_x_9034:
        /* <DEDUP_REMOVED lines=55> */
[----:B------:R-:W-:-:S03]  /*8b30*/  LOP3.LUT R235, R226, UR18, R235, 0x96, !PT ;  /* 0x00000012e2eb7c12 */ /* 0x000fc6000f8e96eb */
[----:B------:R-:W-:Y:S01]  /*8b40*/  IMAD.MOV.U32 R224, RZ, RZ, R6 ;  /* 0x000000ffffe07224 */ /* 0x000fe200078e0006 */
[----:B------:R-:W-:-:S07]  /*8b50*/  LOP3.LUT R236, R188, UR4, R7, 0x96, !PT ;  /* 0x00000004bcec7c12 */ /* 0x000fce000f8e9607 */
.L_x_9032:
[----:B------:R-:W-:Y:S05]  /*8b60*/  BSYNC.RECONVERGENT B1 ;  /* 0x0000000000017941 */ /* 0x000fea0003800200 */
.L_x_9031:
[----:B------:R-:W-:Y:S01]  /*8b70*/  ISETP.NE.AND P3, PT, R189, 0x1, PT ;  /* 0x00000001bd00780c */ /* 0x000fe20003f65270 */
[----:B------:R-:W-:Y:S01]  /*8b80*/  BSSY.RECONVERGENT B1, `(.L_x_9036) ;  /* 0x000005a000017945 */ /* 0x000fe20003800200 */
[----:B------:R-:W-:Y:S01]  /*8b90*/  I2FP.F32.U32 R6, R5 ;  /* 0x0000000500067245 */ /* 0x000fe20000201000 */
[----:B------:R-:W-:Y:S01]  /*8ba0*/  IMAD.MOV.U32 R226, RZ, RZ, 0x2 ;  /* 0x00000002ffe27424 */ /* 0x000fe200078e00ff */
[C---:B------:R-:W-:Y:S02]  /*8bb0*/  SHF.L.U32 R188, R190.reuse, 0x10, RZ ;  /* 0x00000010bebc7819 */ /* 0x040fe400000006ff */
[----:B------:R-:W-:Y:S01]  /*8bc0*/  PRMT R190, R190, 0x7632, R190 ;  /* 0x00007632bebe7816 */ /* 0x000fe200000000be */
[----:B------:R-:W-:Y:S02]  /*8bd0*/  FFMA.FTZ R7, R6, R233, 1.1641532182693481445e-10 ;  /* 0x2f00000006077423 */ /* 0x000fe400000100e9 */
[----:B------:R-:W-:Y:S01]  /*8be0*/  FMUL.FTZ R5, R225, R188 ;  /* 0x000000bce1057220 */ /* 0x000fe20000410000 */
[----:B------:R-:W-:-:S02]  /*8bf0*/  IMAD.MOV.U32 R188, RZ, RZ, R234 ;  /* 0x000000ffffbc7224 */ /* 0x000fc400078e00ea */
        /* <DEDUP_REMOVED lines=10> */
.L_x_9038:
        /* <DEDUP_REMOVED lines=13> */
.L_x_9040:
[----:B------:R-:W-:Y:S05]  /*8d70*/  BSYNC.RECONVERGENT B2 ;  /* 0x0000000000027941 */ /* 0x000fea0003800200 */
.L_x_9039:
        /* <DEDUP_REMOVED lines=56> */
[----:B------:R-:W-:Y:S02]  /*9100*/  IMAD.MOV.U32 R188, RZ, RZ, R224 ;  /* 0x000000ffffbc7224 */ /* 0x000fe400078e00e0 */
[----:B------:R-:W-:-:S07]  /*9110*/  IMAD.MOV.U32 R224, RZ, RZ, R6 ;  /* 0x000000ffffe07224 */ /* 0x000fce00078e0006 */
.L_x_9037:
[----:B------:R-:W-:Y:S05]  /*9120*/  BSYNC.RECONVERGENT B1 ;  /* 0x0000000000017941 */ /* 0x000fea0003800200 */
.L_x_9036:
[----:B------:R-:W-:Y:S01]  /*9130*/  I2FP.F32.U32 R6, R188 ;  /* 0x000000bc00067245 */ /* 0x000fe20000201000 */
[----:B------:R-:W-:Y:S01]  /*9140*/  IMAD.U32 R188, R174, 0x10000, RZ ;  /* 0x00010000aebc7824 */ /* 0x000fe200078e00ff */
[----:B------:R-:W-:Y:S01]  /*9150*/  FSEL R5, R5, RZ, P2 ;  /* 0x000000ff05057208 */ /* 0x000fe20001000000 */
[----:B------:R-:W-:Y:S01]  /*9160*/  BSSY.RECONVERGENT B1, `(.L_x_9041) ;  /* 0x000005d000017945 */ /* 0x000fe20003800200 */
[----:B------:R-:W-:Y:S02]  /*9170*/  IMAD.MOV.U32 R227, RZ, RZ, 0x2 ;  /* 0x00000002ffe37424 */ /* 0x000fe400078e00ff */
[----:B------:R-:W-:Y:S01]  /*9180*/  FFMA.FTZ R7, R6, R233, 1.1641532182693481445e-10 ;  /* 0x2f00000006077423 */ /* 0x000fe200000100e9 */
[----:B------:R-:W-:-:S04]  /*9190*/  FMUL.FTZ R188, R188, R225 ;  /* 0x000000e1bcbc7220 */ /* 0x000fc80000410000 */
[----:B------:R-:W-:Y:S01]  /*91a0*/  FSETP.GTU.FTZ.AND P3, PT, R7, R8, PT ;  /* 0x000000080700720b */ /* 0x000fe20003f7c000 */
[----:B------:R-:W-:-:S03]  /*91b0*/  IMAD.MOV.U32 R7, RZ, RZ, R234 ;  /* 0x000000ffff077224 */ /* 0x000fc600078e00ea */
[----:B------:R-:W-:Y:S02]  /*91c0*/  FSEL R188, R188, RZ, !P3 ;  /* 0x000000ffbcbc7208 */ /* 0x000fe40005800000 */
[----:B------:R-:W-:Y:S02]  /*91d0*/  SEL R6, RZ, 0x1, P3 ;  /* 0x00000001ff067807 */ /* 0x000fe40001800000 */
[----:B------:R-:W-:Y:S01]  /*91e0*/  ISETP.NE.AND P3, PT, R226, 0x1, PT ;  /* 0x00000001e200780c */ /* 0x000fe20003f65270 */
[--C-:B------:R-:W-:Y:S01]  /*91f0*/  FADD.FTZ R188, R188, R5.reuse ;  /* 0x00000005bcbc7221 */ /* 0x100fe20000010000 */
[----:B------:R-:W-:-:S03]  /*9200*/  PRMT R5, R6, 0x7610, R5 ;  /* 0x0000761006057816 */ /* 0x000fc60000000005 */
        /* <DEDUP_REMOVED lines=10> */
.L_x_9043:
        /* <DEDUP_REMOVED lines=13> */
.L_x_9045:
[----:B------:R-:W-:Y:S05]  /*9380*/  BSYNC.RECONVERGENT B2 ;  /* 0x0000000000027941 */ /* 0x000fea0003800200 */
.L_x_9044:
        /* <DEDUP_REMOVED lines=58> */
.L_x_9042:
[----:B------:R-:W-:Y:S05]  /*9730*/  BSYNC.RECONVERGENT B1 ;  /* 0x0000000000017941 */ /* 0x000fea0003800200 */
.L_x_9041:
[----:B------:R-:W-:Y:S01]  /*9740*/  ISETP.NE.AND P4, PT, R227, 0x1, PT ;  /* 0x00000001e300780c */ /* 0x000fe20003f85270 */
[----:B------:R-:W-:Y:S01]  /*9750*/  IMAD.U32 R190, R190, 0x10000, RZ ;  /* 0x00010000bebe7824 */ /* 0x000fe200078e00ff */
[----:B------:R-:W-:Y:S01]  /*9760*/  I2FP.F32.U32 R6, R7 ;  /* 0x0000000700067245 */ /* 0x000fe20000201000 */
[----:B------:R-:W-:Y:S01]  /*9770*/  BSSY.RECONVERGENT B1, `(.L_x_9046) ;  /* 0x0000057000017945 */ /* 0x000fe20003800200 */
[----:B------:R-:W-:Y:S02]  /*9780*/  IMAD.MOV.U32 R226, RZ, RZ, 0x2 ;  /* 0x00000002ffe27424 */ /* 0x000fe400078e00ff */
[----:B------:R-:W-:Y:S01]  /*9790*/  FMUL.FTZ R189, R190, R225 ;  /* 0x000000e1bebd7220 */ /* 0x000fe20000410000 */
        /* <DEDUP_REMOVED lines=12> */
.L_x_9048:
        /* <DEDUP_REMOVED lines=13> */
.L_x_9050:
[----:B------:R-:W-:Y:S05]  /*9930*/  BSYNC.RECONVERGENT B2 ;  /* 0x0000000000027941 */ /* 0x000fea0003800200 */
.L_x_9049:
[----:B------:R-:W-:Y:S01]  /*9940*/  LOP3.LUT R228, R11, UR9, R227, 0x96, !PT ;  /* 0x000000090be47c12 */ /* 0x000fe2000f8e96e3 */
[----:B------:R-:W-:Y:S01]  /*9950*/  IMAD.WIDE.U32 R6, R241, -0x326172a9, RZ ;  /* 0xcd9e8d57f1067825 */ /* 0x000fe200078e00ff */
[----:B------:R-:W-:Y:S01]  /*9960*/  UIADD3 UR4, UPT, UPT, UR8, -0x61c88647, URZ ;  /* 0x9e3779b908047890 */ /* 0x000fe2000fffe0ff */
[----:B------:R-:W-:Y:S02]  /*9970*/  MOV R190, R224 ;  /* 0x000000e000be7202 */ /* 0x000fe40000000f00 */
        /* <DEDUP_REMOVED lines=51> */
[----:B------:R-:W-:Y:S01]  /*9cb0*/  IMAD.MOV.U32 R224, RZ, RZ, R6 ;  /* 0x000000ffffe07224 */ /* 0x000fe200078e0006 */
[----:B------:R-:W-:Y:S01]  /*9cc0*/  LOP3.LUT R236, R226, UR4, R7, 0x96, !PT ;  /* 0x00000004e2ec7c12 */ /* 0x000fe2000f8e9607 */
[----:B------:R-:W-:-:S07]  /*9cd0*/  IMAD.MOV.U32 R226, RZ, RZ, RZ ;  /* 0x000000ffffe27224 */ /* 0x000fce00078e00ff */
.L_x_9047:
[----:B------:R-:W-:Y:S05]  /*9ce0*/  BSYNC.RECONVERGENT B1 ;  /* 0x0000000000017941 */ /* 0x000fea0003800200 */
.L_x_9046:
        /* <DEDUP_REMOVED lines=24> */
.L_x_9053:
        /* <DEDUP_REMOVED lines=13> */
.L_x_9055:
[----:B------:R-:W-:Y:S05]  /*9f40*/  BSYNC.RECONVERGENT B2 ;  /* 0x0000000000027941 */ /* 0x000fea0003800200 */
.L_x_9054:
[----:B------:R-:W-:Y:S01]  /*9f50*/  LOP3.LUT R230, R11, UR9, R229, 0x96, !PT ;  /* 0x000000090be67c12 */ /* 0x000fe2000f8e96e5 */
[----:B------:R-:W-:Y:S01]  /*9f60*/  IMAD.WIDE.U32 R226, R241, -0x326172a9, RZ ;  /* 0xcd9e8d57f1e27825 */ /* 0x000fe200078e00ff */
[----:B------:R-:W-:-:S03]  /*9f70*/  UIADD3 UR4, UPT, UPT, UR8, -0x61c88647, URZ ;  /* 0x9e3779b908047890 */ /* 0x000fc6000fffe0ff */
[----:B------:R-:W-:Y:S01]  /*9f80*/  IMAD.WIDE.U32 R230, R230, -0x326172a9, RZ ;  /* 0xcd9e8d57e6e67825 */ /* 0x000fe200078e00ff */
[----:B------:R-:W-:-:S03]  /*9f90*/  LOP3.LUT R227, R239, UR8, R227, 0x96, !PT ;  /* 0x00000008efe37c12 */ /* 0x000fc6000f8e96e3 */
[----:B------:R-:W-:Y:S01]  /*9fa0*/  IMAD.MOV.U32 R7, RZ, RZ, R224 ;  /* 0x000000ffff077224 */ /* 0x000fe200078e00e0 */
        /* <DEDUP_REMOVED lines=52> */
.L_x_9052:
[----:B------:R-:W-:Y:S05]  /*a2f0*/  BSYNC.RECONVERGENT B1 ;  /* 0x0000000000017941 */ /* 0x000fea0003800200 */
.L_x_9051:
[----:B------:R-:W-:Y:S01]  /*a300*/  ISETP.NE.AND P5, PT, R228, 0x1, PT ;  /* 0x00000001e400780c */ /* 0x000fe20003fa5270 */
[----:B------:R-:W-:Y:S01]  /*a310*/  BSSY.RECONVERGENT B1, `(.L_x_9056) ;  /* 0x000005a000017945 */ /* 0x000fe20003800200 */
[----:B------:R-:W-:Y:S01]  /*a320*/  I2FP.F32.U32 R190, R7 ;  /* 0x0000000700be7245 */ /* 0x000fe20000201000 */
[----:B------:R-:W-:Y:S01]  /*a330*/  IMAD.MOV.U32 R229, RZ, RZ, 0x2 ;  /* 0x00000002ffe57424 */ /* 0x000fe200078e00ff */
[C---:B------:R-:W-:Y:S02]  /*a340*/  SHF.L.U32 R226, R191.reuse, 0x10, RZ ;  /* 0x00000010bfe27819 */ /* 0x040fe400000006ff */
[----:B------:R-:W-:Y:S01]  /*a350*/  PRMT R191, R191, 0x7632, R191 ;  /* 0x00007632bfbf7816 */ /* 0x000fe200000000bf */
        /* <DEDUP_REMOVED lines=13> */
.L_x_9058:
        /* <DEDUP_REMOVED lines=13> */
.L_x_9060:
[----:B------:R-:W-:Y:S05]  /*a500*/  BSYNC.RECONVERGENT B2 ;  /* 0x0000000000027941 */ /* 0x000fea0003800200 */
.L_x_9059:
        /* <DEDUP_REMOVED lines=50> */
[----:B------:R-:W-:Y:S02]  /*a830*/  HFMA2 R229, -RZ, RZ, 0, 0 ;  /* 0x00000000ffe57431 */ /* 0x000fe400000001ff */
[----:B------:R-:W-:Y:S01]  /*a840*/  IMAD.WIDE.U32 R234, R234, -0x326172a9, RZ ;  /* 0xcd9e8d57eaea7825 */ /* 0x000fe200078e00ff */
[----:B------:R-:W-:Y:S01]  /*a850*/  LOP3.LUT R227, R230, UR4, R227, 0x96, !PT ;  /* 0x00000004e6e37c12 */ /* 0x000fe2000f8e96e3 */
[----:B------:R-:W-:-:S03]  /*a860*/  UIADD3 UR4, UPT, UPT, UR9, -0x695add53, URZ ;  /* 0x96a522ad09047890 */ /* 0x000fc6000fffe0ff */
[----:B------:R-:W-:Y:S01]  /*a870*/  LOP3.LUT R235, R226, UR18, R235, 0x96, !PT ;  /* 0x00000012e2eb7c12 */ /* 0x000fe2000f8e96eb */
[----:B------:R-:W-:-:S04]  /*a880*/  IMAD.WIDE.U32 R226, R227, -0x2daee0ad, RZ ;  /* 0xd2511f53e3e27825 */ /* 0x000fc800078e00ff */
[----:B------:R-:W-:Y:S01]  /*a890*/  IMAD.MOV.U32 R224, RZ, RZ, R226 ;  /* 0x000000ffffe07224 */ /* 0x000fe200078e00e2 */
[----:B------:R-:W-:-:S07]  /*a8a0*/  LOP3.LUT R236, R228, UR4, R227, 0x96, !PT ;  /* 0x00000004e4ec7c12 */ /* 0x000fce000f8e96e3 */
.L_x_9057:
[----:B------:R-:W-:Y:S05]  /*a8b0*/  BSYNC.RECONVERGENT B1 ;  /* 0x0000000000017941 */ /* 0x000fea0003800200 */
.L_x_9056:
[----:B------:R-:W-:Y:S01]  /*a8c0*/  I2FP.F32.U32 R190, R190 ;  /* 0x000000be00be7245 */ /* 0x000fe20000201000 */
[----:B------:R-:W-:Y:S01]  /*a8d0*/  BSSY.RECONVERGENT B1, `(.L_x_9061) ;  /* 0x000005f000017945 */ /* 0x000fe20003800200 */
[----:B------:R-:W-:Y:S01]  /*a8e0*/  FSEL R7, R7, RZ, P4 ;  /* 0x000000ff07077208 */ /* 0x000fe20002000000 */
[----:B------:R-:W-:Y:S02]  /*a8f0*/  IMAD.MOV.U32 R230, RZ, RZ, 0x2 ;  /* 0x00000002ffe67424 */ /* 0x000fe400078e00ff */
[----:B------:R-:W-:Y:S01]  /*a900*/  FFMA.FTZ R227, R190, R233, 1.1641532182693481445e-10 ;  /* 0x2f000000bee37423 */ /* 0x000fe200000100e9 */
[----:B------:R-:W-:-:S04]  /*a910*/  IMAD.U32 R190, R175, 0x10000, RZ ;  /* 0x00010000afbe7824 */ /* 0x000fc800078e00ff */
[----:B------:R-:W-:Y:S01]  /*a920*/  FMUL.FTZ R190, R190, R225 ;  /* 0x000000e1bebe7220 */ /* 0x000fe20000410000 */
        /* <DEDUP_REMOVED lines=17> */
.L_x_9063:
        /* <DEDUP_REMOVED lines=13> */
.L_x_9065:
[----:B------:R-:W-:Y:S05]  /*ab10*/  BSYNC.RECONVERGENT B2 ;  /* 0x0000000000027941 */ /* 0x000fea0003800200 */
.L_x_9064:
        /* <DEDUP_REMOVED lines=58> */
.L_x_9062:
[----:B------:R-:W-:Y:S05]  /*aec0*/  BSYNC.RECONVERGENT B1 ;  /* 0x0000000000017941 */ /* 0x000fea0003800200 */
.L_x_9061:
        /* <DEDUP_REMOVED lines=18> */
.L_x_9068:
        /* <DEDUP_REMOVED lines=15> */
.L_x_9070:
[----:B------:R-:W-:Y:S05]  /*b0e0*/  BSYNC.RECONVERGENT B2 ;  /* 0x0000000000027941 */ /* 0x000fea0003800200 */
.L_x_9069:
        /* <DEDUP_REMOVED lines=55> */
[----:B------:R-:W-:Y:S02]  /*b460*/  LOP3.LUT R236, R228, UR4, R227, 0x96, !PT ;  /* 0x00000004e4ec7c12 */ /* 0x000fe4000f8e96e3 */
[----:B------:R-:W-:Y:S01]  /*b470*/  MOV R228, R224 ;  /* 0x000000e000e47202 */ /* 0x000fe20000000f00 */
[----:B------:R-:W-:-:S07]  /*b480*/  IMAD.MOV.U32 R224, RZ, RZ, R226 ;  /* 0x000000ffffe07224 */ /* 0x000fce00078e00e2 */
.L_x_9067:
[----:B------:R-:W-:Y:S05]  /*b490*/  BSYNC.RECONVERGENT B1 ;  /* 0x0000000000017941 */ /* 0x000fea0003800200 */
.L_x_9066:
[----:B------:R-:W-:Y:S02]  /*b4a0*/  I2FP.F32.U32 R226, R228 ;  /* 0x000000e400e27245 */ /* 0x000fe40000201000 */
[----:B------:R-:W-:-:S03]  /*b4b0*/  FSEL R191, R191, RZ, P5 ;  /* 0x000000ffbfbf7208 */ /* 0x000fc60002800000 */
[----:B------:R-:W-:Y:S01]  /*b4c0*/  FFMA.FTZ R233, R226, R233, 1.1641532182693481445e-10 ;  /* 0x2f000000e2e97423 */ /* 0x000fe200000100e9 */
[----:B------:R-:W-:-:S04]  /*b4d0*/  PRMT R226, R175, 0x7632, R226 ;  /* 0x00007632afe27816 */ /* 0x000fc800000000e2 */
[----:B------:R-:W-:Y:S01]  /*b4e0*/  FSETP.GTU.FTZ.AND P6, PT, R233, R8, PT ;  /* 0x00000008e900720b */ /* 0x000fe20003fdc000 */
[----:B------:R-:W-:-:S03]  /*b4f0*/  IMAD.U32 R226, R226, 0x10000, RZ ;  /* 0x00010000e2e27824 */ /* 0x000fc600078e00ff */
[----:B------:R-:W-:Y:S01]  /*b500*/  SEL R8, RZ, 0x1, P6 ;  /* 0x00000001ff087807 */ /* 0x000fe20003000000 */
[----:B------:R-:W-:-:S05]  /*b510*/  FMUL.FTZ R226, R226, R225 ;  /* 0x000000e1e2e27220 */ /* 0x000fca0000410000 */
[----:B------:R-:W-:-:S05]  /*b520*/  FSEL R226, R226, RZ, !P6 ;  /* 0x000000ffe2e27208 */ /* 0x000fca0007000000 */
[----:B------:R-:W-:-:S04]  /*b530*/  FADD.FTZ R191, R226, R191 ;  /* 0x000000bfe2bf7221 */ /* 0x000fc80000010000 */
[----:B------:R-:W-:-:S07]  /*b540*/  @P1 FADD.FTZ R191, R183, R191 ;  /* 0x000000bfb7bf1221 */ /* 0x000fce0000010000 */
.L_x_8990:
        /* <DEDUP_REMOVED lines=14> */
[----:B------:R-:W-:Y:S01]  /*b630*/  SEL R228, RZ, 0x1, !P2 ;  /* 0x00000001ffe47807 */ /* 0x000fe20005000000 */
[----:B------:R-:W0:Y:S03]  /*b640*/  LDC.64 R226, c[0x0][0x3b0] ;  /* 0x0000ec00ffe27b82 */ /* 0x000e260000000a00 */
[----:B------:R-:W-:Y:S01]  /*b650*/  LOP3.LUT R229, R233, R228, RZ, 0xfc, !PT ;  /* 0x000000e4e9e57212 */ /* 0x000fe200078efcff */
[----:B------:R1:W-:Y:S01]  /*b660*/  STG.E.128 desc[UR6][R230.64], R184 ;  /* 0x000000b8e6007986 */ /* 0x0003e2000c101d06 */
[----:B------:R-:W-:-:S03]  /*b670*/  SEL R228, RZ, 0x1, !P1 ;  /* 0x00000001ffe47807 */ /* 0x000fc60004800000 */
[----:B------:R1:W-:Y:S01]  /*b680*/  STG.E.128 desc[UR6][R230.64+0x10], R188 ;  /* 0x000010bce6007986 */ /* 0x0003e2000c101d06 */
[----:B------:R-:W-:Y:S01]  /*b690*/  LOP3.LUT R228, R225, R228, RZ, 0xfc, !PT ;  /* 0x000000e4e1e47212 */ /* 0x000fe200078efcff */
[----:B0-----:R-:W-:-:S05]  /*b6a0*/  IMAD.WIDE.U32 R226, R10, 0x8, R226 ;  /* 0x000000080ae27825 */ /* 0x001fca00078e00e2 */
[----:B------:R1:W-:Y:S01]  /*b6b0*/  STG.E.64 desc[UR6][R226.64], R228 ;  /* 0x000000e4e2007986 */ /* 0x0003e2000c101b06 */
[----:B------:R-:W-:Y:S05]  /*b6c0*/  @!P0 BRA `(.L_x_9071) ;  /* 0x0000000000508947 */ /* 0x000fea0003800000 */
[----:B------:R-:W-:Y:S01]  /*b6d0*/  SHF.L.U32 R225, R7, 0x10, RZ ;  /* 0x0000001007e17819 */ /* 0x000fe200000006ff */
[----:B-1----:R-:W0:Y:S01]  /*b6e0*/  LDC.64 R226, c[0x0][0x3b8] ;  /* 0x0000ee00ffe27b82 */ /* 0x002e220000000a00 */
        /* <DEDUP_REMOVED lines=9> */
[----:B------:R-:W-:-:S03]  /*b780*/  LOP3.LUT R246, R246, 0xff00, R225, 0xf8, !PT ;  /* 0x0000ff00f6f67812 */ /* 0x000fc600078ef8e1 */
[----:B------:R-:W-:Y:S01]  /*b790*/  IMAD.WIDE.U32 R228, R228, 0x100, RZ ;  /* 0x00000100e4e47825 */ /* 0x000fe200078e00ff */
[----:B------:R-:W-:-:S04]  /*b7a0*/  LOP3.LUT R225, R246, 0xff, R5, 0xf8, !PT ;  /* 0x000000fff6e17812 */ /* 0x000fc800078ef805 */
[----:B------:R-:W-:Y:S01]  /*b7b0*/  LOP3.LUT R225, R231, R225, R245, 0xfe, !PT ;  /* 0x000000e1e7e17212 */ /* 0x000fe200078efef5 */
[----:B0-----:R-:W-:Y:S01]  /*b7c0*/  IMAD.WIDE.U32 R226, R10, 0x8, R226 ;  /* 0x000000080ae27825 */ /* 0x001fe200078e00e2 */
[----:B------:R-:W-:Y:S02]  /*b7d0*/  LOP3.LUT R230, R228, R244, R230, 0xfe, !PT ;  /* 0x000000f4e4e67212 */ /* 0x000fe400078efee6 */
[----:B------:R-:W-:Y:S02]  /*b7e0*/  LOP3.LUT R229, R225, R229, RZ, 0xfc, !PT ;  /* 0x000000e5e1e57212 */ /* 0x000fe400078efcff */
[----:B------:R-:W-:-:S05]  /*b7f0*/  LOP3.LUT R228, R230, 0xff, R9, 0xf8, !PT ;  /* 0x000000ffe6e47812 */ /* 0x000fca00078ef809 */
[----:B------:R0:W-:Y:S02]  /*b800*/  STG.E.64 desc[UR6][R226.64], R228 ;  /* 0x000000e4e2007986 */ /* 0x0001e4000c101b06 */
.L_x_9071:
[----:B------:R-:W-:Y:S02]  /*b810*/  IMAD.MOV.U32 R233, RZ, RZ, R224 ;  /* 0x000000ffffe97224 */ /* 0x000fe400078e00e0 */
[----:B------:R-:W-:-:S07]  /*b820*/  VIADD R224, R10, 0x80 ;  /* 0x000000800ae07836 */ /* 0x000fce0000000000 */
.L_x_8948:
[----:B0-----:R-:W-:Y:S05]  /*b830*/  BSYNC.RECONVERGENT B0 ;  /* 0x0000000000007941 */ /* 0x001fea0003800200 */
.L_x_8947:
[----:B------:R-:W-:Y:S01]  /*b840*/  ISETP.GE.U32.AND P0, PT, R0, 0x100, PT ;  /* 0x000001000000780c */ /* 0x000fe20003f06070 */
[----:B------:R-:W-:Y:S01]  /*b850*/  BSSY.RECONVERGENT B0, `(.L_x_9072) ;  /* 0x0000935000007945 */ /* 0x000fe20003800200 */
[----:B------:R-:W-:-:S11]  /*b860*/  LOP3.LUT R242, R242, 0xfffffdff, RZ, 0xc0, !PT ;  /* 0xfffffdfff2f27812 */ /* 0x000fd600078ec0ff */
[----:B------:R-:W-:Y:S01]  /*b870*/  @P0 LOP3.LUT R242, R242, 0x200, RZ, 0xfc, !PT ;  /* 0x00000200f2f20812 */ /* 0x000fe200078efcff */
[----:B------:R-:W-:Y:S06]  /*b880*/  @!P0 BRA `(.L_x_9073) ;  /* 0x0000009000c48947 */ /* 0x000fec0003800000 */
[----:B------:R-:W-:Y:S01]  /*b890*/  ISETP.NE.U32.AND P0, PT, RZ, UR10, PT ;  /* 0x0000000aff007c0c */ /* 0x000fe2000bf05070 */
[----:B------:R-:W0:Y:S01]  /*b8a0*/  LDC.64 R196, c[0x0][0x390] ;  /* 0x0000e400ffc47b82 */ /* 0x000e220000000a00 */
[----:B------:R-:W-:Y:S02]  /*b8b0*/  ISETP.NE.U32.AND P1, PT, RZ, UR12, PT ;  /* 0x0000000cff007c0c */ /* 0x000fe4000bf25070 */
[----:B------:R-:W-:Y:S02]  /*b8c0*/  ISETP.NE.AND.EX P0, PT, RZ, UR11, PT, P0 ;  /* 0x0000000bff007c0c */ /* 0x000fe4000bf05300 */
[----:B------:R-:W-:-:S11]  /*b8d0*/  ISETP.NE.AND.EX P1, PT, RZ, UR13, PT, P1 ;  /* 0x0000000dff007c0c */ /* 0x000fd6000bf25310 */
[----:B------:R-:W2:Y:S08]  /*b8e0*/  @P0 LDC.64 R194, c[0x0][0x398] ;  /* 0x0000e600ffc20b82 */ /* 0x000eb00000000a00 */
[----:B------:R-:W3:Y:S01]  /*b8f0*/  @P1 LDC.64 R192, c[0x0][0x3a0] ;  /* 0x0000e800ffc01b82 */ /* 0x000ee20000000a00 */
[----:B0-----:R-:W-:-:S06]  /*b900*/  IMAD.WIDE.U32 R196, R224, 0x10, R196 ;  /* 0x00000010e0c47825 */ /* 0x001fcc00078e00c4 */
[----:B------:R-:W5:Y:S01]  /*b910*/  LDG.E.128 R196, desc[UR6][R196.64] ;  /* 0x00000006c4c47981 */ /* 0x000f62000c1e1d00 */
[----:B--2---:R-:W-:-:S05]  /*b920*/  @P0 IMAD.WIDE.U32 R194, R224, 0x10, R194 ;  /* 0x00000010e0c20825 */ /* 0x004fca00078e00c2 */
[----:B------:R0:W5:Y:S01]  /*b930*/  @P0 LDG.E.128 R172, desc[UR6][R194.64] ;  /* 0x00000006c2ac0981 */ /* 0x000162000c1e1d00 */
[----:B---3--:R-:W-:-:S05]  /*b940*/  @P1 IMAD.WIDE.U32 R192, R224, 0x20, R192 ;  /* 0x00000020e0c01825 */ /* 0x008fca00078e00c0 */
[----:B------:R0:W5:Y:S04]  /*b950*/  @P1 LDG.E.128 R176, desc[UR6][R192.64] ;  /* 0x00000006c0b01981 */ /* 0x000168000c1e1d00 */
[----:B------:R0:W5:Y:S01]  /*b960*/  @P1 LDG.E.128 R180, desc[UR6][R192.64+0x10] ;  /* 0x00001006c0b41981 */ /* 0x000162000c1e1d00 */
[----:B------:R-:W-:Y:S05]  /*b970*/  @!P0 BRA `(.L_x_9074) ;  /* 0x0000005c00cc8947 */ /* 0x000fea0003800000 */
[----:B------:R-:W-:Y:S01]  /*b980*/  ISETP.NE.AND P2, PT, R232, 0x1, PT ;  /* 0x00000001e800780c */ /* 0x000fe20003f45270 */
[----:B------:R-:W-:Y:S01]  /*b990*/  BSSY.RECONVERGENT B1, `(.L_x_9075) ;  /* 0x0000056000017945 */ /* 0x000fe20003800200 */
[----:B------:R-:W-:Y:S01]  /*b9a0*/  IMAD.MOV.U32 R4, RZ, RZ, 0x2 ;  /* 0x00000002ff047424 */ /* 0x000fe200078e00ff */
[----:B------:R-:W-:Y:S01]  /*b9b0*/  MOV R2, R234 ;  /* 0x000000ea00027202 */ /* 0x000fe20000000f00 */
[----:B-1----:R-:W-:-:S09]  /*b9c0*/  IMAD.MOV.U32 R226, RZ, RZ, R233 ;  /* 0x000000ffffe27224 */ /* 0x002fd200078e00e9 */
        /* <DEDUP_REMOVED lines=11> */
.L_x_9077:
        /* <DEDUP_REMOVED lines=13> */
.L_x_9079:
[----:B------:R-:W-:Y:S05]  /*bb50*/  BSYNC.RECONVERGENT B2 ;  /* 0x0000000000027941 */ /* 0x000fea0003800200 */
.L_x_9078:
        /* <DEDUP_REMOVED lines=56> */
[----:B------:R-:W-:-:S07]  /*bee0*/  IMAD.MOV.U32 R2, RZ, RZ, R233 ;  /* 0x000000ffff027224 */ /* 0x000fce00078e00e9 */
.L_x_9076:
[----:B------:R-:W-:Y:S05]  /*bef0*/  BSYNC.RECONVERGENT B1 ;  /* 0x0000000000017941 */ /* 0x000fea0003800200 */
.L_x_9075:
[----:B------:R-:W1:Y:S01]  /*bf00*/  LDC R8, c[0x0][0x404] ;  /* 0x00010100ff087b82 */ /* 0x000e620000000800 */
[----:B------:R-:W-:Y:S01]  /*bf10*/  I2FP.F32.U32 R2, R2 ;  /* 0x0000000200027245 */ /* 0x000fe20000201000 */
[----:B------:R-:W-:Y:S01]  /*bf20*/  IMAD.MOV.U32 R227, RZ, RZ, 0x2f800000 ;  /* 0x2f800000ffe37424 */ /* 0x000fe200078e00ff */
[----:B------:R-:W-:Y:S01]  /*bf30*/  ISETP.NE.AND P2, PT, R4, 0x1, PT ;  /* 0x000000010400780c */ /* 0x000fe20003f45270 */
[----:B------:R-:W-:Y:S01]  /*bf40*/  BSSY.RECONVERGENT B1, `(.L_x_9080) ;  /* 0x000005c000017945 */ /* 0x000fe20003800200 */
[----:B------:R-:W-:Y:S01]  /*bf50*/  LOP3.LUT R242, R242, 0xffffffef, RZ, 0xc0, !PT ;  /* 0xffffffeff2f27812 */ /* 0x000fe200078ec0ff */
[----:B------:R-:W-:Y:S01]  /*bf60*/  FFMA.FTZ R3, R2, R227, 1.1641532182693481445e-10 ;  /* 0x2f00000002037423 */ /* 0x000fe200000100e3 */
[C---:B-----5:R-:W-:Y:S01]  /*bf70*/  IMAD.U32 R2, R196.reuse, 0x10000, RZ ;  /* 0x00010000c4027824 */ /* 0x060fe200078e00ff */
[----:B------:R-:W2:Y:S01]  /*bf80*/  LDC R225, c[0x0][0x408] ;  /* 0x00010200ffe17b82 */ /* 0x000ea20000000800 */
[----:B------:R-:W-:Y:S01]  /*bf90*/  PRMT R196, R196, 0x7632, R196 ;  /* 0x00007632c4c47816 */ /* 0x000fe200000000c4 */
[----:B------:R-:W-:Y:S01]  /*bfa0*/  IMAD.MOV.U32 R5, RZ, RZ, 0x2 ;  /* 0x00000002ff057424 */ /* 0x000fe200078e00ff */
[----:B-1----:R-:W-:-:S02]  /*bfb0*/  FSETP.LE.FTZ.AND P4, PT, R3, R8, PT ;  /* 0x000000080300720b */ /* 0x002fc40003f93000 */
[----:B------:R-:W-:Y:S01]  /*bfc0*/  MOV R3, R234 ;  /* 0x000000ea00037202 */ /* 0x000fe20000000f00 */
[----:B--2---:R-:W-:-:S10]  /*bfd0*/  FMUL.FTZ R9, R2, R225 ;  /* 0x000000e102097220 */ /* 0x004fd40000410000 */
        /* <DEDUP_REMOVED lines=10> */
.L_x_9082:
        /* <DEDUP_REMOVED lines=13> */
.L_x_9084:
[----:B------:R-:W-:Y:S05]  /*c150*/  BSYNC.RECONVERGENT B2 ;  /* 0x0000000000027941 */ /* 0x000fea0003800200 */
.L_x_9083:
[----:B------:R-:W-:Y:S01]  /*c160*/  IMAD.WIDE.U32 R4, R241, -0x326172a9, RZ ;  /* 0xcd9e8d57f1047825 */ /* 0x000fe200078e00ff */
[----:B------:R-:W-:Y:S01]  /*c170*/  LOP3.LUT R6, R11, UR9, R3, 0x96, !PT ;  /* 0x000000090b067c12 */ /* 0x000fe2000f8e9603 */
[----:B------:R-:W-:Y:S02]  /*c180*/  UIADD3 UR4, UPT, UPT, UR8, -0x61c88647, URZ ;  /* 0x9e3779b908047890 */ /* 0x000fe4000fffe0ff */
[----:B------:R-:W-:Y:S01]  /*c190*/  UIADD3 UR5, UPT, UPT, UR9, -0x4498517b, URZ ;  /* 0xbb67ae8509057890 */ /* 0x000fe2000fffe0ff */
[----:B0-----:R-:W-:Y:S01]  /*c1a0*/  LOP3.LUT R192, R239, UR8, R5, 0x96, !PT ;  /* 0x00000008efc07c12 */ /* 0x001fe2000f8e9605 */
        /* <DEDUP_REMOVED lines=53> */
.L_x_9081:
[----:B------:R-:W-:Y:S05]  /*c500*/  BSYNC.RECONVERGENT B1 ;  /* 0x0000000000017941 */ /* 0x000fea0003800200 */
.L_x_9080:
        /* <DEDUP_REMOVED lines=8> */
[----:B0-----:R-:W-:Y:S01]  /*c590*/  FSEL R192, R4, RZ, !P2 ;  /* 0x000000ff04c07208 */ /* 0x001fe20005000000 */
[----:B------:R-:W-:Y:S01]  /*c5a0*/  HFMA2 R4, -RZ, RZ, 0, 1.1920928955078125e-07 ;  /* 0x00000002ff047431 */ /* 0x000fe200000001ff */
        /* <DEDUP_REMOVED lines=13> */
.L_x_9087:
        /* <DEDUP_REMOVED lines=13> */
.L_x_9089:
[----:B------:R-:W-:Y:S05]  /*c750*/  BSYNC.RECONVERGENT B2 ;  /* 0x0000000000027941 */ /* 0x000fea0003800200 */
.L_x_9088:
        /* <DEDUP_REMOVED lines=55> */
[----:B------:R-:W-:Y:S02]  /*cad0*/  IMAD.MOV.U32 R3, RZ, RZ, R226 ;  /* 0x000000ffff037224 */ /* 0x000fe400078e00e2 */
[----:B------:R-:W-:Y:S02]  /*cae0*/  IMAD.MOV.U32 R226, RZ, RZ, R2 ;  /* 0x000000ffffe27224 */ /* 0x000fe400078e0002 */
[----:B------:R-:W-:-:S07]  /*caf0*/  IMAD.MOV.U32 R4, RZ, RZ, RZ ;  /* 0x000000ffff047224 */ /* 0x000fce00078e00ff */
.L_x_9086:
[----:B------:R-:W-:Y:S05]  /*cb00*/  BSYNC.RECONVERGENT B1 ;  /* 0x0000000000017941 */ /* 0x000fea0003800200 */
.L_x_9085:
        /* <DEDUP_REMOVED lines=20> */
.L_x_9092:
        /* <DEDUP_REMOVED lines=13> */
.L_x_9094:
[----:B------:R-:W-:Y:S05]  /*cd20*/  BSYNC.RECONVERGENT B2 ;  /* 0x0000000000027941 */ /* 0x000fea0003800200 */
.L_x_9093:
        /* <DEDUP_REMOVED lines=55> */
[----:B------:R-:W-:Y:S02]  /*d0a0*/  HFMA2 R5, -RZ, RZ, 0, 0 ;  /* 0x00000000ff057431 */ /* 0x000fe400000001ff */
[----:B------:R-:W-:Y:S02]  /*d0b0*/  IMAD.MOV.U32 R2, RZ, RZ, R226 ;  /* 0x000000ffff027224 */ /* 0x000fe400078e00e2 */
[----:B------:R-:W-:-:S07]  /*d0c0*/  IMAD.MOV.U32 R226, RZ, RZ, R4 ;  /* 0x000000ffffe27224 */ /* 0x000fce00078e0004 */
.L_x_9091:
[----:B------:R-:W-:Y:S05]  /*d0d0*/  BSYNC.RECONVERGENT B1 ;  /* 0x0000000000017941 */ /* 0x000fea0003800200 */
.L_x_9090:
        /* <DEDUP_REMOVED lines=24> */
.L_x_9097:
        /* <DEDUP_REMOVED lines=13> */
.L_x_9099:
[----:B------:R-:W-:Y:S05]  /*d330*/  BSYNC.RECONVERGENT B2 ;  /* 0x0000000000027941 */ /* 0x000fea0003800200 */
.L_x_9098:
        /* <DEDUP_REMOVED lines=57> */
[----:B------:R-:W-:-:S07]  /*d6d0*/  MOV R226, R4 ;  /* 0x0000000400e27202 */ /* 0x000fce0000000f00 */
.L_x_9096:
[----:B------:R-:W-:Y:S05]  /*d6e0*/  BSYNC.RECONVERGENT B1 ;  /* 0x0000000000017941 */ /* 0x000fea0003800200 */
.L_x_9095:
        /* <DEDUP_REMOVED lines=9> */
[----:B------:R-:W-:Y:S01]  /*d780*/  FSETP.LE.FTZ.AND P4, PT, R3, R8, PT ;  /* 0x000000080300720b */ /* 0x000fe20003f93000 */
[----:B------:R-:W-:-:S12]  /*d790*/  FMUL.FTZ R3, R4, R225 ;  /* 0x000000e104037220 */ /* 0x000fd80000410000 */
        /* <DEDUP_REMOVED lines=10> */
.L_x_9102:
        /* <DEDUP_REMOVED lines=13> */
.L_x_9104:
[----:B------:R-:W-:Y:S05]  /*d910*/  BSYNC.RECONVERGENT B2 ;  /* 0x0000000000027941 */ /* 0x000fea0003800200 */
.L_x_9103:
        /* <DEDUP_REMOVED lines=58> */
.L_x_9101:
[----:B------:R-:W-:Y:S05]  /*dcc0*/  BSYNC.RECONVERGENT B1 ;  /* 0x0000000000017941 */ /* 0x000fea0003800200 */
.L_x_9100:
[----:B------:R-:W-:Y:S01]  /*dcd0*/  I2FP.F32.U32 R4, R5 ;  /* 0x0000000500047245 */ /* 0x000fe20000201000 */
[----:B------:R-:W-:Y:S01]  /*dce0*/  IMAD.U32 R6, R173, 0x10000, RZ ;  /* 0x00010000ad067824 */ /* 0x000fe200078e00ff */
[----:B------:R-:W-:Y:S01]  /*dcf0*/  FSEL R3, R3, RZ, P4 ;  /* 0x000000ff03037208 */ /* 0x000fe20002000000 */
[----:B------:R-:W-:Y:S01]  /*dd00*/  BSSY.RECONVERGENT B1, `(.L_x_9105) ;  /* 0x000005d000017945 */ /* 0x000fe20003800200 */
[----:B------:R-:W-:Y:S02]  /*dd10*/  HFMA2 R196, -RZ, RZ, 0, 1.1920928955078125e-07 ;  /* 0x00000002ffc47431 */ /* 0x000fe400000001ff */
        /* <DEDUP_REMOVED lines=19> */
.L_x_9107:
        /* <DEDUP_REMOVED lines=13> */
.L_x_9109:
[----:B------:R-:W-:Y:S05]  /*df20*/  BSYNC.RECONVERGENT B2 ;  /* 0x0000000000027941 */ /* 0x000fea0003800200 */
.L_x_9108:
        /* <DEDUP_REMOVED lines=56> */
[----:B------:R-:W-:Y:S02]  /*e2b0*/  IMAD.MOV.U32 R5, RZ, RZ, R226 ;  /* 0x000000ffff057224 */ /* 0x000fe400078e00e2 */
[----:B------:R-:W-:-:S07]  /*e2c0*/  IMAD.MOV.U32 R226, RZ, RZ, R4 ;  /* 0x000000ffffe27224 */ /* 0x000fce00078e0004 */
.L_x_9106:
[----:B------:R-:W-:Y:S05]  /*e2d0*/  BSYNC.RECONVERGENT B1 ;  /* 0x0000000000017941 */ /* 0x000fea0003800200 */
.L_x_9105:
        /* <DEDUP_REMOVED lines=20> */
.L_x_9112:
        /* <DEDUP_REMOVED lines=13> */
.L_x_9114:
[----:B------:R-:W-:Y:S05]  /*e4f0*/  BSYNC.RECONVERGENT B2 ;  /* 0x0000000000027941 */ /* 0x000fea0003800200 */
.L_x_9113:
        /* <DEDUP_REMOVED lines=51> */
[----:B------:R-:W-:Y:S01]  /*e830*/  UIADD3 UR4, UPT, UPT, UR9, -0x695add53, URZ ;  /* 0x96a522ad09047890 */ /* 0x000fe2000fffe0ff */
[----:B------:R-:W-:-:S04]  /*e840*/  IMAD.WIDE.U32 R234, R234, -0x326172a9, RZ ;  /* 0xcd9e8d57eaea7825 */ /* 0x000fc800078e00ff */
[----:B------:R-:W-:Y:S02]  /*e850*/  HFMA2 R197, -RZ, RZ, 0, 0 ;  /* 0x00000000ffc57431 */ /* 0x000fe400000001ff */
[----:B------:R-:W-:Y:S01]  /*e860*/  IMAD.WIDE.U32 R4, R4, -0x2daee0ad, RZ ;  /* 0xd2511f5304047825 */ /* 0x000fe200078e00ff */
[----:B------:R-:W-:-:S03]  /*e870*/  LOP3.LUT R235, R196, UR18, R235, 0x96, !PT ;  /* 0x00000012c4eb7c12 */ /* 0x000fc6000f8e96eb */
[----:B------:R-:W-:Y:S01]  /*e880*/  IMAD.MOV.U32 R226, RZ, RZ, R4 ;  /* 0x000000ffffe27224 */ /* 0x000fe200078e0004 */
[----:B------:R-:W-:-:S07]  /*e890*/  LOP3.LUT R236, R6, UR4, R5, 0x96, !PT ;  /* 0x0000000406ec7c12 */ /* 0x000fce000f8e9605 */
.L_x_9111:
[----:B------:R-:W-:Y:S05]  /*e8a0*/  BSYNC.RECONVERGENT B1 ;  /* 0x0000000000017941 */ /* 0x000fea0003800200 */
.L_x_9110:
        /* <DEDUP_REMOVED lines=24> */
.L_x_9117:
        /* <DEDUP_REMOVED lines=13> */
.L_x_9119:
[----:B------:R-:W-:Y:S05]  /*eb00*/  BSYNC.RECONVERGENT B2 ;  /* 0x0000000000027941 */ /* 0x000fea0003800200 */
.L_x_9118:
        /* <DEDUP_REMOVED lines=56> */
[----:B------:R-:W-:Y:S02]  /*ee90*/  LOP3.LUT R236, R196, UR4, R7, 0x96, !PT ;  /* 0x00000004c4ec7c12 */ /* 0x000fe4000f8e9607 */
[----:B------:R-:W-:-:S07]  /*eea0*/  MOV R226, R6 ;  /* 0x0000000600e27202 */ /* 0x000fce0000000f00 */
.L_x_9116:
[----:B------:R-:W-:Y:S05]  /*eeb0*/  BSYNC.RECONVERGENT B1 ;  /* 0x0000000000017941 */ /* 0x000fea0003800200 */
.L_x_9115:
[----:B------:R-:W-:Y:S01]  /*eec0*/  ISETP.NE.AND P3, PT, R228, 0x1, PT ;  /* 0x00000001e400780c */ /* 0x000fe20003f65270 */
[C---:B------:R-:W-:Y:S01]  /*eed0*/  IMAD.U32 R196, R198.reuse, 0x10000, RZ ;  /* 0x00010000c6c47824 */ /* 0x040fe200078e00ff */
[----:B------:R-:W-:Y:S01]  /*eee0*/  I2FP.F32.U32 R6, R5 ;  /* 0x0000000500067245 */ /* 0x000fe20000201000 */
[----:B------:R-:W-:Y:S01]  /*eef0*/  BSSY.RECONVERGENT B1, `(.L_x_9120) ;  /* 0x0000058000017945 */ /* 0x000fe20003800200 */
[----:B------:R-:W-:Y:S01]  /*ef00*/  PRMT R198, R198, 0x7632, R198 ;  /* 0x00007632c6c67816 */ /* 0x000fe200000000c6 */
[----:B------:R-:W-:Y:S01]  /*ef10*/  FMUL.FTZ R5, R196, R225 ;  /* 0x000000e1c4057220 */ /* 0x000fe20000410000 */
        /* <DEDUP_REMOVED lines=13> */
.L_x_9122:
        /* <DEDUP_REMOVED lines=13> */
.L_x_9124:
[----:B------:R-:W-:Y:S05]  /*f0c0*/  BSYNC.RECONVERGENT B2 ;  /* 0x0000000000027941 */ /* 0x000fea0003800200 */
.L_x_9123:
        /* <DEDUP_REMOVED lines=55> */
[----:B------:R-:W-:Y:S02]  /*f440*/  LOP3.LUT R236, R196, UR4, R7, 0x96, !PT ;  /* 0x00000004c4ec7c12 */ /* 0x000fe4000f8e9607 */
[----:B------:R-:W-:Y:S01]  /*f450*/  MOV R196, R226 ;  /* 0x000000e200c47202 */ /* 0x000fe20000000f00 */
[----:B------:R-:W-:-:S07]  /*f460*/  IMAD.MOV.U32 R226, RZ, RZ, R6 ;  /* 0x000000ffffe27224 */ /* 0x000fce00078e0006 */
.L_x_9121:
[----:B------:R-:W-:Y:S05]  /*f470*/  BSYNC.RECONVERGENT B1 ;  /* 0x0000000000017941 */ /* 0x000fea0003800200 */
.L_x_9120:
        /* <DEDUP_REMOVED lines=24> */
.L_x_9127:
        /* <DEDUP_REMOVED lines=13> */
.L_x_9129:
[----:B------:R-:W-:Y:S05]  /*f6d0*/  BSYNC.RECONVERGENT B2 ;  /* 0x0000000000027941 */ /* 0x000fea0003800200 */
.L_x_9128:
        /* <DEDUP_REMOVED lines=56> */
[----:B------:R-:W-:Y:S02]  /*fa60*/  IMAD.MOV.U32 R226, RZ, RZ, R6 ;  /* 0x000000ffffe27224 */ /* 0x000fe400078e0006 */
[----:B------:R-:W-:-:S07]  /*fa70*/  IMAD.MOV.U32 R228, RZ, RZ, RZ ;  /* 0x000000ffffe47224 */ /* 0x000fce00078e00ff */
.L_x_9126:
[----:B------:R-:W-:Y:S05]  /*fa80*/  BSYNC.RECONVERGENT B1 ;  /* 0x0000000000017941 */ /* 0x000fea0003800200 */
.L_x_9125:
[----:B------:R-:W-:Y:S01]  /*fa90*/  ISETP.NE.AND P4, PT, R228, 0x1, PT ;  /* 0x00000001e400780c */ /* 0x000fe20003f85270 */
[----:B------:R-:W-:Y:S01]  /*faa0*/  BSSY.RECONVERGENT B1, `(.L_x_9130) ;  /* 0x0000059000017945 */ /* 0x000fe20003800200 */
[----:B------:R-:W-:Y:S01]  /*fab0*/  I2FP.F32.U32 R6, R7 ;  /* 0x0000000700067245 */ /* 0x000fe20000201000 */
[----:B------:R-:W-:Y:S01]  /*fac0*/  IMAD.MOV.U32 R229, RZ, RZ, 0x2 ;  /* 0x00000002ffe57424 */ /* 0x000fe200078e00ff */
[----:B------:R-:W-:-:S03]  /*fad0*/  SHF.L.U32 R198, R198, 0x10, RZ ;  /* 0x00000010c6c67819 */ /* 0x000fc600000006ff */
[----:B------:R-:W-:Y:S02]  /*fae0*/  FFMA.FTZ R7, R6, R227, 1.1641532182693481445e-10 ;  /* 0x2f00000006077423 */ /* 0x000fe400000100e3 */
[----:B------:R-:W-:Y:S01]  /*faf0*/  FMUL.FTZ R197, R198, R225 ;  /* 0x000000e1c6c57220 */ /* 0x000fe20000410000 */
[----:B------:R-:W-:Y:S02]  /*fb00*/  IMAD.MOV.U32 R198, RZ, RZ, R234 ;  /* 0x000000ffffc67224 */ /* 0x000fe400078e00ea */
        /* <DEDUP_REMOVED lines=10> */
.L_x_9132:
        /* <DEDUP_REMOVED lines=13> */
.L_x_9134:
[----:B------:R-:W-:Y:S05]  /*fc80*/  BSYNC.RECONVERGENT B2 ;  /* 0x0000000000027941 */ /* 0x000fea0003800200 */
.L_x_9133:
        /* <DEDUP_REMOVED lines=58> */
.L_x_9131:
[----:B------:R-:W-:Y:S05]  /*10030*/  BSYNC.RECONVERGENT B1 ;  /* 0x0000000000017941 */ /* 0x000fea0003800200 */
.L_x_9130:
        /* <DEDUP_REMOVED lines=24> */
.L_x_9137:
        /* <DEDUP_REMOVED lines=13> */
.L_x_9139:
[----:B------:R-:W-:Y:S05]  /*10290*/  BSYNC.RECONVERGENT B2 ;  /* 0x0000000000027941 */ /* 0x000fea0003800200 */
.L_x_9138:
        /* <DEDUP_REMOVED lines=57> */
[----:B------:R-:W-:-:S07]  /*10630*/  MOV R226, R228 ;  /* 0x000000e400e27202 */ /* 0x000fce0000000f00 */
.L_x_9136:
[----:B------:R-:W-:Y:S05]  /*10640*/  BSYNC.RECONVERGENT B1 ;  /* 0x0000000000017941 */ /* 0x000fea0003800200 */
.L_x_9135:
        /* <DEDUP_REMOVED lines=19> */
.L_x_9142:
        /* <DEDUP_REMOVED lines=13> */
.L_x_9144:
[----:B------:R-:W-:Y:S05]  /*10850*/  BSYNC.RECONVERGENT B2 ;  /* 0x0000000000027941 */ /* 0x000fea0003800200 */
.L_x_9143:
        /* <DEDUP_REMOVED lines=56> */
[----:B------:R-:W-:Y:S01]  /*10be0*/  IMAD.MOV.U32 R226, RZ, RZ, R228 ;  /* 0x000000ffffe27224 */ /* 0x000fe200078e00e4 */
[----:B------:R-:W-:-:S07]  /*10bf0*/  LOP3.LUT R236, R230, UR4, R229, 0x96, !PT ;  /* 0x00000004e6ec7c12 */ /* 0x000fce000f8e96e5 */
.L_x_9141:
[----:B------:R-:W-:Y:S05]  /*10c00*/  BSYNC.RECONVERGENT B1 ;  /* 0x0000000000017941 */ /* 0x000fea0003800200 */
.L_x_9140:
[----:B------:R-:W-:Y:S01]  /*10c10*/  I2FP.F32.U32 R198, R198 ;  /* 0x000000c600c67245 */ /* 0x000fe20000201000 */
[----:B------:R-:W-:Y:S01]  /*10c20*/  BSSY.RECONVERGENT B1, `(.L_x_9145) ;  /* 0x000005f000017945 */ /* 0x000fe20003800200 */
[----:B------:R-:W-:Y:S01]  /*10c30*/  FSEL R7, R7, RZ, P4 ;  /* 0x000000ff07077208 */ /* 0x000fe20002000000 */
[----:B------:R-:W-:Y:S02]  /*10c40*/  HFMA2 R233, -RZ, RZ, 0, 1.1920928955078125e-07 ;  /* 0x00000002ffe97431 */ /* 0x000fe400000001ff */
        /* <DEDUP_REMOVED lines=20> */
.L_x_9147:
        /* <DEDUP_REMOVED lines=13> */
.L_x_9149:
[----:B------:R-:W-:Y:S05]  /*10e60*/  BSYNC.RECONVERGENT B2 ;  /* 0x0000000000027941 */ /* 0x000fea0003800200 */
.L_x_9148:
        /* <DEDUP_REMOVED lines=42> */
[----:B------:R-:W-:-:S04]  /*11110*/  IMAD.WIDE.U32 R228, R229, -0x2daee0ad, RZ ;  /* 0xd2511f53e5e47825 */ /* 0x000fc800078e00ff */
[----:B------:R-:W-:Y:S01]  /*11120*/  IMAD.MOV.U32 R233, RZ, RZ, RZ ;  /* 0x000000ffffe97224 */ /* 0x000fe200078e00ff */
        /* <DEDUP_REMOVED lines=14> */
.L_x_9146:
[----:B------:R-:W-:Y:S05]  /*11210*/  BSYNC.RECONVERGENT B1 ;  /* 0x0000000000017941 */ /* 0x000fea0003800200 */
.L_x_9145:
        /* <DEDUP_REMOVED lines=18> */
.L_x_9152:
        /* <DEDUP_REMOVED lines=15> */
.L_x_9154:
[----:B------:R-:W-:Y:S05]  /*11430*/  BSYNC.RECONVERGENT B2 ;  /* 0x0000000000027941 */ /* 0x000fea0003800200 */
.L_x_9153:
        /* <DEDUP_REMOVED lines=54> */
[----:B------:R-:W-:-:S05]  /*117a0*/  IMAD.WIDE.U32 R228, R229, -0x2daee0ad, RZ ;  /* 0xd2511f53e5e47825 */ /* 0x000fca00078e00ff */
[----:B------:R-:W-:Y:S01]  /*117b0*/  LOP3.LUT R236, R230, UR4, R229, 0x96, !PT ;  /* 0x00000004e6ec7c12 */ /* 0x000fe2000f8e96e5 */
[----:B------:R-:W-:Y:S02]  /*117c0*/  IMAD.MOV.U32 R230, RZ, RZ, R226 ;  /* 0x000000ffffe67224 */ /* 0x000fe400078e00e2 */
[----:B------:R-:W-:-:S07]  /*117d0*/  IMAD.MOV.U32 R226, RZ, RZ, R228 ;  /* 0x000000ffffe27224 */ /* 0x000fce00078e00e4 */
.L_x_9151:
[----:B------:R-:W-:Y:S05]  /*117e0*/  BSYNC.RECONVERGENT B1 ;  /* 0x0000000000017941 */ /* 0x000fea0003800200 */
.L_x_9150:
        /* <DEDUP_REMOVED lines=10> */
[----:B------:R-:W-:Y:S01]  /*11890*/  @P1 FADD.FTZ R199, R183, R199 ;  /* 0x000000c7b7c71221 */ /* 0x000fe20000010000 */
[----:B------:R-:W-:Y:S06]  /*118a0*/  BRA `(.L_x_9155) ;  /* 0x0000003000047947 */ /* 0x000fec0003800000 */
.L_x_9074:
[----:B------:R-:W-:Y:S01]  /*118b0*/  ISETP.NE.AND P2, PT, R232, 0x1, PT ;  /* 0x00000001e800780c */ /* 0x000fe20003f45270 */
[----:B------:R-:W-:Y:S01]  /*118c0*/  BSSY.RECONVERGENT B1, `(.L_x_9156) ;  /* 0x0000056000017945 */ /* 0x000fe20003800200 */
[----:B0-----:R-:W-:Y:S01]  /*118d0*/  IMAD.MOV.U32 R194, RZ, RZ, 0x2 ;  /* 0x00000002ffc27424 */ /* 0x001fe200078e00ff */
[----:B-1----:R-:W-:Y:S01]  /*118e0*/  MOV R226, R233 ;  /* 0x000000e900e27202 */ /* 0x002fe20000000f00 */
        /* <DEDUP_REMOVED lines=12> */
.L_x_9158:
        /* <DEDUP_REMOVED lines=13> */
.L_x_9160:
[----:B------:R-:W-:Y:S05]  /*11a80*/  BSYNC.RECONVERGENT B2 ;  /* 0x0000000000027941 */ /* 0x000fea0003800200 */
.L_x_9159:
        /* <DEDUP_REMOVED lines=57> */
.L_x_9157:
[----:B------:R-:W-:Y:S05]  /*11e20*/  BSYNC.RECONVERGENT B1 ;  /* 0x0000000000017941 */ /* 0x000fea0003800200 */
.L_x_9156:
        /* <DEDUP_REMOVED lines=9> */
[----:B------:R-:W-:Y:S01]  /*11ec0*/  FFMA.FTZ R192, R193, R228, 1.1641532182693481445e-10 ;  /* 0x2f000000c1c07423 */ /* 0x000fe200000100e4 */
[----:B------:R-:W-:-:S04]  /*11ed0*/  IMAD.MOV.U32 R193, RZ, RZ, R234 ;  /* 0x000000ffffc17224 */ /* 0x000fc800078e00ea */
        /* <DEDUP_REMOVED lines=11> */
.L_x_9163:
        /* <DEDUP_REMOVED lines=13> */
.L_x_9165:
[----:B------:R-:W-:Y:S05]  /*12060*/  BSYNC.RECONVERGENT B2 ;  /* 0x0000000000027941 */ /* 0x000fea0003800200 */
.L_x_9164:
        /* <DEDUP_REMOVED lines=58> */
.L_x_9162:
[----:B------:R-:W-:Y:S05]  /*12410*/  BSYNC.RECONVERGENT B1 ;  /* 0x0000000000017941 */ /* 0x000fea0003800200 */
.L_x_9161:
        /* <DEDUP_REMOVED lines=19> */
.L_x_9168:
        /* <DEDUP_REMOVED lines=13> */
.L_x_9170:
[----:B------:R-:W-:Y:S05]  /*12620*/  BSYNC.RECONVERGENT B2 ;  /* 0x0000000000027941 */ /* 0x000fea0003800200 */
.L_x_9169:
        /* <DEDUP_REMOVED lines=58> */
.L_x_9167:
[----:B------:R-:W-:Y:S05]  /*129d0*/  BSYNC.RECONVERGENT B1 ;  /* 0x0000000000017941 */ /* 0x000fea0003800200 */
.L_x_9166:
[----:B------:R-:W-:Y:S01]  /*129e0*/  I2FP.F32.U32 R193, R193 ;  /* 0x000000c100c17245 */ /* 0x000fe20000201000 */
[----:B------:R-:W-:Y:S01]  /*129f0*/  BSSY.RECONVERGENT B1, `(.L_x_9171) ;  /* 0x000005b000017945 */ /* 0x000fe20003800200 */
[----:B------:R-:W-:Y:S01]  /*12a00*/  LOP3.LUT R242, R242, 0xfffffffb, RZ, 0xc0, !PT ;  /* 0xfffffffbf2f27812 */ /* 0x000fe200078ec0ff */
[----:B------:R-:W-:Y:S02]  /*12a10*/  HFMA2 R195, -RZ, RZ, 0, 1.1920928955078125e-07 ;  /* 0x00000002ffc37431 */ /* 0x000fe400000001ff */
[----:B------:R-:W-:Y:S02]  /*12a20*/  IMAD.U32 R229, R197, 0x10000, RZ ;  /* 0x00010000c5e57824 */ /* 0x000fe400078e00ff */
        /* <DEDUP_REMOVED lines=15> */
.L_x_9173:
        /* <DEDUP_REMOVED lines=13> */
.L_x_9175:
[----:B------:R-:W-:Y:S05]  /*12bf0*/  BSYNC.RECONVERGENT B2 ;  /* 0x0000000000027941 */ /* 0x000fea0003800200 */
.L_x_9174:
        /* <DEDUP_REMOVED lines=58> */
.L_x_9172:
[----:B------:R-:W-:Y:S05]  /*12fa0*/  BSYNC.RECONVERGENT B1 ;  /* 0x0000000000017941 */ /* 0x000fea0003800200 */
.L_x_9171:
        /* <DEDUP_REMOVED lines=19> */
.L_x_9178:
        /* <DEDUP_REMOVED lines=13> */
.L_x_9180:
[----:B------:R-:W-:Y:S05]  /*131b0*/  BSYNC.RECONVERGENT B2 ;  /* 0x0000000000027941 */ /* 0x000fea0003800200 */
.L_x_9179:
        /* <DEDUP_REMOVED lines=58> */
.L_x_9177:
[----:B------:R-:W-:Y:S05]  /*13560*/  BSYNC.RECONVERGENT B1 ;  /* 0x0000000000017941 */ /* 0x000fea0003800200 */
.L_x_9176:
        /* <DEDUP_REMOVED lines=18> */
.L_x_9183:
        /* <DEDUP_REMOVED lines=13> */
.L_x_9185:
[----:B------:R-:W-:Y:S05]  /*13760*/  BSYNC.RECONVERGENT B2 ;  /* 0x0000000000027941 */ /* 0x000fea0003800200 */
.L_x_9184:
        /* <DEDUP_REMOVED lines=58> */
.L_x_9182:
[----:B------:R-:W-:Y:S05]  /*13b10*/  BSYNC.RECONVERGENT B1 ;  /* 0x0000000000017941 */ /* 0x000fea0003800200 */
.L_x_9181:
        /* <DEDUP_REMOVED lines=17> */
.L_x_9188:
        /* <DEDUP_REMOVED lines=13> */
.L_x_9190:
[----:B------:R-:W-:Y:S05]  /*13d00*/  BSYNC.RECONVERGENT B2 ;  /* 0x0000000000027941 */ /* 0x000fea0003800200 */
.L_x_9189:
        /* <DEDUP_REMOVED lines=58> */
.L_x_9187:
[----:B------:R-:W-:Y:S05]  /*140b0*/  BSYNC.RECONVERGENT B1 ;  /* 0x0000000000017941 */ /* 0x000fea0003800200 */
.L_x_9186:
[----:B------:R-:W-:Y:S01]  /*140c0*/  ISETP.NE.AND P5, PT, R194, 0x1, PT ;  /* 0x00000001c200780c */ /* 0x000fe20003fa5270 */
[----:B------:R-:W-:Y:S01]  /*140d0*/  BSSY.RECONVERGENT B1, `(.L_x_9191) ;  /* 0x0000059000017945 */ /* 0x000fe20003800200 */
[----:B------:R-:W-:Y:S01]  /*140e0*/  I2FP.F32.U32 R193, R193 ;  /* 0x000000c100c17245 */ /* 0x000fe20000201000 */
[----:B------:R-:W-:Y:S02]  /*140f0*/  HFMA2 R232, -RZ, RZ, 0, 1.1920928955078125e-07 ;  /* 0x00000002ffe87431 */ /* 0x000fe400000001ff */
[C---:B------:R-:W-:Y:S01]  /*14100*/  IMAD.U32 R243, R199.reuse, 0x10000, RZ ;  /* 0x00010000c7f37824 */ /* 0x040fe200078e00ff */
[----:B------:R-:W-:Y:S01]  /*14110*/  PRMT R199, R199, 0x7632, R199 ;  /* 0x00007632c7c77816 */ /* 0x000fe200000000c7 */
[----:B------:R-:W-:Y:S01]  /*14120*/  FFMA.FTZ R192, R193, R228, 1.1641532182693481445e-10 ;  /* 0x2f000000c1c07423 */ /* 0x000fe200000100e4 */
[----:B------:R-:W-:-:S04]  /*14130*/  IMAD.MOV.U32 R193, RZ, RZ, R234 ;  /* 0x000000ffffc17224 */ /* 0x000fc800078e00ea */
        /* <DEDUP_REMOVED lines=10> */
.L_x_9193:
        /* <DEDUP_REMOVED lines=13> */
.L_x_9195:
[----:B------:R-:W-:Y:S05]  /*142b0*/  BSYNC.RECONVERGENT B2 ;  /* 0x0000000000027941 */ /* 0x000fea0003800200 */
.L_x_9194:
        /* <DEDUP_REMOVED lines=58> */
.L_x_9192:
[----:B------:R-:W-:Y:S05]  /*14660*/  BSYNC.RECONVERGENT B1 ;  /* 0x0000000000017941 */ /* 0x000fea0003800200 */
.L_x_9191:
        /* <DEDUP_REMOVED lines=36> */
[----:B------:R-:W-:-:S10]  /*148b0*/  @P1 FADD.FTZ R199, R183, R199 ;  /* 0x000000c7b7c71221 */ /* 0x000fd40000010000 */
.L_x_9155:
        /* <DEDUP_REMOVED lines=24> */
[----:B------:R-:W-:Y:S01]  /*14a40*/  IMAD.U32 R225, R7, 0x10000, RZ ;  /* 0x0001000007e17824 */ /* 0x000fe200078e00ff */
[----:B-1----:R-:W-:Y:S02]  /*14a50*/  PRMT R230, R6, 0x7104, RZ ;  /* 0x0000710406e67816 */ /* 0x002fe400000000ff */
[----:B------:R-:W-:Y:S02]  /*14a60*/  LOP3.LUT R246, R4, 0xff, RZ, 0xc0, !PT ;  /* 0x000000ff04f67812 */ /* 0x000fe400078ec0ff */
[----:B------:R-:W-:Y:S02]  /*14a70*/  LOP3.LUT R228, R225, 0xff0000, RZ, 0xc0, !PT ;  /* 0x00ff0000e1e47812 */ /* 0x000fe400078ec0ff */
[----:B------:R-:W-:Y:S01]  /*14a80*/  LOP3.LUT R225, R8, 0xffff, RZ, 0xc0, !PT ;  /* 0x0000ffff08e17812 */ /* 0x000fe200078ec0ff */
[----:B------:R-:W-:Y:S01]  /*14a90*/  IMAD.WIDE.U32 R246, R246, 0x1000000, RZ ;  /* 0x01000000f6f67825 */ /* 0x000fe200078e00ff */
[----:B------:R-:W-:Y:S02]  /*14aa0*/  LOP3.LUT R244, R3, 0xff, RZ, 0xc0, !PT ;  /* 0x000000ff03f47812 */ /* 0x000fe400078ec0ff */
[----:B------:R-:W-:-:S02]  /*14ab0*/  PRMT R225, R228, 0x4210, R225 ;  /* 0x00004210e4e17816 */ /* 0x000fc400000000e1 */
[----:B------:R-:W0:Y:S01]  /*14ac0*/  LDC.64 R228, c[0x0][0x3b8] ;  /* 0x0000ee00ffe47b82 */ /* 0x000e220000000a00 */
[----:B------:R-:W-:Y:S01]  /*14ad0*/  LOP3.LUT R231, R2, 0xff, RZ, 0xc0, !PT ;  /* 0x000000ff02e77812 */ /* 0x000fe200078ec0ff */
[----:B------:R-:W-:Y:S01]  /*14ae0*/  IMAD.WIDE.U32 R244, R244, 0x10000, RZ ;  /* 0x00010000f4f47825 */ /* 0x000fe200078e00ff */
[----:B------:R-:W-:-:S04]  /*14af0*/  LOP3.LUT R230, R225, 0xff00, R230, 0xf8, !PT ;  /* 0x0000ff00e1e67812 */ /* 0x000fc800078ef8e6 */
        /* <DEDUP_REMOVED lines=8> */
.L_x_9196:
[----:B------:R-:W-:Y:S02]  /*14b80*/  IMAD.MOV.U32 R233, RZ, RZ, R226 ;  /* 0x000000ffffe97224 */ /* 0x000fe400078e00e2 */
[----:B------:R-:W-:-:S07]  /*14b90*/  VIADD R224, R224, 0x80 ;  /* 0x00000080e0e07836 */ /* 0x000fce0000000000 */
.L_x_9073:
[----:B------:R-:W-:Y:S05]  /*14ba0*/  BSYNC.RECONVERGENT B0 ;  /* 0x0000000000007941 */ /* 0x000fea0003800200 */
.L_x_9072:
        /* <DEDUP_REMOVED lines=24> */
[----:B-1----:R-:W-:-:S07]  /*14d30*/  IMAD.MOV.U32 R226, RZ, RZ, R233 ;  /* 0x000000ffffe27224 */ /* 0x002fce00078e00e9 */
        /* <DEDUP_REMOVED lines=11> */
.L_x_9202:
        /* <DEDUP_REMOVED lines=13> */
.L_x_9204:
[----:B------:R-:W-:Y:S05]  /*14ec0*/  BSYNC.RECONVERGENT B2 ;  /* 0x0000000000027941 */ /* 0x000fea0003800200 */
.L_x_9203:
        /* <DEDUP_REMOVED lines=55> */
[----:B------:R-:W-:Y:S02]  /*15240*/  LOP3.LUT R236, R2, UR4, R227, 0x96, !PT ;  /* 0x0000000402ec7c12 */ /* 0x000fe4000f8e96e3 */
[----:B------:R-:W-:-:S07]  /*15250*/  MOV R2, R233 ;  /* 0x000000e900027202 */ /* 0x000fce0000000f00 */
.L_x_9201:
[----:B------:R-:W-:Y:S05]  /*15260*/  BSYNC.RECONVERGENT B1 ;  /* 0x0000000000017941 */ /* 0x000fea0003800200 */
.L_x_9200:
        /* <DEDUP_REMOVED lines=8> */
[----:B------:R-:W3:Y:S01]  /*152f0*/  LDC R225, c[0x0][0x408] ;  /* 0x00010200ffe17b82 */ /* 0x000ee20000000800 */
[----:B------:R-:W-:Y:S01]  /*15300*/  HFMA2 R5, -RZ, RZ, 0, 1.1920928955078125e-07 ;  /* 0x00000002ff057431 */ /* 0x000fe200000001ff */
[----:B------:R-:W-:-:S02]  /*15310*/  PRMT R204, R204, 0x7632, R204 ;  /* 0x00007632cccc7816 */ /* 0x000fc400000000cc */
[----:B-1----:R-:W-:Y:S01]  /*15320*/  FSETP.LE.FTZ.AND P4, PT, R3, R8, PT ;  /* 0x000000080300720b */ /* 0x002fe20003f93000 */
[----:B------:R-:W-:Y:S02]  /*15330*/  IMAD.MOV.U32 R3, RZ, RZ, R234 ;  /* 0x000000ffff037224 */ /* 0x000fe400078e00ea */
[----:B---3--:R-:W-:-:S10]  /*15340*/  FMUL.FTZ R9, R2, R225 ;  /* 0x000000e102097220 */ /* 0x008fd40000410000 */
        /* <DEDUP_REMOVED lines=10> */
.L_x_9207:
        /* <DEDUP_REMOVED lines=13> */
.L_x_9209:
[----:B------:R-:W-:Y:S05]  /*154c0*/  BSYNC.RECONVERGENT B2 ;  /* 0x0000000000027941 */ /* 0x000fea0003800200 */
.L_x_9208:
        /* <DEDUP_REMOVED lines=58> */
.L_x_9206:
[----:B------:R-:W-:Y:S05]  /*15870*/  BSYNC.RECONVERGENT B1 ;  /* 0x0000000000017941 */ /* 0x000fea0003800200 */
.L_x_9205:
[----:B------:R-:W-:Y:S01]  /*15880*/  I2FP.F32.U32 R2, R3 ;  /* 0x0000000300027245 */ /* 0x000fe20000201000 */
[----:B------:R-:W-:Y:S01]  /*15890*/  BSSY.RECONVERGENT B1, `(.L_x_9210) ;  /* 0x000005e000017945 */ /* 0x000fe20003800200 */
[----:B------:R-:W-:-:S03]  /*158a0*/  SHF.L.U32 R4, R172, 0x10, RZ ;  /* 0x00000010ac047819 */ /* 0x000fc600000006ff */
[----:B------:R-:W-:Y:S02]  /*158b0*/  FFMA.FTZ R3, R2, R227, 1.1641532182693481445e-10 ;  /* 0x2f00000002037423 */ /* 0x000fe400000100e3 */
[----:B------:R-:W-:-:S03]  /*158c0*/  FMUL.FTZ R4, R4, R225 ;  /* 0x000000e104047220 */ /* 0x000fc60000410000 */
[----:B------:R-:W-:Y:S02]  /*158d0*/  FSETP.GTU.FTZ.AND P2, PT, R3, R8, PT ;  /* 0x000000080300720b */ /* 0x000fe40003f5c000 */
[----:B------:R-:W-:Y:S02]  /*158e0*/  FSEL R3, R9, RZ, P4 ;  /* 0x000000ff09037208 */ /* 0x000fe40002000000 */
[----:B--2---:R-:W-:Y:S01]  /*158f0*/  FSEL R200, R4, RZ, !P2 ;  /* 0x000000ff04c87208 */ /* 0x004fe20005000000 */
[----:B------:R-:W-:Y:S01]  /*15900*/  IMAD.MOV.U32 R4, RZ, RZ, 0x2 ;  /* 0x00000002ff047424 */ /* 0x000fe200078e00ff */
        /* <DEDUP_REMOVED lines=14> */
.L_x_9212:
        /* <DEDUP_REMOVED lines=13> */
.L_x_9214:
[----:B------:R-:W-:Y:S05]  /*15ac0*/  BSYNC.RECONVERGENT B2 ;  /* 0x0000000000027941 */ /* 0x000fea0003800200 */
.L_x_9213:
        /* <DEDUP_REMOVED lines=58> */
.L_x_9211:
[----:B------:R-:W-:Y:S05]  /*15e70*/  BSYNC.RECONVERGENT B1 ;  /* 0x0000000000017941 */ /* 0x000fea0003800200 */
.L_x_9210:
[----:B------:R-:W-:Y:S01]  /*15e80*/  I2FP.F32.U32 R2, R3 ;  /* 0x0000000300027245 */ /* 0x000fe20000201000 */
[----:B------:R-:W-:Y:S01]  /*15e90*/  IMAD.U32 R204, R204, 0x10000, RZ ;  /* 0x00010000cccc7824 */ /* 0x000fe200078e00ff */
[----:B------:R-:W-:Y:S01]  /*15ea0*/  ISETP.NE.AND P2, PT, R4, 0x1, PT ;  /* 0x000000010400780c */ /* 0x000fe20003f45270 */
[----:B------:R-:W-:Y:S01]  /*15eb0*/  BSSY.RECONVERGENT B1, `(.L_x_9215) ;  /* 0x0000059000017945 */ /* 0x000fe20003800200 */
[----:B------:R-:W-:Y:S01]  /*15ec0*/  LOP3.LUT R242, R242, 0xfffffff7, RZ, 0xc0, !PT ;  /* 0xfffffff7f2f27812 */ /* 0x000fe200078ec0ff */
[----:B------:R-:W-:Y:S01]  /*15ed0*/  FFMA.FTZ R3, R2, R227, 1.1641532182693481445e-10 ;  /* 0x2f00000002037423 */ /* 0x000fe200000100e3 */
[----:B------:R-:W-:Y:S02]  /*15ee0*/  IMAD.MOV.U32 R5, RZ, RZ, 0x2 ;  /* 0x00000002ff057424 */ /* 0x000fe400078e00ff */
[----:B------:R-:W-:Y:S01]  /*15ef0*/  FMUL.FTZ R201, R204, R225 ;  /* 0x000000e1ccc97220 */ /* 0x000fe20000410000 */
[----:B------:R-:W-:Y:S01]  /*15f00*/  IMAD.MOV.U32 R2, RZ, RZ, R234 ;  /* 0x000000ffff027224 */ /* 0x000fe200078e00ea */
[----:B------:R-:W-:-:S13]  /*15f10*/  FSETP.LE.FTZ.AND P4, PT, R3, R8, PT ;  /* 0x000000080300720b */ /* 0x000fda0003f93000 */
        /* <DEDUP_REMOVED lines=10> */
.L_x_9217:
        /* <DEDUP_REMOVED lines=13> */
.L_x_9219:
[----:B------:R-:W-:Y:S05]  /*16090*/  BSYNC.RECONVERGENT B2 ;  /* 0x0000000000027941 */ /* 0x000fea0003800200 */
.L_x_9218:
        /* <DEDUP_REMOVED lines=58> */
.L_x_9216:
[----:B------:R-:W-:Y:S05]  /*16440*/  BSYNC.RECONVERGENT B1 ;  /* 0x0000000000017941 */ /* 0x000fea0003800200 */
.L_x_9215:
        /* <DEDUP_REMOVED lines=24> */
.L_x_9222:
        /* <DEDUP_REMOVED lines=13> */
.L_x_9224:
[----:B------:R-:W-:Y:S05]  /*166a0*/  BSYNC.RECONVERGENT B2 ;  /* 0x0000000000027941 */ /* 0x000fea0003800200 */
.L_x_9223:
[----:B------:R-:W-:Y:S01]  /*166b0*/  IMAD.WIDE.U32 R202, R241, -0x326172a9, RZ ;  /* 0xcd9e8d57f1ca7825 */ /* 0x000fe200078e00ff */
[----:B------:R-:W-:Y:S01]  /*166c0*/  LOP3.LUT R4, R11, UR9, R7, 0x96, !PT ;  /* 0x000000090b047c12 */ /* 0x000fe2000f8e9607 */
[----:B------:R-:W-:Y:S01]  /*166d0*/  UIADD3 UR4, UPT, UPT, UR8, -0x61c88647, URZ ;  /* 0x9e3779b908047890 */ /* 0x000fe2000fffe0ff */
[----:B------:R-:W-:Y:S01]  /*166e0*/  MOV R3, R226 ;  /* 0x000000e200037202 */ /* 0x000fe20000000f00 */
        /* <DEDUP_REMOVED lines=51> */
[----:B------:R-:W-:Y:S01]  /*16a20*/  IMAD.MOV.U32 R226, RZ, RZ, R4 ;  /* 0x000000ffffe27224 */ /* 0x000fe200078e0004 */
[----:B------:R-:W-:Y:S01]  /*16a30*/  LOP3.LUT R236, R6, UR4, R5, 0x96, !PT ;  /* 0x0000000406ec7c12 */ /* 0x000fe2000f8e9605 */
[----:B------:R-:W-:-:S07]  /*16a40*/  IMAD.MOV.U32 R202, RZ, RZ, RZ ;  /* 0x000000ffffca7224 */ /* 0x000fce00078e00ff */
.L_x_9221:
[----:B------:R-:W-:Y:S05]  /*16a50*/  BSYNC.RECONVERGENT B1 ;  /* 0x0000000000017941 */ /* 0x000fea0003800200 */
.L_x_9220:
        /* <DEDUP_REMOVED lines=21> */
.L_x_9227:
        /* <DEDUP_REMOVED lines=13> */
.L_x_9229:
[----:B------:R-:W-:Y:S05]  /*16c80*/  BSYNC.RECONVERGENT B2 ;  /* 0x0000000000027941 */ /* 0x000fea0003800200 */
.L_x_9228:
        /* <DEDUP_REMOVED lines=58> */
.L_x_9226:
[----:B------:R-:W-:Y:S05]  /*17030*/  BSYNC.RECONVERGENT B1 ;  /* 0x0000000000017941 */ /* 0x000fea0003800200 */
.L_x_9225:
[----:B------:R-:W-:Y:S01]  /*17040*/  I2FP.F32.U32 R4, R7 ;  /* 0x0000000700047245 */ /* 0x000fe20000201000 */
[----:B------:R-:W-:Y:S01]  /*17050*/  BSSY.RECONVERGENT B1, `(.L_x_9230) ;  /* 0x000005f000017945 */ /* 0x000fe20003800200 */
[----:B------:R-:W-:Y:S01]  /*17060*/  SHF.L.U32 R6, R173, 0x10, RZ ;  /* 0x00000010ad067819 */ /* 0x000fe200000006ff */
[----:B------:R-:W-:Y:S01]  /*17070*/  IMAD.MOV.U32 R205, RZ, RZ, 0x2 ;  /* 0x00000002ffcd7424 */ /* 0x000fe200078e00ff */
[----:B------:R-:W-:Y:S01]  /*17080*/  FSEL R3, R3, RZ, P4 ;  /* 0x000000ff03037208 */ /* 0x000fe20002000000 */
[----:B------:R-:W-:Y:S02]  /*17090*/  FFMA.FTZ R5, R4, R227, 1.1641532182693481445e-10 ;  /* 0x2f00000004057423 */ /* 0x000fe400000100e3 */
[----:B------:R-:W-:-:S03]  /*170a0*/  FMUL.FTZ R6, R6, R225 ;  /* 0x000000e106067220 */ /* 0x000fc60000410000 */
        /* <DEDUP_REMOVED lines=17> */
.L_x_9232:
        /* <DEDUP_REMOVED lines=13> */
.L_x_9234:
[----:B------:R-:W-:Y:S05]  /*17290*/  BSYNC.RECONVERGENT B2 ;  /* 0x0000000000027941 */ /* 0x000fea0003800200 */
.L_x_9233:
        /* <DEDUP_REMOVED lines=52> */
[----:B------:R-:W-:Y:S02]  /*175e0*/  HFMA2 R205, -RZ, RZ, 0, 0 ;  /* 0x00000000ffcd7431 */ /* 0x000fe400000001ff */
[----:B------:R-:W-:Y:S01]  /*175f0*/  IMAD.WIDE.U32 R4, R4, -0x2daee0ad, RZ ;  /* 0xd2511f5304047825 */ /* 0x000fe200078e00ff */
[----:B------:R-:W-:-:S04]  /*17600*/  LOP3.LUT R235, R204, UR18, R235, 0x96, !PT ;  /* 0x00000012cceb7c12 */ /* 0x000fc8000f8e96eb */
[----:B------:R-:W-:Y:S01]  /*17610*/  LOP3.LUT R236, R6, UR4, R5, 0x96, !PT ;  /* 0x0000000406ec7c12 */ /* 0x000fe2000f8e9605 */
[----:B------:R-:W-:Y:S02]  /*17620*/  IMAD.MOV.U32 R5, RZ, RZ, R226 ;  /* 0x000000ffff057224 */ /* 0x000fe400078e00e2 */
[----:B------:R-:W-:-:S07]  /*17630*/  IMAD.MOV.U32 R226, RZ, RZ, R4 ;  /* 0x000000ffffe27224 */ /* 0x000fce00078e0004 */
.L_x_9231:
[----:B------:R-:W-:Y:S05]  /*17640*/  BSYNC.RECONVERGENT B1 ;  /* 0x0000000000017941 */ /* 0x000fea0003800200 */
.L_x_9230:
        /* <DEDUP_REMOVED lines=20> */
.L_x_9237:
        /* <DEDUP_REMOVED lines=13> */
.L_x_9239:
[----:B------:R-:W-:Y:S05]  /*17860*/  BSYNC.RECONVERGENT B2 ;  /* 0x0000000000027941 */ /* 0x000fea0003800200 */
.L_x_9238:
        /* <DEDUP_REMOVED lines=58> */
.L_x_9236:
[----:B------:R-:W-:Y:S05]  /*17c10*/  BSYNC.RECONVERGENT B1 ;  /* 0x0000000000017941 */ /* 0x000fea0003800200 */
.L_x_9235:
        /* <DEDUP_REMOVED lines=24> */
.L_x_9242:
[----:B------:R-:W-:Y:S01]  /*17da0*/  VIADD R240, R240, 0x1 ;  /* 0x00000001f0f07836 */ /* 0x000fe20000000000 */
[----:B------:R-:W-:Y:S03]  /*17db0*/  BSSY.RECONVERGENT B2, `(.L_x_9243) ;  /* 0x000000c000027945 */ /* 0x000fe60003800200 */
[C---:B0-----:R-:W-:Y:S01]  /*17dc0*/  IMAD.WIDE.U32 R228, R240.reuse, -0x2daee0ad, RZ ;  /* 0xd2511f53f0e47825 */ /* 0x041fe200078e00ff */
        /* <DEDUP_REMOVED lines=10> */
.L_x_9244:
[----:B------:R-:W-:Y:S05]  /*17e70*/  BSYNC.RECONVERGENT B2 ;  /* 0x0000000000027941 */ /* 0x000fea0003800200 */
.L_x_9243:
        /* <DEDUP_REMOVED lines=58> */
.L_x_9241:
[----:B------:R-:W-:Y:S05]  /*18220*/  BSYNC.RECONVERGENT B1 ;  /* 0x0000000000017941 */ /* 0x000fea0003800200 */
.L_x_9240:
[----:B------:R-:W-:Y:S01]  /*18230*/  ISETP.NE.AND P3, PT, R205, 0x1, PT ;  /* 0x00000001cd00780c */ /* 0x000fe20003f65270 */
[----:B------:R-:W-:Y:S01]  /*18240*/  IMAD.U32 R204, R206, 0x10000, RZ ;  /* 0x00010000cecc7824 */ /* 0x000fe200078e00ff */
[----:B------:R-:W-:Y:S01]  /*18250*/  I2FP.F32.U32 R6, R5 ;  /* 0x0000000500067245 */ /* 0x000fe20000201000 */
[----:B------:R-:W-:Y:S01]  /*18260*/  BSSY.RECONVERGENT B1, `(.L_x_9245) ;  /* 0x0000058000017945 */ /* 0x000fe20003800200 */
[----:B0-----:R-:W-:Y:S02]  /*18270*/  HFMA2 R228, -RZ, RZ, 0, 1.1920928955078125e-07 ;  /* 0x00000002ffe47431 */ /* 0x001fe400000001ff */
[----:B------:R-:W-:Y:S01]  /*18280*/  FMUL.FTZ R5, R204, R225 ;  /* 0x000000e1cc057220 */ /* 0x000fe20000410000 */
        /* <DEDUP_REMOVED lines=13> */
.L_x_9247:
        /* <DEDUP_REMOVED lines=13> */
.L_x_9249:
[----:B------:R-:W-:Y:S05]  /*18430*/  BSYNC.RECONVERGENT B2 ;  /* 0x0000000000027941 */ /* 0x000fea0003800200 */
.L_x_9248:
        /* <DEDUP_REMOVED lines=58> */
.L_x_9246:
[----:B------:R-:W-:Y:S05]  /*187e0*/  BSYNC.RECONVERGENT B1 ;  /* 0x0000000000017941 */ /* 0x000fea0003800200 */
.L_x_9245:
        /* <DEDUP_REMOVED lines=24> */
.L_x_9252:
        /* <DEDUP_REMOVED lines=13> */
.L_x_9254:
[----:B------:R-:W-:Y:S05]  /*18a40*/  BSYNC.RECONVERGENT B2 ;  /* 0x0000000000027941 */ /* 0x000fea0003800200 */
.L_x_9253:
        /* <DEDUP_REMOVED lines=58> */
.L_x_9251:
[----:B------:R-:W-:Y:S05]  /*18df0*/  BSYNC.RECONVERGENT B1 ;  /* 0x0000000000017941 */ /* 0x000fea0003800200 */
.L_x_9250:
        /* <DEDUP_REMOVED lines=18> */
.L_x_9257:
        /* <DEDUP_REMOVED lines=13> */
.L_x_9259:
[----:B------:R-:W-:Y:S05]  /*18ff0*/  BSYNC.RECONVERGENT B2 ;  /* 0x0000000000027941 */ /* 0x000fea0003800200 */
.L_x_9258:
        /* <DEDUP_REMOVED lines=58> */
.L_x_9256:
[----:B------:R-:W-:Y:S05]  /*193a0*/  BSYNC.RECONVERGENT B1 ;  /* 0x0000000000017941 */ /* 0x000fea0003800200 */
.L_x_9255:
        /* <DEDUP_REMOVED lines=24> */
.L_x_9262:
        /* <DEDUP_REMOVED lines=13> */
.L_x_9264:
[----:B------:R-:W-:Y:S05]  /*19600*/  BSYNC.RECONVERGENT B2 ;  /* 0x0000000000027941 */ /* 0x000fea0003800200 */
.L_x_9263:
        /* <DEDUP_REMOVED lines=58> */
.L_x_9261:
[----:B------:R-:W-:Y:S05]  /*199b0*/  BSYNC.RECONVERGENT B1 ;  /* 0x0000000000017941 */ /* 0x000fea0003800200 */
.L_x_9260:
[----:B------:R-:W-:Y:S01]  /*199c0*/  ISETP.NE.AND P5, PT, R230, 0x1, PT ;  /* 0x00000001e600780c */ /* 0x000fe20003fa5270 */
[C---:B------:R-:W-:Y:S01]  /*199d0*/  IMAD.U32 R228, R207.reuse, 0x10000, RZ ;  /* 0x00010000cfe47824 */ /* 0x040fe200078e00ff */
[----:B------:R-:W-:Y:S01]  /*199e0*/  I2FP.F32.U32 R206, R7 ;  /* 0x0000000700ce7245 */ /* 0x000fe20000201000 */
[----:B------:R-:W-:Y:S01]  /*199f0*/  BSSY.RECONVERGENT B1, `(.L_x_9265) ;  /* 0x0000058000017945 */ /* 0x000fe20003800200 */
[----:B------:R-:W-:Y:S01]  /*19a00*/  HFMA2 R231, -RZ, RZ, 0, 1.1920928955078125e-07 ;  /* 0x00000002ffe77431 */ /* 0x000fe200000001ff */
[----:B------:R-:W-:Y:S01]  /*19a10*/  PRMT R207, R207, 0x7632, R207 ;  /* 0x00007632cfcf7816 */ /* 0x000fe200000000cf */
        /* <DEDUP_REMOVED lines=13> */
.L_x_9267:
        /* <DEDUP_REMOVED lines=13> */
.L_x_9269:
[----:B------:R-:W-:Y:S05]  /*19bc0*/  BSYNC.RECONVERGENT B2 ;  /* 0x0000000000027941 */ /* 0x000fea0003800200 */
.L_x_9268:
        /* <DEDUP_REMOVED lines=58> */
.L_x_9266:
[----:B------:R-:W-:Y:S05]  /*19f70*/  BSYNC.RECONVERGENT B1 ;  /* 0x0000000000017941 */ /* 0x000fea0003800200 */
.L_x_9265:
[----:B------:R-:W-:Y:S01]  /*19f80*/  I2FP.F32.U32 R206, R206 ;  /* 0x000000ce00ce7245 */ /* 0x000fe20000201000 */
[----:B------:R-:W-:Y:S01]  /*19f90*/  BSSY.RECONVERGENT B1, `(.L_x_9270) ;  /* 0x000005f000017945 */ /* 0x000fe20003800200 */
[----:B------:R-:W-:Y:S01]  /*19fa0*/  FSEL R7, R7, RZ, P4 ;  /* 0x000000ff07077208 */ /* 0x000fe20002000000 */
[----:B------:R-:W-:Y:S02]  /*19fb0*/  IMAD.MOV.U32 R233, RZ, RZ, 0x2 ;  /* 0x00000002ffe97424 */ /* 0x000fe400078e00ff */
[----:B------:R-:W-:Y:S01]  /*19fc0*/  FFMA.FTZ R229, R206, R227, 1.1641532182693481445e-10 ;  /* 0x2f000000cee57423 */ /* 0x000fe200000100e3 */
[----:B------:R-:W-:-:S04]  /*19fd0*/  SHF.L.U32 R206, R175, 0x10, RZ ;  /* 0x00000010afce7819 */ /* 0x000fc800000006ff */
[----:B------:R-:W-:Y:S01]  /*19fe0*/  FSETP.GTU.FTZ.AND P5, PT, R229, R8, PT ;  /* 0x00000008e500720b */ /* 0x000fe20003fbc000 */
[----:B------:R-:W-:Y:S01]  /*19ff0*/  FMUL.FTZ R206, R206, R225 ;  /* 0x000000e1cece7220 */ /* 0x000fe20000410000 */
[----:B------:R-:W-:Y:S02]  /*1a000*/  IMAD.MOV.U32 R229, RZ, RZ, R234 ;  /* 0x000000ffffe57224 */ /* 0x000fe400078e00ea */
[----:B------:R-:W-:Y:S02]  /*1a010*/  SEL R228, RZ, 0x1, P5 ;  /* 0x00000001ffe47807 */ /* 0x000fe40002800000 */
[----:B------:R-:W-:Y:S02]  /*1a020*/  FSEL R206, R206, RZ, !P5 ;  /* 0x000000ffcece7208 */ /* 0x000fe40006800000 */
[----:B------:R-:W-:-:S03]  /*1a030*/  ISETP.NE.AND P5, PT, R231, 0x1, PT ;  /* 0x00000001e700780c */ /* 0x000fc60003fa5270 */
[--C-:B------:R-:W-:Y:S01]  /*1a040*/  FADD.FTZ R206, R206, R7.reuse ;  /* 0x00000007cece7221 */ /* 0x100fe20000010000 */
[----:B------:R-:W-:-:S03]  /*1a050*/  PRMT R7, R228, 0x7610, R7 ;  /* 0x00007610e4077816 */ /* 0x000fc60000000007 */
        /* <DEDUP_REMOVED lines=10> */
.L_x_9272:
        /* <DEDUP_REMOVED lines=13> */
.L_x_9274:
[----:B------:R-:W-:Y:S05]  /*1a1d0*/  BSYNC.RECONVERGENT B2 ;  /* 0x0000000000027941 */ /* 0x000fea0003800200 */
.L_x_9273:
        /* <DEDUP_REMOVED lines=43> */
[----:B------:R-:W-:Y:S01]  /*1a490*/  HFMA2 R233, -RZ, RZ, 0, 0 ;  /* 0x00000000ffe97431 */ /* 0x000fe200000001ff */
        /* <DEDUP_REMOVED lines=14> */
.L_x_9271:
[----:B------:R-:W-:Y:S05]  /*1a580*/  BSYNC.RECONVERGENT B1 ;  /* 0x0000000000017941 */ /* 0x000fea0003800200 */
.L_x_9270:
        /* <DEDUP_REMOVED lines=18> */
.L_x_9277:
        /* <DEDUP_REMOVED lines=15> */
.L_x_9279:
[----:B------:R-:W-:Y:S05]  /*1a7a0*/  BSYNC.RECONVERGENT B2 ;  /* 0x0000000000027941 */ /* 0x000fea0003800200 */
.L_x_9278:
        /* <DEDUP_REMOVED lines=58> */
.L_x_9276:
[----:B------:R-:W-:Y:S05]  /*1ab50*/  BSYNC.RECONVERGENT B1 ;  /* 0x0000000000017941 */ /* 0x000fea0003800200 */
.L_x_9275:
        /* <DEDUP_REMOVED lines=12> */
.L_x_9199:
[----:B------:R-:W-:Y:S01]  /*1ac20*/  ISETP.NE.AND P2, PT, R232, 0x1, PT ;  /* 0x00000001e800780c */ /* 0x000fe20003f45270 */
[----:B------:R-:W-:Y:S01]  /*1ac30*/  BSSY.RECONVERGENT B1, `(.L_x_9281) ;  /* 0x0000056000017945 */ /* 0x000fe20003800200 */
[----:B--2---:R-:W-:Y:S01]  /*1ac40*/  IMAD.MOV.U32 R202, RZ, RZ, 0x2 ;  /* 0x00000002ffca7424 */ /* 0x004fe200078e00ff */
        /* <DEDUP_REMOVED lines=13> */
.L_x_9283:
        /* <DEDUP_REMOVED lines=13> */
.L_x_9285:
[----:B------:R-:W-:Y:S05]  /*1adf0*/  BSYNC.RECONVERGENT B2 ;  /* 0x0000000000027941 */ /* 0x000fea0003800200 */
.L_x_9284:
        /* <DEDUP_REMOVED lines=57> */
.L_x_9282:
[----:B------:R-:W-:Y:S05]  /*1b190*/  BSYNC.RECONVERGENT B1 ;  /* 0x0000000000017941 */ /* 0x000fea0003800200 */
.L_x_9281:
[----:B------:R-:W1:Y:S01]  /*1b1a0*/  LDC R225, c[0x0][0x404] ;  /* 0x00010100ffe17b82 */ /* 0x000e620000000800 */
[----:B------:R-:W-:Y:S01]  /*1b1b0*/  I2FP.F32.U32 R201, R200 ;  /* 0x000000c800c97245 */ /* 0x000fe20000201000 */
[----:B0-----:R-:W-:Y:S01]  /*1b1c0*/  IMAD.MOV.U32 R228, RZ, RZ, 0x2f800000 ;  /* 0x2f800000ffe47424 */ /* 0x001fe200078e00ff */
        /* <DEDUP_REMOVED lines=8> */
[----:B-1----:R-:W-:-:S13]  /*1b250*/  FSETP.LE.FTZ.AND P3, PT, R200, R225, PT ;  /* 0x000000e1c800720b */ /* 0x002fda0003f73000 */
        /* <DEDUP_REMOVED lines=10> */
.L_x_9288:
        /* <DEDUP_REMOVED lines=13> */
.L_x_9290:
[----:B------:R-:W-:Y:S05]  /*1b3d0*/  BSYNC.RECONVERGENT B2 ;  /* 0x0000000000027941 */ /* 0x000fea0003800200 */
.L_x_9289:
        /* <DEDUP_REMOVED lines=58> */
.L_x_9287:
[----:B------:R-:W-:Y:S05]  /*1b780*/  BSYNC.RECONVERGENT B1 ;  /* 0x0000000000017941 */ /* 0x000fea0003800200 */
.L_x_9286:
[----:B------:R-:W-:Y:S01]  /*1b790*/  I2FP.F32.U32 R201, R201 ;  /* 0x000000c900c97245 */ /* 0x000fe20000201000 */
[----:B------:R-:W-:Y:S01]  /*1b7a0*/  BSSY.RECONVERGENT B1, `(.L_x_9291) ;  /* 0x000005a000017945 */ /* 0x000fe20003800200 */
[----:B------:R-:W-:Y:S01]  /*1b7b0*/  LOP3.LUT R242, R242, 0xfffffff7, RZ, 0xc0, !PT ;  /* 0xfffffff7f2f27812 */ /* 0x000fe200078ec0ff */
[----:B------:R-:W-:Y:S02]  /*1b7c0*/  HFMA2 R202, -RZ, RZ, 0, 1.1920928955078125e-07 ;  /* 0x00000002ffca7431 */ /* 0x000fe400000001ff */
[----:B------:R-:W-:Y:S02]  /*1b7d0*/  IMAD.U32 R230, R204, 0x10000, RZ ;  /* 0x00010000cce67824 */ /* 0x000fe400078e00ff */
        /* <DEDUP_REMOVED lines=14> */
.L_x_9293:
        /* <DEDUP_REMOVED lines=13> */
.L_x_9295:
[----:B------:R-:W-:Y:S05]  /*1b990*/  BSYNC.RECONVERGENT B2 ;  /* 0x0000000000027941 */ /* 0x000fea0003800200 */
.L_x_9294:
        /* <DEDUP_REMOVED lines=58> */
.L_x_9292:
[----:B------:R-:W-:Y:S05]  /*1bd40*/  BSYNC.RECONVERGENT B1 ;  /* 0x0000000000017941 */ /* 0x000fea0003800200 */
.L_x_9291:
[----:B------:R-:W-:Y:S01]  /*1bd50*/  I2FP.F32.U32 R201, R201 ;  /* 0x000000c900c97245 */ /* 0x000fe20000201000 */
[----:B------:R-:W-:Y:S01]  /*1bd60*/  BSSY.RECONVERGENT B1, `(.L_x_9296) ;  /* 0x000005b000017945 */ /* 0x000fe20003800200 */
[----:B------:R-:W-:Y:S01]  /*1bd70*/  ISETP.NE.AND P2, PT, R202, 0x1, PT ;  /* 0x00000001ca00780c */ /* 0x000fe20003f45270 */
[----:B------:R-:W-:Y:S01]  /*1bd80*/  IMAD.MOV.U32 R203, RZ, RZ, 0x2 ;  /* 0x00000002ffcb7424 */ /* 0x000fe200078e00ff */
[----:B------:R-:W-:Y:S01]  /*1bd90*/  LOP3.LUT R242, R242, 0xfffffffb, RZ, 0xc0, !PT ;  /* 0xfffffffbf2f27812 */ /* 0x000fe200078ec0ff */
[----:B------:R-:W-:Y:S01]  /*1bda0*/  FFMA.FTZ R200, R201, R228, 1.1641532182693481445e-10 ;  /* 0x2f000000c9c87423 */ /* 0x000fe200000100e4 */
[C---:B------:R-:W-:Y:S01]  /*1bdb0*/  SHF.L.U32 R229, R205.reuse, 0x10, RZ ;  /* 0x00000010cde57819 */ /* 0x040fe200000006ff */
[----:B------:R-:W-:Y:S01]  /*1bdc0*/  IMAD.MOV.U32 R201, RZ, RZ, R234 ;  /* 0x000000ffffc97224 */ /* 0x000fe200078e00ea */
[----:B------:R-:W-:Y:S02]  /*1bdd0*/  PRMT R231, R205, 0x7632, R231 ;  /* 0x00007632cde77816 */ /* 0x000fe400000000e7 */
        /* <DEDUP_REMOVED lines=11> */
.L_x_9298:
        /* <DEDUP_REMOVED lines=13> */
.L_x_9300:
[----:B------:R-:W-:Y:S05]  /*1bf60*/  BSYNC.RECONVERGENT B2 ;  /* 0x0000000000027941 */ /* 0x000fea0003800200 */
.L_x_9299:
        /* <DEDUP_REMOVED lines=58> */
.L_x_9297:
[----:B------:R-:W-:Y:S05]  /*1c310*/  BSYNC.RECONVERGENT B1 ;  /* 0x0000000000017941 */ /* 0x000fea0003800200 */
.L_x_9296:
[----:B------:R-:W-:Y:S01]  /*1c320*/  I2FP.F32.U32 R201, R201 ;  /* 0x000000c900c97245 */ /* 0x000fe20000201000 */
[----:B------:R-:W-:Y:S01]  /*1c330*/  BSSY.RECONVERGENT B1, `(.L_x_9301) ;  /* 0x000005a000017945 */ /* 0x000fe20003800200 */
[----:B------:R-:W-:Y:S01]  /*1c340*/  ISETP.NE.AND P2, PT, R203, 0x1, PT ;  /* 0x00000001cb00780c */ /* 0x000fe20003f45270 */
[----:B------:R-:W-:Y:S01]  /*1c350*/  IMAD.U32 R231, R231, 0x10000, RZ ;  /* 0x00010000e7e77824 */ /* 0x000fe200078e00ff */
[----:B------:R-:W-:Y:S01]  /*1c360*/  LOP3.LUT R242, R242, 0xfffffffd, RZ, 0xc0, !PT ;  /* 0xfffffffdf2f27812 */ /* 0x000fe200078ec0ff */
[----:B------:R-:W-:Y:S01]  /*1c370*/  FFMA.FTZ R200, R201, R228, 1.1641532182693481445e-10 ;  /* 0x2f000000c9c87423 */ /* 0x000fe200000100e4 */
[----:B------:R-:W-:Y:S02]  /*1c380*/  IMAD.MOV.U32 R202, RZ, RZ, 0x2 ;  /* 0x00000002ffca7424 */ /* 0x000fe400078e00ff */
[----:B------:R-:W-:Y:S02]  /*1c390*/  IMAD.MOV.U32 R201, RZ, RZ, R234 ;  /* 0x000000ffffc97224 */ /* 0x000fe400078e00ea */
        /* <DEDUP_REMOVED lines=11> */
.L_x_9303:
        /* <DEDUP_REMOVED lines=13> */
.L_x_9305:
[----:B------:R-:W-:Y:S05]  /*1c520*/  BSYNC.RECONVERGENT B2 ;  /* 0x0000000000027941 */ /* 0x000fea0003800200 */
.L_x_9304:
        /* <DEDUP_REMOVED lines=55> */
[----:B------:R-:W-:Y:S01]  /*1c8a0*/  IMAD.MOV.U32 R201, RZ, RZ, R226 ;  /* 0x000000ffffc97224 */ /* 0x000fe200078e00e2 */
[----:B------:R-:W-:Y:S01]  /*1c8b0*/  MOV R226, R200 ;  /* 0x000000c800e27202 */ /* 0x000fe20000000f00 */
[----:B------:R-:W-:-:S07]  /*1c8c0*/  IMAD.MOV.U32 R202, RZ, RZ, RZ ;  /* 0x000000ffffca7224 */ /* 0x000fce00078e00ff */
.L_x_9302:
[----:B------:R-:W-:Y:S05]  /*1c8d0*/  BSYNC.RECONVERGENT B1 ;  /* 0x0000000000017941 */ /* 0x000fea0003800200 */
.L_x_9301:
        /* <DEDUP_REMOVED lines=18> */
.L_x_9308:
        /* <DEDUP_REMOVED lines=13> */
.L_x_9310:
[----:B------:R-:W-:Y:S05]  /*1cad0*/  BSYNC.RECONVERGENT B2 ;  /* 0x0000000000027941 */ /* 0x000fea0003800200 */
.L_x_9309:
        /* <DEDUP_REMOVED lines=58> */
.L_x_9307:
[----:B------:R-:W-:Y:S05]  /*1ce80*/  BSYNC.RECONVERGENT B1 ;  /* 0x0000000000017941 */ /* 0x000fea0003800200 */
.L_x_9306:
[----:B------:R-:W-:Y:S01]  /*1ce90*/  ISETP.NE.AND P4, PT, R203, 0x1, PT ;  /* 0x00000001cb00780c */ /* 0x000fe20003f85270 */
[----:B------:R-:W-:Y:S01]  /*1cea0*/  BSSY.RECONVERGENT B1, `(.L_x_9311) ;  /* 0x0000058000017945 */ /* 0x000fe20003800200 */
[----:B------:R-:W-:Y:S01]  /*1ceb0*/  I2FP.F32.U32 R201, R201 ;  /* 0x000000c900c97245 */ /* 0x000fe20000201000 */
[----:B------:R-:W-:Y:S02]  /*1cec0*/  HFMA2 R202, -RZ, RZ, 0, 1.1920928955078125e-07 ;  /* 0x00000002ffca7431 */ /* 0x000fe400000001ff */
[----:B------:R-:W-:Y:S02]  /*1ced0*/  IMAD.U32 R206, R206, 0x10000, RZ ;  /* 0x00010000cece7824 */ /* 0x000fe400078e00ff */
        /* <DEDUP_REMOVED lines=12> */
.L_x_9313:
        /* <DEDUP_REMOVED lines=13> */
.L_x_9315:
[----:B------:R-:W-:Y:S05]  /*1d070*/  BSYNC.RECONVERGENT B2 ;  /* 0x0000000000027941 */ /* 0x000fea0003800200 */
.L_x_9314:
        /* <DEDUP_REMOVED lines=58> */
.L_x_9312:
[----:B------:R-:W-:Y:S05]  /*1d420*/  BSYNC.RECONVERGENT B1 ;  /* 0x0000000000017941 */ /* 0x000fea0003800200 */
.L_x_9311:
[----:B------:R-:W-:Y:S01]  /*1d430*/  ISETP.NE.AND P5, PT, R202, 0x1, PT ;  /* 0x00000001ca00780c */ /* 0x000fe20003fa5270 */
[----:B------:R-:W-:Y:S01]  /*1d440*/  BSSY.RECONVERGENT B1, `(.L_x_9316) ;  /* 0x0000059000017945 */ /* 0x000fe20003800200 */
[----:B------:R-:W-:Y:S01]  /*1d450*/  I2FP.F32.U32 R201, R201 ;  /* 0x000000c900c97245 */ /* 0x000fe20000201000 */
[----:B------:R-:W-:Y:S01]  /*1d460*/  IMAD.MOV.U32 R232, RZ, RZ, 0x2 ;  /* 0x00000002ffe87424 */ /* 0x000fe200078e00ff */
[C---:B------:R-:W-:Y:S02]  /*1d470*/  SHF.L.U32 R243, R207.reuse, 0x10, RZ ;  /* 0x00000010cff37819 */ /* 0x040fe400000006ff */
        /* <DEDUP_REMOVED lines=13> */
.L_x_9318:
        /* <DEDUP_REMOVED lines=13> */
.L_x_9320:
[----:B------:R-:W-:Y:S05]  /*1d620*/  BSYNC.RECONVERGENT B2 ;  /* 0x0000000000027941 */ /* 0x000fea0003800200 */
.L_x_9319:
[----:B------:R-:W-:Y:S01]  /*1d630*/  LOP3.LUT R204, R11, UR9, R203, 0x96, !PT ;  /* 0x000000090bcc7c12 */ /* 0x000fe2000f8e96cb */
[----:B------:R-:W-:Y:S01]  /*1d640*/  IMAD.WIDE.U32 R200, R241, -0x326172a9, RZ ;  /* 0xcd9e8d57f1c87825 */ /* 0x000fe200078e00ff */
[----:B------:R-:W-:-:S03]  /*1d650*/  UIADD3 UR4, UPT, UPT, UR8, -0x61c88647, URZ ;  /* 0x9e3779b908047890 */ /* 0x000fc6000fffe0ff */
[----:B------:R-:W-:Y:S02]  /*1d660*/  HFMA2 R232, -RZ, RZ, 0, 0 ;  /* 0x00000000ffe87431 */ /* 0x000fe400000001ff */
        /* <DEDUP_REMOVED lines=54> */
.L_x_9317:
[----:B------:R-:W-:Y:S05]  /*1d9d0*/  BSYNC.RECONVERGENT B1 ;  /* 0x0000000000017941 */ /* 0x000fea0003800200 */
.L_x_9316:
        /* <DEDUP_REMOVED lines=16> */
[----:B------:R-:W-:Y:S01]  /*1dae0*/  FMUL.FTZ R229, R229, UR19 ;  /* 0x00000013e5e57c20 */ /* 0x000fe20008410000 */
[----:B------:R-:W-:Y:S01]  /*1daf0*/  FMUL.FTZ R207, R207, UR19 ;  /* 0x00000013cfcf7c20 */ /* 0x000fe20008410000 */
[----:B------:R-:W-:-:S02]  /*1db00*/  FSEL R203, R231, RZ, P5 ;  /* 0x000000ffe7cb7208 */ /* 0x000fc40002800000 */
[----:B------:R-:W-:Y:S02]  /*1db10*/  LOP3.LUT P6, RZ, R242, 0x4, RZ, 0xc0, !PT ;  /* 0x00000004f2ff7812 */ /* 0x000fe400078cc0ff */
[----:B------:R-:W-:Y:S01]  /*1db20*/  FSETP.GTU.FTZ.AND P5, PT, R228, R225, PT ;  /* 0x000000e1e400720b */ /* 0x000fe20003fbc000 */
[----:B------:R-:W-:Y:S01]  /*1db30*/  @P1 FADD.FTZ R200, R176, R200 ;  /* 0x000000c8b0c81221 */ /* 0x000fe20000010000 */
[----:B------:R-:W-:Y:S01]  /*1db40*/  FSEL R201, R230, RZ, P0 ;  /* 0x000000ffe6c97208 */ /* 0x000fe20000000000 */
[----:B------:R-:W-:Y:S01]  /*1db50*/  @P1 FADD.FTZ R203, R179, R203 ;  /* 0x000000cbb3cb1221 */ /* 0x000fe20000010000 */
[----:B------:R-:W-:Y:S02]  /*1db60*/  ISETP.NE.AND P0, PT, R202, RZ, PT ;  /* 0x000000ffca00720c */ /* 0x000fe40003f05270 */
        /* <DEDUP_REMOVED lines=12> */
.L_x_9280:
[----:B------:R-:W0:Y:S01]  /*1dc30*/  LDC.64 R244, c[0x0][0x3a8] ;  /* 0x0000ea00fff47b82 */ /* 0x000e220000000a00 */
[----:B------:R-:W-:Y:S02]  /*1dc40*/  SEL R225, RZ, 0x1000000, !P5 ;  /* 0x01000000ffe17807 */ /* 0x000fe40006800000 */
[----:B------:R-:W-:Y:S02]  /*1dc50*/  SEL R246, RZ, 0x10000, !P4 ;  /* 0x00010000fff67807 */ /* 0x000fe40006000000 */
[----:B------:R-:W-:Y:S02]  /*1dc60*/  SEL R231, RZ, 0x100, !P3 ;  /* 0x00000100ffe77807 */ /* 0x000fe40005800000 */
[C---:B------:R-:W-:Y:S01]  /*1dc70*/  LOP3.LUT P6, RZ, R242.reuse, 0x8, RZ, 0xc0, !PT ;  /* 0x00000008f2ff7812 */ /* 0x040fe200078cc0ff */
[----:B------:R-:W1:Y:S01]  /*1dc80*/  LDC.64 R228, c[0x0][0x3b0] ;  /* 0x0000ec00ffe47b82 */ /* 0x000e620000000a00 */
        /* <DEDUP_REMOVED lines=10> */
[----:B------:R-:W-:Y:S01]  /*1dd30*/  LOP3.LUT R231, R231, R230, RZ, 0xfc, !PT ;  /* 0x000000e6e7e77212 */ /* 0x000fe200078efcff */
[----:B------:R0:W-:Y:S01]  /*1dd40*/  STG.E.128 desc[UR6][R244.64], R200 ;  /* 0x000000c8f4007986 */ /* 0x0001e2000c101d06 */
[----:B------:R-:W-:Y:S01]  /*1dd50*/  SEL R230, RZ, 0x1, !P1 ;  /* 0x00000001ffe67807 */ /* 0x000fe20004800000 */
[----:B-1----:R-:W-:Y:S02]  /*1dd60*/  IMAD.WIDE.U32 R228, R224, 0x8, R228 ;  /* 0x00000008e0e47825 */ /* 0x002fe400078e00e4 */
[----:B------:R0:W-:Y:S01]  /*1dd70*/  STG.E.128 desc[UR6][R244.64+0x10], R204 ;  /* 0x000010ccf4007986 */ /* 0x0001e2000c101d06 */
[----:B------:R-:W-:-:S05]  /*1dd80*/  LOP3.LUT R230, R225, R230, RZ, 0xfc, !PT ;  /* 0x000000e6e1e67212 */ /* 0x000fca00078efcff */
[----:B------:R0:W-:Y:S01]  /*1dd90*/  STG.E.64 desc[UR6][R228.64], R230 ;  /* 0x000000e6e4007986 */ /* 0x0001e2000c101b06 */
[----:B------:R-:W-:Y:S05]  /*1dda0*/  @!P0 BRA `(.L_x_9321) ;  /* 0x0000000000508947 */ /* 0x000fea0003800000 */
[----:B------:R-:W-:Y:S01]  /*1ddb0*/  IMAD.U32 R225, R7, 0x10000, RZ ;  /* 0x0001000007e17824 */ /* 0x000fe200078e00ff */
[----:B0-----:R-:W-:Y:S02]  /*1ddc0*/  PRMT R230, R6, 0x7104, RZ ;  /* 0x0000710406e67816 */ /* 0x001fe400000000ff */
        /* <DEDUP_REMOVED lines=18> */
.L_x_9321:
[----:B------:R-:W-:Y:S01]  /*1def0*/  IMAD.MOV.U32 R233, RZ, RZ, R226 ;  /* 0x000000ffffe97224 */ /* 0x000fe200078e00e2 */
[----:B------:R-:W-:-:S07]  /*1df00*/  IADD3 R224, PT, PT, R224, 0x80, RZ ;  /* 0x00000080e0e07810 */ /* 0x000fce0007ffe0ff */
.L_x_9198:
[----:B------:R-:W-:Y:S05]  /*1df10*/  BSYNC.RECONVERGENT B0 ;  /* 0x0000000000007941 */ /* 0x000fea0003800200 */
.L_x_9197:
        /* <DEDUP_REMOVED lines=22> */
[----:B------:R-:W-:Y:S02]  /*1e080*/  IMAD.MOV.U32 R4, RZ, RZ, 0x2 ;  /* 0x00000002ff047424 */ /* 0x000fe400078e00ff */
[----:B------:R-:W-:Y:S02]  /*1e090*/  IMAD.MOV.U32 R2, RZ, RZ, R234 ;  /* 0x000000ffff027224 */ /* 0x000fe400078e00ea */
[----:B-1----:R-:W-:-:S07]  /*1e0a0*/  IMAD.MOV.U32 R226, RZ, RZ, R233 ;  /* 0x000000ffffe27224 */ /* 0x002fce00078e00e9 */
        /* <DEDUP_REMOVED lines=11> */
.L_x_9327:
        /* <DEDUP_REMOVED lines=13> */
.L_x_9329:
[----:B------:R-:W-:Y:S05]  /*1e230*/  BSYNC.RECONVERGENT B2 ;  /* 0x0000000000027941 */ /* 0x000fea0003800200 */
.L_x_9328:
        /* <DEDUP_REMOVED lines=57> */
.L_x_9326:
[----:B------:R-:W-:Y:S05]  /*1e5d0*/  BSYNC.RECONVERGENT B1 ;  /* 0x0000000000017941 */ /* 0x000fea0003800200 */
.L_x_9325:
[----:B------:R-:W1:Y:S01]  /*1e5e0*/  LDC R8, c[0x0][0x404] ;  /* 0x00010100ff087b82 */ /* 0x000e620000000800 */
[----:B------:R-:W-:Y:S01]  /*1e5f0*/  I2FP.F32.U32 R2, R2 ;  /* 0x0000000200027245 */ /* 0x000fe20000201000 */
[----:B------:R-:W-:Y:S01]  /*1e600*/  IMAD.MOV.U32 R227, RZ, RZ, 0x2f800000 ;  /* 0x2f800000ffe37424 */ /* 0x000fe200078e00ff */
[----:B------:R-:W-:Y:S01]  /*1e610*/  ISETP.NE.AND P2, PT, R4, 0x1, PT ;  /* 0x000000010400780c */ /* 0x000fe20003f45270 */
[----:B------:R-:W-:Y:S01]  /*1e620*/  BSSY.RECONVERGENT B1, `(.L_x_9330) ;  /* 0x000005c000017945 */ /* 0x000fe20003800200 */
[----:B------:R-:W-:Y:S01]  /*1e630*/  LOP3.LUT R242, R242, 0xffffffef, RZ, 0xc0, !PT ;  /* 0xffffffeff2f27812 */ /* 0x000fe200078ec0ff */
[----:B------:R-:W-:Y:S01]  /*1e640*/  FFMA.FTZ R3, R2, R227, 1.1641532182693481445e-10 ;  /* 0x2f00000002037423 */ /* 0x000fe200000100e3 */
[C---:B-----5:R-:W-:Y:S01]  /*1e650*/  SHF.L.U32 R2, R212.reuse, 0x10, RZ ;  /* 0x00000010d4027819 */ /* 0x060fe200000006ff */
[----:B------:R-:W3:Y:S01]  /*1e660*/  LDC R225, c[0x0][0x408] ;  /* 0x00010200ffe17b82 */ /* 0x000ee20000000800 */
[----:B------:R-:W-:Y:S01]  /*1e670*/  PRMT R212, R212, 0x7632, R212 ;  /* 0x00007632d4d47816 */ /* 0x000fe200000000d4 */
[----:B------:R-:W-:Y:S01]  /*1e680*/  IMAD.MOV.U32 R5, RZ, RZ, 0x2 ;  /* 0x00000002ff057424 */ /* 0x000fe200078e00ff */
[----:B-1----:R-:W-:Y:S01]  /*1e690*/  FSETP.LE.FTZ.AND P4, PT, R3, R8, PT ;  /* 0x000000080300720b */ /* 0x002fe20003f93000 */
[----:B------:R-:W-:-:S02]  /*1e6a0*/  IMAD.MOV.U32 R3, RZ, RZ, R234 ;  /* 0x000000ffff037224 */ /* 0x000fc400078e00ea */
[----:B---3--:R-:W-:-:S10]  /*1e6b0*/  FMUL.FTZ R9, R2, R225 ;  /* 0x000000e102097220 */ /* 0x008fd40000410000 */
        /* <DEDUP_REMOVED lines=10> */
.L_x_9332:
        /* <DEDUP_REMOVED lines=13> */
.L_x_9334:
[----:B------:R-:W-:Y:S05]  /*1e830*/  BSYNC.RECONVERGENT B2 ;  /* 0x0000000000027941 */ /* 0x000fea0003800200 */
.L_x_9333:
        /* <DEDUP_REMOVED lines=57> */
[----:B------:R-:W-:-:S07]  /*1ebd0*/  HFMA2 R5, -RZ, RZ, 0, 0 ;  /* 0x00000000ff057431 */ /* 0x000fce00000001ff */
.L_x_9331:
[----:B------:R-:W-:Y:S05]  /*1ebe0*/  BSYNC.RECONVERGENT B1 ;  /* 0x0000000000017941 */ /* 0x000fea0003800200 */
.L_x_9330:
[----:B------:R-:W-:Y:S01]  /*1ebf0*/  I2FP.F32.U32 R2, R3 ;  /* 0x0000000300027245 */ /* 0x000fe20000201000 */
[----:B------:R-:W-:Y:S01]  /*1ec00*/  IMAD.U32 R4, R172, 0x10000, RZ ;  /* 0x00010000ac047824 */ /* 0x000fe200078e00ff */
[----:B------:R-:W-:Y:S01]  /*1ec10*/  FSEL R9, R9, RZ, P4 ;  /* 0x000000ff09097208 */ /* 0x000fe20002000000 */
[----:B------:R-:W-:Y:S02]  /*1ec20*/  BSSY.RECONVERGENT B1, `(.L_x_9335) ;  /* 0x000005d000017945 */ /* 0x000fe40003800200 */
[----:B------:R-:W-:Y:S01]  /*1ec30*/  FFMA.FTZ R3, R2, R227, 1.1641532182693481445e-10 ;  /* 0x2f00000002037423 */ /* 0x000fe200000100e3 */
[----:B------:R-:W-:-:S04]  /*1ec40*/  FMUL.FTZ R4, R4, R225 ;  /* 0x000000e104047220 */ /* 0x000fc80000410000 */
[----:B------:R-:W-:Y:S01]  /*1ec50*/  FSETP.GTU.FTZ.AND P2, PT, R3, R8, PT ;  /* 0x000000080300720b */ /* 0x000fe20003f5c000 */
[----:B------:R-:W-:-:S03]  /*1ec60*/  IMAD.MOV.U32 R3, RZ, RZ, R234 ;  /* 0x000000ffff037224 */ /* 0x000fc600078e00ea */
[----:B--2---:R-:W-:Y:S01]  /*1ec70*/  FSEL R208, R4, RZ, !P2 ;  /* 0x000000ff04d07208 */ /* 0x004fe20005000000 */
[----:B------:R-:W-:Y:S01]  /*1ec80*/  IMAD.MOV.U32 R4, RZ, RZ, 0x2 ;  /* 0x00000002ff047424 */ /* 0x000fe200078e00ff */
        /* <DEDUP_REMOVED lines=14> */
.L_x_9337:
        /* <DEDUP_REMOVED lines=13> */
.L_x_9339:
[----:B------:R-:W-:Y:S05]  /*1ee40*/  BSYNC.RECONVERGENT B2 ;  /* 0x0000000000027941 */ /* 0x000fea0003800200 */
.L_x_9338:
        /* <DEDUP_REMOVED lines=58> */
.L_x_9336:
[----:B------:R-:W-:Y:S05]  /*1f1f0*/  BSYNC.RECONVERGENT B1 ;  /* 0x0000000000017941 */ /* 0x000fea0003800200 */
.L_x_9335:
        /* <DEDUP_REMOVED lines=20> */
.L_x_9342:
        /* <DEDUP_REMOVED lines=13> */
.L_x_9344:
[----:B------:R-:W-:Y:S05]  /*1f410*/  BSYNC.RECONVERGENT B2 ;  /* 0x0000000000027941 */ /* 0x000fea0003800200 */
.L_x_9343:
        /* <DEDUP_REMOVED lines=58> */
.L_x_9341:
[----:B------:R-:W-:Y:S05]  /*1f7c0*/  BSYNC.RECONVERGENT B1 ;  /* 0x0000000000017941 */ /* 0x000fea0003800200 */
.L_x_9340:
        /* <DEDUP_REMOVED lines=24> */
.L_x_9347:
        /* <DEDUP_REMOVED lines=13> */
.L_x_9349:
[----:B------:R-:W-:Y:S05]  /*1fa20*/  BSYNC.RECONVERGENT B2 ;  /* 0x0000000000027941 */ /* 0x000fea0003800200 */
.L_x_9348:
        /* <DEDUP_REMOVED lines=58> */
.L_x_9346:
[----:B------:R-:W-:Y:S05]  /*1fdd0*/  BSYNC.RECONVERGENT B1 ;  /* 0x0000000000017941 */ /* 0x000fea0003800200 */
.L_x_9345:
        /* <DEDUP_REMOVED lines=21> */
.L_x_9352:
        /* <DEDUP_REMOVED lines=13> */
.L_x_9354:
[----:B------:R-:W-:Y:S05]  /*20000*/  BSYNC.RECONVERGENT B2 ;  /* 0x0000000000027941 */ /* 0x000fea0003800200 */
.L_x_9353:
        /* <DEDUP_REMOVED lines=55> */
[----:B------:R-:W-:Y:S02]  /*20380*/  HFMA2 R212, -RZ, RZ, 0, 0 ;  /* 0x00000000ffd47431 */ /* 0x000fe400000001ff */
[----:B------:R-:W-:Y:S01]  /*20390*/  IMAD.MOV.U32 R226, RZ, RZ, R4 ;  /* 0x000000ffffe27224 */ /* 0x000fe200078e0004 */
[----:B------:R-:W-:-:S07]  /*203a0*/  LOP3.LUT R236, R6, UR4, R5, 0x96, !PT ;  /* 0x0000000406ec7c12 */ /* 0x000fce000f8e9605 */
.L_x_9351:
[----:B------:R-:W-:Y:S05]  /*203b0*/  BSYNC.RECONVERGENT B1 ;  /* 0x0000000000017941 */ /* 0x000fea0003800200 */
.L_x_9350:
        /* <DEDUP_REMOVED lines=24> */
.L_x_9357:
        /* <DEDUP_REMOVED lines=13> */
.L_x_9359:
[----:B------:R-:W-:Y:S05]  /*20610*/  BSYNC.RECONVERGENT B2 ;  /* 0x0000000000027941 */ /* 0x000fea0003800200 */
.L_x_9358:
        /* <DEDUP_REMOVED lines=56> */
[----:B------:R-:W-:Y:S01]  /*209a0*/  IMAD.MOV.U32 R5, RZ, RZ, R226 ;  /* 0x000000ffff057224 */ /* 0x000fe200078e00e2 */
[----:B------:R-:W-:-:S07]  /*209b0*/  MOV R226, R4 ;  /* 0x0000000400e27202 */ /* 0x000fce0000000f00 */
.L_x_9356:
[----:B------:R-:W-:Y:S05]  /*209c0*/  BSYNC.RECONVERGENT B1 ;  /* 0x0000000000017941 */ /* 0x000fea0003800200 */
.L_x_9355:
        /* <DEDUP_REMOVED lines=20> */
.L_x_9362:
        /* <DEDUP_REMOVED lines=13> */
.L_x_9364:
[----:B------:R-:W-:Y:S05]  /*20be0*/  BSYNC.RECONVERGENT B2 ;  /* 0x0000000000027941 */ /* 0x000fea0003800200 */
.L_x_9363:
        /* <DEDUP_REMOVED lines=58> */
.L_x_9361:
[----:B------:R-:W-:Y:S05]  /*20f90*/  BSYNC.RECONVERGENT B1 ;  /* 0x0000000000017941 */ /* 0x000fea0003800200 */
.L_x_9360:
        /* <DEDUP_REMOVED lines=24> */
.L_x_9367:
[----:B------:R-:W-:Y:S01]  /*21120*/  VIADD R240, R240, 0x1 ;  /* 0x00000001f0f07836 */ /* 0x000fe20000000000 */
[----:B------:R-:W-:Y:S03]  /*21130*/  BSSY.RECONVERGENT B2, `(.L_x_9368) ;  /* 0x000000c000027945 */ /* 0x000fe60003800200 */
[C---:B0-----:R-:W-:Y:S01]  /*21140*/  IMAD.WIDE.U32 R228, R240.reuse, -0x2daee0ad, RZ ;  /* 0xd2511f53f0e47825 */ /* 0x041fe200078e00ff */
        /* <DEDUP_REMOVED lines=10> */
.L_x_9369:
[----:B------:R-:W-:Y:S05]  /*211f0*/  BSYNC.RECONVERGENT B2 ;  /* 0x0000000000027941 */ /* 0x000fea0003800200 */
.L_x_9368:
        /* <DEDUP_REMOVED lines=58> */
.L_x_9366:
[----:B------:R-:W-:Y:S05]  /*215a0*/  BSYNC.RECONVERGENT B1 ;  /* 0x0000000000017941 */ /* 0x000fea0003800200 */
.L_x_9365:
[----:B------:R-:W-:Y:S01]  /*215b0*/  ISETP.NE.AND P3, PT, R213, 0x1, PT ;  /* 0x00000001d500780c */ /* 0x000fe20003f65270 */
[----:B------:R-:W-:Y:S01]  /*215c0*/  BSSY.RECONVERGENT B1, `(.L_x_9370) ;  /* 0x000005a000017945 */ /* 0x000fe20003800200 */
[----:B------:R-:W-:Y:S01]  /*215d0*/  I2FP.F32.U32 R6, R5 ;  /* 0x0000000500067245 */ /* 0x000fe20000201000 */
[----:B0-----:R-:W-:Y:S01]  /*215e0*/  IMAD.MOV.U32 R228, RZ, RZ, 0x2 ;  /* 0x00000002ffe47424 */ /* 0x001fe200078e00ff */
        /* <DEDUP_REMOVED lines=15> */
.L_x_9372:
        /* <DEDUP_REMOVED lines=13> */
.L_x_9374:
[----:B------:R-:W-:Y:S05]  /*217b0*/  BSYNC.RECONVERGENT B2 ;  /* 0x0000000000027941 */ /* 0x000fea0003800200 */
.L_x_9373:
        /* <DEDUP_REMOVED lines=58> */
.L_x_9371:
[----:B------:R-:W-:Y:S05]  /*21b60*/  BSYNC.RECONVERGENT B1 ;  /* 0x0000000000017941 */ /* 0x000fea0003800200 */
.L_x_9370:
        /* <DEDUP_REMOVED lines=24> */
.L_x_9377:
        /* <DEDUP_REMOVED lines=13> */
.L_x_9379:
[----:B------:R-:W-:Y:S05]  /*21dc0*/  BSYNC.RECONVERGENT B2 ;  /* 0x0000000000027941 */ /* 0x000fea0003800200 */
.L_x_9378:
        /* <DEDUP_REMOVED lines=58> */
.L_x_9376:
[----:B------:R-:W-:Y:S05]  /*22170*/  BSYNC.RECONVERGENT B1 ;  /* 0x0000000000017941 */ /* 0x000fea0003800200 */
.L_x_9375:
        /* <DEDUP_REMOVED lines=18> */
.L_x_9382:
        /* <DEDUP_REMOVED lines=13> */
.L_x_9384:
[----:B------:R-:W-:Y:S05]  /*22370*/  BSYNC.RECONVERGENT B2 ;  /* 0x0000000000027941 */ /* 0x000fea0003800200 */
.L_x_9383:
        /* <DEDUP_REMOVED lines=58> */
.L_x_9381:
[----:B------:R-:W-:Y:S05]  /*22720*/  BSYNC.RECONVERGENT B1 ;  /* 0x0000000000017941 */ /* 0x000fea0003800200 */
.L_x_9380:
        /* <DEDUP_REMOVED lines=24> */
.L_x_9387:
        /* <DEDUP_REMOVED lines=13> */
.L_x_9389:
[----:B------:R-:W-:Y:S05]  /*22980*/  BSYNC.RECONVERGENT B2 ;  /* 0x0000000000027941 */ /* 0x000fea0003800200 */
.L_x_9388:
        /* <DEDUP_REMOVED lines=58> */
.L_x_9386:
[----:B------:R-:W-:Y:S05]  /*22d30*/  BSYNC.RECONVERGENT B1 ;  /* 0x0000000000017941 */ /* 0x000fea0003800200 */
.L_x_9385:
        /* <DEDUP_REMOVED lines=19> */
.L_x_9392:
        /* <DEDUP_REMOVED lines=13> */
.L_x_9394:
[----:B------:R-:W-:Y:S05]  /*22f40*/  BSYNC.RECONVERGENT B2 ;  /* 0x0000000000027941 */ /* 0x000fea0003800200 */
.L_x_9393:
        /* <DEDUP_REMOVED lines=58> */
.L_x_9391:
[----:B------:R-:W-:Y:S05]  /*232f0*/  BSYNC.RECONVERGENT B1 ;  /* 0x0000000000017941 */ /* 0x000fea0003800200 */
.L_x_9390:
        /* <DEDUP_REMOVED lines=24> */
.L_x_9397:
        /* <DEDUP_REMOVED lines=13> */
.L_x_9399:
[----:B------:R-:W-:Y:S05]  /*23550*/  BSYNC.RECONVERGENT B2 ;  /* 0x0000000000027941 */ /* 0x000fea0003800200 */
.L_x_9398:
        /* <DEDUP_REMOVED lines=57> */
[----:B------:R-:W-:-:S07]  /*238f0*/  MOV R226, R228 ;  /* 0x000000e400e27202 */ /* 0x000fce0000000f00 */
.L_x_9396:
[----:B------:R-:W-:Y:S05]  /*23900*/  BSYNC.RECONVERGENT B1 ;  /* 0x0000000000017941 */ /* 0x000fea0003800200 */
.L_x_9395:
        /* <DEDUP_REMOVED lines=18> */
.L_x_9402:
        /* <DEDUP_REMOVED lines=15> */
.L_x_9404:
[----:B------:R-:W-:Y:S05]  /*23b20*/  BSYNC.RECONVERGENT B2 ;  /* 0x0000000000027941 */ /* 0x000fea0003800200 */
.L_x_9403:
        /* <DEDUP_REMOVED lines=58> */
.L_x_9401:
[----:B------:R-:W-:Y:S05]  /*23ed0*/  BSYNC.RECONVERGENT B1 ;  /* 0x0000000000017941 */ /* 0x000fea0003800200 */
.L_x_9400:
        /* <DEDUP_REMOVED lines=12> */
.L_x_9324:
[----:B------:R-:W-:Y:S01]  /*23fa0*/  ISETP.NE.AND P2, PT, R232, 0x1, PT ;  /* 0x00000001e800780c */ /* 0x000fe20003f45270 */
[----:B------:R-:W-:Y:S01]  /*23fb0*/  BSSY.RECONVERGENT B1, `(.L_x_9406) ;  /* 0x0000056000017945 */ /* 0x000fe20003800200 */
[----:B--2---:R-:W-:Y:S02]  /*23fc0*/  HFMA2 R210, -RZ, RZ, 0, 1.1920928955078125e-07 ;  /* 0x00000002ffd27431 */ /* 0x004fe400000001ff */
        /* <DEDUP_REMOVED lines=13> */
.L_x_9408:
        /* <DEDUP_REMOVED lines=13> */
.L_x_9410:
[----:B------:R-:W-:Y:S05]  /*24170*/  BSYNC.RECONVERGENT B2 ;  /* 0x0000000000027941 */ /* 0x000fea0003800200 */
.L_x_9409:
        /* <DEDUP_REMOVED lines=57> */
.L_x_9407:
[----:B------:R-:W-:Y:S05]  /*24510*/  BSYNC.RECONVERGENT B1 ;  /* 0x0000000000017941 */ /* 0x000fea0003800200 */
.L_x_9406:
[----:B------:R-:W1:Y:S01]  /*24520*/  LDC R225, c[0x0][0x404] ;  /* 0x00010100ffe17b82 */ /* 0x000e620000000800 */
[----:B0-----:R-:W-:Y:S01]  /*24530*/  HFMA2 R228, -RZ, RZ, 0.1171875, 0 ;  /* 0x2f800000ffe47431 */ /* 0x001fe200000001ff */
[----:B------:R-:W-:Y:S01]  /*24540*/  I2FP.F32.U32 R209, R208 ;  /* 0x000000d000d17245 */ /* 0x000fe20000201000 */
[----:B------:R-:W-:Y:S01]  /*24550*/  BSSY.RECONVERGENT B1, `(.L_x_9411) ;  /* 0x000005b000017945 */ /* 0x000fe20003800200 */
[----:B------:R-:W-:Y:S01]  /*24560*/  LOP3.LUT R242, R242, 0xffffffef, RZ, 0xc0, !PT ;  /* 0xffffffeff2f27812 */ /* 0x000fe200078ec0ff */
[C---:B-----5:R-:W-:Y:S01]  /*24570*/  IMAD.U32 R227, R212.reuse, 0x10000, RZ ;  /* 0x00010000d4e37824 */ /* 0x060fe200078e00ff */
[----:B------:R-:W-:Y:S01]  /*24580*/  PRMT R212, R212, 0x7632, R212 ;  /* 0x00007632d4d47816 */ /* 0x000fe200000000d4 */
[----:B------:R-:W-:Y:S02]  /*24590*/  IMAD.MOV.U32 R211, RZ, RZ, 0x2 ;  /* 0x00000002ffd37424 */ /* 0x000fe400078e00ff */
[----:B------:R-:W-:Y:S01]  /*245a0*/  FFMA.FTZ R208, R209, R228, 1.1641532182693481445e-10 ;  /* 0x2f000000d1d07423 */ /* 0x000fe200000100e4 */
[----:B------:R-:W-:-:S04]  /*245b0*/  MOV R209, R234 ;  /* 0x000000ea00d17202 */ /* 0x000fc80000000f00 */
[----:B-1----:R-:W-:-:S13]  /*245c0*/  FSETP.LE.FTZ.AND P2, PT, R208, R225, PT ;  /* 0x000000e1d000720b */ /* 0x002fda0003f53000 */
        /* <DEDUP_REMOVED lines=11> */
.L_x_9413:
        /* <DEDUP_REMOVED lines=13> */
.L_x_9415:
[----:B------:R-:W-:Y:S05]  /*24750*/  BSYNC.RECONVERGENT B2 ;  /* 0x0000000000027941 */ /* 0x000fea0003800200 */
.L_x_9414:
        /* <DEDUP_REMOVED lines=58> */
.L_x_9412:
[----:B------:R-:W-:Y:S05]  /*24b00*/  BSYNC.RECONVERGENT B1 ;  /* 0x0000000000017941 */ /* 0x000fea0003800200 */
.L_x_9411:
        /* <DEDUP_REMOVED lines=19> */
.L_x_9418:
        /* <DEDUP_REMOVED lines=13> */
.L_x_9420:
[----:B------:R-:W-:Y:S05]  /*24d10*/  BSYNC.RECONVERGENT B2 ;  /* 0x0000000000027941 */ /* 0x000fea0003800200 */
.L_x_9419:
        /* <DEDUP_REMOVED lines=58> */
.L_x_9417:
[----:B------:R-:W-:Y:S05]  /*250c0*/  BSYNC.RECONVERGENT B1 ;  /* 0x0000000000017941 */ /* 0x000fea0003800200 */
.L_x_9416:
        /* <DEDUP_REMOVED lines=20> */
.L_x_9423:
        /* <DEDUP_REMOVED lines=13> */
.L_x_9425:
[----:B------:R-:W-:Y:S05]  /*252e0*/  BSYNC.RECONVERGENT B2 ;  /* 0x0000000000027941 */ /* 0x000fea0003800200 */
.L_x_9424:
        /* <DEDUP_REMOVED lines=58> */
.L_x_9422:
[----:B------:R-:W-:Y:S05]  /*25690*/  BSYNC.RECONVERGENT B1 ;  /* 0x0000000000017941 */ /* 0x000fea0003800200 */
.L_x_9421:
        /* <DEDUP_REMOVED lines=19> */
.L_x_9428:
        /* <DEDUP_REMOVED lines=13> */
.L_x_9430:
[----:B------:R-:W-:Y:S05]  /*258a0*/  BSYNC.RECONVERGENT B2 ;  /* 0x0000000000027941 */ /* 0x000fea0003800200 */
.L_x_9429:
        /* <DEDUP_REMOVED lines=58> */
.L_x_9427:
[----:B------:R-:W-:Y:S05]  /*25c50*/  BSYNC.RECONVERGENT B1 ;  /* 0x0000000000017941 */ /* 0x000fea0003800200 */
.L_x_9426:
        /* <DEDUP_REMOVED lines=18> */
.L_x_9433:
        /* <DEDUP_REMOVED lines=13> */
.L_x_9435:
[----:B------:R-:W-:Y:S05]  /*25e50*/  BSYNC.RECONVERGENT B2 ;  /* 0x0000000000027941 */ /* 0x000fea0003800200 */
.L_x_9434:
        /* <DEDUP_REMOVED lines=58> */
.L_x_9432:
[----:B------:R-:W-:Y:S05]  /*26200*/  BSYNC.RECONVERGENT B1 ;  /* 0x0000000000017941 */ /* 0x000fea0003800200 */
.L_x_9431:
        /* <DEDUP_REMOVED lines=17> */
.L_x_9438:
        /* <DEDUP_REMOVED lines=13> */
.L_x_9440:
[----:B------:R-:W-:Y:S05]  /*263f0*/  BSYNC.RECONVERGENT B2 ;  /* 0x0000000000027941 */ /* 0x000fea0003800200 */
.L_x_9439:
        /* <DEDUP_REMOVED lines=58> */
.L_x_9437:
[----:B------:R-:W-:Y:S05]  /*267a0*/  BSYNC.RECONVERGENT B1 ;  /* 0x0000000000017941 */ /* 0x000fea0003800200 */
.L_x_9436:
        /* <DEDUP_REMOVED lines=18> */
.L_x_9443:
        /* <DEDUP_REMOVED lines=13> */
.L_x_9445:
[----:B------:R-:W-:Y:S05]  /*269a0*/  BSYNC.RECONVERGENT B2 ;  /* 0x0000000000027941 */ /* 0x000fea0003800200 */
.L_x_9444:
        /* <DEDUP_REMOVED lines=58> */
.L_x_9442:
[----:B------:R-:W-:Y:S05]  /*26d50*/  BSYNC.RECONVERGENT B1 ;  /* 0x0000000000017941 */ /* 0x000fea0003800200 */
.L_x_9441:
        /* <DEDUP_REMOVED lines=37> */
.L_x_9405:
        /* <DEDUP_REMOVED lines=15> */
[----:B------:R-:W-:-:S02]  /*270a0*/  LOP3.LUT P1, RZ, R242, 0x10, RZ, 0xc0, !PT ;  /* 0x00000010f2ff7812 */ /* 0x000fc4000782c0ff */
[----:B------:R-:W-:Y:S02]  /*270b0*/  LOP3.LUT R231, R231, R230, RZ, 0xfc, !PT ;  /* 0x000000e6e7e77212 */ /* 0x000fe400078efcff */
[----:B------:R-:W-:Y:S01]  /*270c0*/  SEL R230, RZ, 0x1, !P1 ;  /* 0x00000001ffe67807 */ /* 0x000fe20004800000 */
[----:B------:R0:W-:Y:S01]  /*270d0*/  STG.E.128 desc[UR6][R244.64], R208 ;  /* 0x000000d0f4007986 */ /* 0x0001e2000c101d06 */
[----:B-1----:R-:W-:Y:S02]  /*270e0*/  IMAD.WIDE.U32 R228, R224, 0x8, R228 ;  /* 0x00000008e0e47825 */ /* 0x002fe400078e00e4 */
[----:B------:R-:W-:Y:S01]  /*270f0*/  LOP3.LUT R230, R225, R230, RZ, 0xfc, !PT ;  /* 0x000000e6e1e67212 */ /* 0x000fe200078efcff */
[----:B------:R0:W-:Y:S04]  /*27100*/  STG.E.128 desc[UR6][R244.64+0x10], R212 ;  /* 0x000010d4f4007986 */ /* 0x0001e8000c101d06 */
        /* <DEDUP_REMOVED lines=22> */
.L_x_9446:
[----:B------:R-:W-:Y:S01]  /*27270*/  IMAD.MOV.U32 R233, RZ, RZ, R226 ;  /* 0x000000ffffe97224 */ /* 0x000fe200078e00e2 */
[----:B------:R-:W-:-:S07]  /*27280*/  IADD3 R224, PT, PT, R224, 0x80, RZ ;  /* 0x00000080e0e07810 */ /* 0x000fce0007ffe0ff */
.L_x_9323:
[----:B------:R-:W-:Y:S05]  /*27290*/  BSYNC.RECONVERGENT B0 ;  /* 0x0000000000007941 */ /* 0x000fea0003800200 */
.L_x_9322:
        /* <DEDUP_REMOVED lines=23> */
[----:B-1----:R-:W-:Y:S01]  /*27410*/  MOV R226, R233 ;  /* 0x000000e900e27202 */ /* 0x002fe20000000f00 */
        /* <DEDUP_REMOVED lines=12> */
.L_x_9452:
        /* <DEDUP_REMOVED lines=13> */
.L_x_9454:
[----:B------:R-:W-:Y:S05]  /*275b0*/  BSYNC.RECONVERGENT B2 ;  /* 0x0000000000027941 */ /* 0x000fea0003800200 */
.L_x_9453:
        /* <DEDUP_REMOVED lines=57> */
.L_x_9451:
[----:B------:R-:W-:Y:S05]  /*27950*/  BSYNC.RECONVERGENT B1 ;  /* 0x0000000000017941 */ /* 0x000fea0003800200 */
.L_x_9450:
        /* <DEDUP_REMOVED lines=8> */
[----:B------:R-:W3:Y:S01]  /*279e0*/  LDC R8, c[0x0][0x408] ;  /* 0x00010200ff087b82 */ /* 0x000ee20000000800 */
[----:B------:R-:W-:Y:S01]  /*279f0*/  PRMT R220, R220, 0x7632, R220 ;  /* 0x00007632dcdc7816 */ /* 0x000fe200000000dc */
[----:B------:R-:W-:Y:S01]  /*27a00*/  IMAD.MOV.U32 R3, RZ, RZ, R234 ;  /* 0x000000ffff037224 */ /* 0x000fe200078e00ea */
[----:B------:R-:W-:-:S02]  /*27a10*/  MOV R5, 0x2 ;  /* 0x0000000200057802 */ /* 0x000fc40000000f00 */
[----:B-1----:R-:W-:Y:S01]  /*27a20*/  FSETP.LE.FTZ.AND P4, PT, R2, R225, PT ;  /* 0x000000e10200720b */ /* 0x002fe20003f93000 */
[----:B---3--:R-:W-:-:S12]  /*27a30*/  FMUL.FTZ R9, R9, R8 ;  /* 0x0000000809097220 */ /* 0x008fd80000410000 */
        /* <DEDUP_REMOVED lines=10> */
.L_x_9457:
        /* <DEDUP_REMOVED lines=13> */
.L_x_9459:
[----:B------:R-:W-:Y:S05]  /*27bb0*/  BSYNC.RECONVERGENT B2 ;  /* 0x0000000000027941 */ /* 0x000fea0003800200 */
.L_x_9458:
        /* <DEDUP_REMOVED lines=58> */
.L_x_9456:
[----:B------:R-:W-:Y:S05]  /*27f60*/  BSYNC.RECONVERGENT B1 ;  /* 0x0000000000017941 */ /* 0x000fea0003800200 */
.L_x_9455:
        /* <DEDUP_REMOVED lines=8> */
[----:B--2---:R-:W-:Y:S02]  /*27ff0*/  FSEL R216, R3, RZ, !P2 ;  /* 0x000000ff03d87208 */ /* 0x004fe40005000000 */
[----:B------:R-:W-:Y:S02]  /*28000*/  SEL R2, RZ, 0x1, P2 ;  /* 0x00000001ff027807 */ /* 0x000fe40001000000 */
[----:B------:R-:W-:Y:S01]  /*28010*/  ISETP.NE.AND P2, PT, R5, 0x1, PT ;  /* 0x000000010500780c */ /* 0x000fe20003f45270 */
[--C-:B------:R-:W-:Y:S01]  /*28020*/  FADD.FTZ R216, R216, R9.reuse ;  /* 0x00000009d8d87221 */ /* 0x100fe20000010000 */
[----:B------:R-:W-:Y:S02]  /*28030*/  MOV R3, R234 ;  /* 0x000000ea00037202 */ /* 0x000fe40000000f00 */
[----:B------:R-:W-:Y:S01]  /*28040*/  PRMT R9, R2, 0x7610, R9 ;  /* 0x0000761002097816 */ /* 0x000fe20000000009 */
        /* <DEDUP_REMOVED lines=10> */
.L_x_9462:
        /* <DEDUP_REMOVED lines=13> */
.L_x_9464:
[----:B------:R-:W-:Y:S05]  /*281c0*/  BSYNC.RECONVERGENT B2 ;  /* 0x0000000000027941 */ /* 0x000fea0003800200 */
.L_x_9463:
        /* <DEDUP_REMOVED lines=58> */
.L_x_9461:
[----:B------:R-:W-:Y:S05]  /*28570*/  BSYNC.RECONVERGENT B1 ;  /* 0x0000000000017941 */ /* 0x000fea0003800200 */
.L_x_9460:
        /* <DEDUP_REMOVED lines=20> */
.L_x_9467:
        /* <DEDUP_REMOVED lines=13> */
.L_x_9469:
[----:B------:R-:W-:Y:S05]  /*28790*/  BSYNC.RECONVERGENT B2 ;  /* 0x0000000000027941 */ /* 0x000fea0003800200 */
.L_x_9468:
        /* <DEDUP_REMOVED lines=58> */
.L_x_9466:
[----:B------:R-:W-:Y:S05]  /*28b40*/  BSYNC.RECONVERGENT B1 ;  /* 0x0000000000017941 */ /* 0x000fea0003800200 */
.L_x_9465:
        /* <DEDUP_REMOVED lines=24> */
.L_x_9472:
        /* <DEDUP_REMOVED lines=13> */
.L_x_9474:
[----:B------:R-:W-:Y:S05]  /*28da0*/  BSYNC.RECONVERGENT B2 ;  /* 0x0000000000027941 */ /* 0x000fea0003800200 */
.L_x_9473:
        /* <DEDUP_REMOVED lines=58> */
.L_x_9471:
[----:B------:R-:W-:Y:S05]  /*29150*/  BSYNC.RECONVERGENT B1 ;  /* 0x0000000000017941 */ /* 0x000fea0003800200 */
.L_x_9470:
        /* <DEDUP_REMOVED lines=21> */
.L_x_9477:
        /* <DEDUP_REMOVED lines=13> */
.L_x_9479:
[----:B------:R-:W-:Y:S05]  /*29380*/  BSYNC.RECONVERGENT B2 ;  /* 0x0000000000027941 */ /* 0x000fea0003800200 */
.L_x_9478:
        /* <DEDUP_REMOVED lines=58> */
.L_x_9476:
[----:B------:R-:W-:Y:S05]  /*29730*/  BSYNC.RECONVERGENT B1 ;  /* 0x0000000000017941 */ /* 0x000fea0003800200 */
.L_x_9475:
        /* <DEDUP_REMOVED lines=8> */
[----:B------:R-:W-:Y:S01]  /*297c0*/  FSEL R218, R5, RZ, !P2 ;  /* 0x000000ff05da7208 */ /* 0x000fe20005000000 */
[----:B------:R-:W-:Y:S01]  /*297d0*/  IMAD.MOV.U32 R5, RZ, RZ, R234 ;  /* 0x000000ffff057224 */ /* 0x000fe200078e00ea */
        /* <DEDUP_REMOVED lines=14> */
.L_x_9482:
        /* <DEDUP_REMOVED lines=13> */
.L_x_9484:
[----:B------:R-:W-:Y:S05]  /*29990*/  BSYNC.RECONVERGENT B2 ;  /* 0x0000000000027941 */ /* 0x000fea0003800200 */
.L_x_9483:
        /* <DEDUP_REMOVED lines=58> */
.L_x_9481:
[----:B------:R-:W-:Y:S05]  /*29d40*/  BSYNC.RECONVERGENT B1 ;  /* 0x0000000000017941 */ /* 0x000fea0003800200 */
.L_x_9480:
        /* <DEDUP_REMOVED lines=20> */
.L_x_9487:
        /* <DEDUP_REMOVED lines=13> */
.L_x_9489:
[----:B------:R-:W-:Y:S05]  /*29f60*/  BSYNC.RECONVERGENT B2 ;  /* 0x0000000000027941 */ /* 0x000fea0003800200 */
.L_x_9488:
        /* <DEDUP_REMOVED lines=58> */
.L_x_9486:
[----:B------:R-:W-:Y:S05]  /*2a310*/  BSYNC.RECONVERGENT B1 ;  /* 0x0000000000017941 */ /* 0x000fea0003800200 */
.L_x_9485:
        /* <DEDUP_REMOVED lines=24> */
.L_x_9492:
[----:B------:R-:W-:Y:S01]  /*2a4a0*/  VIADD R240, R240, 0x1 ;  /* 0x00000001f0f07836 */ /* 0x000fe20000000000 */
[----:B------:R-:W-:Y:S03]  /*2a4b0*/  BSSY.RECONVERGENT B2, `(.L_x_9493) ;  /* 0x000000c000027945 */ /* 0x000fe60003800200 */
        /* <DEDUP_REMOVED lines=11> */
.L_x_9494:
[----:B------:R-:W-:Y:S05]  /*2a570*/  BSYNC.RECONVERGENT B2 ;  /* 0x0000000000027941 */ /* 0x000fea0003800200 */
.L_x_9493:
        /* <DEDUP_REMOVED lines=58> */
.L_x_9491:
[----:B------:R-:W-:Y:S05]  /*2a920*/  BSYNC.RECONVERGENT B1 ;  /* 0x0000000000017941 */ /* 0x000fea0003800200 */
.L_x_9490:
        /* <DEDUP_REMOVED lines=19> */
.L_x_9497:
        /* <DEDUP_REMOVED lines=13> */
.L_x_9499:
[----:B------:R-:W-:Y:S05]  /*2ab30*/  BSYNC.RECONVERGENT B2 ;  /* 0x0000000000027941 */ /* 0x000fea0003800200 */
.L_x_9498:
[----:B0-----:R-:W-:Y:S01]  /*2ab40*/  LOP3.LUT R228, R11, UR9, R221, 0x96, !PT ;  /* 0x000000090be47c12 */ /* 0x001fe2000f8e96dd */
        /* <DEDUP_REMOVED lines=57> */
.L_x_9496:
[----:B------:R-:W-:Y:S05]  /*2aee0*/  BSYNC.RECONVERGENT B1 ;  /* 0x0000000000017941 */ /* 0x000fea0003800200 */
.L_x_9495:
[----:B------:R-:W-:Y:S01]  /*2aef0*/  I2FP.F32.U32 R6, R7 ;  /* 0x0000000700067245 */ /* 0x000fe20000201000 */
[----:B------:R-:W-:Y:S01]  /*2af00*/  IMAD.U32 R7, R174, 0x10000, RZ ;  /* 0x00010000ae077824 */ /* 0x000fe200078e00ff */
[----:B------:R-:W-:Y:S01]  /*2af10*/  FSEL R5, R5, RZ, P2 ;  /* 0x000000ff05057208 */ /* 0x000fe20001000000 */
[----:B------:R-:W-:Y:S01]  /*2af20*/  BSSY.RECONVERGENT B1, `(.L_x_9500) ;  /* 0x000005d000017945 */ /* 0x000fe20003800200 */
[----:B0-----:R-:W-:Y:S02]  /*2af30*/  HFMA2 R228, -RZ, RZ, 0, 1.1920928955078125e-07 ;  /* 0x00000002ffe47431 */ /* 0x001fe400000001ff */
[----:B------:R-:W-:Y:S01]  /*2af40*/  FFMA.FTZ R6, R6, R227, 1.1641532182693481445e-10 ;  /* 0x2f00000006067423 */ /* 0x000fe200000100e3 */
[----:B------:R-:W-:-:S04]  /*2af50*/  FMUL.FTZ R7, R7, R8 ;  /* 0x0000000807077220 */ /* 0x000fc80000410000 */
        /* <DEDUP_REMOVED lines=17> */
.L_x_9502:
        /* <DEDUP_REMOVED lines=13> */
.L_x_9504:
[----:B------:R-:W-:Y:S05]  /*2b140*/  BSYNC.RECONVERGENT B2 ;  /* 0x0000000000027941 */ /* 0x000fea0003800200 */
.L_x_9503:
        /* <DEDUP_REMOVED lines=58> */
.L_x_9501:
[----:B------:R-:W-:Y:S05]  /*2b4f0*/  BSYNC.RECONVERGENT B1 ;  /* 0x0000000000017941 */ /* 0x000fea0003800200 */
.L_x_9500:
        /* <DEDUP_REMOVED lines=18> */
.L_x_9507:
        /* <DEDUP_REMOVED lines=13> */
.L_x_9509:
[----:B------:R-:W-:Y:S05]  /*2b6f0*/  BSYNC.RECONVERGENT B2 ;  /* 0x0000000000027941 */ /* 0x000fea0003800200 */
.L_x_9508:
        /* <DEDUP_REMOVED lines=58> */
.L_x_9506:
[----:B------:R-:W-:Y:S05]  /*2baa0*/  BSYNC.RECONVERGENT B1 ;  /* 0x0000000000017941 */ /* 0x000fea0003800200 */
.L_x_9505:
[----:B------:R-:W-:Y:S01]  /*2bab0*/  I2FP.F32.U32 R6, R7 ;  /* 0x0000000700067245 */ /* 0x000fe20000201000 */
[----:B------:R-:W-:Y:S01]  /*2bac0*/  BSSY.RECONVERGENT B1, `(.L_x_9510) ;  /* 0x000005f000017945 */ /* 0x000fe20003800200 */
[----:B------:R-:W-:Y:S01]  /*2bad0*/  PRMT R7, R174, 0x7632, R7 ;  /* 0x00007632ae077816 */ /* 0x000fe20000000007 */
[----:B------:R-:W-:Y:S01]  /*2bae0*/  IMAD.MOV.U32 R228, RZ, RZ, 0x2 ;  /* 0x00000002ffe47424 */ /* 0x000fe200078e00ff */
[----:B------:R-:W-:Y:S01]  /*2baf0*/  FSEL R222, R221, RZ, P3 ;  /* 0x000000ffddde7208 */ /* 0x000fe20001800000 */
        /* <DEDUP_REMOVED lines=19> */
.L_x_9512:
        /* <DEDUP_REMOVED lines=13> */
.L_x_9514:
[----:B------:R-:W-:Y:S05]  /*2bd00*/  BSYNC.RECONVERGENT B2 ;  /* 0x0000000000027941 */ /* 0x000fea0003800200 */
.L_x_9513:
        /* <DEDUP_REMOVED lines=54> */
[----:B------:R-:W-:-:S03]  /*2c070*/  IMAD.WIDE.U32 R228, R229, -0x2daee0ad, RZ ;  /* 0xd2511f53e5e47825 */ /* 0x000fc600078e00ff */
[----:B------:R-:W-:Y:S01]  /*2c080*/  MOV R226, R228 ;  /* 0x000000e400e27202 */ /* 0x000fe20000000f00 */
[----:B------:R-:W-:Y:S01]  /*2c090*/  IMAD.MOV.U32 R228, RZ, RZ, RZ ;  /* 0x000000ffffe47224 */ /* 0x000fe200078e00ff */
[----:B------:R-:W-:-:S07]  /*2c0a0*/  LOP3.LUT R236, R230, UR4, R229, 0x96, !PT ;  /* 0x00000004e6ec7c12 */ /* 0x000fce000f8e96e5 */
.L_x_9511:
[----:B------:R-:W-:Y:S05]  /*2c0b0*/  BSYNC.RECONVERGENT B1 ;  /* 0x0000000000017941 */ /* 0x000fea0003800200 */
.L_x_9510:
        /* <DEDUP_REMOVED lines=19> */
.L_x_9517:
        /* <DEDUP_REMOVED lines=13> */
.L_x_9519:
[----:B------:R-:W-:Y:S05]  /*2c2c0*/  BSYNC.RECONVERGENT B2 ;  /* 0x0000000000027941 */ /* 0x000fea0003800200 */
.L_x_9518:
        /* <DEDUP_REMOVED lines=58> */
.L_x_9516:
[----:B------:R-:W-:Y:S05]  /*2c670*/  BSYNC.RECONVERGENT B1 ;  /* 0x0000000000017941 */ /* 0x000fea0003800200 */
.L_x_9515:
        /* <DEDUP_REMOVED lines=11> */
[--C-:B------:R-:W-:Y:S01]  /*2c730*/  FADD.FTZ R222, R222, R7.reuse ;  /* 0x00000007dede7221 */ /* 0x100fe20000010000 */
[----:B------:R-:W-:Y:S02]  /*2c740*/  PRMT R7, R228, 0x7610, R7 ;  /* 0x00007610e4077816 */ /* 0x000fe40000000007 */
[----:B------:R-:W-:Y:S01]  /*2c750*/  MOV R229, R234 ;  /* 0x000000ea00e57202 */ /* 0x000fe20000000f00 */
        /* <DEDUP_REMOVED lines=10> */
.L_x_9522:
        /* <DEDUP_REMOVED lines=13> */
.L_x_9524:
[----:B------:R-:W-:Y:S05]  /*2c8d0*/  BSYNC.RECONVERGENT B2 ;  /* 0x0000000000027941 */ /* 0x000fea0003800200 */
.L_x_9523:
        /* <DEDUP_REMOVED lines=58> */
.L_x_9521:
[----:B------:R-:W-:Y:S05]  /*2cc80*/  BSYNC.RECONVERGENT B1 ;  /* 0x0000000000017941 */ /* 0x000fea0003800200 */
.L_x_9520:
        /* <DEDUP_REMOVED lines=18> */
.L_x_9527:
        /* <DEDUP_REMOVED lines=15> */
.L_x_9529:
[----:B------:R-:W-:Y:S05]  /*2cea0*/  BSYNC.RECONVERGENT B2 ;  /* 0x0000000000027941 */ /* 0x000fea0003800200 */
.L_x_9528:
        /* <DEDUP_REMOVED lines=58> */
.L_x_9526:
[----:B------:R-:W-:Y:S05]  /*2d250*/  BSYNC.RECONVERGENT B1 ;  /* 0x0000000000017941 */ /* 0x000fea0003800200 */
.L_x_9525:
[----:B------:R-:W-:-:S05]  /*2d260*/  I2FP.F32.U32 R228, R229 ;  /* 0x000000e500e47245 */ /* 0x000fca0000201000 */
[----:B------:R-:W-:Y:S01]  /*2d270*/  FFMA.FTZ R228, R228, R227, 1.1641532182693481445e-10 ;  /* 0x2f000000e4e47423 */ /* 0x000fe200000100e3 */
[----:B------:R-:W-:-:S04]  /*2d280*/  PRMT R227, R175, 0x7632, R227 ;  /* 0x00007632afe37816 */ /* 0x000fc800000000e3 */
[----:B------:R-:W-:Y:S01]  /*2d290*/  FSETP.GTU.FTZ.AND P6, PT, R228, R225, PT ;  /* 0x000000e1e400720b */ /* 0x000fe20003fdc000 */
[----:B------:R-:W-:Y:S01]  /*2d2a0*/  IMAD.U32 R227, R227, 0x10000, RZ ;  /* 0x00010000e3e37824 */ /* 0x000fe200078e00ff */
[----:B------:R-:W-:-:S03]  /*2d2b0*/  FSEL R228, R223, RZ, P5 ;  /* 0x000000ffdfe47208 */ /* 0x000fc60002800000 */
[----:B------:R-:W-:Y:S01]  /*2d2c0*/  FMUL.FTZ R227, R227, R8 ;  /* 0x00000008e3e37220 */ /* 0x000fe20000410000 */
[----:B------:R-:W-:-:S04]  /*2d2d0*/  SEL R8, RZ, 0x1, P6 ;  /* 0x00000001ff087807 */ /* 0x000fc80003000000 */
[----:B------:R-:W-:-:S05]  /*2d2e0*/  FSEL R227, R227, RZ, !P6 ;  /* 0x000000ffe3e37208 */ /* 0x000fca0007000000 */
[----:B------:R-:W-:-:S04]  /*2d2f0*/  FADD.FTZ R223, R227, R228 ;  /* 0x000000e4e3df7221 */ /* 0x000fc80000010000 */
[----:B------:R-:W-:Y:S01]  /*2d300*/  @P1 FADD.FTZ R223, R183, R223 ;  /* 0x000000dfb7df1221 */ /* 0x000fe20000010000 */
[----:B------:R-:W-:Y:S06]  /*2d310*/  BRA `(.L_x_9530) ;  /* 0x0000003000047947 */ /* 0x000fec0003800000 */
.L_x_9449:
        /* <DEDUP_REMOVED lines=16> */
.L_x_9533:
        /* <DEDUP_REMOVED lines=13> */
.L_x_9535:
[----:B------:R-:W-:Y:S05]  /*2d4f0*/  BSYNC.RECONVERGENT B2 ;  /* 0x0000000000027941 */ /* 0x000fea0003800200 */
.L_x_9534:
        /* <DEDUP_REMOVED lines=57> */
.L_x_9532:
[----:B------:R-:W-:Y:S05]  /*2d890*/  BSYNC.RECONVERGENT B1 ;  /* 0x0000000000017941 */ /* 0x000fea0003800200 */
.L_x_9531:
[----:B------:R-:W1:Y:S01]  /*2d8a0*/  LDC R225, c[0x0][0x404] ;  /* 0x00010100ffe17b82 */ /* 0x000e620000000800 */
[----:B0-----:R-:W-:Y:S01]  /*2d8b0*/  HFMA2 R228, -RZ, RZ, 0.1171875, 0 ;  /* 0x2f800000ffe47431 */ /* 0x001fe200000001ff */
        /* <DEDUP_REMOVED lines=8> */
[----:B------:R-:W-:-:S04]  /*2d940*/  MOV R217, R234 ;  /* 0x000000ea00d97202 */ /* 0x000fc80000000f00 */
[----:B-1----:R-:W-:-:S13]  /*2d950*/  FSETP.LE.FTZ.AND P3, PT, R216, R225, PT ;  /* 0x000000e1d800720b */ /* 0x002fda0003f73000 */
        /* <DEDUP_REMOVED lines=10> */
.L_x_9538:
        /* <DEDUP_REMOVED lines=13> */
.L_x_9540:
[----:B------:R-:W-:Y:S05]  /*2dad0*/  BSYNC.RECONVERGENT B2 ;  /* 0x0000000000027941 */ /* 0x000fea0003800200 */
.L_x_9539:
        /* <DEDUP_REMOVED lines=58> */
.L_x_9537:
[----:B------:R-:W-:Y:S05]  /*2de80*/  BSYNC.RECONVERGENT B1 ;  /* 0x0000000000017941 */ /* 0x000fea0003800200 */
.L_x_9536:
        /* <DEDUP_REMOVED lines=19> */
.L_x_9543:
        /* <DEDUP_REMOVED lines=13> */
.L_x_9545:
[----:B------:R-:W-:Y:S05]  /*2e090*/  BSYNC.RECONVERGENT B2 ;  /* 0x0000000000027941 */ /* 0x000fea0003800200 */
.L_x_9544:
        /* <DEDUP_REMOVED lines=58> */
.L_x_9542:
[----:B------:R-:W-:Y:S05]  /*2e440*/  BSYNC.RECONVERGENT B1 ;  /* 0x0000000000017941 */ /* 0x000fea0003800200 */
.L_x_9541:
        /* <DEDUP_REMOVED lines=20> */
.L_x_9548:
        /* <DEDUP_REMOVED lines=13> */
.L_x_9550:
[----:B------:R-:W-:Y:S05]  /*2e660*/  BSYNC.RECONVERGENT B2 ;  /* 0x0000000000027941 */ /* 0x000fea0003800200 */
.L_x_9549:
        /* <DEDUP_REMOVED lines=58> */
.L_x_9547:
[----:B------:R-:W-:Y:S05]  /*2ea10*/  BSYNC.RECONVERGENT B1 ;  /* 0x0000000000017941 */ /* 0x000fea0003800200 */
.L_x_9546:
        /* <DEDUP_REMOVED lines=19> */
.L_x_9553:
        /* <DEDUP_REMOVED lines=13> */
.L_x_9555:
[----:B------:R-:W-:Y:S05]  /*2ec20*/  BSYNC.RECONVERGENT B2 ;  /* 0x0000000000027941 */ /* 0x000fea0003800200 */
.L_x_9554:
        /* <DEDUP_REMOVED lines=58> */
.L_x_9552:
[----:B------:R-:W-:Y:S05]  /*2efd0*/  BSYNC.RECONVERGENT B1 ;  /* 0x0000000000017941 */ /* 0x000fea0003800200 */
.L_x_9551:
        /* <DEDUP_REMOVED lines=18> */
.L_x_9558:
        /* <DEDUP_REMOVED lines=13> */
.L_x_9560:
[----:B------:R-:W-:Y:S05]  /*2f1d0*/  BSYNC.RECONVERGENT B2 ;  /* 0x0000000000027941 */ /* 0x000fea0003800200 */
.L_x_9559:
        /* <DEDUP_REMOVED lines=58> */
.L_x_9557:
[----:B------:R-:W-:Y:S05]  /*2f580*/  BSYNC.RECONVERGENT B1 ;  /* 0x0000000000017941 */ /* 0x000fea0003800200 */
.L_x_9556:
        /* <DEDUP_REMOVED lines=17> */
.L_x_9563:
        /* <DEDUP_REMOVED lines=13> */
.L_x_9565:
[----:B------:R-:W-:Y:S05]  /*2f770*/  BSYNC.RECONVERGENT B2 ;  /* 0x0000000000027941 */ /* 0x000fea0003800200 */
.L_x_9564:
        /* <DEDUP_REMOVED lines=58> */
.L_x_9562:
[----:B------:R-:W-:Y:S05]  /*2fb20*/  BSYNC.RECONVERGENT B1 ;  /* 0x0000000000017941 */ /* 0x000fea0003800200 */
.L_x_9561:
        /* <DEDUP_REMOVED lines=18> */
.L_x_9568:
        /* <DEDUP_REMOVED lines=13> */
.L_x_9570:
[----:B------:R-:W-:Y:S05]  /*2fd20*/  BSYNC.RECONVERGENT B2 ;  /* 0x0000000000027941 */ /* 0x000fea0003800200 */
.L_x_9569:
        /* <DEDUP_REMOVED lines=58> */
.L_x_9567:
[----:B------:R-:W-:Y:S05]  /*300d0*/  BSYNC.RECONVERGENT B1 ;  /* 0x0000000000017941 */ /* 0x000fea0003800200 */
.L_x_9566:
        /* <DEDUP_REMOVED lines=37> */
.L_x_9530:
        /* <DEDUP_REMOVED lines=8> */
[----:B------:R-:W-:Y:S02]  /*303b0*/  SEL R233, RZ, 0x1, !P2 ;  /* 0x00000001ffe97807 */ /* 0x000fe40005000000 */
[----:B------:R-:W-:Y:S02]  /*303c0*/  LOP3.LUT P1, RZ, R242, 0x10, RZ, 0xc0, !PT ;  /* 0x00000010f2ff7812 */ /* 0x000fe4000782c0ff */
[----:B------:R-:W-:Y:S02]  /*303d0*/  SEL R227, RZ, 0x1000000, !P4 ;  /* 0x01000000ffe37807 */ /* 0x000fe40006000000 */
[----:B------:R-:W-:Y:S02]  /*303e0*/  SEL R246, RZ, 0x10000, !P5 ;  /* 0x00010000fff67807 */ /* 0x000fe40006800000 */
[----:B------:R-:W-:Y:S01]  /*303f0*/  SEL R225, RZ, 0x100, !P6 ;  /* 0x00000100ffe17807 */ /* 0x000fe20007000000 */
[----:B0-----:R-:W-:Y:S01]  /*30400*/  IMAD.WIDE.U32 R244, R224, 0x20, R230 ;  /* 0x00000020e0f47825 */ /* 0x001fe200078e00e6 */
[----:B------:R-:W-:-:S02]  /*30410*/  LOP3.LUT R230, R243, R247, R248, 0xfe, !PT ;  /* 0x000000f7f3e67212 */ /* 0x000fc400078efef8 */
[----:B------:R-:W-:Y:S02]  /*30420*/  LOP3.LUT R225, R225, R227, R246, 0xfe, !PT ;  /* 0x000000e3e1e17212 */ /* 0x000fe400078efef6 */
[----:B------:R-:W-:Y:S01]  /*30430*/  LOP3.LUT R231, R230, R233, RZ, 0xfc, !PT ;  /* 0x000000e9e6e77212 */ /* 0x000fe200078efcff */
[----:B------:R2:W-:Y:S01]  /*30440*/  STG.E.128 desc[UR6][R244.64], R216 ;  /* 0x000000d8f4007986 */ /* 0x0005e2000c101d06 */
[----:B------:R-:W-:Y:S01]  /*30450*/  SEL R230, RZ, 0x1, !P1 ;  /* 0x00000001ffe67807 */ /* 0x000fe20004800000 */
[----:B-1----:R-:W-:Y:S02]  /*30460*/  IMAD.WIDE.U32 R228, R224, 0x8, R228 ;  /* 0x00000008e0e47825 */ /* 0x002fe400078e00e4 */
[----:B------:R2:W-:Y:S01]  /*30470*/  STG.E.128 desc[UR6][R244.64+0x10], R220 ;  /* 0x000010dcf4007986 */ /* 0x0005e2000c101d06 */
[----:B------:R-:W-:Y:S01]  /*30480*/  LOP3.LUT R230, R225, R230, RZ, 0xfc, !PT ;  /* 0x000000e6e1e67212 */ /* 0x000fe200078efcff */
[----:B------:R-:W-:-:S04]  /*30490*/  IMAD.MOV.U32 R233, RZ, RZ, R226 ;  /* 0x000000ffffe97224 */ /* 0x000fc800078e00e2 */
[----:B------:R2:W-:Y:S01]  /*304a0*/  STG.E.64 desc[UR6][R228.64], R230 ;  /* 0x000000e6e4007986 */ /* 0x0005e2000c101b06 */
[----:B------:R-:W-:Y:S05]  /*304b0*/  @!P0 BRA `(.L_x_9448) ;  /* 0x0000000000508947 */ /* 0x000fea0003800000 */
[----:B------:R-:W-:Y:S01]  /*304c0*/  IMAD.U32 R225, R7, 0x10000, RZ ;  /* 0x0001000007e17824 */ /* 0x000fe200078e00ff */
[----:B--2---:R-:W-:Y:S02]  /*304d0*/  LOP3.LUT R244, R4, 0xff, RZ, 0xc0, !PT ;  /* 0x000000ff04f47812 */ /* 0x004fe400078ec0ff */
        /* <DEDUP_REMOVED lines=8> */
[----:B------:R-:W0:Y:S02]  /*30560*/  LDC.64 R226, c[0x0][0x3b8] ;  /* 0x0000ee00ffe27b82 */ /* 0x000e240000000a00 */
[----:B------:R-:W-:Y:S02]  /*30570*/  LOP3.LUT R225, R228, 0xff, R5, 0xf8, !PT ;  /* 0x000000ffe4e17812 */ /* 0x000fe400078ef805 */
[----:B------:R-:W-:Y:S02]  /*30580*/  LOP3.LUT R228, R2, 0xff, RZ, 0xc0, !PT ;  /* 0x000000ff02e47812 */ /* 0x000fe400078ec0ff */
[----:B------:R-:W-:-:S03]  /*30590*/  LOP3.LUT R225, R231, R225, R245, 0xfe, !PT ;  /* 0x000000e1e7e17212 */ /* 0x000fc600078efef5 */
[----:B------:R-:W-:-:S03]  /*305a0*/  IMAD.WIDE.U32 R228, R228, 0x100, RZ ;  /* 0x00000100e4e47825 */ /* 0x000fc600078e00ff */
[----:B------:R-:W-:Y:S02]  /*305b0*/  LOP3.LUT R230, R228, R244, R230, 0xfe, !PT ;  /* 0x000000f4e4e67212 */ /* 0x000fe400078efee6 */
[----:B------:R-:W-:Y:S02]  /*305c0*/  LOP3.LUT R229, R225, R229, RZ, 0xfc, !PT ;  /* 0x000000e5e1e57212 */ /* 0x000fe400078efcff */
[----:B------:R-:W-:Y:S01]  /*305d0*/  LOP3.LUT R228, R230, 0xff, R9, 0xf8, !PT ;  /* 0x000000ffe6e47812 */ /* 0x000fe200078ef809 */
[----:B0-----:R-:W-:-:S05]  /*305e0*/  IMAD.WIDE.U32 R226, R224, 0x8, R226 ;  /* 0x00000008e0e27825 */ /* 0x001fca00078e00e2 */
[----:B------:R3:W-:Y:S02]  /*305f0*/  STG.E.64 desc[UR6][R226.64], R228 ;  /* 0x000000e4e2007986 */ /* 0x0007e4000c101b06 */
.L_x_9448:
[----:B------:R-:W-:Y:S05]  /*30600*/  BSYNC.RECONVERGENT B0 ;  /* 0x0000000000007941 */ /* 0x000fea0003800200 */
.L_x_9447:
[----:B------:R-:W-:Y:S01]  /*30610*/  FADD.FTZ R224, RZ, R184 ;  /* 0x000000b8ffe07221 */ /* 0x000fe20000010000 */
[C---:B------:R-:W-:Y:S01]  /*30620*/  ISETP.GE.U32.AND P0, PT, R0.reuse, 0x80, PT ;  /* 0x000000800000780c */ /* 0x040fe20003f06070 */
[----:B------:R-:W4:Y:S01]  /*30630*/  S2R R243, SR_TID.X ;  /* 0x0000000000f37919 */ /* 0x000f220000002100 */
        /* <DEDUP_REMOVED lines=14> */
[----:B-1-3--:R-:W-:-:S04]  /*30720*/  FADD.FTZ R227, R193, R224 ;  /* 0x000000e0c1e37221 */ /* 0x00afc80000010000 */
        /* <DEDUP_REMOVED lines=30> */
[----:B------:R-:W1:Y:S02]  /*30910*/  SHFL.BFLY PT, R224, R225, 0x1, 0x1f ;  /* 0x0c201f00e1e07f89 */ /* 0x000e6400000e0000 */
[----:B-1----:R-:W-:-:S05]  /*30920*/  FADD.FTZ R226, R225, R224 ;  /* 0x000000e0e1e27221 */ /* 0x002fca0000010000 */
[----:B------:R-:W1:Y:S02]  /*30930*/  SHFL.BFLY PT, R227, R226, 0x2, 0x1f ;  /* 0x0c401f00e2e37f89 */ /* 0x000e6400000e0000 */
[----:B-1----:R-:W-:-:S05]  /*30940*/  FADD.FTZ R227, R226, R227 ;  /* 0x000000e3e2e37221 */ /* 0x002fca0000010000 */
[----:B------:R-:W0:Y:S02]  /*30950*/  SHFL.BFLY PT, R224, R227, 0x4, 0x1f ;  /* 0x0c801f00e3e07f89 */ /* 0x000e2400000e0000 */
[----:B0-2---:R-:W-:-:S05]  /*30960*/  FADD.FTZ R228, R227, R224 ;  /* 0x000000e0e3e47221 */ /* 0x005fca0000010000 */
[----:B------:R-:W0:Y:S02]  /*30970*/  SHFL.BFLY PT, R229, R228, 0x8, 0x1f ;  /* 0x0d001f00e4e57f89 */ /* 0x000e2400000e0000 */
[----:B0-----:R-:W-:-:S05]  /*30980*/  FADD.FTZ R229, R228, R229 ;  /* 0x000000e5e4e57221 */ /* 0x001fca0000010000 */
[----:B------:R-:W0:Y:S02]  /*30990*/  SHFL.BFLY PT, R224, R229, 0x10, 0x1f ;  /* 0x0e001f00e5e07f89 */ /* 0x000e2400000e0000 */
[----:B0-----:R-:W-:-:S04]  /*309a0*/  FADD.FTZ R231, R229, R224 ;  /* 0x000000e0e5e77221 */ /* 0x001fc80000010000 */
[----:B------:R-:W-:Y:S01]  /*309b0*/  FMUL.FTZ R224, R238, R231 ;  /* 0x000000e7eee07220 */ /* 0x000fe20000410000 */
[----:B----4-:R-:W-:-:S03]  /*309c0*/  LOP3.LUT R231, R243, 0x1f, RZ, 0xc0, !PT ;  /* 0x0000001ff3e77812 */ /* 0x010fc600078ec0ff */
        /* <DEDUP_REMOVED lines=101> */
.L_x_9572:
[----:B------:R-:W-:Y:S05]  /*31020*/  BSYNC.RECONVERGENT B0 ;  /* 0x0000000000007941 */ /* 0x000fea0003800200 */
.L_x_9571:
[----:B------:R-:W-:Y:S01]  /*31030*/  BAR.SYNC.DEFER_BLOCKING 0x0 ;  /* 0x0000000000007b1d */ /* 0x000fe20000010000 */
[----:B------:R-:W-:Y:S01]  /*31040*/  HFMA2 R229, -RZ, RZ, 0, 0 ;  /* 0x00000000ffe57431 */ /* 0x000fe200000001ff */
[----:B0-----:R-:W-:-:S04]  /*31050*/  CS2R R224, SRZ ;  /* 0x0000000000e07805 */ /* 0x001fc8000001ff00 */
[----:B------:R-:W-:Y:S04]  /*31060*/  BSSY.RECONVERGENT B0, `(.L_x_9573) ;  /* 0x000000a000007945 */ /* 0x000fe80003800200 */
[----:B------:R-:W-:Y:S05]  /*31070*/  @P1 BRA `(.L_x_9574) ;  /* 0x0000000000201947 */ /* 0x000fea0003800000 */
[----:B------:R-:W0:Y:S01]  /*31080*/  S2UR UR5, SR_CgaCtaId ;  /* 0x00000000000579c3 */ /* 0x000e220000008800 */
[----:B------:R-:W-:Y:S01]  /*31090*/  UMOV UR4, 0x400 ;  /* 0x0000040000047882 */ /* 0x000fe20000000000 */
[----:B------:R-:W-:Y:S02]  /*310a0*/  IMAD.SHL.U32 R224, R243, 0x8, RZ ;  /* 0x00000008f3e07824 */ /* 0x000fe400078e00ff */
[----:B------:R-:W-:-:S03]  /*310b0*/  IMAD.MOV.U32 R229, RZ, RZ, R237 ;  /* 0x000000ffffe57224 */ /* 0x000fc600078e00ed */
[----:B------:R-:W-:Y:S01]  /*310c0*/  LOP3.LUT R224, R224, 0xf8, RZ, 0xc0, !PT ;  /* 0x000000f8e0e07812 */ /* 0x000fe200078ec0ff */
[----:B0-----:R-:W-:-:S04]  /*310d0*/  ULEA UR4, UR5, UR4, 0x18 ;  /* 0x0000000405047291 */ /* 0x001fc8000f8ec0ff */
[----:B------:R-:W-:-:S09]  /*310e0*/  @UP1 UIADD3 UR4, UPT, UPT, UR4, 0x20, URZ ;  /* 0x0000002004041890 */ /* 0x000fd2000fffe0ff */
[----:B------:R-:W0:Y:S03]  /*310f0*/  LDS.64 R224, [R224+UR4] ;  /* 0x00000004e0e07984 */ /* 0x000e260008000a00 */
.L_x_9574:
[----:B------:R-:W-:Y:S05]  /*31100*/  BSYNC.RECONVERGENT B0 ;  /* 0x0000000000007941 */ /* 0x000fea0003800200 */
.L_x_9573:
[----:B------:R-:W1:Y:S01]  /*31110*/  SHFL.DOWN PT, R228, R229, 0x2, 0x1f ;  /* 0x08401f00e5e47f89 */ /* 0x000e6200000e0000 */
[-C--:B------:R-:W-:Y:S01]  /*31120*/  I2FP.F32.S32 R231, R229.reuse ;  /* 0x000000e500e77245 */ /* 0x080fe20000201400 */
[----:B------:R-:W-:Y:S01]  /*31130*/  BSSY.RECONVERGENT B0, `(.L_x_9575) ;  /* 0x0000063000007945 */ /* 0x000fe20003800200 */
[----:B------:R-:W-:Y:S01]  /*31140*/  ISETP.NE.AND P1, PT, RZ, UR21, PT ;  /* 0x00000015ff007c0c */ /* 0x000fe2000bf25270 */
[----:B0-----:R-:W0:Y:S01]  /*31150*/  SHFL.DOWN PT, R245, R224, 0x2, 0x1f ;  /* 0x08401f00e0f57f89 */ /* 0x001e2200000e0000 */
[----:B-1----:R-:W-:Y:S02]  /*31160*/  IADD3 R247, PT, PT, R228, R229, RZ ;  /* 0x000000e5e4f77210 */ /* 0x002fe40007ffe0ff */
[----:B------:R-:W-:Y:S02]  /*31170*/  I2FP.F32.S32 R228, R228 ;  /* 0x000000e400e47245 */ /* 0x000fe40000201400 */
[----:B------:R-:W-:Y:S01]  /*31180*/  I2FP.F32.S32 R226, R247 ;  /* 0x000000f700e27245 */ /* 0x000fe20000201400 */
[----:B------:R-:W1:Y:S02]  /*31190*/  SHFL.DOWN PT, R246, R247, 0x1, 0x1f ;  /* 0x08201f00f7f67f89 */ /* 0x000e6400000e0000 */
[C---:B0-----:R-:W-:Y:S01]  /*311a0*/  FMUL.FTZ R230, R245.reuse, R228 ;  /* 0x000000e4f5e67220 */ /* 0x041fe20000410000 */
[----:B------:R-:W0:Y:S01]  /*311b0*/  MUFU.RCP R227, R226 ;  /* 0x000000e200e37308 */ /* 0x000e220000001000 */
[----:B------:R-:W-:-:S02]  /*311c0*/  FADD.FTZ R245, -R245, R224 ;  /* 0x000000e0f5f57221 */ /* 0x000fc40000010100 */
[----:B------:R-:W-:Y:S02]  /*311d0*/  FFMA.FTZ R230, R231, R224, R230 ;  /* 0x000000e0e7e67223 */ /* 0x000fe400000100e6 */
[----:B------:R-:W-:-:S04]  /*311e0*/  FMUL.FTZ R248, R245, R245 ;  /* 0x000000f5f5f87220 */ /* 0x000fc80000410000 */
[----:B------:R-:W-:-:S04]  /*311f0*/  FMUL.FTZ R245, R248, R231 ;  /* 0x000000e7f8f57220 */ /* 0x000fc80000410000 */
[----:B------:R-:W-:Y:S01]  /*31200*/  FMUL.FTZ R245, R245, R228 ;  /* 0x000000e4f5f57220 */ /* 0x000fe20000410000 */
[----:B0-----:R-:W-:Y:S01]  /*31210*/  FMUL.FTZ R230, R227, R230 ;  /* 0x000000e6e3e67220 */ /* 0x001fe20000410000 */
[----:B-1----:R-:W-:-:S04]  /*31220*/  IMAD.IADD R244, R247, 0x1, R246 ;  /* 0x00000001f7f47824 */ /* 0x002fc800078e02f6 */
[----:B------:R-:W0:Y:S01]  /*31230*/  SHFL.DOWN PT, R229, R230, 0x1, 0x1f ;  /* 0x08201f00e6e57f89 */ /* 0x000e2200000e0000 */
[----:B------:R-:W-:Y:S02]  /*31240*/  I2FP.F32.S32 R246, R246 ;  /* 0x000000f600f67245 */ /* 0x000fe40000201400 */
[----:B------:R-:W-:Y:S02]  /*31250*/  I2FP.F32.S32 R249, R244 ;  /* 0x000000f400f97245 */ /* 0x000fe40000201400 */
[----:B------:R-:W1:Y:S02]  /*31260*/  SHFL.DOWN PT, R244, R225, 0x2, 0x1f ;  /* 0x08401f00e1f47f89 */ /* 0x000e6400000e0000 */
[----:B------:R-:W2:Y:S01]  /*31270*/  MUFU.RCP R224, R249 ;  /* 0x000000f900e07308 */ /* 0x000ea20000001000 */
[----:B0-----:R-:W-:Y:S01]  /*31280*/  FMUL.FTZ R247, R229, R246 ;  /* 0x000000f6e5f77220 */ /* 0x001fe20000410000 */
[----:B------:R-:W-:-:S03]  /*31290*/  FADD.FTZ R229, R230, -R229 ;  /* 0x800000e5e6e57221 */ /* 0x000fc60000010000 */
[----:B------:R-:W-:Y:S01]  /*312a0*/  FFMA.FTZ R247, R226, R230, R247 ;  /* 0x000000e6e2f77223 */ /* 0x000fe200000100f7 */
[----:B------:R-:W-:Y:S01]  /*312b0*/  FMUL.FTZ R229, R229, R229 ;  /* 0x000000e5e5e57220 */ /* 0x000fe20000410000 */
[----:B-1----:R-:W-:Y:S02]  /*312c0*/  FADD.FTZ R244, R244, R225 ;  /* 0x000000e1f4f47221 */ /* 0x002fe40000010000 */
[----:B--2---:R-:W-:Y:S01]  /*312d0*/  FMUL.FTZ R247, R224, R247 ;  /* 0x000000f7e0f77220 */ /* 0x004fe20000410000 */
[----:B------:R-:W-:Y:S01]  /*312e0*/  FMUL.FTZ R229, R226, R229 ;  /* 0x000000e5e2e57220 */ /* 0x000fe20000410000 */
[----:B------:R-:W-:Y:S01]  /*312f0*/  FFMA.FTZ R245, R227, R245, R244 ;  /* 0x000000f5e3f57223 */ /* 0x000fe200000100f4 */
[----:B------:R-:W-:Y:S02]  /*31300*/  IMAD.U32 R227, RZ, RZ, UR16 ;  /* 0x00000010ffe37e24 */ /* 0x000fe4000f8e00ff */
[----:B------:R0:W1:Y:S01]  /*31310*/  SHFL.IDX PT, R231, R247, RZ, 0x1f ;  /* 0x00001ffff7e77589 */ /* 0x00006200000e0000 */
[----:B------:R-:W-:-:S03]  /*31320*/  FMUL.FTZ R229, R229, R246 ;  /* 0x000000f6e5e57220 */ /* 0x000fc60000410000 */
[----:B------:R-:W2:Y:S01]  /*31330*/  SHFL.DOWN PT, R248, R245, 0x1, 0x1f ;  /* 0x08201f00f5f87f89 */ /* 0x000ea200000e0000 */
[----:B0-----:R-:W-:Y:S01]  /*31340*/  MOV R247, UR16 ;  /* 0x0000001000f77c02 */ /* 0x001fe20008000f00 */
[C---:B-1----:R-:W-:Y:S01]  /*31350*/  FMUL.FTZ R228, R231.reuse, R231 ;  /* 0x000000e7e7e47220 */ /* 0x042fe20000410000 */
[----:B------:R-:W-:Y:S01]  /*31360*/  FSEL R244, R231, RZ, !P1 ;  /* 0x000000ffe7f47208 */ /* 0x000fe20004800000 */
[----:B--2---:R-:W-:-:S03]  /*31370*/  FADD.FTZ R225, R245, R248 ;  /* 0x000000f8f5e17221 */ /* 0x004fc60000010000 */
[----:B------:R-:W-:Y:S01]  /*31380*/  FSEL R228, R228, RZ, P1 ;  /* 0x000000ffe4e47208 */ /* 0x000fe20000800000 */
[----:B------:R-:W0:Y:S01]  /*31390*/  LDC R245, c[0x0][0x448] ;  /* 0x00011200fff57b82 */ /* 0x000e220000000800 */
[----:B------:R-:W-:Y:S01]  /*313a0*/  ISETP.NE.AND P1, PT, R243, RZ, PT ;  /* 0x000000fff300720c */ /* 0x000fe20003f25270 */
[----:B------:R-:W-:-:S05]  /*313b0*/  FFMA.FTZ R229, R224, R229, R225 ;  /* 0x000000e5e0e57223 */ /* 0x000fca00000100e1 */
[----:B------:R-:W0:Y:S07]  /*313c0*/  SHFL.IDX PT, R230, R229, RZ, 0x1f ;  /* 0x00001fffe5e67589 */ /* 0x000e2e00000e0000 */
[----:B------:R-:W1:Y:S01]  /*313d0*/  @!P1 LDC.64 R224, c[0x0][0x3c0] ;  /* 0x0000f000ffe09b82 */ /* 0x000e620000000a00 */
[----:B0-----:R-:W-:-:S04]  /*313e0*/  FFMA.FTZ R245, R230, UR22, R245 ;  /* 0x00000016e6f57c23 */ /* 0x001fc800080100f5 */
[----:B------:R-:W-:Y:S01]  /*313f0*/  FADD.FTZ R245, R245, R228 ;  /* 0x000000e4f5f57221 */ /* 0x000fe20000010000 */
[----:B-1----:R-:W-:Y:S02]  /*31400*/  @!P1 IMAD.WIDE R226, R227, 0x4, R224 ;  /* 0x00000004e3e29825 */ /* 0x002fe400078e02e0 */
[----:B------:R-:W0:Y:S03]  /*31410*/  @!P1 LDC.64 R224, c[0x0][0x3c8] ;  /* 0x0000f200ffe09b82 */ /* 0x000e260000000a00 */
[----:B------:R-:W1:Y:S01]  /*31420*/  MUFU.RSQ R245, R245 ;  /* 0x000000f500f57308 */ /* 0x000e620000001400 */
[----:B------:R2:W-:Y:S01]  /*31430*/  @!P1 STG.E desc[UR6][R226.64], R231 ;  /* 0x000000e7e2009986 */ /* 0x0005e2000c101906 */
[----:B0-----:R-:W-:-:S05]  /*31440*/  @!P1 IMAD.WIDE R224, R247, 0x4, R224 ;  /* 0x00000004f7e09825 */ /* 0x001fca00078e02e0 */
[----:B-1----:R2:W-:Y:S01]  /*31450*/  @!P1 STG.E desc[UR6][R224.64], R245 ;  /* 0x000000f5e0009986 */ /* 0x0025e2000c101906 */
[----:B------:R-:W-:Y:S05]  /*31460*/  @!P0 BRA `(.L_x_9576) ;  /* 0x0000000000bc8947 */ /* 0x000fea0003800000 */
[--C-:B--2---:R-:W-:Y:S01]  /*31470*/  FADD.FTZ R224, R184, -R244.reuse ;  /* 0x800000f4b8e07221 */ /* 0x104fe20000010000 */
[--C-:B------:R-:W-:Y:S01]  /*31480*/  FADD.FTZ R230, R185, -R244.reuse ;  /* 0x800000f4b9e67221 */ /* 0x100fe20000010000 */
[--C-:B------:R-:W-:Y:S01]  /*31490*/  FADD.FTZ R228, R187, -R244.reuse ;  /* 0x800000f4bbe47221 */ /* 0x100fe20000010000 */
[--C-:B------:R-:W-:Y:S01]  /*314a0*/  FADD.FTZ R248, R189, -R244.reuse ;  /* 0x800000f4bdf87221 */ /* 0x100fe20000010000 */
[C---:B------:R-:W-:Y:S01]  /*314b0*/  FMUL.FTZ R229, R245.reuse, R224 ;  /* 0x000000e0f5e57220 */ /* 0x040fe20000410000 */
        /* <DEDUP_REMOVED lines=9> */
[--C-:B------:R-:W-:Y:S01]  /*31550*/  FADD.FTZ R246, R190, -R244.reuse ;  /* 0x800000f4bef67221 */ /* 0x100fe20000010000 */
[--C-:B------:R-:W-:Y:S01]  /*31560*/  FADD.FTZ R250, R191, -R244.reuse ;  /* 0x800000f4bffa7221 */ /* 0x100fe20000010000 */
[----:B------:R-:W-:Y:S01]  /*31570*/  F2FP.BF16.F32.PACK_AB R224, R225, R224 ;  /* 0x000000e0e1e0723e */ /* 0x000fe200000010ff */
[----:B------:R-:W-:Y:S01]  /*31580*/  FFMA.FTZ R228, R228, R23, R139 ;  /* 0x00000017e4e47223 */ /* 0x000fe2000001008b */
[----:B------:R-:W-:Y:S01]  /*31590*/  F2FP.BF16.F32.PACK_AB R225, R227, R226 ;  /* 0x000000e2e3e1723e */ /* 0x000fe200000010ff */
[----:B------:R-:W-:Y:S01]  /*315a0*/  FADD.FTZ R226, R188, -R244 ;  /* 0x800000f4bce27221 */ /* 0x000fe20000010000 */
[C---:B------:R-:W-:Y:S01]  /*315b0*/  FFMA.FTZ R227, R248.reuse, R17, R101 ;  /* 0x00000011f8e37223 */ /* 0x040fe20000010065 */
[C---:B------:R-:W-:Y:S01]  /*315c0*/  FMUL.FTZ R231, R245.reuse, R246 ;  /* 0x000000f6f5e77220 */ /* 0x040fe20000410000 */
[C---:B------:R-:W-:Y:S01]  /*315d0*/  FMUL.FTZ R250, R245.reuse, R250 ;  /* 0x000000faf5fa7220 */ /* 0x040fe20000410000 */
[----:B------:R-:W-:Y:S01]  /*315e0*/  FMUL.FTZ R251, R245, R226 ;  /* 0x000000e2f5fb7220 */ /* 0x000fe20000410000 */
[----:B------:R-:W-:-:S02]  /*315f0*/  FFMA.FTZ R248, R248, R25, R133 ;  /* 0x00000019f8f87223 */ /* 0x000fc40000010085 */
[C---:B------:R-:W-:Y:S01]  /*31600*/  FFMA.FTZ R246, R250.reuse, R19, R103 ;  /* 0x00000013faf67223 */ /* 0x040fe20000010067 */
[C---:B------:R-:W-:Y:S01]  /*31610*/  FFMA.FTZ R226, R251.reuse, R16, R100 ;  /* 0x00000010fbe27223 */ /* 0x040fe20000010064 */
[----:B------:R-:W-:Y:S01]  /*31620*/  FFMA.FTZ R250, R250, R27, R135 ;  /* 0x0000001bfafa7223 */ /* 0x000fe20000010087 */
[----:B------:R-:W-:-:S03]  /*31630*/  FFMA.FTZ R251, R251, R24, R132 ;  /* 0x00000018fbfb7223 */ /* 0x000fc60000010084 */
[----:B------:R-:W-:Y:S01]  /*31640*/  F2FP.BF16.F32.PACK_AB R226, R227, R226 ;  /* 0x000000e2e3e2723e */ /* 0x000fe200000010ff */
[C---:B------:R-:W-:Y:S01]  /*31650*/  FFMA.FTZ R227, R231.reuse, R18, R102 ;  /* 0x00000012e7e37223 */ /* 0x040fe20000010066 */
[----:B------:R-:W-:-:S04]  /*31660*/  FFMA.FTZ R231, R231, R26, R134 ;  /* 0x0000001ae7e77223 */ /* 0x000fc80000010086 */
[----:B------:R-:W-:Y:S02]  /*31670*/  F2FP.BF16.F32.PACK_AB R227, R246, R227 ;  /* 0x000000e3f6e3723e */ /* 0x000fe400000010ff */
[----:B------:R-:W0:Y:S01]  /*31680*/  LDC.64 R246, c[0x0][0x428] ;  /* 0x00010a00fff67b82 */ /* 0x000e220000000a00 */
[----:B------:R-:W-:Y:S01]  /*31690*/  F2FP.BF16.F32.PACK_AB R231, R250, R231 ;  /* 0x000000e7fae7723e */ /* 0x000fe200000010ff */
[----:B------:R-:W-:Y:S01]  /*316a0*/  FFMA.FTZ R250, R229, R20, R136 ;  /* 0x00000014e5fa7223 */ /* 0x000fe20000010088 */
[----:B------:R-:W-:Y:S01]  /*316b0*/  FFMA.FTZ R229, R249, R22, R138 ;  /* 0x00000016f9e57223 */ /* 0x000fe2000001008a */
[----:B------:R-:W-:Y:S01]  /*316c0*/  FFMA.FTZ R249, R230, R21, R137 ;  /* 0x00000015e6f97223 */ /* 0x000fe20000010089 */
[----:B------:R-:W-:-:S03]  /*316d0*/  F2FP.BF16.F32.PACK_AB R230, R248, R251 ;  /* 0x000000fbf8e6723e */ /* 0x000fc600000010ff */
[----:B------:R-:W-:Y:S02]  /*316e0*/  F2FP.BF16.F32.PACK_AB R229, R228, R229 ;  /* 0x000000e5e4e5723e */ /* 0x000fe400000010ff */
[----:B------:R-:W-:Y:S01]  /*316f0*/  F2FP.BF16.F32.PACK_AB R228, R249, R250 ;  /* 0x000000faf9e4723e */ /* 0x000fe200000010ff */
[----:B0-----:R-:W-:-:S05]  /*31700*/  IMAD.WIDE.U32 R246, R10, 0x10, R246 ;  /* 0x000000100af67825 */ /* 0x001fca00078e00f6 */
[----:B------:R0:W-:Y:S02]  /*31710*/  STG.E.128 desc[UR6][R246.64], R224 ;  /* 0x000000e0f6007986 */ /* 0x0001e4000c101d06 */
[----:B0-----:R-:W0:Y:S02]  /*31720*/  LDC.64 R246, c[0x0][0x430] ;  /* 0x00010c00fff67b82 */ /* 0x001e240000000a00 */
[----:B0-----:R-:W-:-:S04]  /*31730*/  IMAD.WIDE.U32 R246, R10, 0x10, R246 ;  /* 0x000000100af67825 */ /* 0x001fc800078e00f6 */
[----:B------:R-:W-:Y:S01]  /*31740*/  VIADD R10, R10, 0x80 ;  /* 0x000000800a0a7836 */ /* 0x000fe20000000000 */
[----:B------:R0:W-:Y:S06]  /*31750*/  STG.E.128 desc[UR6][R246.64], R228 ;  /* 0x000000e4f6007986 */ /* 0x0001ec000c101d06 */
.L_x_9576:
[----:B------:R-:W-:Y:S05]  /*31760*/  BSYNC.RECONVERGENT B0 ;  /* 0x0000000000007941 */ /* 0x000fea0003800200 */
.L_x_9575:
[----:B------:R-:W-:Y:S01]  /*31770*/  LOP3.LUT P0, RZ, R242, 0x200, RZ, 0xc0, !PT ;  /* 0x00000200f2ff7812 */ /* 0x000fe2000780c0ff */
[----:B------:R-:W-:-:S12]  /*31780*/  BSSY.RECONVERGENT B0, `(.L_x_9577) ;  /* 0x0000031000007945 */ /* 0x000fd80003800200 */
[----:B------:R-:W-:Y:S05]  /*31790*/  @!P0 BRA `(.L_x_9578) ;  /* 0x0000000000bc8947 */ /* 0x000fea0003800000 */
[--C-:B--2---:R-:W-:Y:S01]  /*317a0*/  FADD.FTZ R224, R192, -R244.reuse ;  /* 0x800000f4c0e07221 */ /* 0x104fe20000010000 */
[--C-:B0-----:R-:W-:Y:S01]  /*317b0*/  FADD.FTZ R230, R193, -R244.reuse ;  /* 0x800000f4c1e67221 */ /* 0x101fe20000010000 */
        /* <DEDUP_REMOVED lines=45> */
.L_x_9578:
[----:B------:R-:W-:Y:S05]  /*31a90*/  BSYNC.RECONVERGENT B0 ;  /* 0x0000000000007941 */ /* 0x000fea0003800200 */
.L_x_9577:
[----:B------:R-:W-:Y:S01]  /*31aa0*/  LOP3.LUT P0, RZ, R242, 0x80, RZ, 0xc0, !PT ;  /* 0x00000080f2ff7812 */ /* 0x000fe2000780c0ff */
[----:B------:R-:W-:-:S12]  /*31ab0*/  BSSY.RECONVERGENT B0, `(.L_x_9579) ;  /* 0x0000031000007945 */ /* 0x000fd80003800200 */
[----:B------:R-:W-:Y:S05]  /*31ac0*/  @!P0 BRA `(.L_x_9580) ;  /* 0x0000000000bc8947 */ /* 0x000fea0003800000 */
[--C-:B--2---:R-:W-:Y:S01]  /*31ad0*/  FADD.FTZ R224, R200, -R244.reuse ;  /* 0x800000f4c8e07221 */ /* 0x104fe20000010000 */
[--C-:B01----:R-:W-:Y:S01]  /*31ae0*/  FADD.FTZ R230, R201, -R244.reuse ;  /* 0x800000f4c9e67221 */ /* 0x103fe20000010000 */
        /* <DEDUP_REMOVED lines=42> */
[C---:B0-----:R-:W-:Y:S01]  /*31d90*/  IMAD.WIDE.U32 R246, R10.reuse, 0x10, R246 ;  /* 0x000000100af67825 */ /* 0x041fe200078e00f6 */
[----:B------:R-:W-:-:S04]  /*31da0*/  IADD3 R10, PT, PT, R10, 0x80, RZ ;  /* 0x000000800a0a7810 */ /* 0x000fc80007ffe0ff */
[----:B------:R3:W-:Y:S03]  /*31db0*/  STG.E.128 desc[UR6][R246.64], R228 ;  /* 0x000000e4f6007986 */ /* 0x0007e6000c101d06 */
.L_x_9580:
[----:B------:R-:W-:Y:S05]  /*31dc0*/  BSYNC.RECONVERGENT B0 ;  /* 0x0000000000007941 */ /* 0x000fea0003800200 */
.L_x_9579:
[----:B------:R-:W-:Y:S01]  /*31dd0*/  LOP3.LUT P0, RZ, R242, 0x40, RZ, 0xc0, !PT ;  /* 0x00000040f2ff7812 */ /* 0x000fe2000780c0ff */
[----:B------:R-:W-:-:S12]  /*31de0*/  BSSY.RECONVERGENT B0, `(.L_x_9581) ;  /* 0x0000031000007945 */ /* 0x000fd80003800200 */
[----:B------:R-:W-:Y:S05]  /*31df0*/  @!P0 BRA `(.L_x_9582) ;  /* 0x0000000000bc8947 */ /* 0x000fea0003800000 */
[--C-:B--2---:R-:W-:Y:S01]  /*31e00*/  FADD.FTZ R224, R208, -R244.reuse ;  /* 0x800000f4d0e07221 */ /* 0x104fe20000010000 */
[--C-:B01-3--:R-:W-:Y:S01]  /*31e10*/  FADD.FTZ R230, R209, -R244.reuse ;  /* 0x800000f4d1e67221 */ /* 0x10bfe20000010000 */
        /* <DEDUP_REMOVED lines=45> */
.L_x_9582:
[----:B------:R-:W-:Y:S05]  /*320f0*/  BSYNC.RECONVERGENT B0 ;  /* 0x0000000000007941 */ /* 0x000fea0003800200 */
.L_x_9581:
[----:B------:R-:W-:Y:S01]  /*32100*/  LOP3.LUT P0, RZ, R242, 0x20, RZ, 0xc0, !PT ;  /* 0x00000020f2ff7812 */ /* 0x000fe2000780c0ff */
[----:B------:R-:W-:-:S12]  /*32110*/  BSSY.RECONVERGENT B0, `(.L_x_9583) ;  /* 0x0000030000007945 */ /* 0x000fd80003800200 */
[----:B------:R-:W-:Y:S05]  /*32120*/  @!P0 BRA `(.L_x_9584) ;  /* 0x0000000000b88947 */ /* 0x000fea0003800000 */
[--C-:B--2---:R-:W-:Y:S01]  /*32130*/  FADD.FTZ R224, R216, -R244.reuse ;  /* 0x800000f4d8e07221 */ /* 0x104fe20000010000 */
[--C-:B01-34-:R-:W-:Y:S01]  /*32140*/  FADD.FTZ R246, R217, -R244.reuse ;  /* 0x800000f4d9f67221 */ /* 0x11bfe20000010000 */
[--C-:B------:R-:W-:Y:S01]  /*32150*/  FADD.FTZ R226, R218, -R244.reuse ;  /* 0x800000f4dae27221 */ /* 0x100fe20000010000 */
        /* <DEDUP_REMOVED lines=8> */
[----:B------:R-:W-:Y:S01]  /*321e0*/  FADD.FTZ R244, R223, -R244 ;  /* 0x800000f4dff47221 */ /* 0x000fe20000010000 */
[C---:B------:R-:W-:Y:S01]  /*321f0*/  FMUL.FTZ R249, R245.reuse, R226 ;  /* 0x000000e2f5f97220 */ /* 0x040fe20000410000 */
[C---:B------:R-:W-:Y:S01]  /*32200*/  FMUL.FTZ R230, R245.reuse, R230 ;  /* 0x000000e6f5e67220 */ /* 0x040fe20000410000 */
[C---:B------:R-:W-:Y:S01]  /*32210*/  FMUL.FTZ R251, R245.reuse, R228 ;  /* 0x000000e4f5fb7220 */ /* 0x040fe20000410000 */
[C---:B------:R-:W-:Y:S01]  /*32220*/  FMUL.FTZ R248, R245.reuse, R248 ;  /* 0x000000f8f5f87220 */ /* 0x040fe20000410000 */
[----:B------:R-:W-:Y:S01]  /*32230*/  FMUL.FTZ R231, R245, R250 ;  /* 0x000000faf5e77220 */ /* 0x000fe20000410000 */
[----:B------:R-:W-:Y:S01]  /*32240*/  F2FP.BF16.F32.PACK_AB R224, R225, R224 ;  /* 0x000000e0e1e0723e */ /* 0x000fe200000010ff */
[----:B------:R-:W-:Y:S01]  /*32250*/  FMUL.FTZ R250, R245, R244 ;  /* 0x000000f4f5fa7220 */ /* 0x000fe20000410000 */
[----:B------:R-:W-:Y:S01]  /*32260*/  FFMA.FTZ R225, R249, R150, R162 ;  /* 0x00000096f9e17223 */ /* 0x000fe200000100a2 */
[----:B------:R-:W-:Y:S01]  /*32270*/  FFMA.FTZ R226, R230, R151, R163 ;  /* 0x00000097e6e27223 */ /* 0x000fe200000100a3 */
[----:B------:R-:W-:Y:S01]  /*32280*/  FFMA.FTZ R227, R251, R152, R156 ;  /* 0x00000098fbe37223 */ /* 0x000fe2000001009c */
[----:B------:R-:W-:Y:S01]  /*32290*/  FFMA.FTZ R244, R248, R153, R157 ;  /* 0x00000099f8f47223 */ /* 0x000fe2000001009d */
[----:B------:R-:W0:Y:S01]  /*322a0*/  LDC.64 R228, c[0x0][0x428] ;  /* 0x00010a00ffe47b82 */ /* 0x000e220000000a00 */
[----:B------:R-:W-:Y:S01]  /*322b0*/  FFMA.FTZ R247, R247, R140, R168 ;  /* 0x0000008cf7f77223 */ /* 0x000fe200000100a8 */
[----:B------:R-:W-:Y:S01]  /*322c0*/  F2FP.BF16.F32.PACK_AB R225, R226, R225 ;  /* 0x000000e1e2e1723e */ /* 0x000fe200000010ff */
[----:B------:R-:W-:Y:S01]  /*322d0*/  FFMA.FTZ R249, R249, R142, R170 ;  /* 0x0000008ef9f97223 */ /* 0x000fe200000100aa */
[----:B------:R-:W-:Y:S01]  /*322e0*/  F2FP.BF16.F32.PACK_AB R226, R244, R227 ;  /* 0x000000e3f4e2723e */ /* 0x000fe200000010ff */
[C---:B------:R-:W-:Y:S01]  /*322f0*/  FFMA.FTZ R227, R231.reuse, R154, R158 ;  /* 0x0000009ae7e37223 */ /* 0x040fe2000001009e */
[C---:B------:R-:W-:Y:S01]  /*32300*/  FFMA.FTZ R244, R250.reuse, R155, R159 ;  /* 0x0000009bfaf47223 */ /* 0x040fe2000001009f */
[----:B------:R-:W-:Y:S01]  /*32310*/  FFMA.FTZ R231, R231, R146, R166 ;  /* 0x00000092e7e77223 */ /* 0x000fe200000100a6 */
[----:B------:R-:W-:Y:S01]  /*32320*/  FFMA.FTZ R250, R250, R147, R167 ;  /* 0x00000093fafa7223 */ /* 0x000fe200000100a7 */
[----:B------:R-:W-:Y:S01]  /*32330*/  FFMA.FTZ R251, R251, R144, R164 ;  /* 0x00000090fbfb7223 */ /* 0x000fe200000100a4 */
[----:B------:R-:W-:Y:S01]  /*32340*/  FFMA.FTZ R246, R246, R141, R169 ;  /* 0x0000008df6f67223 */ /* 0x000fe200000100a9 */
[----:B------:R-:W-:-:S02]  /*32350*/  F2FP.BF16.F32.PACK_AB R227, R244, R227 ;  /* 0x000000e3f4e3723e */ /* 0x000fc400000010ff */
[----:B------:R-:W1:Y:S01]  /*32360*/  LDC.64 R244, c[0x0][0x430] ;  /* 0x00010c00fff47b82 */ /* 0x000e620000000a00 */
[----:B------:R-:W-:Y:S01]  /*32370*/  F2FP.BF16.F32.PACK_AB R231, R250, R231 ;  /* 0x000000e7fae7723e */ /* 0x000fe200000010ff */
[----:B------:R-:W-:Y:S01]  /*32380*/  FFMA.FTZ R250, R248, R145, R165 ;  /* 0x00000091f8fa7223 */ /* 0x000fe200000100a5 */
[----:B------:R-:W-:-:S04]  /*32390*/  FFMA.FTZ R248, R230, R143, R171 ;  /* 0x0000008fe6f87223 */ /* 0x000fc800000100ab */
[----:B------:R-:W-:Y:S01]  /*323a0*/  F2FP.BF16.F32.PACK_AB R230, R250, R251 ;  /* 0x000000fbfae6723e */ /* 0x000fe200000010ff */
[----:B0-----:R-:W-:-:S05]  /*323b0*/  IMAD.WIDE.U32 R228, R10, 0x10, R228 ;  /* 0x000000100ae47825 */ /* 0x001fca00078e00e4 */
[----:B------:R0:W-:Y:S01]  /*323c0*/  STG.E.128 desc[UR6][R228.64], R224 ;  /* 0x000000e0e4007986 */ /* 0x0001e2000c101d06 */
[----:B-1----:R-:W-:Y:S01]  /*323d0*/  IMAD.WIDE.U32 R244, R10, 0x10, R244 ;  /* 0x000000100af47825 */ /* 0x002fe200078e00f4 */
[----:B0-----:R-:W-:Y:S02]  /*323e0*/  F2FP.BF16.F32.PACK_AB R229, R248, R249 ;  /* 0x000000f9f8e5723e */ /* 0x001fe400000010ff */
[----:B------:R-:W-:-:S05]  /*323f0*/  F2FP.BF16.F32.PACK_AB R228, R246, R247 ;  /* 0x000000f7f6e4723e */ /* 0x000fca00000010ff */
[----:B------:R0:W-:Y:S02]  /*32400*/  STG.E.128 desc[UR6][R244.64], R228 ;  /* 0x000000e4f4007986 */ /* 0x0001e4000c101d06 */
.L_x_9584:
[----:B------:R-:W-:Y:S05]  /*32410*/  BSYNC.RECONVERGENT B0 ;  /* 0x0000000000007941 */ /* 0x000fea0003800200 */
.L_x_9583:
[----:B------:R-:W-:Y:S02]  /*32420*/  UIADD3 UR16, UPT, UPT, UR16, UR14, URZ ;  /* 0x0000000e10107290 */ /* 0x000fe4000fffe0ff */
[----:B------:R-:W-:Y:S02]  /*32430*/  UPLOP3.LUT UP1, UPT, UPT, UPT, UP1, 0x40, 0x4 ;  /* 0x000000000004789c */ /* 0x000fe40003f2e810 */
[----:B------:R-:W-:-:S09]  /*32440*/  UISETP.GE.AND UP0, UPT, UR16, UR15, UPT ;  /* 0x0000000f1000728c */ /* 0x000fd2000bf06270 */
[----:B------:R-:W-:Y:S05]  /*32450*/  BRA.U !UP0, `(.L_x_9585) ;  /* 0xfffffd0108087547 */ /* 0x000fea000b83ffff */
[----:B------:R-:W-:Y:S05]  /*32460*/  EXIT ;  /* 0x000000000000794d */ /* 0x000fea0003800000 */
.L_x_9586:
        /* <DEDUP_REMOVED lines=9> */
.L_x_22336:


//--------------------- .text._ZN10layer_norm31ln_parallel_residual_fwd_kernelINS_13Kernel_traitsIf13__nv_bfloat16fS2_fjLj5120ELj1ELj1ELj4ELj16ENS_18Kernel_traits_baseILj5120EfS2_fS2_fjLj128EEEEELb1ELb0ELb1EEEvNS_9FwdParamsE --------------------------
	.section	.text._ZN10layer_norm31ln_parallel_residual_fwd_kernelINS_13Kernel_traitsIf13__nv_bfloat16fS2_fjLj5120ELj1ELj1ELj4ELj16ENS_18Kernel_traits_baseILj5120EfS2_fS2_fjLj128EEEEELb1ELb0ELb1EEEvNS_9FwdParamsE,"ax",@progbits
	.align	128
        .global         _ZN10layer_norm31ln_parallel_residual_fwd_kernelINS_13Kernel_traitsIf13__nv_bfloat16fS2_fjLj5120ELj1ELj1ELj4ELj16ENS_18Kernel_traits_baseILj5120EfS2_fS2_fjLj128EEEEELb1ELb0ELb1EEEvNS_9FwdParamsE
        .type           _ZN10layer_norm31ln_parallel_residual_fwd_kernelINS_13Kernel_traitsIf13__nv_bfloat16fS2_fjLj5120ELj1ELj1ELj4ELj16ENS_18Kernel_traits_baseILj5120EfS2_fS2_fjLj128EEEEELb1ELb0ELb1EEEvNS_9FwdParamsE,@function
        .size           _ZN10layer_norm31ln_parallel_residual_fwd_kernelINS_13Kernel_traitsIf13__nv_bfloat16fS2_fjLj5120ELj1ELj1ELj4ELj16ENS_18Kernel_traits_baseILj5120EfS2_fS2_fjLj128EEEEELb1ELb0ELb1EEEvNS_9FwdParamsE,(.L_x_22337 - _ZN10layer_norm31ln_parallel_residual_fwd_kernelINS_13Kernel_traitsIf13__nv_bfloat16fS2_fjLj5120ELj1ELj1ELj4ELj16ENS_18Kernel_traits_baseILj5120EfS2_fS2_fjLj128EEEEELb1ELb0ELb1EEEvNS_9FwdParamsE)
        .other          _ZN10layer_norm31ln_parallel_residual_fwd_kernelINS_13Kernel_traitsIf13__nv_bfloat16fS2_fjLj5120ELj1ELj1ELj4ELj16ENS_18Kernel_traits_baseILj5120EfS2_fS2_fjLj128EEEEELb1ELb0ELb1EEEvNS_9FwdParamsE,@"STO_CUDA_ENTRY STV_DEFAULT"
_ZN10layer_norm31ln_parallel_residual_fwd_kernelINS_13Kernel_traitsIf13__nv_bfloat16fS2_fjLj5120ELj1ELj1ELj4ELj16ENS_18Kernel_traits_baseILj5120EfS2_fS2_fjLj128EEEEELb1ELb0ELb1EEEvNS_9FwdParamsE:
.text._ZN10layer_norm31ln_parallel_residual_fwd_kernelINS_13Kernel_traitsIf13__nv_bfloat16fS2_fjLj5120ELj1ELj1ELj4ELj16ENS_18Kernel_traits_baseILj5120EfS2_fS2_fjLj128EEEEELb1ELb0ELb1EEEvNS_9FwdParamsE:
[----:B------:R-:W-:Y:S01]  /*0000*/  LDC R1, c[0x0][0x37c] ;  /* 0x0000df00ff017b82 */ /* 0x000fe20000000800 */
[----:B------:R-:W0:Y:S07]  /*0010*/  LDCU.U8 UR4, c[0x0][0x464] ;  /* 0x00008c80ff0477ac */ /* 0x000e2e0008000000 */
[----:B------:R-:W1:Y:S01]  /*0020*/  LDC R6, c[0x0][0x458] ;  /* 0x00011600ff067b82 */ /* 0x000e620000000800 */
[----:B------:R-:W2:Y:S01]  /*0030*/  LDCU.64 UR10, c[0x0][0x450] ;  /* 0x00008a00ff0a77ac */ /* 0x000ea20008000a00 */
[----:B------:R-:W3:Y:S06]  /*0040*/  LDCU.64 UR8, c[0x0][0x358] ;  /* 0x00006b00ff0877ac */ /* 0x000eec0008000a00 */
[----:B------:R-:W1:Y:S01]  /*0050*/  LDC R7, c[0x0][0x45c] ;  /* 0x00011700ff077b82 */ /* 0x000e620000000800 */
[----:B0-----:R-:W-:Y:S01]  /*0060*/  ISETP.NE.AND P0, PT, RZ, UR4, PT ;  /* 0x00000004ff007c0c */ /* 0x001fe2000bf05270 */
[----:B------:R-:W0:Y:S01]  /*0070*/  LDCU.64 UR4, c[0x0][0x438] ;  /* 0x00008700ff0477ac */ /* 0x000e220008000a00 */
[----:B--2---:R-:W-:-:S02]  /*0080*/  IMAD.U32 R2, RZ, RZ, UR10 ;  /* 0x0000000aff027e24 */ /* 0x004fc4000f8e00ff */
[----:B------:R-:W-:-:S09]  /*0090*/  IMAD.U32 R3, RZ, RZ, UR11 ;  /* 0x0000000bff037e24 */ /* 0x000fd2000f8e00ff */
[----:B---3--:R-:W2:Y:S01]  /*00a0*/  @P0 LDG.E.64 R2, desc[UR8][R2.64] ;  /* 0x0000000802020981 */ /* 0x008ea2000c1e1b00 */
[----:B------:R-:W3:Y:S03]  /*00b0*/  @P0 LDC R9, c[0x0][0x460] ;  /* 0x00011800ff090b82 */ /* 0x000ee60000000800 */
[----:B-1----:R-:W3:Y:S01]  /*00c0*/  @P0 LDG.E.64 R4, desc[UR8][R6.64] ;  /* 0x0000000806040981 */ /* 0x002ee2000c1e1b00 */
[----:B0-----:R-:W-:Y:S01]  /*00d0*/  UISETP.NE.U32.AND UP0, UPT, UR4, URZ, UPT ;  /* 0x000000ff0400728c */ /* 0x001fe2000bf05070 */
[----:B------:R-:W0:Y:S03]  /*00e0*/  S2R R231, SR_TID.X ;  /* 0x0000000000e77919 */ /* 0x000e260000002100 */
[----:B------:R-:W0:Y:S01]  /*00f0*/  S2UR UR22, SR_CTAID.X ;  /* 0x00000000001679c3 */ /* 0x000e220000002500 */
[----:B------:R-:W-:-:S07]  /*0100*/  UISETP.NE.AND.EX UP0, UPT, UR5, URZ, UPT, UP0 ;  /* 0x000000ff0500728c */ /* 0x000fce000bf05300 */
[----:B------:R-:W0:Y:S02]  /*0110*/  LDC R0, c[0x0][0x360] ;  /* 0x0000d800ff007b82 */ /* 0x000e240000000800 */
[----:B0-----:R-:W-:Y:S01]  /*0120*/  IMAD R227, R0, UR22, R231 ;  /* 0x0000001600e37c24 */ /* 0x001fe2000f8e02e7 */
[----:B--2---:R-:W-:Y:S02]  /*0130*/  @P0 R2UR UR10, R2 ;  /* 0x00000000020a02ca */ /* 0x004fe400000e0000 */
[----:B------:R-:W-:Y:S02]  /*0140*/  @P0 R2UR UR11, R3 ;  /* 0x00000000030b02ca */ /* 0x000fe400000e0000 */
[----:B---3--:R-:W-:-:S05]  /*0150*/  @P0 IADD3 R6, P1, PT, R4, R9, RZ ;  /* 0x0000000904060210 */ /* 0x008fca0007f3e0ff */
[----:B------:R-:W-:-:S04]  /*0160*/  @P0 IMAD.X R7, RZ, RZ, R5, P1 ;  /* 0x000000ffff070224 */ /* 0x000fc800008e0605 */
[----:B------:R-:W-:Y:S01]  /*0170*/  UIADD3 UR6, UPT, UPT, UR10, -0x61c88647, URZ ;  /* 0x9e3779b90a067890 */ /* 0x000fe2000fffe0ff */
[--C-:B------:R-:W-:Y:S01]  /*0180*/  SHF.R.U64 R0, R6, 0x2, R7.reuse ;  /* 0x0000000206007819 */ /* 0x100fe20000001207 */
[----:B------:R-:W-:Y:S01]  /*0190*/  UIADD3 UR7, UPT, UPT, UR11, -0x4498517b, URZ ;  /* 0xbb67ae850b077890 */ /* 0x000fe2000fffe0ff */
[----:B------:R-:W-:Y:S01]  /*01a0*/  SHF.R.U32.HI R2, RZ, 0x2, R7 ;  /* 0x00000002ff027819 */ /* 0x000fe20000011607 */
[----:B------:R-:W-:Y:S02]  /*01b0*/  UIADD3 UR23, UPT, UPT, UR10, 0x3c6ef372, URZ ;  /* 0x3c6ef3720a177890 */ /* 0x000fe4000fffe0ff */
        /* <DEDUP_REMOVED lines=85> */
.L_x_9588:
        /* <DEDUP_REMOVED lines=37> */
.L_x_9587:
        /* <DEDUP_REMOVED lines=53> */
.L_x_9590:
        /* <DEDUP_REMOVED lines=56> */
.L_x_9589:
[----:B------:R-:W1:Y:S02]  /*1030*/  LDCU UR4, c[0x0][0x384] ;  /* 0x00007080ff0477ac */ /* 0x000e640008000800 */
[----:B-1----:R-:W-:-:S06]  /*1040*/  UISETP.GE.AND UP0, UPT, UR22, UR4, UPT ;  /* 0x000000041600728c */ /* 0x002fcc000bf06270 */
[----:B------:R-:W-:-:S13]  /*1050*/  PLOP3.LUT P0, PT, PT, PT, UP0, 0x80, 0x8 ;  /* 0x000000000008781c */ /* 0x000fda0003f0f008 */
[----:B------:R-:W-:Y:S05]  /*1060*/  @P0 EXIT ;  /* 0x000000000000094d */ /* 0x000fea0003800000 */
[----:B------:R-:W-:Y:S01]  /*1070*/  IMAD.HI.U32 R3, R227, -0x326172a9, RZ ;  /* 0xcd9e8d57e3037827 */ /* 0x000fe200078e00ff */
[----:B------:R-:W1:Y:S01]  /*1080*/  LDCU.64 UR4, c[0x0][0x398] ;  /* 0x00007300ff0477ac */ /* 0x000e620008000a00 */
[----:B------:R-:W-:Y:S02]  /*1090*/  LOP3.LUT R229, R6, 0x3, RZ, 0xc0, !PT ;  /* 0x0000000306e57812 */ /* 0x000fe400078ec0ff */
[----:B0---4-:R-:W-:Y:S01]  /*10a0*/  IMAD.HI.U32 R4, R0, -0x2daee0ad, RZ ;  /* 0xd2511f5300047827 */ /* 0x011fe200078e00ff */
[----:B------:R-:W-:Y:S01]  /*10b0*/  LOP3.LUT R3, R2, UR10, R3, 0x96, !PT ;  /* 0x0000000a02037c12 */ /* 0x000fe2000f8e9603 */
[----:B------:R-:W0:Y:S02]  /*10c0*/  LDCU UR31, c[0x0][0x388] ;  /* 0x00007100ff1f77ac */ /* 0x000e240008000800 */
        /* <DEDUP_REMOVED lines=10> */
[----:B------:R-:W-:Y:S01]  /*1170*/  IMAD.HI.U32 R4, R7, -0x326172a9, RZ ;  /* 0xcd9e8d5707047827 */ /* 0x000fe200078e00ff */
[----:B-1----:R-:W-:Y:S01]  /*1180*/  UISETP.NE.U32.AND UP0, UPT, UR4, URZ, UPT ;  /* 0x000000ff0400728c */ /* 0x002fe2000bf05070 */
[----:B------:R-:W1:Y:S02]  /*1190*/  LDCU UR6, c[0x0][0x404] ;  /* 0x00008080ff0677ac */ /* 0x000e640008000800 */
[----:B------:R-:W-:Y:S01]  /*11a0*/  IMAD R8, R3, -0x2daee0ad, RZ ;  /* 0xd2511f5303087824 */ /* 0x000fe200078e02ff */
[----:B------:R-:W-:Y:S01]  /*11b0*/  LOP3.LUT R4, R9, UR23, R4, 0x96, !PT ;  /* 0x0000001709047c12 */ /* 0x000fe2000f8e9604 */
[C---:B------:R-:W-:Y:S01]  /*11c0*/  IMAD.HI.U32 R3, R5.reuse, -0x2daee0ad, RZ ;  /* 0xd2511f5305037827 */ /* 0x040fe200078e00ff */
[----:B------:R-:W4:Y:S03]  /*11d0*/  LDCU UR34, c[0x0][0x400] ;  /* 0x00008000ff2277ac */ /* 0x000f260008000800 */
[----:B------:R-:W-:Y:S01]  /*11e0*/  IMAD R10, R5, -0x2daee0ad, RZ ;  /* 0xd2511f53050a7824 */ /* 0x000fe200078e02ff */
[----:B------:R-:W-:Y:S01]  /*11f0*/  LOP3.LUT R3, R8, UR12, R3, 0x96, !PT ;  /* 0x0000000c08037c12 */ /* 0x000fe2000f8e9603 */
[----:B------:R-:W-:Y:S01]  /*1200*/  IMAD.HI.U32 R9, R4, -0x2daee0ad, RZ ;  /* 0xd2511f5304097827 */ /* 0x000fe200078e00ff */
[----:B------:R-:W-:-:S02]  /*1210*/  UISETP.NE.AND.EX UP0, UPT, UR5, URZ, UPT, UP0 ;  /* 0x000000ff0500728c */ /* 0x000fc4000bf05300 */
[----:B------:R-:W-:Y:S01]  /*1220*/  UPLOP3.LUT UP1, UPT, UPT, UPT, UPT, 0x40, 0x4 ;  /* 0x000000000004789c */ /* 0x000fe20003f2e870 */
[----:B------:R-:W-:Y:S01]  /*1230*/  IMAD R8, R7, -0x326172a9, RZ ;  /* 0xcd9e8d5707087824 */ /* 0x000fe200078e02ff */
[----:B------:R-:W-:Y:S01]  /*1240*/  LOP3.LUT R9, R10, UR24, R9, 0x96, !PT ;  /* 0x000000180a097c12 */ /* 0x000fe2000f8e9609 */
[----:B------:R-:W-:-:S04]  /*1250*/  IMAD.HI.U32 R5, R3, -0x326172a9, RZ ;  /* 0xcd9e8d5703057827 */ /* 0x000fc800078e00ff */
[----:B------:R-:W-:Y:S01]  /*1260*/  IMAD R7, R4, -0x2daee0ad, RZ ;  /* 0xd2511f5304077824 */ /* 0x000fe200078e02ff */
[----:B------:R-:W-:Y:S01]  /*1270*/  LOP3.LUT R5, R8, UR13, R5, 0x96, !PT ;  /* 0x0000000d08057c12 */ /* 0x000fe2000f8e9605 */
[----:B------:R-:W-:Y:S01]  /*1280*/  IMAD R8, R3, -0x326172a9, RZ ;  /* 0xcd9e8d5703087824 */ /* 0x000fe200078e02ff */
[----:B------:R-:W0:Y:S01]  /*1290*/  LDCU.64 UR12, c[0x0][0x3a8] ;  /* 0x00007500ff0c77ac */ /* 0x000e220008000a00 */
        /* <DEDUP_REMOVED lines=21> */
[C---:B------:R-:W-:Y:S01]  /*13f0*/  IMAD.HI.U32 R5, R3.reuse, -0x326172a9, RZ ;  /* 0xcd9e8d5703057827 */ /* 0x040fe200078e00ff */
[----:B------:R-:W0:Y:S03]  /*1400*/  LDCU.64 UR16, c[0x0][0x398] ;  /* 0x00007300ff1077ac */ /* 0x000e260008000a00 */
        /* <DEDUP_REMOVED lines=16> */
[----:B------:R-:W-:Y:S02]  /*1510*/  HFMA2 R5, -RZ, RZ, 0, 0 ;  /* 0x00000000ff057431 */ /* 0x000fe400000001ff */
[----:B-1234-:R-:W-:-:S07]  /*1520*/  IMAD R6, R7, -0x326172a9, RZ ;  /* 0xcd9e8d5707067824 */ /* 0x01efce00078e02ff */
.L_x_9970:
[----:B0-----:R-:W-:Y:S01]  /*1530*/  ISETP.NE.U32.AND P0, PT, RZ, UR18, PT ;  /* 0x00000012ff007c0c */ /* 0x001fe2000bf05070 */
[----:B------:R-:W-:Y:S01]  /*1540*/  UIMAD UR4, UR22, UR31, URZ ;  /* 0x0000001f160472a4 */ /* 0x000fe2000f8e02ff */
[----:B-1----:R-:W0:Y:S01]  /*1550*/  LDC.64 R220, c[0x0][0x390] ;  /* 0x0000e400ffdc7b82 */ /* 0x002e220000000a00 */
        /* <DEDUP_REMOVED lines=8> */
[----:B------:R-:W-:-:S05]  /*15e0*/  IMAD.U32 R234, RZ, RZ, UR5 ;  /* 0x00000005ffea7e24 */ /* 0x000fca000f8e00ff */
[----:B------:R-:W-:-:S05]  /*15f0*/  LEA.HI.SX32 R234, R234, R231, 0x1d ;  /* 0x000000e7eaea7211 */ /* 0x000fca00078feaff */
[----:B0-----:R-:W-:-:S04]  /*1600*/  IMAD.WIDE.U32 R12, R234, 0x10, R220 ;  /* 0x00000010ea0c7825 */ /* 0x001fc800078e00dc */
[C---:B-1----:R-:W-:Y:S02]  /*1610*/  @P1 IMAD.WIDE.U32 R16, R234.reuse, R17, UR32 ;  /* 0x00000020ea101e25 */ /* 0x042fe4000f8e0011 */
[----:B-----5:R-:W5:Y:S04]  /*1620*/  LDG.E.128 R12, desc[UR8][R12.64] ;  /* 0x000000080c0c7981 */ /* 0x020f68000c1e1d00 */
        /* <DEDUP_REMOVED lines=12> */
[----:B------:R-:W-:Y:S02]  /*16f0*/  UIADD3 UR38, UPT, UPT, UR10, 0x78dde6e4, URZ ;  /* 0x78dde6e40a267890 */ /* 0x000fe4000fffe0ff */
[----:B------:R-:W-:Y:S02]  /*1700*/  UIADD3 UR39, UPT, UPT, UR10, -0x700cb87f, URZ ;  /* 0x8ff347810a277890 */ /* 0x000fe4000fffe0ff */
[----:B------:R-:W-:Y:S02]  /*1710*/  UIADD3 UR40, UPT, UPT, UR11, -0x4498517b, URZ ;  /* 0xbb67ae850b287890 */ /* 0x000fe4000fffe0ff */
[----:B------:R-:W-:Y:S02]  /*1720*/  UIADD3 UR41, UPT, UPT, UR11, 0x76cf5d0a, URZ ;  /* 0x76cf5d0a0b297890 */ /* 0x000fe4000fffe0ff */
[----:B------:R-:W-:Y:S01]  /*1730*/  UIADD3 UR42, UPT, UPT, UR10, -0x255992d5, URZ ;  /* 0xdaa66d2b0a2a7890 */ /* 0x000fe2000fffe0ff */
        /* <DEDUP_REMOVED lines=16> */
.L_x_9593:
        /* <DEDUP_REMOVED lines=12> */
.L_x_9594:
        /* <DEDUP_REMOVED lines=43> */
.L_x_9592:
[----:B------:R-:W-:Y:S01]  /*1bb0*/  ISETP.NE.AND P1, PT, R19, 0x1, PT ;  /* 0x000000011300780c */ /* 0x000fe20003f25270 */
[----:B------:R-:W-:Y:S01]  /*1bc0*/  UMOV UR4, UR6 ;  /* 0x0000000600047c82 */ /* 0x000fe20008000000 */
[----:B------:R-:W-:Y:S01]  /*1bd0*/  I2FP.F32.U32 R16, R16 ;  /* 0x0000001000107245 */ /* 0x000fe20000201000 */
[----:B------:R-:W-:Y:S02]  /*1be0*/  IMAD.MOV.U32 R21, RZ, RZ, 0x2 ;  /* 0x00000002ff157424 */ /* 0x000fe400078e00ff */
[----:B------:R-:W-:Y:S02]  /*1bf0*/  IMAD.MOV.U32 R17, RZ, RZ, R6 ;  /* 0x000000ffff117224 */ /* 0x000fe400078e0006 */
        /* <DEDUP_REMOVED lines=14> */
.L_x_9596:
        /* <DEDUP_REMOVED lines=12> */
.L_x_9597:
        /* <DEDUP_REMOVED lines=43> */
.L_x_9595:
[----:B------:R-:W-:Y:S01]  /*2050*/  ISETP.NE.AND P1, PT, R21, 0x1, PT ;  /* 0x000000011500780c */ /* 0x000fe20003f25270 */
[----:B------:R-:W-:Y:S01]  /*2060*/  IMAD.U32 R12, R12, 0x10000, RZ ;  /* 0x000100000c0c7824 */ /* 0x000fe200078e00ff */
[----:B------:R-:W-:Y:S01]  /*2070*/  I2FP.F32.U32 R20, R17 ;  /* 0x0000001100147245 */ /* 0x000fe20000201000 */
[----:B------:R-:W-:Y:S01]  /*2080*/  IMAD.MOV.U32 R22, RZ, RZ, 0x2 ;  /* 0x00000002ff167424 */ /* 0x000fe200078e00ff */
[----:B------:R-:W-:-:S03]  /*2090*/  MOV R17, R6 ;  /* 0x0000000600117202 */ /* 0x000fc60000000f00 */
[----:B------:R-:W-:-:S05]  /*20a0*/  FFMA.FTZ R20, R20, R231, 1.1641532182693481445e-10 ;  /* 0x2f00000014147423 */ /* 0x000fca00000100e7 */
[----:B------:R-:W-:-:S04]  /*20b0*/  FSETP.LE.FTZ.AND P2, PT, R20, UR4, PT ;  /* 0x0000000414007c0b */ /* 0x000fc8000bf53000 */
        /* <DEDUP_REMOVED lines=10> */
.L_x_9599:
        /* <DEDUP_REMOVED lines=12> */
.L_x_9600:
        /* <DEDUP_REMOVED lines=43> */
.L_x_9598:
        /* <DEDUP_REMOVED lines=18> */
.L_x_9602:
        /* <DEDUP_REMOVED lines=12> */
.L_x_9603:
        /* <DEDUP_REMOVED lines=43> */
.L_x_9601:
        /* <DEDUP_REMOVED lines=16> */
.L_x_9605:
        /* <DEDUP_REMOVED lines=12> */
.L_x_9606:
        /* <DEDUP_REMOVED lines=43> */
.L_x_9604:
        /* <DEDUP_REMOVED lines=17> */
.L_x_9608:
        /* <DEDUP_REMOVED lines=12> */
.L_x_9609:
        /* <DEDUP_REMOVED lines=43> */
.L_x_9607:
[----:B------:R-:W-:Y:S01]  /*3250*/  ISETP.NE.AND P4, PT, R21, 0x1, PT ;  /* 0x000000011500780c */ /* 0x000fe20003f85270 */
[----:B------:R-:W-:Y:S01]  /*3260*/  IMAD.U32 R14, R14, 0x10000, RZ ;  /* 0x000100000e0e7824 */ /* 0x000fe200078e00ff */
[----:B------:R-:W-:Y:S01]  /*3270*/  I2FP.F32.U32 R20, R20 ;  /* 0x0000001400147245 */ /* 0x000fe20000201000 */
[----:B------:R-:W-:-:S04]  /*3280*/  IMAD.MOV.U32 R23, RZ, RZ, 0x2 ;  /* 0x00000002ff177424 */ /* 0x000fc800078e00ff */
[----:B------:R-:W-:-:S05]  /*3290*/  FFMA.FTZ R20, R20, R231, 1.1641532182693481445e-10 ;  /* 0x2f00000014147423 */ /* 0x000fca00000100e7 */
[----:B------:R-:W-:Y:S02]  /*32a0*/  FSETP.LE.FTZ.AND P3, PT, R20, UR4, PT ;  /* 0x0000000414007c0b */ /* 0x000fe4000bf73000 */
        /* <DEDUP_REMOVED lines=10> */
.L_x_9611:
        /* <DEDUP_REMOVED lines=12> */
.L_x_9612:
        /* <DEDUP_REMOVED lines=43> */
.L_x_9610:
[----:B------:R-:W-:Y:S01]  /*36c0*/  ISETP.NE.AND P5, PT, R23, 0x1, PT ;  /* 0x000000011700780c */ /* 0x000fe20003fa5270 */
[----:B------:R-:W-:Y:S01]  /*36d0*/  IMAD.MOV.U32 R31, RZ, RZ, 0x2 ;  /* 0x00000002ff1f7424 */ /* 0x000fe200078e00ff */
[----:B------:R-:W-:Y:S01]  /*36e0*/  I2FP.F32.U32 R20, R20 ;  /* 0x0000001400147245 */ /* 0x000fe20000201000 */
[----:B------:R-:W-:-:S04]  /*36f0*/  IMAD.MOV.U32 R22, RZ, RZ, R6 ;  /* 0x000000ffff167224 */ /* 0x000fc800078e0006 */
[----:B------:R-:W-:Y:S01]  /*3700*/  FFMA.FTZ R21, R20, R231, 1.1641532182693481445e-10 ;  /* 0x2f00000014157423 */ /* 0x000fe200000100e7 */
[C---:B------:R-:W-:Y:S02]  /*3710*/  SHF.L.U32 R20, R15.reuse, 0x10, RZ ;  /* 0x000000100f147819 */ /* 0x040fe400000006ff */
[----:B------:R-:W-:Y:S02]  /*3720*/  PRMT R15, R15, 0x7632, R15 ;  /* 0x000076320f0f7816 */ /* 0x000fe4000000000f */
        /* <DEDUP_REMOVED lines=10> */
.L_x_9614:
        /* <DEDUP_REMOVED lines=12> */
.L_x_9615:
        /* <DEDUP_REMOVED lines=43> */
.L_x_9613:
        /* <DEDUP_REMOVED lines=36> */
.L_x_9591:
        /* <DEDUP_REMOVED lines=15> */
.L_x_9618:
        /* <DEDUP_REMOVED lines=12> */
.L_x_9619:
        /* <DEDUP_REMOVED lines=41> */
[----:B------:R-:W-:-:S07]  /*41c0*/  LOP3.LUT R3, R8, UR30, R19, 0x96, !PT ;  /* 0x0000001e08037c12 */ /* 0x000fce000f8e9613 */
.L_x_9617:
[----:B------:R-:W-:Y:S01]  /*41d0*/  ISETP.NE.AND P1, PT, R9, 0x1, PT ;  /* 0x000000010900780c */ /* 0x000fe20003f25270 */
[----:B------:R-:W-:Y:S01]  /*41e0*/  UMOV UR4, UR6 ;  /* 0x0000000600047c82 */ /* 0x000fe20008000000 */
[----:B------:R-:W-:Y:S01]  /*41f0*/  I2FP.F32.U32 R8, R7 ;  /* 0x0000000700087245 */ /* 0x000fe20000201000 */
[C---:B-----5:R-:W-:Y:S01]  /*4200*/  IMAD.U32 R7, R12.reuse, 0x10000, RZ ;  /* 0x000100000c077824 */ /* 0x060fe200078e00ff */
[----:B------:R-:W-:Y:S01]  /*4210*/  UMOV UR5, UR7 ;  /* 0x0000000700057c82 */ /* 0x000fe20008000000 */
[----:B------:R-:W-:Y:S01]  /*4220*/  PRMT R12, R12, 0x7632, R12 ;  /* 0x000076320c0c7816 */ /* 0x000fe2000000000c */
[----:B------:R-:W-:Y:S02]  /*4230*/  IMAD.MOV.U32 R10, RZ, RZ, 0x2 ;  /* 0x00000002ff0a7424 */ /* 0x000fe400078e00ff */
[----:B------:R-:W-:Y:S01]  /*4240*/  FFMA.FTZ R8, R8, R231, 1.1641532182693481445e-10 ;  /* 0x2f00000008087423 */ /* 0x000fe200000100e7 */
[----:B------:R-:W-:-:S04]  /*4250*/  FMUL.FTZ R7, R7, UR5 ;  /* 0x0000000507077c20 */ /* 0x000fc80008410000 */
[----:B------:R-:W-:Y:S02]  /*4260*/  FSETP.LE.FTZ.AND P3, PT, R8, UR4, PT ;  /* 0x0000000408007c0b */ /* 0x000fe4000bf73000 */
[----:B------:R-:W-:Y:S02]  /*4270*/  MOV R8, R6 ;  /* 0x0000000600087202 */ /* 0x000fe40000000f00 */
        /* <DEDUP_REMOVED lines=10> */
.L_x_9621:
        /* <DEDUP_REMOVED lines=12> */
.L_x_9622:
        /* <DEDUP_REMOVED lines=43> */
.L_x_9620:
[----:B------:R-:W-:Y:S01]  /*4690*/  I2FP.F32.U32 R8, R8 ;  /* 0x0000000800087245 */ /* 0x000fe20000201000 */
[----:B------:R-:W-:Y:S01]  /*46a0*/  IMAD.MOV.U32 R11, RZ, RZ, 0x2 ;  /* 0x00000002ff0b7424 */ /* 0x000fe200078e00ff */
[----:B------:R-:W-:Y:S02]  /*46b0*/  SHF.L.U32 R9, R56, 0x10, RZ ;  /* 0x0000001038097819 */ /* 0x000fe400000006ff */
[----:B------:R-:W-:Y:S01]  /*46c0*/  ISETP.NE.AND P2, PT, R10, 0x1, PT ;  /* 0x000000010a00780c */ /* 0x000fe20003f45270 */
[----:B------:R-:W-:Y:S01]  /*46d0*/  FFMA.FTZ R8, R8, R231, 1.1641532182693481445e-10 ;  /* 0x2f00000008087423 */ /* 0x000fe200000100e7 */
[----:B------:R-:W-:Y:S01]  /*46e0*/  FSEL R40, R7, RZ, P3 ;  /* 0x000000ff07287208 */ /* 0x000fe20001800000 */
[----:B------:R-:W-:-:S03]  /*46f0*/  FMUL.FTZ R9, R9, UR5 ;  /* 0x0000000509097c20 */ /* 0x000fc60008410000 */
[----:B------:R-:W-:Y:S01]  /*4700*/  FSETP.GTU.FTZ.AND P1, PT, R8, UR4, PT ;  /* 0x0000000408007c0b */ /* 0x000fe2000bf3c000 */
        /* <DEDUP_REMOVED lines=14> */
.L_x_9624:
        /* <DEDUP_REMOVED lines=12> */
.L_x_9625:
        /* <DEDUP_REMOVED lines=43> */
.L_x_9623:
[----:B------:R-:W-:Y:S02]  /*4b60*/  I2FP.F32.U32 R8, R8 ;  /* 0x0000000800087245 */ /* 0x000fe40000201000 */
[----:B------:R-:W-:Y:S02]  /*4b70*/  ISETP.NE.AND P1, PT, R11, 0x1, PT ;  /* 0x000000010b00780c */ /* 0x000fe40003f25270 */
[----:B------:R-:W-:Y:S01]  /*4b80*/  MOV R9, R6 ;  /* 0x0000000600097202 */ /* 0x000fe20000000f00 */
[----:B------:R-:W-:-:S05]  /*4b90*/  FFMA.FTZ R8, R8, R231, 1.1641532182693481445e-10 ;  /* 0x2f00000008087423 */ /* 0x000fca00000100e7 */
[----:B------:R-:W-:Y:S01]  /*4ba0*/  FSETP.LE.FTZ.AND P3, PT, R8, UR4, PT ;  /* 0x0000000408007c0b */ /* 0x000fe2000bf73000 */
[----:B------:R-:W-:Y:S02]  /*4bb0*/  IMAD.U32 R8, R12, 0x10000, RZ ;  /* 0x000100000c087824 */ /* 0x000fe400078e00ff */
[----:B------:R-:W-:Y:S01]  /*4bc0*/  IMAD.MOV.U32 R12, RZ, RZ, 0x2 ;  /* 0x00000002ff0c7424 */ /* 0x000fe200078e00ff */
[----:B------:R-:W-:Y:S01]  /*4bd0*/  P2R R29, PR, RZ, 0x8 ;  /* 0x00000008ff1d7803 */ /* 0x000fe20000000000 */
[----:B------:R-:W-:Y:S01]  /*4be0*/  FMUL.FTZ R8, R8, UR5 ;  /* 0x0000000508087c20 */ /* 0x000fe20008410000 */
[----:B------:R-:W-:Y:S07]  /*4bf0*/  @!P1 BRA `(.L_x_9626) ;  /* 0x0000000000fc9947 */ /* 0x000fee0003800000 */
        /* <DEDUP_REMOVED lines=8> */
.L_x_9627:
        /* <DEDUP_REMOVED lines=12> */
.L_x_9628:
        /* <DEDUP_REMOVED lines=43> */
.L_x_9626:
        /* <DEDUP_REMOVED lines=8> */
[----:B------:R-:W-:Y:S02]  /*5070*/  FSEL R10, R8, RZ, P3 ;  /* 0x000000ff080a7208 */ /* 0x000fe40001800000 */
        /* <DEDUP_REMOVED lines=14> */
.L_x_9630:
        /* <DEDUP_REMOVED lines=12> */
.L_x_9631:
        /* <DEDUP_REMOVED lines=43> */
.L_x_9629:
[----:B------:R-:W-:Y:S01]  /*54d0*/  ISETP.NE.AND P1, PT, R11, 0x1, PT ;  /* 0x000000010b00780c */ /* 0x000fe20003f25270 */
[----:B------:R-:W-:Y:S01]  /*54e0*/  IMAD.MOV.U32 R12, RZ, RZ, 0x2 ;  /* 0x00000002ff0c7424 */ /* 0x000fe200078e00ff */
[----:B------:R-:W-:Y:S01]  /*54f0*/  I2FP.F32.U32 R10, R9 ;  /* 0x00000009000a7245 */ /* 0x000fe20000201000 */
[C---:B------:R-:W-:Y:S01]  /*5500*/  IMAD.U32 R9, R13.reuse, 0x10000, RZ ;  /* 0x000100000d097824 */ /* 0x040fe200078e00ff */
[----:B------:R-:W-:-:S03]  /*5510*/  PRMT R13, R13, 0x7632, R13 ;  /* 0x000076320d0d7816 */ /* 0x000fc6000000000d */
        /* <DEDUP_REMOVED lines=14> */
.L_x_9633:
        /* <DEDUP_REMOVED lines=12> */
.L_x_9634:
        /* <DEDUP_REMOVED lines=43> */
.L_x_9632:
[----:B------:R-:W-:Y:S01]  /*5970*/  I2FP.F32.U32 R10, R10 ;  /* 0x0000000a000a7245 */ /* 0x000fe20000201000 */
[----:B------:R-:W-:Y:S01]  /*5980*/  IMAD.U32 R11, R57, 0x10000, RZ ;  /* 0x00010000390b7824 */ /* 0x000fe200078e00ff */
[----:B------:R-:W-:Y:S01]  /*5990*/  ISETP.NE.AND P2, PT, R12, 0x1, PT ;  /* 0x000000010c00780c */ /* 0x000fe20003f45270 */
[----:B------:R-:W-:Y:S01]  /*59a0*/  IMAD.MOV.U32 R16, RZ, RZ, 0x2 ;  /* 0x00000002ff107424 */ /* 0x000fe200078e00ff */
[----:B------:R-:W-:Y:S01]  /*59b0*/  FSEL R42, R9, RZ, P3 ;  /* 0x000000ff092a7208 */ /* 0x000fe20001800000 */
[----:B------:R-:W-:Y:S01]  /*59c0*/  FFMA.FTZ R10, R10, R231, 1.1641532182693481445e-10 ;  /* 0x2f0000000a0a7423 */ /* 0x000fe200000100e7 */
[----:B------:R-:W-:-:S04]  /*59d0*/  FMUL.FTZ R11, R11, UR5 ;  /* 0x000000050b0b7c20 */ /* 0x000fc80008410000 */
[----:B------:R-:W-:Y:S02]  /*59e0*/  FSETP.GTU.FTZ.AND P1, PT, R10, UR4, PT ;  /* 0x000000040a007c0b */ /* 0x000fe4000bf3c000 */
[----:B------:R-:W-:Y:S02]  /*59f0*/  MOV R10, R6 ;  /* 0x00000006000a7202 */ /* 0x000fe40000000f00 */
        /* <DEDUP_REMOVED lines=13> */
.L_x_9636:
        /* <DEDUP_REMOVED lines=12> */
.L_x_9637:
        /* <DEDUP_REMOVED lines=43> */
.L_x_9635:
[----:B------:R-:W-:Y:S02]  /*5e40*/  I2FP.F32.U32 R10, R10 ;  /* 0x0000000a000a7245 */ /* 0x000fe40000201000 */
[----:B------:R-:W-:Y:S02]  /*5e50*/  ISETP.NE.AND P2, PT, R16, 0x1, PT ;  /* 0x000000011000780c */ /* 0x000fe40003f45270 */
[----:B------:R-:W-:Y:S01]  /*5e60*/  MOV R11, R6 ;  /* 0x00000006000b7202 */ /* 0x000fe20000000f00 */
[----:B------:R-:W-:-:S05]  /*5e70*/  FFMA.FTZ R10, R10, R231, 1.1641532182693481445e-10 ;  /* 0x2f0000000a0a7423 */ /* 0x000fca00000100e7 */
[----:B------:R-:W-:Y:S01]  /*5e80*/  FSETP.LE.FTZ.AND P1, PT, R10, UR4, PT ;  /* 0x000000040a007c0b */ /* 0x000fe2000bf33000 */
[----:B------:R-:W-:Y:S02]  /*5e90*/  IMAD.U32 R10, R13, 0x10000, RZ ;  /* 0x000100000d0a7824 */ /* 0x000fe400078e00ff */
[----:B------:R-:W-:Y:S02]  /*5ea0*/  IMAD.MOV.U32 R13, RZ, RZ, 0x2 ;  /* 0x00000002ff0d7424 */ /* 0x000fe400078e00ff */
        /* <DEDUP_REMOVED lines=10> */
.L_x_9639:
        /* <DEDUP_REMOVED lines=12> */
.L_x_9640:
        /* <DEDUP_REMOVED lines=43> */
.L_x_9638:
        /* <DEDUP_REMOVED lines=23> */
.L_x_9642:
        /* <DEDUP_REMOVED lines=12> */
.L_x_9643:
        /* <DEDUP_REMOVED lines=43> */
.L_x_9641:
        /* <DEDUP_REMOVED lines=18> */
.L_x_9645:
        /* <DEDUP_REMOVED lines=12> */
.L_x_9646:
        /* <DEDUP_REMOVED lines=43> */
.L_x_9644:
[----:B------:R-:W-:Y:S01]  /*6c30*/  I2FP.F32.U32 R12, R12 ;  /* 0x0000000c000c7245 */ /* 0x000fe20000201000 */
[----:B------:R-:W-:Y:S01]  /*6c40*/  IMAD.U32 R13, R58, 0x10000, RZ ;  /* 0x000100003a0d7824 */ /* 0x000fe200078e00ff */
[----:B------:R-:W-:Y:S01]  /*6c50*/  FSEL R44, R11, RZ, P2 ;  /* 0x000000ff0b2c7208 */ /* 0x000fe20001000000 */
[----:B------:R-:W-:Y:S02]  /*6c60*/  IMAD.MOV.U32 R16, RZ, RZ, 0x2 ;  /* 0x00000002ff107424 */ /* 0x000fe400078e00ff */
[----:B------:R-:W-:Y:S01]  /*6c70*/  FFMA.FTZ R12, R12, R231, 1.1641532182693481445e-10 ;  /* 0x2f0000000c0c7423 */ /* 0x000fe200000100e7 */
[----:B------:R-:W-:-:S04]  /*6c80*/  FMUL.FTZ R13, R13, UR5 ;  /* 0x000000050d0d7c20 */ /* 0x000fc80008410000 */
[----:B------:R-:W-:Y:S02]  /*6c90*/  FSETP.GTU.FTZ.AND P3, PT, R12, UR4, PT ;  /* 0x000000040c007c0b */ /* 0x000fe4000bf7c000 */
        /* <DEDUP_REMOVED lines=15> */
.L_x_9648:
        /* <DEDUP_REMOVED lines=12> */
.L_x_9649:
        /* <DEDUP_REMOVED lines=43> */
.L_x_9647:
        /* <DEDUP_REMOVED lines=17> */
.L_x_9651:
        /* <DEDUP_REMOVED lines=12> */
.L_x_9652:
        /* <DEDUP_REMOVED lines=43> */
.L_x_9650:
        /* <DEDUP_REMOVED lines=23> */
.L_x_9654:
        /* <DEDUP_REMOVED lines=12> */
.L_x_9655:
        /* <DEDUP_REMOVED lines=43> */
.L_x_9653:
[----:B------:R-:W-:Y:S01]  /*7a60*/  ISETP.NE.AND P5, PT, R19, 0x1, PT ;  /* 0x000000011300780c */ /* 0x000fe20003fa5270 */
[C---:B------:R-:W-:Y:S01]  /*7a70*/  IMAD.U32 R16, R15.reuse, 0x10000, RZ ;  /* 0x000100000f107824 */ /* 0x040fe200078e00ff */
[----:B------:R-:W-:Y:S01]  /*7a80*/  I2FP.F32.U32 R12, R12 ;  /* 0x0000000c000c7245 */ /* 0x000fe20000201000 */
[----:B------:R-:W-:Y:S01]  /*7a90*/  IMAD.MOV.U32 R17, RZ, RZ, 0x2 ;  /* 0x00000002ff117424 */ /* 0x000fe200078e00ff */
        /* <DEDUP_REMOVED lines=14> */
.L_x_9657:
        /* <DEDUP_REMOVED lines=12> */
.L_x_9658:
        /* <DEDUP_REMOVED lines=43> */
.L_x_9656:
[----:B------:R-:W-:Y:S01]  /*7ef0*/  I2FP.F32.U32 R14, R14 ;  /* 0x0000000e000e7245 */ /* 0x000fe20000201000 */
[----:B------:R-:W-:Y:S01]  /*7f00*/  IMAD.U32 R13, R59, 0x10000, RZ ;  /* 0x000100003b0d7824 */ /* 0x000fe200078e00ff */
[----:B------:R-:W-:Y:S01]  /*7f10*/  FSEL R12, R12, RZ, P4 ;  /* 0x000000ff0c0c7208 */ /* 0x000fe20002000000 */
        /* <DEDUP_REMOVED lines=19> */
.L_x_9660:
        /* <DEDUP_REMOVED lines=12> */
.L_x_9661:
        /* <DEDUP_REMOVED lines=43> */
.L_x_9659:
        /* <DEDUP_REMOVED lines=17> */
.L_x_9663:
        /* <DEDUP_REMOVED lines=14> */
.L_x_9664:
        /* <DEDUP_REMOVED lines=43> */
.L_x_9662:
        /* <DEDUP_REMOVED lines=11> */
.L_x_9616:
        /* <DEDUP_REMOVED lines=10> */
[----:B------:R-:W-:-:S02]  /*89b0*/  SEL R16, RZ, 0x1000000, !P1 ;  /* 0x01000000ff107807 */ /* 0x000fc40004800000 */
[----:B------:R-:W-:Y:S01]  /*89c0*/  SEL R13, RZ, 0x10000, !P4 ;  /* 0x00010000ff0d7807 */ /* 0x000fe20006000000 */
[----:B------:R1:W-:Y:S01]  /*89d0*/  STG.E.128 desc[UR8][R14.64], R40 ;  /* 0x000000280e007986 */ /* 0x0003e2000c101d08 */
[----:B------:R-:W-:Y:S02]  /*89e0*/  SEL R12, RZ, 0x100, !P5 ;  /* 0x00000100ff0c7807 */ /* 0x000fe40006800000 */
[----:B------:R-:W-:Y:S01]  /*89f0*/  ISETP.NE.AND P6, PT, R28, RZ, PT ;  /* 0x000000ff1c00720c */ /* 0x000fe20003fc5270 */
[----:B------:R1:W-:Y:S01]  /*8a00*/  STG.E.128 desc[UR8][R14.64+0x10], R44 ;  /* 0x0000102c0e007986 */ /* 0x0003e2000c101d08 */
[----:B------:R-:W-:Y:S01]  /*8a10*/  LOP3.LUT R27, R27, R17, R22, 0xfe, !PT ;  /* 0x000000111b1b7212 */ /* 0x000fe200078efe16 */
[----:B------:R-:W2:Y:S01]  /*8a20*/  @UP0 LDCU.64 UR44, c[0x0][0x398] ;  /* 0x00007300ff2c07ac */ /* 0x000ea20008000a00 */
[----:B------:R-:W-:Y:S01]  /*8a30*/  LOP3.LUT R12, R12, R16, R13, 0xfe, !PT ;  /* 0x000000100c0c7212 */ /* 0x000fe200078efe0d */
[----:B------:R-:W-:Y:S01]  /*8a40*/  VIADD R17, R234, 0x80 ;  /* 0x00000080ea117836 */ /* 0x000fe20000000000 */
[----:B------:R-:W-:Y:S01]  /*8a50*/  SEL R26, RZ, 0x1, !P2 ;  /* 0x00000001ff1a7807 */ /* 0x000fe20005000000 */
[----:B------:R-:W-:Y:S01]  /*8a60*/  IMAD.MOV.U32 R22, RZ, RZ, 0x10 ;  /* 0x00000010ff167424 */ /* 0x000fe200078e00ff */
[----:B------:R-:W-:-:S02]  /*8a70*/  MOV R25, 0x8 ;  /* 0x0000000800197802 */ /* 0x000fc40000000f00 */
[----:B------:R-:W-:Y:S02]  /*8a80*/  SEL R13, RZ, 0x1, !P6 ;  /* 0x00000001ff0d7807 */ /* 0x000fe40007000000 */
[----:B------:R-:W-:Y:S01]  /*8a90*/  LOP3.LUT R27, R27, R26, RZ, 0xfc, !PT ;  /* 0x0000001a1b1b7212 */ /* 0x000fe200078efcff */
[----:B------:R-:W-:Y:S01]  /*8aa0*/  IMAD.WIDE.U32 R24, R234, R25, UR14 ;  /* 0x0000000eea187e25 */ /* 0x000fe2000f8e0019 */
[----:B------:R-:W-:Y:S02]  /*8ab0*/  LOP3.LUT R26, R12, R13, RZ, 0xfc, !PT ;  /* 0x0000000d0c1a7212 */ /* 0x000fe400078efcff */
[----:B------:R-:W-:Y:S01]  /*8ac0*/  PLOP3.LUT P1, PT, PT, PT, UP0, 0x80, 0x8 ;  /* 0x000000000008781c */ /* 0x000fe20003f2f008 */
[C---:B------:R-:W-:Y:S01]  /*8ad0*/  IMAD.WIDE.U32 R12, R17.reuse, 0x10, R220 ;  /* 0x00000010110c7825 */ /* 0x040fe200078e00dc */
[----:B------:R-:W-:Y:S01]  /*8ae0*/  PLOP3.LUT P2, PT, PT, PT, UP0, 0x80, 0x8 ;  /* 0x000000000008781c */ /* 0x000fe20003f4f008 */
[----:B------:R1:W-:Y:S02]  /*8af0*/  STG.E.64 desc[UR8][R24.64], R26 ;  /* 0x0000001a18007986 */ /* 0x0003e4000c101b08 */
[----:B0-----:R-:W-:-:S08]  /*8b00*/  @P0 IMAD.WIDE.U32 R20, R17, 0x20, R20 ;  /* 0x0000002011140825 */ /* 0x001fd000078e0014 */
[----:B--2---:R-:W-:Y:S01]  /*8b10*/  @P1 IMAD.WIDE.U32 R22, R17, R22, UR44 ;  /* 0x0000002c11161e25 */ /* 0x004fe2000f8e0016 */
[----:B-1----:R-:W-:Y:S06]  /*8b20*/  BRA.U !UP0, `(.L_x_9665) ;  /* 0x0000000108507547 */ /* 0x002fec000b800000 */
        /* <DEDUP_REMOVED lines=20> */
.L_x_9665:
[----:B------:R1:W5:Y:S04]  /*8c70*/  @P2 LDG.E.128 R56, desc[UR8][R22.64] ;  /* 0x0000000816382981 */ /* 0x000368000c1e1d00 */
[----:B------:R1:W5:Y:S04]  /*8c80*/  @P0 LDG.E.128 R52, desc[UR8][R20.64] ;  /* 0x0000000814340981 */ /* 0x000368000c1e1d00 */
[----:B------:R1:W5:Y:S04]  /*8c90*/  @P0 LDG.E.128 R48, desc[UR8][R20.64+0x10] ;  /* 0x0000100814300981 */ /* 0x000368000c1e1d00 */
[----:B0-----:R-:W5:Y:S01]  /*8ca0*/  LDG.E.128 R12, desc[UR8][R12.64] ;  /* 0x000000080c0c7981 */ /* 0x001f62000c1e1d00 */
        /* <DEDUP_REMOVED lines=16> */
.L_x_9668:
        /* <DEDUP_REMOVED lines=12> */
.L_x_9669:
[----:B------:R-:W-:Y:S01]  /*8e70*/  IMAD.WIDE.U32 R8, R227, -0x326172a9, RZ ;  /* 0xcd9e8d57e3087825 */ /* 0x000fe200078e00ff */
[----:B-1----:R-:W-:-:S04]  /*8e80*/  LOP3.LUT R20, R5, UR11, R7, 0x96, !PT ;  /* 0x0000000b05147c12 */ /* 0x002fc8000f8e9607 */
        /* <DEDUP_REMOVED lines=41> */
.L_x_9667:
        /* <DEDUP_REMOVED lines=19> */
.L_x_9671:
        /* <DEDUP_REMOVED lines=12> */
.L_x_9672:
        /* <DEDUP_REMOVED lines=43> */
.L_x_9670:
[----:B------:R-:W-:Y:S01]  /*95c0*/  I2FP.F32.U32 R8, R8 ;  /* 0x0000000800087245 */ /* 0x000fe20000201000 */
[----:B------:R-:W-:Y:S01]  /*95d0*/  IMAD.MOV.U32 R11, RZ, RZ, 0x2 ;  /* 0x00000002ff0b7424 */ /* 0x000fe200078e00ff */
[----:B------:R-:W-:Y:S02]  /*95e0*/  SHF.L.U32 R9, R56, 0x10, RZ ;  /* 0x0000001038097819 */ /* 0x000fe400000006ff */
[----:B------:R-:W-:Y:S01]  /*95f0*/  ISETP.NE.AND P2, PT, R10, 0x1, PT ;  /* 0x000000010a00780c */ /* 0x000fe20003f45270 */
[----:B------:R-:W-:Y:S02]  /*9600*/  FFMA.FTZ R8, R8, R231, 1.1641532182693481445e-10 ;  /* 0x2f00000008087423 */ /* 0x000fe400000100e7 */
[----:B------:R-:W-:Y:S01]  /*9610*/  FMUL.FTZ R36, R9, UR5 ;  /* 0x0000000509247c20 */ /* 0x000fe20008410000 */
[----:B------:R-:W-:Y:S02]  /*9620*/  FSEL R9, R7, RZ, P3 ;  /* 0x000000ff07097208 */ /* 0x000fe40001800000 */
        /* <DEDUP_REMOVED lines=15> */
.L_x_9674:
        /* <DEDUP_REMOVED lines=12> */
.L_x_9675:
        /* <DEDUP_REMOVED lines=43> */
.L_x_9673:
        /* <DEDUP_REMOVED lines=18> */
.L_x_9677:
        /* <DEDUP_REMOVED lines=12> */
.L_x_9678:
[----:B------:R-:W-:Y:S01]  /*9c70*/  IMAD.WIDE.U32 R18, R227, -0x326172a9, RZ ;  /* 0xcd9e8d57e3127825 */ /* 0x000fe200078e00ff */
[----:B-1----:R-:W-:Y:S02]  /*9c80*/  LOP3.LUT R22, R5, UR11, R11, 0x96, !PT ;  /* 0x0000000b05167c12 */ /* 0x002fe4000f8e960b */
        /* <DEDUP_REMOVED lines=41> */
.L_x_9676:
        /* <DEDUP_REMOVED lines=8> */
[----:B------:R-:W-:Y:S02]  /*9fa0*/  FSEL R10, R8, RZ, P3 ;  /* 0x000000ff080a7208 */ /* 0x000fe40001800000 */
        /* <DEDUP_REMOVED lines=14> */
.L_x_9680:
        /* <DEDUP_REMOVED lines=12> */
.L_x_9681:
[----:B------:R-:W-:Y:S01]  /*a150*/  IMAD.WIDE.U32 R18, R227, -0x326172a9, RZ ;  /* 0xcd9e8d57e3127825 */ /* 0x000fe200078e00ff */
[----:B-1----:R-:W-:Y:S02]  /*a160*/  LOP3.LUT R22, R5, UR11, R11, 0x96, !PT ;  /* 0x0000000b05167c12 */ /* 0x002fe4000f8e960b */
        /* <DEDUP_REMOVED lines=41> */
.L_x_9679:
        /* <DEDUP_REMOVED lines=19> */
.L_x_9683:
        /* <DEDUP_REMOVED lines=12> */
.L_x_9684:
[----:B------:R-:W-:Y:S01]  /*a5f0*/  IMAD.WIDE.U32 R18, R227, -0x326172a9, RZ ;  /* 0xcd9e8d57e3127825 */ /* 0x000fe200078e00ff */
[----:B-1----:R-:W-:-:S03]  /*a600*/  LOP3.LUT R22, R5, UR11, R11, 0x96, !PT ;  /* 0x0000000b05167c12 */ /* 0x002fc6000f8e960b */
        /* <DEDUP_REMOVED lines=41> */
.L_x_9682:
        /* <DEDUP_REMOVED lines=22> */
.L_x_9686:
        /* <DEDUP_REMOVED lines=12> */
.L_x_9687:
        /* <DEDUP_REMOVED lines=43> */
.L_x_9685:
[----:B------:R-:W-:Y:S01]  /*ad70*/  I2FP.F32.U32 R10, R10 ;  /* 0x0000000a000a7245 */ /* 0x000fe20000201000 */
[----:B------:R-:W-:Y:S01]  /*ad80*/  IMAD.MOV.U32 R11, RZ, RZ, R6 ;  /* 0x000000ffff0b7224 */ /* 0x000fe200078e0006 */
[----:B------:R-:W-:-:S03]  /*ad90*/  ISETP.NE.AND P2, PT, R18, 0x1, PT ;  /* 0x000000011200780c */ /* 0x000fc60003f45270 */
[----:B------:R-:W-:-:S05]  /*ada0*/  FFMA.FTZ R10, R10, R231, 1.1641532182693481445e-10 ;  /* 0x2f0000000a0a7423 */ /* 0x000fca00000100e7 */
[----:B------:R-:W-:Y:S02]  /*adb0*/  FSETP.LE.FTZ.AND P1, PT, R10, UR4, PT ;  /* 0x000000040a007c0b */ /* 0x000fe4000bf33000 */
[----:B------:R-:W-:Y:S01]  /*adc0*/  SHF.L.U32 R10, R13, 0x10, RZ ;  /* 0x000000100d0a7819 */ /* 0x000fe200000006ff */
[----:B------:R-:W-:-:S04]  /*add0*/  IMAD.MOV.U32 R13, RZ, RZ, 0x2 ;  /* 0x00000002ff0d7424 */ /* 0x000fc800078e00ff */
        /* <DEDUP_REMOVED lines=10> */
.L_x_9689:
        /* <DEDUP_REMOVED lines=12> */
.L_x_9690:
        /* <DEDUP_REMOVED lines=43> */
.L_x_9688:
        /* <DEDUP_REMOVED lines=23> */
.L_x_9692:
        /* <DEDUP_REMOVED lines=12> */
.L_x_9693:
        /* <DEDUP_REMOVED lines=43> */
.L_x_9691:
        /* <DEDUP_REMOVED lines=18> */
.L_x_9695:
        /* <DEDUP_REMOVED lines=12> */
.L_x_9696:
        /* <DEDUP_REMOVED lines=43> */
.L_x_9694:
[----:B------:R-:W-:Y:S01]  /*bb60*/  I2FP.F32.U32 R12, R12 ;  /* 0x0000000c000c7245 */ /* 0x000fe20000201000 */
[----:B------:R-:W-:Y:S01]  /*bb70*/  IMAD.MOV.U32 R18, RZ, RZ, 0x2 ;  /* 0x00000002ff127424 */ /* 0x000fe200078e00ff */
[----:B------:R-:W-:-:S03]  /*bb80*/  SHF.L.U32 R13, R58, 0x10, RZ ;  /* 0x000000103a0d7819 */ /* 0x000fc600000006ff */
[----:B------:R-:W-:Y:S02]  /*bb90*/  FFMA.FTZ R12, R12, R231, 1.1641532182693481445e-10 ;  /* 0x2f0000000c0c7423 */ /* 0x000fe400000100e7 */
[----:B------:R-:W-:Y:S01]  /*bba0*/  FMUL.FTZ R32, R13, UR5 ;  /* 0x000000050d207c20 */ /* 0x000fe20008410000 */
[----:B------:R-:W-:Y:S02]  /*bbb0*/  FSEL R13, R11, RZ, P2 ;  /* 0x000000ff0b0d7208 */ /* 0x000fe40001000000 */
        /* <DEDUP_REMOVED lines=16> */
.L_x_9698:
        /* <DEDUP_REMOVED lines=12> */
.L_x_9699:
        /* <DEDUP_REMOVED lines=43> */
.L_x_9697:
        /* <DEDUP_REMOVED lines=17> */
.L_x_9701:
        /* <DEDUP_REMOVED lines=12> */
.L_x_9702:
        /* <DEDUP_REMOVED lines=43> */
.L_x_9700:
        /* <DEDUP_REMOVED lines=23> */
.L_x_9704:
        /* <DEDUP_REMOVED lines=12> */
.L_x_9705:
        /* <DEDUP_REMOVED lines=43> */
.L_x_9703:
[----:B------:R-:W-:Y:S01]  /*c990*/  ISETP.NE.AND P5, PT, R18, 0x1, PT ;  /* 0x000000011200780c */ /* 0x000fe20003fa5270 */
[----:B-1----:R-:W-:Y:S01]  /*c9a0*/  IMAD.MOV.U32 R20, RZ, RZ, 0x2 ;  /* 0x00000002ff147424 */ /* 0x002fe200078e00ff */
        /* <DEDUP_REMOVED lines=16> */
.L_x_9707:
        /* <DEDUP_REMOVED lines=12> */
.L_x_9708:
        /* <DEDUP_REMOVED lines=43> */
.L_x_9706:
        /* <DEDUP_REMOVED lines=9> */
[----:B------:R-:W-:Y:S01]  /*ceb0*/  FSEL R13, R12, RZ, P4 ;  /* 0x000000ff0c0d7208 */ /* 0x000fe20002000000 */
[----:B------:R-:W-:-:S04]  /*cec0*/  IMAD.MOV.U32 R12, RZ, RZ, R6 ;  /* 0x000000ffff0c7224 */ /* 0x000fc800078e0006 */
[----:B------:R-:W-:-:S04]  /*ced0*/  FADD.FTZ R34, R34, R13 ;  /* 0x0000000d22227221 */ /* 0x000fc80000010000 */
        /* <DEDUP_REMOVED lines=10> */
.L_x_9710:
        /* <DEDUP_REMOVED lines=12> */
.L_x_9711:
        /* <DEDUP_REMOVED lines=43> */
.L_x_9709:
        /* <DEDUP_REMOVED lines=17> */
.L_x_9713:
        /* <DEDUP_REMOVED lines=14> */
.L_x_9714:
        /* <DEDUP_REMOVED lines=43> */
.L_x_9712:
        /* <DEDUP_REMOVED lines=12> */
.L_x_9666:
        /* <DEDUP_REMOVED lines=15> */
.L_x_9717:
        /* <DEDUP_REMOVED lines=12> */
.L_x_9718:
        /* <DEDUP_REMOVED lines=43> */
.L_x_9716:
        /* <DEDUP_REMOVED lines=18> */
.L_x_9720:
        /* <DEDUP_REMOVED lines=12> */
.L_x_9721:
        /* <DEDUP_REMOVED lines=43> */
.L_x_9719:
        /* <DEDUP_REMOVED lines=17> */
.L_x_9723:
        /* <DEDUP_REMOVED lines=12> */
.L_x_9724:
        /* <DEDUP_REMOVED lines=43> */
.L_x_9722:
        /* <DEDUP_REMOVED lines=18> */
.L_x_9726:
        /* <DEDUP_REMOVED lines=12> */
.L_x_9727:
        /* <DEDUP_REMOVED lines=43> */
.L_x_9725:
        /* <DEDUP_REMOVED lines=16> */
.L_x_9729:
        /* <DEDUP_REMOVED lines=12> */
.L_x_9730:
        /* <DEDUP_REMOVED lines=43> */
.L_x_9728:
        /* <DEDUP_REMOVED lines=17> */
.L_x_9732:
        /* <DEDUP_REMOVED lines=12> */
.L_x_9733:
        /* <DEDUP_REMOVED lines=43> */
.L_x_9731:
        /* <DEDUP_REMOVED lines=16> */
.L_x_9735:
        /* <DEDUP_REMOVED lines=12> */
.L_x_9736:
        /* <DEDUP_REMOVED lines=43> */
.L_x_9734:
        /* <DEDUP_REMOVED lines=17> */
.L_x_9738:
        /* <DEDUP_REMOVED lines=12> */
.L_x_9739:
        /* <DEDUP_REMOVED lines=42> */
[----:B------:R-:W-:-:S07]  /*fc20*/  IMAD.MOV.U32 R16, RZ, RZ, R24 ;  /* 0x000000ffff107224 */ /* 0x000fce00078e0018 */
.L_x_9737:
        /* <DEDUP_REMOVED lines=34> */
.L_x_9715:
[----:B------:R-:W-:Y:S01]  /*fe50*/  SEL R23, RZ, 0x1000000, !P5 ;  /* 0x01000000ff177807 */ /* 0x000fe20006800000 */
[----:B------:R-:W-:Y:S01]  /*fe60*/  IMAD.MOV.U32 R12, RZ, RZ, 0x20 ;  /* 0x00000020ff0c7424 */ /* 0x000fe200078e00ff */
[----:B------:R-:W-:Y:S01]  /*fe70*/  SEL R19, RZ, 0x10000, !P4 ;  /* 0x00010000ff137807 */ /* 0x000fe20006000000 */
[----:B------:R-:W0:Y:S01]  /*fe80*/  @P0 LDC.64 R20, c[0x0][0x3a0] ;  /* 0x0000e800ff140b82 */ /* 0x000e220000000a00 */
[----:B------:R-:W-:Y:S01]  /*fe90*/  ISETP.NE.AND P5, PT, R27, RZ, PT ;  /* 0x000000ff1b00720c */ /* 0x000fe20003fa5270 */
[----:B------:R-:W-:Y:S01]  /*fea0*/  IMAD.WIDE.U32 R12, R17, R12, UR12 ;  /* 0x0000000c110c7e25 */ /* 0x000fe2000f8e000c */
[----:B------:R-:W-:Y:S01]  /*feb0*/  ISETP.NE.AND P4, PT, R28, RZ, PT ;  /* 0x000000ff1c00720c */ /* 0x000fe20003f85270 */
[----:B------:R-:W1:Y:S01]  /*fec0*/  @UP0 LDCU.64 UR44, c[0x0][0x398] ;  /* 0x00007300ff2c07ac */ /* 0x000e620008000a00 */
[----:B------:R-:W-:Y:S01]  /*fed0*/  SEL R18, RZ, 0x1000000, !P1 ;  /* 0x01000000ff127807 */ /* 0x000fe20004800000 */
[----:B------:R-:W-:Y:S01]  /*fee0*/  IMAD.MOV.U32 R24, RZ, RZ, 0x10 ;  /* 0x00000010ff187424 */ /* 0x000fe200078e00ff */
[----:B------:R-:W-:Y:S01]  /*fef0*/  SEL R15, RZ, 0x10000, !P4 ;  /* 0x00010000ff0f7807 */ /* 0x000fe20006000000 */
[----:B------:R-:W-:Y:S01]  /*ff00*/  STG.E.128 desc[UR8][R12.64], R36 ;  /* 0x000000240c007986 */ /* 0x000fe2000c101d08 */
[----:B------:R-:W-:-:S02]  /*ff10*/  SEL R14, RZ, 0x100, !P5 ;  /* 0x00000100ff0e7807 */ /* 0x000fc40006800000 */
[----:B------:R-:W-:Y:S01]  /*ff20*/  SEL R22, RZ, 0x100, !P3 ;  /* 0x00000100ff167807 */ /* 0x000fe20005800000 */
[----:B------:R2:W-:Y:S01]  /*ff30*/  STG.E.128 desc[UR8][R12.64+0x10], R32 ;  /* 0x000010200c007986 */ /* 0x0005e2000c101d08 */
[----:B------:R-:W-:Y:S02]  /*ff40*/  ISETP.NE.AND P6, PT, R26, RZ, PT ;  /* 0x000000ff1a00720c */ /* 0x000fe40003fc5270 */
[----:B------:R-:W-:Y:S01]  /*ff50*/  LOP3.LUT R14, R14, R18, R15, 0xfe, !PT ;  /* 0x000000120e0e7212 */ /* 0x000fe200078efe0f */
[----:B------:R-:W-:Y:S01]  /*ff60*/  IMAD.MOV.U32 R18, RZ, RZ, 0x8 ;  /* 0x00000008ff127424 */ /* 0x000fe200078e00ff */
[----:B------:R-:W-:Y:S02]  /*ff70*/  LOP3.LUT R22, R22, R23, R19, 0xfe, !PT ;  /* 0x0000001716167212 */ /* 0x000fe400078efe13 */
[----:B------:R-:W-:Y:S02]  /*ff80*/  SEL R15, RZ, 0x1, !P2 ;  /* 0x00000001ff0f7807 */ /* 0x000fe40005000000 */
[----:B------:R-:W-:-:S02]  /*ff90*/  SEL R19, RZ, 0x1, !P6 ;  /* 0x00000001ff137807 */ /* 0x000fc40007000000 */
[----:B------:R-:W-:Y:S01]  /*ffa0*/  LOP3.LUT R15, R22, R15, RZ, 0xfc, !PT ;  /* 0x0000000f160f7212 */ /* 0x000fe200078efcff */
[----:B------:R-:W-:Y:S01]  /*ffb0*/  IMAD.WIDE.U32 R22, R17, R18, UR14 ;  /* 0x0000000e11167e25 */ /* 0x000fe2000f8e0012 */
[----:B------:R-:W-:Y:S02]  /*ffc0*/  LOP3.LUT R14, R14, R19, RZ, 0xfc, !PT ;  /* 0x000000130e0e7212 */ /* 0x000fe400078efcff */
[----:B------:R-:W-:Y:S02]  /*ffd0*/  PLOP3.LUT P1, PT, PT, PT, UP0, 0x80, 0x8 ;  /* 0x000000000008781c */ /* 0x000fe40003f2f008 */
[----:B------:R-:W-:Y:S01]  /*ffe0*/  IADD3 R229, PT, PT, R234, 0x100, RZ ;  /* 0x00000100eae57810 */ /* 0x000fe20007ffe0ff */
[----:B------:R3:W-:Y:S01]  /*fff0*/  STG.E.64 desc[UR8][R22.64], R14 ;  /* 0x0000000e16007986 */ /* 0x0007e2000c101b08 */
[----:B------:R-:W-:-:S03]  /*10000*/  PLOP3.LUT P2, PT, PT, PT, UP0, 0x80, 0x8 ;  /* 0x000000000008781c */ /* 0x000fc60003f4f008 */
[----:B--2---:R-:W-:-:S04]  /*10010*/  IMAD.WIDE.U32 R12, R229, 0x10, R220 ;  /* 0x00000010e50c7825 */ /* 0x004fc800078e00dc */
[----:B0-----:R-:W-:-:S04]  /*10020*/  @P0 IMAD.WIDE.U32 R20, R229, 0x20, R20 ;  /* 0x00000020e5140825 */ /* 0x001fc800078e0014 */
[----:B-1----:R-:W-:Y:S01]  /*10030*/  @P1 IMAD.WIDE.U32 R18, R229, R24, UR44 ;  /* 0x0000002ce5121e25 */ /* 0x002fe2000f8e0018 */
[----:B---3--:R-:W-:Y:S06]  /*10040*/  BRA.U !UP0, `(.L_x_9740) ;  /* 0x0000000108507547 */ /* 0x008fec000b800000 */
[----:B------:R-:W-:Y:S01]  /*10050*/  IMAD.U32 R23, R225, 0x10000, RZ ;  /* 0x00010000e1177824 */ /* 0x000fe200078e00ff */
        /* <DEDUP_REMOVED lines=19> */
.L_x_9740:
[----:B------:R1:W5:Y:S04]  /*10190*/  @P2 LDG.E.128 R56, desc[UR8][R18.64] ;  /* 0x0000000812382981 */ /* 0x000368000c1e1d00 */
[----:B------:R1:W5:Y:S04]  /*101a0*/  @P0 LDG.E.128 R52, desc[UR8][R20.64] ;  /* 0x0000000814340981 */ /* 0x000368000c1e1d00 */
[----:B------:R1:W5:Y:S04]  /*101b0*/  @P0 LDG.E.128 R48, desc[UR8][R20.64+0x10] ;  /* 0x0000100814300981 */ /* 0x000368000c1e1d00 */
[----:B0-----:R-:W5:Y:S01]  /*101c0*/  LDG.E.128 R12, desc[UR8][R12.64] ;  /* 0x000000080c0c7981 */ /* 0x001f62000c1e1d00 */
        /* <DEDUP_REMOVED lines=16> */
.L_x_9743:
        /* <DEDUP_REMOVED lines=12> */
.L_x_9744:
        /* <DEDUP_REMOVED lines=43> */
.L_x_9742:
        /* <DEDUP_REMOVED lines=8> */
[----:B------:R-:W-:Y:S01]  /*106c0*/  FSETP.LE.FTZ.AND P3, PT, R8, UR4, PT ;  /* 0x0000000408007c0b */ /* 0x000fe2000bf73000 */
        /* <DEDUP_REMOVED lines=11> */
.L_x_9746:
        /* <DEDUP_REMOVED lines=12> */
.L_x_9747:
        /* <DEDUP_REMOVED lines=43> */
.L_x_9745:
[----:B------:R-:W-:Y:S01]  /*10af0*/  I2FP.F32.U32 R8, R8 ;  /* 0x0000000800087245 */ /* 0x000fe20000201000 */
[----:B------:R-:W-:Y:S01]  /*10b00*/  IMAD.U32 R9, R56, 0x10000, RZ ;  /* 0x0001000038097824 */ /* 0x000fe200078e00ff */
[----:B------:R-:W-:Y:S01]  /*10b10*/  ISETP.NE.AND P2, PT, R10, 0x1, PT ;  /* 0x000000010a00780c */ /* 0x000fe20003f45270 */
[----:B------:R-:W-:Y:S02]  /*10b20*/  HFMA2 R11, -RZ, RZ, 0, 1.1920928955078125e-07 ;  /* 0x00000002ff0b7431 */ /* 0x000fe400000001ff */
[----:B------:R-:W-:Y:S01]  /*10b30*/  FFMA.FTZ R8, R8, R231, 1.1641532182693481445e-10 ;  /* 0x2f00000008087423 */ /* 0x000fe200000100e7 */
[----:B------:R-:W-:Y:S01]  /*10b40*/  FMUL.FTZ R28, R9, UR5 ;  /* 0x00000005091c7c20 */ /* 0x000fe20008410000 */
[----:B------:R-:W-:-:S03]  /*10b50*/  FSEL R9, R7, RZ, P3 ;  /* 0x000000ff07097208 */ /* 0x000fc60001800000 */
        /* <DEDUP_REMOVED lines=15> */
.L_x_9749:
        /* <DEDUP_REMOVED lines=12> */
.L_x_9750:
        /* <DEDUP_REMOVED lines=43> */
.L_x_9748:
[----:B------:R-:W-:Y:S01]  /*10fc0*/  I2FP.F32.U32 R8, R8 ;  /* 0x0000000800087245 */ /* 0x000fe20000201000 */
[----:B------:R-:W-:Y:S01]  /*10fd0*/  IMAD.MOV.U32 R9, RZ, RZ, R6 ;  /* 0x000000ffff097224 */ /* 0x000fe200078e0006 */
[----:B------:R-:W-:Y:S02]  /*10fe0*/  ISETP.NE.AND P1, PT, R11, 0x1, PT ;  /* 0x000000010b00780c */ /* 0x000fe40003f25270 */
[----:B------:R-:W-:Y:S01]  /*10ff0*/  LOP3.LUT R228, R228, 0xfffffffb, RZ, 0xc0, !PT ;  /* 0xfffffffbe4e47812 */ /* 0x000fe200078ec0ff */
[----:B------:R-:W-:-:S05]  /*11000*/  FFMA.FTZ R8, R8, R231, 1.1641532182693481445e-10 ;  /* 0x2f00000008087423 */ /* 0x000fca00000100e7 */
[----:B------:R-:W-:Y:S01]  /*11010*/  FSETP.LE.FTZ.AND P3, PT, R8, UR4, PT ;  /* 0x0000000408007c0b */ /* 0x000fe2000bf73000 */
[----:B------:R-:W-:Y:S01]  /*11020*/  IMAD.U32 R8, R12, 0x10000, RZ ;  /* 0x000100000c087824 */ /* 0x000fe200078e00ff */
[----:B------:R-:W-:-:S03]  /*11030*/  MOV R12, 0x2 ;  /* 0x00000002000c7802 */ /* 0x000fc60000000f00 */
        /* <DEDUP_REMOVED lines=11> */
.L_x_9752:
        /* <DEDUP_REMOVED lines=12> */
.L_x_9753:
[----:B------:R-:W-:Y:S01]  /*111b0*/  IMAD.WIDE.U32 R16, R227, -0x326172a9, RZ ;  /* 0xcd9e8d57e3107825 */ /* 0x000fe200078e00ff */
[----:B-1----:R-:W-:-:S03]  /*111c0*/  LOP3.LUT R20, R5, UR11, R11, 0x96, !PT ;  /* 0x0000000b05147c12 */ /* 0x002fc6000f8e960b */
        /* <DEDUP_REMOVED lines=41> */
.L_x_9751:
[----:B------:R-:W-:Y:S01]  /*11460*/  I2FP.F32.U32 R10, R9 ;  /* 0x00000009000a7245 */ /* 0x000fe20000201000 */
[----:B------:R-:W-:Y:S01]  /*11470*/  HFMA2 R11, -RZ, RZ, 0, 1.1920928955078125e-07 ;  /* 0x00000002ff0b7431 */ /* 0x000fe200000001ff */
        /* <DEDUP_REMOVED lines=21> */
.L_x_9755:
        /* <DEDUP_REMOVED lines=12> */
.L_x_9756:
[----:B------:R-:W-:Y:S01]  /*11690*/  IMAD.WIDE.U32 R16, R227, -0x326172a9, RZ ;  /* 0xcd9e8d57e3107825 */ /* 0x000fe200078e00ff */
[----:B-1----:R-:W-:-:S03]  /*116a0*/  LOP3.LUT R20, R5, UR11, R11, 0x96, !PT ;  /* 0x0000000b05147c12 */ /* 0x002fc6000f8e960b */
        /* <DEDUP_REMOVED lines=41> */
.L_x_9754:
[----:B------:R-:W-:Y:S01]  /*11940*/  I2FP.F32.U32 R10, R9 ;  /* 0x00000009000a7245 */ /* 0x000fe20000201000 */
[----:B------:R-:W-:Y:S01]  /*11950*/  IMAD.U32 R9, R13, 0x10000, RZ ;  /* 0x000100000d097824 */ /* 0x000fe200078e00ff */
        /* <DEDUP_REMOVED lines=18> */
.L_x_9758:
        /* <DEDUP_REMOVED lines=12> */
.L_x_9759:
        /* <DEDUP_REMOVED lines=43> */
.L_x_9757:
        /* <DEDUP_REMOVED lines=22> */
.L_x_9761:
        /* <DEDUP_REMOVED lines=12> */
.L_x_9762:
        /* <DEDUP_REMOVED lines=43> */
.L_x_9760:
[----:B------:R-:W-:Y:S01]  /*122c0*/  I2FP.F32.U32 R10, R10 ;  /* 0x0000000a000a7245 */ /* 0x000fe20000201000 */
[----:B------:R-:W-:Y:S01]  /*122d0*/  IMAD.MOV.U32 R11, RZ, RZ, R6 ;  /* 0x000000ffff0b7224 */ /* 0x000fe200078e0006 */
[----:B------:R-:W-:-:S03]  /*122e0*/  ISETP.NE.AND P2, PT, R16, 0x1, PT ;  /* 0x000000011000780c */ /* 0x000fc60003f45270 */
[----:B------:R-:W-:-:S05]  /*122f0*/  FFMA.FTZ R10, R10, R231, 1.1641532182693481445e-10 ;  /* 0x2f0000000a0a7423 */ /* 0x000fca00000100e7 */
[----:B------:R-:W-:Y:S01]  /*12300*/  FSETP.LE.FTZ.AND P1, PT, R10, UR4, PT ;  /* 0x000000040a007c0b */ /* 0x000fe2000bf33000 */
[----:B------:R-:W-:Y:S01]  /*12310*/  IMAD.U32 R10, R13, 0x10000, RZ ;  /* 0x000100000d0a7824 */ /* 0x000fe200078e00ff */
[----:B------:R-:W-:-:S03]  /*12320*/  MOV R13, 0x2 ;  /* 0x00000002000d7802 */ /* 0x000fc60000000f00 */
        /* <DEDUP_REMOVED lines=10> */
.L_x_9764:
        /* <DEDUP_REMOVED lines=12> */
.L_x_9765:
        /* <DEDUP_REMOVED lines=43> */
.L_x_9763:
        /* <DEDUP_REMOVED lines=23> */
.L_x_9767:
        /* <DEDUP_REMOVED lines=12> */
.L_x_9768:
        /* <DEDUP_REMOVED lines=43> */
.L_x_9766:
[----:B------:R-:W-:Y:S02]  /*12c20*/  ISETP.NE.AND P3, PT, R16, 0x1, PT ;  /* 0x000000011000780c */ /* 0x000fe40003f65270 */
[----:B------:R-:W-:Y:S01]  /*12c30*/  I2FP.F32.U32 R12, R11 ;  /* 0x0000000b000c7245 */ /* 0x000fe20000201000 */
[C---:B------:R-:W-:Y:S01]  /*12c40*/  IMAD.U32 R11, R14.reuse, 0x10000, RZ ;  /* 0x000100000e0b7824 */ /* 0x040fe200078e00ff */
[----:B------:R-:W-:Y:S02]  /*12c50*/  PRMT R14, R14, 0x7632, R14 ;  /* 0x000076320e0e7816 */ /* 0x000fe4000000000e */
[----:B------:R-:W-:Y:S01]  /*12c60*/  MOV R17, 0x2 ;  /* 0x0000000200117802 */ /* 0x000fe20000000f00 */
[----:B------:R-:W-:Y:S01]  /*12c70*/  FFMA.FTZ R12, R12, R231, 1.1641532182693481445e-10 ;  /* 0x2f0000000c0c7423 */ /* 0x000fe200000100e7 */
[----:B------:R-:W-:-:S04]  /*12c80*/  FMUL.FTZ R11, R11, UR5 ;  /* 0x000000050b0b7c20 */ /* 0x000fc80008410000 */
        /* <DEDUP_REMOVED lines=11> */
.L_x_9770:
        /* <DEDUP_REMOVED lines=12> */
.L_x_9771:
        /* <DEDUP_REMOVED lines=43> */
.L_x_9769:
[----:B------:R-:W-:Y:S01]  /*130b0*/  I2FP.F32.U32 R12, R12 ;  /* 0x0000000c000c7245 */ /* 0x000fe20000201000 */
[----:B------:R-:W-:Y:S02]  /*130c0*/  IMAD.U32 R13, R58, 0x10000, RZ ;  /* 0x000100003a0d7824 */ /* 0x000fe400078e00ff */
[----:B------:R-:W-:Y:S02]  /*130d0*/  HFMA2 R16, -RZ, RZ, 0, 1.1920928955078125e-07 ;  /* 0x00000002ff107431 */ /* 0x000fe400000001ff */
[----:B------:R-:W-:Y:S01]  /*130e0*/  FFMA.FTZ R12, R12, R231, 1.1641532182693481445e-10 ;  /* 0x2f0000000c0c7423 */ /* 0x000fe200000100e7 */
[----:B------:R-:W-:Y:S01]  /*130f0*/  FMUL.FTZ R24, R13, UR5 ;  /* 0x000000050d187c20 */ /* 0x000fe20008410000 */
[----:B------:R-:W-:-:S03]  /*13100*/  FSEL R13, R11, RZ, P2 ;  /* 0x000000ff0b0d7208 */ /* 0x000fc60001000000 */
        /* <DEDUP_REMOVED lines=16> */
.L_x_9773:
        /* <DEDUP_REMOVED lines=12> */
.L_x_9774:
        /* <DEDUP_REMOVED lines=43> */
.L_x_9772:
[----:B------:R-:W-:Y:S01]  /*13580*/  ISETP.NE.AND P4, PT, R16, 0x1, PT ;  /* 0x000000011000780c */ /* 0x000fe20003f85270 */
[----:B------:R-:W-:Y:S01]  /*13590*/  IMAD.U32 R14, R14, 0x10000, RZ ;  /* 0x000100000e0e7824 */ /* 0x000fe200078e00ff */
[----:B------:R-:W-:Y:S01]  /*135a0*/  I2FP.F32.U32 R12, R12 ;  /* 0x0000000c000c7245 */ /* 0x000fe20000201000 */
[----:B------:R-:W-:Y:S01]  /*135b0*/  IMAD.MOV.U32 R13, RZ, RZ, R6 ;  /* 0x000000ffff0d7224 */ /* 0x000fe200078e0006 */
[----:B------:R-:W-:-:S03]  /*135c0*/  MOV R17, 0x2 ;  /* 0x0000000200117802 */ /* 0x000fc60000000f00 */
        /* <DEDUP_REMOVED lines=12> */
.L_x_9776:
        /* <DEDUP_REMOVED lines=12> */
.L_x_9777:
[----:B-1----:R-:W-:Y:S01]  /*13750*/  IMAD.WIDE.U32 R18, R227, -0x326172a9, RZ ;  /* 0xcd9e8d57e3127825 */ /* 0x002fe200078e00ff */
        /* <DEDUP_REMOVED lines=42> */
.L_x_9775:
[----:B------:R-:W-:Y:S01]  /*13a00*/  I2FP.F32.U32 R14, R13 ;  /* 0x0000000d000e7245 */ /* 0x000fe20000201000 */
[----:B-1----:R-:W-:Y:S01]  /*13a10*/  HFMA2 R18, -RZ, RZ, 0, 1.1920928955078125e-07 ;  /* 0x00000002ff127431 */ /* 0x002fe200000001ff */
        /* <DEDUP_REMOVED lines=21> */
.L_x_9779:
        /* <DEDUP_REMOVED lines=12> */
.L_x_9780:
        /* <DEDUP_REMOVED lines=43> */
.L_x_9778:
[----:B------:R-:W-:Y:S01]  /*13ee0*/  ISETP.NE.AND P5, PT, R18, 0x1, PT ;  /* 0x000000011200780c */ /* 0x000fe20003fa5270 */
[C---:B------:R-:W-:Y:S01]  /*13ef0*/  IMAD.U32 R14, R15.reuse, 0x10000, RZ ;  /* 0x000100000f0e7824 */ /* 0x040fe200078e00ff */
[----:B------:R-:W-:Y:S01]  /*13f00*/  I2FP.F32.U32 R12, R13 ;  /* 0x0000000d000c7245 */ /* 0x000fe20000201000 */
[----:B------:R-:W-:Y:S01]  /*13f10*/  IMAD.MOV.U32 R16, RZ, RZ, R6 ;  /* 0x000000ffff107224 */ /* 0x000fe200078e0006 */
[----:B------:R-:W-:Y:S02]  /*13f20*/  PRMT R15, R15, 0x7632, R15 ;  /* 0x000076320f0f7816 */ /* 0x000fe4000000000f */
[----:B------:R-:W-:Y:S01]  /*13f30*/  MOV R17, 0x2 ;  /* 0x0000000200117802 */ /* 0x000fe20000000f00 */
        /* <DEDUP_REMOVED lines=12> */
.L_x_9782:
        /* <DEDUP_REMOVED lines=12> */
.L_x_9783:
        /* <DEDUP_REMOVED lines=43> */
.L_x_9781:
[----:B------:R-:W-:Y:S01]  /*14370*/  I2FP.F32.U32 R14, R16 ;  /* 0x00000010000e7245 */ /* 0x000fe20000201000 */
[----:B------:R-:W-:Y:S02]  /*14380*/  IMAD.U32 R13, R59, 0x10000, RZ ;  /* 0x000100003b0d7824 */ /* 0x000fe400078e00ff */
[----:B------:R-:W-:Y:S02]  /*14390*/  HFMA2 R16, -RZ, RZ, 0, 1.1920928955078125e-07 ;  /* 0x00000002ff107431 */ /* 0x000fe400000001ff */
[----:B------:R-:W-:Y:S01]  /*143a0*/  FFMA.FTZ R14, R14, R231, 1.1641532182693481445e-10 ;  /* 0x2f0000000e0e7423 */ /* 0x000fe200000100e7 */
[----:B------:R-:W-:-:S04]  /*143b0*/  FMUL.FTZ R13, R13, UR5 ;  /* 0x000000050d0d7c20 */ /* 0x000fc80008410000 */
        /* <DEDUP_REMOVED lines=17> */
.L_x_9785:
        /* <DEDUP_REMOVED lines=12> */
.L_x_9786:
        /* <DEDUP_REMOVED lines=43> */
.L_x_9784:
[----:B------:R-:W-:Y:S01]  /*14840*/  ISETP.NE.AND P6, PT, R16, 0x1, PT ;  /* 0x000000011000780c */ /* 0x000fe20003fc5270 */
[----:B------:R-:W-:Y:S01]  /*14850*/  IMAD.U32 R15, R15, 0x10000, RZ ;  /* 0x000100000f0f7824 */ /* 0x000fe200078e00ff */
[----:B------:R-:W-:Y:S01]  /*14860*/  I2FP.F32.U32 R12, R12 ;  /* 0x0000000c000c7245 */ /* 0x000fe20000201000 */
[----:B------:R-:W-:Y:S01]  /*14870*/  IMAD.MOV.U32 R14, RZ, RZ, R6 ;  /* 0x000000ffff0e7224 */ /* 0x000fe200078e0006 */
[----:B------:R-:W-:-:S03]  /*14880*/  MOV R232, 0x2 ;  /* 0x0000000200e87802 */ /* 0x000fc60000000f00 */
        /* <DEDUP_REMOVED lines=12> */
.L_x_9788:
        /* <DEDUP_REMOVED lines=14> */
.L_x_9789:
        /* <DEDUP_REMOVED lines=43> */
.L_x_9787:
        /* <DEDUP_REMOVED lines=10> */
[----:B------:R-:W-:Y:S01]  /*14d80*/  @P0 FADD.FTZ R27, R51, R27 ;  /* 0x0000001b331b0221 */ /* 0x000fe20000010000 */
[----:B------:R-:W-:Y:S06]  /*14d90*/  BRA `(.L_x_9790) ;  /* 0x00000024008c7947 */ /* 0x000fec0003800000 */
.L_x_9741:
[----:B------:R-:W-:Y:S01]  /*14da0*/  ISETP.NE.AND P1, PT, R29, 0x1, PT ;  /* 0x000000011d00780c */ /* 0x000fe20003f25270 */
[----:B-1----:R-:W-:Y:S02]  /*14db0*/  HFMA2 R18, -RZ, RZ, 0, 1.1920928955078125e-07 ;  /* 0x00000002ff127431 */ /* 0x002fe400000001ff */
        /* <DEDUP_REMOVED lines=13> */
.L_x_9792:
        /* <DEDUP_REMOVED lines=12> */
.L_x_9793:
        /* <DEDUP_REMOVED lines=43> */
.L_x_9791:
[----:B------:R-:W-:Y:S01]  /*15200*/  I2FP.F32.U32 R16, R17 ;  /* 0x0000001100107245 */ /* 0x000fe20000201000 */
[----:B-----5:R-:W-:Y:S01]  /*15210*/  IMAD.U32 R20, R12, 0x10000, RZ ;  /* 0x000100000c147824 */ /* 0x020fe200078e00ff */
[----:B------:R-:W-:Y:S02]  /*15220*/  ISETP.NE.AND P1, PT, R18, 0x1, PT ;  /* 0x000000011200780c */ /* 0x000fe40003f25270 */
[----:B------:R-:W-:Y:S01]  /*15230*/  LOP3.LUT R228, R228, 0xfffffff7, RZ, 0xc0, !PT ;  /* 0xfffffff7e4e47812 */ /* 0x000fe200078ec0ff */
[----:B------:R-:W-:Y:S01]  /*15240*/  FFMA.FTZ R16, R16, R231, 1.1641532182693481445e-10 ;  /* 0x2f00000010107423 */ /* 0x000fe200000100e7 */
[----:B------:R-:W-:Y:S01]  /*15250*/  PRMT R21, R12, 0x7632, R21 ;  /* 0x000076320c157816 */ /* 0x000fe20000000015 */
[----:B------:R-:W-:-:S03]  /*15260*/  IMAD.MOV.U32 R12, RZ, RZ, R6 ;  /* 0x000000ffff0c7224 */ /* 0x000fc600078e0006 */
[----:B------:R-:W-:Y:S02]  /*15270*/  FSETP.LE.FTZ.AND P2, PT, R16, UR4, PT ;  /* 0x0000000410007c0b */ /* 0x000fe4000bf53000 */
[----:B------:R-:W-:-:S11]  /*15280*/  MOV R16, 0x2 ;  /* 0x0000000200107802 */ /* 0x000fd60000000f00 */
        /* <DEDUP_REMOVED lines=10> */
.L_x_9795:
        /* <DEDUP_REMOVED lines=12> */
.L_x_9796:
        /* <DEDUP_REMOVED lines=43> */
.L_x_9794:
[----:B------:R-:W-:Y:S01]  /*156a0*/  I2FP.F32.U32 R12, R12 ;  /* 0x0000000c000c7245 */ /* 0x000fe20000201000 */
[----:B------:R-:W-:Y:S01]  /*156b0*/  HFMA2 R17, -RZ, RZ, 0, 1.1920928955078125e-07 ;  /* 0x00000002ff117431 */ /* 0x000fe200000001ff */
[----:B------:R-:W-:Y:S01]  /*156c0*/  ISETP.NE.AND P1, PT, R16, 0x1, PT ;  /* 0x000000011000780c */ /* 0x000fe20003f25270 */
[----:B------:R-:W-:Y:S01]  /*156d0*/  IMAD.U32 R21, R21, 0x10000, RZ ;  /* 0x0001000015157824 */ /* 0x000fe200078e00ff */
[----:B------:R-:W-:Y:S01]  /*156e0*/  LOP3.LUT R228, R228, 0xfffffffb, RZ, 0xc0, !PT ;  /* 0xfffffffbe4e47812 */ /* 0x000fe200078ec0ff */
[----:B------:R-:W-:-:S05]  /*156f0*/  FFMA.FTZ R12, R12, R231, 1.1641532182693481445e-10 ;  /* 0x2f0000000c0c7423 */ /* 0x000fca00000100e7 */
        /* <DEDUP_REMOVED lines=12> */
.L_x_9798:
        /* <DEDUP_REMOVED lines=12> */
.L_x_9799:
        /* <DEDUP_REMOVED lines=43> */
.L_x_9797:
[----:B------:R-:W-:Y:S01]  /*15b30*/  I2FP.F32.U32 R12, R12 ;  /* 0x0000000c000c7245 */ /* 0x000fe20000201000 */
[----:B------:R-:W-:Y:S01]  /*15b40*/  IMAD.U32 R22, R13, 0x10000, RZ ;  /* 0x000100000d167824 */ /* 0x000fe200078e00ff */
[----:B------:R-:W-:Y:S02]  /*15b50*/  ISETP.NE.AND P1, PT, R17, 0x1, PT ;  /* 0x000000011100780c */ /* 0x000fe40003f25270 */
[----:B------:R-:W-:Y:S01]  /*15b60*/  LOP3.LUT R228, R228, 0xfffffffd, RZ, 0xc0, !PT ;  /* 0xfffffffde4e47812 */ /* 0x000fe200078ec0ff */
[----:B------:R-:W-:Y:S01]  /*15b70*/  FFMA.FTZ R12, R12, R231, 1.1641532182693481445e-10 ;  /* 0x2f0000000c0c7423 */ /* 0x000fe200000100e7 */
[----:B------:R-:W-:Y:S01]  /*15b80*/  PRMT R23, R13, 0x7632, R23 ;  /* 0x000076320d177816 */ /* 0x000fe20000000017 */
[----:B------:R-:W-:Y:S01]  /*15b90*/  IMAD.MOV.U32 R13, RZ, RZ, R6 ;  /* 0x000000ffff0d7224 */ /* 0x000fe200078e0006 */
[----:B------:R-:W-:Y:S02]  /*15ba0*/  MOV R16, 0x2 ;  /* 0x0000000200107802 */ /* 0x000fe40000000f00 */
[----:B------:R-:W-:-:S13]  /*15bb0*/  FSETP.LE.FTZ.AND P2, PT, R12, UR4, PT ;  /* 0x000000040c007c0b */ /* 0x000fda000bf53000 */
        /* <DEDUP_REMOVED lines=10> */
.L_x_9801:
        /* <DEDUP_REMOVED lines=12> */
.L_x_9802:
        /* <DEDUP_REMOVED lines=43> */
.L_x_9800:
        /* <DEDUP_REMOVED lines=16> */
.L_x_9804:
        /* <DEDUP_REMOVED lines=12> */
.L_x_9805:
        /* <DEDUP_REMOVED lines=43> */
.L_x_9803:
[----:B------:R-:W-:Y:S01]  /*16440*/  ISETP.NE.AND P3, PT, R17, 0x1, PT ;  /* 0x000000011100780c */ /* 0x000fe20003f65270 */
[C---:B------:R-:W-:Y:S01]  /*16450*/  IMAD.U32 R24, R14.reuse, 0x10000, RZ ;  /* 0x000100000e187824 */ /* 0x040fe200078e00ff */
[----:B------:R-:W-:Y:S02]  /*16460*/  I2FP.F32.U32 R12, R13 ;  /* 0x0000000d000c7245 */ /* 0x000fe40000201000 */
[----:B------:R-:W-:Y:S02]  /*16470*/  PRMT R25, R14, 0x7632, R25 ;  /* 0x000076320e197816 */ /* 0x000fe40000000019 */
[----:B------:R-:W-:Y:S01]  /*16480*/  MOV R13, 0x2 ;  /* 0x00000002000d7802 */ /* 0x000fe20000000f00 */
        /* <DEDUP_REMOVED lines=12> */
.L_x_9807:
        /* <DEDUP_REMOVED lines=12> */
.L_x_9808:
        /* <DEDUP_REMOVED lines=43> */
.L_x_9806:
[----:B------:R-:W-:Y:S01]  /*168c0*/  ISETP.NE.AND P4, PT, R13, 0x1, PT ;  /* 0x000000010d00780c */ /* 0x000fe20003f85270 */
[----:B------:R-:W-:Y:S01]  /*168d0*/  HFMA2 R14, -RZ, RZ, 0, 1.1920928955078125e-07 ;  /* 0x00000002ff0e7431 */ /* 0x000fe200000001ff */
[----:B------:R-:W-:Y:S01]  /*168e0*/  I2FP.F32.U32 R12, R12 ;  /* 0x0000000c000c7245 */ /* 0x000fe20000201000 */
[----:B------:R-:W-:-:S04]  /*168f0*/  IMAD.U32 R25, R25, 0x10000, RZ ;  /* 0x0001000019197824 */ /* 0x000fc800078e00ff */
        /* <DEDUP_REMOVED lines=12> */
.L_x_9810:
        /* <DEDUP_REMOVED lines=12> */
.L_x_9811:
        /* <DEDUP_REMOVED lines=43> */
.L_x_9809:
[----:B------:R-:W-:Y:S01]  /*16d30*/  ISETP.NE.AND P5, PT, R14, 0x1, PT ;  /* 0x000000010e00780c */ /* 0x000fe20003fa5270 */
[C---:B------:R-:W-:Y:S01]  /*16d40*/  IMAD.U32 R27, R15.reuse, 0x10000, RZ ;  /* 0x000100000f1b7824 */ /* 0x040fe200078e00ff */
[----:B------:R-:W-:Y:S01]  /*16d50*/  I2FP.F32.U32 R12, R12 ;  /* 0x0000000c000c7245 */ /* 0x000fe20000201000 */
[----:B------:R-:W-:Y:S01]  /*16d60*/  IMAD.MOV.U32 R13, RZ, RZ, R6 ;  /* 0x000000ffff0d7224 */ /* 0x000fe200078e0006 */
[----:B------:R-:W-:Y:S02]  /*16d70*/  PRMT R26, R15, 0x7632, R26 ;  /* 0x000076320f1a7816 */ /* 0x000fe4000000001a */
[----:B------:R-:W-:Y:S01]  /*16d80*/  MOV R232, 0x2 ;  /* 0x0000000200e87802 */ /* 0x000fe20000000f00 */
        /* <DEDUP_REMOVED lines=11> */
.L_x_9813:
        /* <DEDUP_REMOVED lines=12> */
.L_x_9814:
        /* <DEDUP_REMOVED lines=43> */
.L_x_9812:
[----:B------:R-:W-:Y:S01]  /*171b0*/  P2R R14, PR, RZ, 0x1 ;  /* 0x00000001ff0e7803 */ /* 0x000fe20000000000 */
[----:B------:R-:W-:Y:S01]  /*171c0*/  FMUL.FTZ R20, R20, UR5 ;  /* 0x0000000514147c20 */ /* 0x000fe20008410000 */
[----:B------:R-:W-:Y:S01]  /*171d0*/  I2FP.F32.U32 R12, R13 ;  /* 0x0000000d000c7245 */ /* 0x000fe20000201000 */
[----:B------:R-:W-:Y:S01]  /*171e0*/  FMUL.FTZ R22, R22, UR5 ;  /* 0x0000000516167c20 */ /* 0x000fe20008410000 */
[----:B------:R-:W-:Y:S01]  /*171f0*/  LOP3.LUT P0, RZ, R228, 0x8, RZ, 0xc0, !PT ;  /* 0x00000008e4ff7812 */ /* 0x000fe2000780c0ff */
        /* <DEDUP_REMOVED lines=29> */
.L_x_9790:
[----:B------:R-:W-:Y:S01]  /*173d0*/  SEL R21, RZ, 0x1000000, !P5 ;  /* 0x01000000ff157807 */ /* 0x000fe20006800000 */
[----:B------:R-:W-:Y:S01]  /*173e0*/  HFMA2 R12, -RZ, RZ, 0, 1.9073486328125e-06 ;  /* 0x00000020ff0c7431 */ /* 0x000fe200000001ff */
[----:B------:R-:W-:Y:S01]  /*173f0*/  SEL R19, RZ, 0x10000, !P4 ;  /* 0x00010000ff137807 */ /* 0x000fe20006000000 */
[----:B------:R-:W0:Y:S01]  /*17400*/  @P0 LDC.64 R16, c[0x0][0x3a0] ;  /* 0x0000e800ff100b82 */ /* 0x000e220000000a00 */
[C---:B------:R-:W-:Y:S01]  /*17410*/  LOP3.LUT P5, RZ, R228.reuse, 0x4, RZ, 0xc0, !PT ;  /* 0x00000004e4ff7812 */ /* 0x040fe200078ac0ff */
[----:B------:R-:W1:Y:S01]  /*17420*/  @UP0 LDCU.64 UR44, c[0x0][0x398] ;  /* 0x00007300ff2c07ac */ /* 0x000e620008000a00 */
[----:B------:R-:W-:Y:S01]  /*17430*/  LOP3.LUT P4, RZ, R228, 0x2, RZ, 0xc0, !PT ;  /* 0x00000002e4ff7812 */ /* 0x000fe2000788c0ff */
[----:B------:R-:W-:Y:S01]  /*17440*/  VIADD R235, R234, 0x180 ;  /* 0x00000180eaeb7836 */ /* 0x000fe20000000000 */
[----:B------:R-:W-:Y:S02]  /*17450*/  SEL R18, RZ, 0x1000000, !P1 ;  /* 0x01000000ff127807 */ /* 0x000fe40004800000 */
[----:B------:R-:W-:Y:S01]  /*17460*/  SEL R15, RZ, 0x10000, !P4 ;  /* 0x00010000ff0f7807 */ /* 0x000fe20006000000 */
[----:B------:R-:W-:Y:S01]  /*17470*/  IMAD.WIDE.U32 R12, R229, R12, UR12 ;  /* 0x0000000ce50c7e25 */ /* 0x000fe2000f8e000c */
[----:B------:R-:W-:-:S02]  /*17480*/  SEL R14, RZ, 0x100, !P5 ;  /* 0x00000100ff0e7807 */ /* 0x000fc40006800000 */
[----:B------:R-:W-:Y:S02]  /*17490*/  SEL R20, RZ, 0x100, !P3 ;  /* 0x00000100ff147807 */ /* 0x000fe40005800000 */
[----:B------:R-:W-:Y:S01]  /*174a0*/  LOP3.LUT P6, RZ, R228, 0x8, RZ, 0xc0, !PT ;  /* 0x00000008e4ff7812 */ /* 0x000fe200078cc0ff */
[----:B------:R-:W-:Y:S01]  /*174b0*/  STG.E.128 desc[UR8][R12.64], R28 ;  /* 0x0000001c0c007986 */ /* 0x000fe2000c101d08 */
[----:B------:R-:W-:Y:S01]  /*174c0*/  LOP3.LUT R14, R14, R18, R15, 0xfe, !PT ;  /* 0x000000120e0e7212 */ /* 0x000fe200078efe0f */
[----:B------:R-:W-:Y:S01]  /*174d0*/  IMAD.MOV.U32 R18, RZ, RZ, 0x8 ;  /* 0x00000008ff127424 */ /* 0x000fe200078e00ff */
[----:B------:R-:W-:Y:S01]  /*174e0*/  LOP3.LUT R20, R20, R21, R19, 0xfe, !PT ;  /* 0x0000001514147212 */ /* 0x000fe200078efe13 */
[----:B------:R2:W-:Y:S01]  /*174f0*/  STG.E.128 desc[UR8][R12.64+0x10], R24 ;  /* 0x000010180c007986 */ /* 0x0005e2000c101d08 */
[----:B------:R-:W-:Y:S02]  /*17500*/  SEL R15, RZ, 0x1, !P2 ;  /* 0x00000001ff0f7807 */ /* 0x000fe40005000000 */
[----:B------:R-:W-:-:S02]  /*17510*/  SEL R19, RZ, 0x1, !P6 ;  /* 0x00000001ff137807 */ /* 0x000fc40007000000 */
[----:B------:R-:W-:Y:S01]  /*17520*/  LOP3.LUT R15, R20, R15, RZ, 0xfc, !PT ;  /* 0x0000000f140f7212 */ /* 0x000fe200078efcff */
[----:B------:R-:W-:Y:S01]  /*17530*/  IMAD.WIDE.U32 R20, R229, R18, UR14 ;  /* 0x0000000ee5147e25 */ /* 0x000fe2000f8e0012 */
[----:B------:R-:W-:Y:S02]  /*17540*/  LOP3.LUT R14, R14, R19, RZ, 0xfc, !PT ;  /* 0x000000130e0e7212 */ /* 0x000fe400078efcff */
[----:B------:R-:W-:Y:S01]  /*17550*/  PLOP3.LUT P1, PT, PT, PT, UP0, 0x80, 0x8 ;  /* 0x000000000008781c */ /* 0x000fe20003f2f008 */
[C---:B0-----:R-:W-:Y:S01]  /*17560*/  @P0 IMAD.WIDE.U32 R16, R235.reuse, 0x20, R16 ;  /* 0x00000020eb100825 */ /* 0x041fe200078e0010 */
[----:B------:R-:W-:Y:S01]  /*17570*/  MOV R22, 0x10 ;  /* 0x0000001000167802 */ /* 0x000fe20000000f00 */
[----:B------:R0:W-:Y:S01]  /*17580*/  STG.E.64 desc[UR8][R20.64], R14 ;  /* 0x0000000e14007986 */ /* 0x0001e2000c101b08 */
[----:B------:R-:W-:Y:S01]  /*17590*/  PLOP3.LUT P2, PT, PT, PT, UP0, 0x80, 0x8 ;  /* 0x000000000008781c */ /* 0x000fe20003f4f008 */
[----:B--2---:R-:W-:-:S08]  /*175a0*/  IMAD.WIDE.U32 R12, R235, 0x10, R220 ;  /* 0x00000010eb0c7825 */ /* 0x004fd000078e00dc */
[----:B-1----:R-:W-:Y:S01]  /*175b0*/  @P1 IMAD.WIDE.U32 R18, R235, R22, UR44 ;  /* 0x0000002ceb121e25 */ /* 0x002fe2000f8e0016 */
        /* <DEDUP_REMOVED lines=8> */
[----:B------:R-:W-:Y:S02]  /*17640*/  LOP3.LUT R21, R10, 0xff, RZ, 0xc0, !PT ;  /* 0x000000ff0a157812 */ /* 0x000fe400078ec0ff */
[----:B------:R-:W-:Y:S01]  /*17650*/  LOP3.LUT R222, R20, 0xff00, R23, 0xf8, !PT ;  /* 0x0000ff0014de7812 */ /* 0x000fe200078ef817 */
[----:B------:R-:W-:Y:S01]  /*17660*/  IMAD.WIDE.U32 R22, R22, 0x10000, RZ ;  /* 0x0001000016167825 */ /* 0x000fe200078e00ff */
        /* <DEDUP_REMOVED lines=10> */
.L_x_9815:
[----:B------:R2:W5:Y:S04]  /*17710*/  @P2 LDG.E.128 R56, desc[UR8][R18.64] ;  /* 0x0000000812382981 */ /* 0x000568000c1e1d00 */
[----:B------:R2:W5:Y:S04]  /*17720*/  @P0 LDG.E.128 R52, desc[UR8][R16.64] ;  /* 0x0000000810340981 */ /* 0x000568000c1e1d00 */
[----:B------:R2:W5:Y:S04]  /*17730*/  @P0 LDG.E.128 R48, desc[UR8][R16.64+0x10] ;  /* 0x0000100810300981 */ /* 0x000568000c1e1d00 */
[----:B01----:R-:W5:Y:S01]  /*17740*/  LDG.E.128 R12, desc[UR8][R12.64] ;  /* 0x000000080c0c7981 */ /* 0x003f62000c1e1d00 */
        /* <DEDUP_REMOVED lines=16> */
.L_x_9818:
        /* <DEDUP_REMOVED lines=12> */
.L_x_9819:
[----:B------:R-:W-:Y:S01]  /*17910*/  IMAD.WIDE.U32 R8, R227, -0x326172a9, RZ ;  /* 0xcd9e8d57e3087825 */ /* 0x000fe200078e00ff */
[----:B--2---:R-:W-:-:S04]  /*17920*/  LOP3.LUT R16, R5, UR11, R7, 0x96, !PT ;  /* 0x0000000b05107c12 */ /* 0x004fc8000f8e9607 */
        /* <DEDUP_REMOVED lines=40> */
.L_x_9817:
[----:B------:R-:W-:Y:S01]  /*17bb0*/  I2FP.F32.U32 R8, R7 ;  /* 0x0000000700087245 */ /* 0x000fe20000201000 */
[----:B------:R-:W-:Y:S01]  /*17bc0*/  IMAD.MOV.U32 R10, RZ, RZ, 0x2 ;  /* 0x00000002ff0a7424 */ /* 0x000fe200078e00ff */
[----:B------:R-:W-:Y:S02]  /*17bd0*/  ISETP.NE.AND P1, PT, R9, 0x1, PT ;  /* 0x000000010900780c */ /* 0x000fe40003f25270 */
[----:B-----5:R-:W-:Y:S01]  /*17be0*/  SHF.L.U32 R7, R12, 0x10, RZ ;  /* 0x000000100c077819 */ /* 0x020fe200000006ff */
[----:B------:R-:W-:Y:S01]  /*17bf0*/  FFMA.FTZ R8, R8, R231, 1.1641532182693481445e-10 ;  /* 0x2f00000008087423 */ /* 0x000fe200000100e7 */
[----:B------:R-:W-:Y:S02]  /*17c00*/  LOP3.LUT R228, R228, 0xfffffff7, RZ, 0xc0, !PT ;  /* 0xfffffff7e4e47812 */ /* 0x000fe400078ec0ff */
[----:B------:R-:W-:Y:S01]  /*17c10*/  PRMT R12, R12, 0x7632, R12 ;  /* 0x000076320c0c7816 */ /* 0x000fe2000000000c */
[----:B------:R-:W-:Y:S01]  /*17c20*/  FMUL.FTZ R7, R7, UR5 ;  /* 0x0000000507077c20 */ /* 0x000fe20008410000 */
[----:B------:R-:W-:Y:S01]  /*17c30*/  FSETP.LE.FTZ.AND P3, PT, R8, UR4, PT ;  /* 0x0000000408007c0b */ /* 0x000fe2000bf73000 */
[----:B------:R-:W-:-:S12]  /*17c40*/  IMAD.MOV.U32 R8, RZ, RZ, R6 ;  /* 0x000000ffff087224 */ /* 0x000fd800078e0006 */
        /* <DEDUP_REMOVED lines=10> */
.L_x_9821:
        /* <DEDUP_REMOVED lines=12> */
.L_x_9822:
        /* <DEDUP_REMOVED lines=43> */
.L_x_9820:
        /* <DEDUP_REMOVED lines=22> */
.L_x_9824:
        /* <DEDUP_REMOVED lines=12> */
.L_x_9825:
        /* <DEDUP_REMOVED lines=43> */
.L_x_9823:
[----:B------:R-:W-:Y:S01]  /*18530*/  I2FP.F32.U32 R8, R8 ;  /* 0x0000000800087245 */ /* 0x000fe20000201000 */
[----:B------:R-:W-:Y:S01]  /*18540*/  IMAD.MOV.U32 R9, RZ, RZ, R6 ;  /* 0x000000ffff097224 */ /* 0x000fe200078e0006 */
[----:B------:R-:W-:Y:S02]  /*18550*/  ISETP.NE.AND P1, PT, R11, 0x1, PT ;  /* 0x000000010b00780c */ /* 0x000fe40003f25270 */
[----:B------:R-:W-:Y:S01]  /*18560*/  LOP3.LUT R228, R228, 0xfffffffb, RZ, 0xc0, !PT ;  /* 0xfffffffbe4e47812 */ /* 0x000fe200078ec0ff */
[----:B------:R-:W-:-:S05]  /*18570*/  FFMA.FTZ R8, R8, R231, 1.1641532182693481445e-10 ;  /* 0x2f00000008087423 */ /* 0x000fca00000100e7 */
[----:B------:R-:W-:Y:S02]  /*18580*/  FSETP.LE.FTZ.AND P3, PT, R8, UR4, PT ;  /* 0x0000000408007c0b */ /* 0x000fe4000bf73000 */
[----:B------:R-:W-:Y:S01]  /*18590*/  SHF.L.U32 R8, R12, 0x10, RZ ;  /* 0x000000100c087819 */ /* 0x000fe200000006ff */
[----:B------:R-:W-:-:S04]  /*185a0*/  IMAD.MOV.U32 R12, RZ, RZ, 0x2 ;  /* 0x00000002ff0c7424 */ /* 0x000fc800078e00ff */
[----:B------:R-:W-:-:S06]  /*185b0*/  FMUL.FTZ R8, R8, UR5 ;  /* 0x0000000508087c20 */ /* 0x000fcc0008410000 */
        /* <DEDUP_REMOVED lines=10> */
.L_x_9827:
        /* <DEDUP_REMOVED lines=12> */
.L_x_9828:
[----:B--2---:R-:W-:Y:S01]  /*18720*/  IMAD.WIDE.U32 R16, R227, -0x326172a9, RZ ;  /* 0xcd9e8d57e3107825 */ /* 0x004fe200078e00ff */
        /* <DEDUP_REMOVED lines=42> */
.L_x_9826:
        /* <DEDUP_REMOVED lines=23> */
.L_x_9830:
        /* <DEDUP_REMOVED lines=12> */
.L_x_9831:
[----:B--2---:R-:W-:Y:S01]  /*18c00*/  IMAD.WIDE.U32 R16, R227, -0x326172a9, RZ ;  /* 0xcd9e8d57e3107825 */ /* 0x004fe200078e00ff */
        /* <DEDUP_REMOVED lines=42> */
.L_x_9829:
[----:B------:R-:W-:Y:S01]  /*18eb0*/  I2FP.F32.U32 R10, R9 ;  /* 0x00000009000a7245 */ /* 0x000fe20000201000 */
[----:B------:R-:W-:Y:S01]  /*18ec0*/  IMAD.MOV.U32 R12, RZ, RZ, 0x2 ;  /* 0x00000002ff0c7424 */ /* 0x000fe200078e00ff */
[----:B------:R-:W-:Y:S02]  /*18ed0*/  ISETP.NE.AND P1, PT, R11, 0x1, PT ;  /* 0x000000010b00780c */ /* 0x000fe40003f25270 */
[C---:B------:R-:W-:Y:S01]  /*18ee0*/  SHF.L.U32 R9, R13.reuse, 0x10, RZ ;  /* 0x000000100d097819 */ /* 0x040fe200000006ff */
        /* <DEDUP_REMOVED lines=16> */
.L_x_9833:
        /* <DEDUP_REMOVED lines=12> */
.L_x_9834:
[----:B--2---:R-:W-:Y:S01]  /*190b0*/  IMAD.WIDE.U32 R16, R227, -0x326172a9, RZ ;  /* 0xcd9e8d57e3107825 */ /* 0x004fe200078e00ff */
        /* <DEDUP_REMOVED lines=42> */
.L_x_9832:
[----:B------:R-:W-:Y:S01]  /*19360*/  I2FP.F32.U32 R10, R10 ;  /* 0x0000000a000a7245 */ /* 0x000fe20000201000 */
[----:B--2---:R-:W-:Y:S01]  /*19370*/  IMAD.MOV.U32 R16, RZ, RZ, 0x2 ;  /* 0x00000002ff107424 */ /* 0x004fe200078e00ff */
        /* <DEDUP_REMOVED lines=20> */
.L_x_9836:
        /* <DEDUP_REMOVED lines=12> */
.L_x_9837:
        /* <DEDUP_REMOVED lines=43> */
.L_x_9835:
        /* <DEDUP_REMOVED lines=17> */
.L_x_9839:
        /* <DEDUP_REMOVED lines=12> */
.L_x_9840:
        /* <DEDUP_REMOVED lines=43> */
.L_x_9838:
        /* <DEDUP_REMOVED lines=23> */
.L_x_9842:
        /* <DEDUP_REMOVED lines=12> */
.L_x_9843:
        /* <DEDUP_REMOVED lines=43> */
.L_x_9841:
        /* <DEDUP_REMOVED lines=18> */
.L_x_9845:
        /* <DEDUP_REMOVED lines=12> */
.L_x_9846:
        /* <DEDUP_REMOVED lines=43> */
.L_x_9844:
        /* <DEDUP_REMOVED lines=22> */
.L_x_9848:
        /* <DEDUP_REMOVED lines=12> */
.L_x_9849:
        /* <DEDUP_REMOVED lines=43> */
.L_x_9847:
        /* <DEDUP_REMOVED lines=17> */
.L_x_9851:
        /* <DEDUP_REMOVED lines=12> */
.L_x_9852:
        /* <DEDUP_REMOVED lines=43> */
.L_x_9850:
        /* <DEDUP_REMOVED lines=23> */
.L_x_9854:
        /* <DEDUP_REMOVED lines=12> */
.L_x_9855:
        /* <DEDUP_REMOVED lines=43> */
.L_x_9853:
[----:B------:R-:W-:Y:S01]  /*1b450*/  ISETP.NE.AND P5, PT, R18, 0x1, PT ;  /* 0x000000011200780c */ /* 0x000fe20003fa5270 */
[----:B------:R-:W-:Y:S01]  /*1b460*/  IMAD.MOV.U32 R222, RZ, RZ, 0x2 ;  /* 0x00000002ffde7424 */ /* 0x000fe200078e00ff */
[----:B------:R-:W-:Y:S02]  /*1b470*/  I2FP.F32.U32 R12, R12 ;  /* 0x0000000c000c7245 */ /* 0x000fe40000201000 */
[C---:B------:R-:W-:Y:S02]  /*1b480*/  SHF.L.U32 R14, R15.reuse, 0x10, RZ ;  /* 0x000000100f0e7819 */ /* 0x040fe400000006ff */
[----:B------:R-:W-:Y:S01]  /*1b490*/  PRMT R19, R15, 0x7632, R19 ;  /* 0x000076320f137816 */ /* 0x000fe20000000013 */
[----:B------:R-:W-:Y:S01]  /*1b4a0*/  FFMA.FTZ R13, R12, R231, 1.1641532182693481445e-10 ;  /* 0x2f0000000c0d7423 */ /* 0x000fe200000100e7 */
[----:B------:R-:W-:Y:S02]  /*1b4b0*/  IMAD.MOV.U32 R15, RZ, RZ, R6 ;  /* 0x000000ffff0f7224 */ /* 0x000fe400078e0006 */
[----:B------:R-:W-:-:S02]  /*1b4c0*/  FMUL.FTZ R12, R14, UR5 ;  /* 0x000000050e0c7c20 */ /* 0x000fc40008410000 */
        /* <DEDUP_REMOVED lines=10> */
.L_x_9857:
        /* <DEDUP_REMOVED lines=12> */
.L_x_9858:
        /* <DEDUP_REMOVED lines=43> */
.L_x_9856:
[----:B------:R-:W-:Y:S02]  /*1b8e0*/  I2FP.F32.U32 R14, R15 ;  /* 0x0000000f000e7245 */ /* 0x000fe40000201000 */
[----:B------:R-:W-:-:S03]  /*1b8f0*/  SHF.L.U32 R13, R59, 0x10, RZ ;  /* 0x000000103b0d7819 */ /* 0x000fc600000006ff */
[----:B------:R-:W-:Y:S02]  /*1b900*/  FFMA.FTZ R14, R14, R231, 1.1641532182693481445e-10 ;  /* 0x2f0000000e0e7423 */ /* 0x000fe400000100e7 */
[----:B------:R-:W-:-:S03]  /*1b910*/  FMUL.FTZ R13, R13, UR5 ;  /* 0x000000050d0d7c20 */ /* 0x000fc60008410000 */
[----:B------:R-:W-:Y:S01]  /*1b920*/  FSETP.GTU.FTZ.AND P5, PT, R14, UR4, PT ;  /* 0x000000040e007c0b */ /* 0x000fe2000bfbc000 */
[----:B------:R-:W-:-:S03]  /*1b930*/  IMAD.MOV.U32 R14, RZ, RZ, 0x2 ;  /* 0x00000002ff0e7424 */ /* 0x000fc600078e00ff */
        /* <DEDUP_REMOVED lines=16> */
.L_x_9860:
        /* <DEDUP_REMOVED lines=12> */
.L_x_9861:
        /* <DEDUP_REMOVED lines=43> */
.L_x_9859:
        /* <DEDUP_REMOVED lines=17> */
.L_x_9863:
        /* <DEDUP_REMOVED lines=14> */
.L_x_9864:
        /* <DEDUP_REMOVED lines=43> */
.L_x_9862:
[----:B------:R-:W-:Y:S02]  /*1c250*/  I2FP.F32.U32 R12, R13 ;  /* 0x0000000d000c7245 */ /* 0x000fe40000201000 */
[----:B------:R-:W-:-:S03]  /*1c260*/  PRMT R13, R59, 0x7632, R13 ;  /* 0x000076323b0d7816 */ /* 0x000fc6000000000d */
[----:B------:R-:W-:Y:S01]  /*1c270*/  FFMA.FTZ R12, R12, R231, 1.1641532182693481445e-10 ;  /* 0x2f0000000c0c7423 */ /* 0x000fe200000100e7 */
[----:B------:R-:W-:-:S04]  /*1c280*/  SHF.L.U32 R13, R13, 0x10, RZ ;  /* 0x000000100d0d7819 */ /* 0x000fc800000006ff */
[----:B------:R-:W-:Y:S01]  /*1c290*/  FSETP.GTU.FTZ.AND P6, PT, R12, UR4, PT ;  /* 0x000000040c007c0b */ /* 0x000fe2000bfdc000 */
[----:B------:R-:W-:Y:S01]  /*1c2a0*/  FMUL.FTZ R13, R13, UR5 ;  /* 0x000000050d0d7c20 */ /* 0x000fe20008410000 */
[----:B------:R-:W-:Y:S02]  /*1c2b0*/  FSEL R12, R19, RZ, P5 ;  /* 0x000000ff130c7208 */ /* 0x000fe40002800000 */
[----:B------:R-:W-:Y:S02]  /*1c2c0*/  SEL R226, RZ, 0x1, P6 ;  /* 0x00000001ffe27807 */ /* 0x000fe40003000000 */
[----:B------:R-:W-:-:S05]  /*1c2d0*/  FSEL R13, R13, RZ, !P6 ;  /* 0x000000ff0d0d7208 */ /* 0x000fca0007000000 */
[----:B------:R-:W-:-:S04]  /*1c2e0*/  FADD.FTZ R19, R13, R12 ;  /* 0x0000000c0d137221 */ /* 0x000fc80000010000 */
[----:B------:R-:W-:Y:S01]  /*1c2f0*/  @P0 FADD.FTZ R19, R51, R19 ;  /* 0x0000001333130221 */ /* 0x000fe20000010000 */
[----:B------:R-:W-:Y:S06]  /*1c300*/  BRA `(.L_x_9865) ;  /* 0x0000002400887947 */ /* 0x000fec0003800000 */
.L_x_9816:
        /* <DEDUP_REMOVED lines=15> */
.L_x_9867:
        /* <DEDUP_REMOVED lines=12> */
.L_x_9868:
        /* <DEDUP_REMOVED lines=42> */
.L_x_9866:
[----:B------:R-:W-:Y:S01]  /*1c760*/  I2FP.F32.U32 R16, R16 ;  /* 0x0000001000107245 */ /* 0x000fe20000201000 */
[----:B------:R-:W-:Y:S01]  /*1c770*/  HFMA2 R19, -RZ, RZ, 0, 1.1920928955078125e-07 ;  /* 0x00000002ff137431 */ /* 0x000fe200000001ff */
[----:B------:R-:W-:Y:S02]  /*1c780*/  ISETP.NE.AND P1, PT, R18, 0x1, PT ;  /* 0x000000011200780c */ /* 0x000fe40003f25270 */
[----:B------:R-:W-:Y:S01]  /*1c790*/  LOP3.LUT R228, R228, 0xfffffff7, RZ, 0xc0, !PT ;  /* 0xfffffff7e4e47812 */ /* 0x000fe200078ec0ff */
[----:B------:R-:W-:Y:S01]  /*1c7a0*/  FFMA.FTZ R16, R16, R231, 1.1641532182693481445e-10 ;  /* 0x2f00000010107423 */ /* 0x000fe200000100e7 */
[----:B-----5:R-:W-:-:S04]  /*1c7b0*/  PRMT R17, R12, 0x7632, R17 ;  /* 0x000076320c117816 */ /* 0x020fc80000000011 */
[----:B------:R-:W-:Y:S01]  /*1c7c0*/  FSETP.LE.FTZ.AND P2, PT, R16, UR4, PT ;  /* 0x0000000410007c0b */ /* 0x000fe2000bf53000 */
[----:B------:R-:W-:Y:S02]  /*1c7d0*/  IMAD.U32 R16, R12, 0x10000, RZ ;  /* 0x000100000c107824 */ /* 0x000fe400078e00ff */
[----:B------:R-:W-:-:S10]  /*1c7e0*/  IMAD.MOV.U32 R12, RZ, RZ, R6 ;  /* 0x000000ffff0c7224 */ /* 0x000fd400078e0006 */
        /* <DEDUP_REMOVED lines=10> */
.L_x_9870:
        /* <DEDUP_REMOVED lines=12> */
.L_x_9871:
        /* <DEDUP_REMOVED lines=43> */
.L_x_9869:
[----:B------:R-:W-:Y:S01]  /*1cc00*/  I2FP.F32.U32 R12, R12 ;  /* 0x0000000c000c7245 */ /* 0x000fe20000201000 */
[----:B------:R-:W-:Y:S01]  /*1cc10*/  IMAD.U32 R17, R17, 0x10000, RZ ;  /* 0x0001000011117824 */ /* 0x000fe200078e00ff */
[----:B------:R-:W-:Y:S02]  /*1cc20*/  ISETP.NE.AND P1, PT, R19, 0x1, PT ;  /* 0x000000011300780c */ /* 0x000fe40003f25270 */
[----:B------:R-:W-:Y:S01]  /*1cc30*/  LOP3.LUT R228, R228, 0xfffffffb, RZ, 0xc0, !PT ;  /* 0xfffffffbe4e47812 */ /* 0x000fe200078ec0ff */
[----:B------:R-:W-:Y:S01]  /*1cc40*/  FFMA.FTZ R12, R12, R231, 1.1641532182693481445e-10 ;  /* 0x2f0000000c0c7423 */ /* 0x000fe200000100e7 */
[----:B------:R-:W-:-:S04]  /*1cc50*/  MOV R20, 0x2 ;  /* 0x0000000200147802 */ /* 0x000fc80000000f00 */
        /* <DEDUP_REMOVED lines=12> */
.L_x_9873:
        /* <DEDUP_REMOVED lines=12> */
.L_x_9874:
        /* <DEDUP_REMOVED lines=43> */
.L_x_9872:
[----:B------:R-:W-:Y:S01]  /*1d090*/  I2FP.F32.U32 R12, R12 ;  /* 0x0000000c000c7245 */ /* 0x000fe20000201000 */
[----:B------:R-:W-:Y:S01]  /*1d0a0*/  HFMA2 R21, -RZ, RZ, 0, 1.1920928955078125e-07 ;  /* 0x00000002ff157431 */ /* 0x000fe200000001ff */
[----:B------:R-:W-:Y:S01]  /*1d0b0*/  ISETP.NE.AND P1, PT, R20, 0x1, PT ;  /* 0x000000011400780c */ /* 0x000fe20003f25270 */
[----:B------:R-:W-:Y:S01]  /*1d0c0*/  IMAD.MOV.U32 R18, RZ, RZ, R6 ;  /* 0x000000ffff127224 */ /* 0x000fe200078e0006 */
[----:B------:R-:W-:Y:S01]  /*1d0d0*/  LOP3.LUT R228, R228, 0xfffffffd, RZ, 0xc0, !PT ;  /* 0xfffffffde4e47812 */ /* 0x000fe200078ec0ff */
[----:B------:R-:W-:-:S05]  /*1d0e0*/  FFMA.FTZ R12, R12, R231, 1.1641532182693481445e-10 ;  /* 0x2f0000000c0c7423 */ /* 0x000fca00000100e7 */
[----:B------:R-:W-:Y:S01]  /*1d0f0*/  FSETP.LE.FTZ.AND P2, PT, R12, UR4, PT ;  /* 0x000000040c007c0b */ /* 0x000fe2000bf53000 */
[C---:B------:R-:W-:Y:S01]  /*1d100*/  IMAD.U32 R12, R13.reuse, 0x10000, RZ ;  /* 0x000100000d0c7824 */ /* 0x040fe200078e00ff */
        /* <DEDUP_REMOVED lines=11> */
.L_x_9876:
        /* <DEDUP_REMOVED lines=12> */
.L_x_9877:
        /* <DEDUP_REMOVED lines=43> */
.L_x_9875:
[----:B------:R-:W-:Y:S01]  /*1d530*/  ISETP.NE.AND P2, PT, R21, 0x1, PT ;  /* 0x000000011500780c */ /* 0x000fe20003f45270 */
[----:B------:R-:W-:Y:S01]  /*1d540*/  IMAD.U32 R13, R13, 0x10000, RZ ;  /* 0x000100000d0d7824 */ /* 0x000fe200078e00ff */
[----:B------:R-:W-:Y:S01]  /*1d550*/  I2FP.F32.U32 R18, R18 ;  /* 0x0000001200127245 */ /* 0x000fe20000201000 */
[----:B------:R-:W-:Y:S01]  /*1d560*/  IMAD.MOV.U32 R19, RZ, RZ, R6 ;  /* 0x000000ffff137224 */ /* 0x000fe200078e0006 */
[----:B------:R-:W-:-:S03]  /*1d570*/  MOV R20, 0x2 ;  /* 0x0000000200147802 */ /* 0x000fc60000000f00 */
        /* <DEDUP_REMOVED lines=11> */
.L_x_9879:
        /* <DEDUP_REMOVED lines=12> */
.L_x_9880:
        /* <DEDUP_REMOVED lines=43> */
.L_x_9878:
[----:B------:R-:W-:Y:S01]  /*1d9a0*/  ISETP.NE.AND P3, PT, R20, 0x1, PT ;  /* 0x000000011400780c */ /* 0x000fe20003f65270 */
[----:B------:R-:W-:Y:S01]  /*1d9b0*/  HFMA2 R21, -RZ, RZ, 0, 1.1920928955078125e-07 ;  /* 0x00000002ff157431 */ /* 0x000fe200000001ff */
[----:B------:R-:W-:Y:S02]  /*1d9c0*/  I2FP.F32.U32 R18, R19 ;  /* 0x0000001300127245 */ /* 0x000fe40000201000 */
[----:B------:R-:W-:-:S03]  /*1d9d0*/  PRMT R19, R14, 0x7632, R19 ;  /* 0x000076320e137816 */ /* 0x000fc60000000013 */
[----:B------:R-:W-:-:S05]  /*1d9e0*/  FFMA.FTZ R18, R18, R231, 1.1641532182693481445e-10 ;  /* 0x2f00000012127423 */ /* 0x000fca00000100e7 */
[----:B------:R-:W-:Y:S01]  /*1d9f0*/  FSETP.LE.FTZ.AND P2, PT, R18, UR4, PT ;  /* 0x0000000412007c0b */ /* 0x000fe2000bf53000 */
[----:B------:R-:W-:Y:S02]  /*1da00*/  IMAD.U32 R18, R14, 0x10000, RZ ;  /* 0x000100000e127824 */ /* 0x000fe400078e00ff */
[----:B------:R-:W-:Y:S01]  /*1da10*/  IMAD.MOV.U32 R14, RZ, RZ, R6 ;  /* 0x000000ffff0e7224 */ /* 0x000fe200078e0006 */
[----:B------:R-:W-:Y:S09]  /*1da20*/  @!P3 BRA `(.L_x_9881) ;  /* 0x0000000000fcb947 */ /* 0x000ff20003800000 */
        /* <DEDUP_REMOVED lines=8> */
.L_x_9882:
        /* <DEDUP_REMOVED lines=12> */
.L_x_9883:
        /* <DEDUP_REMOVED lines=43> */
.L_x_9881:
[----:B------:R-:W-:Y:S01]  /*1de20*/  ISETP.NE.AND P4, PT, R21, 0x1, PT ;  /* 0x000000011500780c */ /* 0x000fe20003f85270 */
[----:B------:R-:W-:Y:S01]  /*1de30*/  IMAD.U32 R19, R19, 0x10000, RZ ;  /* 0x0001000013137824 */ /* 0x000fe200078e00ff */
[----:B------:R-:W-:Y:S02]  /*1de40*/  I2FP.F32.U32 R14, R14 ;  /* 0x0000000e000e7245 */ /* 0x000fe40000201000 */
[----:B------:R-:W-:-:S03]  /*1de50*/  MOV R20, 0x2 ;  /* 0x0000000200147802 */ /* 0x000fc60000000f00 */
        /* <DEDUP_REMOVED lines=12> */
.L_x_9885:
        /* <DEDUP_REMOVED lines=12> */
.L_x_9886:
        /* <DEDUP_REMOVED lines=43> */
.L_x_9884:
[----:B------:R-:W-:Y:S01]  /*1e290*/  ISETP.NE.AND P5, PT, R20, 0x1, PT ;  /* 0x000000011400780c */ /* 0x000fe20003fa5270 */
[----:B------:R-:W-:Y:S01]  /*1e2a0*/  HFMA2 R229, -RZ, RZ, 0, 1.1920928955078125e-07 ;  /* 0x00000002ffe57431 */ /* 0x000fe200000001ff */
[----:B------:R-:W-:Y:S01]  /*1e2b0*/  I2FP.F32.U32 R14, R14 ;  /* 0x0000000e000e7245 */ /* 0x000fe20000201000 */
[C---:B------:R-:W-:Y:S01]  /*1e2c0*/  IMAD.U32 R230, R15.reuse, 0x10000, RZ ;  /* 0x000100000fe67824 */ /* 0x040fe200078e00ff */
        /* <DEDUP_REMOVED lines=13> */
.L_x_9888:
        /* <DEDUP_REMOVED lines=12> */
.L_x_9889:
        /* <DEDUP_REMOVED lines=43> */
.L_x_9887:
[----:B------:R-:W-:Y:S01]  /*1e710*/  FMUL.FTZ R14, R18, UR5 ;  /* 0x00000005120e7c20 */ /* 0x000fe20008410000 */
        /* <DEDUP_REMOVED lines=15> */
[----:B------:R-:W-:-:S02]  /*1e810*/  FSEL R22, R12, RZ, P5 ;  /* 0x000000ff0c167208 */ /* 0x000fc40002800000 */
[----:B------:R-:W-:Y:S02]  /*1e820*/  LOP3.LUT P6, RZ, R228, 0x4, RZ, 0xc0, !PT ;  /* 0x00000004e4ff7812 */ /* 0x000fe400078cc0ff */
        /* <DEDUP_REMOVED lines=16> */
.L_x_9865:
[----:B------:R-:W-:Y:S01]  /*1e930*/  SEL R12, RZ, 0x1000000, !P5 ;  /* 0x01000000ff0c7807 */ /* 0x000fe20006800000 */
[----:B------:R-:W-:Y:S01]  /*1e940*/  HFMA2 R222, -RZ, RZ, 0, 1.9073486328125e-06 ;  /* 0x00000020ffde7431 */ /* 0x000fe200000001ff */
[----:B------:R-:W-:Y:S01]  /*1e950*/  SEL R13, RZ, 0x10000, !P4 ;  /* 0x00010000ff0d7807 */ /* 0x000fe20006000000 */
[----:B------:R-:W0:Y:S01]  /*1e960*/  @P0 LDC.64 R232, c[0x0][0x3a0] ;  /* 0x0000e800ffe80b82 */ /* 0x000e220000000a00 */
[----:B------:R-:W-:Y:S01]  /*1e970*/  SEL R230, RZ, 0x100, !P3 ;  /* 0x00000100ffe67807 */ /* 0x000fe20005800000 */
[----:B------:R-:W1:Y:S01]  /*1e980*/  @UP0 LDCU.64 UR44, c[0x0][0x398] ;  /* 0x00007300ff2c07ac */ /* 0x000e620008000a00 */
[----:B------:R-:W-:Y:S01]  /*1e990*/  LOP3.LUT P5, RZ, R228, 0x4, RZ, 0xc0, !PT ;  /* 0x00000004e4ff7812 */ /* 0x000fe200078ac0ff */
[----:B------:R-:W-:Y:S01]  /*1e9a0*/  VIADD R236, R234, 0x200 ;  /* 0x00000200eaec7836 */ /* 0x000fe20000000000 */
[----:B------:R-:W-:Y:S02]  /*1e9b0*/  LOP3.LUT P4, RZ, R228, 0x2, RZ, 0xc0, !PT ;  /* 0x00000002e4ff7812 */ /* 0x000fe4000788c0ff */
[----:B------:R-:W-:Y:S01]  /*1e9c0*/  LOP3.LUT R230, R230, R12, R13, 0xfe, !PT ;  /* 0x0000000ce6e67212 */ /* 0x000fe200078efe0d */
[----:B------:R-:W-:Y:S01]  /*1e9d0*/  IMAD.WIDE.U32 R222, R235, R222, UR12 ;  /* 0x0000000cebde7e25 */ /* 0x000fe2000f8e00de */
[----:B------:R-:W-:-:S02]  /*1e9e0*/  LOP3.LUT P6, RZ, R228, 0x8, RZ, 0xc0, !PT ;  /* 0x00000008e4ff7812 */ /* 0x000fc400078cc0ff */
[----:B------:R-:W-:Y:S01]  /*1e9f0*/  SEL R14, RZ, 0x1000000, !P1 ;  /* 0x01000000ff0e7807 */ /* 0x000fe20004800000 */
[----:B------:R-:W-:Y:S01]  /*1ea00*/  IMAD.WIDE.U32 R240, R236, 0x10, R220 ;  /* 0x00000010ecf07825 */ /* 0x000fe200078e00dc */
[----:B------:R-:W-:Y:S01]  /*1ea10*/  SEL R13, RZ, 0x10000, !P4 ;  /* 0x00010000ff0d7807 */ /* 0x000fe20006000000 */
[----:B------:R2:W-:Y:S01]  /*1ea20*/  STG.E.128 desc[UR8][R222.64], R20 ;  /* 0x00000014de007986 */ /* 0x0005e2000c101d08 */
[----:B------:R-:W-:Y:S02]  /*1ea30*/  SEL R12, RZ, 0x100, !P5 ;  /* 0x00000100ff0c7807 */ /* 0x000fe40006800000 */
[----:B------:R-:W-:Y:S01]  /*1ea40*/  SEL R15, RZ, 0x1, !P6 ;  /* 0x00000001ff0f7807 */ /* 0x000fe20007000000 */
[----:B------:R2:W-:Y:S01]  /*1ea50*/  STG.E.128 desc[UR8][R222.64+0x10], R16 ;  /* 0x00001010de007986 */ /* 0x0005e2000c101d08 */
[----:B------:R-:W-:Y:S01]  /*1ea60*/  LOP3.LUT R12, R12, R14, R13, 0xfe, !PT ;  /* 0x0000000e0c0c7212 */ /* 0x000fe200078efe0d */
[----:B------:R-:W-:Y:S01]  /*1ea70*/  IMAD.MOV.U32 R14, RZ, RZ, 0x8 ;  /* 0x00000008ff0e7424 */ /* 0x000fe200078e00ff */
[----:B------:R-:W-:-:S02]  /*1ea80*/  SEL R13, RZ, 0x1, !P2 ;  /* 0x00000001ff0d7807 */ /* 0x000fc40005000000 */
[----:B------:R-:W-:Y:S01]  /*1ea90*/  LOP3.LUT R12, R12, R15, RZ, 0xfc, !PT ;  /* 0x0000000f0c0c7212 */ /* 0x000fe200078efcff */
[----:B------:R-:W-:Y:S01]  /*1eaa0*/  IMAD.WIDE.U32 R14, R235, R14, UR14 ;  /* 0x0000000eeb0e7e25 */ /* 0x000fe2000f8e000e */
[----:B------:R-:W-:Y:S02]  /*1eab0*/  LOP3.LUT R13, R230, R13, RZ, 0xfc, !PT ;  /* 0x0000000de60d7212 */ /* 0x000fe400078efcff */
[----:B------:R-:W-:Y:S01]  /*1eac0*/  PLOP3.LUT P1, PT, PT, PT, UP0, 0x80, 0x8 ;  /* 0x000000000008781c */ /* 0x000fe20003f2f008 */
[----:B0-----:R-:W-:Y:S01]  /*1ead0*/  @P0 IMAD.WIDE.U32 R232, R236, 0x20, R232 ;  /* 0x00000020ece80825 */ /* 0x001fe200078e00e8 */
[----:B------:R-:W-:Y:S01]  /*1eae0*/  MOV R239, 0x10 ;  /* 0x0000001000ef7802 */ /* 0x000fe20000000f00 */
[----:B------:R2:W-:Y:S01]  /*1eaf0*/  STG.E.64 desc[UR8][R14.64], R12 ;  /* 0x0000000c0e007986 */ /* 0x0005e2000c101b08 */
[----:B------:R-:W-:-:S09]  /*1eb00*/  PLOP3.LUT P2, PT, PT, PT, UP0, 0x80, 0x8 ;  /* 0x000000000008781c */ /* 0x000fd20003f4f008 */
[----:B-1----:R-:W-:Y:S01]  /*1eb10*/  @P1 IMAD.WIDE.U32 R238, R236, R239, UR44 ;  /* 0x0000002cecee1e25 */ /* 0x002fe2000f8e00ef */
[----:B------:R-:W-:Y:S06]  /*1eb20*/  BRA.U !UP0, `(.L_x_9890) ;  /* 0x0000000108507547 */ /* 0x000fec000b800000 */
[----:B--2---:R-:W-:Y:S01]  /*1eb30*/  IMAD.U32 R13, R225, 0x10000, RZ ;  /* 0x00010000e10d7824 */ /* 0x004fe200078e00ff */
[----:B------:R-:W-:Y:S02]  /*1eb40*/  LOP3.LUT R12, R226, 0xffff, RZ, 0xc0, !PT ;  /* 0x0000ffffe20c7812 */ /* 0x000fe400078ec0ff */
[----:B------:R-:W-:Y:S02]  /*1eb50*/  PRMT R15, R224, 0x7104, RZ ;  /* 0x00007104e00f7816 */ /* 0x000fe400000000ff */
[----:B------:R-:W-:Y:S02]  /*1eb60*/  LOP3.LUT R13, R13, 0xff0000, RZ, 0xc0, !PT ;  /* 0x00ff00000d0d7812 */ /* 0x000fe400078ec0ff */
[----:B------:R-:W-:Y:S02]  /*1eb70*/  LOP3.LUT R222, R10, 0xff, RZ, 0xc0, !PT ;  /* 0x000000ff0ade7812 */ /* 0x000fe400078ec0ff */
[----:B------:R-:W-:Y:S02]  /*1eb80*/  PRMT R14, R13, 0x4210, R12 ;  /* 0x000042100d0e7816 */ /* 0x000fe4000000000c */
[----:B------:R-:W0:Y:S01]  /*1eb90*/  LDC.64 R12, c[0x0][0x3b8] ;  /* 0x0000ee00ff0c7b82 */ /* 0x000e220000000a00 */
[----:B------:R-:W-:Y:S01]  /*1eba0*/  LOP3.LUT R220, R8, 0xff, RZ, 0xc0, !PT ;  /* 0x000000ff08dc7812 */ /* 0x000fe200078ec0ff */
[----:B------:R-:W-:Y:S01]  /*1ebb0*/  IMAD.WIDE.U32 R222, R222, 0x1000000, RZ ;  /* 0x01000000dede7825 */ /* 0x000fe200078e00ff */
[----:B------:R-:W-:-:S02]  /*1ebc0*/  LOP3.LUT R14, R14, 0xff00, R15, 0xf8, !PT ;  /* 0x0000ff000e0e7812 */ /* 0x000fc400078ef80f */
[----:B------:R-:W-:Y:S01]  /*1ebd0*/  LOP3.LUT R15, R9, 0xff, RZ, 0xc0, !PT ;  /* 0x000000ff090f7812 */ /* 0x000fe200078ec0ff */
[----:B------:R-:W-:Y:S01]  /*1ebe0*/  IMAD.WIDE.U32 R220, R220, 0x100, RZ ;  /* 0x00000100dcdc7825 */ /* 0x000fe200078e00ff */
[----:B------:R-:W-:-:S03]  /*1ebf0*/  LOP3.LUT R237, R14, 0xff, R11, 0xf8, !PT ;  /* 0x000000ff0eed7812 */ /* 0x000fc600078ef80b */
[----:B------:R-:W-:-:S05]  /*1ec00*/  IMAD.WIDE.U32 R14, R15, 0x10000, RZ ;  /* 0x000100000f0e7825 */ /* 0x000fca00078e00ff */
[----:B------:R-:W-:Y:S02]  /*1ec10*/  LOP3.LUT R237, R15, R237, R223, 0xfe, !PT ;  /* 0x000000ed0fed7212 */ /* 0x000fe400078efedf */
[----:B------:R-:W-:Y:S02]  /*1ec20*/  LOP3.LUT R14, R220, R222, R14, 0xfe, !PT ;  /* 0x000000dedc0e7212 */ /* 0x000fe400078efe0e */
[----:B------:R-:W-:Y:S02]  /*1ec30*/  LOP3.LUT R221, R237, R221, RZ, 0xfc, !PT ;  /* 0x000000ddeddd7212 */ /* 0x000fe400078efcff */
[----:B------:R-:W-:Y:S01]  /*1ec40*/  LOP3.LUT R220, R14, 0xff, R7, 0xf8, !PT ;  /* 0x000000ff0edc7812 */ /* 0x000fe200078ef807 */
[----:B0-----:R-:W-:-:S05]  /*1ec50*/  IMAD.WIDE.U32 R12, R235, 0x8, R12 ;  /* 0x00000008eb0c7825 */ /* 0x001fca00078e000c */
[----:B------:R0:W-:Y:S02]  /*1ec60*/  STG.E.64 desc[UR8][R12.64], R220 ;  /* 0x000000dc0c007986 */ /* 0x0001e4000c101b08 */
.L_x_9890:
        /* <DEDUP_REMOVED lines=20> */
.L_x_9893:
        /* <DEDUP_REMOVED lines=12> */
.L_x_9894:
        /* <DEDUP_REMOVED lines=43> */
.L_x_9892:
        /* <DEDUP_REMOVED lines=8> */
[----:B------:R-:W-:Y:S02]  /*1f1a0*/  FSETP.LE.FTZ.AND P3, PT, R8, UR4, PT ;  /* 0x0000000408007c0b */ /* 0x000fe4000bf73000 */
        /* <DEDUP_REMOVED lines=11> */
.L_x_9896:
        /* <DEDUP_REMOVED lines=12> */
.L_x_9897:
        /* <DEDUP_REMOVED lines=43> */
.L_x_9895:
        /* <DEDUP_REMOVED lines=22> */
.L_x_9899:
        /* <DEDUP_REMOVED lines=12> */
.L_x_9900:
        /* <DEDUP_REMOVED lines=43> */
.L_x_9898:
        /* <DEDUP_REMOVED lines=19> */
.L_x_9902:
        /* <DEDUP_REMOVED lines=12> */
.L_x_9903:
[----:B------:R-:W-:Y:S01]  /*1fc90*/  IMAD.WIDE.U32 R224, R227, -0x326172a9, RZ ;  /* 0xcd9e8d57e3e07825 */ /* 0x000fe200078e00ff */
[----:B------:R-:W-:-:S03]  /*1fca0*/  LOP3.LUT R10, R5, UR11, R15, 0x96, !PT ;  /* 0x0000000b050a7c12 */ /* 0x000fc6000f8e960f */
[----:B------:R-:W-:Y:S01]  /*1fcb0*/  IMAD.MOV.U32 R9, RZ, RZ, R230 ;  /* 0x000000ffff097224 */ /* 0x000fe200078e00e6 */
[----:B-1----:R-:W-:Y:S01]  /*1fcc0*/  LOP3.LUT R232, R2, UR10, R225, 0x96, !PT ;  /* 0x0000000a02e87c12 */ /* 0x002fe2000f8e96e1 */
        /* <DEDUP_REMOVED lines=39> */
.L_x_9901:
        /* <DEDUP_REMOVED lines=23> */
.L_x_9905:
        /* <DEDUP_REMOVED lines=12> */
.L_x_9906:
        /* <DEDUP_REMOVED lines=43> */
.L_x_9904:
[----:B------:R-:W-:Y:S01]  /*20420*/  I2FP.F32.U32 R10, R9 ;  /* 0x00000009000a7245 */ /* 0x000fe20000201000 */
[----:B------:R-:W-:Y:S01]  /*20430*/  IMAD.U32 R9, R221, 0x10000, RZ ;  /* 0x00010000dd097824 */ /* 0x000fe200078e00ff */
        /* <DEDUP_REMOVED lines=18> */
.L_x_9908:
        /* <DEDUP_REMOVED lines=12> */
.L_x_9909:
[----:B-1----:R-:W-:Y:S01]  /*20620*/  IMAD.WIDE.U32 R232, R227, -0x326172a9, RZ ;  /* 0xcd9e8d57e3e87825 */ /* 0x002fe200078e00ff */
        /* <DEDUP_REMOVED lines=42> */
.L_x_9907:
[----:B------:R-:W-:Y:S01]  /*208d0*/  I2FP.F32.U32 R10, R10 ;  /* 0x0000000a000a7245 */ /* 0x000fe20000201000 */
[----:B------:R-:W-:Y:S01]  /*208e0*/  IMAD.U32 R11, R57, 0x10000, RZ ;  /* 0x00010000390b7824 */ /* 0x000fe200078e00ff */
[----:B------:R-:W-:Y:S01]  /*208f0*/  ISETP.NE.AND P2, PT, R15, 0x1, PT ;  /* 0x000000010f00780c */ /* 0x000fe20003f45270 */
[----:B------:R-:W-:Y:S02]  /*20900*/  IMAD.MOV.U32 R220, RZ, RZ, 0x2 ;  /* 0x00000002ffdc7424 */ /* 0x000fe400078e00ff */
[----:B------:R-:W-:Y:S01]  /*20910*/  FFMA.FTZ R10, R10, R231, 1.1641532182693481445e-10 ;  /* 0x2f0000000a0a7423 */ /* 0x000fe200000100e7 */
[----:B------:R-:W-:Y:S01]  /*20920*/  FMUL.FTZ R14, R11, UR5 ;  /* 0x000000050b0e7c20 */ /* 0x000fe20008410000 */
[----:B------:R-:W-:-:S03]  /*20930*/  FSEL R11, R9, RZ, P3 ;  /* 0x000000ff090b7208 */ /* 0x000fc60001800000 */
        /* <DEDUP_REMOVED lines=15> */
.L_x_9911:
        /* <DEDUP_REMOVED lines=12> */
.L_x_9912:
        /* <DEDUP_REMOVED lines=43> */
.L_x_9910:
        /* <DEDUP_REMOVED lines=17> */
.L_x_9914:
        /* <DEDUP_REMOVED lines=12> */
.L_x_9915:
        /* <DEDUP_REMOVED lines=43> */
.L_x_9913:
        /* <DEDUP_REMOVED lines=23> */
.L_x_9917:
        /* <DEDUP_REMOVED lines=12> */
.L_x_9918:
        /* <DEDUP_REMOVED lines=43> */
.L_x_9916:
        /* <DEDUP_REMOVED lines=18> */
.L_x_9920:
        /* <DEDUP_REMOVED lines=12> */
.L_x_9921:
        /* <DEDUP_REMOVED lines=43> */
.L_x_9919:
[----:B------:R-:W-:Y:S01]  /*21b90*/  I2FP.F32.U32 R220, R220 ;  /* 0x000000dc00dc7245 */ /* 0x000fe20000201000 */
[----:B------:R-:W-:Y:S02]  /*21ba0*/  IMAD.U32 R221, R58, 0x10000, RZ ;  /* 0x000100003add7824 */ /* 0x000fe400078e00ff */
[----:B------:R-:W-:Y:S02]  /*21bb0*/  IMAD.MOV.U32 R226, RZ, RZ, 0x2 ;  /* 0x00000002ffe27424 */ /* 0x000fe400078e00ff */
[----:B------:R-:W-:Y:S01]  /*21bc0*/  FFMA.FTZ R220, R220, R231, 1.1641532182693481445e-10 ;  /* 0x2f000000dcdc7423 */ /* 0x000fe200000100e7 */
[----:B------:R-:W-:Y:S01]  /*21bd0*/  FMUL.FTZ R224, R221, UR5 ;  /* 0x00000005dde07c20 */ /* 0x000fe20008410000 */
[----:B------:R-:W-:-:S03]  /*21be0*/  FSEL R221, R11, RZ, P2 ;  /* 0x000000ff0bdd7208 */ /* 0x000fc60001000000 */
        /* <DEDUP_REMOVED lines=16> */
.L_x_9923:
        /* <DEDUP_REMOVED lines=12> */
.L_x_9924:
        /* <DEDUP_REMOVED lines=43> */
.L_x_9922:
        /* <DEDUP_REMOVED lines=17> */
.L_x_9926:
        /* <DEDUP_REMOVED lines=12> */
.L_x_9927:
        /* <DEDUP_REMOVED lines=43> */
.L_x_9925:
        /* <DEDUP_REMOVED lines=23> */
.L_x_9929:
        /* <DEDUP_REMOVED lines=12> */
.L_x_9930:
        /* <DEDUP_REMOVED lines=43> */
.L_x_9928:
[----:B------:R-:W-:Y:S01]  /*229c0*/  ISETP.NE.AND P5, PT, R229, 0x1, PT ;  /* 0x00000001e500780c */ /* 0x000fe20003fa5270 */
[C---:B------:R-:W-:Y:S01]  /*229d0*/  IMAD.U32 R226, R223.reuse, 0x10000, RZ ;  /* 0x00010000dfe27824 */ /* 0x040fe200078e00ff */
[----:B------:R-:W-:Y:S01]  /*229e0*/  I2FP.F32.U32 R222, R222 ;  /* 0x000000de00de7245 */ /* 0x000fe20000201000 */
[----:B-1----:R-:W-:Y:S01]  /*229f0*/  IMAD.MOV.U32 R232, RZ, RZ, 0x2 ;  /* 0x00000002ffe87424 */ /* 0x002fe200078e00ff */
[----:B------:R-:W-:-:S03]  /*22a00*/  PRMT R223, R223, 0x7632, R223 ;  /* 0x00007632dfdf7816 */ /* 0x000fc600000000df */
[----:B------:R-:W-:Y:S01]  /*22a10*/  FFMA.FTZ R225, R222, R231, 1.1641532182693481445e-10 ;  /* 0x2f000000dee17423 */ /* 0x000fe200000100e7 */
[----:B------:R-:W-:Y:S01]  /*22a20*/  FMUL.FTZ R222, R226, UR5 ;  /* 0x00000005e2de7c20 */ /* 0x000fe20008410000 */
[----:B------:R-:W-:-:S03]  /*22a30*/  MOV R226, R6 ;  /* 0x0000000600e27202 */ /* 0x000fc60000000f00 */
        /* <DEDUP_REMOVED lines=10> */
.L_x_9932:
        /* <DEDUP_REMOVED lines=12> */
.L_x_9933:
        /* <DEDUP_REMOVED lines=43> */
.L_x_9931:
        /* <DEDUP_REMOVED lines=22> */
.L_x_9935:
        /* <DEDUP_REMOVED lines=12> */
.L_x_9936:
        /* <DEDUP_REMOVED lines=39> */
[----:B------:R-:W-:Y:S01]  /*232e0*/  IMAD.WIDE.U32 R232, R233, -0x2daee0ad, RZ ;  /* 0xd2511f53e9e87825 */ /* 0x000fe200078e00ff */
[----:B------:R-:W-:-:S03]  /*232f0*/  MOV R6, R240 ;  /* 0x000000f000067202 */ /* 0x000fc60000000f00 */
[----:B------:R-:W-:Y:S01]  /*23300*/  IMAD.MOV.U32 R230, RZ, RZ, R232 ;  /* 0x000000ffffe67224 */ /* 0x000fe200078e00e8 */
[----:B------:R-:W-:-:S07]  /*23310*/  LOP3.LUT R3, R238, UR30, R233, 0x96, !PT ;  /* 0x0000001eee037c12 */ /* 0x000fce000f8e96e9 */
.L_x_9934:
        /* <DEDUP_REMOVED lines=17> */
.L_x_9938:
        /* <DEDUP_REMOVED lines=14> */
.L_x_9939:
        /* <DEDUP_REMOVED lines=39> */
[----:B------:R-:W-:-:S04]  /*23780*/  MOV R6, R240 ;  /* 0x000000f000067202 */ /* 0x000fc80000000f00 */
[----:B------:R-:W-:Y:S01]  /*23790*/  LOP3.LUT R3, R238, UR30, R233, 0x96, !PT ;  /* 0x0000001eee037c12 */ /* 0x000fe2000f8e96e9 */
[----:B------:R-:W-:Y:S02]  /*237a0*/  IMAD.MOV.U32 R233, RZ, RZ, R230 ;  /* 0x000000ffffe97224 */ /* 0x000fe400078e00e6 */
[----:B------:R-:W-:-:S07]  /*237b0*/  IMAD.MOV.U32 R230, RZ, RZ, R232 ;  /* 0x000000ffffe67224 */ /* 0x000fce00078e00e8 */
.L_x_9937:
        /* <DEDUP_REMOVED lines=12> */
.L_x_9891:
        /* <DEDUP_REMOVED lines=15> */
.L_x_9942:
        /* <DEDUP_REMOVED lines=12> */
.L_x_9943:
        /* <DEDUP_REMOVED lines=43> */
.L_x_9941:
        /* <DEDUP_REMOVED lines=19> */
.L_x_9945:
        /* <DEDUP_REMOVED lines=12> */
.L_x_9946:
        /* <DEDUP_REMOVED lines=43> */
.L_x_9944:
        /* <DEDUP_REMOVED lines=18> */
.L_x_9948:
        /* <DEDUP_REMOVED lines=12> */
.L_x_9949:
        /* <DEDUP_REMOVED lines=43> */
.L_x_9947:
[----:B------:R-:W-:Y:S01]  /*24610*/  I2FP.F32.U32 R14, R13 ;  /* 0x0000000d000e7245 */ /* 0x000fe20000201000 */
[C---:B------:R-:W-:Y:S01]  /*24620*/  IMAD.U32 R13, R221.reuse, 0x10000, RZ ;  /* 0x00010000dd0d7824 */ /* 0x040fe200078e00ff */
[----:B------:R-:W-:Y:S02]  /*24630*/  ISETP.NE.AND P1, PT, R220, 0x1, PT ;  /* 0x00000001dc00780c */ /* 0x000fe40003f25270 */
[----:B------:R-:W-:Y:S01]  /*24640*/  LOP3.LUT R228, R228, 0xfffffffd, RZ, 0xc0, !PT ;  /* 0xfffffffde4e47812 */ /* 0x000fe200078ec0ff */
[----:B------:R-:W-:Y:S01]  /*24650*/  FFMA.FTZ R14, R14, R231, 1.1641532182693481445e-10 ;  /* 0x2f0000000e0e7423 */ /* 0x000fe200000100e7 */
[----:B------:R-:W-:Y:S01]  /*24660*/  PRMT R237, R221, 0x7632, R237 ;  /* 0x00007632dded7816 */ /* 0x000fe200000000ed */
[----:B------:R-:W-:Y:S01]  /*24670*/  IMAD.MOV.U32 R221, RZ, RZ, 0x2 ;  /* 0x00000002ffdd7424 */ /* 0x000fe200078e00ff */
        /* <DEDUP_REMOVED lines=12> */
.L_x_9951:
        /* <DEDUP_REMOVED lines=12> */
.L_x_9952:
        /* <DEDUP_REMOVED lines=43> */
.L_x_9950:
        /* <DEDUP_REMOVED lines=16> */
.L_x_9954:
        /* <DEDUP_REMOVED lines=12> */
.L_x_9955:
        /* <DEDUP_REMOVED lines=43> */
.L_x_9953:
        /* <DEDUP_REMOVED lines=17> */
.L_x_9957:
        /* <DEDUP_REMOVED lines=12> */
.L_x_9958:
        /* <DEDUP_REMOVED lines=43> */
.L_x_9956:
        /* <DEDUP_REMOVED lines=16> */
.L_x_9960:
        /* <DEDUP_REMOVED lines=12> */
.L_x_9961:
        /* <DEDUP_REMOVED lines=40> */
[----:B------:R-:W-:Y:S02]  /*257e0*/  HFMA2 R220, -RZ, RZ, 0, 0 ;  /* 0x00000000ffdc7431 */ /* 0x000fe400000001ff */
[----:B------:R-:W-:Y:S02]  /*257f0*/  IMAD.MOV.U32 R15, RZ, RZ, R230 ;  /* 0x000000ffff0f7224 */ /* 0x000fe400078e00e6 */
[----:B------:R-:W-:-:S07]  /*25800*/  IMAD.MOV.U32 R230, RZ, RZ, R14 ;  /* 0x000000ffffe67224 */ /* 0x000fce00078e000e */
.L_x_9959:
        /* <DEDUP_REMOVED lines=17> */
.L_x_9963:
        /* <DEDUP_REMOVED lines=12> */
.L_x_9964:
        /* <DEDUP_REMOVED lines=43> */
.L_x_9962:
[----:B------:R-:W-:Y:S01]  /*25c90*/  I2FP.F32.U32 R14, R15 ;  /* 0x0000000f000e7245 */ /* 0x000fe20000201000 */
[----:B------:R-:W-:Y:S01]  /*25ca0*/  FMUL.FTZ R12, R12, UR5 ;  /* 0x000000050c0c7c20 */ /* 0x000fe20008410000 */
[----:B------:R-:W-:Y:S01]  /*25cb0*/  P2R R220, PR, RZ, 0x1 ;  /* 0x00000001ffdc7803 */ /* 0x000fe20000000000 */
[----:B------:R-:W-:Y:S01]  /*25cc0*/  IMAD.U32 R240, R240, 0x10000, RZ ;  /* 0x00010000f0f07824 */ /* 0x000fe200078e00ff */
[----:B------:R-:W-:Y:S01]  /*25cd0*/  LOP3.LUT P0, RZ, R228, 0x8, RZ, 0xc0, !PT ;  /* 0x00000008e4ff7812 */ /* 0x000fe2000780c0ff */
[----:B------:R-:W-:Y:S01]  /*25ce0*/  FFMA.FTZ R231, R14, R231, 1.1641532182693481445e-10 ;  /* 0x2f0000000ee77423 */ /* 0x000fe200000100e7 */
[----:B------:R-:W-:Y:S01]  /*25cf0*/  FMUL.FTZ R14, R13, UR5 ;  /* 0x000000050d0e7c20 */ /* 0x000fe20008410000 */
[----:B------:R-:W-:Y:S01]  /*25d00*/  LOP3.LUT P5, RZ, R228, 0x2, RZ, 0xc0, !PT ;  /* 0x00000002e4ff7812 */ /* 0x000fe200078ac0ff */
[----:B------:R-:W-:Y:S01]  /*25d10*/  FMUL.FTZ R239, R239, UR5 ;  /* 0x00000005efef7c20 */ /* 0x000fe20008410000 */
        /* <DEDUP_REMOVED lines=25> */
.L_x_9940:
[----:B------:R-:W-:Y:S01]  /*25eb0*/  SEL R231, RZ, 0x1000000, !P5 ;  /* 0x01000000ffe77807 */ /* 0x000fe20006800000 */
[----:B------:R-:W-:Y:S01]  /*25ec0*/  FADD.FTZ R240, RZ, R40 ;  /* 0x00000028fff07221 */ /* 0x000fe20000010000 */
[----:B------:R-:W-:Y:S01]  /*25ed0*/  SEL R232, RZ, 0x10000, !P4 ;  /* 0x00010000ffe87807 */ /* 0x000fe20006000000 */
[----:B------:R-:W-:Y:S01]  /*25ee0*/  IMAD.MOV.U32 R239, RZ, RZ, 0x20 ;  /* 0x00000020ffef7424 */ /* 0x000fe200078e00ff */
[----:B------:R-:W-:Y:S02]  /*25ef0*/  SEL R237, RZ, 0x100, !P3 ;  /* 0x00000100ffed7807 */ /* 0x000fe40005800000 */
[----:B------:R-:W-:Y:S01]  /*25f00*/  LOP3.LUT P6, RZ, R228, 0x4, RZ, 0xc0, !PT ;  /* 0x00000004e4ff7812 */ /* 0x000fe200078cc0ff */
[----:B------:R-:W-:Y:S01]  /*25f10*/  IMAD.WIDE.U32 R238, R236, R239, UR12 ;  /* 0x0000000cecee7e25 */ /* 0x000fe2000f8e00ef */
[----:B------:R-:W-:Y:S02]  /*25f20*/  LOP3.LUT P5, RZ, R228, 0x2, RZ, 0xc0, !PT ;  /* 0x00000002e4ff7812 */ /* 0x000fe400078ac0ff */
[----:B------:R-:W-:-:S02]  /*25f30*/  LOP3.LUT R237, R237, R231, R232, 0xfe, !PT ;  /* 0x000000e7eded7212 */ /* 0x000fc400078efee8 */
[----:B------:R-:W-:Y:S01]  /*25f40*/  SEL R233, RZ, 0x1000000, !P1 ;  /* 0x01000000ffe97807 */ /* 0x000fe20004800000 */
[----:B------:R-:W-:Y:S01]  /*25f50*/  STG.E.128 desc[UR8][R238.64], R12 ;  /* 0x0000000cee007986 */ /* 0x000fe2000c101d08 */
[----:B------:R-:W-:Y:S02]  /*25f60*/  SEL R232, RZ, 0x10000, !P5 ;  /* 0x00010000ffe87807 */ /* 0x000fe40006800000 */
[----:B------:R-:W-:Y:S01]  /*25f70*/  SEL R231, RZ, 0x100, !P6 ;  /* 0x00000100ffe77807 */ /* 0x000fe20007000000 */
[----:B------:R0:W-:Y:S01]  /*25f80*/  STG.E.128 desc[UR8][R238.64+0x10], R220 ;  /* 0x000010dcee007986 */ /* 0x0001e2000c101d08 */
[----:B------:R-:W-:Y:S02]  /*25f90*/  LOP3.LUT P0, RZ, R228, 0x8, RZ, 0xc0, !PT ;  /* 0x00000008e4ff7812 */ /* 0x000fe4000780c0ff */
[----:B------:R-:W-:Y:S02]  /*25fa0*/  LOP3.LUT R231, R231, R233, R232, 0xfe, !PT ;  /* 0x000000e9e7e77212 */ /* 0x000fe400078efee8 */
[----:B------:R-:W-:-:S04]  /*25fb0*/  SEL R232, RZ, 0x1, !P2 ;  /* 0x00000001ffe87807 */ /* 0x000fc80005000000 */
[----:B------:R-:W-:Y:S02]  /*25fc0*/  LOP3.LUT R233, R237, R232, RZ, 0xfc, !PT ;  /* 0x000000e8ede97212 */ /* 0x000fe400078efcff */
[----:B------:R-:W-:-:S04]  /*25fd0*/  SEL R232, RZ, 0x1, !P0 ;  /* 0x00000001ffe87807 */ /* 0x000fc80004000000 */
[----:B------:R-:W-:Y:S01]  /*25fe0*/  LOP3.LUT R232, R231, R232, RZ, 0xfc, !PT ;  /* 0x000000e8e7e87212 */ /* 0x000fe200078efcff */
[----:B------:R-:W-:Y:S01]  /*25ff0*/  FADD.FTZ R231, R240, R41 ;  /* 0x00000029f0e77221 */ /* 0x000fe20000010000 */
[----:B0-----:R-:W-:-:S03]  /*26000*/  MOV R239, 0x8 ;  /* 0x0000000800ef7802 */ /* 0x001fc60000000f00 */
[----:B------:R-:W-:Y:S02]  /*26010*/  FADD.FTZ R240, R231, R42 ;  /* 0x0000002ae7f07221 */ /* 0x000fe40000010000 */
[----:B------:R-:W-:-:S04]  /*26020*/  IMAD.WIDE.U32 R238, R236, R239, UR14 ;  /* 0x0000000eecee7e25 */ /* 0x000fc8000f8e00ef */
        /* <DEDUP_REMOVED lines=38> */
[----:B------:R-:W-:Y:S06]  /*26290*/  BRA.U !UP0, `(.L_x_9965) ;  /* 0x0000000108507547 */ /* 0x000fec000b800000 */
        /* <DEDUP_REMOVED lines=20> */
.L_x_9965:
        /* <DEDUP_REMOVED lines=17> */
[----:B------:R-:W-:-:S04]  /*264f0*/  FADD.FTZ R240, -R232, R42 ;  /* 0x0000002ae8f07221 */ /* 0x000fc80000010100 */
[----:B------:R-:W-:-:S04]  /*26500*/  FFMA.FTZ R231, R240, R240, R231 ;  /* 0x000000f0f0e77223 */ /* 0x000fc800000100e7 */
        /* <DEDUP_REMOVED lines=93> */
.L_x_9967:
[----:B------:R-:W-:Y:S05]  /*26ae0*/  BSYNC.RECONVERGENT B0 ;  /* 0x0000000000007941 */ /* 0x000fea0003800200 */
.L_x_9966:
        /* <DEDUP_REMOVED lines=14> */
.L_x_9969:
[----:B------:R-:W-:Y:S05]  /*26bd0*/  BSYNC.RECONVERGENT B0 ;  /* 0x0000000000007941 */ /* 0x000fea0003800200 */
.L_x_9968:
[----:B------:R-:W1:Y:S01]  /*26be0*/  SHFL.DOWN PT, R240, R241, 0x2, 0x1f ;  /* 0x08401f00f1f07f89 */ /* 0x000e6200000e0000 */
[----:B------:R-:W-:Y:S01]  /*26bf0*/  I2FP.F32.U32 R242, R241 ;  /* 0x000000f100f27245 */ /* 0x000fe20000201000 */
[----:B------:R-:W-:Y:S01]  /*26c00*/  UPLOP3.LUT UP1, UPT, UPT, UPT, UP1, 0x40, 0x4 ;  /* 0x000000000004789c */ /* 0x000fe20003f2e810 */
[----:B------:R-:W-:Y:S01]  /*26c10*/  ISETP.NE.AND P0, PT, R231, RZ, PT ;  /* 0x000000ffe700720c */ /* 0x000fe20003f05270 */
[----:B0-----:R-:W0:Y:S01]  /*26c20*/  SHFL.DOWN PT, R243, R232, 0x2, 0x1f ;  /* 0x08401f00e8f37f89 */ /* 0x001e2200000e0000 */
[----:B------:R-:W-:Y:S01]  /*26c30*/  ISETP.NE.AND P1, PT, RZ, UR43, PT ;  /* 0x0000002bff007c0c */ /* 0x000fe2000bf25270 */
[----:B-1----:R-:W-:Y:S01]  /*26c40*/  IMAD.IADD R238, R240, 0x1, R241 ;  /* 0x00000001f0ee7824 */ /* 0x002fe200078e02f1 */
[----:B------:R-:W-:Y:S02]  /*26c50*/  I2FP.F32.S32 R244, R240 ;  /* 0x000000f000f47245 */ /* 0x000fe40000201400 */
[----:B------:R-:W1:Y:S02]  /*26c60*/  SHFL.DOWN PT, R240, R233, 0x2, 0x1f ;  /* 0x08401f00e9f07f89 */ /* 0x000e6400000e0000 */
[----:B------:R-:W-:Y:S01]  /*26c70*/  I2FP.F32.S32 R237, R238 ;  /* 0x000000ee00ed7245 */ /* 0x000fe20000201400 */
[C---:B0-----:R-:W-:Y:S01]  /*26c80*/  FMUL.FTZ R245, R243.reuse, R244 ;  /* 0x000000f4f3f57220 */ /* 0x041fe20000410000 */
[----:B------:R-:W0:Y:S01]  /*26c90*/  SHFL.DOWN PT, R241, R238, 0x1, 0x1f ;  /* 0x08201f00eef17f89 */ /* 0x000e2200000e0000 */
[----:B------:R-:W-:Y:S01]  /*26ca0*/  FADD.FTZ R243, -R243, R232 ;  /* 0x000000e8f3f37221 */ /* 0x000fe20000010100 */
[----:B------:R-:W2:Y:S01]  /*26cb0*/  MUFU.RCP R239, R237 ;  /* 0x000000ed00ef7308 */ /* 0x000ea20000001000 */
[----:B------:R-:W-:-:S02]  /*26cc0*/  FFMA.FTZ R246, R242, R232, R245 ;  /* 0x000000e8f2f67223 */ /* 0x000fc400000100f5 */
[----:B------:R-:W-:-:S04]  /*26cd0*/  FMUL.FTZ R243, R243, R243 ;  /* 0x000000f3f3f37220 */ /* 0x000fc80000410000 */
[----:B------:R-:W-:-:S04]  /*26ce0*/  FMUL.FTZ R243, R243, R242 ;  /* 0x000000f2f3f37220 */ /* 0x000fc80000410000 */
[----:B------:R-:W-:Y:S01]  /*26cf0*/  FMUL.FTZ R243, R243, R244 ;  /* 0x000000f4f3f37220 */ /* 0x000fe20000410000 */
[----:B--2---:R-:W-:Y:S01]  /*26d00*/  FMUL.FTZ R232, R239, R246 ;  /* 0x000000f6efe87220 */ /* 0x004fe20000410000 */
[----:B-1----:R-:W-:-:S04]  /*26d10*/  FADD.FTZ R240, R240, R233 ;  /* 0x000000e9f0f07221 */ /* 0x002fc80000010000 */
[----:B------:R-:W1:Y:S01]  /*26d20*/  SHFL.DOWN PT, R245, R232, 0x1, 0x1f ;  /* 0x08201f00e8f57f89 */ /* 0x000e6200000e0000 */
[----:B------:R-:W-:Y:S01]  /*26d30*/  FFMA.FTZ R240, R239, R243, R240 ;  /* 0x000000f3eff07223 */ /* 0x000fe200000100f0 */
[-C--:B0-----:R-:W-:Y:S02]  /*26d40*/  IADD3 R239, PT, PT, R238, R241.reuse, RZ ;  /* 0x000000f1eeef7210 */ /* 0x081fe40007ffe0ff */
[----:B------:R-:W-:Y:S02]  /*26d50*/  I2FP.F32.S32 R241, R241 ;  /* 0x000000f100f17245 */ /* 0x000fe40000201400 */
[----:B------:R-:W0:Y:S01]  /*26d60*/  SHFL.DOWN PT, R233, R240, 0x1, 0x1f ;  /* 0x08201f00f0e97f89 */ /* 0x000e2200000e0000 */
[----:B------:R-:W-:-:S06]  /*26d70*/  I2FP.F32.S32 R239, R239 ;  /* 0x000000ef00ef7245 */ /* 0x000fcc0000201400 */
[----:B------:R-:W2:Y:S01]  /*26d80*/  MUFU.RCP R239, R239 ;  /* 0x000000ef00ef7308 */ /* 0x000ea20000001000 */
[----:B-1----:R-:W-:Y:S01]  /*26d90*/  FADD.FTZ R238, R232, -R245 ;  /* 0x800000f5e8ee7221 */ /* 0x002fe20000010000 */
[----:B------:R-:W-:-:S03]  /*26da0*/  FMUL.FTZ R242, R245, R241 ;  /* 0x000000f1f5f27220 */ /* 0x000fc60000410000 */
[----:B------:R-:W-:Y:S01]  /*26db0*/  FMUL.FTZ R238, R238, R238 ;  /* 0x000000eeeeee7220 */ /* 0x000fe20000410000 */
[C---:B------:R-:W-:Y:S01]  /*26dc0*/  FFMA.FTZ R242, R237.reuse, R232, R242 ;  /* 0x000000e8edf27223 */ /* 0x040fe200000100f2 */
[----:B0-----:R-:W-:Y:S02]  /*26dd0*/  FADD.FTZ R232, R240, R233 ;  /* 0x000000e9f0e87221 */ /* 0x001fe40000010000 */
[----:B------:R-:W-:Y:S01]  /*26de0*/  FMUL.FTZ R238, R237, R238 ;  /* 0x000000eeedee7220 */ /* 0x000fe20000410000 */
[----:B--2---:R-:W-:-:S03]  /*26df0*/  FMUL.FTZ R242, R239, R242 ;  /* 0x000000f2eff27220 */ /* 0x004fc60000410000 */
[----:B------:R-:W-:Y:S02]  /*26e00*/  FMUL.FTZ R238, R238, R241 ;  /* 0x000000f1eeee7220 */ /* 0x000fe40000410000 */
[----:B------:R-:W0:Y:S01]  /*26e10*/  SHFL.IDX PT, R243, R242, RZ, 0x1f ;  /* 0x00001ffff2f37589 */ /* 0x000e2200000e0000 */
[----:B------:R-:W1:Y:S01]  /*26e20*/  @!P0 LDC.64 R240, c[0x0][0x3c0] ;  /* 0x0000f000fff08b82 */ /* 0x000e620000000a00 */
[----:B------:R-:W-:-:S06]  /*26e30*/  FFMA.FTZ R233, R239, R238, R232 ;  /* 0x000000eeefe97223 */ /* 0x000fcc00000100e8 */
[----:B------:R-:W2:Y:S01]  /*26e40*/  SHFL.IDX PT, R233, R233, RZ, 0x1f ;  /* 0x00001fffe9e97589 */ /* 0x000ea200000e0000 */
[----:B------:R-:W2:Y:S08]  /*26e50*/  LDC R232, c[0x0][0x448] ;  /* 0x00011200ffe87b82 */ /* 0x000eb00000000800 */
[----:B------:R-:W3:Y:S01]  /*26e60*/  @!P0 LDC.64 R238, c[0x0][0x3c8] ;  /* 0x0000f200ffee8b82 */ /* 0x000ee20000000a00 */
[----:B0-----:R-:W-:-:S05]  /*26e70*/  FMUL.FTZ R237, R243, R243 ;  /* 0x000000f3f3ed7220 */ /* 0x001fca0000410000 */
[----:B------:R-:W-:Y:S01]  /*26e80*/  FSEL R237, R237, RZ, P1 ;  /* 0x000000ffeded7208 */ /* 0x000fe20000800000 */
[----:B--2---:R-:W-:Y:S01]  /*26e90*/  FFMA.FTZ R232, R233, UR34, R232 ;  /* 0x00000022e9e87c23 */ /* 0x004fe200080100e8 */
[----:B------:R-:W-:-:S03]  /*26ea0*/  IMAD.U32 R233, RZ, RZ, UR22 ;  /* 0x00000016ffe97e24 */ /* 0x000fc6000f8e00ff */
[----:B------:R-:W-:Y:S01]  /*26eb0*/  FADD.FTZ R232, R232, R237 ;  /* 0x000000ede8e87221 */ /* 0x000fe20000010000 */
[----:B------:R-:W-:Y:S01]  /*26ec0*/  IMAD.U32 R237, RZ, RZ, UR22 ;  /* 0x00000016ffed7e24 */ /* 0x000fe2000f8e00ff */
[----:B------:R-:W-:Y:S01]  /*26ed0*/  UIADD3 UR22, UPT, UPT, UR22, UR20, URZ ;  /* 0x0000001416167290 */ /* 0x000fe2000fffe0ff */
[----:B-1----:R-:W-:Y:S01]  /*26ee0*/  @!P0 IMAD.WIDE R240, R233, 0x4, R240 ;  /* 0x00000004e9f08825 */ /* 0x002fe200078e02f0 */
[----:B------:R-:W-:Y:S02]  /*26ef0*/  FSEL R233, R243, RZ, !P1 ;  /* 0x000000fff3e97208 */ /* 0x000fe40004800000 */
[----:B------:R-:W0:Y:S01]  /*26f00*/  MUFU.RSQ R232, R232 ;  /* 0x000000e800e87308 */ /* 0x000e220000001400 */
[----:B---3--:R-:W-:Y:S01]  /*26f10*/  @!P0 IMAD.WIDE R238, R237, 0x4, R238 ;  /* 0x00000004edee8825 */ /* 0x008fe200078e02ee */
[----:B------:R1:W-:Y:S03]  /*26f20*/  @!P0 STG.E desc[UR8][R240.64], R243 ;  /* 0x000000f3f0008986 */ /* 0x0003e6000c101908 */
        /* <DEDUP_REMOVED lines=11> */
[C---:B-1----:R-:W-:Y:S01]  /*26fe0*/  FADD.FTZ R241, -R233.reuse, R47 ;  /* 0x0000002fe9f17221 */ /* 0x042fe20000010100 */
[C---:B------:R-:W-:Y:S01]  /*26ff0*/  FADD.FTZ R25, -R233.reuse, R25 ;  /* 0x00000019e9197221 */ /* 0x040fe20000010100 */
[----:B------:R-:W-:Y:S01]  /*27000*/  FADD.FTZ R27, -R233, R27 ;  /* 0x0000001be91b7221 */ /* 0x000fe20000010100 */
[----:B0-----:R0:W-:Y:S01]  /*27010*/  @!P0 STG.E desc[UR8][R238.64], R232 ;  /* 0x000000e8ee008986 */ /* 0x0011e2000c101908 */
[C---:B------:R-:W-:Y:S01]  /*27020*/  FMUL.FTZ R237, R232.reuse, R237 ;  /* 0x000000ede8ed7220 */ /* 0x040fe20000410000 */
[C---:B------:R-:W-:Y:S01]  /*27030*/  FMUL.FTZ R242, R232.reuse, R41 ;  /* 0x00000029e8f27220 */ /* 0x040fe20000410000 */
[C---:B------:R-:W-:Y:S01]  /*27040*/  FMUL.FTZ R246, R232.reuse, R241 ;  /* 0x000000f1e8f67220 */ /* 0x040fe20000410000 */
[----:B------:R-:W-:Y:S01]  /*27050*/  FMUL.FTZ R243, R232, R245 ;  /* 0x000000f5e8f37220 */ /* 0x000fe20000410000 */
[----:B------:R-:W-:Y:S01]  /*27060*/  FFMA.FTZ R40, R237, R176, R180 ;  /* 0x000000b0ed287223 */ /* 0x000fe200000100b4 */
[----:B------:R-:W-:Y:S01]  /*27070*/  FFMA.FTZ R41, R242, R177, R181 ;  /* 0x000000b1f2297223 */ /* 0x000fe200000100b5 */
[----:B------:R-:W1:Y:S01]  /*27080*/  LDC.64 R240, c[0x0][0x430] ;  /* 0x00010c00fff07b82 */ /* 0x000e620000000a00 */
[----:B------:R-:W-:Y:S01]  /*27090*/  FMUL.FTZ R244, R232, R43 ;  /* 0x0000002be8f47220 */ /* 0x000fe20000410000 */
[C---:B------:R-:W-:Y:S01]  /*270a0*/  FADD.FTZ R245, -R233.reuse, R44 ;  /* 0x0000002ce9f57221 */ /* 0x040fe20000010100 */
[----:B------:R-:W-:Y:S01]  /*270b0*/  FADD.FTZ R43, -R233, R46 ;  /* 0x0000002ee92b7221 */ /* 0x000fe20000010100 */
[----:B------:R-:W-:Y:S01]  /*270c0*/  F2FP.BF16.F32.PACK_AB R40, R41, R40 ;  /* 0x000000282928723e */ /* 0x000fe200000010ff */
[----:B------:R-:W-:Y:S01]  /*270d0*/  FFMA.FTZ R41, R243, R178, R182 ;  /* 0x000000b2f3297223 */ /* 0x000fe200000100b6 */
[----:B------:R-:W-:Y:S01]  /*270e0*/  FFMA.FTZ R42, R244, R179, R183 ;  /* 0x000000b3f42a7223 */ /* 0x000fe200000100b7 */
[C---:B------:R-:W-:Y:S01]  /*270f0*/  FMUL.FTZ R245, R232.reuse, R245 ;  /* 0x000000f5e8f57220 */ /* 0x040fe20000410000 */
[----:B0-----:R-:W0:Y:S01]  /*27100*/  LDC.64 R238, c[0x0][0x428] ;  /* 0x00010a00ffee7b82 */ /* 0x001e220000000a00 */
[C---:B------:R-:W-:Y:S01]  /*27110*/  FMUL.FTZ R46, R232.reuse, R45 ;  /* 0x0000002de82e7220 */ /* 0x040fe20000410000 */
[----:B------:R-:W-:Y:S01]  /*27120*/  FMUL.FTZ R47, R232, R43 ;  /* 0x0000002be82f7220 */ /* 0x000fe20000410000 */
[----:B------:R-:W-:Y:S01]  /*27130*/  F2FP.BF16.F32.PACK_AB R41, R42, R41 ;  /* 0x000000292a29723e */ /* 0x000fe200000010ff */
[----:B------:R-:W-:Y:S01]  /*27140*/  FFMA.FTZ R42, R245, R172, R184 ;  /* 0x000000acf52a7223 */ /* 0x000fe200000100b8 */
[----:B------:R-:W-:Y:S01]  /*27150*/  FFMA.FTZ R43, R46, R173, R185 ;  /* 0x000000ad2e2b7223 */ /* 0x000fe200000100b9 */
[C---:B------:R-:W-:Y:S01]  /*27160*/  FFMA.FTZ R44, R47.reuse, R174, R186 ;  /* 0x000000ae2f2c7223 */ /* 0x040fe200000100ba */
[C---:B------:R-:W-:Y:S01]  /*27170*/  FFMA.FTZ R45, R246.reuse, R175, R187 ;  /* 0x000000aff62d7223 */ /* 0x040fe200000100bb */
        /* <DEDUP_REMOVED lines=11> */
[----:B-1----:R-:W-:Y:S01]  /*27230*/  IMAD.WIDE.U32 R246, R234, 0x10, R240 ;  /* 0x00000010eaf67825 */ /* 0x002fe200078e00f0 */
[----:B------:R-:W-:-:S03]  /*27240*/  F2FP.BF16.F32.PACK_AB R46, R46, R245 ;  /* 0x000000f52e2e723e */ /* 0x000fc600000010ff */
[C---:B------:R-:W-:Y:S01]  /*27250*/  FADD.FTZ R245, -R233.reuse, R34 ;  /* 0x00000022e9f57221 */ /* 0x040fe20000010100 */
[C---:B------:R-:W-:Y:S01]  /*27260*/  FADD.FTZ R34, -R233.reuse, R13 ;  /* 0x0000000de9227221 */ /* 0x040fe20000010100 */
[----:B------:R-:W-:Y:S01]  /*27270*/  FADD.FTZ R249, -R233, R21 ;  /* 0x00000015e9f97221 */ /* 0x000fe20000010100 */
[----:B0-----:R-:W-:-:S04]  /*27280*/  IMAD.WIDE.U32 R44, R234, 0x10, R238 ;  /* 0x00000010ea2c7825 */ /* 0x001fc800078e00ee */
[C---:B------:R-:W-:Y:S01]  /*27290*/  FMUL.FTZ R245, R232.reuse, R245 ;  /* 0x000000f5e8f57220 */ /* 0x040fe20000410000 */
[C---:B------:R-:W-:Y:S01]  /*272a0*/  FADD.FTZ R23, -R233.reuse, R23 ;  /* 0x00000017e9177221 */ /* 0x040fe20000010100 */
[C---:B------:R-:W-:Y:S01]  /*272b0*/  FADD.FTZ R22, -R233.reuse, R22 ;  /* 0x00000016e9167221 */ /* 0x040fe20000010100 */
[----:B------:R-:W-:Y:S01]  /*272c0*/  FADD.FTZ R220, -R233, R220 ;  /* 0x000000dce9dc7221 */ /* 0x000fe20000010100 */
[----:B------:R0:W-:Y:S01]  /*272d0*/  STG.E.128 desc[UR8][R44.64], R40 ;  /* 0x000000282c007986 */ /* 0x0001e2000c101d08 */
[----:B------:R-:W-:Y:S01]  /*272e0*/  FFMA.FTZ R19, R245, R126, R74 ;  /* 0x0000007ef5137223 */ /* 0x000fe2000001004a */
[C---:B------:R-:W-:Y:S01]  /*272f0*/  FADD.FTZ R221, -R233.reuse, R221 ;  /* 0x000000dde9dd7221 */ /* 0x040fe20000010100 */
[C---:B------:R-:W-:Y:S01]  /*27300*/  FADD.FTZ R222, -R233.reuse, R222 ;  /* 0x000000dee9de7221 */ /* 0x040fe20000010100 */
[C---:B------:R-:W-:Y:S01]  /*27310*/  FADD.FTZ R223, -R233.reuse, R223 ;  /* 0x000000dfe9df7221 */ /* 0x040fe20000010100 */
[C---:B------:R-:W-:Y:S01]  /*27320*/  FMUL.FTZ R35, R232.reuse, R35 ;  /* 0x00000023e8237220 */ /* 0x040fe20000410000 */
[C---:B------:R-:W-:Y:S01]  /*27330*/  FMUL.FTZ R30, R232.reuse, R30 ;  /* 0x0000001ee81e7220 */ /* 0x040fe20000410000 */
[----:B------:R-:W-:Y:S01]  /*27340*/  FMUL.FTZ R34, R232, R34 ;  /* 0x00000022e8227220 */ /* 0x000fe20000410000 */
[----:B------:R-:W-:Y:S01]  /*27350*/  UISETP.GE.AND UP2, UPT, UR22, UR21, UPT ;  /* 0x000000151600728c */ /* 0x000fe2000bf46270 */
[----:B0-----:R-:W-:Y:S01]  /*27360*/  F2FP.BF16.F32.PACK_AB R45, R244, R243 ;  /* 0x000000f3f42d723e */ /* 0x001fe200000010ff */
[C---:B------:R-:W-:Y:S01]  /*27370*/  FADD.FTZ R41, -R233.reuse, R36 ;  /* 0x00000024e9297221 */ /* 0x040fe20000010100 */
[----:B------:R-:W-:Y:S01]  /*27380*/  F2FP.BF16.F32.PACK_AB R44, R242, R237 ;  /* 0x000000edf22c723e */ /* 0x000fe200000010ff */
[C---:B------:R-:W-:Y:S01]  /*27390*/  FADD.FTZ R36, -R233.reuse, R14 ;  /* 0x0000000ee9247221 */ /* 0x040fe20000010100 */
[C---:B------:R-:W-:Y:S01]  /*273a0*/  FADD.FTZ R237, -R233.reuse, R37 ;  /* 0x00000025e9ed7221 */ /* 0x040fe20000010100 */
[C---:B------:R-:W-:Y:S01]  /*273b0*/  FMUL.FTZ R14, R232.reuse, R251 ;  /* 0x000000fbe80e7220 */ /* 0x040fe20000410000 */
[C---:B------:R-:W-:Y:S01]  /*273c0*/  FADD.FTZ R243, -R233.reuse, R33 ;  /* 0x00000021e9f37221 */ /* 0x040fe20000010100 */
[----:B------:R0:W-:Y:S01]  /*273d0*/  STG.E.128 desc[UR8][R246.64], R44 ;  /* 0x0000002cf6007986 */ /* 0x0001e2000c101d08 */
[C---:B------:R-:W-:Y:S01]  /*273e0*/  FADD.FTZ R37, -R233.reuse, R38 ;  /* 0x00000026e9257221 */ /* 0x040fe20000010100 */
[C---:B------:R-:W-:Y:S01]  /*273f0*/  FADD.FTZ R33, -R233.reuse, R28 ;  /* 0x0000001ce9217221 */ /* 0x040fe20000010100 */
[C---:B------:R-:W-:Y:S01]  /*27400*/  FADD.FTZ R28, -R233.reuse, R18 ;  /* 0x00000012e91c7221 */ /* 0x040fe20000010100 */
[----:B------:R-:W-:Y:S01]  /*27410*/  FADD.FTZ R38, -R233, R15 ;  /* 0x0000000fe9267221 */ /* 0x000fe20000010100 */
[----:B------:R-:W-:Y:S01]  /*27420*/  FMUL.FTZ R41, R232, R41 ;  /* 0x00000029e8297220 */ /* 0x000fe20000410000 */
[----:B------:R-:W-:Y:S01]  /*27430*/  FFMA.FTZ R15, R245, R166, R194 ;  /* 0x000000a6f50f7223 */ /* 0x000fe200000100c2 */
[C---:B------:R-:W-:Y:S01]  /*27440*/  FFMA.FTZ R18, R14.reuse, R167, R195 ;  /* 0x000000a70e127223 */ /* 0x040fe200000100c3 */
[C---:B------:R-:W-:Y:S01]  /*27450*/  FADD.FTZ R43, -R233.reuse, R32 ;  /* 0x00000020e92b7221 */ /* 0x040fe20000010100 */
[----:B------:R-:W-:Y:S01]  /*27460*/  FADD.FTZ R32, -R233, R12 ;  /* 0x0000000ce9207221 */ /* 0x000fe20000010100 */
[C---:B------:R-:W-:Y:S01]  /*27470*/  FFMA.FTZ R12, R41.reuse, R168, R188 ;  /* 0x000000a8290c7223 */ /* 0x040fe200000100bc */
[----:B------:R-:W-:Y:S01]  /*27480*/  FFMA.FTZ R14, R14, R127, R75 ;  /* 0x0000007f0e0e7223 */ /* 0x000fe2000001004b */
[----:B------:R-:W-:Y:S01]  /*27490*/  F2FP.BF16.F32.PACK_AB R15, R18, R15 ;  /* 0x0000000f120f723e */ /* 0x000fe200000010ff */
[C---:B------:R-:W-:Y:S01]  /*274a0*/  FMUL.FTZ R37, R232.reuse, R37 ;  /* 0x00000025e8257220 */ /* 0x040fe20000410000 */
[C---:B------:R-:W-:Y:S01]  /*274b0*/  FMUL.FTZ R18, R232.reuse, R39 ;  /* 0x00000027e8127220 */ /* 0x040fe20000410000 */
[----:B------:R-:W-:Y:S01]  /*274c0*/  FMUL.FTZ R43, R232, R43 ;  /* 0x0000002be82b7220 */ /* 0x000fe20000410000 */
[----:B------:R-:W-:Y:S01]  /*274d0*/  F2FP.BF16.F32.PACK_AB R19, R14, R19 ;  /* 0x000000130e13723e */ /* 0x000fe200000010ff */
[----:B------:R-:W-:Y:S01]  /*274e0*/  FFMA.FTZ R41, R41, R128, R68 ;  /* 0x0000008029297223 */ /* 0x000fe20000010044 */
[C---:B0-----:R-:W-:Y:S01]  /*274f0*/  FADD.FTZ R45, -R233.reuse, R24 ;  /* 0x00000018e92d7221 */ /* 0x041fe20000010100 */
[C---:B------:R-:W-:Y:S01]  /*27500*/  FADD.FTZ R24, -R233.reuse, R16 ;  /* 0x00000010e9187221 */ /* 0x040fe20000010100 */
[C---:B------:R-:W-:Y:S01]  /*27510*/  FMUL.FTZ R16, R232.reuse, R237 ;  /* 0x000000ede8107220 */ /* 0x040fe20000410000 */
[C---:B------:R-:W-:Y:S01]  /*27520*/  FADD.FTZ R247, -R233.reuse, R20 ;  /* 0x00000014e9f77221 */ /* 0x040fe20000010100 */
[----:B------:R-:W-:Y:S01]  /*27530*/  FMUL.FTZ R20, R232, R243 ;  /* 0x000000f3e8147220 */ /* 0x000fe20000410000 */
[C---:B------:R-:W-:Y:S01]  /*27540*/  FADD.FTZ R47, -R233.reuse, R26 ;  /* 0x0000001ae92f7221 */ /* 0x040fe20000010100 */
[----:B------:R-:W-:Y:S01]  /*27550*/  FFMA.FTZ R13, R16, R169, R189 ;  /* 0x000000a9100d7223 */ /* 0x000fe200000100bd */
[----:B------:R-:W-:Y:S01]  /*27560*/  FADD.FTZ R26, -R233, R17 ;  /* 0x00000011e91a7221 */ /* 0x000fe20000010100 */
[----:B------:R-:W-:Y:S01]  /*27570*/  FFMA.FTZ R14, R18, R171, R191 ;  /* 0x000000ab120e7223 */ /* 0x000fe200000100bf */
[----:B------:R-:W-:Y:S01]  /*27580*/  FFMA.FTZ R17, R43, R164, R192 ;  /* 0x000000a42b117223 */ /* 0x000fe200000100c0 */
[----:B------:R-:W-:Y:S01]  /*27590*/  FFMA.FTZ R40, R20, R165, R193 ;  /* 0x000000a514287223 */ /* 0x000fe200000100c1 */
[----:B------:R-:W-:Y:S01]  /*275a0*/  F2FP.BF16.F32.PACK_AB R12, R13, R12 ;  /* 0x0000000c0d0c723e */ /* 0x000fe200000010ff */
[----:B------:R-:W-:Y:S01]  /*275b0*/  FFMA.FTZ R13, R37, R170, R190 ;  /* 0x000000aa250d7223 */ /* 0x000fe200000100be */
[----:B------:R-:W-:Y:S01]  /*275c0*/  FFMA.FTZ R43, R43, R124, R72 ;  /* 0x0000007c2b2b7223 */ /* 0x000fe20000010048 */
[----:B------:R-:W-:Y:S01]  /*275d0*/  FFMA.FTZ R16, R16, R129, R69 ;  /* 0x0000008110107223 */ /* 0x000fe20000010045 */
[C---:B------:R-:W-:Y:S01]  /*275e0*/  FMUL.FTZ R33, R232.reuse, R33 ;  /* 0x00000021e8217220 */ /* 0x040fe20000410000 */
[----:B------:R-:W-:Y:S01]  /*275f0*/  FMUL.FTZ R44, R232, R29 ;  /* 0x0000001de82c7220 */ /* 0x000fe20000410000 */
[----:B------:R-:W-:Y:S01]  /*27600*/  F2FP.BF16.F32.PACK_AB R13, R14, R13 ;  /* 0x0000000d0e0d723e */ /* 0x000fe200000010ff */
[----:B------:R-:W-:Y:S01]  /*27610*/  FMUL.FTZ R46, R232, R31 ;  /* 0x0000001fe82e7220 */ /* 0x000fe20000410000 */
[----:B------:R-:W-:Y:S01]  /*27620*/  F2FP.BF16.F32.PACK_AB R14, R40, R17 ;  /* 0x00000011280e723e */ /* 0x000fe200000010ff */
[----:B------:R-:W-:Y:S01]  /*27630*/  FFMA.FTZ R40, R20, R125, R73 ;  /* 0x0000007d14287223 */ /* 0x000fe20000010049 */
[----:B------:R-:W-:Y:S01]  /*27640*/  FFMA.FTZ R17, R37, R130, R70 ;  /* 0x0000008225117223 */ /* 0x000fe20000010046 */
[----:B------:R-:W-:Y:S01]  /*27650*/  FFMA.FTZ R20, R18, R131, R71 ;  /* 0x0000008312147223 */ /* 0x000fe20000010047 */
[----:B------:R-:W-:Y:S01]  /*27660*/  IADD3 R37, PT, PT, R234, 0x80, RZ ;  /* 0x00000080ea257810 */ /* 0x000fe20007ffe0ff */
[----:B------:R-:W-:Y:S01]  /*27670*/  FMUL.FTZ R45, R232, R45 ;  /* 0x0000002de82d7220 */ /* 0x000fe20000410000 */
[----:B------:R-:W-:Y:S01]  /*27680*/  F2FP.BF16.F32.PACK_AB R18, R40, R43 ;  /* 0x0000002b2812723e */ /* 0x000fe200000010ff */
[----:B------:R-:W-:Y:S01]  /*27690*/  FMUL.FTZ R242, R232, R25 ;  /* 0x00000019e8f27220 */ /* 0x000fe20000410000 */
[----:B------:R-:W-:Y:S01]  /*276a0*/  F2FP.BF16.F32.PACK_AB R17, R20, R17 ;  /* 0x000000111411723e */ /* 0x000fe200000010ff */
        /* <DEDUP_REMOVED lines=27> */
[----:B------:R-:W-:Y:S01]  /*27860*/  VIADD R233, R234, 0x100 ;  /* 0x00000100eae97836 */ /* 0x000fe20000000000 */
[----:B------:R0:W-:Y:S01]  /*27870*/  STG.E.128 desc[UR8][R20.64], R12 ;  /* 0x0000000c14007986 */ /* 0x0001e2000c101d08 */
[----:B------:R-:W-:Y:S01]  /*27880*/  FFMA.FTZ R35, R35, R122, R78 ;  /* 0x0000007a23237223 */ /* 0x000fe2000001004e */
[----:B------:R-:W-:Y:S01]  /*27890*/  FFMA.FTZ R46, R46, R123, R79 ;  /* 0x0000007b2e2e7223 */ /* 0x000fe2000001004f */
[----:B------:R-:W-:Y:S01]  /*278a0*/  FFMA.FTZ R33, R33, R120, R76 ;  /* 0x0000007821217223 */ /* 0x000fe2000001004c */
[----:B------:R1:W-:Y:S01]  /*278b0*/  STG.E.128 desc[UR8][R248.64], R16 ;  /* 0x00000010f8007986 */ /* 0x0003e2000c101d08 */
[----:B------:R-:W-:Y:S01]  /*278c0*/  FFMA.FTZ R44, R44, R121, R77 ;  /* 0x000000792c2c7223 */ /* 0x000fe2000001004d */
[----:B------:R-:W-:Y:S01]  /*278d0*/  FFMA.FTZ R45, R45, R116, R80 ;  /* 0x000000742d2d7223 */ /* 0x000fe20000010050 */
[----:B------:R-:W-:Y:S01]  /*278e0*/  FFMA.FTZ R47, R47, R118, R82 ;  /* 0x000000762f2f7223 */ /* 0x000fe20000010052 */
[----:B------:R-:W-:Y:S01]  /*278f0*/  FFMA.FTZ R244, R244, R119, R83 ;  /* 0x00000077f4f47223 */ /* 0x000fe20000010053 */
[----:B------:R-:W-:Y:S01]  /*27900*/  FFMA.FTZ R242, R242, R117, R81 ;  /* 0x00000075f2f27223 */ /* 0x000fe20000010051 */
[----:B0-----:R-:W-:Y:S01]  /*27910*/  F2FP.BF16.F32.PACK_AB R12, R41, R22 ;  /* 0x00000016290c723e */ /* 0x001fe200000010ff */
[----:B------:R-:W-:Y:S01]  /*27920*/  FFMA.FTZ R22, R23, R108, R88 ;  /* 0x0000006c17167223 */ /* 0x000fe20000010058 */
[----:B------:R-:W-:Y:S01]  /*27930*/  F2FP.BF16.F32.PACK_AB R13, R43, R24 ;  /* 0x000000182b0d723e */ /* 0x000fe200000010ff */
[----:B------:R-:W-:Y:S01]  /*27940*/  FFMA.FTZ R20, R26, R149, R209 ;  /* 0x000000951a147223 */ /* 0x000fe200000100d1 */
[----:B------:R-:W-:Y:S01]  /*27950*/  F2FP.BF16.F32.PACK_AB R14, R221, R32 ;  /* 0x00000020dd0e723e */ /* 0x000fe200000010ff */
[----:B-1----:R-:W-:Y:S01]  /*27960*/  IMAD.WIDE.U32 R16, R233, 0x10, R238 ;  /* 0x00000010e9107825 */ /* 0x002fe200078e00ee */
[----:B------:R-:W-:-:S03]  /*27970*/  F2FP.BF16.F32.PACK_AB R15, R223, R36 ;  /* 0x00000024df0f723e */ /* 0x000fc600000010ff */
[----:B------:R-:W-:Y:S01]  /*27980*/  FFMA.FTZ R18, R247, R152, R204 ;  /* 0x00000098f7127223 */ /* 0x000fe200000100cc */
[----:B------:R-:W-:Y:S01]  /*27990*/  FFMA.FTZ R19, R40, R153, R205 ;  /* 0x0000009928137223 */ /* 0x000fe200000100cd */
[----:B------:R-:W-:Y:S01]  /*279a0*/  FFMA.FTZ R21, R26, R109, R89 ;  /* 0x0000006d1a157223 */ /* 0x000fe20000010059 */
[C---:B------:R-:W-:Y:S01]  /*279b0*/  FFMA.FTZ R24, R30.reuse, R151, R211 ;  /* 0x000000971e187223 */ /* 0x040fe200000100d3 */
[----:B------:R0:W-:Y:S01]  /*279c0*/  STG.E.128 desc[UR8][R16.64], R12 ;  /* 0x0000000c10007986 */ /* 0x0001e2000c101d08 */
[----:B------:R-:W-:Y:S01]  /*279d0*/  FFMA.FTZ R30, R30, R111, R91 ;  /* 0x0000006f1e1e7223 */ /* 0x000fe2000001005b */
[----:B------:R-:W-:Y:S01]  /*279e0*/  FFMA.FTZ R26, R29, R146, R214 ;  /* 0x000000921d1a7223 */ /* 0x000fe200000100d6 */
[----:B------:R-:W-:Y:S01]  /*279f0*/  F2FP.BF16.F32.PACK_AB R22, R21, R22 ;  /* 0x000000161516723e */ /* 0x000fe200000010ff */
[----:B------:R-:W-:Y:S01]  /*27a00*/  FFMA.FTZ R21, R25, R114, R86 ;  /* 0x0000007219157223 */ /* 0x000fe20000010056 */
[----:B------:R-:W-:Y:S01]  /*27a10*/  FFMA.FTZ R32, R27, R104, R92 ;  /* 0x000000681b207223 */ /* 0x000fe2000001005c */
[C---:B------:R-:W-:Y:S01]  /*27a20*/  FFMA.FTZ R36, R232.reuse, R143, R219 ;  /* 0x0000008fe8247223 */ /* 0x040fe200000100db */
[----:B------:R-:W-:Y:S01]  /*27a30*/  FFMA.FTZ R29, R29, R106, R94 ;  /* 0x0000006a1d1d7223 */ /* 0x000fe2000001005e */
[----:B------:R-:W-:Y:S01]  /*27a40*/  FFMA.FTZ R232, R232, R103, R99 ;  /* 0x00000067e8e87223 */ /* 0x000fe20000010063 */
[----:B------:R-:W-:-:S04]  /*27a50*/  IMAD.WIDE.U32 R222, R233, 0x10, R240 ;  /* 0x00000010e9de7825 */ /* 0x000fc800078e00f0 */
[----:B------:R-:W-:-:S04]  /*27a60*/  IMAD.WIDE.U32 R220, R235, 0x10, R238 ;  /* 0x00000010ebdc7825 */ /* 0x000fc800078e00ee */
[----:B------:R-:W-:Y:S01]  /*27a70*/  IMAD.WIDE.U32 R234, R235, 0x10, R240 ;  /* 0x00000010ebea7825 */ /* 0x000fe200078e00f0 */
[----:B0-----:R-:W-:-:S03]  /*27a80*/  F2FP.BF16.F32.PACK_AB R16, R19, R18 ;  /* 0x000000121310723e */ /* 0x001fc600000010ff */
[----:B------:R-:W-:Y:S01]  /*27a90*/  FFMA.FTZ R17, R25, R154, R206 ;  /* 0x0000009a19117223 */ /* 0x000fe200000100ce */
[----:B------:R-:W-:Y:S01]  /*27aa0*/  FFMA.FTZ R18, R42, R155, R207 ;  /* 0x0000009b2a127223 */ /* 0x000fe200000100cf */
[----:B------:R-:W-:Y:S01]  /*27ab0*/  FFMA.FTZ R19, R23, R148, R208 ;  /* 0x0000009417137223 */ /* 0x000fe200000100d0 */
[C---:B------:R-:W-:Y:S01]  /*27ac0*/  FFMA.FTZ R23, R39.reuse, R150, R210 ;  /* 0x0000009627177223 */ /* 0x040fe200000100d2 */
        /* <DEDUP_REMOVED lines=29> */
[----:B------:R-:W-:Y:S01]  /*27ca0*/  IMAD.WIDE.U32 R236, R236, 0x10, R240 ;  /* 0x00000010ecec7825 */ /* 0x000fe200078e00f0 */
[----:B------:R-:W-:Y:S01]  /*27cb0*/  F2FP.BF16.F32.PACK_AB R27, R36, R27 ;  /* 0x0000001b241b723e */ /* 0x000fe200000010ff */
[----:B------:R1:W-:Y:S01]  /*27cc0*/  STG.E.128 desc[UR8][R222.64], R12 ;  /* 0x0000000cde007986 */ /* 0x0003e2000c101d08 */
[----:B------:R-:W-:Y:S02]  /*27cd0*/  F2FP.BF16.F32.PACK_AB R31, R232, R31 ;  /* 0x0000001fe81f723e */ /* 0x000fe400000010ff */
[----:B------:R-:W-:Y:S01]  /*27ce0*/  F2FP.BF16.F32.PACK_AB R30, R35, R30 ;  /* 0x0000001e231e723e */ /* 0x000fe200000010ff */
[----:B------:R1:W-:Y:S01]  /*27cf0*/  STG.E.128 desc[UR8][R220.64], R16 ;  /* 0x00000010dc007986 */ /* 0x0003e2000c101d08 */
[----:B------:R-:W-:Y:S02]  /*27d00*/  F2FP.BF16.F32.PACK_AB R29, R38, R29 ;  /* 0x0000001d261d723e */ /* 0x000fe400000010ff */
[----:B------:R-:W-:Y:S01]  /*27d10*/  F2FP.BF16.F32.PACK_AB R28, R33, R32 ;  /* 0x00000020211c723e */ /* 0x000fe200000010ff */
[----:B------:R1:W-:Y:S04]  /*27d20*/  STG.E.128 desc[UR8][R234.64], R20 ;  /* 0x00000014ea007986 */ /* 0x0003e8000c101d08 */
[----:B------:R1:W-:Y:S04]  /*27d30*/  STG.E.128 desc[UR8][R238.64], R24 ;  /* 0x00000018ee007986 */ /* 0x0003e8000c101d08 */
[----:B------:R1:W-:Y:S01]  /*27d40*/  STG.E.128 desc[UR8][R236.64], R28 ;  /* 0x0000001cec007986 */ /* 0x0003e2000c101d08 */
[----:B------:R-:W-:Y:S05]  /*27d50*/  BRA.U !UP2, `(.L_x_9970) ;  /* 0xfffffd950af47547 */ /* 0x000fea000b83ffff */
[----:B------:R-:W-:Y:S05]  /*27d60*/  EXIT ;  /* 0x000000000000794d */ /* 0x000fea0003800000 */
.L_x_9971:
        /* <DEDUP_REMOVED lines=9> */
.L_x_22337:


//--------------------- .text._ZN10layer_norm31ln_parallel_residual_fwd_kernelINS_13Kernel_traitsIf13__nv_bfloat16fS2_fjLj5120ELj1ELj1ELj4ELj16ENS_18Kernel_traits_baseILj5120EfS2_fS2_fjLj128EEEEELb1ELb1ELb0EEEvNS_9FwdParamsE --------------------------
	.section	.text._ZN10layer_norm31ln_parallel_residual_fwd_kernelINS_13Kernel_traitsIf13__nv_bfloat16fS2_fjLj5120ELj1ELj1ELj4ELj16ENS_18Kernel_traits_baseILj5120EfS2_fS2_fjLj128EEEEELb1ELb1ELb0EEEvNS_9FwdParamsE,"ax",@progbits
	.align	128
        .global         _ZN10layer_norm31ln_parallel_residual_fwd_kernelINS_13Kernel_traitsIf13__nv_bfloat16fS2_fjLj5120ELj1ELj1ELj4ELj16ENS_18Kernel_traits_baseILj5120EfS2_fS2_fjLj128EEEEELb1ELb1ELb0EEEvNS_9FwdParamsE
        .type           _ZN10layer_norm31ln_parallel_residual_fwd_kernelINS_13Kernel_traitsIf13__nv_bfloat16fS2_fjLj5120ELj1ELj1ELj4ELj16ENS_18Kernel_traits_baseILj5120EfS2_fS2_fjLj128EEEEELb1ELb1ELb0EEEvNS_9FwdParamsE,@function
        .size           _ZN10layer_norm31ln_parallel_residual_fwd_kernelINS_13Kernel_traitsIf13__nv_bfloat16fS2_fjLj5120ELj1ELj1ELj4ELj16ENS_18Kernel_traits_baseILj5120EfS2_fS2_fjLj128EEEEELb1ELb1ELb0EEEvNS_9FwdParamsE,(.L_x_22338 - _ZN10layer_norm31ln_parallel_residual_fwd_kernelINS_13Kernel_traitsIf13__nv_bfloat16fS2_fjLj5120ELj1ELj1ELj4ELj16ENS_18Kernel_traits_baseILj5120EfS2_fS2_fjLj128EEEEELb1ELb1ELb0EEEvNS_9FwdParamsE)
        .other          _ZN10layer_norm31ln_parallel_residual_fwd_kernelINS_13Kernel_traitsIf13__nv_bfloat16fS2_fjLj5120ELj1ELj1ELj4ELj16ENS_18Kernel_traits_baseILj5120EfS2_fS2_fjLj128EEEEELb1ELb1ELb0EEEvNS_9FwdParamsE,@"STO_CUDA_ENTRY STV_DEFAULT"
_ZN10layer_norm31ln_parallel_residual_fwd_kernelINS_13Kernel_traitsIf13__nv_bfloat16fS2_fjLj5120ELj1ELj1ELj4ELj16ENS_18Kernel_traits_baseILj5120EfS2_fS2_fjLj128EEEEELb1ELb1ELb0EEEvNS_9FwdParamsE:
.text._ZN10layer_norm31ln_parallel_residual_fwd_kernelINS_13Kernel_traitsIf13__nv_bfloat16fS2_fjLj5120ELj1ELj1ELj4ELj16ENS_18Kernel_traits_baseILj5120EfS2_fS2_fjLj128EEEEELb1ELb1ELb0EEEvNS_9FwdParamsE:
        /* <DEDUP_REMOVED lines=23> */
[----:B------:R-:W-:Y:S02]  /*0170*/  @P0 R2UR UR9, R3 ;  /* 0x00000000030902ca */ /* 0x000fe400000e0000 */
[----:B------:R-:W-:Y:S02]  /*0180*/  LOP3.LUT R3, R159, 0x60, RZ, 0xc0, !PT ;  /* 0x000000609f037812 */ /* 0x000fe400078ec0ff */
[----:B-----5:R-:W-:Y:S02]  /*0190*/  SHF.R.S32.HI R2, RZ, 0x1f, R9 ;  /* 0x0000001fff027819 */ /* 0x020fe40000011409 */
[----:B---3--:R-:W-:-:S02]  /*01a0*/  @P0 IADD3 R148, P1, PT, R4, R7, RZ ;  /* 0x0000000704940210 */ /* 0x008fc40007f3e0ff */
[----:B------:R-:W-:Y:S02]  /*01b0*/  LOP3.LUT R91, R3, R0, RZ, 0xfc, !PT ;  /* 0x00000000035b7212 */ /* 0x000fe400078efcff */
[----:B------:R-:W-:Y:S01]  /*01c0*/  LEA.HI R2, R2, R9, RZ, 0x3 ;  /* 0x0000000902027211 */ /* 0x000fe200078f18ff */
[----:B------:R-:W-:Y:S01]  /*01d0*/  @P0 IMAD.X R149, RZ, RZ, R5, P1 ;  /* 0x000000ffff950224 */ /* 0x000fe200008e0605 */
[----:B------:R-:W-:Y:S01]  /*01e0*/  LOP3.LUT R7, R91, 0x7f, RZ, 0x3c, !PT ;  /* 0x0000007f5b077812 */ /* 0x000fe200078e3cff */
[----:B------:R-:W-:Y:S01]  /*01f0*/  UIADD3 UR21, UPT, UPT, UR8, -0x61c88647, URZ ;  /* 0x9e3779b908157890 */ /* 0x000fe2000fffe0ff */
[----:B------:R-:W-:Y:S01]  /*0200*/  SHF.R.S32.HI R2, RZ, 0x3, R2 ;  /* 0x00000003ff027819 */ /* 0x000fe20000011402 */
[----:B------:R-:W-:Y:S01]  /*0210*/  UIADD3 UR22, UPT, UPT, UR9, -0x4498517b, URZ ;  /* 0xbb67ae8509167890 */ /* 0x000fe2000fffe0ff */
[--C-:B------:R-:W-:Y:S01]  /*0220*/  SHF.R.U64 R156, R148, 0x2, R149.reuse ;  /* 0x00000002949c7819 */ /* 0x100fe20000001295 */
[----:B------:R-:W-:Y:S01]  /*0230*/  UIADD3 UR23, UPT, UPT, UR8, 0x3c6ef372, URZ ;  /* 0x3c6ef37208177890 */ /* 0x000fe2000fffe0ff */
[----:B------:R-:W-:Y:S01]  /*0240*/  IADD3 R7, PT, PT, R2, R7, RZ ;  /* 0x0000000702077210 */ /* 0x000fe20007ffe0ff */
        /* <DEDUP_REMOVED lines=42> */
[----:B------:R2:W5:Y:S03]  /*04f0*/  @P0 LDG.E.128 R28, desc[UR6][R74.64+0x10] ;  /* 0x000010064a1c0981 */ /* 0x000566000c1e1d00 */
[C---:B----4-:R-:W-:Y:S01]  /*0500*/  @P1 IMAD.WIDE.U32 R78, R91.reuse, 0x20, R78 ;  /* 0x000000205b4e1825 */ /* 0x050fe200078e004e */
[----:B------:R2:W5:Y:S03]  /*0510*/  @P0 LD.E.128 R32, desc[UR6][R76.64] ;  /* 0x000000064c200980 */ /* 0x000566000c101d00 */
        /* <DEDUP_REMOVED lines=25> */
.L_x_9973:
        /* <DEDUP_REMOVED lines=12> */
[----:B------:R-:W-:-:S02]  /*0770*/  @P4 LOP3.LUT R91, R91, 0x80, RZ, 0xfc, !PT ;  /* 0x000000805b5b4812 */ /* 0x000fc400078efcff */
[----:B------:R-:W-:Y:S02]  /*0780*/  CS2R R70, SRZ ;  /* 0x0000000000467805 */ /* 0x000fe4000001ff00 */
[----:B------:R-:W-:Y:S02]  /*0790*/  CS2R R68, SRZ ;  /* 0x0000000000447805 */ /* 0x000fe4000001ff00 */
[----:B------:R-:W-:Y:S01]  /*07a0*/  CS2R R66, SRZ ;  /* 0x0000000000427805 */ /* 0x000fe2000001ff00 */
[----:B------:R-:W5:Y:S01]  /*07b0*/  @P4 LDG.E.128 R8, desc[UR6][R16.64] ;  /* 0x0000000610084981 */ /* 0x000f62000c1e1d00 */
[----:B------:R-:W0:Y:S01]  /*07c0*/  @P3 LDC.64 R32, c[0x0][0x3d0] ;  /* 0x0000f400ff203b82 */ /* 0x000e220000000a00 */
[C---:B-1----:R-:W-:Y:S01]  /*07d0*/  @P0 IMAD.WIDE.U32 R18, R91.reuse, 0x20, R18 ;  /* 0x000000205b120825 */ /* 0x042fe200078e0012 */
[----:B------:R-:W-:Y:S01]  /*07e0*/  @P0 IADD3 R91, PT, PT, R91, 0x80, RZ ;  /* 0x000000805b5b0810 */ /* 0x000fe20007ffe0ff */
[----:B------:R1:W5:Y:S01]  /*07f0*/  @P4 LDG.E.128 R12, desc[UR6][R16.64+0x10] ;  /* 0x00001006100c4981 */ /* 0x000362000c1e1d00 */
[----:B------:R-:W-:-:S02]  /*0800*/  CS2R R64, SRZ ;  /* 0x0000000000407805 */ /* 0x000fc4000001ff00 */
[----:B------:R-:W-:Y:S02]  /*0810*/  CS2R R54, SRZ ;  /* 0x0000000000367805 */ /* 0x000fe4000001ff00 */
[----:B------:R-:W-:Y:S01]  /*0820*/  CS2R R52, SRZ ;  /* 0x0000000000347805 */ /* 0x000fe2000001ff00 */
[----:B------:R-:W5:Y:S01]  /*0830*/  @P0 LDG.E.128 R24, desc[UR6][R18.64] ;  /* 0x0000000612180981 */ /* 0x000f62000c1e1d00 */
[C---:B--2---:R-:W-:Y:S01]  /*0840*/  @P1 IMAD.WIDE.U32 R20, R91.reuse, 0x20, R20 ;  /* 0x000000205b141825 */ /* 0x044fe200078e0014 */
[----:B------:R-:W-:Y:S02]  /*0850*/  CS2R R50, SRZ ;  /* 0x0000000000327805 */ /* 0x000fe4000001ff00 */
[----:B------:R-:W-:Y:S01]  /*0860*/  CS2R R48, SRZ ;  /* 0x0000000000307805 */ /* 0x000fe2000001ff00 */
[----:B------:R2:W5:Y:S01]  /*0870*/  @P0 LDG.E.128 R28, desc[UR6][R18.64+0x10] ;  /* 0x00001006121c0981 */ /* 0x000562000c1e1d00 */
[----:B------:R-:W-:Y:S01]  /*0880*/  @P1 VIADD R91, R91, 0x80 ;  /* 0x000000805b5b1836 */ /* 0x000fe20000000000 */
[----:B------:R-:W-:-:S02]  /*0890*/  CS2R R38, SRZ ;  /* 0x0000000000267805 */ /* 0x000fc4000001ff00 */
[----:B------:R-:W-:Y:S01]  /*08a0*/  CS2R R36, SRZ ;  /* 0x0000000000247805 */ /* 0x000fe2000001ff00 */
[----:B------:R-:W5:Y:S01]  /*08b0*/  @P1 LDG.E.128 R40, desc[UR6][R20.64] ;  /* 0x0000000614281981 */ /* 0x000f62000c1e1d00 */
[C---:B---3--:R-:W-:Y:S01]  /*08c0*/  @P2 IMAD.WIDE.U32 R22, R91.reuse, 0x20, R22 ;  /* 0x000000205b162825 */ /* 0x048fe200078e0016 */
[----:B------:R-:W-:Y:S02]  /*08d0*/  CS2R R34, SRZ ;  /* 0x0000000000227805 */ /* 0x000fe4000001ff00 */
[----:B-1----:R-:W-:Y:S01]  /*08e0*/  CS2R R16, SRZ ;  /* 0x0000000000107805 */ /* 0x002fe2000001ff00 */
[----:B------:R-:W5:Y:S01]  /*08f0*/  @P1 LDG.E.128 R44, desc[UR6][R20.64+0x10] ;  /* 0x00001006142c1981 */ /* 0x000f62000c1e1d00 */
[----:B------:R-:W-:Y:S01]  /*0900*/  @P2 VIADD R91, R91, 0x80 ;  /* 0x000000805b5b2836 */ /* 0x000fe20000000000 */
[----:B--2---:R-:W-:Y:S02]  /*0910*/  CS2R R18, SRZ ;  /* 0x0000000000127805 */ /* 0x004fe4000001ff00 */
[----:B------:R-:W-:Y:S01]  /*0920*/  @P3 CS2R R86, SRZ ;  /* 0x0000000000563805 */ /* 0x000fe2000001ff00 */
[----:B------:R-:W5:Y:S01]  /*0930*/  @P2 LDG.E.128 R56, desc[UR6][R22.64] ;  /* 0x0000000616382981 */ /* 0x000f62000c1e1d00 */
[----:B0-----:R-:W-:Y:S01]  /*0940*/  @P3 IMAD.WIDE.U32 R4, R91, 0x20, R32 ;  /* 0x000000205b043825 */ /* 0x001fe200078e0020 */
[----:B------:R-:W-:-:S02]  /*0950*/  @P3 CS2R R84, SRZ ;  /* 0x0000000000543805 */ /* 0x000fc4000001ff00 */
[----:B------:R-:W-:Y:S01]  /*0960*/  @P3 CS2R R82, SRZ ;  /* 0x0000000000523805 */ /* 0x000fe2000001ff00 */
[----:B------:R0:W5:Y:S04]  /*0970*/  @P2 LDG.E.128 R60, desc[UR6][R22.64+0x10] ;  /* 0x00001006163c2981 */ /* 0x000168000c1e1d00 */
[----:B------:R1:W5:Y:S04]  /*0980*/  @P3 LDG.E.128 R72, desc[UR6][R4.64] ;  /* 0x0000000604483981 */ /* 0x000368000c1e1d00 */
[----:B------:R1:W5:Y:S01]  /*0990*/  @P3 LDG.E.128 R76, desc[UR6][R4.64+0x10] ;  /* 0x00001006044c3981 */ /* 0x000362000c1e1d00 */
[----:B------:R-:W-:-:S02]  /*09a0*/  CS2R R32, SRZ ;  /* 0x0000000000207805 */ /* 0x000fc4000001ff00 */
[----:B0-----:R-:W-:Y:S02]  /*09b0*/  CS2R R22, SRZ ;  /* 0x0000000000167805 */ /* 0x001fe4000001ff00 */
[----:B------:R-:W-:Y:S02]  /*09c0*/  CS2R R20, SRZ ;  /* 0x0000000000147805 */ /* 0x000fe4000001ff00 */
[----:B------:R-:W-:-:S07]  /*09d0*/  @P3 CS2R R80, SRZ ;  /* 0x0000000000503805 */ /* 0x000fce000001ff00 */
.L_x_9974:
[----:B------:R-:W-:Y:S05]  /*09e0*/  BSYNC.RECONVERGENT B0 ;  /* 0x0000000000007941 */ /* 0x000fea0003800200 */
.L_x_9972:
[----:B------:R-:W2:Y:S02]  /*09f0*/  LDCU UR4, c[0x0][0x384] ;  /* 0x00007080ff0477ac */ /* 0x000ea40008000800 */
[----:B--2---:R-:W-:-:S06]  /*0a00*/  UISETP.GE.AND UP0, UPT, UR16, UR4, UPT ;  /* 0x000000041000728c */ /* 0x004fcc000bf06270 */
[----:B------:R-:W-:-:S13]  /*0a10*/  PLOP3.LUT P0, PT, PT, PT, UP0, 0x80, 0x8 ;  /* 0x000000000008781c */ /* 0x000fda0003f0f008 */
[----:B------:R-:W-:Y:S05]  /*0a20*/  @P0 EXIT ;  /* 0x000000000000094d */ /* 0x000fea0003800000 */
[----:B01----:R-:W-:Y:S01]  /*0a30*/  IMAD.HI.U32 R4, R157, -0x326172a9, RZ ;  /* 0xcd9e8d579d047827 */ /* 0x003fe200078e00ff */
        /* <DEDUP_REMOVED lines=42> */
[----:B------:R-:W-:Y:S01]  /*0ce0*/  IMAD R89, R4, -0x2daee0ad, RZ ;  /* 0xd2511f5304597824 */ /* 0x000fe200078e02ff */
[----:B------:R-:W3:Y:S01]  /*0cf0*/  LDCU.64 UR14, c[0x0][0x380] ;  /* 0x00007000ff0e77ac */ /* 0x000ee20008000a00 */
[----:B------:R-:W-:-:S04]  /*0d00*/  IMAD.HI.U32 R4, R6, -0x2daee0ad, RZ ;  /* 0xd2511f5306047827 */ /* 0x000fc800078e00ff */
[----:B------:R-:W-:Y:S01]  /*0d10*/  IMAD.HI.U32 R90, R5, -0x2daee0ad, RZ ;  /* 0xd2511f53055a7827 */ /* 0x000fe200078e00ff */
[----:B------:R-:W-:-:S03]  /*0d20*/  LOP3.LUT R4, R89, UR12, R4, 0x96, !PT ;  /* 0x0000000c59047c12 */ /* 0x000fc6000f8e9604 */
[----:B------:R-:W-:Y:S01]  /*0d30*/  IMAD R89, R88, -0x326172a9, RZ ;  /* 0xcd9e8d5758597824 */ /* 0x000fe200078e02ff */
[----:B------:R-:W-:Y:S01]  /*0d40*/  LOP3.LUT R90, R91, UR30, R90, 0x96, !PT ;  /* 0x0000001e5b5a7c12 */ /* 0x000fe2000f8e965a */
[----:B------:R-:W-:Y:S01]  /*0d50*/  IMAD.HI.U32 R6, R4, -0x326172a9, RZ ;  /* 0xcd9e8d5704067827 */ /* 0x000fe200078e00ff */
[----:B------:R-:W-:-:S03]  /*0d60*/  LOP3.LUT R91, R2, 0x7f, RZ, 0xc0, !PT ;  /* 0x0000007f025b7812 */ /* 0x000fc600078ec0ff */
[----:B------:R-:W-:Y:S01]  /*0d70*/  IMAD.SHL.U32 R2, R2, 0x2, RZ ;  /* 0x0000000202027824 */ /* 0x000fe200078e00ff */
[----:B------:R-:W-:Y:S01]  /*0d80*/  VIADDMNMX R92, R91, -R3, RZ, !PT ;  /* 0x800000035b5c7246 */ /* 0x000fe200078001ff */
[----:B------:R-:W-:Y:S01]  /*0d90*/  IMAD R88, R5, -0x2daee0ad, RZ ;  /* 0xd2511f5305587824 */ /* 0x000fe200078e02ff */
[----:B------:R-:W-:Y:S01]  /*0da0*/  LOP3.LUT R6, R89, UR13, R6, 0x96, !PT ;  /* 0x0000000d59067c12 */ /* 0x000fe2000f8e9606 */
[----:B------:R-:W-:Y:S01]  /*0db0*/  IMAD R89, R4, -0x326172a9, RZ ;  /* 0xcd9e8d5704597824 */ /* 0x000fe200078e02ff */
[----:B------:R-:W-:Y:S01]  /*0dc0*/  LOP3.LUT R153, R2, 0xffffff00, RZ, 0xc0, !PT ;  /* 0xffffff0002997812 */ /* 0x000fe200078ec0ff */
[----:B------:R-:W-:Y:S01]  /*0dd0*/  IMAD R0, R0, -0x20, R91 ;  /* 0xffffffe000007824 */ /* 0x000fe200078e025b */
[----:B------:R-:W-:Y:S01]  /*0de0*/  VIMNMX R92, PT, PT, R92, 0x20, PT ;  /* 0x000000205c5c7848 */ /* 0x000fe20003fe0100 */
[----:B------:R-:W-:Y:S01]  /*0df0*/  IMAD.HI.U32 R3, R6, -0x2daee0ad, RZ ;  /* 0xd2511f5306037827 */ /* 0x000fe200078e00ff */
[----:B------:R-:W4:Y:S02]  /*0e00*/  LDCU.64 UR12, c[0x0][0x3a0] ;  /* 0x00007400ff0c77ac */ /* 0x000f240008000a00 */
[----:B------:R-:W-:Y:S01]  /*0e10*/  LEA R92, R92, R153, 0x3 ;  /* 0x000000995c5c7211 */ /* 0x000fe200078e18ff */
[----:B------:R-:W-:Y:S01]  /*0e20*/  IMAD.HI.U32 R4, R90, -0x326172a9, RZ ;  /* 0xcd9e8d575a047827 */ /* 0x000fe200078e00ff */
[----:B------:R-:W-:-:S02]  /*0e30*/  LOP3.LUT R3, R88, UR11, R3, 0x96, !PT ;  /* 0x0000000b58037c12 */ /* 0x000fc4000f8e9603 */
[----:B------:R-:W-:Y:S01]  /*0e40*/  I2FP.F32.U32 R92, R92 ;  /* 0x0000005c005c7245 */ /* 0x000fe20000201000 */
[----:B------:R-:W-:Y:S01]  /*0e50*/  IMAD R90, R90, -0x326172a9, RZ ;  /* 0xcd9e8d575a5a7824 */ /* 0x000fe200078e02ff */
[----:B------:R-:W-:Y:S01]  /*0e60*/  VIMNMX R0, PT, PT, RZ, R0, !PT ;  /* 0x00000000ff007248 */ /* 0x000fe20007fe0100 */
[----:B------:R-:W-:Y:S01]  /*0e70*/  IMAD.HI.U32 R151, R3, -0x326172a9, RZ ;  /* 0xcd9e8d5703977827 */ /* 0x000fe200078e00ff */
[----:B------:R0:W0:Y:S01]  /*0e80*/  MUFU.RCP R154, R92 ;  /* 0x0000005c009a7308 */ /* 0x0000220000001000 */
[----:B------:R-:W-:Y:S01]  /*0e90*/  LOP3.LUT R4, R89, UR10, R4, 0x96, !PT ;  /* 0x0000000a59047c12 */ /* 0x000fe2000f8e9604 */
[----:B------:R-:W0:Y:S01]  /*0ea0*/  LDCU.64 UR10, c[0x0][0x398] ;  /* 0x00007300ff0a77ac */ /* 0x000e220008000a00 */
[----:B------:R-:W-:Y:S01]  /*0eb0*/  VIMNMX R0, PT, PT, R0, 0x20, PT ;  /* 0x0000002000007848 */ /* 0x000fe20003fe0100 */
        /* <DEDUP_REMOVED lines=9> */
.L_x_10613:
[----:B------:R-:W-:Y:S01]  /*0f50*/  UIMAD UR4, UR16, UR18, URZ ;  /* 0x00000012100472a4 */ /* 0x000fe2000f8e02ff */
[----:B------:R-:W-:Y:S01]  /*0f60*/  LOP3.LUT P0, RZ, R158, 0x200, RZ, 0xc0, !PT ;  /* 0x000002009eff7812 */ /* 0x000fe2000780c0ff */
[----:B------:R-:W-:Y:S02]  /*0f70*/  BSSY.RECONVERGENT B0, `(.L_x_9975) ;  /* 0x0000969000007945 */ /* 0x000fe40003800200 */
[----:B------:R-:W-:-:S04]  /*0f80*/  USHF.R.S32.HI UR5, URZ, 0x1f, UR4 ;  /* 0x0000001fff057899 */ /* 0x000fc80008011404 */
[----:B------:R-:W-:-:S06]  /*0f90*/  ULEA.HI UR5, UR5, UR4, URZ, 0x3 ;  /* 0x0000000405057291 */ /* 0x000fcc000f8f18ff */
[----:B------:R-:W-:-:S05]  /*0fa0*/  IMAD.U32 R146, RZ, RZ, UR5 ;  /* 0x00000005ff927e24 */ /* 0x000fca000f8e00ff */
[----:B------:R-:W-:-:S04]  /*0fb0*/  LEA.HI.SX32 R146, R146, R159, 0x1d ;  /* 0x0000009f92927211 */ /* 0x000fc800078feaff */
[----:B01234-:R-:W-:Y:S01]  /*0fc0*/  MOV R140, R146 ;  /* 0x00000092008c7202 */ /* 0x01ffe20000000f00 */
[----:B------:R-:W-:Y:S06]  /*0fd0*/  @!P0 BRA `(.L_x_9976) ;  /* 0x0000009400888947 */ /* 0x000fec0003800000 */
        /* <DEDUP_REMOVED lines=33> */
.L_x_9980:
        /* <DEDUP_REMOVED lines=13> */
.L_x_9982:
[----:B------:R-:W-:Y:S05]  /*12c0*/  BSYNC.RECONVERGENT B2 ;  /* 0x0000000000027941 */ /* 0x000fea0003800200 */
.L_x_9981:
        /* <DEDUP_REMOVED lines=52> */
[----:B------:R-:W-:-:S04]  /*1610*/  UIADD3 UR4, UPT, UPT, UR8, -0x700cb87f, URZ ;  /* 0x8ff3478108047890 */ /* 0x000fc8000fffe0ff */
[----:B------:R-:W-:Y:S02]  /*1620*/  IMAD.WIDE.U32 R140, R140, -0x2daee0ad, RZ ;  /* 0xd2511f538c8c7825 */ /* 0x000fe400078e00ff */
[----:B------:R-:W-:Y:S01]  /*1630*/  LOP3.LUT R151, R102, UR4, R151, 0x96, !PT ;  /* 0x0000000466977c12 */ /* 0x000fe2000f8e9697 */
[----:B------:R-:W-:Y:S01]  /*1640*/  UIADD3 UR4, UPT, UPT, UR9, -0x695add53, URZ ;  /* 0x96a522ad09047890 */ /* 0x000fe2000fffe0ff */
[----:B------:R-:W-:-:S05]  /*1650*/  IMAD.MOV.U32 R102, RZ, RZ, RZ ;  /* 0x000000ffff667224 */ /* 0x000fca00078e00ff */
[----:B------:R-:W-:Y:S01]  /*1660*/  LOP3.LUT R152, R100, UR4, R141, 0x96, !PT ;  /* 0x0000000464987c12 */ /* 0x000fe2000f8e968d */
[----:B------:R-:W-:-:S07]  /*1670*/  IMAD.MOV.U32 R100, RZ, RZ, R149 ;  /* 0x000000ffff647224 */ /* 0x000fce00078e0095 */
.L_x_9979:
[----:B------:R-:W-:Y:S05]  /*1680*/  BSYNC.RECONVERGENT B1 ;  /* 0x0000000000017941 */ /* 0x000fea0003800200 */
.L_x_9978:
        /* <DEDUP_REMOVED lines=8> */
[----:B------:R-:W-:Y:S01]  /*1710*/  IMAD.MOV.U32 R103, RZ, RZ, 0x2 ;  /* 0x00000002ff677424 */ /* 0x000fe200078e00ff */
[----:B------:R-:W-:Y:S01]  /*1720*/  PRMT R104, R104, 0x7632, R104 ;  /* 0x0000763268687816 */ /* 0x000fe20000000068 */
[----:B------:R-:W-:Y:S01]  /*1730*/  IMAD.MOV.U32 R101, RZ, RZ, R150 ;  /* 0x000000ffff657224 */ /* 0x000fe200078e0096 */
        /* <DEDUP_REMOVED lines=11> */
.L_x_9985:
        /* <DEDUP_REMOVED lines=13> */
.L_x_9987:
[----:B------:R-:W-:Y:S05]  /*18c0*/  BSYNC.RECONVERGENT B2 ;  /* 0x0000000000027941 */ /* 0x000fea0003800200 */
.L_x_9986:
        /* <DEDUP_REMOVED lines=53> */
[----:B------:R-:W-:-:S06]  /*1c20*/  UIADD3 UR4, UPT, UPT, UR8, -0x700cb87f, URZ ;  /* 0x8ff3478108047890 */ /* 0x000fcc000fffe0ff */
[----:B------:R-:W-:Y:S01]  /*1c30*/  LOP3.LUT R151, R100, UR4, R151, 0x96, !PT ;  /* 0x0000000464977c12 */ /* 0x000fe2000f8e9697 */
[----:B------:R-:W-:Y:S01]  /*1c40*/  UIADD3 UR4, UPT, UPT, UR9, -0x695add53, URZ ;  /* 0x96a522ad09047890 */ /* 0x000fe2000fffe0ff */
[----:B------:R-:W-:-:S05]  /*1c50*/  IMAD.WIDE.U32 R100, R101, -0x2daee0ad, RZ ;  /* 0xd2511f5365647825 */ /* 0x000fca00078e00ff */
[----:B------:R-:W-:Y:S01]  /*1c60*/  LOP3.LUT R152, R102, UR4, R101, 0x96, !PT ;  /* 0x0000000466987c12 */ /* 0x000fe2000f8e9665 */
[----:B------:R-:W-:Y:S02]  /*1c70*/  IMAD.MOV.U32 R101, RZ, RZ, R140 ;  /* 0x000000ffff657224 */ /* 0x000fe400078e008c */
[----:B------:R-:W-:-:S07]  /*1c80*/  IMAD.MOV.U32 R140, RZ, RZ, R100 ;  /* 0x000000ffff8c7224 */ /* 0x000fce00078e0064 */
.L_x_9984:
[----:B------:R-:W-:Y:S05]  /*1c90*/  BSYNC.RECONVERGENT B1 ;  /* 0x0000000000017941 */ /* 0x000fea0003800200 */
.L_x_9983:
        /* <DEDUP_REMOVED lines=19> */
.L_x_9990:
        /* <DEDUP_REMOVED lines=13> */
.L_x_9992:
[----:B------:R-:W-:Y:S05]  /*1ea0*/  BSYNC.RECONVERGENT B2 ;  /* 0x0000000000027941 */ /* 0x000fea0003800200 */
.L_x_9991:
        /* <DEDUP_REMOVED lines=57> */
[----:B------:R-:W-:Y:S01]  /*2240*/  IMAD.MOV.U32 R101, RZ, RZ, R140 ;  /* 0x000000ffff657224 */ /* 0x000fe200078e008c */
[----:B------:R-:W-:Y:S01]  /*2250*/  MOV R140, R100 ;  /* 0x00000064008c7202 */ /* 0x000fe20000000f00 */
[----:B------:R-:W-:-:S07]  /*2260*/  IMAD.MOV.U32 R102, RZ, RZ, RZ ;  /* 0x000000ffff667224 */ /* 0x000fce00078e00ff */
.L_x_9989:
[----:B------:R-:W-:Y:S05]  /*2270*/  BSYNC.RECONVERGENT B1 ;  /* 0x0000000000017941 */ /* 0x000fea0003800200 */
.L_x_9988:
        /* <DEDUP_REMOVED lines=20> */
.L_x_9995:
        /* <DEDUP_REMOVED lines=13> */
.L_x_9997:
[----:B------:R-:W-:Y:S05]  /*2490*/  BSYNC.RECONVERGENT B2 ;  /* 0x0000000000027941 */ /* 0x000fea0003800200 */
.L_x_9996:
        /* <DEDUP_REMOVED lines=50> */
[----:B------:R-:W-:Y:S01]  /*27c0*/  IMAD.MOV.U32 R103, RZ, RZ, RZ ;  /* 0x000000ffff677224 */ /* 0x000fe200078e00ff */
[----:B------:R-:W-:Y:S01]  /*27d0*/  LOP3.LUT R101, R150, UR4, R101, 0x96, !PT ;  /* 0x0000000496657c12 */ /* 0x000fe2000f8e9665 */
[----:B------:R-:W-:Y:S01]  /*27e0*/  UIADD3 UR4, UPT, UPT, UR8, -0x700cb87f, URZ ;  /* 0x8ff3478108047890 */ /* 0x000fe2000fffe0ff */
[----:B------:R-:W-:-:S05]  /*27f0*/  IMAD.WIDE.U32 R150, R151, -0x326172a9, RZ ;  /* 0xcd9e8d5797967825 */ /* 0x000fca00078e00ff */
[----:B------:R-:W-:Y:S01]  /*2800*/  LOP3.LUT R151, R100, UR4, R151, 0x96, !PT ;  /* 0x0000000464977c12 */ /* 0x000fe2000f8e9697 */
[----:B------:R-:W-:Y:S01]  /*2810*/  UIADD3 UR4, UPT, UPT, UR9, -0x695add53, URZ ;  /* 0x96a522ad09047890 */ /* 0x000fe2000fffe0ff */
[----:B------:R-:W-:-:S05]  /*2820*/  IMAD.WIDE.U32 R100, R101, -0x2daee0ad, RZ ;  /* 0xd2511f5365647825 */ /* 0x000fca00078e00ff */
[----:B------:R-:W-:Y:S02]  /*2830*/  LOP3.LUT R152, R102, UR4, R101, 0x96, !PT ;  /* 0x0000000466987c12 */ /* 0x000fe4000f8e9665 */
[----:B------:R-:W-:Y:S01]  /*2840*/  MOV R101, R140 ;  /* 0x0000008c00657202 */ /* 0x000fe20000000f00 */
[----:B------:R-:W-:-:S07]  /*2850*/  IMAD.MOV.U32 R140, RZ, RZ, R100 ;  /* 0x000000ffff8c7224 */ /* 0x000fce00078e0064 */
.L_x_9994:
[----:B------:R-:W-:Y:S05]  /*2860*/  BSYNC.RECONVERGENT B1 ;  /* 0x0000000000017941 */ /* 0x000fea0003800200 */
.L_x_9993:
        /* <DEDUP_REMOVED lines=19> */
.L_x_10000:
        /* <DEDUP_REMOVED lines=13> */
.L_x_10002:
[----:B------:R-:W-:Y:S05]  /*2a70*/  BSYNC.RECONVERGENT B2 ;  /* 0x0000000000027941 */ /* 0x000fea0003800200 */
.L_x_10001:
        /* <DEDUP_REMOVED lines=57> */
[----:B------:R-:W-:Y:S02]  /*2e10*/  IMAD.MOV.U32 R101, RZ, RZ, R140 ;  /* 0x000000ffff657224 */ /* 0x000fe400078e008c */
[----:B------:R-:W-:Y:S02]  /*2e20*/  IMAD.MOV.U32 R140, RZ, RZ, R100 ;  /* 0x000000ffff8c7224 */ /* 0x000fe400078e0064 */
[----:B------:R-:W-:-:S07]  /*2e30*/  IMAD.MOV.U32 R102, RZ, RZ, RZ ;  /* 0x000000ffff667224 */ /* 0x000fce00078e00ff */
.L_x_9999:
[----:B------:R-:W-:Y:S05]  /*2e40*/  BSYNC.RECONVERGENT B1 ;  /* 0x0000000000017941 */ /* 0x000fea0003800200 */
.L_x_9998:
        /* <DEDUP_REMOVED lines=18> */
.L_x_10005:
[----:B------:R-:W-:Y:S01]  /*2f70*/  VIADD R156, R156, 0x1 ;  /* 0x000000019c9c7836 */ /* 0x000fe20000000000 */
[----:B------:R-:W-:Y:S04]  /*2f80*/  BSSY.RECONVERGENT B2, `(.L_x_10006) ;  /* 0x000000b000027945 */ /* 0x000fe80003800200 */
        /* <DEDUP_REMOVED lines=10> */
.L_x_10007:
[----:B------:R-:W-:Y:S05]  /*3030*/  BSYNC.RECONVERGENT B2 ;  /* 0x0000000000027941 */ /* 0x000fea0003800200 */
.L_x_10006:
[----:B------:R-:W-:Y:S01]  /*3040*/  IMAD.WIDE.U32 R102, R156, -0x2daee0ad, RZ ;  /* 0xd2511f539c667825 */ /* 0x000fe200078e00ff */
[----:B------:R-:W-:-:S03]  /*3050*/  UIADD3 UR4, UPT, UPT, UR8, -0x61c88647, URZ ;  /* 0x9e3779b908047890 */ /* 0x000fc6000fffe0ff */
[----:B------:R-:W-:Y:S01]  /*3060*/  IMAD.WIDE.U32 R100, R157, -0x326172a9, RZ ;  /* 0xcd9e8d579d647825 */ /* 0x000fe200078e00ff */
[----:B------:R-:W-:-:S04]  /*3070*/  LOP3.LUT R150, R147, UR9, R103, 0x96, !PT ;  /* 0x0000000993967c12 */ /* 0x000fc8000f8e9667 */
        /* <DEDUP_REMOVED lines=47> */
[----:B------:R-:W-:Y:S01]  /*3370*/  HFMA2 R103, -RZ, RZ, 0, 0 ;  /* 0x00000000ff677431 */ /* 0x000fe200000001ff */
        /* <DEDUP_REMOVED lines=8> */
[----:B------:R-:W-:-:S07]  /*3400*/  IMAD.MOV.U32 R140, RZ, RZ, R100 ;  /* 0x000000ffff8c7224 */ /* 0x000fce00078e0064 */
.L_x_10004:
[----:B------:R-:W-:Y:S05]  /*3410*/  BSYNC.RECONVERGENT B1 ;  /* 0x0000000000017941 */ /* 0x000fea0003800200 */
.L_x_10003:
[----:B------:R-:W-:Y:S01]  /*3420*/  ISETP.NE.AND P4, PT, R103, 0x1, PT ;  /* 0x000000016700780c */ /* 0x000fe20003f85270 */
[----:B------:R-:W-:Y:S01]  /*3430*/  BSSY.RECONVERGENT B1, `(.L_x_10008) ;  /* 0x000005a000017945 */ /* 0x000fe20003800200 */
[----:B------:R-:W-:Y:S01]  /*3440*/  I2FP.F32.U32 R100, R101 ;  /* 0x0000006500647245 */ /* 0x000fe20000201000 */
[----:B------:R-:W-:Y:S02]  /*3450*/  IMAD.U32 R106, R106, 0x10000, RZ ;  /* 0x000100006a6a7824 */ /* 0x000fe400078e00ff */
        /* <DEDUP_REMOVED lines=13> */
.L_x_10010:
[----:B------:R-:W-:Y:S01]  /*3530*/  IADD3 R156, PT, PT, R156, 0x1, RZ ;  /* 0x000000019c9c7810 */ /* 0x000fe20007ffe0ff */
[----:B------:R-:W-:Y:S03]  /*3540*/  BSSY.RECONVERGENT B2, `(.L_x_10011) ;  /* 0x000000b000027945 */ /* 0x000fe60003800200 */
[----:B------:R-:W-:-:S13]  /*3550*/  ISETP.NE.AND P4, PT, R156, RZ, PT ;  /* 0x000000ff9c00720c */ /* 0x000fda0003f85270 */
        /* <DEDUP_REMOVED lines=9> */
.L_x_10012:
[----:B------:R-:W-:Y:S05]  /*35f0*/  BSYNC.RECONVERGENT B2 ;  /* 0x0000000000027941 */ /* 0x000fea0003800200 */
.L_x_10011:
        /* <DEDUP_REMOVED lines=61> */
.L_x_10009:
[----:B------:R-:W-:Y:S05]  /*39d0*/  BSYNC.RECONVERGENT B1 ;  /* 0x0000000000017941 */ /* 0x000fea0003800200 */
.L_x_10008:
        /* <DEDUP_REMOVED lines=18> */
.L_x_10015:
[----:B------:R-:W-:Y:S01]  /*3b00*/  VIADD R156, R156, 0x1 ;  /* 0x000000019c9c7836 */ /* 0x000fe20000000000 */
[----:B------:R-:W-:Y:S04]  /*3b10*/  BSSY.RECONVERGENT B2, `(.L_x_10016) ;  /* 0x000000b000027945 */ /* 0x000fe80003800200 */
        /* <DEDUP_REMOVED lines=10> */
.L_x_10017:
[----:B------:R-:W-:Y:S05]  /*3bc0*/  BSYNC.RECONVERGENT B2 ;  /* 0x0000000000027941 */ /* 0x000fea0003800200 */
.L_x_10016:
[----:B------:R-:W-:Y:S01]  /*3bd0*/  IMAD.WIDE.U32 R102, R156, -0x2daee0ad, RZ ;  /* 0xd2511f539c667825 */ /* 0x000fe200078e00ff */
[----:B------:R-:W-:-:S03]  /*3be0*/  UIADD3 UR4, UPT, UPT, UR8, -0x61c88647, URZ ;  /* 0x9e3779b908047890 */ /* 0x000fc6000fffe0ff */
[----:B------:R-:W-:Y:S01]  /*3bf0*/  IMAD.WIDE.U32 R100, R157, -0x326172a9, RZ ;  /* 0xcd9e8d579d647825 */ /* 0x000fe200078e00ff */
[----:B------:R-:W-:-:S03]  /*3c00*/  LOP3.LUT R150, R147, UR9, R103, 0x96, !PT ;  /* 0x0000000993967c12 */ /* 0x000fc6000f8e9667 */
[----:B------:R-:W-:Y:S01]  /*3c10*/  IMAD.MOV.U32 R148, RZ, RZ, RZ ;  /* 0x000000ffff947224 */ /* 0x000fe200078e00ff */
        /* <DEDUP_REMOVED lines=46> */
[----:B------:R-:W-:Y:S01]  /*3f00*/  IMAD.WIDE.U32 R100, R101, -0x326172a9, RZ ;  /* 0xcd9e8d5765647825 */ /* 0x000fe200078e00ff */
[----:B------:R-:W-:-:S04]  /*3f10*/  MOV R103, R140 ;  /* 0x0000008c00677202 */ /* 0x000fc80000000f00 */
[----:B------:R-:W-:Y:S01]  /*3f20*/  LOP3.LUT R101, R150, UR4, R101, 0x96, !PT ;  /* 0x0000000496657c12 */ /* 0x000fe2000f8e9665 */
[----:B------:R-:W-:Y:S01]  /*3f30*/  UIADD3 UR4, UPT, UPT, UR8, -0x700cb87f, URZ ;  /* 0x8ff3478108047890 */ /* 0x000fe2000fffe0ff */
[----:B------:R-:W-:-:S05]  /*3f40*/  IMAD.WIDE.U32 R150, R151, -0x326172a9, RZ ;  /* 0xcd9e8d5797967825 */ /* 0x000fca00078e00ff */
[----:B------:R-:W-:Y:S01]  /*3f50*/  LOP3.LUT R151, R100, UR4, R151, 0x96, !PT ;  /* 0x0000000464977c12 */ /* 0x000fe2000f8e9697 */
[----:B------:R-:W-:Y:S01]  /*3f60*/  UIADD3 UR4, UPT, UPT, UR9, -0x695add53, URZ ;  /* 0x96a522ad09047890 */ /* 0x000fe2000fffe0ff */
[----:B------:R-:W-:-:S04]  /*3f70*/  IMAD.WIDE.U32 R100, R101, -0x2daee0ad, RZ ;  /* 0xd2511f5365647825 */ /* 0x000fc800078e00ff */
[----:B------:R-:W-:Y:S01]  /*3f80*/  IMAD.MOV.U32 R140, RZ, RZ, R100 ;  /* 0x000000ffff8c7224 */ /* 0x000fe200078e0064 */
[----:B------:R-:W-:-:S07]  /*3f90*/  LOP3.LUT R152, R102, UR4, R101, 0x96, !PT ;  /* 0x0000000466987c12 */ /* 0x000fce000f8e9665 */
.L_x_10014:
[----:B------:R-:W-:Y:S05]  /*3fa0*/  BSYNC.RECONVERGENT B1 ;  /* 0x0000000000017941 */ /* 0x000fea0003800200 */
.L_x_10013:
[----:B------:R-:W-:Y:S01]  /*3fb0*/  FMUL.FTZ R100, R106, UR17 ;  /* 0x000000116a647c20 */ /* 0x000fe20008410000 */
[----:B------:R-:W-:Y:S01]  /*3fc0*/  P2R R101, PR, RZ, 0x2 ;  /* 0x00000002ff657803 */ /* 0x000fe20000000000 */
[----:B------:R-:W-:Y:S01]  /*3fd0*/  FMUL.FTZ R142, R142, UR17 ;  /* 0x000000118e8e7c20 */ /* 0x000fe20008410000 */
[----:B------:R-:W-:Y:S01]  /*3fe0*/  I2FP.F32.U32 R162, R103 ;  /* 0x0000006700a27245 */ /* 0x000fe20000201000 */
[----:B------:R-:W-:Y:S01]  /*3ff0*/  FMUL.FTZ R103, R105, UR17 ;  /* 0x0000001169677c20 */ /* 0x000fe20008410000 */
[----:B------:R-:W-:Y:S01]  /*4000*/  LOP3.LUT P1, RZ, R158, 0x10, RZ, 0xc0, !PT ;  /* 0x000000109eff7812 */ /* 0x000fe2000782c0ff */
[----:B------:R-:W-:Y:S01]  /*4010*/  IMAD.U32 R107, R107, 0x10000, RZ ;  /* 0x000100006b6b7824 */ /* 0x000fe200078e00ff */
[----:B------:R-:W-:Y:S01]  /*4020*/  FSEL R105, R100, RZ, P3 ;  /* 0x000000ff64697208 */ /* 0x000fe20001800000 */
[----:B------:R-:W-:Y:S01]  /*4030*/  FFMA.FTZ R162, R162, R143, 1.1641532182693481445e-10 ;  /* 0x2f000000a2a27423 */ /* 0x000fe2000001008f */
[----:B------:R-:W-:Y:S01]  /*4040*/  LOP3.LUT P5, RZ, R158, 0x2, RZ, 0xc0, !PT ;  /* 0x000000029eff7812 */ /* 0x000fe200078ac0ff */
[----:B------:R-:W-:Y:S01]  /*4050*/  FMUL.FTZ R149, R149, UR17 ;  /* 0x0000001195957c20 */ /* 0x000fe20008410000 */
[----:B------:R-:W-:Y:S01]  /*4060*/  FSEL R100, R142, RZ, P1 ;  /* 0x000000ff8e647208 */ /* 0x000fe20000800000 */
[----:B------:R-:W-:Y:S01]  /*4070*/  FMUL.FTZ R104, R104, UR17 ;  /* 0x0000001168687c20 */ /* 0x000fe20008410000 */
[----:B------:R-:W-:Y:S01]  /*4080*/  P2R R102, PR, RZ, 0x1 ;  /* 0x00000001ff667803 */ /* 0x000fe20000000000 */
[----:B------:R-:W-:Y:S01]  /*4090*/  FMUL.FTZ R160, R160, UR17 ;  /* 0x00000011a0a07c20 */ /* 0x000fe20008410000 */
[----:B------:R-:W-:Y:S01]  /*40a0*/  ISETP.NE.AND P1, PT, R101, RZ, PT ;  /* 0x000000ff6500720c */ /* 0x000fe20003f25270 */
[----:B------:R-:W-:Y:S01]  /*40b0*/  FMUL.FTZ R159, R159, UR17 ;  /* 0x000000119f9f7c20 */ /* 0x000fe20008410000 */
[C---:B------:R-:W-:Y:S01]  /*40c0*/  LOP3.LUT P0, RZ, R158.reuse, 0x8, RZ, 0xc0, !PT ;  /* 0x000000089eff7812 */ /* 0x040fe2000780c0ff */
[----:B------:R-:W-:Y:S01]  /*40d0*/  FMUL.FTZ R107, R107, UR17 ;  /* 0x000000116b6b7c20 */ /* 0x000fe20008410000 */
[----:B------:R-:W-:-:S02]  /*40e0*/  LOP3.LUT P6, RZ, R158, 0x4, RZ, 0xc0, !PT ;  /* 0x000000049eff7812 */ /* 0x000fc400078cc0ff */
[----:B------:R-:W-:Y:S02]  /*40f0*/  FSEL R103, R103, RZ, P5 ;  /* 0x000000ff67677208 */ /* 0x000fe40002800000 */
[----:B------:R-:W-:Y:S02]  /*4100*/  FSETP.GTU.FTZ.AND P5, PT, R162, R141, PT ;  /* 0x0000008da200720b */ /* 0x000fe40003fbc000 */
[----:B------:R-:W-:Y:S02]  /*4110*/  FSEL R101, R149, RZ, P0 ;  /* 0x000000ff95657208 */ /* 0x000fe40000000000 */
[----:B------:R-:W-:Y:S01]  /*4120*/  ISETP.NE.AND P0, PT, R102, RZ, PT ;  /* 0x000000ff6600720c */ /* 0x000fe20003f05270 */
        /* <DEDUP_REMOVED lines=14> */
.L_x_9977:
[----:B------:R-:W-:Y:S01]  /*4210*/  ISETP.NE.AND P2, PT, R148, 0x1, PT ;  /* 0x000000019400780c */ /* 0x000fe20003f45270 */
[----:B------:R-:W-:Y:S01]  /*4220*/  BSSY.RECONVERGENT B1, `(.L_x_10019) ;  /* 0x0000058000017945 */ /* 0x000fe20003800200 */
[----:B------:R-:W-:Y:S02]  /*4230*/  HFMA2 R4, -RZ, RZ, 0, 1.1920928955078125e-07 ;  /* 0x00000002ff047431 */ /* 0x000fe400000001ff */
[----:B------:R-:W-:Y:S02]  /*4240*/  IMAD.MOV.U32 R2, RZ, RZ, R150 ;  /* 0x000000ffff027224 */ /* 0x000fe400078e0096 */
        /* <DEDUP_REMOVED lines=12> */
.L_x_10021:
        /* <DEDUP_REMOVED lines=13> */
.L_x_10023:
[----:B------:R-:W-:Y:S05]  /*43e0*/  BSYNC.RECONVERGENT B2 ;  /* 0x0000000000027941 */ /* 0x000fea0003800200 */
.L_x_10022:
        /* <DEDUP_REMOVED lines=53> */
[----:B------:R-:W-:Y:S01]  /*4740*/  IMAD.WIDE.U32 R150, R150, -0x326172a9, RZ ;  /* 0xcd9e8d5796967825 */ /* 0x000fe200078e00ff */
[----:B------:R-:W-:-:S03]  /*4750*/  MOV R2, R149 ;  /* 0x0000009500027202 */ /* 0x000fc60000000f00 */
[----:B------:R-:W-:Y:S01]  /*4760*/  IMAD.WIDE.U32 R140, R140, -0x2daee0ad, RZ ;  /* 0xd2511f538c8c7825 */ /* 0x000fe200078e00ff */
[----:B------:R-:W-:-:S04]  /*4770*/  LOP3.LUT R151, R100, UR4, R151, 0x96, !PT ;  /* 0x0000000464977c12 */ /* 0x000fc8000f8e9697 */
[----:B------:R-:W-:Y:S01]  /*4780*/  LOP3.LUT R152, R4, UR5, R141, 0x96, !PT ;  /* 0x0000000504987c12 */ /* 0x000fe2000f8e968d */
[----:B------:R-:W-:-:S07]  /*4790*/  IMAD.MOV.U32 R4, RZ, RZ, RZ ;  /* 0x000000ffff047224 */ /* 0x000fce00078e00ff */
.L_x_10020:
[----:B------:R-:W-:Y:S05]  /*47a0*/  BSYNC.RECONVERGENT B1 ;  /* 0x0000000000017941 */ /* 0x000fea0003800200 */
.L_x_10019:
        /* <DEDUP_REMOVED lines=24> */
.L_x_10026:
        /* <DEDUP_REMOVED lines=13> */
.L_x_10028:
[----:B------:R-:W-:Y:S05]  /*4a00*/  BSYNC.RECONVERGENT B2 ;  /* 0x0000000000027941 */ /* 0x000fea0003800200 */
.L_x_10027:
        /* <DEDUP_REMOVED lines=60> */
.L_x_10025:
[----:B------:R-:W-:Y:S05]  /*4dd0*/  BSYNC.RECONVERGENT B1 ;  /* 0x0000000000017941 */ /* 0x000fea0003800200 */
.L_x_10024:
[----:B------:R-:W-:Y:S01]  /*4de0*/  I2FP.F32.U32 R2, R3 ;  /* 0x0000000300027245 */ /* 0x000fe20000201000 */
[----:B------:R-:W-:Y:S01]  /*4df0*/  BSSY.RECONVERGENT B1, `(.L_x_10029) ;  /* 0x0000060000017945 */ /* 0x000fe20003800200 */
[----:B------:R-:W-:Y:S02]  /*4e00*/  SHF.L.U32 R4, R88, 0x10, RZ ;  /* 0x0000001058047819 */ /* 0x000fe400000006ff */
[----:B------:R-:W-:Y:S01]  /*4e10*/  ISETP.NE.AND P3, PT, R5, 0x1, PT ;  /* 0x000000010500780c */ /* 0x000fe20003f65270 */
[----:B------:R-:W-:Y:S02]  /*4e20*/  FFMA.FTZ R3, R2, R159, 1.1641532182693481445e-10 ;  /* 0x2f00000002037423 */ /* 0x000fe4000001009f */
[----:B------:R-:W-:-:S03]  /*4e30*/  FMUL.FTZ R4, R4, R141 ;  /* 0x0000008d04047220 */ /* 0x000fc60000410000 */
[----:B------:R-:W-:Y:S02]  /*4e40*/  FSETP.GTU.FTZ.AND P2, PT, R3, R0, PT ;  /* 0x000000000300720b */ /* 0x000fe40003f5c000 */
[----:B------:R-:W-:Y:S02]  /*4e50*/  FSEL R3, R6, RZ, P4 ;  /* 0x000000ff06037208 */ /* 0x000fe40002000000 */
[----:B------:R-:W-:Y:S02]  /*4e60*/  FSEL R4, R4, RZ, !P2 ;  /* 0x000000ff04047208 */ /* 0x000fe40005000000 */
[----:B------:R-:W-:-:S03]  /*4e70*/  SEL R145, RZ, 0x1, P2 ;  /* 0x00000001ff917807 */ /* 0x000fc60001000000 */
        /* <DEDUP_REMOVED lines=13> */
.L_x_10031:
        /* <DEDUP_REMOVED lines=13> */
.L_x_10033:
[----:B------:R-:W-:Y:S05]  /*5020*/  BSYNC.RECONVERGENT B2 ;  /* 0x0000000000027941 */ /* 0x000fea0003800200 */
.L_x_10032:
        /* <DEDUP_REMOVED lines=60> */
.L_x_10030:
[----:B------:R-:W-:Y:S05]  /*53f0*/  BSYNC.RECONVERGENT B1 ;  /* 0x0000000000017941 */ /* 0x000fea0003800200 */
.L_x_10029:
        /* <DEDUP_REMOVED lines=20> */
.L_x_10036:
        /* <DEDUP_REMOVED lines=13> */
.L_x_10038:
[----:B------:R-:W-:Y:S05]  /*5610*/  BSYNC.RECONVERGENT B2 ;  /* 0x0000000000027941 */ /* 0x000fea0003800200 */
.L_x_10037:
        /* <DEDUP_REMOVED lines=58> */
[----:B------:R-:W-:Y:S01]  /*59c0*/  IMAD.MOV.U32 R3, RZ, RZ, R140 ;  /* 0x000000ffff037224 */ /* 0x000fe200078e008c */
[----:B------:R-:W-:-:S07]  /*59d0*/  MOV R140, R2 ;  /* 0x00000002008c7202 */ /* 0x000fce0000000f00 */
.L_x_10035:
[----:B------:R-:W-:Y:S05]  /*59e0*/  BSYNC.RECONVERGENT B1 ;  /* 0x0000000000017941 */ /* 0x000fea0003800200 */
.L_x_10034:
[----:B------:R-:W-:Y:S01]  /*59f0*/  I2FP.F32.U32 R2, R3 ;  /* 0x0000000300027245 */ /* 0x000fe20000201000 */
[----:B------:R-:W-:Y:S01]  /*5a00*/  BSSY.RECONVERGENT B1, `(.L_x_10039) ;  /* 0x0000061000017945 */ /* 0x000fe20003800200 */
[----:B------:R-:W-:Y:S02]  /*5a10*/  PRMT R3, R88, 0x7632, R3 ;  /* 0x0000763258037816 */ /* 0x000fe40000000003 */
[----:B------:R-:W-:Y:S02]  /*5a20*/  ISETP.NE.AND P3, PT, R5, 0x1, PT ;  /* 0x000000010500780c */ /* 0x000fe40003f65270 */
[----:B------:R-:W-:Y:S01]  /*5a30*/  FSEL R101, R6, RZ, P4 ;  /* 0x000000ff06657208 */ /* 0x000fe20002000000 */
[----:B------:R-:W-:Y:S02]  /*5a40*/  IMAD.U32 R4, R3, 0x10000, RZ ;  /* 0x0001000003047824 */ /* 0x000fe400078e00ff */
[----:B------:R-:W-:Y:S02]  /*5a50*/  FFMA.FTZ R3, R2, R159, 1.1641532182693481445e-10 ;  /* 0x2f00000002037423 */ /* 0x000fe4000001009f */
[----:B------:R-:W-:-:S03]  /*5a60*/  FMUL.FTZ R4, R4, R141 ;  /* 0x0000008d04047220 */ /* 0x000fc60000410000 */
[----:B------:R-:W-:Y:S02]  /*5a70*/  FSETP.GTU.FTZ.AND P2, PT, R3, R0, PT ;  /* 0x000000000300720b */ /* 0x000fe40003f5c000 */
[----:B------:R-:W-:Y:S02]  /*5a80*/  MOV R3, R150 ;  /* 0x0000009600037202 */ /* 0x000fe40000000f00 */
        /* <DEDUP_REMOVED lines=14> */
.L_x_10041:
        /* <DEDUP_REMOVED lines=13> */
.L_x_10043:
[----:B------:R-:W-:Y:S05]  /*5c40*/  BSYNC.RECONVERGENT B2 ;  /* 0x0000000000027941 */ /* 0x000fea0003800200 */
.L_x_10042:
        /* <DEDUP_REMOVED lines=60> */
.L_x_10040:
[----:B------:R-:W-:Y:S05]  /*6010*/  BSYNC.RECONVERGENT B1 ;  /* 0x0000000000017941 */ /* 0x000fea0003800200 */
.L_x_10039:
        /* <DEDUP_REMOVED lines=21> */
.L_x_10046:
        /* <DEDUP_REMOVED lines=13> */
.L_x_10048:
[----:B------:R-:W-:Y:S05]  /*6240*/  BSYNC.RECONVERGENT B2 ;  /* 0x0000000000027941 */ /* 0x000fea0003800200 */
.L_x_10047:
        /* <DEDUP_REMOVED lines=53> */
[----:B------:R-:W-:-:S04]  /*65a0*/  IMAD.MOV.U32 R5, RZ, RZ, RZ ;  /* 0x000000ffff057224 */ /* 0x000fc800078e00ff */
[----:B------:R-:W-:Y:S01]  /*65b0*/  LOP3.LUT R151, R2, UR4, R151, 0x96, !PT ;  /* 0x0000000402977c12 */ /* 0x000fe2000f8e9697 */
[----:B------:R-:W-:Y:S01]  /*65c0*/  UIADD3 UR4, UPT, UPT, UR9, -0x695add53, URZ ;  /* 0x96a522ad09047890 */ /* 0x000fe2000fffe0ff */
[----:B------:R-:W-:-:S05]  /*65d0*/  IMAD.WIDE.U32 R2, R3, -0x2daee0ad, RZ ;  /* 0xd2511f5303027825 */ /* 0x000fca00078e00ff */
[----:B------:R-:W-:Y:S01]  /*65e0*/  LOP3.LUT R152, R4, UR4, R3, 0x96, !PT ;  /* 0x0000000404987c12 */ /* 0x000fe2000f8e9603 */
[----:B------:R-:W-:Y:S02]  /*65f0*/  IMAD.MOV.U32 R3, RZ, RZ, R140 ;  /* 0x000000ffff037224 */ /* 0x000fe400078e008c */
[----:B------:R-:W-:-:S07]  /*6600*/  IMAD.MOV.U32 R140, RZ, RZ, R2 ;  /* 0x000000ffff8c7224 */ /* 0x000fce00078e0002 */
.L_x_10045:
[----:B------:R-:W-:Y:S05]  /*6610*/  BSYNC.RECONVERGENT B1 ;  /* 0x0000000000017941 */ /* 0x000fea0003800200 */
.L_x_10044:
[----:B------:R-:W-:Y:S01]  /*6620*/  I2FP.F32.U32 R2, R3 ;  /* 0x0000000300027245 */ /* 0x000fe20000201000 */
[----:B------:R-:W-:Y:S01]  /*6630*/  BSSY.RECONVERGENT B1, `(.L_x_10049) ;  /* 0x0000060000017945 */ /* 0x000fe20003800200 */
[----:B------:R-:W-:-:S03]  /*6640*/  IMAD.MOV.U32 R4, RZ, RZ, 0x2 ;  /* 0x00000002ff047424 */ /* 0x000fc600078e00ff */
        /* <DEDUP_REMOVED lines=20> */
.L_x_10051:
        /* <DEDUP_REMOVED lines=13> */
.L_x_10053:
[----:B------:R-:W-:Y:S05]  /*6860*/  BSYNC.RECONVERGENT B2 ;  /* 0x0000000000027941 */ /* 0x000fea0003800200 */
.L_x_10052:
        /* <DEDUP_REMOVED lines=52> */
[----:B------:R-:W-:-:S06]  /*6bb0*/  UIADD3 UR4, UPT, UPT, UR8, -0x700cb87f, URZ ;  /* 0x8ff3478108047890 */ /* 0x000fcc000fffe0ff */
[----:B------:R-:W-:Y:S01]  /*6bc0*/  LOP3.LUT R151, R2, UR4, R151, 0x96, !PT ;  /* 0x0000000402977c12 */ /* 0x000fe2000f8e9697 */
[----:B------:R-:W-:Y:S01]  /*6bd0*/  UIADD3 UR4, UPT, UPT, UR9, -0x695add53, URZ ;  /* 0x96a522ad09047890 */ /* 0x000fe2000fffe0ff */
[----:B------:R-:W-:-:S05]  /*6be0*/  IMAD.WIDE.U32 R2, R3, -0x2daee0ad, RZ ;  /* 0xd2511f5303027825 */ /* 0x000fca00078e00ff */
[----:B------:R-:W-:Y:S01]  /*6bf0*/  LOP3.LUT R152, R4, UR4, R3, 0x96, !PT ;  /* 0x0000000404987c12 */ /* 0x000fe2000f8e9603 */
[----:B------:R-:W-:Y:S02]  /*6c00*/  HFMA2 R4, -RZ, RZ, 0, 0 ;  /* 0x00000000ff047431 */ /* 0x000fe400000001ff */
[----:B------:R-:W-:Y:S02]  /*6c10*/  IMAD.MOV.U32 R3, RZ, RZ, R140 ;  /* 0x000000ffff037224 */ /* 0x000fe400078e008c */
[----:B------:R-:W-:-:S07]  /*6c20*/  IMAD.MOV.U32 R140, RZ, RZ, R2 ;  /* 0x000000ffff8c7224 */ /* 0x000fce00078e0002 */
.L_x_10050:
[----:B------:R-:W-:Y:S05]  /*6c30*/  BSYNC.RECONVERGENT B1 ;  /* 0x0000000000017941 */ /* 0x000fea0003800200 */
.L_x_10049:
        /* <DEDUP_REMOVED lines=9> */
[----:B------:R-:W-:-:S11]  /*6cd0*/  IMAD.MOV.U32 R3, RZ, RZ, R150 ;  /* 0x000000ffff037224 */ /* 0x000fd600078e0096 */
        /* <DEDUP_REMOVED lines=10> */
.L_x_10056:
        /* <DEDUP_REMOVED lines=13> */
.L_x_10058:
[----:B------:R-:W-:Y:S05]  /*6e50*/  BSYNC.RECONVERGENT B2 ;  /* 0x0000000000027941 */ /* 0x000fea0003800200 */
.L_x_10057:
        /* <DEDUP_REMOVED lines=58> */
[----:B------:R-:W-:Y:S01]  /*7200*/  IMAD.MOV.U32 R3, RZ, RZ, R140 ;  /* 0x000000ffff037224 */ /* 0x000fe200078e008c */
[----:B------:R-:W-:-:S07]  /*7210*/  MOV R140, R2 ;  /* 0x00000002008c7202 */ /* 0x000fce0000000f00 */
.L_x_10055:
[----:B------:R-:W-:Y:S05]  /*7220*/  BSYNC.RECONVERGENT B1 ;  /* 0x0000000000017941 */ /* 0x000fea0003800200 */
.L_x_10054:
[----:B------:R-:W-:Y:S01]  /*7230*/  I2FP.F32.U32 R2, R3 ;  /* 0x0000000300027245 */ /* 0x000fe20000201000 */
[----:B------:R-:W-:Y:S01]  /*7240*/  BSSY.RECONVERGENT B1, `(.L_x_10059) ;  /* 0x0000061000017945 */ /* 0x000fe20003800200 */
[----:B------:R-:W-:Y:S01]  /*7250*/  PRMT R3, R89, 0x7632, R3 ;  /* 0x0000763259037816 */ /* 0x000fe20000000003 */
[----:B------:R-:W-:Y:S01]  /*7260*/  IMAD.MOV.U32 R142, RZ, RZ, 0x2 ;  /* 0x00000002ff8e7424 */ /* 0x000fe200078e00ff */
[----:B------:R-:W-:-:S03]  /*7270*/  FSEL R103, R103, RZ, P4 ;  /* 0x000000ff67677208 */ /* 0x000fc60002000000 */
        /* <DEDUP_REMOVED lines=19> */
.L_x_10061:
        /* <DEDUP_REMOVED lines=13> */
.L_x_10063:
[----:B------:R-:W-:Y:S05]  /*7480*/  BSYNC.RECONVERGENT B2 ;  /* 0x0000000000027941 */ /* 0x000fea0003800200 */
.L_x_10062:
        /* <DEDUP_REMOVED lines=57> */
[----:B------:R-:W-:Y:S02]  /*7820*/  LOP3.LUT R152, R104, UR4, R3, 0x96, !PT ;  /* 0x0000000468987c12 */ /* 0x000fe4000f8e9603 */
[----:B------:R-:W-:Y:S01]  /*7830*/  MOV R3, R140 ;  /* 0x0000008c00037202 */ /* 0x000fe20000000f00 */
[----:B------:R-:W-:-:S07]  /*7840*/  IMAD.MOV.U32 R140, RZ, RZ, R2 ;  /* 0x000000ffff8c7224 */ /* 0x000fce00078e0002 */
.L_x_10060:
[----:B------:R-:W-:Y:S05]  /*7850*/  BSYNC.RECONVERGENT B1 ;  /* 0x0000000000017941 */ /* 0x000fea0003800200 */
.L_x_10059:
        /* <DEDUP_REMOVED lines=19> */
.L_x_10066:
        /* <DEDUP_REMOVED lines=13> */
.L_x_10068:
[----:B------:R-:W-:Y:S05]  /*7a60*/  BSYNC.RECONVERGENT B2 ;  /* 0x0000000000027941 */ /* 0x000fea0003800200 */
.L_x_10067:
        /* <DEDUP_REMOVED lines=60> */
.L_x_10065:
[----:B------:R-:W-:Y:S05]  /*7e30*/  BSYNC.RECONVERGENT B1 ;  /* 0x0000000000017941 */ /* 0x000fea0003800200 */
.L_x_10064:
[----:B------:R-:W-:Y:S01]  /*7e40*/  I2FP.F32.U32 R2, R104 ;  /* 0x0000006800027245 */ /* 0x000fe20000201000 */
[----:B------:R-:W-:Y:S01]  /*7e50*/  BSSY.RECONVERGENT B1, `(.L_x_10069) ;  /* 0x0000061000017945 */ /* 0x000fe20003800200 */
[----:B------:R-:W-:-:S03]  /*7e60*/  IMAD.MOV.U32 R143, RZ, RZ, 0x2 ;  /* 0x00000002ff8f7424 */ /* 0x000fc600078e00ff */
        /* <DEDUP_REMOVED lines=9> */
[----:B------:R-:W-:Y:S01]  /*7f00*/  PRMT R4, R2, 0x7610, R4 ;  /* 0x0000761002047816 */ /* 0x000fe20000000004 */
[----:B------:R-:W-:Y:S02]  /*7f10*/  IMAD.MOV.U32 R3, RZ, RZ, R150 ;  /* 0x000000ffff037224 */ /* 0x000fe400078e0096 */
        /* <DEDUP_REMOVED lines=10> */
.L_x_10071:
        /* <DEDUP_REMOVED lines=13> */
.L_x_10073:
[----:B------:R-:W-:Y:S05]  /*8090*/  BSYNC.RECONVERGENT B2 ;  /* 0x0000000000027941 */ /* 0x000fea0003800200 */
.L_x_10072:
        /* <DEDUP_REMOVED lines=60> */
.L_x_10070:
[----:B------:R-:W-:Y:S05]  /*8460*/  BSYNC.RECONVERGENT B1 ;  /* 0x0000000000017941 */ /* 0x000fea0003800200 */
.L_x_10069:
        /* <DEDUP_REMOVED lines=18> */
.L_x_10076:
        /* <DEDUP_REMOVED lines=13> */
.L_x_10078:
[----:B------:R-:W-:Y:S05]  /*8660*/  BSYNC.RECONVERGENT B2 ;  /* 0x0000000000027941 */ /* 0x000fea0003800200 */
.L_x_10077:
        /* <DEDUP_REMOVED lines=58> */
[----:B------:R-:W-:Y:S01]  /*8a10*/  IMAD.MOV.U32 R142, RZ, RZ, RZ ;  /* 0x000000ffff8e7224 */ /* 0x000fe200078e00ff */
[----:B------:R-:W-:-:S07]  /*8a20*/  MOV R140, R2 ;  /* 0x00000002008c7202 */ /* 0x000fce0000000f00 */
.L_x_10075:
[----:B------:R-:W-:Y:S05]  /*8a30*/  BSYNC.RECONVERGENT B1 ;  /* 0x0000000000017941 */ /* 0x000fea0003800200 */
.L_x_10074:
        /* <DEDUP_REMOVED lines=24> */
.L_x_10081:
        /* <DEDUP_REMOVED lines=13> */
.L_x_10083:
[----:B------:R-:W-:Y:S05]  /*8c90*/  BSYNC.RECONVERGENT B2 ;  /* 0x0000000000027941 */ /* 0x000fea0003800200 */
.L_x_10082:
        /* <DEDUP_REMOVED lines=60> */
.L_x_10080:
[----:B------:R-:W-:Y:S05]  /*9060*/  BSYNC.RECONVERGENT B1 ;  /* 0x0000000000017941 */ /* 0x000fea0003800200 */
.L_x_10079:
[----:B------:R-:W-:Y:S01]  /*9070*/  ISETP.NE.AND P5, PT, R149, 0x1, PT ;  /* 0x000000019500780c */ /* 0x000fe20003fa5270 */
[C---:B------:R-:W-:Y:S01]  /*9080*/  IMAD.U32 R106, R107.reuse, 0x10000, RZ ;  /* 0x000100006b6a7824 */ /* 0x040fe200078e00ff */
[----:B------:R-:W-:Y:S01]  /*9090*/  I2FP.F32.U32 R2, R2 ;  /* 0x0000000200027245 */ /* 0x000fe20000201000 */
[----:B------:R-:W-:Y:S01]  /*90a0*/  BSSY.RECONVERGENT B1, `(.L_x_10084) ;  /* 0x000005a000017945 */ /* 0x000fe20003800200 */
[----:B------:R-:W-:Y:S01]  /*90b0*/  HFMA2 R148, -RZ, RZ, 0, 1.1920928955078125e-07 ;  /* 0x00000002ff947431 */ /* 0x000fe200000001ff */
[----:B------:R-:W-:Y:S02]  /*90c0*/  PRMT R107, R107, 0x7632, R107 ;  /* 0x000076326b6b7816 */ /* 0x000fe4000000006b */
[----:B------:R-:W-:Y:S01]  /*90d0*/  FFMA.FTZ R143, R2, R159, 1.1641532182693481445e-10 ;  /* 0x2f000000028f7423 */ /* 0x000fe2000001009f */
[----:B------:R-:W-:Y:S01]  /*90e0*/  FMUL.FTZ R2, R141, R106 ;  /* 0x0000006a8d027220 */ /* 0x000fe20000410000 */
[----:B------:R-:W-:-:S03]  /*90f0*/  IMAD.MOV.U32 R106, RZ, RZ, R150 ;  /* 0x000000ffff6a7224 */ /* 0x000fc600078e0096 */
        /* <DEDUP_REMOVED lines=10> */
.L_x_10086:
[----:B------:R-:W-:Y:S01]  /*91a0*/  VIADD R156, R156, 0x1 ;  /* 0x000000019c9c7836 */ /* 0x000fe20000000000 */
[----:B------:R-:W-:Y:S04]  /*91b0*/  BSSY.RECONVERGENT B2, `(.L_x_10087) ;  /* 0x000000b000027945 */ /* 0x000fe80003800200 */
        /* <DEDUP_REMOVED lines=10> */
.L_x_10088:
[----:B------:R-:W-:Y:S05]  /*9260*/  BSYNC.RECONVERGENT B2 ;  /* 0x0000000000027941 */ /* 0x000fea0003800200 */
.L_x_10087:
[----:B------:R-:W-:Y:S01]  /*9270*/  IMAD.WIDE.U32 R148, R156, -0x2daee0ad, RZ ;  /* 0xd2511f539c947825 */ /* 0x000fe200078e00ff */
[----:B------:R-:W-:-:S03]  /*9280*/  UIADD3 UR4, UPT, UPT, UR8, -0x61c88647, URZ ;  /* 0x9e3779b908047890 */ /* 0x000fc6000fffe0ff */
[----:B------:R-:W-:Y:S01]  /*9290*/  IMAD.WIDE.U32 R142, R157, -0x326172a9, RZ ;  /* 0xcd9e8d579d8e7825 */ /* 0x000fe200078e00ff */
[----:B------:R-:W-:-:S03]  /*92a0*/  LOP3.LUT R150, R147, UR9, R149, 0x96, !PT ;  /* 0x0000000993967c12 */ /* 0x000fc6000f8e9695 */
[----:B------:R-:W-:Y:S01]  /*92b0*/  IMAD.MOV.U32 R106, RZ, RZ, R140 ;  /* 0x000000ffff6a7224 */ /* 0x000fe200078e008c */
        /* <DEDUP_REMOVED lines=52> */
[----:B------:R-:W-:-:S04]  /*9600*/  IMAD.WIDE.U32 R142, R143, -0x2daee0ad, RZ ;  /* 0xd2511f538f8e7825 */ /* 0x000fc800078e00ff */
[----:B------:R-:W-:Y:S01]  /*9610*/  IMAD.MOV.U32 R140, RZ, RZ, R142 ;  /* 0x000000ffff8c7224 */ /* 0x000fe200078e008e */
[----:B------:R-:W-:Y:S01]  /*9620*/  LOP3.LUT R152, R148, UR4, R143, 0x96, !PT ;  /* 0x0000000494987c12 */ /* 0x000fe2000f8e968f */
[----:B------:R-:W-:-:S07]  /*9630*/  IMAD.MOV.U32 R148, RZ, RZ, RZ ;  /* 0x000000ffff947224 */ /* 0x000fce00078e00ff */
.L_x_10085:
[----:B------:R-:W-:Y:S05]  /*9640*/  BSYNC.RECONVERGENT B1 ;  /* 0x0000000000017941 */ /* 0x000fea0003800200 */
.L_x_10084:
        /* <DEDUP_REMOVED lines=10> */
[----:B------:R-:W-:Y:S02]  /*96f0*/  ISETP.NE.AND P5, PT, R148, 0x1, PT ;  /* 0x000000019400780c */ /* 0x000fe40003fa5270 */
[----:B------:R-:W-:Y:S01]  /*9700*/  PRMT R2, R142, 0x7610, R2 ;  /* 0x000076108e027816 */ /* 0x000fe20000000002 */
        /* <DEDUP_REMOVED lines=12> */
.L_x_10091:
        /* <DEDUP_REMOVED lines=12> */
.L_x_10093:
[----:B------:R-:W-:Y:S05]  /*9890*/  BSYNC.RECONVERGENT B2 ;  /* 0x0000000000027941 */ /* 0x000fea0003800200 */
.L_x_10092:
[----:B------:R-:W-:Y:S01]  /*98a0*/  IMAD.WIDE.U32 R148, R156, -0x2daee0ad, RZ ;  /* 0xd2511f539c947825 */ /* 0x000fe200078e00ff */
[----:B------:R-:W-:-:S03]  /*98b0*/  UIADD3 UR4, UPT, UPT, UR8, -0x61c88647, URZ ;  /* 0x9e3779b908047890 */ /* 0x000fc6000fffe0ff */
[----:B------:R-:W-:Y:S02]  /*98c0*/  HFMA2 R160, -RZ, RZ, 0, 0 ;  /* 0x00000000ffa07431 */ /* 0x000fe400000001ff */
        /* <DEDUP_REMOVED lines=58> */
.L_x_10090:
[----:B------:R-:W-:Y:S05]  /*9c70*/  BSYNC.RECONVERGENT B1 ;  /* 0x0000000000017941 */ /* 0x000fea0003800200 */
.L_x_10089:
[----:B------:R-:W-:Y:S01]  /*9c80*/  ISETP.NE.AND P6, PT, R160, 0x1, PT ;  /* 0x00000001a000780c */ /* 0x000fe20003fc5270 */
[----:B------:R-:W-:Y:S01]  /*9c90*/  IMAD.U32 R148, R107, 0x10000, RZ ;  /* 0x000100006b947824 */ /* 0x000fe200078e00ff */
[----:B------:R-:W-:Y:S01]  /*9ca0*/  I2FP.F32.U32 R142, R143 ;  /* 0x0000008f008e7245 */ /* 0x000fe20000201000 */
[----:B------:R-:W-:Y:S01]  /*9cb0*/  BSSY.RECONVERGENT B1, `(.L_x_10094) ;  /* 0x000005b000017945 */ /* 0x000fe20003800200 */
[----:B------:R-:W-:Y:S02]  /*9cc0*/  IMAD.MOV.U32 R149, RZ, RZ, R150 ;  /* 0x000000ffff957224 */ /* 0x000fe400078e0096 */
[----:B------:R-:W-:Y:S01]  /*9cd0*/  FMUL.FTZ R107, R148, R141 ;  /* 0x0000008d946b7220 */ /* 0x000fe20000410000 */
[----:B------:R-:W-:Y:S02]  /*9ce0*/  IMAD.MOV.U32 R148, RZ, RZ, 0x2 ;  /* 0x00000002ff947424 */ /* 0x000fe400078e00ff */
        /* <DEDUP_REMOVED lines=11> */
.L_x_10096:
[----:B------:R-:W-:Y:S01]  /*9da0*/  IADD3 R156, PT, PT, R156, 0x1, RZ ;  /* 0x000000019c9c7810 */ /* 0x000fe20007ffe0ff */
[----:B------:R-:W-:Y:S03]  /*9db0*/  BSSY.RECONVERGENT B2, `(.L_x_10097) ;  /* 0x000000d000027945 */ /* 0x000fe60003800200 */
[----:B------:R-:W-:-:S13]  /*9dc0*/  ISETP.NE.AND P6, PT, R156, RZ, PT ;  /* 0x000000ff9c00720c */ /* 0x000fda0003fc5270 */
        /* <DEDUP_REMOVED lines=11> */
.L_x_10098:
[----:B------:R-:W-:Y:S05]  /*9e80*/  BSYNC.RECONVERGENT B2 ;  /* 0x0000000000027941 */ /* 0x000fea0003800200 */
.L_x_10097:
        /* <DEDUP_REMOVED lines=53> */
[----:B------:R-:W-:Y:S01]  /*a1e0*/  UIADD3 UR4, UPT, UPT, UR8, -0x700cb87f, URZ ;  /* 0x8ff3478108047890 */ /* 0x000fe2000fffe0ff */
[----:B------:R-:W-:-:S05]  /*a1f0*/  IMAD.WIDE.U32 R150, R151, -0x326172a9, RZ ;  /* 0xcd9e8d5797967825 */ /* 0x000fca00078e00ff */
[----:B------:R-:W-:Y:S01]  /*a200*/  LOP3.LUT R151, R142, UR4, R151, 0x96, !PT ;  /* 0x000000048e977c12 */ /* 0x000fe2000f8e9697 */
[----:B------:R-:W-:Y:S01]  /*a210*/  UIADD3 UR4, UPT, UPT, UR9, -0x695add53, URZ ;  /* 0x96a522ad09047890 */ /* 0x000fe2000fffe0ff */
[----:B------:R-:W-:-:S05]  /*a220*/  IMAD.WIDE.U32 R142, R143, -0x2daee0ad, RZ ;  /* 0xd2511f538f8e7825 */ /* 0x000fca00078e00ff */
[----:B------:R-:W-:Y:S01]  /*a230*/  LOP3.LUT R152, R148, UR4, R143, 0x96, !PT ;  /* 0x0000000494987c12 */ /* 0x000fe2000f8e968f */
[----:B------:R-:W-:Y:S01]  /*a240*/  IMAD.MOV.U32 R148, RZ, RZ, RZ ;  /* 0x000000ffff947224 */ /* 0x000fe200078e00ff */
[----:B------:R-:W-:-:S07]  /*a250*/  MOV R140, R142 ;  /* 0x0000008e008c7202 */ /* 0x000fce0000000f00 */
.L_x_10095:
[----:B------:R-:W-:Y:S05]  /*a260*/  BSYNC.RECONVERGENT B1 ;  /* 0x0000000000017941 */ /* 0x000fea0003800200 */
.L_x_10094:
        /* <DEDUP_REMOVED lines=11> */
.L_x_10018:
        /* <DEDUP_REMOVED lines=25> */
[----:B-1----:R-:W-:Y:S02]  /*a4b0*/  LOP3.LUT R162, R5, 0xff, RZ, 0xc0, !PT ;  /* 0x000000ff05a27812 */ /* 0x002fe400078ec0ff */
        /* <DEDUP_REMOVED lines=18> */
.L_x_10099:
[----:B------:R-:W-:Y:S01]  /*a5e0*/  MOV R149, R140 ;  /* 0x0000008c00957202 */ /* 0x000fe20000000f00 */
[----:B------:R-:W-:-:S07]  /*a5f0*/  VIADD R140, R146, 0x80 ;  /* 0x00000080928c7836 */ /* 0x000fce0000000000 */
.L_x_9976:
[----:B0-----:R-:W-:Y:S05]  /*a600*/  BSYNC.RECONVERGENT B0 ;  /* 0x0000000000007941 */ /* 0x001fea0003800200 */
.L_x_9975:
        /* <DEDUP_REMOVED lines=36> */
.L_x_10105:
[----:B------:R-:W-:Y:S01]  /*a850*/  VIADD R156, R156, 0x1 ;  /* 0x000000019c9c7836 */ /* 0x000fe20000000000 */
[----:B------:R-:W-:Y:S03]  /*a860*/  BSSY.RECONVERGENT B2, `(.L_x_10106) ;  /* 0x000000c000027945 */ /* 0x000fe60003800200 */
[C---:B0-----:R-:W-:Y:S01]  /*a870*/  IMAD.WIDE.U32 R108, R156.reuse, -0x2daee0ad, RZ ;  /* 0xd2511f539c6c7825 */ /* 0x041fe200078e00ff */
        /* <DEDUP_REMOVED lines=10> */
.L_x_10107:
[----:B------:R-:W-:Y:S05]  /*a920*/  BSYNC.RECONVERGENT B2 ;  /* 0x0000000000027941 */ /* 0x000fea0003800200 */
.L_x_10106:
        /* <DEDUP_REMOVED lines=59> */
.L_x_10104:
[----:B------:R-:W-:Y:S05]  /*ace0*/  BSYNC.RECONVERGENT B1 ;  /* 0x0000000000017941 */ /* 0x000fea0003800200 */
.L_x_10103:
[----:B------:R-:W1:Y:S01]  /*acf0*/  LDC R0, c[0x0][0x404] ;  /* 0x00010100ff007b82 */ /* 0x000e620000000800 */
[----:B------:R-:W-:Y:S01]  /*ad00*/  HFMA2 R143, -RZ, RZ, 0.1171875, 0 ;  /* 0x2f800000ff8f7431 */ /* 0x000fe200000001ff */
[----:B------:R-:W-:Y:S01]  /*ad10*/  I2FP.F32.U32 R2, R2 ;  /* 0x0000000200027245 */ /* 0x000fe20000201000 */
[----:B-----5:R-:W-:Y:S01]  /*ad20*/  IMAD.U32 R6, R112, 0x10000, RZ ;  /* 0x0001000070067824 */ /* 0x020fe200078e00ff */
[----:B------:R-:W-:Y:S01]  /*ad30*/  ISETP.NE.AND P2, PT, R4, 0x1, PT ;  /* 0x000000010400780c */ /* 0x000fe20003f45270 */
[----:B------:R-:W-:Y:S01]  /*ad40*/  BSSY.RECONVERGENT B1, `(.L_x_10108) ;  /* 0x000005d000017945 */ /* 0x000fe20003800200 */
[----:B------:R-:W-:Y:S01]  /*ad50*/  LOP3.LUT R158, R158, 0xffffffef, RZ, 0xc0, !PT ;  /* 0xffffffef9e9e7812 */ /* 0x000fe200078ec0ff */
[----:B------:R-:W-:Y:S01]  /*ad60*/  IMAD.MOV.U32 R5, RZ, RZ, 0x2 ;  /* 0x00000002ff057424 */ /* 0x000fe200078e00ff */
[----:B------:R-:W2:Y:S01]  /*ad70*/  LDC R141, c[0x0][0x408] ;  /* 0x00010200ff8d7b82 */ /* 0x000ea20000000800 */
[----:B------:R-:W-:Y:S01]  /*ad80*/  PRMT R112, R112, 0x7632, R112 ;  /* 0x0000763270707816 */ /* 0x000fe20000000070 */
[----:B------:R-:W-:-:S05]  /*ad90*/  FFMA.FTZ R3, R2, R143, 1.1641532182693481445e-10 ;  /* 0x2f00000002037423 */ /* 0x000fca000001008f */
[----:B-1----:R-:W-:Y:S01]  /*ada0*/  FSETP.LE.FTZ.AND P4, PT, R3, R0, PT ;  /* 0x000000000300720b */ /* 0x002fe20003f93000 */
[----:B------:R-:W-:Y:S02]  /*adb0*/  IMAD.MOV.U32 R3, RZ, RZ, R150 ;  /* 0x000000ffff037224 */ /* 0x000fe400078e0096 */
[----:B--2---:R-:W-:-:S10]  /*adc0*/  FMUL.FTZ R6, R6, R141 ;  /* 0x0000008d06067220 */ /* 0x004fd40000410000 */
        /* <DEDUP_REMOVED lines=10> */
.L_x_10110:
[----:B------:R-:W-:Y:S01]  /*ae70*/  IADD3 R156, PT, PT, R156, 0x1, RZ ;  /* 0x000000019c9c7810 */ /* 0x000fe20007ffe0ff */
[----:B------:R-:W-:Y:S03]  /*ae80*/  BSSY.RECONVERGENT B2, `(.L_x_10111) ;  /* 0x000000c000027945 */ /* 0x000fe60003800200 */
[C---:B------:R-:W-:Y:S01]  /*ae90*/  ISETP.NE.AND P2, PT, R156.reuse, RZ, PT ;  /* 0x000000ff9c00720c */ /* 0x040fe20003f45270 */
[----:B0-----:R-:W-:-:S12]  /*aea0*/  IMAD.WIDE.U32 R108, R156, -0x2daee0ad, RZ ;  /* 0xd2511f539c6c7825 */ /* 0x001fd800078e00ff */
        /* <DEDUP_REMOVED lines=9> */
.L_x_10112:
[----:B------:R-:W-:Y:S05]  /*af40*/  BSYNC.RECONVERGENT B2 ;  /* 0x0000000000027941 */ /* 0x000fea0003800200 */
.L_x_10111:
        /* <DEDUP_REMOVED lines=60> */
.L_x_10109:
[----:B------:R-:W-:Y:S05]  /*b310*/  BSYNC.RECONVERGENT B1 ;  /* 0x0000000000017941 */ /* 0x000fea0003800200 */
.L_x_10108:
        /* <DEDUP_REMOVED lines=9> */
[----:B------:R-:W-:Y:S01]  /*b3b0*/  IMAD.MOV.U32 R4, RZ, RZ, 0x2 ;  /* 0x00000002ff047424 */ /* 0x000fe200078e00ff */
        /* <DEDUP_REMOVED lines=13> */
.L_x_10115:
        /* <DEDUP_REMOVED lines=13> */
.L_x_10117:
[----:B------:R-:W-:Y:S05]  /*b560*/  BSYNC.RECONVERGENT B2 ;  /* 0x0000000000027941 */ /* 0x000fea0003800200 */
.L_x_10116:
        /* <DEDUP_REMOVED lines=60> */
.L_x_10114:
[----:B------:R-:W-:Y:S05]  /*b930*/  BSYNC.RECONVERGENT B1 ;  /* 0x0000000000017941 */ /* 0x000fea0003800200 */
.L_x_10113:
        /* <DEDUP_REMOVED lines=20> */
.L_x_10120:
        /* <DEDUP_REMOVED lines=13> */
.L_x_10122:
[----:B------:R-:W-:Y:S05]  /*bb50*/  BSYNC.RECONVERGENT B2 ;  /* 0x0000000000027941 */ /* 0x000fea0003800200 */
.L_x_10121:
        /* <DEDUP_REMOVED lines=60> */
.L_x_10119:
[----:B------:R-:W-:Y:S05]  /*bf20*/  BSYNC.RECONVERGENT B1 ;  /* 0x0000000000017941 */ /* 0x000fea0003800200 */
.L_x_10118:
[----:B------:R-:W-:Y:S01]  /*bf30*/  I2FP.F32.U32 R2, R3 ;  /* 0x0000000300027245 */ /* 0x000fe20000201000 */
[----:B------:R-:W-:Y:S01]  /*bf40*/  BSSY.RECONVERGENT B1, `(.L_x_10123) ;  /* 0x0000061000017945 */ /* 0x000fe20003800200 */
[----:B------:R-:W-:Y:S02]  /*bf50*/  PRMT R3, R88, 0x7632, R3 ;  /* 0x0000763258037816 */ /* 0x000fe40000000003 */
[----:B------:R-:W-:Y:S02]  /*bf60*/  FSEL R109, R6, RZ, P4 ;  /* 0x000000ff066d7208 */ /* 0x000fe40002000000 */
[----:B------:R-:W-:Y:S01]  /*bf70*/  SHF.L.U32 R4, R3, 0x10, RZ ;  /* 0x0000001003047819 */ /* 0x000fe200000006ff */
[----:B------:R-:W-:-:S04]  /*bf80*/  FFMA.FTZ R3, R2, R143, 1.1641532182693481445e-10 ;  /* 0x2f00000002037423 */ /* 0x000fc8000001008f */
[----:B------:R-:W-:Y:S01]  /*bf90*/  FMUL.FTZ R4, R4, R141 ;  /* 0x0000008d04047220 */ /* 0x000fe20000410000 */
        /* <DEDUP_REMOVED lines=17> */
.L_x_10125:
        /* <DEDUP_REMOVED lines=13> */
.L_x_10127:
[----:B------:R-:W-:Y:S05]  /*c180*/  BSYNC.RECONVERGENT B2 ;  /* 0x0000000000027941 */ /* 0x000fea0003800200 */
.L_x_10126:
        /* <DEDUP_REMOVED lines=60> */
.L_x_10124:
[----:B------:R-:W-:Y:S05]  /*c550*/  BSYNC.RECONVERGENT B1 ;  /* 0x0000000000017941 */ /* 0x000fea0003800200 */
.L_x_10123:
[----:B------:R-:W-:Y:S01]  /*c560*/  I2FP.F32.U32 R2, R3 ;  /* 0x0000000300027245 */ /* 0x000fe20000201000 */
[C---:B------:R-:W-:Y:S01]  /*c570*/  IMAD.U32 R6, R113.reuse, 0x10000, RZ ;  /* 0x0001000071067824 */ /* 0x040fe200078e00ff */
[----:B------:R-:W-:Y:S01]  /*c580*/  ISETP.NE.AND P2, PT, R4, 0x1, PT ;  /* 0x000000010400780c */ /* 0x000fe20003f45270 */
[----:B------:R-:W-:Y:S01]  /*c590*/  BSSY.RECONVERGENT B1, `(.L_x_10128) ;  /* 0x000005c000017945 */ /* 0x000fe20003800200 */
[----:B------:R-:W-:Y:S01]  /*c5a0*/  LOP3.LUT R158, R158, 0xfffffffb, RZ, 0xc0, !PT ;  /* 0xfffffffb9e9e7812 */ /* 0x000fe200078ec0ff */
[----:B------:R-:W-:Y:S01]  /*c5b0*/  FFMA.FTZ R3, R2, R143, 1.1641532182693481445e-10 ;  /* 0x2f00000002037423 */ /* 0x000fe2000001008f */
[----:B------:R-:W-:Y:S01]  /*c5c0*/  PRMT R111, R113, 0x7632, R111 ;  /* 0x00007632716f7816 */ /* 0x000fe2000000006f */
[----:B------:R-:W-:Y:S01]  /*c5d0*/  FMUL.FTZ R6, R6, R141 ;  /* 0x0000008d06067220 */ /* 0x000fe20000410000 */
[----:B------:R-:W-:Y:S02]  /*c5e0*/  IMAD.MOV.U32 R5, RZ, RZ, 0x2 ;  /* 0x00000002ff057424 */ /* 0x000fe400078e00ff */
        /* <DEDUP_REMOVED lines=12> */
.L_x_10130:
        /* <DEDUP_REMOVED lines=13> */
.L_x_10132:
[----:B------:R-:W-:Y:S05]  /*c780*/  BSYNC.RECONVERGENT B2 ;  /* 0x0000000000027941 */ /* 0x000fea0003800200 */
.L_x_10131:
        /* <DEDUP_REMOVED lines=60> */
.L_x_10129:
[----:B------:R-:W-:Y:S05]  /*cb50*/  BSYNC.RECONVERGENT B1 ;  /* 0x0000000000017941 */ /* 0x000fea0003800200 */
.L_x_10128:
[----:B------:R-:W-:Y:S01]  /*cb60*/  I2FP.F32.U32 R2, R3 ;  /* 0x0000000300027245 */ /* 0x000fe20000201000 */
[----:B------:R-:W-:Y:S01]  /*cb70*/  BSSY.RECONVERGENT B1, `(.L_x_10133) ;  /* 0x0000061000017945 */ /* 0x000fe20003800200 */
[----:B------:R-:W-:-:S03]  /*cb80*/  IMAD.MOV.U32 R113, RZ, RZ, 0x2 ;  /* 0x00000002ff717424 */ /* 0x000fc600078e00ff */
[----:B------:R-:W-:Y:S01]  /*cb90*/  FFMA.FTZ R3, R2, R143, 1.1641532182693481445e-10 ;  /* 0x2f00000002037423 */ /* 0x000fe2000001008f */
[----:B------:R-:W-:-:S04]  /*cba0*/  IMAD.U32 R2, R89, 0x10000, RZ ;  /* 0x0001000059027824 */ /* 0x000fc800078e00ff */
[----:B------:R-:W-:Y:S01]  /*cbb0*/  FMUL.FTZ R2, R2, R141 ;  /* 0x0000008d02027220 */ /* 0x000fe20000410000 */
[----:B------:R-:W-:Y:S02]  /*cbc0*/  FSETP.GTU.FTZ.AND P2, PT, R3, R0, PT ;  /* 0x000000000300720b */ /* 0x000fe40003f5c000 */
[----:B------:R-:W-:Y:S02]  /*cbd0*/  FSEL R3, R6, RZ, P4 ;  /* 0x000000ff06037208 */ /* 0x000fe40002000000 */
[----:B------:R-:W-:Y:S02]  /*cbe0*/  FSEL R110, R2, RZ, !P2 ;  /* 0x000000ff026e7208 */ /* 0x000fe40005000000 */
[----:B------:R-:W-:Y:S02]  /*cbf0*/  SEL R2, RZ, 0x1, P2 ;  /* 0x00000001ff027807 */ /* 0x000fe40001000000 */
[----:B------:R-:W-:Y:S01]  /*cc00*/  ISETP.NE.AND P2, PT, R5, 0x1, PT ;  /* 0x000000010500780c */ /* 0x000fe20003f45270 */
[----:B------:R-:W-:Y:S01]  /*cc10*/  FADD.FTZ R110, R110, R3 ;  /* 0x000000036e6e7221 */ /* 0x000fe20000010000 */
[----:B------:R-:W-:-:S02]  /*cc20*/  PRMT R6, R2, 0x7610, R6 ;  /* 0x0000761002067816 */ /* 0x000fc40000000006 */
[----:B------:R-:W-:Y:S01]  /*cc30*/  MOV R3, R150 ;  /* 0x0000009600037202 */ /* 0x000fe20000000f00 */
        /* <DEDUP_REMOVED lines=10> */
.L_x_10135:
        /* <DEDUP_REMOVED lines=13> */
.L_x_10137:
[----:B------:R-:W-:Y:S05]  /*cdb0*/  BSYNC.RECONVERGENT B2 ;  /* 0x0000000000027941 */ /* 0x000fea0003800200 */
.L_x_10136:
        /* <DEDUP_REMOVED lines=57> */
[----:B------:R-:W-:Y:S02]  /*d150*/  LOP3.LUT R152, R4, UR4, R3, 0x96, !PT ;  /* 0x0000000404987c12 */ /* 0x000fe4000f8e9603 */
[----:B------:R-:W-:Y:S01]  /*d160*/  MOV R3, R142 ;  /* 0x0000008e00037202 */ /* 0x000fe20000000f00 */
[----:B------:R-:W-:-:S07]  /*d170*/  IMAD.MOV.U32 R142, RZ, RZ, R2 ;  /* 0x000000ffff8e7224 */ /* 0x000fce00078e0002 */
.L_x_10134:
[----:B------:R-:W-:Y:S05]  /*d180*/  BSYNC.RECONVERGENT B1 ;  /* 0x0000000000017941 */ /* 0x000fea0003800200 */
.L_x_10133:
[----:B------:R-:W-:Y:S01]  /*d190*/  I2FP.F32.U32 R2, R3 ;  /* 0x0000000300027245 */ /* 0x000fe20000201000 */
[----:B------:R-:W-:Y:S01]  /*d1a0*/  IMAD.U32 R4, R111, 0x10000, RZ ;  /* 0x000100006f047824 */ /* 0x000fe200078e00ff */
[----:B------:R-:W-:Y:S01]  /*d1b0*/  ISETP.NE.AND P2, PT, R113, 0x1, PT ;  /* 0x000000017100780c */ /* 0x000fe20003f45270 */
[----:B------:R-:W-:Y:S01]  /*d1c0*/  BSSY.RECONVERGENT B1, `(.L_x_10138) ;  /* 0x000005b000017945 */ /* 0x000fe20003800200 */
[----:B------:R-:W-:Y:S01]  /*d1d0*/  LOP3.LUT R158, R158, 0xfffffffd, RZ, 0xc0, !PT ;  /* 0xfffffffd9e9e7812 */ /* 0x000fe200078ec0ff */
[----:B------:R-:W-:Y:S01]  /*d1e0*/  FFMA.FTZ R3, R2, R143, 1.1641532182693481445e-10 ;  /* 0x2f00000002037423 */ /* 0x000fe2000001008f */
[----:B------:R-:W-:Y:S02]  /*d1f0*/  HFMA2 R112, -RZ, RZ, 0, 1.1920928955078125e-07 ;  /* 0x00000002ff707431 */ /* 0x000fe400000001ff */
        /* <DEDUP_REMOVED lines=13> */
.L_x_10140:
        /* <DEDUP_REMOVED lines=13> */
.L_x_10142:
[----:B------:R-:W-:Y:S05]  /*d3a0*/  BSYNC.RECONVERGENT B2 ;  /* 0x0000000000027941 */ /* 0x000fea0003800200 */
.L_x_10141:
        /* <DEDUP_REMOVED lines=60> */
.L_x_10139:
[----:B------:R-:W-:Y:S05]  /*d770*/  BSYNC.RECONVERGENT B1 ;  /* 0x0000000000017941 */ /* 0x000fea0003800200 */
.L_x_10138:
[----:B------:R-:W-:Y:S01]  /*d780*/  I2FP.F32.U32 R2, R4 ;  /* 0x0000000400027245 */ /* 0x000fe20000201000 */
[----:B------:R-:W-:Y:S01]  /*d790*/  BSSY.RECONVERGENT B1, `(.L_x_10143) ;  /* 0x0000061000017945 */ /* 0x000fe20003800200 */
[----:B------:R-:W-:Y:S01]  /*d7a0*/  PRMT R3, R89, 0x7632, R3 ;  /* 0x0000763259037816 */ /* 0x000fe20000000003 */
[----:B------:R-:W-:Y:S01]  /*d7b0*/  IMAD.MOV.U32 R148, RZ, RZ, 0x2 ;  /* 0x00000002ff947424 */ /* 0x000fe200078e00ff */
        /* <DEDUP_REMOVED lines=20> */
.L_x_10145:
        /* <DEDUP_REMOVED lines=13> */
.L_x_10147:
[----:B------:R-:W-:Y:S05]  /*d9d0*/  BSYNC.RECONVERGENT B2 ;  /* 0x0000000000027941 */ /* 0x000fea0003800200 */
.L_x_10146:
        /* <DEDUP_REMOVED lines=53> */
[----:B------:R-:W-:-:S04]  /*dd30*/  HFMA2 R148, -RZ, RZ, 0, 0 ;  /* 0x00000000ff947431 */ /* 0x000fc800000001ff */
[----:B------:R-:W-:Y:S01]  /*dd40*/  LOP3.LUT R151, R2, UR4, R151, 0x96, !PT ;  /* 0x0000000402977c12 */ /* 0x000fe2000f8e9697 */
[----:B------:R-:W-:Y:S01]  /*dd50*/  UIADD3 UR4, UPT, UPT, UR9, -0x695add53, URZ ;  /* 0x96a522ad09047890 */ /* 0x000fe2000fffe0ff */
[----:B------:R-:W-:-:S05]  /*dd60*/  IMAD.WIDE.U32 R2, R3, -0x2daee0ad, RZ ;  /* 0xd2511f5303027825 */ /* 0x000fca00078e00ff */
[----:B------:R-:W-:Y:S01]  /*dd70*/  LOP3.LUT R152, R112, UR4, R3, 0x96, !PT ;  /* 0x0000000470987c12 */ /* 0x000fe2000f8e9603 */
[----:B------:R-:W-:Y:S02]  /*dd80*/  IMAD.MOV.U32 R3, RZ, RZ, R142 ;  /* 0x000000ffff037224 */ /* 0x000fe400078e008e */
[----:B------:R-:W-:-:S07]  /*dd90*/  IMAD.MOV.U32 R142, RZ, RZ, R2 ;  /* 0x000000ffff8e7224 */ /* 0x000fce00078e0002 */
.L_x_10144:
[----:B------:R-:W-:Y:S05]  /*dda0*/  BSYNC.RECONVERGENT B1 ;  /* 0x0000000000017941 */ /* 0x000fea0003800200 */
.L_x_10143:
        /* <DEDUP_REMOVED lines=19> */
.L_x_10150:
        /* <DEDUP_REMOVED lines=13> */
.L_x_10152:
[----:B------:R-:W-:Y:S05]  /*dfb0*/  BSYNC.RECONVERGENT B2 ;  /* 0x0000000000027941 */ /* 0x000fea0003800200 */
.L_x_10151:
        /* <DEDUP_REMOVED lines=60> */
.L_x_10149:
[----:B------:R-:W-:Y:S05]  /*e380*/  BSYNC.RECONVERGENT B1 ;  /* 0x0000000000017941 */ /* 0x000fea0003800200 */
.L_x_10148:
        /* <DEDUP_REMOVED lines=24> */
.L_x_10155:
        /* <DEDUP_REMOVED lines=13> */
.L_x_10157:
[----:B------:R-:W-:Y:S05]  /*e5e0*/  BSYNC.RECONVERGENT B2 ;  /* 0x0000000000027941 */ /* 0x000fea0003800200 */
.L_x_10156:
        /* <DEDUP_REMOVED lines=60> */
.L_x_10154:
[----:B------:R-:W-:Y:S05]  /*e9b0*/  BSYNC.RECONVERGENT B1 ;  /* 0x0000000000017941 */ /* 0x000fea0003800200 */
.L_x_10153:
[----:B------:R-:W-:Y:S01]  /*e9c0*/  ISETP.NE.AND P4, PT, R149, 0x1, PT ;  /* 0x000000019500780c */ /* 0x000fe20003f85270 */
[----:B------:R-:W-:Y:S01]  /*e9d0*/  IMAD.U32 R114, R114, 0x10000, RZ ;  /* 0x0001000072727824 */ /* 0x000fe200078e00ff */
[----:B------:R-:W-:Y:S01]  /*e9e0*/  I2FP.F32.U32 R2, R3 ;  /* 0x0000000300027245 */ /* 0x000fe20000201000 */
[----:B------:R-:W-:Y:S01]  /*e9f0*/  BSSY.RECONVERGENT B1, `(.L_x_10158) ;  /* 0x0000059000017945 */ /* 0x000fe20003800200 */
[----:B------:R-:W-:Y:S02]  /*ea00*/  HFMA2 R148, -RZ, RZ, 0, 1.1920928955078125e-07 ;  /* 0x00000002ff947431 */ /* 0x000fe400000001ff */
        /* <DEDUP_REMOVED lines=13> */
.L_x_10160:
        /* <DEDUP_REMOVED lines=13> */
.L_x_10162:
[----:B------:R-:W-:Y:S05]  /*ebb0*/  BSYNC.RECONVERGENT B2 ;  /* 0x0000000000027941 */ /* 0x000fea0003800200 */
.L_x_10161:
        /* <DEDUP_REMOVED lines=60> */
.L_x_10159:
[----:B------:R-:W-:Y:S05]  /*ef80*/  BSYNC.RECONVERGENT B1 ;  /* 0x0000000000017941 */ /* 0x000fea0003800200 */
.L_x_10158:
[----:B------:R-:W-:Y:S01]  /*ef90*/  I2FP.F32.U32 R2, R114 ;  /* 0x0000007200027245 */ /* 0x000fe20000201000 */
[----:B------:R-:W-:Y:S01]  /*efa0*/  BSSY.RECONVERGENT B1, `(.L_x_10163) ;  /* 0x0000061000017945 */ /* 0x000fe20003800200 */
[----:B------:R-:W-:Y:S01]  /*efb0*/  PRMT R3, R90, 0x7632, R3 ;  /* 0x000076325a037816 */ /* 0x000fe20000000003 */
[----:B------:R-:W-:Y:S01]  /*efc0*/  IMAD.MOV.U32 R160, RZ, RZ, 0x2 ;  /* 0x00000002ffa07424 */ /* 0x000fe200078e00ff */
[----:B------:R-:W-:Y:S02]  /*efd0*/  FSEL R113, R113, RZ, P3 ;  /* 0x000000ff71717208 */ /* 0x000fe40001800000 */
[----:B------:R-:W-:Y:S01]  /*efe0*/  SHF.L.U32 R114, R3, 0x10, RZ ;  /* 0x0000001003727819 */ /* 0x000fe200000006ff */
[----:B------:R-:W-:Y:S01]  /*eff0*/  FFMA.FTZ R3, R2, R143, 1.1641532182693481445e-10 ;  /* 0x2f00000002037423 */ /* 0x000fe2000001008f */
[----:B------:R-:W-:-:S03]  /*f000*/  IMAD.MOV.U32 R2, RZ, RZ, R150 ;  /* 0x000000ffff027224 */ /* 0x000fc600078e0096 */
[----:B------:R-:W-:Y:S01]  /*f010*/  FMUL.FTZ R114, R114, R141 ;  /* 0x0000008d72727220 */ /* 0x000fe20000410000 */
        /* <DEDUP_REMOVED lines=15> */
.L_x_10165:
        /* <DEDUP_REMOVED lines=12> */
.L_x_10167:
[----:B------:R-:W-:Y:S05]  /*f1d0*/  BSYNC.RECONVERGENT B2 ;  /* 0x0000000000027941 */ /* 0x000fea0003800200 */
.L_x_10166:
        /* <DEDUP_REMOVED lines=60> */
[----:B------:R-:W-:-:S07]  /*f5a0*/  HFMA2 R160, -RZ, RZ, 0, 0 ;  /* 0x00000000ffa07431 */ /* 0x000fce00000001ff */
.L_x_10164:
[----:B------:R-:W-:Y:S05]  /*f5b0*/  BSYNC.RECONVERGENT B1 ;  /* 0x0000000000017941 */ /* 0x000fea0003800200 */
.L_x_10163:
[----:B------:R-:W-:Y:S01]  /*f5c0*/  ISETP.NE.AND P5, PT, R160, 0x1, PT ;  /* 0x00000001a000780c */ /* 0x000fe20003fa5270 */
[C---:B------:R-:W-:Y:S01]  /*f5d0*/  IMAD.U32 R114, R115.reuse, 0x10000, RZ ;  /* 0x0001000073727824 */ /* 0x040fe200078e00ff */
[----:B------:R-:W-:Y:S01]  /*f5e0*/  I2FP.F32.U32 R2, R2 ;  /* 0x0000000200027245 */ /* 0x000fe20000201000 */
[----:B------:R-:W-:Y:S01]  /*f5f0*/  BSSY.RECONVERGENT B1, `(.L_x_10168) ;  /* 0x000005a000017945 */ /* 0x000fe20003800200 */
[----:B------:R-:W-:Y:S01]  /*f600*/  PRMT R115, R115, 0x7632, R115 ;  /* 0x0000763273737816 */ /* 0x000fe20000000073 */
[----:B------:R-:W-:Y:S02]  /*f610*/  IMAD.MOV.U32 R159, RZ, RZ, 0x2 ;  /* 0x00000002ff9f7424 */ /* 0x000fe400078e00ff */
        /* <DEDUP_REMOVED lines=13> */
.L_x_10170:
        /* <DEDUP_REMOVED lines=12> */
.L_x_10172:
[----:B------:R-:W-:Y:S05]  /*f7b0*/  BSYNC.RECONVERGENT B2 ;  /* 0x0000000000027941 */ /* 0x000fea0003800200 */
.L_x_10171:
[----:B------:R-:W-:Y:S01]  /*f7c0*/  IMAD.WIDE.U32 R160, R156, -0x2daee0ad, RZ ;  /* 0xd2511f539ca07825 */ /* 0x000fe200078e00ff */
[----:B------:R-:W-:-:S03]  /*f7d0*/  UIADD3 UR4, UPT, UPT, UR8, -0x61c88647, URZ ;  /* 0x9e3779b908047890 */ /* 0x000fc6000fffe0ff */
[----:B------:R-:W-:Y:S01]  /*f7e0*/  IMAD.WIDE.U32 R148, R157, -0x326172a9, RZ ;  /* 0xcd9e8d579d947825 */ /* 0x000fe200078e00ff */
[----:B------:R-:W-:-:S03]  /*f7f0*/  LOP3.LUT R150, R147, UR9, R161, 0x96, !PT ;  /* 0x0000000993967c12 */ /* 0x000fc6000f8e96a1 */
[----:B------:R-:W-:Y:S01]  /*f800*/  IMAD.MOV.U32 R114, RZ, RZ, R142 ;  /* 0x000000ffff727224 */ /* 0x000fe200078e008e */
[----:B------:R-:W-:Y:S01]  /*f810*/  LOP3.LUT R149, R155, UR8, R149, 0x96, !PT ;  /* 0x000000089b957c12 */ /* 0x000fe2000f8e9695 */
[----:B------:R-:W-:-:S04]  /*f820*/  IMAD.WIDE.U32 R150, R150, -0x326172a9, RZ ;  /* 0xcd9e8d5796967825 */ /* 0x000fc800078e00ff */
[----:B------:R-:W-:Y:S01]  /*f830*/  IMAD.MOV.U32 R159, RZ, RZ, RZ ;  /* 0x000000ffff9f7224 */ /* 0x000fe200078e00ff */
        /* <DEDUP_REMOVED lines=51> */
[----:B------:R-:W-:Y:S02]  /*fb70*/  LOP3.LUT R152, R160, UR4, R149, 0x96, !PT ;  /* 0x00000004a0987c12 */ /* 0x000fe4000f8e9695 */
[----:B------:R-:W-:-:S07]  /*fb80*/  MOV R142, R148 ;  /* 0x00000094008e7202 */ /* 0x000fce0000000f00 */
.L_x_10169:
[----:B------:R-:W-:Y:S05]  /*fb90*/  BSYNC.RECONVERGENT B1 ;  /* 0x0000000000017941 */ /* 0x000fea0003800200 */
.L_x_10168:
        /* <DEDUP_REMOVED lines=24> */
.L_x_10175:
        /* <DEDUP_REMOVED lines=12> */
.L_x_10177:
[----:B------:R-:W-:Y:S05]  /*fde0*/  BSYNC.RECONVERGENT B2 ;  /* 0x0000000000027941 */ /* 0x000fea0003800200 */
.L_x_10176:
        /* <DEDUP_REMOVED lines=61> */
.L_x_10174:
[----:B------:R-:W-:Y:S05]  /*101c0*/  BSYNC.RECONVERGENT B1 ;  /* 0x0000000000017941 */ /* 0x000fea0003800200 */
.L_x_10173:
[----:B------:R-:W-:Y:S01]  /*101d0*/  ISETP.NE.AND P6, PT, R161, 0x1, PT ;  /* 0x00000001a100780c */ /* 0x000fe20003fc5270 */
[----:B------:R-:W-:Y:S01]  /*101e0*/  IMAD.U32 R160, R115, 0x10000, RZ ;  /* 0x0001000073a07824 */ /* 0x000fe200078e00ff */
[----:B------:R-:W-:Y:S01]  /*101f0*/  I2FP.F32.U32 R148, R149 ;  /* 0x0000009500947245 */ /* 0x000fe20000201000 */
[----:B------:R-:W-:Y:S01]  /*10200*/  BSSY.RECONVERGENT B1, `(.L_x_10178) ;  /* 0x000005b000017945 */ /* 0x000fe20003800200 */
[----:B------:R-:W-:Y:S02]  /*10210*/  IMAD.MOV.U32 R159, RZ, RZ, R150 ;  /* 0x000000ffff9f7224 */ /* 0x000fe400078e0096 */
[----:B------:R-:W-:Y:S01]  /*10220*/  FMUL.FTZ R115, R160, R141 ;  /* 0x0000008da0737220 */ /* 0x000fe20000410000 */
[----:B------:R-:W-:Y:S01]  /*10230*/  FFMA.FTZ R149, R148, R143, 1.1641532182693481445e-10 ;  /* 0x2f00000094957423 */ /* 0x000fe2000001008f */
[----:B------:R-:W-:-:S04]  /*10240*/  HFMA2 R148, -RZ, RZ, 0, 1.1920928955078125e-07 ;  /* 0x00000002ff947431 */ /* 0x000fc800000001ff */
        /* <DEDUP_REMOVED lines=10> */
.L_x_10180:
[----:B------:R-:W-:Y:S01]  /*102f0*/  VIADD R156, R156, 0x1 ;  /* 0x000000019c9c7836 */ /* 0x000fe20000000000 */
[----:B------:R-:W-:Y:S04]  /*10300*/  BSSY.RECONVERGENT B2, `(.L_x_10181) ;  /* 0x000000d000027945 */ /* 0x000fe80003800200 */
        /* <DEDUP_REMOVED lines=12> */
.L_x_10182:
[----:B------:R-:W-:Y:S05]  /*103d0*/  BSYNC.RECONVERGENT B2 ;  /* 0x0000000000027941 */ /* 0x000fea0003800200 */
.L_x_10181:
        /* <DEDUP_REMOVED lines=61> */
.L_x_10179:
[----:B------:R-:W-:Y:S05]  /*107b0*/  BSYNC.RECONVERGENT B1 ;  /* 0x0000000000017941 */ /* 0x000fea0003800200 */
.L_x_10178:
[----:B------:R-:W-:Y:S02]  /*107c0*/  I2FP.F32.U32 R160, R159 ;  /* 0x0000009f00a07245 */ /* 0x000fe40000201000 */
[----:B------:R-:W-:Y:S02]  /*107d0*/  PRMT R149, R91, 0x7632, R149 ;  /* 0x000076325b957816 */ /* 0x000fe40000000095 */
[----:B------:R-:W-:Y:S01]  /*107e0*/  FSEL R115, R115, RZ, P5 ;  /* 0x000000ff73737208 */ /* 0x000fe20002800000 */
[----:B------:R-:W-:Y:S01]  /*107f0*/  FFMA.FTZ R143, R160, R143, 1.1641532182693481445e-10 ;  /* 0x2f000000a08f7423 */ /* 0x000fe2000001008f */
[----:B------:R-:W-:-:S04]  /*10800*/  SHF.L.U32 R160, R149, 0x10, RZ ;  /* 0x0000001095a07819 */ /* 0x000fc800000006ff */
[----:B------:R-:W-:Y:S01]  /*10810*/  FSETP.GTU.FTZ.AND P6, PT, R143, R0, PT ;  /* 0x000000008f00720b */ /* 0x000fe20003fdc000 */
[----:B------:R-:W-:-:S03]  /*10820*/  FMUL.FTZ R160, R160, R141 ;  /* 0x0000008da0a07220 */ /* 0x000fc60000410000 */
[----:B------:R-:W-:Y:S02]  /*10830*/  SEL R0, RZ, 0x1, P6 ;  /* 0x00000001ff007807 */ /* 0x000fe40003000000 */
[----:B------:R-:W-:-:S05]  /*10840*/  FSEL R160, R160, RZ, !P6 ;  /* 0x000000ffa0a07208 */ /* 0x000fca0007000000 */
[----:B------:R-:W-:-:S04]  /*10850*/  FADD.FTZ R115, R160, R115 ;  /* 0x00000073a0737221 */ /* 0x000fc80000010000 */
[----:B------:R-:W-:Y:S01]  /*10860*/  @P1 FADD.FTZ R115, R99, R115 ;  /* 0x0000007363731221 */ /* 0x000fe20000010000 */
[----:B------:R-:W-:Y:S06]  /*10870*/  BRA `(.L_x_10183) ;  /* 0x0000003000447947 */ /* 0x000fec0003800000 */
.L_x_10102:
[----:B------:R-:W-:Y:S01]  /*10880*/  ISETP.NE.AND P2, PT, R148, 0x1, PT ;  /* 0x000000019400780c */ /* 0x000fe20003f45270 */
[----:B------:R-:W-:Y:S01]  /*10890*/  BSSY.RECONVERGENT B1, `(.L_x_10184) ;  /* 0x0000058000017945 */ /* 0x000fe20003800200 */
[----:B0-----:R-:W-:Y:S02]  /*108a0*/  IMAD.MOV.U32 R110, RZ, RZ, 0x2 ;  /* 0x00000002ff6e7424 */ /* 0x001fe400078e00ff */
        /* <DEDUP_REMOVED lines=13> */
.L_x_10186:
        /* <DEDUP_REMOVED lines=13> */
.L_x_10188:
[----:B------:R-:W-:Y:S05]  /*10a50*/  BSYNC.RECONVERGENT B2 ;  /* 0x0000000000027941 */ /* 0x000fea0003800200 */
.L_x_10187:
        /* <DEDUP_REMOVED lines=59> */
.L_x_10185:
[----:B------:R-:W-:Y:S05]  /*10e10*/  BSYNC.RECONVERGENT B1 ;  /* 0x0000000000017941 */ /* 0x000fea0003800200 */
.L_x_10184:
        /* <DEDUP_REMOVED lines=22> */
.L_x_10191:
        /* <DEDUP_REMOVED lines=13> */
.L_x_10193:
[----:B------:R-:W-:Y:S05]  /*11050*/  BSYNC.RECONVERGENT B2 ;  /* 0x0000000000027941 */ /* 0x000fea0003800200 */
.L_x_10192:
        /* <DEDUP_REMOVED lines=60> */
.L_x_10190:
[----:B------:R-:W-:Y:S05]  /*11420*/  BSYNC.RECONVERGENT B1 ;  /* 0x0000000000017941 */ /* 0x000fea0003800200 */
.L_x_10189:
        /* <DEDUP_REMOVED lines=19> */
.L_x_10196:
        /* <DEDUP_REMOVED lines=13> */
.L_x_10198:
[----:B------:R-:W-:Y:S05]  /*11630*/  BSYNC.RECONVERGENT B2 ;  /* 0x0000000000027941 */ /* 0x000fea0003800200 */
.L_x_10197:
        /* <DEDUP_REMOVED lines=60> */
.L_x_10195:
[----:B------:R-:W-:Y:S05]  /*11a00*/  BSYNC.RECONVERGENT B1 ;  /* 0x0000000000017941 */ /* 0x000fea0003800200 */
.L_x_10194:
[----:B------:R-:W-:Y:S01]  /*11a10*/  I2FP.F32.U32 R108, R109 ;  /* 0x0000006d006c7245 */ /* 0x000fe20000201000 */
[----:B------:R-:W-:Y:S01]  /*11a20*/  BSSY.RECONVERGENT B1, `(.L_x_10199) ;  /* 0x000005d000017945 */ /* 0x000fe20003800200 */
[----:B------:R-:W-:Y:S01]  /*11a30*/  LOP3.LUT R158, R158, 0xfffffffb, RZ, 0xc0, !PT ;  /* 0xfffffffb9e9e7812 */ /* 0x000fe200078ec0ff */
[C---:B------:R-:W-:Y:S01]  /*11a40*/  IMAD.U32 R112, R113.reuse, 0x10000, RZ ;  /* 0x0001000071707824 */ /* 0x040fe200078e00ff */
[----:B------:R-:W-:Y:S01]  /*11a50*/  PRMT R160, R113, 0x7632, R160 ;  /* 0x0000763271a07816 */ /* 0x000fe200000000a0 */
[----:B------:R-:W-:Y:S01]  /*11a60*/  FFMA.FTZ R108, R108, R149, 1.1641532182693481445e-10 ;  /* 0x2f0000006c6c7423 */ /* 0x000fe20000010095 */
[----:B------:R-:W-:Y:S01]  /*11a70*/  IMAD.MOV.U32 R111, RZ, RZ, 0x2 ;  /* 0x00000002ff6f7424 */ /* 0x000fe200078e00ff */
[----:B------:R-:W-:-:S03]  /*11a80*/  MOV R109, R150 ;  /* 0x00000096006d7202 */ /* 0x000fc60000000f00 */
[----:B------:R-:W-:-:S13]  /*11a90*/  FSETP.LE.FTZ.AND P2, PT, R108, R141, PT ;  /* 0x0000008d6c00720b */ /* 0x000fda0003f53000 */
        /* <DEDUP_REMOVED lines=11> */
.L_x_10201:
        /* <DEDUP_REMOVED lines=12> */
.L_x_10203:
[----:B------:R-:W-:Y:S05]  /*11c10*/  BSYNC.RECONVERGENT B2 ;  /* 0x0000000000027941 */ /* 0x000fea0003800200 */
.L_x_10202:
        /* <DEDUP_REMOVED lines=61> */
.L_x_10200:
[----:B------:R-:W-:Y:S05]  /*11ff0*/  BSYNC.RECONVERGENT B1 ;  /* 0x0000000000017941 */ /* 0x000fea0003800200 */
.L_x_10199:
        /* <DEDUP_REMOVED lines=19> */
.L_x_10206:
        /* <DEDUP_REMOVED lines=12> */
.L_x_10208:
[----:B------:R-:W-:Y:S05]  /*121f0*/  BSYNC.RECONVERGENT B2 ;  /* 0x0000000000027941 */ /* 0x000fea0003800200 */
.L_x_10207:
        /* <DEDUP_REMOVED lines=61> */
.L_x_10205:
[----:B------:R-:W-:Y:S05]  /*125d0*/  BSYNC.RECONVERGENT B1 ;  /* 0x0000000000017941 */ /* 0x000fea0003800200 */
.L_x_10204:
        /* <DEDUP_REMOVED lines=18> */
.L_x_10211:
        /* <DEDUP_REMOVED lines=12> */
.L_x_10213:
[----:B------:R-:W-:Y:S05]  /*127c0*/  BSYNC.RECONVERGENT B2 ;  /* 0x0000000000027941 */ /* 0x000fea0003800200 */
.L_x_10212:
        /* <DEDUP_REMOVED lines=61> */
.L_x_10210:
[----:B------:R-:W-:Y:S05]  /*12ba0*/  BSYNC.RECONVERGENT B1 ;  /* 0x0000000000017941 */ /* 0x000fea0003800200 */
.L_x_10209:
        /* <DEDUP_REMOVED lines=17> */
.L_x_10216:
        /* <DEDUP_REMOVED lines=12> */
.L_x_10218:
[----:B------:R-:W-:Y:S05]  /*12d80*/  BSYNC.RECONVERGENT B2 ;  /* 0x0000000000027941 */ /* 0x000fea0003800200 */
.L_x_10217:
        /* <DEDUP_REMOVED lines=61> */
.L_x_10215:
[----:B------:R-:W-:Y:S05]  /*13160*/  BSYNC.RECONVERGENT B1 ;  /* 0x0000000000017941 */ /* 0x000fea0003800200 */
.L_x_10214:
        /* <DEDUP_REMOVED lines=18> */
.L_x_10221:
        /* <DEDUP_REMOVED lines=12> */
.L_x_10223:
[----:B------:R-:W-:Y:S05]  /*13350*/  BSYNC.RECONVERGENT B2 ;  /* 0x0000000000027941 */ /* 0x000fea0003800200 */
.L_x_10222:
        /* <DEDUP_REMOVED lines=61> */
.L_x_10220:
[----:B------:R-:W-:Y:S05]  /*13730*/  BSYNC.RECONVERGENT B1 ;  /* 0x0000000000017941 */ /* 0x000fea0003800200 */
.L_x_10219:
[----:B------:R-:W-:Y:S01]  /*13740*/  FMUL.FTZ R108, R114, UR17 ;  /* 0x00000011726c7c20 */ /* 0x000fe20008410000 */
[----:B------:R-:W-:Y:S01]  /*13750*/  P2R R109, PR, RZ, 0x2 ;  /* 0x00000002ff6d7803 */ /* 0x000fe20000000000 */
[----:B------:R-:W-:Y:S01]  /*13760*/  FMUL.FTZ R143, R143, UR17 ;  /* 0x000000118f8f7c20 */ /* 0x000fe20008410000 */
[----:B------:R-:W-:Y:S01]  /*13770*/  LOP3.LUT P1, RZ, R158, 0x10, RZ, 0xc0, !PT ;  /* 0x000000109eff7812 */ /* 0x000fe2000782c0ff */
[----:B------:R-:W-:Y:S01]  /*13780*/  FMUL.FTZ R159, R159, UR17 ;  /* 0x000000119f9f7c20 */ /* 0x000fe20008410000 */
[----:B------:R-:W-:Y:S01]  /*13790*/  P2R R110, PR, RZ, 0x1 ;  /* 0x00000001ff6e7803 */ /* 0x000fe20000000000 */
[----:B------:R-:W-:Y:S01]  /*137a0*/  FMUL.FTZ R112, R112, UR17 ;  /* 0x0000001170707c20 */ /* 0x000fe20008410000 */
[----:B------:R-:W-:Y:S01]  /*137b0*/  I2FP.F32.U32 R162, R111 ;  /* 0x0000006f00a27245 */ /* 0x000fe20000201000 */
[----:B------:R-:W-:Y:S01]  /*137c0*/  FMUL.FTZ R111, R113, UR17 ;  /* 0x00000011716f7c20 */ /* 0x000fe20008410000 */
[----:B------:R-:W-:Y:S01]  /*137d0*/  LOP3.LUT P0, RZ, R158, 0x8, RZ, 0xc0, !PT ;  /* 0x000000089eff7812 */ /* 0x000fe2000780c0ff */
[----:B------:R-:W-:Y:S01]  /*137e0*/  FMUL.FTZ R160, R160, UR17 ;  /* 0x00000011a0a07c20 */ /* 0x000fe20008410000 */
[----:B------:R-:W-:Y:S01]  /*137f0*/  FSEL R113, R108, RZ, P3 ;  /* 0x000000ff6c717208 */ /* 0x000fe20001800000 */
[----:B------:R-:W-:Y:S01]  /*13800*/  FFMA.FTZ R162, R162, R149, 1.1641532182693481445e-10 ;  /* 0x2f000000a2a27423 */ /* 0x000fe20000010095 */
[C---:B------:R-:W-:Y:S01]  /*13810*/  LOP3.LUT P6, RZ, R158.reuse, 0x4, RZ, 0xc0, !PT ;  /* 0x000000049eff7812 */ /* 0x040fe200078cc0ff */
[----:B------:R-:W-:Y:S01]  /*13820*/  IMAD.U32 R115, R115, 0x10000, RZ ;  /* 0x0001000073737824 */ /* 0x000fe200078e00ff */
[----:B------:R-:W-:Y:S01]  /*13830*/  FSEL R108, R143, RZ, P1 ;  /* 0x000000ff8f6c7208 */ /* 0x000fe20000800000 */
[----:B------:R-:W-:Y:S01]  /*13840*/  FMUL.FTZ R161, R161, UR17 ;  /* 0x00000011a1a17c20 */ /* 0x000fe20008410000 */
[----:B------:R-:W-:Y:S01]  /*13850*/  ISETP.NE.AND P1, PT, R109, RZ, PT ;  /* 0x000000ff6d00720c */ /* 0x000fe20003f25270 */
[----:B------:R-:W-:Y:S01]  /*13860*/  FMUL.FTZ R115, R115, UR17 ;  /* 0x0000001173737c20 */ /* 0x000fe20008410000 */
[----:B------:R-:W-:-:S02]  /*13870*/  LOP3.LUT P5, RZ, R158, 0x2, RZ, 0xc0, !PT ;  /* 0x000000029eff7812 */ /* 0x000fc400078ac0ff */
[----:B------:R-:W-:Y:S02]  /*13880*/  FSEL R109, R159, RZ, P0 ;  /* 0x000000ff9f6d7208 */ /* 0x000fe40000000000 */
[----:B------:R-:W-:Y:S02]  /*13890*/  ISETP.NE.AND P0, PT, R110, RZ, PT ;  /* 0x000000ff6e00720c */ /* 0x000fe40003f05270 */
[----:B------:R-:W-:Y:S02]  /*138a0*/  FSEL R110, R112, RZ, P6 ;  /* 0x000000ff706e7208 */ /* 0x000fe40003000000 */
[----:B------:R-:W-:Y:S02]  /*138b0*/  FSEL R112, R111, RZ, P2 ;  /* 0x000000ff6f707208 */ /* 0x000fe40001000000 */
[----:B------:R-:W-:Y:S01]  /*138c0*/  FSEL R111, R160, RZ, P5 ;  /* 0x000000ffa06f7208 */ /* 0x000fe20002800000 */
[----:B------:R-:W-:Y:S01]  /*138d0*/  @P1 FADD.FTZ R108, R92, R108 ;  /* 0x0000006c5c6c1221 */ /* 0x000fe20000010000 */
[----:B------:R-:W-:Y:S01]  /*138e0*/  FSETP.GTU.FTZ.AND P5, PT, R162, R141, PT ;  /* 0x0000008da200720b */ /* 0x000fe20003fbc000 */
[----:B------:R-:W-:Y:S01]  /*138f0*/  @P1 FADD.FTZ R109, R93, R109 ;  /* 0x0000006d5d6d1221 */ /* 0x000fe20000010000 */
[----:B------:R-:W-:Y:S01]  /*13900*/  FSEL R114, R161, RZ, P4 ;  /* 0x000000ffa1727208 */ /* 0x000fe20002000000 */
[----:B------:R-:W-:Y:S01]  /*13910*/  @P1 FADD.FTZ R110, R94, R110 ;  /* 0x0000006e5e6e1221 */ /* 0x000fe20000010000 */
[----:B------:R-:W-:Y:S01]  /*13920*/  FSEL R115, R115, RZ, !P5 ;  /* 0x000000ff73737208 */ /* 0x000fe20006800000 */
[----:B------:R-:W-:Y:S01]  /*13930*/  @P1 FADD.FTZ R111, R95, R111 ;  /* 0x0000006f5f6f1221 */ /* 0x000fe20000010000 */
[----:B------:R-:W-:Y:S01]  /*13940*/  @P1 FADD.FTZ R112, R96, R112 ;  /* 0x0000007060701221 */ /* 0x000fe20000010000 */
[----:B------:R-:W-:Y:S01]  /*13950*/  @P1 FADD.FTZ R113, R97, R113 ;  /* 0x0000007161711221 */ /* 0x000fe20000010000 */
[----:B------:R-:W-:Y:S01]  /*13960*/  @P1 FADD.FTZ R114, R98, R114 ;  /* 0x0000007262721221 */ /* 0x000fe20000010000 */
[----:B------:R-:W-:Y:S01]  /*13970*/  @P1 FADD.FTZ R115, R99, R115 ;  /* 0x0000007363731221 */ /* 0x000fe20000010000 */
[----:B------:R-:W-:-:S13]  /*13980*/  PLOP3.LUT P5, PT, P5, PT, PT, 0x8, 0x80 ;  /* 0x000000000080781c */ /* 0x000fda0002fae170 */
.L_x_10183:
        /* <DEDUP_REMOVED lines=24> */
[----:B------:R-:W-:Y:S02]  /*13b10*/  SHF.L.U32 R141, R2, 0x10, RZ ;  /* 0x00000010028d7819 */ /* 0x000fe400000006ff */
[----:B-1----:R-:W-:Y:S02]  /*13b20*/  LOP3.LUT R164, R5, 0xff, RZ, 0xc0, !PT ;  /* 0x000000ff05a47812 */ /* 0x002fe400078ec0ff */
        /* <DEDUP_REMOVED lines=18> */
.L_x_10224:
[----:B------:R-:W-:Y:S02]  /*13c50*/  IMAD.MOV.U32 R149, RZ, RZ, R142 ;  /* 0x000000ffff957224 */ /* 0x000fe400078e008e */
[----:B------:R-:W-:-:S07]  /*13c60*/  VIADD R140, R140, 0x80 ;  /* 0x000000808c8c7836 */ /* 0x000fce0000000000 */
.L_x_10101:
[----:B------:R-:W-:Y:S05]  /*13c70*/  BSYNC.RECONVERGENT B0 ;  /* 0x0000000000007941 */ /* 0x000fea0003800200 */
.L_x_10100:
        /* <DEDUP_REMOVED lines=36> */
.L_x_10230:
[----:B------:R-:W-:Y:S01]  /*13ec0*/  IADD3 R156, PT, PT, R156, 0x1, RZ ;  /* 0x000000019c9c7810 */ /* 0x000fe20007ffe0ff */
[----:B------:R-:W-:Y:S03]  /*13ed0*/  BSSY.RECONVERGENT B2, `(.L_x_10231) ;  /* 0x000000c000027945 */ /* 0x000fe60003800200 */
[C---:B------:R-:W-:Y:S01]  /*13ee0*/  ISETP.NE.AND P2, PT, R156.reuse, RZ, PT ;  /* 0x000000ff9c00720c */ /* 0x040fe20003f45270 */
[----:B--2---:R-:W-:-:S12]  /*13ef0*/  IMAD.WIDE.U32 R116, R156, -0x2daee0ad, RZ ;  /* 0xd2511f539c747825 */ /* 0x004fd800078e00ff */
        /* <DEDUP_REMOVED lines=9> */
.L_x_10232:
[----:B------:R-:W-:Y:S05]  /*13f90*/  BSYNC.RECONVERGENT B2 ;  /* 0x0000000000027941 */ /* 0x000fea0003800200 */
.L_x_10231:
        /* <DEDUP_REMOVED lines=56> */
[----:B------:R-:W-:-:S04]  /*14320*/  LOP3.LUT R151, R116, UR4, R151, 0x96, !PT ;  /* 0x0000000474977c12 */ /* 0x000fc8000f8e9697 */
[----:B------:R-:W-:Y:S01]  /*14330*/  LOP3.LUT R152, R2, UR5, R143, 0x96, !PT ;  /* 0x0000000502987c12 */ /* 0x000fe2000f8e968f */
[----:B------:R-:W-:-:S07]  /*14340*/  IMAD.MOV.U32 R2, RZ, RZ, R149 ;  /* 0x000000ffff027224 */ /* 0x000fce00078e0095 */
.L_x_10229:
[----:B------:R-:W-:Y:S05]  /*14350*/  BSYNC.RECONVERGENT B1 ;  /* 0x0000000000017941 */ /* 0x000fea0003800200 */
.L_x_10228:
        /* <DEDUP_REMOVED lines=10> */
[----:B------:R-:W-:Y:S01]  /*14400*/  IMAD.MOV.U32 R5, RZ, RZ, 0x2 ;  /* 0x00000002ff057424 */ /* 0x000fe200078e00ff */
[----:B-1----:R-:W-:-:S02]  /*14410*/  FSETP.LE.FTZ.AND P4, PT, R3, R0, PT ;  /* 0x000000000300720b */ /* 0x002fc40003f93000 */
[----:B------:R-:W-:Y:S01]  /*14420*/  MOV R3, R150 ;  /* 0x0000009600037202 */ /* 0x000fe20000000f00 */
[----:B---3--:R-:W-:-:S10]  /*14430*/  FMUL.FTZ R6, R6, R141 ;  /* 0x0000008d06067220 */ /* 0x008fd40000410000 */
        /* <DEDUP_REMOVED lines=10> */
.L_x_10235:
[----:B------:R-:W-:Y:S01]  /*144e0*/  VIADD R156, R156, 0x1 ;  /* 0x000000019c9c7836 */ /* 0x000fe20000000000 */
[----:B------:R-:W-:Y:S03]  /*144f0*/  BSSY.RECONVERGENT B2, `(.L_x_10236) ;  /* 0x000000c000027945 */ /* 0x000fe60003800200 */
[C---:B--2---:R-:W-:Y:S01]  /*14500*/  IMAD.WIDE.U32 R116, R156.reuse, -0x2daee0ad, RZ ;  /* 0xd2511f539c747825 */ /* 0x044fe200078e00ff */
        /* <DEDUP_REMOVED lines=10> */
.L_x_10237:
[----:B------:R-:W-:Y:S05]  /*145b0*/  BSYNC.RECONVERGENT B2 ;  /* 0x0000000000027941 */ /* 0x000fea0003800200 */
.L_x_10236:
        /* <DEDUP_REMOVED lines=60> */
.L_x_10234:
[----:B------:R-:W-:Y:S05]  /*14980*/  BSYNC.RECONVERGENT B1 ;  /* 0x0000000000017941 */ /* 0x000fea0003800200 */
.L_x_10233:
        /* <DEDUP_REMOVED lines=23> */
.L_x_10240:
        /* <DEDUP_REMOVED lines=13> */
.L_x_10242:
[----:B------:R-:W-:Y:S05]  /*14bd0*/  BSYNC.RECONVERGENT B2 ;  /* 0x0000000000027941 */ /* 0x000fea0003800200 */
.L_x_10241:
        /* <DEDUP_REMOVED lines=60> */
.L_x_10239:
[----:B------:R-:W-:Y:S05]  /*14fa0*/  BSYNC.RECONVERGENT B1 ;  /* 0x0000000000017941 */ /* 0x000fea0003800200 */
.L_x_10238:
        /* <DEDUP_REMOVED lines=20> */
.L_x_10245:
        /* <DEDUP_REMOVED lines=13> */
.L_x_10247:
[----:B------:R-:W-:Y:S05]  /*151c0*/  BSYNC.RECONVERGENT B2 ;  /* 0x0000000000027941 */ /* 0x000fea0003800200 */
.L_x_10246:
        /* <DEDUP_REMOVED lines=60> */
.L_x_10244:
[----:B------:R-:W-:Y:S05]  /*15590*/  BSYNC.RECONVERGENT B1 ;  /* 0x0000000000017941 */ /* 0x000fea0003800200 */
.L_x_10243:
        /* <DEDUP_REMOVED lines=24> */
.L_x_10250:
        /* <DEDUP_REMOVED lines=13> */
.L_x_10252:
[----:B------:R-:W-:Y:S05]  /*157f0*/  BSYNC.RECONVERGENT B2 ;  /* 0x0000000000027941 */ /* 0x000fea0003800200 */
.L_x_10251:
        /* <DEDUP_REMOVED lines=60> */
.L_x_10249:
[----:B------:R-:W-:Y:S05]  /*15bc0*/  BSYNC.RECONVERGENT B1 ;  /* 0x0000000000017941 */ /* 0x000fea0003800200 */
.L_x_10248:
        /* <DEDUP_REMOVED lines=21> */
.L_x_10255:
        /* <DEDUP_REMOVED lines=13> */
.L_x_10257:
[----:B------:R-:W-:Y:S05]  /*15df0*/  BSYNC.RECONVERGENT B2 ;  /* 0x0000000000027941 */ /* 0x000fea0003800200 */
.L_x_10256:
        /* <DEDUP_REMOVED lines=60> */
.L_x_10254:
[----:B------:R-:W-:Y:S05]  /*161c0*/  BSYNC.RECONVERGENT B1 ;  /* 0x0000000000017941 */ /* 0x000fea0003800200 */
.L_x_10253:
[----:B------:R-:W-:Y:S01]  /*161d0*/  I2FP.F32.U32 R2, R4 ;  /* 0x0000000400027245 */ /* 0x000fe20000201000 */
[----:B------:R-:W-:Y:S01]  /*161e0*/  BSSY.RECONVERGENT B1, `(.L_x_10258) ;  /* 0x0000061000017945 */ /* 0x000fe20003800200 */
[----:B------:R-:W-:-:S03]  /*161f0*/  HFMA2 R121, -RZ, RZ, 0, 1.1920928955078125e-07 ;  /* 0x00000002ff797431 */ /* 0x000fc600000001ff */
        /* <DEDUP_REMOVED lines=9> */
[----:B------:R-:W-:Y:S01]  /*16290*/  PRMT R6, R2, 0x7610, R6 ;  /* 0x0000761002067816 */ /* 0x000fe20000000006 */
[----:B------:R-:W-:-:S02]  /*162a0*/  IMAD.MOV.U32 R3, RZ, RZ, R150 ;  /* 0x000000ffff037224 */ /* 0x000fc400078e0096 */
        /* <DEDUP_REMOVED lines=10> */
.L_x_10260:
        /* <DEDUP_REMOVED lines=13> */
.L_x_10262:
[----:B------:R-:W-:Y:S05]  /*16420*/  BSYNC.RECONVERGENT B2 ;  /* 0x0000000000027941 */ /* 0x000fea0003800200 */
.L_x_10261:
        /* <DEDUP_REMOVED lines=60> */
.L_x_10259:
[----:B------:R-:W-:Y:S05]  /*167f0*/  BSYNC.RECONVERGENT B1 ;  /* 0x0000000000017941 */ /* 0x000fea0003800200 */
.L_x_10258:
        /* <DEDUP_REMOVED lines=20> */
.L_x_10265:
        /* <DEDUP_REMOVED lines=13> */
.L_x_10267:
[----:B------:R-:W-:Y:S05]  /*16a10*/  BSYNC.RECONVERGENT B2 ;  /* 0x0000000000027941 */ /* 0x000fea0003800200 */
.L_x_10266:
        /* <DEDUP_REMOVED lines=60> */
.L_x_10264:
[----:B------:R-:W-:Y:S05]  /*16de0*/  BSYNC.RECONVERGENT B1 ;  /* 0x0000000000017941 */ /* 0x000fea0003800200 */
.L_x_10263:
        /* <DEDUP_REMOVED lines=24> */
.L_x_10270:
        /* <DEDUP_REMOVED lines=13> */
.L_x_10272:
[----:B------:R-:W-:Y:S05]  /*17040*/  BSYNC.RECONVERGENT B2 ;  /* 0x0000000000027941 */ /* 0x000fea0003800200 */
.L_x_10271:
        /* <DEDUP_REMOVED lines=60> */
.L_x_10269:
[----:B------:R-:W-:Y:S05]  /*17410*/  BSYNC.RECONVERGENT B1 ;  /* 0x0000000000017941 */ /* 0x000fea0003800200 */
.L_x_10268:
        /* <DEDUP_REMOVED lines=19> */
.L_x_10275:
        /* <DEDUP_REMOVED lines=13> */
.L_x_10277:
[----:B------:R-:W-:Y:S05]  /*17620*/  BSYNC.RECONVERGENT B2 ;  /* 0x0000000000027941 */ /* 0x000fea0003800200 */
.L_x_10276:
        /* <DEDUP_REMOVED lines=60> */
.L_x_10274:
[----:B------:R-:W-:Y:S05]  /*179f0*/  BSYNC.RECONVERGENT B1 ;  /* 0x0000000000017941 */ /* 0x000fea0003800200 */
.L_x_10273:
        /* <DEDUP_REMOVED lines=24> */
.L_x_10280:
        /* <DEDUP_REMOVED lines=13> */
.L_x_10282:
[----:B------:R-:W-:Y:S05]  /*17c50*/  BSYNC.RECONVERGENT B2 ;  /* 0x0000000000027941 */ /* 0x000fea0003800200 */
.L_x_10281:
        /* <DEDUP_REMOVED lines=60> */
.L_x_10279:
[----:B------:R-:W-:Y:S05]  /*18020*/  BSYNC.RECONVERGENT B1 ;  /* 0x0000000000017941 */ /* 0x000fea0003800200 */
.L_x_10278:
        /* <DEDUP_REMOVED lines=18> */
.L_x_10285:
        /* <DEDUP_REMOVED lines=13> */
.L_x_10287:
[----:B------:R-:W-:Y:S05]  /*18220*/  BSYNC.RECONVERGENT B2 ;  /* 0x0000000000027941 */ /* 0x000fea0003800200 */
.L_x_10286:
        /* <DEDUP_REMOVED lines=60> */
.L_x_10284:
[----:B------:R-:W-:Y:S05]  /*185f0*/  BSYNC.RECONVERGENT B1 ;  /* 0x0000000000017941 */ /* 0x000fea0003800200 */
.L_x_10283:
[----:B------:R-:W-:Y:S01]  /*18600*/  PRMT R3, R90, 0x7632, R3 ;  /* 0x000076325a037816 */ /* 0x000fe20000000003 */
[----:B------:R-:W-:Y:S01]  /*18610*/  BSSY.RECONVERGENT B1, `(.L_x_10288) ;  /* 0x0000061000017945 */ /* 0x000fe20003800200 */
[----:B------:R-:W-:Y:S01]  /*18620*/  I2FP.F32.U32 R2, R122 ;  /* 0x0000007a00027245 */ /* 0x000fe20000201000 */
[----:B0-----:R-:W-:Y:S01]  /*18630*/  IMAD.MOV.U32 R160, RZ, RZ, 0x2 ;  /* 0x00000002ffa07424 */ /* 0x001fe200078e00ff */
        /* <DEDUP_REMOVED lines=20> */
.L_x_10290:
        /* <DEDUP_REMOVED lines=12> */
.L_x_10292:
[----:B------:R-:W-:Y:S05]  /*18840*/  BSYNC.RECONVERGENT B2 ;  /* 0x0000000000027941 */ /* 0x000fea0003800200 */
.L_x_10291:
        /* <DEDUP_REMOVED lines=61> */
.L_x_10289:
[----:B------:R-:W-:Y:S05]  /*18c20*/  BSYNC.RECONVERGENT B1 ;  /* 0x0000000000017941 */ /* 0x000fea0003800200 */
.L_x_10288:
        /* <DEDUP_REMOVED lines=8> */
[----:B------:R-:W-:-:S03]  /*18cb0*/  MOV R122, R150 ;  /* 0x00000096007a7202 */ /* 0x000fc60000000f00 */
        /* <DEDUP_REMOVED lines=10> */
.L_x_10295:
        /* <DEDUP_REMOVED lines=12> */
.L_x_10297:
[----:B------:R-:W-:Y:S05]  /*18e20*/  BSYNC.RECONVERGENT B2 ;  /* 0x0000000000027941 */ /* 0x000fea0003800200 */
.L_x_10296:
[----:B------:R-:W-:Y:S01]  /*18e30*/  IMAD.WIDE.U32 R160, R156, -0x2daee0ad, RZ ;  /* 0xd2511f539ca07825 */ /* 0x000fe200078e00ff */
[----:B------:R-:W-:Y:S01]  /*18e40*/  UIADD3 UR4, UPT, UPT, UR8, -0x61c88647, URZ ;  /* 0x9e3779b908047890 */ /* 0x000fe2000fffe0ff */
[----:B------:R-:W-:Y:S02]  /*18e50*/  MOV R122, R142 ;  /* 0x0000008e007a7202 */ /* 0x000fe40000000f00 */
        /* <DEDUP_REMOVED lines=58> */
.L_x_10294:
[----:B------:R-:W-:Y:S05]  /*19200*/  BSYNC.RECONVERGENT B1 ;  /* 0x0000000000017941 */ /* 0x000fea0003800200 */
.L_x_10293:
        /* <DEDUP_REMOVED lines=24> */
.L_x_10300:
        /* <DEDUP_REMOVED lines=12> */
.L_x_10302:
[----:B------:R-:W-:Y:S05]  /*19450*/  BSYNC.RECONVERGENT B2 ;  /* 0x0000000000027941 */ /* 0x000fea0003800200 */
.L_x_10301:
        /* <DEDUP_REMOVED lines=61> */
.L_x_10299:
[----:B------:R-:W-:Y:S05]  /*19830*/  BSYNC.RECONVERGENT B1 ;  /* 0x0000000000017941 */ /* 0x000fea0003800200 */
.L_x_10298:
[----:B------:R-:W-:Y:S01]  /*19840*/  ISETP.NE.AND P6, PT, R161, 0x1, PT ;  /* 0x00000001a100780c */ /* 0x000fe20003fc5270 */
[----:B------:R-:W-:Y:S01]  /*19850*/  BSSY.RECONVERGENT B1, `(.L_x_10303) ;  /* 0x000005d000017945 */ /* 0x000fe20003800200 */
[----:B------:R-:W-:Y:S01]  /*19860*/  I2FP.F32.U32 R148, R149 ;  /* 0x0000009500947245 */ /* 0x000fe20000201000 */
[----:B------:R-:W-:Y:S01]  /*19870*/  IMAD.MOV.U32 R159, RZ, RZ, R150 ;  /* 0x000000ffff9f7224 */ /* 0x000fe200078e0096 */
[----:B------:R-:W-:-:S03]  /*19880*/  SHF.L.U32 R160, R123, 0x10, RZ ;  /* 0x000000107ba07819 */ /* 0x000fc600000006ff */
[----:B------:R-:W-:Y:S01]  /*19890*/  FFMA.FTZ R149, R148, R143, 1.1641532182693481445e-10 ;  /* 0x2f00000094957423 */ /* 0x000fe2000001008f */
[----:B------:R-:W-:Y:S02]  /*198a0*/  IMAD.MOV.U32 R148, RZ, RZ, 0x2 ;  /* 0x00000002ff947424 */ /* 0x000fe400078e00ff */
[----:B------:R-:W-:Y:S02]  /*198b0*/  FMUL.FTZ R123, R160, R141 ;  /* 0x0000008da07b7220 */ /* 0x000fe40000410000 */
        /* <DEDUP_REMOVED lines=10> */
.L_x_10305:
        /* <DEDUP_REMOVED lines=14> */
.L_x_10307:
[----:B------:R-:W-:Y:S05]  /*19a40*/  BSYNC.RECONVERGENT B2 ;  /* 0x0000000000027941 */ /* 0x000fea0003800200 */
.L_x_10306:
        /* <DEDUP_REMOVED lines=57> */
[----:B------:R-:W-:-:S03]  /*19de0*/  IMAD.WIDE.U32 R148, R149, -0x2daee0ad, RZ ;  /* 0xd2511f5395947825 */ /* 0x000fc600078e00ff */
[----:B------:R-:W-:Y:S01]  /*19df0*/  MOV R142, R148 ;  /* 0x00000094008e7202 */ /* 0x000fe20000000f00 */
[----:B------:R-:W-:Y:S01]  /*19e00*/  IMAD.MOV.U32 R148, RZ, RZ, RZ ;  /* 0x000000ffff947224 */ /* 0x000fe200078e00ff */
[----:B------:R-:W-:-:S07]  /*19e10*/  LOP3.LUT R152, R160, UR4, R149, 0x96, !PT ;  /* 0x00000004a0987c12 */ /* 0x000fce000f8e9695 */
.L_x_10304:
[----:B------:R-:W-:Y:S05]  /*19e20*/  BSYNC.RECONVERGENT B1 ;  /* 0x0000000000017941 */ /* 0x000fea0003800200 */
.L_x_10303:
        /* <DEDUP_REMOVED lines=12> */
.L_x_10227:
        /* <DEDUP_REMOVED lines=16> */
.L_x_10311:
        /* <DEDUP_REMOVED lines=13> */
.L_x_10313:
[----:B------:R-:W-:Y:S05]  /*1a0c0*/  BSYNC.RECONVERGENT B2 ;  /* 0x0000000000027941 */ /* 0x000fea0003800200 */
.L_x_10312:
        /* <DEDUP_REMOVED lines=59> */
.L_x_10310:
[----:B------:R-:W-:Y:S05]  /*1a480*/  BSYNC.RECONVERGENT B1 ;  /* 0x0000000000017941 */ /* 0x000fea0003800200 */
.L_x_10309:
[----:B------:R-:W1:Y:S01]  /*1a490*/  LDC R141, c[0x0][0x404] ;  /* 0x00010100ff8d7b82 */ /* 0x000e620000000800 */
[----:B------:R-:W-:Y:S01]  /*1a4a0*/  HFMA2 R149, -RZ, RZ, 0.1171875, 0 ;  /* 0x2f800000ff957431 */ /* 0x000fe200000001ff */
[----:B------:R-:W-:Y:S01]  /*1a4b0*/  I2FP.F32.U32 R116, R116 ;  /* 0x0000007400747245 */ /* 0x000fe20000201000 */
[----:B------:R-:W-:Y:S01]  /*1a4c0*/  BSSY.RECONVERGENT B1, `(.L_x_10314) ;  /* 0x000005d000017945 */ /* 0x000fe20003800200 */
[----:B------:R-:W-:Y:S01]  /*1a4d0*/  ISETP.NE.AND P2, PT, R118, 0x1, PT ;  /* 0x000000017600780c */ /* 0x000fe20003f45270 */
[----:B-----5:R-:W-:Y:S01]  /*1a4e0*/  IMAD.U32 R143, R120, 0x10000, RZ ;  /* 0x00010000788f7824 */ /* 0x020fe200078e00ff */
[----:B------:R-:W-:Y:S01]  /*1a4f0*/  LOP3.LUT R158, R158, 0xffffffef, RZ, 0xc0, !PT ;  /* 0xffffffef9e9e7812 */ /* 0x000fe200078ec0ff */
[----:B------:R-:W-:Y:S01]  /*1a500*/  IMAD.MOV.U32 R119, RZ, RZ, 0x2 ;  /* 0x00000002ff777424 */ /* 0x000fe200078e00ff */
[----:B------:R-:W-:Y:S02]  /*1a510*/  PRMT R159, R120, 0x7632, R159 ;  /* 0x00007632789f7816 */ /* 0x000fe4000000009f */
[----:B------:R-:W-:Y:S01]  /*1a520*/  MOV R117, R150 ;  /* 0x0000009600757202 */ /* 0x000fe20000000f00 */
[----:B------:R-:W-:-:S05]  /*1a530*/  FFMA.FTZ R116, R116, R149, 1.1641532182693481445e-10 ;  /* 0x2f00000074747423 */ /* 0x000fca0000010095 */
        /* <DEDUP_REMOVED lines=11> */
.L_x_10316:
        /* <DEDUP_REMOVED lines=13> */
.L_x_10318:
[----:B------:R-:W-:Y:S05]  /*1a6c0*/  BSYNC.RECONVERGENT B2 ;  /* 0x0000000000027941 */ /* 0x000fea0003800200 */
.L_x_10317:
        /* <DEDUP_REMOVED lines=60> */
.L_x_10315:
[----:B------:R-:W-:Y:S05]  /*1aa90*/  BSYNC.RECONVERGENT B1 ;  /* 0x0000000000017941 */ /* 0x000fea0003800200 */
.L_x_10314:
        /* <DEDUP_REMOVED lines=19> */
.L_x_10321:
        /* <DEDUP_REMOVED lines=13> */
.L_x_10323:
[----:B------:R-:W-:Y:S05]  /*1aca0*/  BSYNC.RECONVERGENT B2 ;  /* 0x0000000000027941 */ /* 0x000fea0003800200 */
.L_x_10322:
        /* <DEDUP_REMOVED lines=60> */
.L_x_10320:
[----:B------:R-:W-:Y:S05]  /*1b070*/  BSYNC.RECONVERGENT B1 ;  /* 0x0000000000017941 */ /* 0x000fea0003800200 */
.L_x_10319:
[----:B------:R-:W-:Y:S01]  /*1b080*/  I2FP.F32.U32 R116, R117 ;  /* 0x0000007500747245 */ /* 0x000fe20000201000 */
[----:B------:R-:W-:Y:S01]  /*1b090*/  BSSY.RECONVERGENT B1, `(.L_x_10324) ;  /* 0x000005d000017945 */ /* 0x000fe20003800200 */
[----:B------:R-:W-:Y:S01]  /*1b0a0*/  ISETP.NE.AND P2, PT, R118, 0x1, PT ;  /* 0x000000017600780c */ /* 0x000fe20003f45270 */
[----:B------:R-:W-:Y:S01]  /*1b0b0*/  HFMA2 R119, -RZ, RZ, 0, 1.1920928955078125e-07 ;  /* 0x00000002ff777431 */ /* 0x000fe200000001ff */
[----:B------:R-:W-:Y:S01]  /*1b0c0*/  LOP3.LUT R158, R158, 0xfffffffb, RZ, 0xc0, !PT ;  /* 0xfffffffb9e9e7812 */ /* 0x000fe200078ec0ff */
[----:B------:R-:W-:Y:S01]  /*1b0d0*/  FFMA.FTZ R116, R116, R149, 1.1641532182693481445e-10 ;  /* 0x2f00000074747423 */ /* 0x000fe20000010095 */
[C---:B------:R-:W-:Y:S01]  /*1b0e0*/  IMAD.U32 R120, R121.reuse, 0x10000, RZ ;  /* 0x0001000079787824 */ /* 0x040fe200078e00ff */
[----:B0-----:R-:W-:Y:S01]  /*1b0f0*/  PRMT R160, R121, 0x7632, R160 ;  /* 0x0000763279a07816 */ /* 0x001fe200000000a0 */
        /* <DEDUP_REMOVED lines=12> */
.L_x_10326:
[----:B------:R-:W-:Y:S01]  /*1b1c0*/  IADD3 R156, PT, PT, R156, 0x1, RZ ;  /* 0x000000019c9c7810 */ /* 0x000fe20007ffe0ff */
[----:B------:R-:W-:Y:S03]  /*1b1d0*/  BSSY.RECONVERGENT B2, `(.L_x_10327) ;  /* 0x000000b000027945 */ /* 0x000fe60003800200 */
[----:B------:R-:W-:-:S13]  /*1b1e0*/  ISETP.NE.AND P2, PT, R156, RZ, PT ;  /* 0x000000ff9c00720c */ /* 0x000fda0003f45270 */
        /* <DEDUP_REMOVED lines=9> */
.L_x_10328:
[----:B------:R-:W-:Y:S05]  /*1b280*/  BSYNC.RECONVERGENT B2 ;  /* 0x0000000000027941 */ /* 0x000fea0003800200 */
.L_x_10327:
        /* <DEDUP_REMOVED lines=61> */
.L_x_10325:
[----:B------:R-:W-:Y:S05]  /*1b660*/  BSYNC.RECONVERGENT B1 ;  /* 0x0000000000017941 */ /* 0x000fea0003800200 */
.L_x_10324:
        /* <DEDUP_REMOVED lines=19> */
.L_x_10331:
        /* <DEDUP_REMOVED lines=12> */
.L_x_10333:
[----:B------:R-:W-:Y:S05]  /*1b860*/  BSYNC.RECONVERGENT B2 ;  /* 0x0000000000027941 */ /* 0x000fea0003800200 */
.L_x_10332:
        /* <DEDUP_REMOVED lines=59> */
[----:B------:R-:W-:Y:S01]  /*1bc20*/  MOV R117, R142 ;  /* 0x0000008e00757202 */ /* 0x000fe20000000f00 */
[----:B------:R-:W-:-:S07]  /*1bc30*/  IMAD.MOV.U32 R142, RZ, RZ, R116 ;  /* 0x000000ffff8e7224 */ /* 0x000fce00078e0074 */
.L_x_10330:
[----:B------:R-:W-:Y:S05]  /*1bc40*/  BSYNC.RECONVERGENT B1 ;  /* 0x0000000000017941 */ /* 0x000fea0003800200 */
.L_x_10329:
        /* <DEDUP_REMOVED lines=18> */
.L_x_10336:
[----:B------:R-:W-:Y:S01]  /*1bd70*/  VIADD R156, R156, 0x1 ;  /* 0x000000019c9c7836 */ /* 0x000fe20000000000 */
[----:B------:R-:W-:Y:S04]  /*1bd80*/  BSSY.RECONVERGENT B2, `(.L_x_10337) ;  /* 0x000000b000027945 */ /* 0x000fe80003800200 */
        /* <DEDUP_REMOVED lines=10> */
.L_x_10338:
[----:B------:R-:W-:Y:S05]  /*1be30*/  BSYNC.RECONVERGENT B2 ;  /* 0x0000000000027941 */ /* 0x000fea0003800200 */
.L_x_10337:
        /* <DEDUP_REMOVED lines=60> */
[----:B------:R-:W-:-:S07]  /*1c200*/  MOV R142, R116 ;  /* 0x00000074008e7202 */ /* 0x000fce0000000f00 */
.L_x_10335:
[----:B------:R-:W-:Y:S05]  /*1c210*/  BSYNC.RECONVERGENT B1 ;  /* 0x0000000000017941 */ /* 0x000fea0003800200 */
.L_x_10334:
        /* <DEDUP_REMOVED lines=17> */
.L_x_10341:
        /* <DEDUP_REMOVED lines=12> */
.L_x_10343:
[----:B------:R-:W-:Y:S05]  /*1c3f0*/  BSYNC.RECONVERGENT B2 ;  /* 0x0000000000027941 */ /* 0x000fea0003800200 */
.L_x_10342:
        /* <DEDUP_REMOVED lines=58> */
[----:B------:R-:W-:Y:S02]  /*1c7a0*/  HFMA2 R118, -RZ, RZ, 0, 0 ;  /* 0x00000000ff767431 */ /* 0x000fe400000001ff */
[----:B------:R-:W-:Y:S02]  /*1c7b0*/  IMAD.MOV.U32 R117, RZ, RZ, R142 ;  /* 0x000000ffff757224 */ /* 0x000fe400078e008e */
[----:B------:R-:W-:-:S07]  /*1c7c0*/  IMAD.MOV.U32 R142, RZ, RZ, R116 ;  /* 0x000000ffff8e7224 */ /* 0x000fce00078e0074 */
.L_x_10340:
[----:B------:R-:W-:Y:S05]  /*1c7d0*/  BSYNC.RECONVERGENT B1 ;  /* 0x0000000000017941 */ /* 0x000fea0003800200 */
.L_x_10339:
        /* <DEDUP_REMOVED lines=18> */
.L_x_10346:
        /* <DEDUP_REMOVED lines=12> */
.L_x_10348:
[----:B------:R-:W-:Y:S05]  /*1c9c0*/  BSYNC.RECONVERGENT B2 ;  /* 0x0000000000027941 */ /* 0x000fea0003800200 */
.L_x_10347:
        /* <DEDUP_REMOVED lines=61> */
.L_x_10345:
[----:B------:R-:W-:Y:S05]  /*1cda0*/  BSYNC.RECONVERGENT B1 ;  /* 0x0000000000017941 */ /* 0x000fea0003800200 */
.L_x_10344:
        /* <DEDUP_REMOVED lines=13> */
[----:B------:R-:W-:Y:S01]  /*1ce80*/  LOP3.LUT P6, RZ, R158, 0x4, RZ, 0xc0, !PT ;  /* 0x000000049eff7812 */ /* 0x000fe200078cc0ff */
[----:B------:R-:W-:Y:S01]  /*1ce90*/  FMUL.FTZ R161, R161, UR17 ;  /* 0x00000011a1a17c20 */ /* 0x000fe20008410000 */
[----:B------:R-:W-:-:S02]  /*1cea0*/  FSEL R116, R143, RZ, P1 ;  /* 0x000000ff8f747208 */ /* 0x000fc40000800000 */
[----:B------:R-:W-:Y:S02]  /*1ceb0*/  SHF.L.U32 R123, R123, 0x10, RZ ;  /* 0x000000107b7b7819 */ /* 0x000fe400000006ff */
[----:B------:R-:W-:Y:S02]  /*1cec0*/  ISETP.NE.AND P1, PT, R117, RZ, PT ;  /* 0x000000ff7500720c */ /* 0x000fe40003f25270 */
[----:B------:R-:W-:Y:S01]  /*1ced0*/  LOP3.LUT P5, RZ, R158, 0x2, RZ, 0xc0, !PT ;  /* 0x000000029eff7812 */ /* 0x000fe200078ac0ff */
[----:B------:R-:W-:Y:S01]  /*1cee0*/  FMUL.FTZ R123, R123, UR17 ;  /* 0x000000117b7b7c20 */ /* 0x000fe20008410000 */
[----:B------:R-:W-:Y:S02]  /*1cef0*/  FSEL R117, R159, RZ, P0 ;  /* 0x000000ff9f757208 */ /* 0x000fe40000000000 */
[----:B------:R-:W-:Y:S02]  /*1cf00*/  ISETP.NE.AND P0, PT, R118, RZ, PT ;  /* 0x000000ff7600720c */ /* 0x000fe40003f05270 */
[----:B------:R-:W-:-:S02]  /*1cf10*/  FSEL R118, R120, RZ, P6 ;  /* 0x000000ff78767208 */ /* 0x000fc40003000000 */
        /* <DEDUP_REMOVED lines=14> */
.L_x_10308:
[----:B------:R-:W-:Y:S01]  /*1d000*/  SEL R160, RZ, 0x10000, !P4 ;  /* 0x00010000ffa07807 */ /* 0x000fe20006000000 */
[----:B------:R-:W0:Y:S01]  /*1d010*/  LDC.64 R164, c[0x0][0x3a8] ;  /* 0x0000ea00ffa47b82 */ /* 0x000e220000000a00 */
[----:B------:R-:W-:Y:S02]  /*1d020*/  SEL R149, RZ, 0x1000000, !P5 ;  /* 0x01000000ff957807 */ /* 0x000fe40006800000 */
[----:B------:R-:W-:Y:S02]  /*1d030*/  SEL R163, RZ, 0x100, !P3 ;  /* 0x00000100ffa37807 */ /* 0x000fe40005800000 */
[C---:B------:R-:W-:Y:S02]  /*1d040*/  LOP3.LUT P6, RZ, R158.reuse, 0x8, RZ, 0xc0, !PT ;  /* 0x000000089eff7812 */ /* 0x040fe400078cc0ff */
[----:B------:R-:W-:Y:S02]  /*1d050*/  LOP3.LUT R163, R163, R149, R160, 0xfe, !PT ;  /* 0x00000095a3a37212 */ /* 0x000fe400078efea0 */
[----:B------:R-:W1:Y:S01]  /*1d060*/  LDC.64 R160, c[0x0][0x3b0] ;  /* 0x0000ec00ffa07b82 */ /* 0x000e620000000a00 */
[----:B------:R-:W-:-:S02]  /*1d070*/  LOP3.LUT P5, RZ, R158, 0x4, RZ, 0xc0, !PT ;  /* 0x000000049eff7812 */ /* 0x000fc400078ac0ff */
[C---:B------:R-:W-:Y:S02]  /*1d080*/  LOP3.LUT P4, RZ, R158.reuse, 0x2, RZ, 0xc0, !PT ;  /* 0x000000029eff7812 */ /* 0x040fe4000788c0ff */
[----:B------:R-:W-:Y:S02]  /*1d090*/  SEL R143, RZ, 0x10000, !P5 ;  /* 0x00010000ff8f7807 */ /* 0x000fe40006800000 */
[----:B------:R-:W-:Y:S02]  /*1d0a0*/  SEL R141, RZ, 0x1000000, !P4 ;  /* 0x01000000ff8d7807 */ /* 0x000fe40006000000 */
[----:B------:R-:W-:Y:S02]  /*1d0b0*/  SEL R162, RZ, 0x100, !P6 ;  /* 0x00000100ffa27807 */ /* 0x000fe40007000000 */
[----:B------:R-:W-:Y:S02]  /*1d0c0*/  LOP3.LUT P1, RZ, R158, 0x10, RZ, 0xc0, !PT ;  /* 0x000000109eff7812 */ /* 0x000fe4000782c0ff */
[----:B------:R-:W-:-:S02]  /*1d0d0*/  LOP3.LUT R141, R162, R141, R143, 0xfe, !PT ;  /* 0x0000008da28d7212 */ /* 0x000fc400078efe8f */
[----:B------:R-:W-:Y:S01]  /*1d0e0*/  SEL R162, RZ, 0x1, !P2 ;  /* 0x00000001ffa27807 */ /* 0x000fe20005000000 */
[----:B0-----:R-:W-:-:S03]  /*1d0f0*/  IMAD.WIDE.U32 R164, R140, 0x20, R164 ;  /* 0x000000208ca47825 */ /* 0x001fc600078e00a4 */
        /* <DEDUP_REMOVED lines=9> */
[----:B0-----:R-:W-:Y:S02]  /*1d190*/  LOP3.LUT R164, R5, 0xff, RZ, 0xc0, !PT ;  /* 0x000000ff05a47812 */ /* 0x001fe400078ec0ff */
        /* <DEDUP_REMOVED lines=18> */
.L_x_10349:
[----:B------:R-:W-:Y:S01]  /*1d2c0*/  IMAD.MOV.U32 R149, RZ, RZ, R142 ;  /* 0x000000ffff957224 */ /* 0x000fe200078e008e */
[----:B------:R-:W-:-:S07]  /*1d2d0*/  IADD3 R140, PT, PT, R140, 0x80, RZ ;  /* 0x000000808c8c7810 */ /* 0x000fce0007ffe0ff */
.L_x_10226:
[----:B------:R-:W-:Y:S05]  /*1d2e0*/  BSYNC.RECONVERGENT B0 ;  /* 0x0000000000007941 */ /* 0x000fea0003800200 */
.L_x_10225:
        /* <DEDUP_REMOVED lines=36> */
.L_x_10355:
        /* <DEDUP_REMOVED lines=13> */
.L_x_10357:
[----:B------:R-:W-:Y:S05]  /*1d600*/  BSYNC.RECONVERGENT B2 ;  /* 0x0000000000027941 */ /* 0x000fea0003800200 */
.L_x_10356:
        /* <DEDUP_REMOVED lines=59> */
.L_x_10354:
[----:B------:R-:W-:Y:S05]  /*1d9c0*/  BSYNC.RECONVERGENT B1 ;  /* 0x0000000000017941 */ /* 0x000fea0003800200 */
.L_x_10353:
        /* <DEDUP_REMOVED lines=9> */
[----:B------:R-:W-:Y:S02]  /*1da60*/  PRMT R128, R128, 0x7632, R128 ;  /* 0x0000763280807816 */ /* 0x000fe40000000080 */
[----:B------:R-:W-:-:S02]  /*1da70*/  MOV R5, 0x2 ;  /* 0x0000000200057802 */ /* 0x000fc40000000f00 */
        /* <DEDUP_REMOVED lines=13> */
.L_x_10360:
        /* <DEDUP_REMOVED lines=13> */
.L_x_10362:
[----:B------:R-:W-:Y:S05]  /*1dc20*/  BSYNC.RECONVERGENT B2 ;  /* 0x0000000000027941 */ /* 0x000fea0003800200 */
.L_x_10361:
        /* <DEDUP_REMOVED lines=60> */
.L_x_10359:
[----:B------:R-:W-:Y:S05]  /*1dff0*/  BSYNC.RECONVERGENT B1 ;  /* 0x0000000000017941 */ /* 0x000fea0003800200 */
.L_x_10358:
[----:B------:R-:W-:Y:S01]  /*1e000*/  I2FP.F32.U32 R2, R3 ;  /* 0x0000000300027245 */ /* 0x000fe20000201000 */
[----:B------:R-:W-:Y:S01]  /*1e010*/  IMAD.U32 R4, R88, 0x10000, RZ ;  /* 0x0001000058047824 */ /* 0x000fe200078e00ff */
[----:B------:R-:W-:Y:S01]  /*1e020*/  BSSY.RECONVERGENT B1, `(.L_x_10363) ;  /* 0x000005f000017945 */ /* 0x000fe20003800200 */
[----:B--2---:R-:W-:Y:S02]  /*1e030*/  IMAD.MOV.U32 R125, RZ, RZ, 0x2 ;  /* 0x00000002ff7d7424 */ /* 0x004fe400078e00ff */
        /* <DEDUP_REMOVED lines=19> */
.L_x_10365:
        /* <DEDUP_REMOVED lines=13> */
.L_x_10367:
[----:B------:R-:W-:Y:S05]  /*1e240*/  BSYNC.RECONVERGENT B2 ;  /* 0x0000000000027941 */ /* 0x000fea0003800200 */
.L_x_10366:
        /* <DEDUP_REMOVED lines=60> */
.L_x_10364:
[----:B------:R-:W-:Y:S05]  /*1e610*/  BSYNC.RECONVERGENT B1 ;  /* 0x0000000000017941 */ /* 0x000fea0003800200 */
.L_x_10363:
        /* <DEDUP_REMOVED lines=20> */
.L_x_10370:
        /* <DEDUP_REMOVED lines=13> */
.L_x_10372:
[----:B------:R-:W-:Y:S05]  /*1e830*/  BSYNC.RECONVERGENT B2 ;  /* 0x0000000000027941 */ /* 0x000fea0003800200 */
.L_x_10371:
        /* <DEDUP_REMOVED lines=60> */
.L_x_10369:
[----:B------:R-:W-:Y:S05]  /*1ec00*/  BSYNC.RECONVERGENT B1 ;  /* 0x0000000000017941 */ /* 0x000fea0003800200 */
.L_x_10368:
        /* <DEDUP_REMOVED lines=24> */
.L_x_10375:
        /* <DEDUP_REMOVED lines=13> */
.L_x_10377:
[----:B------:R-:W-:Y:S05]  /*1ee60*/  BSYNC.RECONVERGENT B2 ;  /* 0x0000000000027941 */ /* 0x000fea0003800200 */
.L_x_10376:
        /* <DEDUP_REMOVED lines=60> */
.L_x_10374:
[----:B------:R-:W-:Y:S05]  /*1f230*/  BSYNC.RECONVERGENT B1 ;  /* 0x0000000000017941 */ /* 0x000fea0003800200 */
.L_x_10373:
        /* <DEDUP_REMOVED lines=21> */
.L_x_10380:
        /* <DEDUP_REMOVED lines=13> */
.L_x_10382:
[----:B------:R-:W-:Y:S05]  /*1f460*/  BSYNC.RECONVERGENT B2 ;  /* 0x0000000000027941 */ /* 0x000fea0003800200 */
.L_x_10381:
        /* <DEDUP_REMOVED lines=60> */
.L_x_10379:
[----:B------:R-:W-:Y:S05]  /*1f830*/  BSYNC.RECONVERGENT B1 ;  /* 0x0000000000017941 */ /* 0x000fea0003800200 */
.L_x_10378:
        /* <DEDUP_REMOVED lines=24> */
.L_x_10385:
        /* <DEDUP_REMOVED lines=13> */
.L_x_10387:
[----:B------:R-:W-:Y:S05]  /*1fa90*/  BSYNC.RECONVERGENT B2 ;  /* 0x0000000000027941 */ /* 0x000fea0003800200 */
.L_x_10386:
        /* <DEDUP_REMOVED lines=58> */
[----:B------:R-:W-:Y:S01]  /*1fe40*/  IMAD.MOV.U32 R3, RZ, RZ, R142 ;  /* 0x000000ffff037224 */ /* 0x000fe200078e008e */
[----:B------:R-:W-:-:S07]  /*1fe50*/  MOV R142, R2 ;  /* 0x00000002008e7202 */ /* 0x000fce0000000f00 */
.L_x_10384:
[----:B------:R-:W-:Y:S05]  /*1fe60*/  BSYNC.RECONVERGENT B1 ;  /* 0x0000000000017941 */ /* 0x000fea0003800200 */
.L_x_10383:
        /* <DEDUP_REMOVED lines=20> */
.L_x_10390:
        /* <DEDUP_REMOVED lines=13> */
.L_x_10392:
[----:B------:R-:W-:Y:S05]  /*20080*/  BSYNC.RECONVERGENT B2 ;  /* 0x0000000000027941 */ /* 0x000fea0003800200 */
.L_x_10391:
        /* <DEDUP_REMOVED lines=60> */
.L_x_10389:
[----:B------:R-:W-:Y:S05]  /*20450*/  BSYNC.RECONVERGENT B1 ;  /* 0x0000000000017941 */ /* 0x000fea0003800200 */
.L_x_10388:
        /* <DEDUP_REMOVED lines=24> */
.L_x_10395:
        /* <DEDUP_REMOVED lines=13> */
.L_x_10397:
[----:B------:R-:W-:Y:S05]  /*206b0*/  BSYNC.RECONVERGENT B2 ;  /* 0x0000000000027941 */ /* 0x000fea0003800200 */
.L_x_10396:
        /* <DEDUP_REMOVED lines=60> */
.L_x_10394:
[----:B------:R-:W-:Y:S05]  /*20a80*/  BSYNC.RECONVERGENT B1 ;  /* 0x0000000000017941 */ /* 0x000fea0003800200 */
.L_x_10393:
        /* <DEDUP_REMOVED lines=19> */
.L_x_10400:
        /* <DEDUP_REMOVED lines=13> */
.L_x_10402:
[----:B------:R-:W-:Y:S05]  /*20c90*/  BSYNC.RECONVERGENT B2 ;  /* 0x0000000000027941 */ /* 0x000fea0003800200 */
.L_x_10401:
        /* <DEDUP_REMOVED lines=60> */
.L_x_10399:
[----:B------:R-:W-:Y:S05]  /*21060*/  BSYNC.RECONVERGENT B1 ;  /* 0x0000000000017941 */ /* 0x000fea0003800200 */
.L_x_10398:
        /* <DEDUP_REMOVED lines=24> */
.L_x_10405:
        /* <DEDUP_REMOVED lines=13> */
.L_x_10407:
[----:B------:R-:W-:Y:S05]  /*212c0*/  BSYNC.RECONVERGENT B2 ;  /* 0x0000000000027941 */ /* 0x000fea0003800200 */
.L_x_10406:
        /* <DEDUP_REMOVED lines=60> */
.L_x_10404:
[----:B------:R-:W-:Y:S05]  /*21690*/  BSYNC.RECONVERGENT B1 ;  /* 0x0000000000017941 */ /* 0x000fea0003800200 */
.L_x_10403:
        /* <DEDUP_REMOVED lines=18> */
.L_x_10410:
        /* <DEDUP_REMOVED lines=13> */
.L_x_10412:
[----:B------:R-:W-:Y:S05]  /*21890*/  BSYNC.RECONVERGENT B2 ;  /* 0x0000000000027941 */ /* 0x000fea0003800200 */
.L_x_10411:
        /* <DEDUP_REMOVED lines=60> */
.L_x_10409:
[----:B------:R-:W-:Y:S05]  /*21c60*/  BSYNC.RECONVERGENT B1 ;  /* 0x0000000000017941 */ /* 0x000fea0003800200 */
.L_x_10408:
[----:B------:R-:W-:Y:S01]  /*21c70*/  I2FP.F32.U32 R2, R130 ;  /* 0x0000008200027245 */ /* 0x000fe20000201000 */
[----:B------:R-:W-:Y:S01]  /*21c80*/  BSSY.RECONVERGENT B1, `(.L_x_10413) ;  /* 0x0000061000017945 */ /* 0x000fe20003800200 */
[----:B------:R-:W-:Y:S01]  /*21c90*/  PRMT R3, R90, 0x7632, R3 ;  /* 0x000076325a037816 */ /* 0x000fe20000000003 */
[----:B0-----:R-:W-:Y:S01]  /*21ca0*/  IMAD.MOV.U32 R160, RZ, RZ, 0x2 ;  /* 0x00000002ffa07424 */ /* 0x001fe200078e00ff */
        /* <DEDUP_REMOVED lines=20> */
.L_x_10415:
        /* <DEDUP_REMOVED lines=12> */
.L_x_10417:
[----:B------:R-:W-:Y:S05]  /*21eb0*/  BSYNC.RECONVERGENT B2 ;  /* 0x0000000000027941 */ /* 0x000fea0003800200 */
.L_x_10416:
        /* <DEDUP_REMOVED lines=61> */
.L_x_10414:
[----:B------:R-:W-:Y:S05]  /*22290*/  BSYNC.RECONVERGENT B1 ;  /* 0x0000000000017941 */ /* 0x000fea0003800200 */
.L_x_10413:
        /* <DEDUP_REMOVED lines=19> */
.L_x_10420:
        /* <DEDUP_REMOVED lines=12> */
.L_x_10422:
[----:B------:R-:W-:Y:S05]  /*22490*/  BSYNC.RECONVERGENT B2 ;  /* 0x0000000000027941 */ /* 0x000fea0003800200 */
.L_x_10421:
[----:B------:R-:W-:Y:S01]  /*224a0*/  IMAD.WIDE.U32 R160, R156, -0x2daee0ad, RZ ;  /* 0xd2511f539ca07825 */ /* 0x000fe200078e00ff */
[----:B------:R-:W-:-:S03]  /*224b0*/  UIADD3 UR4, UPT, UPT, UR8, -0x61c88647, URZ ;  /* 0x9e3779b908047890 */ /* 0x000fc6000fffe0ff */
[----:B------:R-:W-:Y:S02]  /*224c0*/  HFMA2 R159, -RZ, RZ, 0, 0 ;  /* 0x00000000ff9f7431 */ /* 0x000fe400000001ff */
        /* <DEDUP_REMOVED lines=58> */
.L_x_10419:
[----:B------:R-:W-:Y:S05]  /*22870*/  BSYNC.RECONVERGENT B1 ;  /* 0x0000000000017941 */ /* 0x000fea0003800200 */
.L_x_10418:
        /* <DEDUP_REMOVED lines=24> */
.L_x_10425:
        /* <DEDUP_REMOVED lines=12> */
.L_x_10427:
[----:B------:R-:W-:Y:S05]  /*22ac0*/  BSYNC.RECONVERGENT B2 ;  /* 0x0000000000027941 */ /* 0x000fea0003800200 */
.L_x_10426:
        /* <DEDUP_REMOVED lines=61> */
.L_x_10424:
[----:B------:R-:W-:Y:S05]  /*22ea0*/  BSYNC.RECONVERGENT B1 ;  /* 0x0000000000017941 */ /* 0x000fea0003800200 */
.L_x_10423:
        /* <DEDUP_REMOVED lines=18> */
.L_x_10430:
        /* <DEDUP_REMOVED lines=14> */
.L_x_10432:
[----:B------:R-:W-:Y:S05]  /*230b0*/  BSYNC.RECONVERGENT B2 ;  /* 0x0000000000027941 */ /* 0x000fea0003800200 */
.L_x_10431:
        /* <DEDUP_REMOVED lines=61> */
.L_x_10429:
[----:B------:R-:W-:Y:S05]  /*23490*/  BSYNC.RECONVERGENT B1 ;  /* 0x0000000000017941 */ /* 0x000fea0003800200 */
.L_x_10428:
        /* <DEDUP_REMOVED lines=12> */
.L_x_10352:
        /* <DEDUP_REMOVED lines=11> */
[----:B------:R-:W-:Y:S01]  /*23610*/  @!P2 MOV R142, R149 ;  /* 0x00000095008ea202 */ /* 0x000fe20000000f00 */
[----:B------:R-:W-:Y:S02]  /*23620*/  @P2 VIADD R126, R148, 0x1 ;  /* 0x00000001947e2836 */ /* 0x000fe40000000000 */
[----:B------:R-:W-:Y:S02]  /*23630*/  @P2 IMAD.MOV.U32 R124, RZ, RZ, R151 ;  /* 0x000000ffff7c2224 */ /* 0x000fe400078e0097 */
[----:B------:R-:W-:Y:S01]  /*23640*/  @P2 IMAD.MOV.U32 R142, RZ, RZ, R149 ;  /* 0x000000ffff8e2224 */ /* 0x000fe200078e0095 */
[----:B------:R-:W-:Y:S06]  /*23650*/  BRA `(.L_x_10435) ;  /* 0x0000000400247947 */ /* 0x000fec0003800000 */
.L_x_10436:
        /* <DEDUP_REMOVED lines=13> */
.L_x_10438:
[----:B------:R-:W-:Y:S05]  /*23730*/  BSYNC.RECONVERGENT B2 ;  /* 0x0000000000027941 */ /* 0x000fea0003800200 */
.L_x_10437:
        /* <DEDUP_REMOVED lines=59> */
.L_x_10435:
[----:B------:R-:W-:Y:S05]  /*23af0*/  BSYNC.RECONVERGENT B1 ;  /* 0x0000000000017941 */ /* 0x000fea0003800200 */
.L_x_10434:
[----:B------:R-:W1:Y:S01]  /*23b00*/  LDC R141, c[0x0][0x404] ;  /* 0x00010100ff8d7b82 */ /* 0x000e620000000800 */
[----:B------:R-:W-:Y:S01]  /*23b10*/  HFMA2 R149, -RZ, RZ, 0.1171875, 0 ;  /* 0x2f800000ff957431 */ /* 0x000fe200000001ff */
[----:B------:R-:W-:Y:S01]  /*23b20*/  I2FP.F32.U32 R124, R124 ;  /* 0x0000007c007c7245 */ /* 0x000fe20000201000 */
[----:B------:R-:W-:Y:S01]  /*23b30*/  BSSY.RECONVERGENT B1, `(.L_x_10439) ;  /* 0x000005d000017945 */ /* 0x000fe20003800200 */
[----:B------:R-:W-:Y:S01]  /*23b40*/  LOP3.LUT R158, R158, 0xffffffef, RZ, 0xc0, !PT ;  /* 0xffffffef9e9e7812 */ /* 0x000fe200078ec0ff */
[C---:B-----5:R-:W-:Y:S01]  /*23b50*/  IMAD.U32 R143, R128.reuse, 0x10000, RZ ;  /* 0x00010000808f7824 */ /* 0x060fe200078e00ff */
[----:B------:R-:W-:Y:S01]  /*23b60*/  PRMT R159, R128, 0x7632, R159 ;  /* 0x00007632809f7816 */ /* 0x000fe2000000009f */
[----:B------:R-:W-:Y:S01]  /*23b70*/  IMAD.MOV.U32 R127, RZ, RZ, 0x2 ;  /* 0x00000002ff7f7424 */ /* 0x000fe200078e00ff */
[----:B------:R-:W-:Y:S01]  /*23b80*/  MOV R125, R150 ;  /* 0x00000096007d7202 */ /* 0x000fe20000000f00 */
[----:B------:R-:W-:-:S05]  /*23b90*/  FFMA.FTZ R124, R124, R149, 1.1641532182693481445e-10 ;  /* 0x2f0000007c7c7423 */ /* 0x000fca0000010095 */
        /* <DEDUP_REMOVED lines=12> */
.L_x_10441:
        /* <DEDUP_REMOVED lines=13> */
.L_x_10443:
[----:B------:R-:W-:Y:S05]  /*23d30*/  BSYNC.RECONVERGENT B2 ;  /* 0x0000000000027941 */ /* 0x000fea0003800200 */
.L_x_10442:
        /* <DEDUP_REMOVED lines=60> */
.L_x_10440:
[----:B------:R-:W-:Y:S05]  /*24100*/  BSYNC.RECONVERGENT B1 ;  /* 0x0000000000017941 */ /* 0x000fea0003800200 */
.L_x_10439:
        /* <DEDUP_REMOVED lines=19> */
.L_x_10446:
        /* <DEDUP_REMOVED lines=13> */
.L_x_10448:
[----:B------:R-:W-:Y:S05]  /*24310*/  BSYNC.RECONVERGENT B2 ;  /* 0x0000000000027941 */ /* 0x000fea0003800200 */
.L_x_10447:
        /* <DEDUP_REMOVED lines=60> */
.L_x_10445:
[----:B------:R-:W-:Y:S05]  /*246e0*/  BSYNC.RECONVERGENT B1 ;  /* 0x0000000000017941 */ /* 0x000fea0003800200 */
.L_x_10444:
        /* <DEDUP_REMOVED lines=20> */
.L_x_10451:
        /* <DEDUP_REMOVED lines=12> */
.L_x_10453:
[----:B------:R-:W-:Y:S05]  /*248f0*/  BSYNC.RECONVERGENT B2 ;  /* 0x0000000000027941 */ /* 0x000fea0003800200 */
.L_x_10452:
        /* <DEDUP_REMOVED lines=61> */
.L_x_10450:
[----:B------:R-:W-:Y:S05]  /*24cd0*/  BSYNC.RECONVERGENT B1 ;  /* 0x0000000000017941 */ /* 0x000fea0003800200 */
.L_x_10449:
        /* <DEDUP_REMOVED lines=19> */
.L_x_10456:
        /* <DEDUP_REMOVED lines=12> */
.L_x_10458:
[----:B------:R-:W-:Y:S05]  /*24ed0*/  BSYNC.RECONVERGENT B2 ;  /* 0x0000000000027941 */ /* 0x000fea0003800200 */
.L_x_10457:
        /* <DEDUP_REMOVED lines=61> */
.L_x_10455:
[----:B------:R-:W-:Y:S05]  /*252b0*/  BSYNC.RECONVERGENT B1 ;  /* 0x0000000000017941 */ /* 0x000fea0003800200 */
.L_x_10454:
        /* <DEDUP_REMOVED lines=18> */
.L_x_10461:
        /* <DEDUP_REMOVED lines=12> */
.L_x_10463:
[----:B------:R-:W-:Y:S05]  /*254a0*/  BSYNC.RECONVERGENT B2 ;  /* 0x0000000000027941 */ /* 0x000fea0003800200 */
.L_x_10462:
        /* <DEDUP_REMOVED lines=61> */
.L_x_10460:
[----:B------:R-:W-:Y:S05]  /*25880*/  BSYNC.RECONVERGENT B1 ;  /* 0x0000000000017941 */ /* 0x000fea0003800200 */
.L_x_10459:
        /* <DEDUP_REMOVED lines=17> */
.L_x_10466:
        /* <DEDUP_REMOVED lines=12> */
.L_x_10468:
[----:B------:R-:W-:Y:S05]  /*25a60*/  BSYNC.RECONVERGENT B2 ;  /* 0x0000000000027941 */ /* 0x000fea0003800200 */
.L_x_10467:
        /* <DEDUP_REMOVED lines=61> */
.L_x_10465:
[----:B------:R-:W-:Y:S05]  /*25e40*/  BSYNC.RECONVERGENT B1 ;  /* 0x0000000000017941 */ /* 0x000fea0003800200 */
.L_x_10464:
        /* <DEDUP_REMOVED lines=18> */
.L_x_10471:
        /* <DEDUP_REMOVED lines=12> */
.L_x_10473:
[----:B------:R-:W-:Y:S05]  /*26030*/  BSYNC.RECONVERGENT B2 ;  /* 0x0000000000027941 */ /* 0x000fea0003800200 */
.L_x_10472:
        /* <DEDUP_REMOVED lines=61> */
.L_x_10470:
[----:B------:R-:W-:Y:S05]  /*26410*/  BSYNC.RECONVERGENT B1 ;  /* 0x0000000000017941 */ /* 0x000fea0003800200 */
.L_x_10469:
        /* <DEDUP_REMOVED lines=37> */
.L_x_10433:
        /* <DEDUP_REMOVED lines=44> */
.L_x_10474:
[----:B------:R-:W-:Y:S01]  /*26930*/  IMAD.MOV.U32 R149, RZ, RZ, R142 ;  /* 0x000000ffff957224 */ /* 0x000fe200078e008e */
[----:B------:R-:W-:-:S07]  /*26940*/  IADD3 R140, PT, PT, R140, 0x80, RZ ;  /* 0x000000808c8c7810 */ /* 0x000fce0007ffe0ff */
.L_x_10351:
[----:B------:R-:W-:Y:S05]  /*26950*/  BSYNC.RECONVERGENT B0 ;  /* 0x0000000000007941 */ /* 0x000fea0003800200 */
.L_x_10350:
        /* <DEDUP_REMOVED lines=36> */
.L_x_10480:
        /* <DEDUP_REMOVED lines=13> */
.L_x_10482:
[----:B------:R-:W-:Y:S05]  /*26c70*/  BSYNC.RECONVERGENT B2 ;  /* 0x0000000000027941 */ /* 0x000fea0003800200 */
.L_x_10481:
        /* <DEDUP_REMOVED lines=58> */
[----:B------:R-:W-:-:S07]  /*27020*/  IMAD.MOV.U32 R2, RZ, RZ, R149 ;  /* 0x000000ffff027224 */ /* 0x000fce00078e0095 */
.L_x_10479:
[----:B------:R-:W-:Y:S05]  /*27030*/  BSYNC.RECONVERGENT B1 ;  /* 0x0000000000017941 */ /* 0x000fea0003800200 */
.L_x_10478:
        /* <DEDUP_REMOVED lines=11> */
[----:B--2---:R-:W-:-:S02]  /*270f0*/  MOV R133, 0x2 ;  /* 0x0000000200857802 */ /* 0x004fc40000000f00 */
        /* <DEDUP_REMOVED lines=12> */
.L_x_10485:
        /* <DEDUP_REMOVED lines=13> */
.L_x_10487:
[----:B------:R-:W-:Y:S05]  /*27290*/  BSYNC.RECONVERGENT B2 ;  /* 0x0000000000027941 */ /* 0x000fea0003800200 */
.L_x_10486:
        /* <DEDUP_REMOVED lines=60> */
.L_x_10484:
[----:B------:R-:W-:Y:S05]  /*27660*/  BSYNC.RECONVERGENT B1 ;  /* 0x0000000000017941 */ /* 0x000fea0003800200 */
.L_x_10483:
        /* <DEDUP_REMOVED lines=9> */
[----:B------:R-:W-:Y:S02]  /*27700*/  ISETP.NE.AND P2, PT, R133, 0x1, PT ;  /* 0x000000018500780c */ /* 0x000fe40003f45270 */
[----:B------:R-:W-:-:S05]  /*27710*/  FSEL R3, R6, RZ, P4 ;  /* 0x000000ff06037208 */ /* 0x000fca0002000000 */
        /* <DEDUP_REMOVED lines=12> */
.L_x_10490:
        /* <DEDUP_REMOVED lines=13> */
.L_x_10492:
[----:B------:R-:W-:Y:S05]  /*278b0*/  BSYNC.RECONVERGENT B2 ;  /* 0x0000000000027941 */ /* 0x000fea0003800200 */
.L_x_10491:
        /* <DEDUP_REMOVED lines=60> */
.L_x_10489:
[----:B------:R-:W-:Y:S05]  /*27c80*/  BSYNC.RECONVERGENT B1 ;  /* 0x0000000000017941 */ /* 0x000fea0003800200 */
.L_x_10488:
        /* <DEDUP_REMOVED lines=20> */
.L_x_10495:
        /* <DEDUP_REMOVED lines=13> */
.L_x_10497:
[----:B------:R-:W-:Y:S05]  /*27ea0*/  BSYNC.RECONVERGENT B2 ;  /* 0x0000000000027941 */ /* 0x000fea0003800200 */
.L_x_10496:
        /* <DEDUP_REMOVED lines=60> */
.L_x_10494:
[----:B------:R-:W-:Y:S05]  /*28270*/  BSYNC.RECONVERGENT B1 ;  /* 0x0000000000017941 */ /* 0x000fea0003800200 */
.L_x_10493:
        /* <DEDUP_REMOVED lines=24> */
.L_x_10500:
        /* <DEDUP_REMOVED lines=13> */
.L_x_10502:
[----:B------:R-:W-:Y:S05]  /*284d0*/  BSYNC.RECONVERGENT B2 ;  /* 0x0000000000027941 */ /* 0x000fea0003800200 */
.L_x_10501:
        /* <DEDUP_REMOVED lines=60> */
.L_x_10499:
[----:B------:R-:W-:Y:S05]  /*288a0*/  BSYNC.RECONVERGENT B1 ;  /* 0x0000000000017941 */ /* 0x000fea0003800200 */
.L_x_10498:
[----:B------:R-:W-:Y:S01]  /*288b0*/  I2FP.F32.U32 R2, R3 ;  /* 0x0000000300027245 */ /* 0x000fe20000201000 */
[----:B------:R-:W-:Y:S01]  /*288c0*/  IMAD.U32 R3, R137, 0x10000, RZ ;  /* 0x0001000089037824 */ /* 0x000fe200078e00ff */
[----:B------:R-:W-:Y:S01]  /*288d0*/  ISETP.NE.AND P2, PT, R4, 0x1, PT ;  /* 0x000000010400780c */ /* 0x000fe20003f45270 */
[----:B------:R-:W-:Y:S01]  /*288e0*/  BSSY.RECONVERGENT B1, `(.L_x_10503) ;  /* 0x000005c000017945 */ /* 0x000fe20003800200 */
[----:B------:R-:W-:Y:S01]  /*288f0*/  LOP3.LUT R158, R158, 0xfffffffb, RZ, 0xc0, !PT ;  /* 0xfffffffb9e9e7812 */ /* 0x000fe200078ec0ff */
[----:B------:R-:W-:Y:S01]  /*28900*/  FFMA.FTZ R2, R2, R143, 1.1641532182693481445e-10 ;  /* 0x2f00000002027423 */ /* 0x000fe2000001008f */
[----:B------:R-:W-:Y:S01]  /*28910*/  FMUL.FTZ R6, R3, R0 ;  /* 0x0000000003067220 */ /* 0x000fe20000410000 */
        /* <DEDUP_REMOVED lines=14> */
.L_x_10505:
        /* <DEDUP_REMOVED lines=13> */
.L_x_10507:
[----:B------:R-:W-:Y:S05]  /*28ad0*/  BSYNC.RECONVERGENT B2 ;  /* 0x0000000000027941 */ /* 0x000fea0003800200 */
.L_x_10506:
        /* <DEDUP_REMOVED lines=60> */
.L_x_10504:
[----:B------:R-:W-:Y:S05]  /*28ea0*/  BSYNC.RECONVERGENT B1 ;  /* 0x0000000000017941 */ /* 0x000fea0003800200 */
.L_x_10503:
[----:B------:R-:W-:Y:S01]  /*28eb0*/  I2FP.F32.U32 R2, R3 ;  /* 0x0000000300027245 */ /* 0x000fe20000201000 */
[----:B------:R-:W-:Y:S01]  /*28ec0*/  BSSY.RECONVERGENT B1, `(.L_x_10508) ;  /* 0x0000061000017945 */ /* 0x000fe20003800200 */
[----:B------:R-:W-:Y:S01]  /*28ed0*/  SHF.L.U32 R3, R89, 0x10, RZ ;  /* 0x0000001059037819 */ /* 0x000fe200000006ff */
[----:B------:R-:W-:Y:S02]  /*28ee0*/  IMAD.MOV.U32 R136, RZ, RZ, 0x2 ;  /* 0x00000002ff887424 */ /* 0x000fe400078e00ff */
[----:B------:R-:W-:Y:S02]  /*28ef0*/  FFMA.FTZ R2, R2, R143, 1.1641532182693481445e-10 ;  /* 0x2f00000002027423 */ /* 0x000fe4000001008f */
[----:B------:R-:W-:-:S03]  /*28f00*/  FMUL.FTZ R3, R3, R0 ;  /* 0x0000000003037220 */ /* 0x000fc60000410000 */
        /* <DEDUP_REMOVED lines=18> */
.L_x_10510:
        /* <DEDUP_REMOVED lines=13> */
.L_x_10512:
[----:B------:R-:W-:Y:S05]  /*29100*/  BSYNC.RECONVERGENT B2 ;  /* 0x0000000000027941 */ /* 0x000fea0003800200 */
.L_x_10511:
        /* <DEDUP_REMOVED lines=60> */
.L_x_10509:
[----:B------:R-:W-:Y:S05]  /*294d0*/  BSYNC.RECONVERGENT B1 ;  /* 0x0000000000017941 */ /* 0x000fea0003800200 */
.L_x_10508:
        /* <DEDUP_REMOVED lines=20> */
.L_x_10515:
        /* <DEDUP_REMOVED lines=13> */
.L_x_10517:
[----:B------:R-:W-:Y:S05]  /*296f0*/  BSYNC.RECONVERGENT B2 ;  /* 0x0000000000027941 */ /* 0x000fea0003800200 */
.L_x_10516:
        /* <DEDUP_REMOVED lines=60> */
.L_x_10514:
[----:B------:R-:W-:Y:S05]  /*29ac0*/  BSYNC.RECONVERGENT B1 ;  /* 0x0000000000017941 */ /* 0x000fea0003800200 */
.L_x_10513:
        /* <DEDUP_REMOVED lines=24> */
.L_x_10520:
        /* <DEDUP_REMOVED lines=13> */
.L_x_10522:
[----:B------:R-:W-:Y:S05]  /*29d20*/  BSYNC.RECONVERGENT B2 ;  /* 0x0000000000027941 */ /* 0x000fea0003800200 */
.L_x_10521:
        /* <DEDUP_REMOVED lines=58> */
[----:B------:R-:W-:Y:S01]  /*2a0d0*/  MOV R3, R142 ;  /* 0x0000008e00037202 */ /* 0x000fe20000000f00 */
[----:B------:R-:W-:-:S07]  /*2a0e0*/  IMAD.MOV.U32 R142, RZ, RZ, R2 ;  /* 0x000000ffff8e7224 */ /* 0x000fce00078e0002 */
.L_x_10519:
[----:B------:R-:W-:Y:S05]  /*2a0f0*/  BSYNC.RECONVERGENT B1 ;  /* 0x0000000000017941 */ /* 0x000fea0003800200 */
.L_x_10518:
        /* <DEDUP_REMOVED lines=19> */
.L_x_10525:
        /* <DEDUP_REMOVED lines=13> */
.L_x_10527:
[----:B------:R-:W-:Y:S05]  /*2a300*/  BSYNC.RECONVERGENT B2 ;  /* 0x0000000000027941 */ /* 0x000fea0003800200 */
.L_x_10526:
        /* <DEDUP_REMOVED lines=60> */
.L_x_10524:
[----:B------:R-:W-:Y:S05]  /*2a6d0*/  BSYNC.RECONVERGENT B1 ;  /* 0x0000000000017941 */ /* 0x000fea0003800200 */
.L_x_10523:
        /* <DEDUP_REMOVED lines=24> */
.L_x_10530:
        /* <DEDUP_REMOVED lines=13> */
.L_x_10532:
[----:B------:R-:W-:Y:S05]  /*2a930*/  BSYNC.RECONVERGENT B2 ;  /* 0x0000000000027941 */ /* 0x000fea0003800200 */
.L_x_10531:
        /* <DEDUP_REMOVED lines=60> */
.L_x_10529:
[----:B------:R-:W-:Y:S05]  /*2ad00*/  BSYNC.RECONVERGENT B1 ;  /* 0x0000000000017941 */ /* 0x000fea0003800200 */
.L_x_10528:
        /* <DEDUP_REMOVED lines=18> */
.L_x_10535:
        /* <DEDUP_REMOVED lines=13> */
.L_x_10537:
[----:B------:R-:W-:Y:S05]  /*2af00*/  BSYNC.RECONVERGENT B2 ;  /* 0x0000000000027941 */ /* 0x000fea0003800200 */
.L_x_10536:
        /* <DEDUP_REMOVED lines=60> */
.L_x_10534:
[----:B------:R-:W-:Y:S05]  /*2b2d0*/  BSYNC.RECONVERGENT B1 ;  /* 0x0000000000017941 */ /* 0x000fea0003800200 */
.L_x_10533:
        /* <DEDUP_REMOVED lines=24> */
.L_x_10540:
        /* <DEDUP_REMOVED lines=12> */
.L_x_10542:
[----:B------:R-:W-:Y:S05]  /*2b520*/  BSYNC.RECONVERGENT B2 ;  /* 0x0000000000027941 */ /* 0x000fea0003800200 */
.L_x_10541:
[----:B0-----:R-:W-:Y:S01]  /*2b530*/  IMAD.WIDE.U32 R160, R156, -0x2daee0ad, RZ ;  /* 0xd2511f539ca07825 */ /* 0x001fe200078e00ff */
        /* <DEDUP_REMOVED lines=60> */
.L_x_10539:
[----:B------:R-:W-:Y:S05]  /*2b900*/  BSYNC.RECONVERGENT B1 ;  /* 0x0000000000017941 */ /* 0x000fea0003800200 */
.L_x_10538:
        /* <DEDUP_REMOVED lines=19> */
.L_x_10545:
        /* <DEDUP_REMOVED lines=12> */
.L_x_10547:
[----:B------:R-:W-:Y:S05]  /*2bb00*/  BSYNC.RECONVERGENT B2 ;  /* 0x0000000000027941 */ /* 0x000fea0003800200 */
.L_x_10546:
[----:B0-----:R-:W-:Y:S01]  /*2bb10*/  IMAD.WIDE.U32 R160, R156, -0x2daee0ad, RZ ;  /* 0xd2511f539ca07825 */ /* 0x001fe200078e00ff */
        /* <DEDUP_REMOVED lines=60> */
.L_x_10544:
[----:B------:R-:W-:Y:S05]  /*2bee0*/  BSYNC.RECONVERGENT B1 ;  /* 0x0000000000017941 */ /* 0x000fea0003800200 */
.L_x_10543:
[----:B------:R-:W-:Y:S01]  /*2bef0*/  I2FP.F32.U32 R138, R149 ;  /* 0x00000095008a7245 */ /* 0x000fe20000201000 */
[----:B------:R-:W-:Y:S01]  /*2bf00*/  IMAD.U32 R149, R91, 0x10000, RZ ;  /* 0x000100005b957824 */ /* 0x000fe200078e00ff */
[----:B------:R-:W-:Y:S01]  /*2bf10*/  BSSY.RECONVERGENT B1, `(.L_x_10548) ;  /* 0x0000060000017945 */ /* 0x000fe20003800200 */
[----:B0-----:R-:W-:Y:S02]  /*2bf20*/  IMAD.MOV.U32 R161, RZ, RZ, 0x2 ;  /* 0x00000002ffa17424 */ /* 0x001fe400078e00ff */
        /* <DEDUP_REMOVED lines=20> */
.L_x_10550:
        /* <DEDUP_REMOVED lines=12> */
.L_x_10552:
[----:B------:R-:W-:Y:S05]  /*2c130*/  BSYNC.RECONVERGENT B2 ;  /* 0x0000000000027941 */ /* 0x000fea0003800200 */
.L_x_10551:
        /* <DEDUP_REMOVED lines=61> */
.L_x_10549:
[----:B------:R-:W-:Y:S05]  /*2c510*/  BSYNC.RECONVERGENT B1 ;  /* 0x0000000000017941 */ /* 0x000fea0003800200 */
.L_x_10548:
        /* <DEDUP_REMOVED lines=18> */
.L_x_10555:
        /* <DEDUP_REMOVED lines=14> */
.L_x_10557:
[----:B------:R-:W-:Y:S05]  /*2c720*/  BSYNC.RECONVERGENT B2 ;  /* 0x0000000000027941 */ /* 0x000fea0003800200 */
.L_x_10556:
        /* <DEDUP_REMOVED lines=61> */
.L_x_10554:
[----:B------:R-:W-:Y:S05]  /*2cb00*/  BSYNC.RECONVERGENT B1 ;  /* 0x0000000000017941 */ /* 0x000fea0003800200 */
.L_x_10553:
        /* <DEDUP_REMOVED lines=12> */
.L_x_10477:
        /* <DEDUP_REMOVED lines=16> */
.L_x_10561:
        /* <DEDUP_REMOVED lines=13> */
.L_x_10563:
[----:B------:R-:W-:Y:S05]  /*2cda0*/  BSYNC.RECONVERGENT B2 ;  /* 0x0000000000027941 */ /* 0x000fea0003800200 */
.L_x_10562:
        /* <DEDUP_REMOVED lines=59> */
.L_x_10560:
[----:B------:R-:W-:Y:S05]  /*2d160*/  BSYNC.RECONVERGENT B1 ;  /* 0x0000000000017941 */ /* 0x000fea0003800200 */
.L_x_10559:
        /* <DEDUP_REMOVED lines=22> */
.L_x_10566:
        /* <DEDUP_REMOVED lines=13> */
.L_x_10568:
[----:B------:R-:W-:Y:S05]  /*2d3a0*/  BSYNC.RECONVERGENT B2 ;  /* 0x0000000000027941 */ /* 0x000fea0003800200 */
.L_x_10567:
        /* <DEDUP_REMOVED lines=60> */
.L_x_10565:
[----:B------:R-:W-:Y:S05]  /*2d770*/  BSYNC.RECONVERGENT B1 ;  /* 0x0000000000017941 */ /* 0x000fea0003800200 */
.L_x_10564:
        /* <DEDUP_REMOVED lines=19> */
.L_x_10571:
        /* <DEDUP_REMOVED lines=13> */
.L_x_10573:
[----:B------:R-:W-:Y:S05]  /*2d980*/  BSYNC.RECONVERGENT B2 ;  /* 0x0000000000027941 */ /* 0x000fea0003800200 */
.L_x_10572:
        /* <DEDUP_REMOVED lines=60> */
.L_x_10570:
[----:B------:R-:W-:Y:S05]  /*2dd50*/  BSYNC.RECONVERGENT B1 ;  /* 0x0000000000017941 */ /* 0x000fea0003800200 */
.L_x_10569:
        /* <DEDUP_REMOVED lines=20> */
.L_x_10576:
        /* <DEDUP_REMOVED lines=12> */
.L_x_10578:
[----:B------:R-:W-:Y:S05]  /*2df60*/  BSYNC.RECONVERGENT B2 ;  /* 0x0000000000027941 */ /* 0x000fea0003800200 */
.L_x_10577:
        /* <DEDUP_REMOVED lines=61> */
.L_x_10575:
[----:B------:R-:W-:Y:S05]  /*2e340*/  BSYNC.RECONVERGENT B1 ;  /* 0x0000000000017941 */ /* 0x000fea0003800200 */
.L_x_10574:
        /* <DEDUP_REMOVED lines=19> */
.L_x_10581:
        /* <DEDUP_REMOVED lines=12> */
.L_x_10583:
[----:B------:R-:W-:Y:S05]  /*2e540*/  BSYNC.RECONVERGENT B2 ;  /* 0x0000000000027941 */ /* 0x000fea0003800200 */
.L_x_10582:
        /* <DEDUP_REMOVED lines=61> */
.L_x_10580:
[----:B------:R-:W-:Y:S05]  /*2e920*/  BSYNC.RECONVERGENT B1 ;  /* 0x0000000000017941 */ /* 0x000fea0003800200 */
.L_x_10579:
        /* <DEDUP_REMOVED lines=18> */
.L_x_10586:
        /* <DEDUP_REMOVED lines=12> */
.L_x_10588:
[----:B------:R-:W-:Y:S05]  /*2eb10*/  BSYNC.RECONVERGENT B2 ;  /* 0x0000000000027941 */ /* 0x000fea0003800200 */
.L_x_10587:
        /* <DEDUP_REMOVED lines=61> */
.L_x_10585:
[----:B------:R-:W-:Y:S05]  /*2eef0*/  BSYNC.RECONVERGENT B1 ;  /* 0x0000000000017941 */ /* 0x000fea0003800200 */
.L_x_10584:
        /* <DEDUP_REMOVED lines=17> */
.L_x_10591:
        /* <DEDUP_REMOVED lines=12> */
.L_x_10593:
[----:B------:R-:W-:Y:S05]  /*2f0d0*/  BSYNC.RECONVERGENT B2 ;  /* 0x0000000000027941 */ /* 0x000fea0003800200 */
.L_x_10592:
        /* <DEDUP_REMOVED lines=61> */
.L_x_10590:
[----:B------:R-:W-:Y:S05]  /*2f4b0*/  BSYNC.RECONVERGENT B1 ;  /* 0x0000000000017941 */ /* 0x000fea0003800200 */
.L_x_10589:
        /* <DEDUP_REMOVED lines=18> */
.L_x_10596:
        /* <DEDUP_REMOVED lines=12> */
.L_x_10598:
[----:B------:R-:W-:Y:S05]  /*2f6a0*/  BSYNC.RECONVERGENT B2 ;  /* 0x0000000000027941 */ /* 0x000fea0003800200 */
.L_x_10597:
        /* <DEDUP_REMOVED lines=61> */
.L_x_10595:
[----:B------:R-:W-:Y:S05]  /*2fa80*/  BSYNC.RECONVERGENT B1 ;  /* 0x0000000000017941 */ /* 0x000fea0003800200 */
.L_x_10594:
        /* <DEDUP_REMOVED lines=37> */
.L_x_10558:
[----:B------:R-:W0:Y:S01]  /*2fce0*/  LDC.64 R160, c[0x0][0x3a8] ;  /* 0x0000ea00ffa07b82 */ /* 0x000e220000000a00 */
[C---:B------:R-:W-:Y:S02]  /*2fcf0*/  LOP3.LUT P6, RZ, R158.reuse, 0x8, RZ, 0xc0, !PT ;  /* 0x000000089eff7812 */ /* 0x040fe400078cc0ff */
[----:B------:R-:W-:Y:S02]  /*2fd00*/  SEL R149, RZ, 0x1000000, !P5 ;  /* 0x01000000ff957807 */ /* 0x000fe40006800000 */
[----:B------:R-:W-:Y:S02]  /*2fd10*/  SEL R162, RZ, 0x10000, !P4 ;  /* 0x00010000ffa27807 */ /* 0x000fe40006000000 */
[C---:B------:R-:W-:Y:S02]  /*2fd20*/  LOP3.LUT P5, RZ, R158.reuse, 0x4, RZ, 0xc0, !PT ;  /* 0x000000049eff7812 */ /* 0x040fe400078ac0ff */
[----:B------:R-:W-:Y:S02]  /*2fd30*/  LOP3.LUT P4, RZ, R158, 0x2, RZ, 0xc0, !PT ;  /* 0x000000029eff7812 */ /* 0x000fe4000788c0ff */
[----:B------:R-:W-:-:S02]  /*2fd40*/  SEL R143, RZ, 0x10000, !P5 ;  /* 0x00010000ff8f7807 */ /* 0x000fc40006800000 */
[----:B------:R-:W-:Y:S02]  /*2fd50*/  SEL R141, RZ, 0x1000000, !P4 ;  /* 0x01000000ff8d7807 */ /* 0x000fe40006000000 */
[----:B------:R-:W-:Y:S02]  /*2fd60*/  SEL R163, RZ, 0x100, !P3 ;  /* 0x00000100ffa37807 */ /* 0x000fe40005800000 */
[----:B------:R-:W-:Y:S02]  /*2fd70*/  LOP3.LUT P1, RZ, R158, 0x10, RZ, 0xc0, !PT ;  /* 0x000000109eff7812 */ /* 0x000fe4000782c0ff */
[----:B------:R-:W-:Y:S01]  /*2fd80*/  LOP3.LUT R163, R163, R149, R162, 0xfe, !PT ;  /* 0x00000095a3a37212 */ /* 0x000fe200078efea2 */
[----:B------:R-:W-:Y:S01]  /*2fd90*/  IMAD.MOV.U32 R149, RZ, RZ, R142 ;  /* 0x000000ffff957224 */ /* 0x000fe200078e008e */
[----:B------:R-:W-:Y:S01]  /*2fda0*/  SEL R162, RZ, 0x1, !P2 ;  /* 0x00000001ffa27807 */ /* 0x000fe20005000000 */
[----:B0-----:R-:W-:Y:S01]  /*2fdb0*/  IMAD.WIDE.U32 R164, R140, 0x20, R160 ;  /* 0x000000208ca47825 */ /* 0x001fe200078e00a0 */
[----:B------:R-:W-:-:S02]  /*2fdc0*/  SEL R160, RZ, 0x100, !P6 ;  /* 0x00000100ffa07807 */ /* 0x000fc40007000000 */
[----:B------:R-:W-:Y:S02]  /*2fdd0*/  LOP3.LUT R163, R163, R162, RZ, 0xfc, !PT ;  /* 0x000000a2a3a37212 */ /* 0x000fe400078efcff */
[----:B------:R-:W-:Y:S01]  /*2fde0*/  LOP3.LUT R141, R160, R141, R143, 0xfe, !PT ;  /* 0x0000008da08d7212 */ /* 0x000fe200078efe8f */
[----:B------:R2:W-:Y:S01]  /*2fdf0*/  STG.E.128 desc[UR6][R164.64], R132 ;  /* 0x00000084a4007986 */ /* 0x0005e2000c101d06 */
[----:B------:R-:W0:Y:S01]  /*2fe00*/  LDC.64 R160, c[0x0][0x3b0] ;  /* 0x0000ec00ffa07b82 */ /* 0x000e220000000a00 */
[----:B------:R-:W-:Y:S02]  /*2fe10*/  SEL R162, RZ, 0x1, !P1 ;  /* 0x00000001ffa27807 */ /* 0x000fe40004800000 */
[----:B------:R2:W-:Y:S02]  /*2fe20*/  STG.E.128 desc[UR6][R164.64+0x10], R136 ;  /* 0x00001088a4007986 */ /* 0x0005e4000c101d06 */
[----:B------:R-:W-:Y:S01]  /*2fe30*/  LOP3.LUT R162, R141, R162, RZ, 0xfc, !PT ;  /* 0x000000a28da27212 */ /* 0x000fe200078efcff */
[----:B0-----:R-:W-:-:S05]  /*2fe40*/  IMAD.WIDE.U32 R160, R140, 0x8, R160 ;  /* 0x000000088ca07825 */ /* 0x001fca00078e00a0 */
        /* <DEDUP_REMOVED lines=22> */
.L_x_10476:
[----:B------:R-:W-:Y:S05]  /*2ffb0*/  BSYNC.RECONVERGENT B0 ;  /* 0x0000000000007941 */ /* 0x000fea0003800200 */
.L_x_10475:
[----:B------:R-:W-:Y:S01]  /*2ffc0*/  FADD.FTZ R140, RZ, R100 ;  /* 0x00000064ff8c7221 */ /* 0x000fe20000010000 */
        /* <DEDUP_REMOVED lines=50> */
[----:B------:R-:W1:Y:S02]  /*302f0*/  SHFL.BFLY PT, R140, R143, 0x4, 0x1f ;  /* 0x0c801f008f8c7f89 */ /* 0x000e6400000e0000 */
[----:B-1----:R-:W-:-:S05]  /*30300*/  FADD.FTZ R159, R143, R140 ;  /* 0x0000008c8f9f7221 */ /* 0x002fca0000010000 */
[----:B------:R-:W0:Y:S02]  /*30310*/  SHFL.BFLY PT, R140, R159, 0x8, 0x1f ;  /* 0x0d001f009f8c7f89 */ /* 0x000e2400000e0000 */
[----:B0-2---:R-:W-:Y:S02]  /*30320*/  FADD.FTZ R160, R159, R140 ;  /* 0x0000008c9fa07221 */ /* 0x005fe40000010000 */
[----:B------:R-:W0:Y:S03]  /*30330*/  S2R R159, SR_TID.X ;  /* 0x00000000009f7919 */ /* 0x000e260000002100 */
[----:B------:R-:W1:Y:S02]  /*30340*/  SHFL.BFLY PT, R161, R160, 0x10, 0x1f ;  /* 0x0e001f00a0a17f89 */ /* 0x000e6400000e0000 */
[----:B-1----:R-:W-:-:S04]  /*30350*/  FADD.FTZ R161, R160, R161 ;  /* 0x000000a1a0a17221 */ /* 0x002fc80000010000 */
[----:B------:R-:W-:-:S04]  /*30360*/  FMUL.FTZ R140, R154, R161 ;  /* 0x000000a19a8c7220 */ /* 0x000fc80000410000 */
        /* <DEDUP_REMOVED lines=16> */
[----:B------:R-:W-:-:S05]  /*30470*/  FFMA.FTZ R141, R142, R142, R141 ;  /* 0x0000008e8e8d7223 */ /* 0x000fca000001008d */
[----:B------:R-:W-:Y:S01]  /*30480*/  FSEL R142, R141, RZ, P0 ;  /* 0x000000ff8d8e7208 */ /* 0x000fe20000000000 */
[----:B------:R-:W-:-:S04]  /*30490*/  FADD.FTZ R141, R108, -R140 ;  /* 0x8000008c6c8d7221 */ /* 0x000fc80000010000 */
        /* <DEDUP_REMOVED lines=62> */
[----:B------:R-:W1:Y:S02]  /*30880*/  SHFL.BFLY PT, R141, R142, 0x1, 0x1f ;  /* 0x0c201f008e8d7f89 */ /* 0x000e6400000e0000 */
[----:B-1----:R-:W-:Y:S01]  /*30890*/  FADD.FTZ R143, R142, R141 ;  /* 0x0000008d8e8f7221 */ /* 0x002fe20000010000 */
[----:B0-----:R-:W-:-:S04]  /*308a0*/  LOP3.LUT P2, R142, R159, 0x1f, RZ, 0xc0, !PT ;  /* 0x0000001f9f8e7812 */ /* 0x001fc8000784c0ff */
[----:B------:R-:W0:Y:S01]  /*308b0*/  SHFL.BFLY PT, R160, R143, 0x2, 0x1f ;  /* 0x0c401f008fa07f89 */ /* 0x000e2200000e0000 */
        /* <DEDUP_REMOVED lines=16> */
.L_x_10600:
[----:B------:R-:W-:Y:S05]  /*309c0*/  BSYNC.RECONVERGENT B0 ;  /* 0x0000000000007941 */ /* 0x000fea0003800200 */
.L_x_10599:
        /* <DEDUP_REMOVED lines=13> */
.L_x_10602:
[----:B------:R-:W-:Y:S05]  /*30aa0*/  BSYNC.RECONVERGENT B0 ;  /* 0x0000000000007941 */ /* 0x000fea0003800200 */
.L_x_10601:
[----:B0-----:R-:W0:Y:S01]  /*30ab0*/  SHFL.DOWN PT, R143, R140, 0x2, 0x1f ;  /* 0x08401f008c8f7f89 */ /* 0x001e2200000e0000 */
[----:B------:R-:W-:Y:S01]  /*30ac0*/  I2FP.F32.S32 R161, R162 ;  /* 0x000000a200a17245 */ /* 0x000fe20000201400 */
[----:B------:R-:W-:Y:S01]  /*30ad0*/  BSSY.RECONVERGENT B0, `(.L_x_10603) ;  /* 0x0000054000007945 */ /* 0x000fe20003800200 */
[----:B------:R-:W-:Y:S01]  /*30ae0*/  ISETP.NE.AND P1, PT, RZ, UR19, PT ;  /* 0x00000013ff007c0c */ /* 0x000fe2000bf25270 */
[----:B------:R-:W1:Y:S01]  /*30af0*/  SHFL.DOWN PT, R163, R162, 0x2, 0x1f ;  /* 0x08401f00a2a37f89 */ /* 0x000e6200000e0000 */
[----:B0-----:R-:W-:-:S04]  /*30b00*/  FADD.FTZ R142, -R143, R140 ;  /* 0x0000008c8f8e7221 */ /* 0x001fc80000010100 */
[----:B------:R-:W-:Y:S01]  /*30b10*/  FMUL.FTZ R160, R142, R142 ;  /* 0x0000008e8ea07220 */ /* 0x000fe20000410000 */
[----:B-1----:R-:W-:Y:S02]  /*30b20*/  IADD3 R142, PT, PT, R163, R162, RZ ;  /* 0x000000a2a38e7210 */ /* 0x002fe40007ffe0ff */
[----:B------:R-:W-:Y:S01]  /*30b30*/  I2FP.F32.S32 R163, R163 ;  /* 0x000000a300a37245 */ /* 0x000fe20000201400 */
[----:B------:R-:W-:-:S04]  /*30b40*/  FMUL.FTZ R160, R160, R161 ;  /* 0x000000a1a0a07220 */ /* 0x000fc80000410000 */
[-C--:B------:R-:W-:Y:S01]  /*30b50*/  FMUL.FTZ R164, R143, R163.reuse ;  /* 0x000000a38fa47220 */ /* 0x080fe20000410000 */
[----:B------:R-:W-:-:S03]  /*30b60*/  FMUL.FTZ R160, R160, R163 ;  /* 0x000000a3a0a07220 */ /* 0x000fc60000410000 */
[----:B------:R-:W-:Y:S02]  /*30b70*/  FFMA.FTZ R164, R161, R140, R164 ;  /* 0x0000008ca1a47223 */ /* 0x000fe400000100a4 */
[----:B------:R-:W0:Y:S04]  /*30b80*/  SHFL.DOWN PT, R140, R141, 0x2, 0x1f ;  /* 0x08401f008d8c7f89 */ /* 0x000e2800000e0000 */
[----:B------:R-:W1:Y:S01]  /*30b90*/  SHFL.DOWN PT, R161, R142, 0x1, 0x1f ;  /* 0x08201f008ea17f89 */ /* 0x000e6200000e0000 */
[----:B0-----:R-:W-:Y:S01]  /*30ba0*/  FADD.FTZ R162, R140, R141 ;  /* 0x0000008d8ca27221 */ /* 0x001fe20000010000 */
[----:B------:R-:W-:Y:S01]  /*30bb0*/  I2FP.F32.S32 R140, R142 ;  /* 0x0000008e008c7245 */ /* 0x000fe20000201400 */
[----:B-1----:R-:W-:-:S03]  /*30bc0*/  IMAD.IADD R163, R142, 0x1, R161 ;  /* 0x000000018ea37824 */ /* 0x002fc600078e02a1 */
[----:B------:R-:W0:Y:S01]  /*30bd0*/  MUFU.RCP R143, R140 ;  /* 0x0000008c008f7308 */ /* 0x000e220000001000 */
[----:B------:R-:W-:Y:S02]  /*30be0*/  I2FP.F32.S32 R161, R161 ;  /* 0x000000a100a17245 */ /* 0x000fe40000201400 */
[----:B------:R-:W-:-:S05]  /*30bf0*/  I2FP.F32.S32 R165, R163 ;  /* 0x000000a300a57245 */ /* 0x000fca0000201400 */
[----:B------:R1:W2:Y:S01]  /*30c00*/  MUFU.RCP R141, R165 ;  /* 0x000000a5008d7308 */ /* 0x0002a20000001000 */
[C---:B0-----:R-:W-:Y:S01]  /*30c10*/  FFMA.FTZ R162, R143.reuse, R160, R162 ;  /* 0x000000a08fa27223 */ /* 0x041fe200000100a2 */
[----:B------:R-:W-:Y:S01]  /*30c20*/  FMUL.FTZ R143, R143, R164 ;  /* 0x000000a48f8f7220 */ /* 0x000fe20000410000 */
[----:B-1----:R-:W-:-:S04]  /*30c30*/  MOV R165, UR16 ;  /* 0x0000001000a57c02 */ /* 0x002fc80008000f00 */
[----:B------:R-:W0:Y:S02]  /*30c40*/  SHFL.DOWN PT, R160, R143, 0x1, 0x1f ;  /* 0x08201f008fa07f89 */ /* 0x000e2400000e0000 */
[----:B0-----:R-:W-:-:S04]  /*30c50*/  FADD.FTZ R163, R143, -R160 ;  /* 0x800000a08fa37221 */ /* 0x001fc80000010000 */
[----:B------:R-:W-:-:S04]  /*30c60*/  FMUL.FTZ R163, R163, R163 ;  /* 0x000000a3a3a37220 */ /* 0x000fc80000410000 */
[----:B------:R-:W-:-:S04]  /*30c70*/  FMUL.FTZ R163, R140, R163 ;  /* 0x000000a38ca37220 */ /* 0x000fc80000410000 */
[-C--:B------:R-:W-:Y:S01]  /*30c80*/  FMUL.FTZ R164, R163, R161.reuse ;  /* 0x000000a1a3a47220 */ /* 0x080fe20000410000 */
[----:B------:R-:W-:-:S04]  /*30c90*/  FMUL.FTZ R161, R160, R161 ;  /* 0x000000a1a0a17220 */ /* 0x000fc80000410000 */
[----:B------:R-:W-:Y:S02]  /*30ca0*/  FFMA.FTZ R140, R140, R143, R161 ;  /* 0x0000008f8c8c7223 */ /* 0x000fe400000100a1 */
[----:B------:R-:W0:Y:S02]  /*30cb0*/  SHFL.DOWN PT, R143, R162, 0x1, 0x1f ;  /* 0x08201f00a28f7f89 */ /* 0x000e2400000e0000 */
[----:B--2---:R-:W-:-:S06]  /*30cc0*/  FMUL.FTZ R163, R141, R140 ;  /* 0x0000008c8da37220 */ /* 0x004fcc0000410000 */
[----:B------:R-:W1:Y:S01]  /*30cd0*/  SHFL.IDX PT, R163, R163, RZ, 0x1f ;  /* 0x00001fffa3a37589 */ /* 0x000e6200000e0000 */
[----:B0-----:R-:W-:Y:S01]  /*30ce0*/  FADD.FTZ R140, R162, R143 ;  /* 0x0000008fa28c7221 */ /* 0x001fe20000010000 */
[----:B------:R-:W-:Y:S01]  /*30cf0*/  IMAD.U32 R143, RZ, RZ, UR16 ;  /* 0x00000010ff8f7e24 */ /* 0x000fe2000f8e00ff */
[----:B------:R-:W0:Y:S02]  /*30d00*/  LDC R162, c[0x0][0x448] ;  /* 0x00011200ffa27b82 */ /* 0x000e240000000800 */
[----:B------:R-:W-:Y:S01]  /*30d10*/  FFMA.FTZ R164, R141, R164, R140 ;  /* 0x000000a48da47223 */ /* 0x000fe2000001008c */
[C---:B-1----:R-:W-:Y:S01]  /*30d20*/  FMUL.FTZ R161, R163.reuse, R163 ;  /* 0x000000a3a3a17220 */ /* 0x042fe20000410000 */
[----:B------:R-:W-:-:S04]  /*30d30*/  FSEL R160, R163, RZ, !P1 ;  /* 0x000000ffa3a07208 */ /* 0x000fc80004800000 */
[----:B------:R-:W-:Y:S02]  /*30d40*/  FSEL R161, R161, RZ, P1 ;  /* 0x000000ffa1a17208 */ /* 0x000fe40000800000 */
[----:B------:R-:W-:-:S13]  /*30d50*/  ISETP.NE.AND P1, PT, R159, RZ, PT ;  /* 0x000000ff9f00720c */ /* 0x000fda0003f25270 */
[----:B------:R-:W1:Y:S02]  /*30d60*/  @!P1 LDC.64 R140, c[0x0][0x3c0] ;  /* 0x0000f000ff8c9b82 */ /* 0x000e640000000a00 */
[----:B-1----:R-:W-:Y:S02]  /*30d70*/  @!P1 IMAD.WIDE R142, R143, 0x4, R140 ;  /* 0x000000048f8e9825 */ /* 0x002fe400078e028c */
[----:B------:R-:W0:Y:S04]  /*30d80*/  SHFL.IDX PT, R141, R164, RZ, 0x1f ;  /* 0x00001fffa48d7589 */ /* 0x000e2800000e0000 */
[----:B------:R1:W-:Y:S01]  /*30d90*/  @!P1 STG.E desc[UR6][R142.64], R163 ;  /* 0x000000a38e009986 */ /* 0x0003e2000c101906 */
[----:B0-----:R-:W-:Y:S02]  /*30da0*/  FFMA.FTZ R162, R141, UR20, R162 ;  /* 0x000000148da27c23 */ /* 0x001fe400080100a2 */
[----:B------:R-:W0:Y:S02]  /*30db0*/  @!P1 LDC.64 R140, c[0x0][0x3c8] ;  /* 0x0000f200ff8c9b82 */ /* 0x000e240000000a00 */
[----:B------:R-:W-:-:S06]  /*30dc0*/  FADD.FTZ R161, R162, R161 ;  /* 0x000000a1a2a17221 */ /* 0x000fcc0000010000 */
[----:B------:R-:W2:Y:S01]  /*30dd0*/  MUFU.RSQ R161, R161 ;  /* 0x000000a100a17308 */ /* 0x000ea20000001400 */
[----:B0-----:R-:W-:-:S05]  /*30de0*/  @!P1 IMAD.WIDE R140, R165, 0x4, R140 ;  /* 0x00000004a58c9825 */ /* 0x001fca00078e028c */
[----:B--2---:R1:W-:Y:S01]  /*30df0*/  @!P1 STG.E desc[UR6][R140.64], R161 ;  /* 0x000000a18c009986 */ /* 0x0043e2000c101906 */
[----:B------:R-:W-:Y:S05]  /*30e00*/  @!P0 BRA `(.L_x_10604) ;  /* 0x0000000000808947 */ /* 0x000fea0003800000 */
[--C-:B-1----:R-:W-:Y:S01]  /*30e10*/  FADD.FTZ R140, R100, -R160.reuse ;  /* 0x800000a0648c7221 */ /* 0x102fe20000010000 */
[--C-:B------:R-:W-:Y:S01]  /*30e20*/  FADD.FTZ R162, R102, -R160.reuse ;  /* 0x800000a066a27221 */ /* 0x100fe20000010000 */
[--C-:B------:R-:W-:Y:S02]  /*30e30*/  FADD.FTZ R164, R103, -R160.reuse ;  /* 0x800000a067a47221 */ /* 0x100fe40000010000 */
[----:B------:R-:W-:Y:S01]  /*30e40*/  FMUL.FTZ R141, R161, R140 ;  /* 0x0000008ca18d7220 */ /* 0x000fe20000410000 */
        /* <DEDUP_REMOVED lines=10> */
[----:B------:R-:W-:-:S03]  /*30ef0*/  FMUL.FTZ R162, R161, R162 ;  /* 0x000000a2a1a27220 */ /* 0x000fc60000410000 */
[----:B------:R-:W-:Y:S02]  /*30f00*/  F2FP.BF16.F32.PACK_AB R140, R141, R140 ;  /* 0x0000008c8d8c723e */ /* 0x000fe400000010ff */
[----:B------:R-:W-:Y:S01]  /*30f10*/  F2FP.BF16.F32.PACK_AB R141, R164, R143 ;  /* 0x0000008fa48d723e */ /* 0x000fe200000010ff */
[----:B------:R-:W-:Y:S01]  /*30f20*/  FMUL.FTZ R143, R161, R142 ;  /* 0x0000008ea18f7220 */ /* 0x000fe20000410000 */
[----:B------:R-:W-:-:S03]  /*30f30*/  FADD.FTZ R164, R107, -R160 ;  /* 0x800000a06ba47221 */ /* 0x000fc60000010000 */
[----:B------:R-:W-:Y:S01]  /*30f40*/  FFMA.FTZ R142, R143, R12, R20 ;  /* 0x0000000c8f8e7223 */ /* 0x000fe20000010014 */
[----:B------:R-:W-:Y:S01]  /*30f50*/  FFMA.FTZ R143, R162, R13, R21 ;  /* 0x0000000da28f7223 */ /* 0x000fe20000010015 */
[----:B------:R-:W-:Y:S01]  /*30f60*/  FADD.FTZ R162, R106, -R160 ;  /* 0x800000a06aa27221 */ /* 0x000fe20000010000 */
[----:B------:R-:W-:-:S03]  /*30f70*/  FMUL.FTZ R164, R161, R164 ;  /* 0x000000a4a1a47220 */ /* 0x000fc60000410000 */
[----:B------:R-:W-:Y:S01]  /*30f80*/  F2FP.BF16.F32.PACK_AB R142, R143, R142 ;  /* 0x0000008e8f8e723e */ /* 0x000fe200000010ff */
[----:B------:R-:W-:Y:S01]  /*30f90*/  FMUL.FTZ R143, R161, R162 ;  /* 0x000000a2a18f7220 */ /* 0x000fe20000410000 */
[----:B------:R-:W-:Y:S01]  /*30fa0*/  FFMA.FTZ R164, R164, R15, R23 ;  /* 0x0000000fa4a47223 */ /* 0x000fe20000010017 */
[----:B------:R-:W0:Y:S02]  /*30fb0*/  LDC.64 R162, c[0x0][0x428] ;  /* 0x00010a00ffa27b82 */ /* 0x000e240000000a00 */
[----:B------:R-:W-:-:S05]  /*30fc0*/  FFMA.FTZ R143, R143, R14, R22 ;  /* 0x0000000e8f8f7223 */ /* 0x000fca0000010016 */
[----:B------:R-:W-:Y:S01]  /*30fd0*/  F2FP.BF16.F32.PACK_AB R143, R164, R143 ;  /* 0x0000008fa48f723e */ /* 0x000fe200000010ff */
[----:B0-----:R-:W-:-:S04]  /*30fe0*/  IMAD.WIDE.U32 R162, R146, 0x10, R162 ;  /* 0x0000001092a27825 */ /* 0x001fc800078e00a2 */
[----:B------:R-:W-:Y:S01]  /*30ff0*/  VIADD R146, R146, 0x80 ;  /* 0x0000008092927836 */ /* 0x000fe20000000000 */
[----:B------:R0:W-:Y:S06]  /*31000*/  STG.E.128 desc[UR6][R162.64], R140 ;  /* 0x0000008ca2007986 */ /* 0x0001ec000c101d06 */
.L_x_10604:
[----:B------:R-:W-:Y:S05]  /*31010*/  BSYNC.RECONVERGENT B0 ;  /* 0x0000000000007941 */ /* 0x000fea0003800200 */
.L_x_10603:
[----:B------:R-:W-:Y:S01]  /*31020*/  LOP3.LUT P0, RZ, R158, 0x100, RZ, 0xc0, !PT ;  /* 0x000001009eff7812 */ /* 0x000fe2000780c0ff */
[----:B------:R-:W-:-:S12]  /*31030*/  BSSY.RECONVERGENT B0, `(.L_x_10605) ;  /* 0x0000022000007945 */ /* 0x000fd80003800200 */
[----:B------:R-:W-:Y:S05]  /*31040*/  @!P0 BRA `(.L_x_10606) ;  /* 0x0000000000808947 */ /* 0x000fea0003800000 */
[--C-:B01----:R-:W-:Y:S01]  /*31050*/  FADD.FTZ R140, R108, -R160.reuse ;  /* 0x800000a06c8c7221 */ /* 0x103fe20000010000 */
        /* <DEDUP_REMOVED lines=31> */
.L_x_10606:
[----:B------:R-:W-:Y:S05]  /*31250*/  BSYNC.RECONVERGENT B0 ;  /* 0x0000000000007941 */ /* 0x000fea0003800200 */
.L_x_10605:
[----:B------:R-:W-:Y:S01]  /*31260*/  LOP3.LUT P0, RZ, R158, 0x80, RZ, 0xc0, !PT ;  /* 0x000000809eff7812 */ /* 0x000fe2000780c0ff */
[----:B------:R-:W-:-:S12]  /*31270*/  BSSY.RECONVERGENT B0, `(.L_x_10607) ;  /* 0x0000022000007945 */ /* 0x000fd80003800200 */
[----:B------:R-:W-:Y:S05]  /*31280*/  @!P0 BRA `(.L_x_10608) ;  /* 0x0000000000808947 */ /* 0x000fea0003800000 */
[--C-:B012---:R-:W-:Y:S01]  /*31290*/  FADD.FTZ R140, R116, -R160.reuse ;  /* 0x800000a0748c7221 */ /* 0x107fe20000010000 */
        /* <DEDUP_REMOVED lines=28> */
[C---:B0-----:R-:W-:Y:S01]  /*31460*/  IMAD.WIDE.U32 R162, R146.reuse, 0x10, R162 ;  /* 0x0000001092a27825 */ /* 0x041fe200078e00a2 */
[----:B------:R-:W-:-:S04]  /*31470*/  IADD3 R146, PT, PT, R146, 0x80, RZ ;  /* 0x0000008092927810 */ /* 0x000fc80007ffe0ff */
[----:B------:R3:W-:Y:S03]  /*31480*/  STG.E.128 desc[UR6][R162.64], R140 ;  /* 0x0000008ca2007986 */ /* 0x0007e6000c101d06 */
.L_x_10608:
[----:B------:R-:W-:Y:S05]  /*31490*/  BSYNC.RECONVERGENT B0 ;  /* 0x0000000000007941 */ /* 0x000fea0003800200 */
.L_x_10607:
[----:B------:R-:W-:Y:S01]  /*314a0*/  LOP3.LUT P0, RZ, R158, 0x40, RZ, 0xc0, !PT ;  /* 0x000000409eff7812 */ /* 0x000fe2000780c0ff */
[----:B------:R-:W-:-:S12]  /*314b0*/  BSSY.RECONVERGENT B0, `(.L_x_10609) ;  /* 0x0000022000007945 */ /* 0x000fd80003800200 */
[----:B------:R-:W-:Y:S05]  /*314c0*/  @!P0 BRA `(.L_x_10610) ;  /* 0x0000000000808947 */ /* 0x000fea0003800000 */
[--C-:B0123--:R-:W-:Y:S01]  /*314d0*/  FADD.FTZ R140, R124, -R160.reuse ;  /* 0x800000a07c8c7221 */ /* 0x10ffe20000010000 */
        /* <DEDUP_REMOVED lines=31> */
.L_x_10610:
[----:B------:R-:W-:Y:S05]  /*316d0*/  BSYNC.RECONVERGENT B0 ;  /* 0x0000000000007941 */ /* 0x000fea0003800200 */
.L_x_10609:
[----:B------:R-:W-:Y:S01]  /*316e0*/  LOP3.LUT P0, RZ, R158, 0x20, RZ, 0xc0, !PT ;  /* 0x000000209eff7812 */ /* 0x000fe2000780c0ff */
[----:B------:R-:W-:-:S12]  /*316f0*/  BSSY.RECONVERGENT B0, `(.L_x_10611) ;  /* 0x0000021000007945 */ /* 0x000fd80003800200 */
[----:B------:R-:W-:Y:S05]  /*31700*/  @!P0 BRA `(.L_x_10612) ;  /* 0x00000000007c8947 */ /* 0x000fea0003800000 */
[--C-:B------:R-:W-:Y:S01]  /*31710*/  FADD.FTZ R165, R133, -R160.reuse ;  /* 0x800000a085a57221 */ /* 0x100fe20000010000 */
[--C-:B01234-:R-:W-:Y:S01]  /*31720*/  FADD.FTZ R140, R136, -R160.reuse ;  /* 0x800000a0888c7221 */ /* 0x11ffe20000010000 */
        /* <DEDUP_REMOVED lines=12> */
[----:B-----5:R-:W-:Y:S01]  /*317f0*/  FFMA.FTZ R143, R162, R78, R86 ;  /* 0x0000004ea28f7223 */ /* 0x020fe20000010056 */
[----:B------:R-:W-:Y:S01]  /*31800*/  FFMA.FTZ R140, R140, R79, R87 ;  /* 0x0000004f8c8c7223 */ /* 0x000fe20000010057 */
[C---:B------:R-:W-:Y:S01]  /*31810*/  FMUL.FTZ R164, R161.reuse, R164 ;  /* 0x000000a4a1a47220 */ /* 0x040fe20000410000 */
[----:B------:R-:W-:Y:S01]  /*31820*/  FMUL.FTZ R142, R161, R142 ;  /* 0x0000008ea18e7220 */ /* 0x000fe20000410000 */
[----:B------:R-:W-:Y:S01]  /*31830*/  FFMA.FTZ R161, R160, R73, R81 ;  /* 0x00000049a0a17223 */ /* 0x000fe20000010051 */
[----:B------:R-:W-:Y:S01]  /*31840*/  FFMA.FTZ R165, R165, R76, R84 ;  /* 0x0000004ca5a57223 */ /* 0x000fe20000010054 */
[----:B------:R-:W-:Y:S01]  /*31850*/  F2FP.BF16.F32.PACK_AB R143, R140, R143 ;  /* 0x0000008f8c8f723e */ /* 0x000fe200000010ff */
[----:B------:R-:W-:Y:S01]  /*31860*/  FFMA.FTZ R140, R141, R72, R80 ;  /* 0x000000488d8c7223 */ /* 0x000fe20000010050 */
[----:B------:R-:W-:Y:S01]  /*31870*/  FFMA.FTZ R141, R163, R74, R82 ;  /* 0x0000004aa38d7223 */ /* 0x000fe20000010052 */
[----:B------:R-:W-:Y:S01]  /*31880*/  FFMA.FTZ R142, R142, R77, R85 ;  /* 0x0000004d8e8e7223 */ /* 0x000fe20000010055 */
[----:B------:R-:W-:-:S02]  /*31890*/  FFMA.FTZ R164, R164, R75, R83 ;  /* 0x0000004ba4a47223 */ /* 0x000fc40000010053 */
[----:B------:R-:W-:Y:S02]  /*318a0*/  F2FP.BF16.F32.PACK_AB R140, R161, R140 ;  /* 0x0000008ca18c723e */ /* 0x000fe400000010ff */
[----:B------:R-:W0:Y:S01]  /*318b0*/  LDC.64 R160, c[0x0][0x428] ;  /* 0x00010a00ffa07b82 */ /* 0x000e220000000a00 */
[----:B------:R-:W-:Y:S02]  /*318c0*/  F2FP.BF16.F32.PACK_AB R142, R142, R165 ;  /* 0x000000a58e8e723e */ /* 0x000fe400000010ff */
[----:B------:R-:W-:Y:S01]  /*318d0*/  F2FP.BF16.F32.PACK_AB R141, R164, R141 ;  /* 0x0000008da48d723e */ /* 0x000fe200000010ff */
[----:B0-----:R-:W-:-:S05]  /*318e0*/  IMAD.WIDE.U32 R160, R146, 0x10, R160 ;  /* 0x0000001092a07825 */ /* 0x001fca00078e00a0 */
[----:B------:R0:W-:Y:S02]  /*318f0*/  STG.E.128 desc[UR6][R160.64], R140 ;  /* 0x0000008ca0007986 */ /* 0x0001e4000c101d06 */
.L_x_10612:
[----:B------:R-:W-:Y:S05]  /*31900*/  BSYNC.RECONVERGENT B0 ;  /* 0x0000000000007941 */ /* 0x000fea0003800200 */
.L_x_10611:
[----:B------:R-:W-:Y:S02]  /*31910*/  UIADD3 UR16, UPT, UPT, UR16, UR14, URZ ;  /* 0x0000000e10107290 */ /* 0x000fe4000fffe0ff */
[----:B------:R-:W-:Y:S02]  /*31920*/  UPLOP3.LUT UP1, UPT, UPT, UPT, UP1, 0x40, 0x4 ;  /* 0x000000000004789c */ /* 0x000fe40003f2e810 */
[----:B------:R-:W-:-:S09]  /*31930*/  UISETP.GE.AND UP0, UPT, UR16, UR15, UPT ;  /* 0x0000000f1000728c */ /* 0x000fd2000bf06270 */
[----:B------:R-:W-:Y:S05]  /*31940*/  BRA.U !UP0, `(.L_x_10613) ;  /* 0xfffffcf508807547 */ /* 0x000fea000b83ffff */
[----:B------:R-:W-:Y:S05]  /*31950*/  EXIT ;  /* 0x000000000000794d */ /* 0x000fea0003800000 */
.L_x_10614:
        /* <DEDUP_REMOVED lines=10> */
.L_x_22338:


//--------------------- .text._ZN10layer_norm31ln_parallel_residual_fwd_kernelINS_13Kernel_traitsIf13__nv_bfloat16fS2_fjLj5120ELj1ELj1ELj4ELj16ENS_18Kernel_traits_baseILj5120EfS2_fS2_fjLj128EEEEELb1ELb1ELb1EEEvNS_9FwdParamsE --------------------------
	.section	.text._ZN10layer_norm31ln_parallel_residual_fwd_kernelINS_13Kernel_traitsIf13__nv_bfloat16fS2_fjLj5120ELj1ELj1ELj4ELj16ENS_18Kernel_traits_baseILj5120EfS2_fS2_fjLj128EEEEELb1ELb1ELb1EEEvNS_9FwdParamsE,"ax",@progbits
	.align	128
        .global         _ZN10layer_norm31ln_parallel_residual_fwd_kernelINS_13Kernel_traitsIf13__nv_bfloat16fS2_fjLj5120ELj1ELj1ELj4ELj16ENS_18Kernel_traits_baseILj5120EfS2_fS2_fjLj128EEEEELb1ELb1ELb1EEEvNS_9FwdParamsE
        .type           _ZN10layer_norm31ln_parallel_residual_fwd_kernelINS_13Kernel_traitsIf13__nv_bfloat16fS2_fjLj5120ELj1ELj1ELj4ELj16ENS_18Kernel_traits_baseILj5120EfS2_fS2_fjLj128EEEEELb1ELb1ELb1EEEvNS_9FwdParamsE,@function
        .size           _ZN10layer_norm31ln_parallel_residual_fwd_kernelINS_13Kernel_traitsIf13__nv_bfloat16fS2_fjLj5120ELj1ELj1ELj4ELj16ENS_18Kernel_traits_baseILj5120EfS2_fS2_fjLj128EEEEELb1ELb1ELb1EEEvNS_9FwdParamsE,(.L_x_22339 - _ZN10layer_norm31ln_parallel_residual_fwd_kernelINS_13Kernel_traitsIf13__nv_bfloat16fS2_fjLj5120ELj1ELj1ELj4ELj16ENS_18Kernel_traits_baseILj5120EfS2_fS2_fjLj128EEEEELb1ELb1ELb1EEEvNS_9FwdParamsE)
        .other          _ZN10layer_norm31ln_parallel_residual_fwd_kernelINS_13Kernel_traitsIf13__nv_bfloat16fS2_fjLj5120ELj1ELj1ELj4ELj16ENS_18Kernel_traits_baseILj5120EfS2_fS2_fjLj128EEEEELb1ELb1ELb1EEEvNS_9FwdParamsE,@"STO_CUDA_ENTRY STV_DEFAULT"
_ZN10layer_norm31ln_parallel_residual_fwd_kernelINS_13Kernel_traitsIf13__nv_bfloat16fS2_fjLj5120ELj1ELj1ELj4ELj16ENS_18Kernel_traits_baseILj5120EfS2_fS2_fjLj128EEEEELb1ELb1ELb1EEEvNS_9FwdParamsE:
.text._ZN10layer_norm31ln_parallel_residual_fwd_kernelINS_13Kernel_traitsIf13__nv_bfloat16fS2_fjLj5120ELj1ELj1ELj4ELj16ENS_18Kernel_traits_baseILj5120EfS2_fS2_fjLj128EEEEELb1ELb1ELb1EEEvNS_9FwdParamsE:
        /* <DEDUP_REMOVED lines=71> */
.L_x_10615:
        /* <DEDUP_REMOVED lines=32> */
.L_x_10616:
[----:B------:R-:W1:Y:S02]  /*0670*/  LDCU UR4, c[0x0][0x384] ;  /* 0x00007080ff0477ac */ /* 0x000e640008000800 */
[----:B-1----:R-:W-:-:S06]  /*0680*/  UISETP.GE.AND UP0, UPT, UR18, UR4, UPT ;  /* 0x000000041200728c */ /* 0x002fcc000bf06270 */
[----:B------:R-:W-:-:S13]  /*0690*/  PLOP3.LUT P0, PT, PT, PT, UP0, 0x80, 0x8 ;  /* 0x000000000008781c */ /* 0x000fda0003f0f008 */
[----:B------:R-:W-:Y:S05]  /*06a0*/  @P0 EXIT ;  /* 0x000000000000094d */ /* 0x000fea0003800000 */
[----:B------:R-:W-:Y:S01]  /*06b0*/  IMAD.HI.U32 R0, R147, -0x326172a9, RZ ;  /* 0xcd9e8d5793007827 */ /* 0x000fe200078e00ff */
[----:B------:R-:W1:Y:S01]  /*06c0*/  LDCU.64 UR4, c[0x0][0x398] ;  /* 0x00007300ff0477ac */ /* 0x000e620008000a00 */
[----:B------:R-:W-:Y:S02]  /*06d0*/  LOP3.LUT R152, R152, 0x3, RZ, 0xc0, !PT ;  /* 0x0000000398987812 */ /* 0x000fe400078ec0ff */
[C---:B0-----:R-:W-:Y:S01]  /*06e0*/  IMAD.HI.U32 R2, R146.reuse, -0x2daee0ad, RZ ;  /* 0xd2511f5392027827 */ /* 0x041fe200078e00ff */
[----:B------:R-:W-:Y:S01]  /*06f0*/  LOP3.LUT R0, R145, UR10, R0, 0x96, !PT ;  /* 0x0000000a91007c12 */ /* 0x000fe2000f8e9600 */
[----:B------:R-:W0:Y:S02]  /*0700*/  LDCU.U8 UR39, c[0x0][0x410] ;  /* 0x00008200ff2777ac */ /* 0x000e240008000000 */
[----:B------:R-:W-:Y:S01]  /*0710*/  IMAD R6, R146, -0x2daee0ad, RZ ;  /* 0xd2511f5392067824 */ /* 0x000fe200078e02ff */
[----:B------:R-:W-:Y:S01]  /*0720*/  LOP3.LUT R2, R2, UR11, RZ, 0x3c, !PT ;  /* 0x0000000b02027c12 */ /* 0x000fe2000f8e3cff */
[----:B------:R-:W-:Y:S01]  /*0730*/  IMAD.HI.U32 R5, R0, -0x2daee0ad, RZ ;  /* 0xd2511f5300057827 */ /* 0x000fe200078e00ff */
[----:B------:R-:W-:-:S03]  /*0740*/  UPLOP3.LUT UP1, UPT, UPT, UPT, UPT, 0x40, 0x4 ;  /* 0x000000000004789c */ /* 0x000fc60003f2e870 */
[----:B------:R-:W-:Y:S01]  /*0750*/  IMAD R4, R147, -0x326172a9, RZ ;  /* 0xcd9e8d5793047824 */ /* 0x000fe200078e02ff */
[----:B------:R-:W-:Y:S01]  /*0760*/  LOP3.LUT R5, R6, UR7, R5, 0x96, !PT ;  /* 0x0000000706057c12 */ /* 0x000fe2000f8e9605 */
[C---:B------:R-:W-:Y:S01]  /*0770*/  IMAD.HI.U32 R3, R2.reuse, -0x326172a9, RZ ;  /* 0xcd9e8d5702037827 */ /* 0x040fe200078e00ff */
[----:B------:R-:W2:Y:S03]  /*0780*/  LDCU UR7, c[0x0][0x408] ;  /* 0x00008100ff0777ac */ /* 0x000ea60008000800 */
[----:B------:R-:W-:Y:S01]  /*0790*/  IMAD R7, R2, -0x326172a9, RZ ;  /* 0xcd9e8d5702077824 */ /* 0x000fe200078e02ff */
[----:B------:R-:W-:Y:S01]  /*07a0*/  LOP3.LUT R3, R4, UR6, R3, 0x96, !PT ;  /* 0x0000000604037c12 */ /* 0x000fe2000f8e9603 */
[----:B------:R-:W-:Y:S01]  /*07b0*/  IMAD.HI.U32 R2, R5, -0x326172a9, RZ ;  /* 0xcd9e8d5705027827 */ /* 0x000fe200078e00ff */
[----:B-1----:R-:W-:Y:S01]  /*07c0*/  UISETP.NE.U32.AND UP0, UPT, UR4, URZ, UPT ;  /* 0x000000ff0400728c */ /* 0x002fe2000bf05070 */
[----:B------:R-:W1:Y:S02]  /*07d0*/  LDCU UR6, c[0x0][0x404] ;  /* 0x00008080ff0677ac */ /* 0x000e640008000800 */
[----:B------:R-:W-:Y:S01]  /*07e0*/  IMAD R9, R0, -0x2daee0ad, RZ ;  /* 0xd2511f5300097824 */ /* 0x000fe200078e02ff */
[----:B------:R-:W-:Y:S01]  /*07f0*/  LOP3.LUT R2, R7, UR12, R2, 0x96, !PT ;  /* 0x0000000c07027c12 */ /* 0x000fe2000f8e9602 */
[----:B------:R-:W-:Y:S01]  /*0800*/  IMAD.HI.U32 R0, R3, -0x2daee0ad, RZ ;  /* 0xd2511f5303007827 */ /* 0x000fe200078e00ff */
[----:B------:R-:W-:-:S03]  /*0810*/  UISETP.NE.AND.EX UP0, UPT, UR5, URZ, UPT, UP0 ;  /* 0x000000ff0500728c */ /* 0x000fc6000bf05300 */
[----:B------:R-:W-:Y:S01]  /*0820*/  IMAD R7, R3, -0x2daee0ad, RZ ;  /* 0xd2511f5303077824 */ /* 0x000fe200078e02ff */
[----:B------:R-:W-:Y:S01]  /*0830*/  LOP3.LUT R0, R9, UR13, R0, 0x96, !PT ;  /* 0x0000000d09007c12 */ /* 0x000fe2000f8e9600 */
[----:B------:R-:W-:Y:S01]  /*0840*/  IMAD.HI.U32 R6, R2, -0x2daee0ad, RZ ;  /* 0xd2511f5302067827 */ /* 0x000fe200078e00ff */
[----:B------:R-:W-:Y:S01]  /*0850*/  PLOP3.LUT P0, PT, PT, PT, UP0, 0x80, 0x8 ;  /* 0x000000000008781c */ /* 0x000fe20003f0f008 */
[----:B------:R-:W3:Y:S02]  /*0860*/  LDCU.64 UR12, c[0x0][0x3a0] ;  /* 0x00007400ff0c77ac */ /* 0x000ee40008000a00 */
[----:B------:R-:W-:Y:S01]  /*0870*/  IMAD R4, R5, -0x326172a9, RZ ;  /* 0xcd9e8d5705047824 */ /* 0x000fe200078e02ff */
[----:B------:R-:W-:Y:S01]  /*0880*/  LOP3.LUT R6, R7, UR15, R6, 0x96, !PT ;  /* 0x0000000f07067c12 */ /* 0x000fe2000f8e9606 */
[----:B------:R-:W-:-:S04]  /*0890*/  IMAD.HI.U32 R3, R0, -0x326172a9, RZ ;  /* 0xcd9e8d5700037827 */ /* 0x000fc800078e00ff */
[----:B------:R-:W-:Y:S01]  /*08a0*/  IMAD R5, R0, -0x326172a9, RZ ;  /* 0xcd9e8d5700057824 */ /* 0x000fe200078e02ff */
[----:B------:R-:W-:Y:S01]  /*08b0*/  LOP3.LUT R3, R4, UR14, R3, 0x96, !PT ;  /* 0x0000000e04037c12 */ /* 0x000fe2000f8e9603 */
[----:B------:R-:W-:Y:S01]  /*08c0*/  IMAD.HI.U32 R0, R6, -0x326172a9, RZ ;  /* 0xcd9e8d5706007827 */ /* 0x000fe200078e00ff */
[----:B------:R-:W4:Y:S03]  /*08d0*/  LDCU.64 UR14, c[0x0][0x398] ;  /* 0x00007300ff0e77ac */ /* 0x000f260008000a00 */
        /* <DEDUP_REMOVED lines=9> */
[C---:B------:R-:W-:Y:S01]  /*0970*/  IMAD.HI.U32 R3, R2.reuse, -0x326172a9, RZ ;  /* 0xcd9e8d5702037827 */ /* 0x040fe200078e00ff */
[----:B------:R-:W0:Y:S03]  /*0980*/  LDCU UR20, c[0x0][0x400] ;  /* 0x00008000ff1477ac */ /* 0x000e260008000800 */
[----:B------:R-:W-:Y:S01]  /*0990*/  IMAD R5, R2, -0x326172a9, RZ ;  /* 0xcd9e8d5702057824 */ /* 0x000fe200078e02ff */
[----:B------:R-:W-:Y:S01]  /*09a0*/  LOP3.LUT R3, R6, UR19, R3, 0x96, !PT ;  /* 0x0000001306037c12 */ /* 0x000fe2000f8e9603 */
[----:B------:R-:W-:Y:S01]  /*09b0*/  IMAD.HI.U32 R2, R4, -0x326172a9, RZ ;  /* 0xcd9e8d5704027827 */ /* 0x000fe200078e00ff */
[----:B------:R-:W0:Y:S03]  /*09c0*/  LDCU UR19, c[0x0][0x388] ;  /* 0x00007100ff1377ac */ /* 0x000e260008000800 */
        /* <DEDUP_REMOVED lines=25> */
.L_x_10996:
        /* <DEDUP_REMOVED lines=12> */
[----:B-1----:R-:W-:-:S05]  /*0c20*/  @P0 IMAD.WIDE.U32 R12, R153, 0x10, R12 ;  /* 0x00000010990c0825 */ /* 0x002fca00078e000c */
[----:B------:R0:W5:Y:S01]  /*0c30*/  @P0 LDG.E.128 R52, desc[UR8][R12.64] ;  /* 0x000000080c340981 */ /* 0x000162000c1e1d00 */
[----:B--2---:R-:W-:-:S05]  /*0c40*/  @P1 IMAD.WIDE.U32 R14, R153, 0x20, R14 ;  /* 0x00000020990e1825 */ /* 0x004fca00078e000e */
[----:B------:R0:W5:Y:S04]  /*0c50*/  @P1 LDG.E.128 R48, desc[UR8][R14.64] ;  /* 0x000000080e301981 */ /* 0x000168000c1e1d00 */
[----:B------:R0:W5:Y:S01]  /*0c60*/  @P1 LDG.E.128 R44, desc[UR8][R14.64+0x10] ;  /* 0x000010080e2c1981 */ /* 0x000162000c1e1d00 */
[----:B------:R-:W-:-:S04]  /*0c70*/  UISETP.NE.U32.AND UP0, UPT, UR14, URZ, UPT ;  /* 0x000000ff0e00728c */ /* 0x000fc8000bf05070 */
[----:B------:R-:W-:Y:S01]  /*0c80*/  UISETP.NE.AND.EX UP0, UPT, UR15, URZ, UPT, UP0 ;  /* 0x000000ff0f00728c */ /* 0x000fe2000bf05300 */
[----:B------:R-:W-:Y:S01]  /*0c90*/  HFMA2 R148, -RZ, RZ, 0.1171875, 0 ;  /* 0x2f800000ff947431 */ /* 0x000fe200000001ff */
[----:B------:R-:W-:Y:S02]  /*0ca0*/  UIADD3 UR21, UPT, UPT, UR10, -0x61c88647, URZ ;  /* 0x9e3779b90a157890 */ /* 0x000fe4000fffe0ff */
[----:B------:R-:W-:Y:S02]  /*0cb0*/  UIADD3 UR22, UPT, UPT, UR11, -0x126145ec, URZ ;  /* 0xed9eba140b167890 */ /* 0x000fe4000fffe0ff */
[----:B------:R-:W-:Y:S02]  /*0cc0*/  UIADD3 UR23, UPT, UPT, UR11, -0x695add53, URZ ;  /* 0x96a522ad0b177890 */ /* 0x000fe4000fffe0ff */
[----:B------:R-:W-:Y:S02]  /*0cd0*/  UIADD3 UR24, UPT, UPT, UR11, -0x56f99767, URZ ;  /* 0xa90668990b187890 */ /* 0x000fe4000fffe0ff */
[----:B------:R-:W-:-:S02]  /*0ce0*/  UIADD3 UR25, UPT, UPT, UR11, 0x646e171e, URZ ;  /* 0x646e171e0b197890 */ /* 0x000fc4000fffe0ff */
[----:B------:R-:W-:Y:S02]  /*0cf0*/  UIADD3 UR26, UPT, UPT, UR11, 0x32370b8f, URZ ;  /* 0x32370b8f0b1a7890 */ /* 0x000fe4000fffe0ff */
[----:B------:R-:W-:Y:S02]  /*0d00*/  UIADD3 UR27, UPT, UPT, UR11, -0x4498517b, URZ ;  /* 0xbb67ae850b1b7890 */ /* 0x000fe4000fffe0ff */
[----:B------:R-:W-:Y:S02]  /*0d10*/  UIADD3 UR28, UPT, UPT, UR11, 0x76cf5d0a, URZ ;  /* 0x76cf5d0a0b1c7890 */ /* 0x000fe4000fffe0ff */
[----:B------:R-:W-:Y:S02]  /*0d20*/  UIADD3 UR29, UPT, UPT, UR10, 0x78dde6e4, URZ ;  /* 0x78dde6e40a1d7890 */ /* 0x000fe4000fffe0ff */
[----:B------:R-:W-:Y:S02]  /*0d30*/  UIADD3 UR30, UPT, UPT, UR10, -0x255992d5, URZ ;  /* 0xdaa66d2b0a1e7890 */ /* 0x000fe4000fffe0ff */
[----:B------:R-:W-:-:S02]  /*0d40*/  UIADD3 UR31, UPT, UPT, UR10, 0x5384540f, URZ ;  /* 0x5384540f0a1f7890 */ /* 0x000fc4000fffe0ff */
[----:B------:R-:W-:Y:S02]  /*0d50*/  UIADD3 UR32, UPT, UPT, UR11, 0x1fd5c5a3, URZ ;  /* 0x1fd5c5a30b207890 */ /* 0x000fe4000fffe0ff */
[----:B------:R-:W-:Y:S02]  /*0d60*/  UIADD3 UR33, UPT, UPT, UR10, -0x700cb87f, URZ ;  /* 0x8ff347810a217890 */ /* 0x000fe4000fffe0ff */
[----:B------:R-:W-:Y:S02]  /*0d70*/  UIADD3 UR34, UPT, UPT, UR10, 0x1715609d, URZ ;  /* 0x1715609d0a227890 */ /* 0x000fe4000fffe0ff */
[----:B------:R-:W-:Y:S02]  /*0d80*/  UIADD3 UR35, UPT, UPT, UR10, 0x3c6ef372, URZ ;  /* 0x3c6ef3720a237890 */ /* 0x000fe4000fffe0ff */
[----:B------:R-:W-:Y:S02]  /*0d90*/  UIADD3 UR36, UPT, UPT, UR10, -0xe443238, URZ ;  /* 0xf1bbcdc80a247890 */ /* 0x000fe4000fffe0ff */
[----:B------:R-:W-:-:S02]  /*0da0*/  UIADD3 UR37, UPT, UPT, UR11, -0x24c28bd8, URZ ;  /* 0xdb3d74280b257890 */ /* 0x000fc4000fffe0ff */
[----:B------:R-:W-:Y:S01]  /*0db0*/  UIADD3 UR38, UPT, UPT, UR10, -0x4ab325aa, URZ ;  /* 0xb54cda560a267890 */ /* 0x000fe2000fffe0ff */
[----:B0-----:R-:W-:Y:S11]  /*0dc0*/  BRA.U UP0, `(.L_x_10617) ;  /* 0x0000002500987547 */ /* 0x001ff6000b800000 */
        /* <DEDUP_REMOVED lines=15> */
.L_x_10619:
        /* <DEDUP_REMOVED lines=12> */
.L_x_10620:
        /* <DEDUP_REMOVED lines=43> */
.L_x_10618:
[----:B------:R-:W-:Y:S01]  /*1230*/  I2FP.F32.U32 R13, R13 ;  /* 0x0000000d000d7245 */ /* 0x000fe20000201000 */
[----:B------:R-:W-:Y:S01]  /*1240*/  UMOV UR4, UR6 ;  /* 0x0000000600047c82 */ /* 0x000fe20008000000 */
[----:B------:R-:W-:Y:S01]  /*1250*/  ISETP.NE.AND P0, PT, R15, 0x1, PT ;  /* 0x000000010f00780c */ /* 0x000fe20003f05270 */
[----:B------:R-:W-:Y:S01]  /*1260*/  IMAD.MOV.U32 R16, RZ, RZ, 0x2 ;  /* 0x00000002ff107424 */ /* 0x000fe200078e00ff */
[----:B------:R-:W-:Y:S01]  /*1270*/  LOP3.LUT R150, R150, 0xfffffff7, RZ, 0xc0, !PT ;  /* 0xfffffff796967812 */ /* 0x000fe200078ec0ff */
[----:B------:R-:W-:Y:S01]  /*1280*/  FFMA.FTZ R13, R13, R148, 1.1641532182693481445e-10 ;  /* 0x2f0000000d0d7423 */ /* 0x000fe20000010094 */
[----:B------:R-:W-:-:S04]  /*1290*/  IMAD.MOV.U32 R14, RZ, RZ, R4 ;  /* 0x000000ffff0e7224 */ /* 0x000fc800078e0004 */
        /* <DEDUP_REMOVED lines=13> */
.L_x_10622:
        /* <DEDUP_REMOVED lines=12> */
.L_x_10623:
        /* <DEDUP_REMOVED lines=43> */
.L_x_10621:
[----:B------:R-:W-:Y:S01]  /*16e0*/  I2FP.F32.U32 R15, R14 ;  /* 0x0000000e000f7245 */ /* 0x000fe20000201000 */
[----:B------:R-:W-:Y:S01]  /*16f0*/  HFMA2 R17, -RZ, RZ, 0, 1.1920928955078125e-07 ;  /* 0x00000002ff117431 */ /* 0x000fe200000001ff */
[----:B------:R-:W-:Y:S01]  /*1700*/  ISETP.NE.AND P0, PT, R16, 0x1, PT ;  /* 0x000000011000780c */ /* 0x000fe20003f05270 */
[----:B------:R-:W-:Y:S01]  /*1710*/  IMAD.U32 R8, R8, 0x10000, RZ ;  /* 0x0001000008087824 */ /* 0x000fe200078e00ff */
[----:B------:R-:W-:Y:S01]  /*1720*/  LOP3.LUT R150, R150, 0xfffffffb, RZ, 0xc0, !PT ;  /* 0xfffffffb96967812 */ /* 0x000fe200078ec0ff */
[----:B------:R-:W-:Y:S01]  /*1730*/  FFMA.FTZ R15, R15, R148, 1.1641532182693481445e-10 ;  /* 0x2f0000000f0f7423 */ /* 0x000fe20000010094 */
[----:B------:R-:W-:-:S04]  /*1740*/  IMAD.MOV.U32 R14, RZ, RZ, R4 ;  /* 0x000000ffff0e7224 */ /* 0x000fc800078e0004 */
        /* <DEDUP_REMOVED lines=11> */
.L_x_10625:
        /* <DEDUP_REMOVED lines=12> */
.L_x_10626:
        /* <DEDUP_REMOVED lines=41> */
[----:B------:R-:W-:Y:S02]  /*1b50*/  IMAD.MOV.U32 R14, RZ, RZ, R12 ;  /* 0x000000ffff0e7224 */ /* 0x000fe400078e000c */
[----:B------:R-:W-:-:S07]  /*1b60*/  IMAD.MOV.U32 R12, RZ, RZ, R18 ;  /* 0x000000ffff0c7224 */ /* 0x000fce00078e0012 */
.L_x_10624:
[----:B------:R-:W-:Y:S01]  /*1b70*/  I2FP.F32.U32 R15, R14 ;  /* 0x0000000e000f7245 */ /* 0x000fe20000201000 */
[----:B------:R-:W-:Y:S01]  /*1b80*/  IMAD.U32 R14, R9, 0x10000, RZ ;  /* 0x00010000090e7824 */ /* 0x000fe200078e00ff */
[----:B------:R-:W-:Y:S01]  /*1b90*/  ISETP.NE.AND P0, PT, R17, 0x1, PT ;  /* 0x000000011100780c */ /* 0x000fe20003f05270 */
[----:B------:R-:W-:Y:S01]  /*1ba0*/  IMAD.MOV.U32 R16, RZ, RZ, 0x2 ;  /* 0x00000002ff107424 */ /* 0x000fe200078e00ff */
[----:B------:R-:W-:Y:S01]  /*1bb0*/  LOP3.LUT R150, R150, 0xfffffffd, RZ, 0xc0, !PT ;  /* 0xfffffffd96967812 */ /* 0x000fe200078ec0ff */
[----:B------:R-:W-:Y:S01]  /*1bc0*/  FFMA.FTZ R15, R15, R148, 1.1641532182693481445e-10 ;  /* 0x2f0000000f0f7423 */ /* 0x000fe20000010094 */
[----:B------:R-:W-:-:S04]  /*1bd0*/  PRMT R9, R9, 0x7632, R9 ;  /* 0x0000763209097816 */ /* 0x000fc80000000009 */
        /* <DEDUP_REMOVED lines=12> */
.L_x_10628:
        /* <DEDUP_REMOVED lines=12> */
.L_x_10629:
        /* <DEDUP_REMOVED lines=43> */
.L_x_10627:
        /* <DEDUP_REMOVED lines=16> */
.L_x_10631:
        /* <DEDUP_REMOVED lines=12> */
.L_x_10632:
        /* <DEDUP_REMOVED lines=43> */
.L_x_10630:
[----:B------:R-:W-:Y:S01]  /*2480*/  ISETP.NE.AND P0, PT, R17, 0x1, PT ;  /* 0x000000011100780c */ /* 0x000fe20003f05270 */
[----:B------:R-:W-:Y:S01]  /*2490*/  IMAD.MOV.U32 R18, RZ, RZ, 0x2 ;  /* 0x00000002ff127424 */ /* 0x000fe200078e00ff */
        /* <DEDUP_REMOVED lines=15> */
.L_x_10634:
        /* <DEDUP_REMOVED lines=12> */
.L_x_10635:
        /* <DEDUP_REMOVED lines=43> */
.L_x_10633:
        /* <DEDUP_REMOVED lines=16> */
.L_x_10637:
        /* <DEDUP_REMOVED lines=12> */
.L_x_10638:
        /* <DEDUP_REMOVED lines=43> */
.L_x_10636:
[----:B------:R-:W-:Y:S01]  /*2d70*/  ISETP.NE.AND P5, PT, R19, 0x1, PT ;  /* 0x000000011300780c */ /* 0x000fe20003fa5270 */
[----:B------:R-:W-:Y:S01]  /*2d80*/  IMAD.MOV.U32 R24, RZ, RZ, 0x2 ;  /* 0x00000002ff187424 */ /* 0x000fe200078e00ff */
        /* <DEDUP_REMOVED lines=15> */
.L_x_10640:
        /* <DEDUP_REMOVED lines=12> */
.L_x_10641:
        /* <DEDUP_REMOVED lines=43> */
.L_x_10639:
[----:B------:R-:W-:Y:S01]  /*31f0*/  UMOV UR5, UR7 ;  /* 0x0000000700057c82 */ /* 0x000fe20008000000 */
        /* <DEDUP_REMOVED lines=35> */
.L_x_10617:
        /* <DEDUP_REMOVED lines=15> */
.L_x_10644:
        /* <DEDUP_REMOVED lines=12> */
.L_x_10645:
        /* <DEDUP_REMOVED lines=42> */
.L_x_10643:
[----:B------:R-:W-:Y:S01]  /*3880*/  I2FP.F32.U32 R5, R5 ;  /* 0x0000000500057245 */ /* 0x000fe20000201000 */
[----:B------:R-:W-:Y:S01]  /*3890*/  UMOV UR4, UR6 ;  /* 0x0000000600047c82 */ /* 0x000fe20008000000 */
[----:B------:R-:W-:Y:S01]  /*38a0*/  ISETP.NE.AND P0, PT, R7, 0x1, PT ;  /* 0x000000010700780c */ /* 0x000fe20003f05270 */
[----:B------:R-:W-:Y:S01]  /*38b0*/  UMOV UR5, UR7 ;  /* 0x0000000700057c82 */ /* 0x000fe20008000000 */
[----:B------:R-:W-:Y:S01]  /*38c0*/  LOP3.LUT R150, R150, 0xfffffff7, RZ, 0xc0, !PT ;  /* 0xfffffff796967812 */ /* 0x000fe200078ec0ff */
[----:B------:R-:W-:Y:S01]  /*38d0*/  FFMA.FTZ R5, R5, R148, 1.1641532182693481445e-10 ;  /* 0x2f00000005057423 */ /* 0x000fe20000010094 */
[----:B------:R-:W-:Y:S02]  /*38e0*/  HFMA2 R13, -RZ, RZ, 0, 1.1920928955078125e-07 ;  /* 0x00000002ff0d7431 */ /* 0x000fe400000001ff */
[----:B------:R-:W-:Y:S02]  /*38f0*/  IMAD.MOV.U32 R6, RZ, RZ, R4 ;  /* 0x000000ffff067224 */ /* 0x000fe400078e0004 */
        /* <DEDUP_REMOVED lines=14> */
.L_x_10647:
        /* <DEDUP_REMOVED lines=12> */
.L_x_10648:
        /* <DEDUP_REMOVED lines=43> */
.L_x_10646:
        /* <DEDUP_REMOVED lines=22> */
.L_x_10650:
        /* <DEDUP_REMOVED lines=12> */
.L_x_10651:
        /* <DEDUP_REMOVED lines=43> */
.L_x_10649:
[----:B------:R-:W-:Y:S01]  /*4220*/  I2FP.F32.U32 R7, R6 ;  /* 0x0000000600077245 */ /* 0x000fe20000201000 */
[----:B------:R-:W-:Y:S01]  /*4230*/  IMAD.U32 R6, R8, 0x10000, RZ ;  /* 0x0001000008067824 */ /* 0x000fe200078e00ff */
[----:B------:R-:W-:Y:S01]  /*4240*/  ISETP.NE.AND P0, PT, R14, 0x1, PT ;  /* 0x000000010e00780c */ /* 0x000fe20003f05270 */
[----:B------:R-:W-:Y:S01]  /*4250*/  HFMA2 R13, -RZ, RZ, 0, 1.1920928955078125e-07 ;  /* 0x00000002ff0d7431 */ /* 0x000fe200000001ff */
[----:B------:R-:W-:Y:S01]  /*4260*/  LOP3.LUT R150, R150, 0xfffffffb, RZ, 0xc0, !PT ;  /* 0xfffffffb96967812 */ /* 0x000fe200078ec0ff */
[----:B------:R-:W-:Y:S01]  /*4270*/  FFMA.FTZ R7, R7, R148, 1.1641532182693481445e-10 ;  /* 0x2f00000007077423 */ /* 0x000fe20000010094 */
[----:B------:R-:W-:-:S04]  /*4280*/  FMUL.FTZ R6, R6, UR5 ;  /* 0x0000000506067c20 */ /* 0x000fc80008410000 */
        /* <DEDUP_REMOVED lines=12> */
.L_x_10653:
        /* <DEDUP_REMOVED lines=12> */
.L_x_10654:
        /* <DEDUP_REMOVED lines=43> */
.L_x_10652:
        /* <DEDUP_REMOVED lines=23> */
.L_x_10656:
        /* <DEDUP_REMOVED lines=12> */
.L_x_10657:
        /* <DEDUP_REMOVED lines=43> */
.L_x_10655:
        /* <DEDUP_REMOVED lines=20> */
.L_x_10659:
        /* <DEDUP_REMOVED lines=12> */
.L_x_10660:
        /* <DEDUP_REMOVED lines=43> */
.L_x_10658:
        /* <DEDUP_REMOVED lines=22> */
.L_x_10662:
        /* <DEDUP_REMOVED lines=12> */
.L_x_10663:
        /* <DEDUP_REMOVED lines=43> */
.L_x_10661:
[----:B------:R-:W-:Y:S01]  /*5520*/  ISETP.NE.AND P0, PT, R14, 0x1, PT ;  /* 0x000000010e00780c */ /* 0x000fe20003f05270 */
[----:B------:R-:W-:Y:S01]  /*5530*/  HFMA2 R15, -RZ, RZ, 0, 1.1920928955078125e-07 ;  /* 0x00000002ff0f7431 */ /* 0x000fe200000001ff */
[----:B------:R-:W-:Y:S01]  /*5540*/  I2FP.F32.U32 R13, R8 ;  /* 0x00000008000d7245 */ /* 0x000fe20000201000 */
[----:B------:R-:W-:Y:S02]  /*5550*/  IMAD.U32 R8, R9, 0x10000, RZ ;  /* 0x0001000009087824 */ /* 0x000fe400078e00ff */
[----:B------:R-:W-:Y:S02]  /*5560*/  IMAD.MOV.U32 R9, RZ, RZ, R4 ;  /* 0x000000ffff097224 */ /* 0x000fe400078e0004 */
        /* <DEDUP_REMOVED lines=12> */
.L_x_10665:
        /* <DEDUP_REMOVED lines=12> */
.L_x_10666:
        /* <DEDUP_REMOVED lines=43> */
.L_x_10664:
[----:B------:R-:W-:Y:S02]  /*59a0*/  I2FP.F32.U32 R9, R9 ;  /* 0x0000000900097245 */ /* 0x000fe40000201000 */
        /* <DEDUP_REMOVED lines=22> */
.L_x_10668:
        /* <DEDUP_REMOVED lines=12> */
.L_x_10669:
        /* <DEDUP_REMOVED lines=43> */
.L_x_10667:
[----:B------:R-:W-:Y:S01]  /*5e80*/  ISETP.NE.AND P0, PT, R13, 0x1, PT ;  /* 0x000000010d00780c */ /* 0x000fe20003f05270 */
[----:B------:R-:W-:Y:S01]  /*5e90*/  HFMA2 R14, -RZ, RZ, 0, 1.1920928955078125e-07 ;  /* 0x00000002ff0e7431 */ /* 0x000fe200000001ff */
[----:B------:R-:W-:Y:S01]  /*5ea0*/  I2FP.F32.U32 R9, R8 ;  /* 0x0000000800097245 */ /* 0x000fe20000201000 */
[C---:B------:R-:W-:Y:S01]  /*5eb0*/  IMAD.U32 R8, R10.reuse, 0x10000, RZ ;  /* 0x000100000a087824 */ /* 0x040fe200078e00ff */
[----:B------:R-:W-:-:S03]  /*5ec0*/  PRMT R10, R10, 0x7632, R10 ;  /* 0x000076320a0a7816 */ /* 0x000fc6000000000a */
        /* <DEDUP_REMOVED lines=13> */
.L_x_10671:
        /* <DEDUP_REMOVED lines=12> */
.L_x_10672:
        /* <DEDUP_REMOVED lines=43> */
.L_x_10670:
[----:B------:R-:W-:Y:S01]  /*6310*/  I2FP.F32.U32 R9, R9 ;  /* 0x0000000900097245 */ /* 0x000fe20000201000 */
[----:B------:R-:W-:Y:S01]  /*6320*/  IMAD.U32 R13, R54, 0x10000, RZ ;  /* 0x00010000360d7824 */ /* 0x000fe200078e00ff */
[----:B------:R-:W-:-:S03]  /*6330*/  FSEL R8, R8, RZ, P3 ;  /* 0x000000ff08087208 */ /* 0x000fc60001800000 */
[----:B------:R-:W-:Y:S01]  /*6340*/  FFMA.FTZ R9, R9, R148, 1.1641532182693481445e-10 ;  /* 0x2f00000009097423 */ /* 0x000fe20000010094 */
[----:B------:R-:W-:-:S04]  /*6350*/  FMUL.FTZ R13, R13, UR5 ;  /* 0x000000050d0d7c20 */ /* 0x000fc80008410000 */
[----:B------:R-:W-:-:S04]  /*6360*/  FSETP.GTU.FTZ.AND P0, PT, R9, UR4, PT ;  /* 0x0000000409007c0b */ /* 0x000fc8000bf1c000 */
[----:B------:R-:W-:Y:S02]  /*6370*/  FSEL R13, R13, RZ, !P0 ;  /* 0x000000ff0d0d7208 */ /* 0x000fe40004000000 */
[----:B------:R-:W-:Y:S02]  /*6380*/  SEL R141, RZ, 0x1, P0 ;  /* 0x00000001ff8d7807 */ /* 0x000fe40000000000 */
[----:B------:R-:W-:Y:S01]  /*6390*/  ISETP.NE.AND P0, PT, R14, 0x1, PT ;  /* 0x000000010e00780c */ /* 0x000fe20003f05270 */
[----:B------:R-:W-:Y:S01]  /*63a0*/  FADD.FTZ R40, R13, R8 ;  /* 0x000000080d287221 */ /* 0x000fe20000010000 */
[----:B------:R-:W-:Y:S02]  /*63b0*/  IMAD.MOV.U32 R13, RZ, RZ, 0x2 ;  /* 0x00000002ff0d7424 */ /* 0x000fe400078e00ff */
        /* <DEDUP_REMOVED lines=11> */
.L_x_10674:
        /* <DEDUP_REMOVED lines=12> */
.L_x_10675:
        /* <DEDUP_REMOVED lines=43> */
.L_x_10673:
[----:B------:R-:W-:Y:S01]  /*67e0*/  ISETP.NE.AND P4, PT, R13, 0x1, PT ;  /* 0x000000010d00780c */ /* 0x000fe20003f85270 */
[----:B------:R-:W-:Y:S01]  /*67f0*/  HFMA2 R14, -RZ, RZ, 0, 1.1920928955078125e-07 ;  /* 0x00000002ff0e7431 */ /* 0x000fe200000001ff */
[----:B------:R-:W-:Y:S01]  /*6800*/  I2FP.F32.U32 R9, R8 ;  /* 0x0000000800097245 */ /* 0x000fe20000201000 */
[----:B------:R-:W-:-:S04]  /*6810*/  IMAD.U32 R8, R10, 0x10000, RZ ;  /* 0x000100000a087824 */ /* 0x000fc800078e00ff */
        /* <DEDUP_REMOVED lines=13> */
.L_x_10677:
        /* <DEDUP_REMOVED lines=12> */
.L_x_10678:
        /* <DEDUP_REMOVED lines=43> */
.L_x_10676:
[----:B------:R-:W-:Y:S01]  /*6c60*/  I2FP.F32.U32 R9, R9 ;  /* 0x0000000900097245 */ /* 0x000fe20000201000 */
[----:B------:R-:W-:Y:S01]  /*6c70*/  IMAD.MOV.U32 R13, RZ, RZ, 0x2 ;  /* 0x00000002ff0d7424 */ /* 0x000fe200078e00ff */
[----:B------:R-:W-:Y:S02]  /*6c80*/  PRMT R10, R54, 0x7632, R10 ;  /* 0x00007632360a7816 */ /* 0x000fe4000000000a */
[----:B------:R-:W-:Y:S01]  /*6c90*/  FSEL R41, R8, RZ, P0 ;  /* 0x000000ff08297208 */ /* 0x000fe20000000000 */
[----:B------:R-:W-:Y:S01]  /*6ca0*/  FFMA.FTZ R9, R9, R148, 1.1641532182693481445e-10 ;  /* 0x2f00000009097423 */ /* 0x000fe20000010094 */
[----:B------:R-:W-:Y:S02]  /*6cb0*/  IMAD.MOV.U32 R8, RZ, RZ, R4 ;  /* 0x000000ffff087224 */ /* 0x000fe400078e0004 */
[----:B------:R-:W-:Y:S02]  /*6cc0*/  IMAD.U32 R10, R10, 0x10000, RZ ;  /* 0x000100000a0a7824 */ /* 0x000fe400078e00ff */
[----:B------:R-:W-:-:S02]  /*6cd0*/  FSETP.GTU.FTZ.AND P4, PT, R9, UR4, PT ;  /* 0x0000000409007c0b */ /* 0x000fc4000bf9c000 */
[----:B------:R-:W-:Y:S02]  /*6ce0*/  FMUL.FTZ R10, R10, UR5 ;  /* 0x000000050a0a7c20 */ /* 0x000fe40008410000 */
[----:B------:R-:W-:-:S03]  /*6cf0*/  SEL R142, RZ, 0x1, P4 ;  /* 0x00000001ff8e7807 */ /* 0x000fc60002000000 */
        /* <DEDUP_REMOVED lines=13> */
.L_x_10680:
        /* <DEDUP_REMOVED lines=12> */
.L_x_10681:
        /* <DEDUP_REMOVED lines=43> */
.L_x_10679:
[----:B------:R-:W-:Y:S01]  /*7140*/  ISETP.NE.AND P5, PT, R13, 0x1, PT ;  /* 0x000000010d00780c */ /* 0x000fe20003fa5270 */
[----:B------:R-:W-:Y:S01]  /*7150*/  HFMA2 R14, -RZ, RZ, 0, 1.1920928955078125e-07 ;  /* 0x00000002ff0e7431 */ /* 0x000fe200000001ff */
[----:B------:R-:W-:Y:S01]  /*7160*/  I2FP.F32.U32 R9, R8 ;  /* 0x0000000800097245 */ /* 0x000fe20000201000 */
[C---:B------:R-:W-:Y:S01]  /*7170*/  IMAD.U32 R8, R11.reuse, 0x10000, RZ ;  /* 0x000100000b087824 */ /* 0x040fe200078e00ff */
[----:B------:R-:W-:Y:S01]  /*7180*/  PRMT R11, R11, 0x7632, R11 ;  /* 0x000076320b0b7816 */ /* 0x000fe2000000000b */
        /* <DEDUP_REMOVED lines=13> */
.L_x_10683:
        /* <DEDUP_REMOVED lines=12> */
.L_x_10684:
        /* <DEDUP_REMOVED lines=43> */
.L_x_10682:
[----:B------:R-:W-:Y:S01]  /*75d0*/  I2FP.F32.U32 R9, R10 ;  /* 0x0000000a00097245 */ /* 0x000fe20000201000 */
[----:B------:R-:W-:Y:S02]  /*75e0*/  IMAD.U32 R10, R55, 0x10000, RZ ;  /* 0x00010000370a7824 */ /* 0x000fe400078e00ff */
[----:B------:R-:W-:Y:S02]  /*75f0*/  IMAD.MOV.U32 R13, RZ, RZ, 0x2 ;  /* 0x00000002ff0d7424 */ /* 0x000fe400078e00ff */
[----:B------:R-:W-:Y:S01]  /*7600*/  FFMA.FTZ R9, R9, R148, 1.1641532182693481445e-10 ;  /* 0x2f00000009097423 */ /* 0x000fe20000010094 */
[----:B------:R-:W-:-:S04]  /*7610*/  FMUL.FTZ R10, R10, UR5 ;  /* 0x000000050a0a7c20 */ /* 0x000fc80008410000 */
[----:B------:R-:W-:Y:S02]  /*7620*/  FSETP.GTU.FTZ.AND P5, PT, R9, UR4, PT ;  /* 0x0000000409007c0b */ /* 0x000fe4000bfbc000 */
[----:B------:R-:W-:Y:S01]  /*7630*/  FSEL R9, R8, RZ, P4 ;  /* 0x000000ff08097208 */ /* 0x000fe20002000000 */
[----:B------:R-:W-:Y:S01]  /*7640*/  IMAD.MOV.U32 R8, RZ, RZ, R4 ;  /* 0x000000ffff087224 */ /* 0x000fe200078e0004 */
        /* <DEDUP_REMOVED lines=14> */
.L_x_10686:
        /* <DEDUP_REMOVED lines=12> */
.L_x_10687:
        /* <DEDUP_REMOVED lines=43> */
.L_x_10685:
        /* <DEDUP_REMOVED lines=17> */
.L_x_10689:
        /* <DEDUP_REMOVED lines=14> */
.L_x_10690:
        /* <DEDUP_REMOVED lines=43> */
.L_x_10688:
        /* <DEDUP_REMOVED lines=11> */
.L_x_10642:
[----:B------:R-:W0:Y:S01]  /*7ff0*/  LDC.64 R162, c[0x0][0x3a8] ;  /* 0x0000ea00ffa27b82 */ /* 0x000e220000000a00 */
[----:B------:R-:W-:Y:S01]  /*8000*/  SEL R11, RZ, 0x100, !P0 ;  /* 0x00000100ff0b7807 */ /* 0x000fe20004000000 */
[----:B------:R-:W-:Y:S01]  /*8010*/  VIADD R155, R153, 0x80 ;  /* 0x00000080999b7836 */ /* 0x000fe20000000000 */
        /* <DEDUP_REMOVED lines=12> */
[----:B------:R-:W-:-:S02]  /*80e0*/  LOP3.LUT R8, R8, R10, R9, 0xfe, !PT ;  /* 0x0000000a08087212 */ /* 0x000fc400078efe09 */
[----:B------:R-:W-:Y:S01]  /*80f0*/  LOP3.LUT R11, R11, R13, R18, 0xfe, !PT ;  /* 0x0000000d0b0b7212 */ /* 0x000fe200078efe12 */
[----:B0-----:R-:W-:Y:S01]  /*8100*/  IMAD.WIDE.U32 R18, R153, 0x20, R162 ;  /* 0x0000002099127825 */ /* 0x001fe200078e00a2 */
[----:B------:R-:W-:Y:S01]  /*8110*/  SEL R10, RZ, 0x1, !P3 ;  /* 0x00000001ff0a7807 */ /* 0x000fe20005800000 */
[----:B------:R-:W0:Y:S01]  /*8120*/  @P0 LDC.64 R16, c[0x0][0x398] ;  /* 0x0000e600ff100b82 */ /* 0x000e220000000a00 */
[----:B------:R-:W-:Y:S02]  /*8130*/  SEL R9, RZ, 0x1, !P6 ;  /* 0x00000001ff097807 */ /* 0x000fe40007000000 */
[----:B------:R-:W-:Y:S01]  /*8140*/  LOP3.LUT R11, R11, R10, RZ, 0xfc, !PT ;  /* 0x0000000a0b0b7212 */ /* 0x000fe200078efcff */
[----:B-1----:R-:W-:Y:S01]  /*8150*/  IMAD.WIDE.U32 R20, R153, 0x8, R160 ;  /* 0x0000000899147825 */ /* 0x002fe200078e00a0 */
[----:B------:R-:W-:Y:S01]  /*8160*/  LOP3.LUT R10, R8, R9, RZ, 0xfc, !PT ;  /* 0x00000009080a7212 */ /* 0x000fe200078efcff */
[----:B------:R1:W-:Y:S02]  /*8170*/  STG.E.128 desc[UR8][R18.64], R36 ;  /* 0x0000002412007986 */ /* 0x0003e4000c101d08 */
[----:B------:R-:W-:-:S02]  /*8180*/  IMAD.WIDE.U32 R8, R155, 0x10, R136 ;  /* 0x000000109b087825 */ /* 0x000fc400078e0088 */
[----:B------:R1:W-:Y:S02]  /*8190*/  STG.E.128 desc[UR8][R18.64+0x10], R40 ;  /* 0x0000102812007986 */ /* 0x0003e4000c101d08 */
[C---:B--2---:R-:W-:Y:S02]  /*81a0*/  @P1 IMAD.WIDE.U32 R14, R155.reuse, 0x20, R14 ;  /* 0x000000209b0e1825 */ /* 0x044fe400078e000e */
[----:B------:R1:W-:Y:S02]  /*81b0*/  STG.E.64 desc[UR8][R20.64], R10 ;  /* 0x0000000a14007986 */ /* 0x0003e4000c101b08 */
[----:B0-----:R-:W-:Y:S01]  /*81c0*/  @P0 IMAD.WIDE.U32 R16, R155, 0x10, R16 ;  /* 0x000000109b100825 */ /* 0x001fe200078e0010 */
[----:B-1----:R-:W-:Y:S06]  /*81d0*/  @!P0 BRA `(.L_x_10691) ;  /* 0x0000000000508947 */ /* 0x002fec0003800000 */
        /* <DEDUP_REMOVED lines=20> */
.L_x_10691:
[----:B------:R1:W5:Y:S04]  /*8320*/  @P0 LDG.E.128 R52, desc[UR8][R16.64] ;  /* 0x0000000810340981 */ /* 0x000368000c1e1d00 */
[----:B------:R1:W5:Y:S04]  /*8330*/  @P1 LDG.E.128 R48, desc[UR8][R14.64] ;  /* 0x000000080e301981 */ /* 0x000368000c1e1d00 */
[----:B------:R1:W5:Y:S04]  /*8340*/  @P1 LDG.E.128 R44, desc[UR8][R14.64+0x10] ;  /* 0x000010080e2c1981 */ /* 0x000368000c1e1d00 */
[----:B0-----:R-:W5:Y:S01]  /*8350*/  LDG.E.128 R8, desc[UR8][R8.64] ;  /* 0x0000000808087981 */ /* 0x001f62000c1e1d00 */
        /* <DEDUP_REMOVED lines=16> */
.L_x_10694:
        /* <DEDUP_REMOVED lines=12> */
.L_x_10695:
        /* <DEDUP_REMOVED lines=41> */
.L_x_10693:
        /* <DEDUP_REMOVED lines=20> */
.L_x_10697:
        /* <DEDUP_REMOVED lines=12> */
.L_x_10698:
        /* <DEDUP_REMOVED lines=43> */
.L_x_10696:
        /* <DEDUP_REMOVED lines=9> */
[----:B------:R-:W-:Y:S02]  /*8cf0*/  SEL R5, RZ, 0x1, P2 ;  /* 0x00000001ff057807 */ /* 0x000fe40001000000 */
[----:B------:R-:W-:Y:S01]  /*8d00*/  MOV R6, R4 ;  /* 0x0000000400067202 */ /* 0x000fe20000000f00 */
        /* <DEDUP_REMOVED lines=11> */
.L_x_10700:
        /* <DEDUP_REMOVED lines=12> */
.L_x_10701:
        /* <DEDUP_REMOVED lines=43> */
.L_x_10699:
[----:B------:R-:W-:Y:S01]  /*9130*/  I2FP.F32.U32 R7, R6 ;  /* 0x0000000600077245 */ /* 0x000fe20000201000 */
[----:B------:R-:W-:Y:S01]  /*9140*/  IMAD.U32 R6, R8, 0x10000, RZ ;  /* 0x0001000008067824 */ /* 0x000fe200078e00ff */
[----:B------:R-:W-:Y:S01]  /*9150*/  ISETP.NE.AND P2, PT, R13, 0x1, PT ;  /* 0x000000010d00780c */ /* 0x000fe20003f45270 */
[----:B------:R-:W-:Y:S01]  /*9160*/  IMAD.MOV.U32 R12, RZ, RZ, 0x2 ;  /* 0x00000002ff0c7424 */ /* 0x000fe200078e00ff */
[----:B------:R-:W-:Y:S01]  /*9170*/  LOP3.LUT R150, R150, 0xfffffff7, RZ, 0xc0, !PT ;  /* 0xfffffff796967812 */ /* 0x000fe200078ec0ff */
[----:B------:R-:W-:Y:S01]  /*9180*/  FFMA.FTZ R7, R7, R148, 1.1641532182693481445e-10 ;  /* 0x2f00000007077423 */ /* 0x000fe20000010094 */
[----:B------:R-:W-:-:S04]  /*9190*/  FMUL.FTZ R6, R6, UR5 ;  /* 0x0000000506067c20 */ /* 0x000fc80008410000 */
        /* <DEDUP_REMOVED lines=12> */
.L_x_10703:
        /* <DEDUP_REMOVED lines=12> */
.L_x_10704:
        /* <DEDUP_REMOVED lines=43> */
.L_x_10702:
        /* <DEDUP_REMOVED lines=23> */
.L_x_10706:
        /* <DEDUP_REMOVED lines=12> */
.L_x_10707:
        /* <DEDUP_REMOVED lines=43> */
.L_x_10705:
[----:B------:R-:W-:Y:S01]  /*9ab0*/  I2FP.F32.U32 R7, R7 ;  /* 0x0000000700077245 */ /* 0x000fe20000201000 */
[----:B------:R-:W-:Y:S01]  /*9ac0*/  IMAD.MOV.U32 R12, RZ, RZ, 0x2 ;  /* 0x00000002ff0c7424 */ /* 0x000fe200078e00ff */
[----:B------:R-:W-:Y:S02]  /*9ad0*/  ISETP.NE.AND P2, PT, R13, 0x1, PT ;  /* 0x000000010d00780c */ /* 0x000fe40003f45270 */
[----:B------:R-:W-:Y:S01]  /*9ae0*/  LOP3.LUT R150, R150, 0xfffffffb, RZ, 0xc0, !PT ;  /* 0xfffffffb96967812 */ /* 0x000fe200078ec0ff */
[----:B------:R-:W-:Y:S01]  /*9af0*/  FFMA.FTZ R7, R7, R148, 1.1641532182693481445e-10 ;  /* 0x2f00000007077423 */ /* 0x000fe20000010094 */
[----:B------:R-:W-:-:S04]  /*9b00*/  MOV R8, R4 ;  /* 0x0000000400087202 */ /* 0x000fc80000000f00 */
        /* <DEDUP_REMOVED lines=14> */
.L_x_10709:
        /* <DEDUP_REMOVED lines=12> */
.L_x_10710:
        /* <DEDUP_REMOVED lines=43> */
.L_x_10708:
[----:B------:R-:W-:Y:S01]  /*9f60*/  I2FP.F32.U32 R13, R8 ;  /* 0x00000008000d7245 */ /* 0x000fe20000201000 */
[----:B------:R-:W-:Y:S01]  /*9f70*/  IMAD.U32 R8, R53, 0x10000, RZ ;  /* 0x0001000035087824 */ /* 0x000fe200078e00ff */
[----:B------:R-:W-:Y:S01]  /*9f80*/  ISETP.NE.AND P3, PT, R12, 0x1, PT ;  /* 0x000000010c00780c */ /* 0x000fe20003f65270 */
[----:B-1----:R-:W-:Y:S02]  /*9f90*/  IMAD.MOV.U32 R14, RZ, RZ, 0x2 ;  /* 0x00000002ff0e7424 */ /* 0x002fe400078e00ff */
        /* <DEDUP_REMOVED lines=18> */
.L_x_10712:
        /* <DEDUP_REMOVED lines=12> */
.L_x_10713:
        /* <DEDUP_REMOVED lines=43> */
.L_x_10711:
[----:B------:R-:W-:Y:S01]  /*a430*/  I2FP.F32.U32 R13, R8 ;  /* 0x00000008000d7245 */ /* 0x000fe20000201000 */
[----:B------:R-:W-:Y:S01]  /*a440*/  IMAD.U32 R8, R9, 0x10000, RZ ;  /* 0x0001000009087824 */ /* 0x000fe200078e00ff */
[----:B------:R-:W-:Y:S02]  /*a450*/  ISETP.NE.AND P2, PT, R14, 0x1, PT ;  /* 0x000000010e00780c */ /* 0x000fe40003f45270 */
[----:B------:R-:W-:Y:S01]  /*a460*/  LOP3.LUT R150, R150, 0xfffffffd, RZ, 0xc0, !PT ;  /* 0xfffffffd96967812 */ /* 0x000fe200078ec0ff */
[----:B------:R-:W-:Y:S01]  /*a470*/  FFMA.FTZ R13, R13, R148, 1.1641532182693481445e-10 ;  /* 0x2f0000000d0d7423 */ /* 0x000fe20000010094 */
[----:B------:R-:W-:Y:S01]  /*a480*/  FMUL.FTZ R8, R8, UR5 ;  /* 0x0000000508087c20 */ /* 0x000fe20008410000 */
[----:B------:R-:W-:-:S03]  /*a490*/  MOV R9, R4 ;  /* 0x0000000400097202 */ /* 0x000fc60000000f00 */
        /* <DEDUP_REMOVED lines=12> */
.L_x_10715:
        /* <DEDUP_REMOVED lines=12> */
.L_x_10716:
        /* <DEDUP_REMOVED lines=43> */
.L_x_10714:
[----:B------:R-:W-:Y:S02]  /*a8d0*/  I2FP.F32.U32 R9, R9 ;  /* 0x0000000900097245 */ /* 0x000fe40000201000 */
[----:B------:R-:W-:Y:S02]  /*a8e0*/  PRMT R12, R53, 0x7632, R12 ;  /* 0x00007632350c7816 */ /* 0x000fe4000000000c */
[----:B------:R-:W-:Y:S01]  /*a8f0*/  FSEL R35, R8, RZ, P4 ;  /* 0x000000ff08237208 */ /* 0x000fe20002000000 */
[----:B------:R-:W-:Y:S01]  /*a900*/  FFMA.FTZ R9, R9, R148, 1.1641532182693481445e-10 ;  /* 0x2f00000009097423 */ /* 0x000fe20000010094 */
[----:B------:R-:W-:Y:S01]  /*a910*/  MOV R8, R4 ;  /* 0x0000000400087202 */ /* 0x000fe20000000f00 */
[----:B------:R-:W-:-:S03]  /*a920*/  IMAD.U32 R12, R12, 0x10000, RZ ;  /* 0x000100000c0c7824 */ /* 0x000fc600078e00ff */
[----:B------:R-:W-:Y:S01]  /*a930*/  FSETP.GTU.FTZ.AND P2, PT, R9, UR4, PT ;  /* 0x0000000409007c0b */ /* 0x000fe2000bf5c000 */
[----:B------:R-:W-:-:S03]  /*a940*/  FMUL.FTZ R12, R12, UR5 ;  /* 0x000000050c0c7c20 */ /* 0x000fc60008410000 */
[----:B------:R-:W-:Y:S02]  /*a950*/  SEL R140, RZ, 0x1, P2 ;  /* 0x00000001ff8c7807 */ /* 0x000fe40001000000 */
[----:B------:R-:W-:Y:S02]  /*a960*/  FSEL R12, R12, RZ, !P2 ;  /* 0x000000ff0c0c7208 */ /* 0x000fe40005000000 */
[----:B------:R-:W-:-:S03]  /*a970*/  ISETP.NE.AND P2, PT, R13, 0x1, PT ;  /* 0x000000010d00780c */ /* 0x000fc60003f45270 */
[----:B------:R-:W-:Y:S01]  /*a980*/  FADD.FTZ R35, R12, R35 ;  /* 0x000000230c237221 */ /* 0x000fe20000010000 */
[----:B------:R-:W-:-:S03]  /*a990*/  IMAD.MOV.U32 R12, RZ, RZ, 0x2 ;  /* 0x00000002ff0c7424 */ /* 0x000fc600078e00ff */
        /* <DEDUP_REMOVED lines=10> */
.L_x_10718:
        /* <DEDUP_REMOVED lines=12> */
.L_x_10719:
        /* <DEDUP_REMOVED lines=43> */
.L_x_10717:
        /* <DEDUP_REMOVED lines=18> */
.L_x_10721:
        /* <DEDUP_REMOVED lines=12> */
.L_x_10722:
        /* <DEDUP_REMOVED lines=43> */
.L_x_10720:
[----:B------:R-:W-:Y:S01]  /*b240*/  I2FP.F32.U32 R9, R9 ;  /* 0x0000000900097245 */ /* 0x000fe20000201000 */
[----:B------:R-:W-:-:S04]  /*b250*/  IMAD.U32 R12, R54, 0x10000, RZ ;  /* 0x00010000360c7824 */ /* 0x000fc800078e00ff */
[----:B------:R-:W-:Y:S01]  /*b260*/  FFMA.FTZ R9, R9, R148, 1.1641532182693481445e-10 ;  /* 0x2f00000009097423 */ /* 0x000fe20000010094 */
[----:B------:R-:W-:-:S04]  /*b270*/  FMUL.FTZ R12, R12, UR5 ;  /* 0x000000050c0c7c20 */ /* 0x000fc80008410000 */
[----:B------:R-:W-:Y:S02]  /*b280*/  FSETP.GTU.FTZ.AND P3, PT, R9, UR4, PT ;  /* 0x0000000409007c0b */ /* 0x000fe4000bf7c000 */
[----:B------:R-:W-:Y:S02]  /*b290*/  FSEL R9, R8, RZ, P2 ;  /* 0x000000ff08097208 */ /* 0x000fe40001000000 */
[----:B------:R-:W-:Y:S01]  /*b2a0*/  FSEL R28, R12, RZ, !P3 ;  /* 0x000000ff0c1c7208 */ /* 0x000fe20005800000 */
[----:B------:R-:W-:Y:S01]  /*b2b0*/  IMAD.MOV.U32 R12, RZ, RZ, 0x2 ;  /* 0x00000002ff0c7424 */ /* 0x000fe200078e00ff */
        /* <DEDUP_REMOVED lines=14> */
.L_x_10724:
        /* <DEDUP_REMOVED lines=12> */
.L_x_10725:
        /* <DEDUP_REMOVED lines=43> */
.L_x_10723:
        /* <DEDUP_REMOVED lines=17> */
.L_x_10727:
        /* <DEDUP_REMOVED lines=12> */
.L_x_10728:
        /* <DEDUP_REMOVED lines=43> */
.L_x_10726:
[----:B------:R-:W-:Y:S01]  /*bb90*/  I2FP.F32.U32 R9, R10 ;  /* 0x0000000a00097245 */ /* 0x000fe20000201000 */
[----:B------:R-:W-:Y:S01]  /*bba0*/  IMAD.MOV.U32 R12, RZ, RZ, 0x2 ;  /* 0x00000002ff0c7424 */ /* 0x000fe200078e00ff */
        /* <DEDUP_REMOVED lines=21> */
.L_x_10730:
        /* <DEDUP_REMOVED lines=12> */
.L_x_10731:
        /* <DEDUP_REMOVED lines=43> */
.L_x_10729:
[----:B------:R-:W-:Y:S01]  /*c070*/  ISETP.NE.AND P5, PT, R12, 0x1, PT ;  /* 0x000000010c00780c */ /* 0x000fe20003fa5270 */
[----:B------:R-:W-:Y:S01]  /*c080*/  IMAD.MOV.U32 R13, RZ, RZ, 0x2 ;  /* 0x00000002ff0d7424 */ /* 0x000fe200078e00ff */
[----:B------:R-:W-:Y:S01]  /*c090*/  I2FP.F32.U32 R9, R8 ;  /* 0x0000000800097245 */ /* 0x000fe20000201000 */
[C---:B------:R-:W-:Y:S01]  /*c0a0*/  IMAD.U32 R8, R11.reuse, 0x10000, RZ ;  /* 0x000100000b087824 */ /* 0x040fe200078e00ff */
        /* <DEDUP_REMOVED lines=14> */
.L_x_10733:
        /* <DEDUP_REMOVED lines=12> */
.L_x_10734:
        /* <DEDUP_REMOVED lines=43> */
.L_x_10732:
        /* <DEDUP_REMOVED lines=22> */
.L_x_10736:
        /* <DEDUP_REMOVED lines=12> */
.L_x_10737:
        /* <DEDUP_REMOVED lines=43> */
.L_x_10735:
        /* <DEDUP_REMOVED lines=17> */
.L_x_10739:
        /* <DEDUP_REMOVED lines=14> */
.L_x_10740:
        /* <DEDUP_REMOVED lines=43> */
.L_x_10738:
        /* <DEDUP_REMOVED lines=12> */
.L_x_10692:
        /* <DEDUP_REMOVED lines=15> */
.L_x_10743:
        /* <DEDUP_REMOVED lines=12> */
.L_x_10744:
        /* <DEDUP_REMOVED lines=42> */
.L_x_10742:
[----:B------:R-:W-:Y:S01]  /*d380*/  I2FP.F32.U32 R13, R13 ;  /* 0x0000000d000d7245 */ /* 0x000fe20000201000 */
[----:B------:R-:W-:Y:S01]  /*d390*/  IMAD.MOV.U32 R16, RZ, RZ, 0x2 ;  /* 0x00000002ff107424 */ /* 0x000fe200078e00ff */
[----:B------:R-:W-:Y:S02]  /*d3a0*/  ISETP.NE.AND P2, PT, R14, 0x1, PT ;  /* 0x000000010e00780c */ /* 0x000fe40003f45270 */
[----:B------:R-:W-:Y:S01]  /*d3b0*/  LOP3.LUT R150, R150, 0xffffffef, RZ, 0xc0, !PT ;  /* 0xffffffef96967812 */ /* 0x000fe200078ec0ff */
[----:B------:R-:W-:Y:S01]  /*d3c0*/  FFMA.FTZ R13, R13, R148, 1.1641532182693481445e-10 ;  /* 0x2f0000000d0d7423 */ /* 0x000fe20000010094 */
[----:B-----5:R-:W-:-:S04]  /*d3d0*/  SHF.L.U32 R12, R8, 0x10, RZ ;  /* 0x00000010080c7819 */ /* 0x020fc800000006ff */
[----:B------:R-:W-:Y:S02]  /*d3e0*/  FSETP.LE.FTZ.AND P3, PT, R13, UR4, PT ;  /* 0x000000040d007c0b */ /* 0x000fe4000bf73000 */
[----:B------:R-:W-:Y:S01]  /*d3f0*/  PRMT R13, R8, 0x7632, R13 ;  /* 0x00007632080d7816 */ /* 0x000fe2000000000d */
[----:B------:R-:W-:-:S10]  /*d400*/  IMAD.MOV.U32 R8, RZ, RZ, R4 ;  /* 0x000000ffff087224 */ /* 0x000fd400078e0004 */
        /* <DEDUP_REMOVED lines=10> */
.L_x_10746:
        /* <DEDUP_REMOVED lines=12> */
.L_x_10747:
        /* <DEDUP_REMOVED lines=43> */
.L_x_10745:
[----:B------:R-:W-:Y:S01]  /*d820*/  I2FP.F32.U32 R15, R8 ;  /* 0x00000008000f7245 */ /* 0x000fe20000201000 */
[----:B------:R-:W-:Y:S01]  /*d830*/  IMAD.MOV.U32 R17, RZ, RZ, 0x2 ;  /* 0x00000002ff117424 */ /* 0x000fe200078e00ff */
[----:B------:R-:W-:Y:S01]  /*d840*/  ISETP.NE.AND P2, PT, R16, 0x1, PT ;  /* 0x000000011000780c */ /* 0x000fe20003f45270 */
[----:B------:R-:W-:Y:S01]  /*d850*/  IMAD.MOV.U32 R8, RZ, RZ, R4 ;  /* 0x000000ffff087224 */ /* 0x000fe200078e0004 */
[----:B------:R-:W-:Y:S01]  /*d860*/  LOP3.LUT R150, R150, 0xfffffff7, RZ, 0xc0, !PT ;  /* 0xfffffff796967812 */ /* 0x000fe200078ec0ff */
[----:B------:R-:W-:Y:S01]  /*d870*/  FFMA.FTZ R15, R15, R148, 1.1641532182693481445e-10 ;  /* 0x2f0000000f0f7423 */ /* 0x000fe20000010094 */
[----:B------:R-:W-:-:S04]  /*d880*/  SHF.L.U32 R13, R13, 0x10, RZ ;  /* 0x000000100d0d7819 */ /* 0x000fc800000006ff */
[----:B------:R-:W-:-:S13]  /*d890*/  FSETP.LE.FTZ.AND P3, PT, R15, UR4, PT ;  /* 0x000000040f007c0b */ /* 0x000fda000bf73000 */
        /* <DEDUP_REMOVED lines=10> */
.L_x_10749:
        /* <DEDUP_REMOVED lines=12> */
.L_x_10750:
        /* <DEDUP_REMOVED lines=43> */
.L_x_10748:
[----:B------:R-:W-:Y:S01]  /*dcb0*/  I2FP.F32.U32 R15, R8 ;  /* 0x00000008000f7245 */ /* 0x000fe20000201000 */
[----:B------:R-:W-:Y:S01]  /*dcc0*/  IMAD.MOV.U32 R16, RZ, RZ, 0x2 ;  /* 0x00000002ff107424 */ /* 0x000fe200078e00ff */
[----:B------:R-:W-:Y:S01]  /*dcd0*/  ISETP.NE.AND P2, PT, R17, 0x1, PT ;  /* 0x000000011100780c */ /* 0x000fe20003f45270 */
[----:B------:R-:W-:Y:S01]  /*dce0*/  IMAD.MOV.U32 R8, RZ, RZ, R4 ;  /* 0x000000ffff087224 */ /* 0x000fe200078e0004 */
[----:B------:R-:W-:Y:S01]  /*dcf0*/  LOP3.LUT R150, R150, 0xfffffffb, RZ, 0xc0, !PT ;  /* 0xfffffffb96967812 */ /* 0x000fe200078ec0ff */
[----:B------:R-:W-:Y:S01]  /*dd00*/  FFMA.FTZ R15, R15, R148, 1.1641532182693481445e-10 ;  /* 0x2f0000000f0f7423 */ /* 0x000fe20000010094 */
[----:B------:R-:W-:-:S04]  /*dd10*/  SHF.L.U32 R14, R9, 0x10, RZ ;  /* 0x00000010090e7819 */ /* 0x000fc800000006ff */
[----:B------:R-:W-:Y:S02]  /*dd20*/  FSETP.LE.FTZ.AND P3, PT, R15, UR4, PT ;  /* 0x000000040f007c0b */ /* 0x000fe4000bf73000 */
[----:B------:R-:W-:-:S11]  /*dd30*/  PRMT R15, R9, 0x7632, R15 ;  /* 0x00007632090f7816 */ /* 0x000fd6000000000f */
        /* <DEDUP_REMOVED lines=10> */
.L_x_10752:
        /* <DEDUP_REMOVED lines=12> */
.L_x_10753:
        /* <DEDUP_REMOVED lines=43> */
.L_x_10751:
        /* <DEDUP_REMOVED lines=18> */
.L_x_10755:
        /* <DEDUP_REMOVED lines=12> */
.L_x_10756:
        /* <DEDUP_REMOVED lines=43> */
.L_x_10754:
        /* <DEDUP_REMOVED lines=17> */
.L_x_10758:
        /* <DEDUP_REMOVED lines=12> */
.L_x_10759:
        /* <DEDUP_REMOVED lines=43> */
.L_x_10757:
        /* <DEDUP_REMOVED lines=16> */
.L_x_10761:
        /* <DEDUP_REMOVED lines=12> */
.L_x_10762:
        /* <DEDUP_REMOVED lines=43> */
.L_x_10760:
        /* <DEDUP_REMOVED lines=17> */
.L_x_10764:
        /* <DEDUP_REMOVED lines=12> */
.L_x_10765:
        /* <DEDUP_REMOVED lines=43> */
.L_x_10763:
[----:B------:R-:W-:Y:S01]  /*f350*/  P2R R18, PR, RZ, 0x2 ;  /* 0x00000002ff127803 */ /* 0x000fe20000000000 */
[----:B------:R-:W-:Y:S01]  /*f360*/  FMUL.FTZ R12, R12, UR5 ;  /* 0x000000050c0c7c20 */ /* 0x000fe20008410000 */
[----:B------:R-:W-:Y:S01]  /*f370*/  I2FP.F32.U32 R9, R8 ;  /* 0x0000000800097245 */ /* 0x000fe20000201000 */
[----:B------:R-:W-:Y:S01]  /*f380*/  FMUL.FTZ R14, R14, UR5 ;  /* 0x000000050e0e7c20 */ /* 0x000fe20008410000 */
[C---:B------:R-:W-:Y:S01]  /*f390*/  LOP3.LUT P1, RZ, R150.reuse, 0x10, RZ, 0xc0, !PT ;  /* 0x0000001096ff7812 */ /* 0x040fe2000782c0ff */
        /* <DEDUP_REMOVED lines=11> */
[----:B------:R-:W-:Y:S01]  /*f450*/  FMUL.FTZ R11, R11, UR5 ;  /* 0x000000050b0b7c20 */ /* 0x000fe20008410000 */
[----:B------:R-:W-:-:S02]  /*f460*/  FSEL R34, R14, RZ, P5 ;  /* 0x000000ff0e227208 */ /* 0x000fc40002800000 */
[C---:B------:R-:W-:Y:S02]  /*f470*/  LOP3.LUT P0, RZ, R150.reuse, 0x8, RZ, 0xc0, !PT ;  /* 0x0000000896ff7812 */ /* 0x040fe4000780c0ff */
        /* <DEDUP_REMOVED lines=16> */
[----:B------:R-:W-:Y:S01]  /*f580*/  PLOP3.LUT P5, PT, P5, PT, PT, 0x8, 0x80 ;  /* 0x000000000080781c */ /* 0x000fe20002fae170 */
[----:B------:R-:W-:-:S12]  /*f590*/  @P1 FADD.FTZ R31, R47, R31 ;  /* 0x0000001f2f1f1221 */ /* 0x000fd80000010000 */
.L_x_10741:
[----:B------:R-:W-:Y:S01]  /*f5a0*/  SEL R14, RZ, 0x1000000, !P5 ;  /* 0x01000000ff0e7807 */ /* 0x000fe20006800000 */
[----:B------:R-:W0:Y:S01]  /*f5b0*/  @P0 LDC.64 R18, c[0x0][0x398] ;  /* 0x0000e600ff120b82 */ /* 0x000e220000000a00 */
[----:B------:R-:W-:Y:S01]  /*f5c0*/  SEL R13, RZ, 0x10000, !P4 ;  /* 0x00010000ff0d7807 */ /* 0x000fe20006000000 */
[----:B------:R-:W-:Y:S01]  /*f5d0*/  VIADD R156, R153, 0x100 ;  /* 0x00000100999c7836 */ /* 0x000fe20000000000 */
[----:B------:R-:W-:Y:S02]  /*f5e0*/  SEL R16, RZ, 0x100, !P3 ;  /* 0x00000100ff107807 */ /* 0x000fe40005800000 */
[----:B------:R-:W-:Y:S01]  /*f5f0*/  LOP3.LUT P5, RZ, R150, 0x8, RZ, 0xc0, !PT ;  /* 0x0000000896ff7812 */ /* 0x000fe200078ac0ff */
[----:B------:R-:W-:Y:S01]  /*f600*/  IMAD.WIDE.U32 R20, R156, 0x10, R136 ;  /* 0x000000109c147825 */ /* 0x000fe200078e0088 */
[C---:B------:R-:W-:Y:S01]  /*f610*/  LOP3.LUT P4, RZ, R150.reuse, 0x4, RZ, 0xc0, !PT ;  /* 0x0000000496ff7812 */ /* 0x040fe2000788c0ff */
[----:B------:R-:W1:Y:S01]  /*f620*/  @P1 LDC.64 R8, c[0x0][0x3a0] ;  /* 0x0000e800ff081b82 */ /* 0x000e620000000a00 */
[----:B------:R-:W-:-:S02]  /*f630*/  LOP3.LUT P3, RZ, R150, 0x2, RZ, 0xc0, !PT ;  /* 0x0000000296ff7812 */ /* 0x000fc4000786c0ff */
[----:B------:R-:W-:Y:S02]  /*f640*/  LOP3.LUT P6, RZ, R150, 0x10, RZ, 0xc0, !PT ;  /* 0x0000001096ff7812 */ /* 0x000fe400078cc0ff */
[----:B------:R-:W-:Y:S02]  /*f650*/  SEL R12, RZ, 0x1000000, !P3 ;  /* 0x01000000ff0c7807 */ /* 0x000fe40005800000 */
[----:B------:R-:W-:Y:S02]  /*f660*/  SEL R11, RZ, 0x10000, !P4 ;  /* 0x00010000ff0b7807 */ /* 0x000fe40006000000 */
[----:B------:R-:W-:Y:S02]  /*f670*/  SEL R10, RZ, 0x100, !P5 ;  /* 0x00000100ff0a7807 */ /* 0x000fe40006800000 */
[----:B------:R-:W-:Y:S01]  /*f680*/  LOP3.LUT R16, R16, R14, R13, 0xfe, !PT ;  /* 0x0000000e10107212 */ /* 0x000fe200078efe0d */
[----:B------:R-:W-:Y:S01]  /*f690*/  IMAD.WIDE.U32 R14, R155, 0x20, R162 ;  /* 0x000000209b0e7825 */ /* 0x000fe200078e00a2 */
[----:B------:R-:W-:-:S02]  /*f6a0*/  LOP3.LUT R10, R10, R12, R11, 0xfe, !PT ;  /* 0x0000000c0a0a7212 */ /* 0x000fc400078efe0b */
[----:B------:R-:W-:Y:S01]  /*f6b0*/  SEL R13, RZ, 0x1, !P6 ;  /* 0x00000001ff0d7807 */ /* 0x000fe20007000000 */
[----:B0-----:R-:W-:Y:S01]  /*f6c0*/  @P0 IMAD.WIDE.U32 R18, R156, 0x10, R18 ;  /* 0x000000109c120825 */ /* 0x001fe200078e0012 */
[----:B------:R-:W-:Y:S01]  /*f6d0*/  SEL R11, RZ, 0x1, !P2 ;  /* 0x00000001ff0b7807 */ /* 0x000fe20005000000 */
[----:B------:R0:W-:Y:S01]  /*f6e0*/  STG.E.128 desc[UR8][R14.64], R32 ;  /* 0x000000200e007986 */ /* 0x0001e2000c101d08 */
[----:B------:R-:W-:Y:S01]  /*f6f0*/  LOP3.LUT R10, R10, R13, RZ, 0xfc, !PT ;  /* 0x0000000d0a0a7212 */ /* 0x000fe200078efcff */
[----:B------:R-:W-:Y:S01]  /*f700*/  IMAD.WIDE.U32 R12, R155, 0x8, R160 ;  /* 0x000000089b0c7825 */ /* 0x000fe200078e00a0 */
[----:B------:R-:W-:Y:S01]  /*f710*/  LOP3.LUT R11, R16, R11, RZ, 0xfc, !PT ;  /* 0x0000000b100b7212 */ /* 0x000fe200078efcff */
[----:B------:R0:W-:Y:S02]  /*f720*/  STG.E.128 desc[UR8][R14.64+0x10], R28 ;  /* 0x0000101c0e007986 */ /* 0x0001e4000c101d08 */
[----:B-1----:R-:W-:Y:S02]  /*f730*/  @P1 IMAD.WIDE.U32 R8, R156, 0x20, R8 ;  /* 0x000000209c081825 */ /* 0x002fe400078e0008 */
[----:B------:R0:W-:Y:S01]  /*f740*/  STG.E.64 desc[UR8][R12.64], R10 ;  /* 0x0000000a0c007986 */ /* 0x0001e2000c101b08 */
[----:B------:R-:W-:Y:S05]  /*f750*/  @!P0 BRA `(.L_x_10766) ;  /* 0x0000000000508947 */ /* 0x000fea0003800000 */
        /* <DEDUP_REMOVED lines=20> */
.L_x_10766:
[----:B------:R2:W5:Y:S04]  /*f8a0*/  @P1 LDG.E.128 R48, desc[UR8][R8.64] ;  /* 0x0000000808301981 */ /* 0x000568000c1e1d00 */
[----:B------:R2:W5:Y:S04]  /*f8b0*/  @P1 LDG.E.128 R44, desc[UR8][R8.64+0x10] ;  /* 0x00001008082c1981 */ /* 0x000568000c1e1d00 */
[----:B------:R2:W5:Y:S04]  /*f8c0*/  @P0 LDG.E.128 R52, desc[UR8][R18.64] ;  /* 0x0000000812340981 */ /* 0x000568000c1e1d00 */
[----:B01----:R2:W5:Y:S01]  /*f8d0*/  LDG.E.128 R8, desc[UR8][R20.64] ;  /* 0x0000000814087981 */ /* 0x003562000c1e1d00 */
        /* <DEDUP_REMOVED lines=16> */
.L_x_10769:
        /* <DEDUP_REMOVED lines=12> */
.L_x_10770:
        /* <DEDUP_REMOVED lines=42> */
.L_x_10768:
        /* <DEDUP_REMOVED lines=8> */
[----:B--2---:R-:W-:-:S03]  /*fdc0*/  PRMT R8, R8, 0x7632, R8 ;  /* 0x0000763208087816 */ /* 0x004fc60000000008 */
        /* <DEDUP_REMOVED lines=11> */
.L_x_10772:
        /* <DEDUP_REMOVED lines=12> */
.L_x_10773:
        /* <DEDUP_REMOVED lines=43> */
.L_x_10771:
        /* <DEDUP_REMOVED lines=22> */
.L_x_10775:
        /* <DEDUP_REMOVED lines=12> */
.L_x_10776:
        /* <DEDUP_REMOVED lines=43> */
.L_x_10774:
        /* <DEDUP_REMOVED lines=19> */
.L_x_10778:
        /* <DEDUP_REMOVED lines=12> */
.L_x_10779:
        /* <DEDUP_REMOVED lines=43> */
.L_x_10777:
        /* <DEDUP_REMOVED lines=23> */
.L_x_10781:
        /* <DEDUP_REMOVED lines=12> */
.L_x_10782:
        /* <DEDUP_REMOVED lines=43> */
.L_x_10780:
        /* <DEDUP_REMOVED lines=20> */
.L_x_10784:
        /* <DEDUP_REMOVED lines=12> */
.L_x_10785:
        /* <DEDUP_REMOVED lines=43> */
.L_x_10783:
        /* <DEDUP_REMOVED lines=22> */
.L_x_10787:
        /* <DEDUP_REMOVED lines=12> */
.L_x_10788:
        /* <DEDUP_REMOVED lines=43> */
.L_x_10786:
        /* <DEDUP_REMOVED lines=19> */
.L_x_10790:
        /* <DEDUP_REMOVED lines=12> */
.L_x_10791:
        /* <DEDUP_REMOVED lines=43> */
.L_x_10789:
[----:B------:R-:W-:Y:S02]  /*11e60*/  I2FP.F32.U32 R9, R9 ;  /* 0x0000000900097245 */ /* 0x000fe40000201000 */
[----:B------:R-:W-:Y:S02]  /*11e70*/  PRMT R12, R53, 0x7632, R12 ;  /* 0x00007632350c7816 */ /* 0x000fe4000000000c */
[----:B------:R-:W-:Y:S01]  /*11e80*/  FSEL R27, R8, RZ, P4 ;  /* 0x000000ff081b7208 */ /* 0x000fe20002000000 */
[----:B------:R-:W-:Y:S02]  /*11e90*/  FFMA.FTZ R9, R9, R148, 1.1641532182693481445e-10 ;  /* 0x2f00000009097423 */ /* 0x000fe40000010094 */
[----:B------:R-:W-:-:S03]  /*11ea0*/  IMAD.U32 R12, R12, 0x10000, RZ ;  /* 0x000100000c0c7824 */ /* 0x000fc600078e00ff */
[----:B------:R-:W-:Y:S01]  /*11eb0*/  FSETP.GTU.FTZ.AND P2, PT, R9, UR4, PT ;  /* 0x0000000409007c0b */ /* 0x000fe2000bf5c000 */
[----:B------:R-:W-:Y:S01]  /*11ec0*/  FMUL.FTZ R12, R12, UR5 ;  /* 0x000000050c0c7c20 */ /* 0x000fe20008410000 */
[----:B------:R-:W-:Y:S02]  /*11ed0*/  MOV R9, R4 ;  /* 0x0000000400097202 */ /* 0x000fe40000000f00 */
        /* <DEDUP_REMOVED lines=15> */
.L_x_10793:
        /* <DEDUP_REMOVED lines=12> */
.L_x_10794:
        /* <DEDUP_REMOVED lines=43> */
.L_x_10792:
[----:B------:R-:W-:Y:S01]  /*12340*/  ISETP.NE.AND P3, PT, R12, 0x1, PT ;  /* 0x000000010c00780c */ /* 0x000fe20003f65270 */
[C---:B------:R-:W-:Y:S01]  /*12350*/  IMAD.U32 R8, R10.reuse, 0x10000, RZ ;  /* 0x000100000a087824 */ /* 0x040fe200078e00ff */
[----:B------:R-:W-:Y:S01]  /*12360*/  I2FP.F32.U32 R9, R9 ;  /* 0x0000000900097245 */ /* 0x000fe20000201000 */
[----:B------:R-:W-:Y:S01]  /*12370*/  IMAD.MOV.U32 R13, RZ, RZ, 0x2 ;  /* 0x00000002ff0d7424 */ /* 0x000fe200078e00ff */
[----:B------:R-:W-:Y:S01]  /*12380*/  PRMT R10, R10, 0x7632, R10 ;  /* 0x000076320a0a7816 */ /* 0x000fe2000000000a */
[----:B------:R-:W-:Y:S02]  /*12390*/  FMUL.FTZ R8, R8, UR5 ;  /* 0x0000000508087c20 */ /* 0x000fe40008410000 */
[----:B------:R-:W-:-:S05]  /*123a0*/  FFMA.FTZ R9, R9, R148, 1.1641532182693481445e-10 ;  /* 0x2f00000009097423 */ /* 0x000fca0000010094 */
        /* <DEDUP_REMOVED lines=11> */
.L_x_10796:
        /* <DEDUP_REMOVED lines=12> */
.L_x_10797:
        /* <DEDUP_REMOVED lines=43> */
.L_x_10795:
        /* <DEDUP_REMOVED lines=22> */
.L_x_10799:
        /* <DEDUP_REMOVED lines=12> */
.L_x_10800:
        /* <DEDUP_REMOVED lines=43> */
.L_x_10798:
        /* <DEDUP_REMOVED lines=17> */
.L_x_10802:
        /* <DEDUP_REMOVED lines=12> */
.L_x_10803:
        /* <DEDUP_REMOVED lines=43> */
.L_x_10801:
[----:B------:R-:W-:Y:S02]  /*13120*/  I2FP.F32.U32 R9, R8 ;  /* 0x0000000800097245 */ /* 0x000fe40000201000 */
[----:B------:R-:W-:Y:S02]  /*13130*/  PRMT R8, R54, 0x7632, R8 ;  /* 0x0000763236087816 */ /* 0x000fe40000000008 */
[----:B------:R-:W-:Y:S01]  /*13140*/  FSEL R21, R10, RZ, P3 ;  /* 0x000000ff0a157208 */ /* 0x000fe20001800000 */
[----:B------:R-:W-:Y:S01]  /*13150*/  FFMA.FTZ R9, R9, R148, 1.1641532182693481445e-10 ;  /* 0x2f00000009097423 */ /* 0x000fe20000010094 */
[----:B------:R-:W-:Y:S02]  /*13160*/  IMAD.MOV.U32 R10, RZ, RZ, 0x2 ;  /* 0x00000002ff0a7424 */ /* 0x000fe400078e00ff */
[----:B------:R-:W-:Y:S02]  /*13170*/  IMAD.U32 R8, R8, 0x10000, RZ ;  /* 0x0001000008087824 */ /* 0x000fe400078e00ff */
[----:B------:R-:W-:-:S02]  /*13180*/  FSETP.GTU.FTZ.AND P4, PT, R9, UR4, PT ;  /* 0x0000000409007c0b */ /* 0x000fc4000bf9c000 */
[----:B------:R-:W-:Y:S02]  /*13190*/  FMUL.FTZ R8, R8, UR5 ;  /* 0x0000000508087c20 */ /* 0x000fe40008410000 */
[----:B------:R-:W-:-:S03]  /*131a0*/  SEL R142, RZ, 0x1, P4 ;  /* 0x00000001ff8e7807 */ /* 0x000fc60002000000 */
        /* <DEDUP_REMOVED lines=14> */
.L_x_10805:
        /* <DEDUP_REMOVED lines=12> */
.L_x_10806:
        /* <DEDUP_REMOVED lines=43> */
.L_x_10804:
[----:B------:R-:W-:Y:S01]  /*13600*/  ISETP.NE.AND P5, PT, R10, 0x1, PT ;  /* 0x000000010a00780c */ /* 0x000fe20003fa5270 */
[C---:B------:R-:W-:Y:S01]  /*13610*/  IMAD.U32 R17, R11.reuse, 0x10000, RZ ;  /* 0x000100000b117824 */ /* 0x040fe200078e00ff */
[----:B------:R-:W-:Y:S02]  /*13620*/  I2FP.F32.U32 R9, R8 ;  /* 0x0000000800097245 */ /* 0x000fe40000201000 */
[----:B------:R-:W-:Y:S01]  /*13630*/  PRMT R16, R11, 0x7632, R16 ;  /* 0x000076320b107816 */ /* 0x000fe20000000010 */
[----:B------:R-:W-:Y:S01]  /*13640*/  FMUL.FTZ R17, R17, UR5 ;  /* 0x0000000511117c20 */ /* 0x000fe20008410000 */
[----:B------:R-:W-:Y:S02]  /*13650*/  IMAD.MOV.U32 R11, RZ, RZ, 0x2 ;  /* 0x00000002ff0b7424 */ /* 0x000fe400078e00ff */
[----:B------:R-:W-:Y:S01]  /*13660*/  FFMA.FTZ R9, R9, R148, 1.1641532182693481445e-10 ;  /* 0x2f00000009097423 */ /* 0x000fe20000010094 */
[----:B------:R-:W-:-:S04]  /*13670*/  MOV R8, R4 ;  /* 0x0000000400087202 */ /* 0x000fc80000000f00 */
        /* <DEDUP_REMOVED lines=10> */
.L_x_10808:
        /* <DEDUP_REMOVED lines=12> */
.L_x_10809:
        /* <DEDUP_REMOVED lines=43> */
.L_x_10807:
[----:B------:R-:W-:Y:S01]  /*13a90*/  I2FP.F32.U32 R9, R8 ;  /* 0x0000000800097245 */ /* 0x000fe20000201000 */
[----:B------:R-:W-:Y:S01]  /*13aa0*/  IMAD.U32 R8, R55, 0x10000, RZ ;  /* 0x0001000037087824 */ /* 0x000fe200078e00ff */
[----:B------:R-:W-:-:S03]  /*13ab0*/  FSEL R17, R17, RZ, P4 ;  /* 0x000000ff11117208 */ /* 0x000fc60002000000 */
[----:B------:R-:W-:Y:S01]  /*13ac0*/  FFMA.FTZ R9, R9, R148, 1.1641532182693481445e-10 ;  /* 0x2f00000009097423 */ /* 0x000fe20000010094 */
[----:B------:R-:W-:-:S04]  /*13ad0*/  FMUL.FTZ R8, R8, UR5 ;  /* 0x0000000508087c20 */ /* 0x000fc80008410000 */
[----:B------:R-:W-:Y:S02]  /*13ae0*/  FSETP.GTU.FTZ.AND P5, PT, R9, UR4, PT ;  /* 0x0000000409007c0b */ /* 0x000fe4000bfbc000 */
[----:B------:R-:W-:Y:S02]  /*13af0*/  MOV R9, R4 ;  /* 0x0000000400097202 */ /* 0x000fe40000000f00 */
        /* <DEDUP_REMOVED lines=15> */
.L_x_10811:
        /* <DEDUP_REMOVED lines=12> */
.L_x_10812:
        /* <DEDUP_REMOVED lines=43> */
.L_x_10810:
        /* <DEDUP_REMOVED lines=17> */
.L_x_10814:
        /* <DEDUP_REMOVED lines=14> */
.L_x_10815:
        /* <DEDUP_REMOVED lines=43> */
.L_x_10813:
        /* <DEDUP_REMOVED lines=12> */
.L_x_10767:
        /* <DEDUP_REMOVED lines=15> */
.L_x_10818:
        /* <DEDUP_REMOVED lines=12> */
.L_x_10819:
        /* <DEDUP_REMOVED lines=42> */
.L_x_10817:
        /* <DEDUP_REMOVED lines=8> */
[----:B--2---:R-:W-:-:S10]  /*14990*/  IMAD.MOV.U32 R8, RZ, RZ, R4 ;  /* 0x000000ffff087224 */ /* 0x004fd400078e0004 */
        /* <DEDUP_REMOVED lines=10> */
.L_x_10821:
        /* <DEDUP_REMOVED lines=12> */
.L_x_10822:
        /* <DEDUP_REMOVED lines=43> */
.L_x_10820:
        /* <DEDUP_REMOVED lines=18> */
.L_x_10824:
        /* <DEDUP_REMOVED lines=12> */
.L_x_10825:
        /* <DEDUP_REMOVED lines=43> */
.L_x_10823:
[----:B------:R-:W-:Y:S01]  /*15240*/  I2FP.F32.U32 R15, R8 ;  /* 0x00000008000f7245 */ /* 0x000fe20000201000 */
[----:B------:R-:W-:Y:S01]  /*15250*/  IMAD.MOV.U32 R16, RZ, RZ, 0x2 ;  /* 0x00000002ff107424 */ /* 0x000fe200078e00ff */
[----:B------:R-:W-:Y:S02]  /*15260*/  ISETP.NE.AND P2, PT, R14, 0x1, PT ;  /* 0x000000010e00780c */ /* 0x000fe40003f45270 */
[----:B------:R-:W-:Y:S01]  /*15270*/  LOP3.LUT R150, R150, 0xfffffffb, RZ, 0xc0, !PT ;  /* 0xfffffffb96967812 */ /* 0x000fe200078ec0ff */
[----:B------:R-:W-:Y:S01]  /*15280*/  FFMA.FTZ R15, R15, R148, 1.1641532182693481445e-10 ;  /* 0x2f0000000f0f7423 */ /* 0x000fe20000010094 */
[C---:B------:R-:W-:Y:S02]  /*15290*/  SHF.L.U32 R8, R9.reuse, 0x10, RZ ;  /* 0x0000001009087819 */ /* 0x040fe400000006ff */
[----:B------:R-:W-:Y:S02]  /*152a0*/  PRMT R9, R9, 0x7632, R9 ;  /* 0x0000763209097816 */ /* 0x000fe40000000009 */
        /* <DEDUP_REMOVED lines=12> */
.L_x_10827:
        /* <DEDUP_REMOVED lines=12> */
.L_x_10828:
        /* <DEDUP_REMOVED lines=43> */
.L_x_10826:
[----:B------:R-:W-:Y:S01]  /*156e0*/  I2FP.F32.U32 R15, R15 ;  /* 0x0000000f000f7245 */ /* 0x000fe20000201000 */
[----:B------:R-:W-:Y:S01]  /*156f0*/  IMAD.MOV.U32 R14, RZ, RZ, 0x2 ;  /* 0x00000002ff0e7424 */ /* 0x000fe200078e00ff */
[----:B------:R-:W-:Y:S02]  /*15700*/  ISETP.NE.AND P2, PT, R16, 0x1, PT ;  /* 0x000000011000780c */ /* 0x000fe40003f45270 */
[----:B------:R-:W-:Y:S01]  /*15710*/  LOP3.LUT R150, R150, 0xfffffffd, RZ, 0xc0, !PT ;  /* 0xfffffffd96967812 */ /* 0x000fe200078ec0ff */
[----:B------:R-:W-:Y:S01]  /*15720*/  FFMA.FTZ R15, R15, R148, 1.1641532182693481445e-10 ;  /* 0x2f0000000f0f7423 */ /* 0x000fe20000010094 */
[----:B------:R-:W-:-:S04]  /*15730*/  SHF.L.U32 R9, R9, 0x10, RZ ;  /* 0x0000001009097819 */ /* 0x000fc800000006ff */
        /* <DEDUP_REMOVED lines=12> */
.L_x_10830:
        /* <DEDUP_REMOVED lines=12> */
.L_x_10831:
        /* <DEDUP_REMOVED lines=43> */
.L_x_10829:
        /* <DEDUP_REMOVED lines=17> */
.L_x_10833:
        /* <DEDUP_REMOVED lines=12> */
.L_x_10834:
        /* <DEDUP_REMOVED lines=43> */
.L_x_10832:
        /* <DEDUP_REMOVED lines=16> */
.L_x_10836:
        /* <DEDUP_REMOVED lines=12> */
.L_x_10837:
        /* <DEDUP_REMOVED lines=43> */
.L_x_10835:
        /* <DEDUP_REMOVED lines=17> */
.L_x_10839:
        /* <DEDUP_REMOVED lines=12> */
.L_x_10840:
        /* <DEDUP_REMOVED lines=43> */
.L_x_10838:
        /* <DEDUP_REMOVED lines=37> */
.L_x_10816:
[----:B------:R-:W-:Y:S01]  /*16b30*/  SEL R11, RZ, 0x1000000, !P5 ;  /* 0x01000000ff0b7807 */ /* 0x000fe20006800000 */
[----:B------:R-:W-:Y:S01]  /*16b40*/  IMAD.WIDE.U32 R8, R156, 0x20, R162 ;  /* 0x000000209c087825 */ /* 0x000fe200078e00a2 */
[----:B------:R-:W-:Y:S01]  /*16b50*/  SEL R10, RZ, 0x10000, !P4 ;  /* 0x00010000ff0a7807 */ /* 0x000fe20006000000 */
[----:B------:R-:W0:Y:S01]  /*16b60*/  @P0 LDC.64 R18, c[0x0][0x398] ;  /* 0x0000e600ff120b82 */ /* 0x000e220000000a00 */
[----:B------:R-:W-:Y:S01]  /*16b70*/  SEL R13, RZ, 0x100, !P3 ;  /* 0x00000100ff0d7807 */ /* 0x000fe20005800000 */
[----:B------:R-:W-:Y:S01]  /*16b80*/  VIADD R157, R153, 0x180 ;  /* 0x00000180999d7836 */ /* 0x000fe20000000000 */
[C---:B------:R-:W-:Y:S01]  /*16b90*/  LOP3.LUT P5, RZ, R150.reuse, 0x8, RZ, 0xc0, !PT ;  /* 0x0000000896ff7812 */ /* 0x040fe200078ac0ff */
[----:B------:R-:W-:Y:S01]  /*16ba0*/  STG.E.128 desc[UR8][R8.64], R24 ;  /* 0x0000001808007986 */ /* 0x000fe2000c101d08 */
[C---:B------:R-:W-:Y:S01]  /*16bb0*/  LOP3.LUT P4, RZ, R150.reuse, 0x4, RZ, 0xc0, !PT ;  /* 0x0000000496ff7812 */ /* 0x040fe2000788c0ff */
[----:B------:R-:W-:Y:S01]  /*16bc0*/  IMAD.WIDE.U32 R158, R157, 0x10, R136 ;  /* 0x000000109d9e7825 */ /* 0x000fe200078e0088 */
[----:B------:R-:W-:Y:S01]  /*16bd0*/  LOP3.LUT P3, RZ, R150, 0x2, RZ, 0xc0, !PT ;  /* 0x0000000296ff7812 */ /* 0x000fe2000786c0ff */
[----:B------:R1:W-:Y:S01]  /*16be0*/  STG.E.128 desc[UR8][R8.64+0x10], R20 ;  /* 0x0000101408007986 */ /* 0x0003e2000c101d08 */
[----:B------:R-:W-:Y:S01]  /*16bf0*/  LOP3.LUT R13, R13, R11, R10, 0xfe, !PT ;  /* 0x0000000b0d0d7212 */ /* 0x000fe200078efe0a */
[----:B------:R-:W2:Y:S01]  /*16c00*/  @P1 LDC.64 R16, c[0x0][0x3a0] ;  /* 0x0000e800ff101b82 */ /* 0x000ea20000000a00 */
[----:B------:R-:W-:-:S02]  /*16c10*/  SEL R12, RZ, 0x1000000, !P3 ;  /* 0x01000000ff0c7807 */ /* 0x000fc40005800000 */
[----:B------:R-:W-:Y:S02]  /*16c20*/  SEL R11, RZ, 0x10000, !P4 ;  /* 0x00010000ff0b7807 */ /* 0x000fe40006000000 */
[----:B------:R-:W-:Y:S02]  /*16c30*/  SEL R10, RZ, 0x100, !P5 ;  /* 0x00000100ff0a7807 */ /* 0x000fe40006800000 */
[----:B------:R-:W-:Y:S02]  /*16c40*/  LOP3.LUT P6, RZ, R150, 0x10, RZ, 0xc0, !PT ;  /* 0x0000001096ff7812 */ /* 0x000fe400078cc0ff */
[----:B------:R-:W-:Y:S02]  /*16c50*/  LOP3.LUT R10, R10, R12, R11, 0xfe, !PT ;  /* 0x0000000c0a0a7212 */ /* 0x000fe400078efe0b */
[----:B------:R-:W-:Y:S02]  /*16c60*/  SEL R11, RZ, 0x1, !P6 ;  /* 0x00000001ff0b7807 */ /* 0x000fe40007000000 */
[----:B------:R-:W-:Y:S01]  /*16c70*/  SEL R12, RZ, 0x1, !P2 ;  /* 0x00000001ff0c7807 */ /* 0x000fe20005000000 */
[----:B0-----:R-:W-:Y:S01]  /*16c80*/  @P0 IMAD.WIDE.U32 R18, R157, 0x10, R18 ;  /* 0x000000109d120825 */ /* 0x001fe200078e0012 */
[----:B-1----:R-:W-:-:S02]  /*16c90*/  LOP3.LUT R8, R10, R11, RZ, 0xfc, !PT ;  /* 0x0000000b0a087212 */ /* 0x002fc400078efcff */
[----:B------:R-:W-:Y:S01]  /*16ca0*/  LOP3.LUT R9, R13, R12, RZ, 0xfc, !PT ;  /* 0x0000000c0d097212 */ /* 0x000fe200078efcff */
[----:B------:R-:W-:-:S05]  /*16cb0*/  IMAD.WIDE.U32 R10, R156, 0x8, R160 ;  /* 0x000000089c0a7825 */ /* 0x000fca00078e00a0 */
[----:B------:R0:W-:Y:S01]  /*16cc0*/  STG.E.64 desc[UR8][R10.64], R8 ;  /* 0x000000080a007986 */ /* 0x0001e2000c101b08 */
[----:B--2---:R-:W-:Y:S01]  /*16cd0*/  @P1 IMAD.WIDE.U32 R16, R157, 0x20, R16 ;  /* 0x000000209d101825 */ /* 0x004fe200078e0010 */
[----:B------:R-:W-:Y:S06]  /*16ce0*/  @!P0 BRA `(.L_x_10841) ;  /* 0x0000000000508947 */ /* 0x000fec0003800000 */
        /* <DEDUP_REMOVED lines=20> */
.L_x_10841:
        /* <DEDUP_REMOVED lines=20> */
.L_x_10844:
        /* <DEDUP_REMOVED lines=12> */
.L_x_10845:
        /* <DEDUP_REMOVED lines=41> */
[----:B------:R-:W-:Y:S02]  /*172c0*/  IMAD.MOV.U32 R149, RZ, RZ, R6 ;  /* 0x000000ffff957224 */ /* 0x000fe400078e0006 */
[----:B------:R-:W-:-:S07]  /*172d0*/  IMAD.MOV.U32 R7, RZ, RZ, RZ ;  /* 0x000000ffff077224 */ /* 0x000fce00078e00ff */
.L_x_10843:
[----:B------:R-:W-:Y:S01]  /*172e0*/  I2FP.F32.U32 R5, R5 ;  /* 0x0000000500057245 */ /* 0x000fe20000201000 */
[----:B------:R-:W-:Y:S01]  /*172f0*/  IMAD.MOV.U32 R6, RZ, RZ, R4 ;  /* 0x000000ffff067224 */ /* 0x000fe200078e0004 */
[----:B------:R-:W-:Y:S02]  /*17300*/  ISETP.NE.AND P2, PT, R7, 0x1, PT ;  /* 0x000000010700780c */ /* 0x000fe40003f45270 */
[----:B------:R-:W-:Y:S01]  /*17310*/  LOP3.LUT R150, R150, 0xffffffef, RZ, 0xc0, !PT ;  /* 0xffffffef96967812 */ /* 0x000fe200078ec0ff */
[----:B------:R-:W-:Y:S01]  /*17320*/  FFMA.FTZ R5, R5, R148, 1.1641532182693481445e-10 ;  /* 0x2f00000005057423 */ /* 0x000fe20000010094 */
[----:B------:R-:W-:-:S04]  /*17330*/  MOV R12, 0x2 ;  /* 0x00000002000c7802 */ /* 0x000fc80000000f00 */
        /* <DEDUP_REMOVED lines=14> */
.L_x_10847:
        /* <DEDUP_REMOVED lines=12> */
.L_x_10848:
        /* <DEDUP_REMOVED lines=43> */
.L_x_10846:
[----:B------:R-:W-:Y:S01]  /*17790*/  I2FP.F32.U32 R7, R6 ;  /* 0x0000000600077245 */ /* 0x000fe20000201000 */
[----:B------:R-:W-:Y:S01]  /*177a0*/  IMAD.U32 R6, R52, 0x10000, RZ ;  /* 0x0001000034067824 */ /* 0x000fe200078e00ff */
[----:B------:R-:W-:Y:S01]  /*177b0*/  ISETP.NE.AND P3, PT, R12, 0x1, PT ;  /* 0x000000010c00780c */ /* 0x000fe20003f65270 */
[----:B------:R-:W-:Y:S02]  /*177c0*/  HFMA2 R13, -RZ, RZ, 0, 1.1920928955078125e-07 ;  /* 0x00000002ff0d7431 */ /* 0x000fe400000001ff */
[----:B------:R-:W-:Y:S01]  /*177d0*/  FFMA.FTZ R7, R7, R148, 1.1641532182693481445e-10 ;  /* 0x2f00000007077423 */ /* 0x000fe20000010094 */
[----:B------:R-:W-:-:S04]  /*177e0*/  FMUL.FTZ R6, R6, UR5 ;  /* 0x0000000506067c20 */ /* 0x000fc80008410000 */
[----:B------:R-:W-:Y:S02]  /*177f0*/  FSETP.GTU.FTZ.AND P2, PT, R7, UR4, PT ;  /* 0x0000000407007c0b */ /* 0x000fe4000bf5c000 */
[----:B------:R-:W-:Y:S02]  /*17800*/  FSEL R7, R5, RZ, P4 ;  /* 0x000000ff05077208 */ /* 0x000fe40002000000 */
[----:B--2---:R-:W-:Y:S01]  /*17810*/  FSEL R16, R6, RZ, !P2 ;  /* 0x000000ff06107208 */ /* 0x004fe20005000000 */
[----:B------:R-:W-:Y:S01]  /*17820*/  IMAD.MOV.U32 R6, RZ, RZ, R4 ;  /* 0x000000ffff067224 */ /* 0x000fe200078e0004 */
        /* <DEDUP_REMOVED lines=12> */
.L_x_10850:
        /* <DEDUP_REMOVED lines=12> */
.L_x_10851:
        /* <DEDUP_REMOVED lines=43> */
.L_x_10849:
        /* <DEDUP_REMOVED lines=19> */
.L_x_10853:
        /* <DEDUP_REMOVED lines=12> */
.L_x_10854:
        /* <DEDUP_REMOVED lines=43> */
.L_x_10852:
        /* <DEDUP_REMOVED lines=8> */
[----:B------:R-:W-:-:S04]  /*18180*/  IMAD.MOV.U32 R7, RZ, RZ, R4 ;  /* 0x000000ffff077224 */ /* 0x000fc800078e0004 */
[----:B------:R-:W-:Y:S02]  /*18190*/  FSEL R17, R6, RZ, !P2 ;  /* 0x000000ff06117208 */ /* 0x000fe40005000000 */
[----:B------:R-:W-:-:S03]  /*181a0*/  SEL R6, RZ, 0x1, P2 ;  /* 0x00000001ff067807 */ /* 0x000fc60001000000 */
        /* <DEDUP_REMOVED lines=12> */
.L_x_10856:
        /* <DEDUP_REMOVED lines=12> */
.L_x_10857:
        /* <DEDUP_REMOVED lines=43> */
.L_x_10855:
[----:B------:R-:W-:Y:S02]  /*185e0*/  I2FP.F32.U32 R7, R7 ;  /* 0x0000000700077245 */ /* 0x000fe40000201000 */
[----:B------:R-:W-:Y:S02]  /*185f0*/  ISETP.NE.AND P2, PT, R8, 0x1, PT ;  /* 0x000000010800780c */ /* 0x000fe40003f45270 */
[----:B------:R-:W-:Y:S01]  /*18600*/  LOP3.LUT R150, R150, 0xfffffffb, RZ, 0xc0, !PT ;  /* 0xfffffffb96967812 */ /* 0x000fe200078ec0ff */
[----:B------:R-:W-:Y:S01]  /*18610*/  FFMA.FTZ R7, R7, R148, 1.1641532182693481445e-10 ;  /* 0x2f00000007077423 */ /* 0x000fe20000010094 */
[----:B------:R-:W-:Y:S02]  /*18620*/  PRMT R19, R9, 0x7632, R19 ;  /* 0x0000763209137816 */ /* 0x000fe40000000013 */
[----:B------:R-:W-:Y:S02]  /*18630*/  MOV R12, 0x2 ;  /* 0x00000002000c7802 */ /* 0x000fe40000000f00 */
[----:B------:R-:W-:Y:S01]  /*18640*/  FSETP.LE.FTZ.AND P4, PT, R7, UR4, PT ;  /* 0x0000000407007c0b */ /* 0x000fe2000bf93000 */
[----:B------:R-:W-:-:S02]  /*18650*/  IMAD.U32 R7, R9, 0x10000, RZ ;  /* 0x0001000009077824 */ /* 0x000fc400078e00ff */
[----:B------:R-:W-:Y:S02]  /*18660*/  IMAD.MOV.U32 R9, RZ, RZ, R4 ;  /* 0x000000ffff097224 */ /* 0x000fe400078e0004 */
        /* <DEDUP_REMOVED lines=11> */
.L_x_10859:
        /* <DEDUP_REMOVED lines=12> */
.L_x_10860:
        /* <DEDUP_REMOVED lines=43> */
.L_x_10858:
[----:B------:R-:W-:Y:S01]  /*18a90*/  I2FP.F32.U32 R9, R9 ;  /* 0x0000000900097245 */ /* 0x000fe20000201000 */
[----:B------:R-:W-:Y:S01]  /*18aa0*/  IMAD.U32 R8, R53, 0x10000, RZ ;  /* 0x0001000035087824 */ /* 0x000fe200078e00ff */
[----:B------:R-:W-:-:S03]  /*18ab0*/  ISETP.NE.AND P3, PT, R12, 0x1, PT ;  /* 0x000000010c00780c */ /* 0x000fc60003f65270 */
[----:B------:R-:W-:Y:S01]  /*18ac0*/  FFMA.FTZ R9, R9, R148, 1.1641532182693481445e-10 ;  /* 0x2f00000009097423 */ /* 0x000fe20000010094 */
[----:B------:R-:W-:-:S04]  /*18ad0*/  FMUL.FTZ R8, R8, UR5 ;  /* 0x0000000508087c20 */ /* 0x000fc80008410000 */
[----:B------:R-:W-:Y:S02]  /*18ae0*/  FSETP.GTU.FTZ.AND P2, PT, R9, UR4, PT ;  /* 0x0000000409007c0b */ /* 0x000fe4000bf5c000 */
[----:B------:R-:W-:Y:S02]  /*18af0*/  FSEL R9, R7, RZ, P4 ;  /* 0x000000ff07097208 */ /* 0x000fe40002000000 */
[----:B------:R-:W-:Y:S01]  /*18b00*/  FSEL R18, R8, RZ, !P2 ;  /* 0x000000ff08127208 */ /* 0x000fe20005000000 */
        /* <DEDUP_REMOVED lines=14> */
.L_x_10862:
        /* <DEDUP_REMOVED lines=12> */
.L_x_10863:
        /* <DEDUP_REMOVED lines=43> */
.L_x_10861:
[----:B------:R-:W-:Y:S01]  /*18f60*/  I2FP.F32.U32 R9, R9 ;  /* 0x0000000900097245 */ /* 0x000fe20000201000 */
[----:B------:R-:W-:Y:S01]  /*18f70*/  IMAD.U32 R19, R19, 0x10000, RZ ;  /* 0x0001000013137824 */ /* 0x000fe200078e00ff */
[----:B------:R-:W-:Y:S02]  /*18f80*/  ISETP.NE.AND P2, PT, R8, 0x1, PT ;  /* 0x000000010800780c */ /* 0x000fe40003f45270 */
[----:B------:R-:W-:Y:S01]  /*18f90*/  LOP3.LUT R150, R150, 0xfffffffd, RZ, 0xc0, !PT ;  /* 0xfffffffd96967812 */ /* 0x000fe200078ec0ff */
[----:B------:R-:W-:Y:S01]  /*18fa0*/  FFMA.FTZ R9, R9, R148, 1.1641532182693481445e-10 ;  /* 0x2f00000009097423 */ /* 0x000fe20000010094 */
[----:B------:R-:W-:Y:S01]  /*18fb0*/  FMUL.FTZ R19, R19, UR5 ;  /* 0x0000000513137c20 */ /* 0x000fe20008410000 */
[----:B------:R-:W-:-:S03]  /*18fc0*/  MOV R12, 0x2 ;  /* 0x00000002000c7802 */ /* 0x000fc60000000f00 */
        /* <DEDUP_REMOVED lines=12> */
.L_x_10865:
        /* <DEDUP_REMOVED lines=12> */
.L_x_10866:
        /* <DEDUP_REMOVED lines=43> */
.L_x_10864:
[----:B------:R-:W-:Y:S02]  /*19400*/  I2FP.F32.U32 R9, R9 ;  /* 0x0000000900097245 */ /* 0x000fe40000201000 */
[----:B------:R-:W-:Y:S02]  /*19410*/  PRMT R8, R53, 0x7632, R8 ;  /* 0x0000763235087816 */ /* 0x000fe40000000008 */
[----:B------:R-:W-:Y:S01]  /*19420*/  FSEL R19, R19, RZ, P4 ;  /* 0x000000ff13137208 */ /* 0x000fe20002000000 */
[----:B------:R-:W-:Y:S02]  /*19430*/  FFMA.FTZ R9, R9, R148, 1.1641532182693481445e-10 ;  /* 0x2f00000009097423 */ /* 0x000fe40000010094 */
[----:B------:R-:W-:-:S03]  /*19440*/  IMAD.U32 R8, R8, 0x10000, RZ ;  /* 0x0001000008087824 */ /* 0x000fc600078e00ff */
[----:B------:R-:W-:Y:S01]  /*19450*/  FSETP.GTU.FTZ.AND P2, PT, R9, UR4, PT ;  /* 0x0000000409007c0b */ /* 0x000fe2000bf5c000 */
[----:B------:R-:W-:Y:S01]  /*19460*/  FMUL.FTZ R8, R8, UR5 ;  /* 0x0000000508087c20 */ /* 0x000fe20008410000 */
        /* <DEDUP_REMOVED lines=16> */
.L_x_10868:
        /* <DEDUP_REMOVED lines=12> */
.L_x_10869:
        /* <DEDUP_REMOVED lines=43> */
.L_x_10867:
[----:B------:R-:W-:Y:S01]  /*198e0*/  ISETP.NE.AND P3, PT, R8, 0x1, PT ;  /* 0x000000010800780c */ /* 0x000fe20003f65270 */
[C---:B------:R-:W-:Y:S01]  /*198f0*/  IMAD.U32 R141, R10.reuse, 0x10000, RZ ;  /* 0x000100000a8d7824 */ /* 0x040fe200078e00ff */
[----:B------:R-:W-:Y:S02]  /*19900*/  I2FP.F32.U32 R9, R9 ;  /* 0x0000000900097245 */ /* 0x000fe40000201000 */
[----:B------:R-:W-:Y:S01]  /*19910*/  PRMT R10, R10, 0x7632, R10 ;  /* 0x000076320a0a7816 */ /* 0x000fe2000000000a */
[----:B------:R-:W-:Y:S01]  /*19920*/  FMUL.FTZ R141, R141, UR5 ;  /* 0x000000058d8d7c20 */ /* 0x000fe20008410000 */
        /* <DEDUP_REMOVED lines=13> */
.L_x_10871:
        /* <DEDUP_REMOVED lines=12> */
.L_x_10872:
        /* <DEDUP_REMOVED lines=43> */
.L_x_10870:
[----:B------:R-:W-:Y:S01]  /*19d70*/  I2FP.F32.U32 R9, R9 ;  /* 0x0000000900097245 */ /* 0x000fe20000201000 */
[----:B------:R-:W-:Y:S01]  /*19d80*/  IMAD.U32 R8, R54, 0x10000, RZ ;  /* 0x0001000036087824 */ /* 0x000fe200078e00ff */
[----:B------:R-:W-:Y:S01]  /*19d90*/  FSEL R141, R141, RZ, P2 ;  /* 0x000000ff8d8d7208 */ /* 0x000fe20001000000 */
[----:B------:R-:W-:Y:S02]  /*19da0*/  HFMA2 R14, -RZ, RZ, 0, 1.1920928955078125e-07 ;  /* 0x00000002ff0e7431 */ /* 0x000fe400000001ff */
[----:B------:R-:W-:Y:S01]  /*19db0*/  FFMA.FTZ R9, R9, R148, 1.1641532182693481445e-10 ;  /* 0x2f00000009097423 */ /* 0x000fe20000010094 */
[----:B------:R-:W-:-:S04]  /*19dc0*/  FMUL.FTZ R8, R8, UR5 ;  /* 0x0000000508087c20 */ /* 0x000fc80008410000 */
[----:B------:R-:W-:Y:S01]  /*19dd0*/  FSETP.GTU.FTZ.AND P3, PT, R9, UR4, PT ;  /* 0x0000000409007c0b */ /* 0x000fe2000bf7c000 */
        /* <DEDUP_REMOVED lines=16> */
.L_x_10874:
        /* <DEDUP_REMOVED lines=12> */
.L_x_10875:
        /* <DEDUP_REMOVED lines=43> */
.L_x_10873:
[----:B------:R-:W-:Y:S01]  /*1a250*/  ISETP.NE.AND P4, PT, R14, 0x1, PT ;  /* 0x000000010e00780c */ /* 0x000fe20003f85270 */
[----:B------:R-:W-:Y:S01]  /*1a260*/  IMAD.U32 R10, R10, 0x10000, RZ ;  /* 0x000100000a0a7824 */ /* 0x000fe200078e00ff */
[----:B------:R-:W-:Y:S01]  /*1a270*/  I2FP.F32.U32 R9, R9 ;  /* 0x0000000900097245 */ /* 0x000fe20000201000 */
[----:B------:R-:W-:Y:S01]  /*1a280*/  IMAD.MOV.U32 R13, RZ, RZ, R4 ;  /* 0x000000ffff0d7224 */ /* 0x000fe200078e0004 */
[----:B------:R-:W-:Y:S01]  /*1a290*/  MOV R15, 0x2 ;  /* 0x00000002000f7802 */ /* 0x000fe20000000f00 */
        /* <DEDUP_REMOVED lines=12> */
.L_x_10877:
        /* <DEDUP_REMOVED lines=12> */
.L_x_10878:
        /* <DEDUP_REMOVED lines=35> */
[----:B------:R-:W-:Y:S01]  /*1a650*/  IMAD.MOV.U32 R15, RZ, RZ, RZ ;  /* 0x000000ffff0f7224 */ /* 0x000fe200078e00ff */
[----:B------:R-:W-:Y:S01]  /*1a660*/  LOP3.LUT R9, R138, UR36, R9, 0x96, !PT ;  /* 0x000000248a097c12 */ /* 0x000fe2000f8e9609 */
[----:B------:R-:W-:-:S04]  /*1a670*/  IMAD.WIDE.U32 R138, R139, -0x326172a9, RZ ;  /* 0xcd9e8d578b8a7825 */ /* 0x000fc800078e00ff */
[----:B------:R-:W-:Y:S01]  /*1a680*/  IMAD.MOV.U32 R4, RZ, RZ, R138 ;  /* 0x000000ffff047224 */ /* 0x000fe200078e008a */
[----:B------:R-:W-:Y:S01]  /*1a690*/  LOP3.LUT R2, R8, UR33, R139, 0x96, !PT ;  /* 0x0000002108027c12 */ /* 0x000fe2000f8e968b */
[----:B------:R-:W-:-:S05]  /*1a6a0*/  IMAD.WIDE.U32 R8, R9, -0x2daee0ad, RZ ;  /* 0xd2511f5309087825 */ /* 0x000fca00078e00ff */
[----:B------:R-:W-:Y:S02]  /*1a6b0*/  LOP3.LUT R0, R14, UR23, R9, 0x96, !PT ;  /* 0x000000170e007c12 */ /* 0x000fe4000f8e9609 */
[----:B------:R-:W-:-:S07]  /*1a6c0*/  MOV R149, R8 ;  /* 0x0000000800957202 */ /* 0x000fce0000000f00 */
.L_x_10876:
        /* <DEDUP_REMOVED lines=23> */
.L_x_10880:
        /* <DEDUP_REMOVED lines=12> */
.L_x_10881:
        /* <DEDUP_REMOVED lines=43> */
.L_x_10879:
[----:B------:R-:W-:Y:S01]  /*1abb0*/  ISETP.NE.AND P5, PT, R8, 0x1, PT ;  /* 0x000000010800780c */ /* 0x000fe20003fa5270 */
[C---:B------:R-:W-:Y:S01]  /*1abc0*/  IMAD.U32 R14, R11.reuse, 0x10000, RZ ;  /* 0x000100000b0e7824 */ /* 0x040fe200078e00ff */
[----:B------:R-:W-:Y:S01]  /*1abd0*/  I2FP.F32.U32 R9, R9 ;  /* 0x0000000900097245 */ /* 0x000fe20000201000 */
[----:B------:R-:W-:Y:S01]  /*1abe0*/  IMAD.MOV.U32 R10, RZ, RZ, R4 ;  /* 0x000000ffff0a7224 */ /* 0x000fe200078e0004 */
[----:B------:R-:W-:Y:S01]  /*1abf0*/  PRMT R15, R11, 0x7632, R15 ;  /* 0x000076320b0f7816 */ /* 0x000fe2000000000f */
[----:B------:R-:W-:Y:S01]  /*1ac00*/  FMUL.FTZ R14, R14, UR5 ;  /* 0x000000050e0e7c20 */ /* 0x000fe20008410000 */
        /* <DEDUP_REMOVED lines=12> */
.L_x_10883:
        /* <DEDUP_REMOVED lines=12> */
.L_x_10884:
        /* <DEDUP_REMOVED lines=43> */
.L_x_10882:
[----:B------:R-:W-:Y:S01]  /*1b040*/  I2FP.F32.U32 R9, R10 ;  /* 0x0000000a00097245 */ /* 0x000fe20000201000 */
[----:B------:R-:W-:-:S04]  /*1b050*/  IMAD.U32 R8, R55, 0x10000, RZ ;  /* 0x0001000037087824 */ /* 0x000fc800078e00ff */
        /* <DEDUP_REMOVED lines=8> */
[----:B------:R-:W-:-:S02]  /*1b0e0*/  HFMA2 R8, -RZ, RZ, 0, 1.1920928955078125e-07 ;  /* 0x00000002ff087431 */ /* 0x000fc400000001ff */
[----:B------:R-:W-:Y:S02]  /*1b0f0*/  IMAD.MOV.U32 R9, RZ, RZ, R4 ;  /* 0x000000ffff097224 */ /* 0x000fe400078e0004 */
[----:B------:R-:W-:-:S07]  /*1b100*/  @P1 FADD.FTZ R14, R46, R14 ;  /* 0x0000000e2e0e1221 */ /* 0x000fce0000010000 */
        /* <DEDUP_REMOVED lines=9> */
.L_x_10886:
        /* <DEDUP_REMOVED lines=12> */
.L_x_10887:
        /* <DEDUP_REMOVED lines=43> */
.L_x_10885:
        /* <DEDUP_REMOVED lines=17> */
.L_x_10889:
        /* <DEDUP_REMOVED lines=14> */
.L_x_10890:
        /* <DEDUP_REMOVED lines=43> */
.L_x_10888:
        /* <DEDUP_REMOVED lines=12> */
.L_x_10842:
        /* <DEDUP_REMOVED lines=15> */
.L_x_10893:
        /* <DEDUP_REMOVED lines=12> */
.L_x_10894:
[----:B--2---:R-:W-:Y:S01]  /*1bc20*/  LOP3.LUT R16, R3, UR11, R15, 0x96, !PT ;  /* 0x0000000b03107c12 */ /* 0x004fe2000f8e960f */
        /* <DEDUP_REMOVED lines=42> */
.L_x_10892:
[----:B------:R-:W-:Y:S01]  /*1bed0*/  I2FP.F32.U32 R13, R12 ;  /* 0x0000000c000d7245 */ /* 0x000fe20000201000 */
[----:B-----5:R-:W-:Y:S01]  /*1bee0*/  IMAD.U32 R14, R8, 0x10000, RZ ;  /* 0x00010000080e7824 */ /* 0x020fe200078e00ff */
[----:B------:R-:W-:Y:S02]  /*1bef0*/  ISETP.NE.AND P2, PT, R15, 0x1, PT ;  /* 0x000000010f00780c */ /* 0x000fe40003f45270 */
[----:B------:R-:W-:Y:S01]  /*1bf00*/  LOP3.LUT R150, R150, 0xffffffef, RZ, 0xc0, !PT ;  /* 0xffffffef96967812 */ /* 0x000fe200078ec0ff */
[----:B------:R-:W-:Y:S01]  /*1bf10*/  FFMA.FTZ R13, R13, R148, 1.1641532182693481445e-10 ;  /* 0x2f0000000d0d7423 */ /* 0x000fe20000010094 */
        /* <DEDUP_REMOVED lines=14> */
.L_x_10896:
        /* <DEDUP_REMOVED lines=12> */
.L_x_10897:
        /* <DEDUP_REMOVED lines=43> */
.L_x_10895:
[----:B------:R-:W-:Y:S01]  /*1c370*/  I2FP.F32.U32 R13, R13 ;  /* 0x0000000d000d7245 */ /* 0x000fe20000201000 */
[----:B--2---:R-:W-:Y:S01]  /*1c380*/  HFMA2 R18, -RZ, RZ, 0, 1.1920928955078125e-07 ;  /* 0x00000002ff127431 */ /* 0x004fe200000001ff */
        /* <DEDUP_REMOVED lines=16> */
.L_x_10899:
        /* <DEDUP_REMOVED lines=12> */
.L_x_10900:
        /* <DEDUP_REMOVED lines=42> */
[----:B------:R-:W-:-:S07]  /*1c7f0*/  MOV R149, R12 ;  /* 0x0000000c00957202 */ /* 0x000fce0000000f00 */
.L_x_10898:
        /* <DEDUP_REMOVED lines=19> */
.L_x_10902:
        /* <DEDUP_REMOVED lines=12> */
.L_x_10903:
        /* <DEDUP_REMOVED lines=43> */
.L_x_10901:
        /* <DEDUP_REMOVED lines=18> */
.L_x_10905:
        /* <DEDUP_REMOVED lines=12> */
.L_x_10906:
        /* <DEDUP_REMOVED lines=43> */
.L_x_10904:
        /* <DEDUP_REMOVED lines=17> */
.L_x_10908:
        /* <DEDUP_REMOVED lines=12> */
.L_x_10909:
        /* <DEDUP_REMOVED lines=43> */
.L_x_10907:
        /* <DEDUP_REMOVED lines=16> */
.L_x_10911:
        /* <DEDUP_REMOVED lines=12> */
.L_x_10912:
        /* <DEDUP_REMOVED lines=43> */
.L_x_10910:
        /* <DEDUP_REMOVED lines=17> */
.L_x_10914:
        /* <DEDUP_REMOVED lines=12> */
.L_x_10915:
        /* <DEDUP_REMOVED lines=43> */
.L_x_10913:
[----:B------:R-:W-:Y:S01]  /*1dea0*/  FMUL.FTZ R12, R17, UR5 ;  /* 0x00000005110c7c20 */ /* 0x000fe20008410000 */
[----:B------:R-:W-:Y:S01]  /*1deb0*/  FMUL.FTZ R17, R16, UR5 ;  /* 0x0000000510117c20 */ /* 0x000fe20008410000 */
[----:B------:R-:W-:Y:S01]  /*1dec0*/  P2R R9, PR, RZ, 0x2 ;  /* 0x00000002ff097803 */ /* 0x000fe20000000000 */
[----:B------:R-:W-:Y:S01]  /*1ded0*/  FMUL.FTZ R16, R14, UR5 ;  /* 0x000000050e107c20 */ /* 0x000fe20008410000 */
[----:B------:R-:W-:Y:S01]  /*1dee0*/  I2FP.F32.U32 R11, R10 ;  /* 0x0000000a000b7245 */ /* 0x000fe20000201000 */
[----:B------:R-:W-:Y:S01]  /*1def0*/  FMUL.FTZ R19, R19, UR5 ;  /* 0x0000000513137c20 */ /* 0x000fe20008410000 */
[----:B------:R-:W-:Y:S01]  /*1df00*/  LOP3.LUT P1, RZ, R150, 0x10, RZ, 0xc0, !PT ;  /* 0x0000001096ff7812 */ /* 0x000fe2000782c0ff */
[----:B------:R-:W-:Y:S01]  /*1df10*/  FMUL.FTZ R18, R18, UR5 ;  /* 0x0000000512127c20 */ /* 0x000fe20008410000 */
[C---:B------:R-:W-:Y:S01]  /*1df20*/  LOP3.LUT P6, RZ, R150.reuse, 0x2, RZ, 0xc0, !PT ;  /* 0x0000000296ff7812 */ /* 0x040fe200078cc0ff */
[----:B------:R-:W-:Y:S01]  /*1df30*/  FMUL.FTZ R15, R15, UR5 ;  /* 0x000000050f0f7c20 */ /* 0x000fe20008410000 */
[----:B------:R-:W-:Y:S01]  /*1df40*/  LOP3.LUT P5, RZ, R150, 0x4, RZ, 0xc0, !PT ;  /* 0x0000000496ff7812 */ /* 0x000fe200078ac0ff */
[----:B------:R-:W-:-:S02]  /*1df50*/  IMAD.U32 R139, R139, 0x10000, RZ ;  /* 0x000100008b8b7824 */ /* 0x000fc400078e00ff */
[----:B------:R-:W-:Y:S01]  /*1df60*/  FFMA.FTZ R11, R11, R148, 1.1641532182693481445e-10 ;  /* 0x2f0000000b0b7423 */ /* 0x000fe20000010094 */
[----:B------:R-:W-:Y:S01]  /*1df70*/  FSEL R16, R16, RZ, P1 ;  /* 0x000000ff10107208 */ /* 0x000fe20000800000 */
[----:B------:R-:W-:Y:S01]  /*1df80*/  FMUL.FTZ R138, R138, UR5 ;  /* 0x000000058a8a7c20 */ /* 0x000fe20008410000 */
[----:B------:R-:W-:Y:S01]  /*1df90*/  ISETP.NE.AND P1, PT, R9, RZ, PT ;  /* 0x000000ff0900720c */ /* 0x000fe20003f25270 */
[----:B------:R-:W-:Y:S01]  /*1dfa0*/  FMUL.FTZ R139, R139, UR5 ;  /* 0x000000058b8b7c20 */ /* 0x000fe20008410000 */
[----:B------:R-:W-:Y:S02]  /*1dfb0*/  FSEL R13, R19, RZ, P3 ;  /* 0x000000ff130d7208 */ /* 0x000fe40001800000 */
[----:B------:R-:W-:Y:S02]  /*1dfc0*/  FSEL R19, R18, RZ, P6 ;  /* 0x000000ff12137208 */ /* 0x000fe40003000000 */
[----:B------:R-:W-:Y:S02]  /*1dfd0*/  P2R R8, PR, RZ, 0x1 ;  /* 0x00000001ff087803 */ /* 0x000fe40000000000 */
[----:B------:R-:W-:-:S02]  /*1dfe0*/  FSEL R18, R15, RZ, P5 ;  /* 0x000000ff0f127208 */ /* 0x000fc40002800000 */
[----:B------:R-:W-:Y:S02]  /*1dff0*/  LOP3.LUT P0, RZ, R150, 0x8, RZ, 0xc0, !PT ;  /* 0x0000000896ff7812 */ /* 0x000fe4000780c0ff */
[----:B------:R-:W-:Y:S01]  /*1e000*/  FSETP.GTU.FTZ.AND P5, PT, R11, UR4, PT ;  /* 0x000000040b007c0b */ /* 0x000fe2000bfbc000 */
        /* <DEDUP_REMOVED lines=12> */
[----:B------:R-:W-:Y:S01]  /*1e0d0*/  @P1 FADD.FTZ R14, R46, R14 ;  /* 0x0000000e2e0e1221 */ /* 0x000fe20000010000 */
[----:B------:R-:W-:-:S11]  /*1e0e0*/  @P1 FADD.FTZ R15, R47, R15 ;  /* 0x0000000f2f0f1221 */ /* 0x000fd60000010000 */
.L_x_10891:
[----:B------:R-:W-:Y:S01]  /*1e0f0*/  SEL R10, RZ, 0x1000000, !P5 ;  /* 0x01000000ff0a7807 */ /* 0x000fe20006800000 */
[----:B------:R-:W-:Y:S01]  /*1e100*/  IMAD.WIDE.U32 R8, R157, 0x20, R162 ;  /* 0x000000209d087825 */ /* 0x000fe200078e00a2 */
[----:B------:R-:W-:Y:S02]  /*1e110*/  SEL R11, RZ, 0x10000, !P4 ;  /* 0x00010000ff0b7807 */ /* 0x000fe40006000000 */
[----:B------:R-:W-:Y:S02]  /*1e120*/  SEL R154, RZ, 0x100, !P3 ;  /* 0x00000100ff9a7807 */ /* 0x000fe40005800000 */
[C---:B------:R-:W-:Y:S01]  /*1e130*/  LOP3.LUT P5, RZ, R150.reuse, 0x8, RZ, 0xc0, !PT ;  /* 0x0000000896ff7812 */ /* 0x040fe200078ac0ff */
[----:B------:R-:W-:Y:S01]  /*1e140*/  STG.E.128 desc[UR8][R8.64], R16 ;  /* 0x0000001008007986 */ /* 0x000fe2000c101d08 */
[C---:B------:R-:W-:Y:S02]  /*1e150*/  LOP3.LUT P4, RZ, R150.reuse, 0x4, RZ, 0xc0, !PT ;  /* 0x0000000496ff7812 */ /* 0x040fe4000788c0ff */
[----:B------:R-:W-:Y:S01]  /*1e160*/  LOP3.LUT P3, RZ, R150, 0x2, RZ, 0xc0, !PT ;  /* 0x0000000296ff7812 */ /* 0x000fe2000786c0ff */
[----:B------:R0:W-:Y:S01]  /*1e170*/  STG.E.128 desc[UR8][R8.64+0x10], R12 ;  /* 0x0000100c08007986 */ /* 0x0001e2000c101d08 */
[----:B------:R-:W-:-:S02]  /*1e180*/  LOP3.LUT R154, R154, R10, R11, 0xfe, !PT ;  /* 0x0000000a9a9a7212 */ /* 0x000fc400078efe0b */
[----:B------:R-:W-:Y:S02]  /*1e190*/  SEL R138, RZ, 0x1000000, !P3 ;  /* 0x01000000ff8a7807 */ /* 0x000fe40005800000 */
[----:B------:R-:W-:Y:S02]  /*1e1a0*/  SEL R11, RZ, 0x10000, !P4 ;  /* 0x00010000ff0b7807 */ /* 0x000fe40006000000 */
[----:B------:R-:W-:Y:S02]  /*1e1b0*/  SEL R10, RZ, 0x100, !P5 ;  /* 0x00000100ff0a7807 */ /* 0x000fe40006800000 */
[----:B------:R-:W-:Y:S02]  /*1e1c0*/  LOP3.LUT P6, RZ, R150, 0x10, RZ, 0xc0, !PT ;  /* 0x0000001096ff7812 */ /* 0x000fe400078cc0ff */
[----:B------:R-:W-:Y:S02]  /*1e1d0*/  LOP3.LUT R10, R10, R138, R11, 0xfe, !PT ;  /* 0x0000008a0a0a7212 */ /* 0x000fe400078efe0b */
[----:B------:R-:W-:-:S04]  /*1e1e0*/  SEL R11, RZ, 0x1, !P2 ;  /* 0x00000001ff0b7807 */ /* 0x000fc80005000000 */
[----:B0-----:R-:W-:Y:S02]  /*1e1f0*/  LOP3.LUT R9, R154, R11, RZ, 0xfc, !PT ;  /* 0x0000000b9a097212 */ /* 0x001fe400078efcff */
[----:B------:R-:W-:-:S04]  /*1e200*/  SEL R11, RZ, 0x1, !P6 ;  /* 0x00000001ff0b7807 */ /* 0x000fc80007000000 */
[----:B------:R-:W-:Y:S01]  /*1e210*/  LOP3.LUT R8, R10, R11, RZ, 0xfc, !PT ;  /* 0x0000000b0a087212 */ /* 0x000fe200078efcff */
[----:B------:R-:W-:-:S05]  /*1e220*/  IMAD.WIDE.U32 R10, R157, 0x8, R160 ;  /* 0x000000089d0a7825 */ /* 0x000fca00078e00a0 */
        /* <DEDUP_REMOVED lines=22> */
.L_x_10916:
[----:B01----:R-:W0:Y:S01]  /*1e390*/  @P0 LDC.64 R10, c[0x0][0x398] ;  /* 0x0000e600ff0a0b82 */ /* 0x003e220000000a00 */
[----:B------:R-:W-:-:S07]  /*1e3a0*/  VIADD R158, R153, 0x200 ;  /* 0x00000200999e7836 */ /* 0x000fce0000000000 */
[----:B------:R-:W1:Y:S01]  /*1e3b0*/  @P1 LDC.64 R8, c[0x0][0x3a0] ;  /* 0x0000e800ff081b82 */ /* 0x000e620000000a00 */
[----:B------:R-:W-:-:S06]  /*1e3c0*/  IMAD.WIDE.U32 R136, R158, 0x10, R136 ;  /* 0x000000109e887825 */ /* 0x000fcc00078e0088 */
[----:B------:R-:W5:Y:S01]  /*1e3d0*/  LDG.E.128 R136, desc[UR8][R136.64] ;  /* 0x0000000888887981 */ /* 0x000f62000c1e1d00 */
[----:B0-----:R-:W-:-:S05]  /*1e3e0*/  @P0 IMAD.WIDE.U32 R10, R158, 0x10, R10 ;  /* 0x000000109e0a0825 */ /* 0x001fca00078e000a */
[----:B------:R0:W5:Y:S01]  /*1e3f0*/  @P0 LDG.E.128 R52, desc[UR8][R10.64] ;  /* 0x000000080a340981 */ /* 0x000162000c1e1d00 */
[----:B-1----:R-:W-:-:S05]  /*1e400*/  @P1 IMAD.WIDE.U32 R8, R158, 0x20, R8 ;  /* 0x000000209e081825 */ /* 0x002fca00078e0008 */
[----:B------:R0:W5:Y:S04]  /*1e410*/  @P1 LDG.E.128 R48, desc[UR8][R8.64] ;  /* 0x0000000808301981 */ /* 0x000168000c1e1d00 */
[----:B------:R0:W5:Y:S01]  /*1e420*/  @P1 LDG.E.128 R44, desc[UR8][R8.64+0x10] ;  /* 0x00001008082c1981 */ /* 0x000162000c1e1d00 */
        /* <DEDUP_REMOVED lines=16> */
.L_x_10919:
        /* <DEDUP_REMOVED lines=12> */
.L_x_10920:
        /* <DEDUP_REMOVED lines=42> */
.L_x_10918:
[----:B------:R-:W-:Y:S01]  /*1e890*/  I2FP.F32.U32 R5, R5 ;  /* 0x0000000500057245 */ /* 0x000fe20000201000 */
[----:B0-----:R-:W-:Y:S01]  /*1e8a0*/  IMAD.MOV.U32 R9, RZ, RZ, 0x2 ;  /* 0x00000002ff097424 */ /* 0x001fe200078e00ff */
        /* <DEDUP_REMOVED lines=18> */
.L_x_10922:
        /* <DEDUP_REMOVED lines=12> */
.L_x_10923:
        /* <DEDUP_REMOVED lines=36> */
[----:B------:R-:W-:-:S05]  /*1ecd0*/  IMAD.WIDE.U32 R4, R5, -0x326172a9, RZ ;  /* 0xcd9e8d5705047825 */ /* 0x000fca00078e00ff */
[----:B------:R-:W-:Y:S01]  /*1ece0*/  LOP3.LUT R2, R6, UR33, R5, 0x96, !PT ;  /* 0x0000002106027c12 */ /* 0x000fe2000f8e9605 */
[----:B------:R-:W-:-:S04]  /*1ecf0*/  IMAD.WIDE.U32 R6, R7, -0x2daee0ad, RZ ;  /* 0xd2511f5307067825 */ /* 0x000fc800078e00ff */
[----:B------:R-:W-:Y:S01]  /*1ed00*/  IMAD.MOV.U32 R5, RZ, RZ, R151 ;  /* 0x000000ffff057224 */ /* 0x000fe200078e0097 */
[----:B------:R-:W-:Y:S02]  /*1ed10*/  LOP3.LUT R0, R8, UR23, R7, 0x96, !PT ;  /* 0x0000001708007c12 */ /* 0x000fe4000f8e9607 */
[----:B------:R-:W-:-:S07]  /*1ed20*/  MOV R151, R6 ;  /* 0x0000000600977202 */ /* 0x000fce0000000f00 */
.L_x_10921:
[----:B------:R-:W-:Y:S01]  /*1ed30*/  I2FP.F32.U32 R5, R5 ;  /* 0x0000000500057245 */ /* 0x000fe20000201000 */
[----:B------:R-:W-:Y:S02]  /*1ed40*/  IMAD.U32 R6, R52, 0x10000, RZ ;  /* 0x0001000034067824 */ /* 0x000fe400078e00ff */
[----:B------:R-:W-:Y:S02]  /*1ed50*/  IMAD.MOV.U32 R7, RZ, RZ, R4 ;  /* 0x000000ffff077224 */ /* 0x000fe400078e0004 */
[----:B------:R-:W-:Y:S01]  /*1ed60*/  FFMA.FTZ R5, R5, R148, 1.1641532182693481445e-10 ;  /* 0x2f00000005057423 */ /* 0x000fe20000010094 */
[----:B------:R-:W-:-:S04]  /*1ed70*/  FMUL.FTZ R6, R6, UR5 ;  /* 0x0000000506067c20 */ /* 0x000fc80008410000 */
[----:B------:R-:W-:Y:S02]  /*1ed80*/  FSETP.GTU.FTZ.AND P2, PT, R5, UR4, PT ;  /* 0x0000000405007c0b */ /* 0x000fe4000bf5c000 */
[----:B------:R-:W-:Y:S02]  /*1ed90*/  FSEL R5, R10, RZ, P4 ;  /* 0x000000ff0a057208 */ /* 0x000fe40002000000 */
[----:B------:R-:W-:Y:S01]  /*1eda0*/  FSEL R8, R6, RZ, !P2 ;  /* 0x000000ff06087208 */ /* 0x000fe20005000000 */
[----:B------:R-:W-:-:S04]  /*1edb0*/  HFMA2 R6, -RZ, RZ, 0, 1.1920928955078125e-07 ;  /* 0x00000002ff067431 */ /* 0x000fc800000001ff */
[----:B------:R-:W-:Y:S01]  /*1edc0*/  FADD.FTZ R8, R8, R5 ;  /* 0x0000000508087221 */ /* 0x000fe20000010000 */
[----:B------:R-:W-:Y:S02]  /*1edd0*/  SEL R5, RZ, 0x1, P2 ;  /* 0x00000001ff057807 */ /* 0x000fe40001000000 */
[----:B------:R-:W-:Y:S01]  /*1ede0*/  ISETP.NE.AND P2, PT, R9, 0x1, PT ;  /* 0x000000010900780c */ /* 0x000fe20003f45270 */
[----:B------:R-:W-:-:S12]  /*1edf0*/  @P1 FADD.FTZ R8, R48, R8 ;  /* 0x0000000830081221 */ /* 0x000fd80000010000 */
        /* <DEDUP_REMOVED lines=9> */
.L_x_10925:
        /* <DEDUP_REMOVED lines=12> */
.L_x_10926:
        /* <DEDUP_REMOVED lines=43> */
.L_x_10924:
        /* <DEDUP_REMOVED lines=19> */
.L_x_10928:
        /* <DEDUP_REMOVED lines=12> */
.L_x_10929:
        /* <DEDUP_REMOVED lines=43> */
.L_x_10927:
[----:B------:R-:W-:Y:S01]  /*1f6a0*/  I2FP.F32.U32 R7, R7 ;  /* 0x0000000700077245 */ /* 0x000fe20000201000 */
[----:B------:R-:W-:Y:S01]  /*1f6b0*/  HFMA2 R136, -RZ, RZ, 0, 1.1920928955078125e-07 ;  /* 0x00000002ff887431 */ /* 0x000fe200000001ff */
[----:B------:R-:W-:Y:S02]  /*1f6c0*/  PRMT R6, R52, 0x7632, R6 ;  /* 0x0000763234067816 */ /* 0x000fe40000000006 */
[----:B------:R-:W-:Y:S01]  /*1f6d0*/  FSEL R9, R9, RZ, P4 ;  /* 0x000000ff09097208 */ /* 0x000fe20002000000 */
[----:B------:R-:W-:Y:S02]  /*1f6e0*/  FFMA.FTZ R7, R7, R148, 1.1641532182693481445e-10 ;  /* 0x2f00000007077423 */ /* 0x000fe40000010094 */
[----:B------:R-:W-:-:S03]  /*1f6f0*/  IMAD.U32 R6, R6, 0x10000, RZ ;  /* 0x0001000006067824 */ /* 0x000fc600078e00ff */
[----:B------:R-:W-:Y:S01]  /*1f700*/  FSETP.GTU.FTZ.AND P2, PT, R7, UR4, PT ;  /* 0x0000000407007c0b */ /* 0x000fe2000bf5c000 */
[----:B------:R-:W-:Y:S01]  /*1f710*/  FMUL.FTZ R6, R6, UR5 ;  /* 0x0000000506067c20 */ /* 0x000fe20008410000 */
[----:B------:R-:W-:-:S04]  /*1f720*/  IMAD.MOV.U32 R7, RZ, RZ, R4 ;  /* 0x000000ffff077224 */ /* 0x000fc800078e0004 */
[----:B------:R-:W-:-:S05]  /*1f730*/  FSEL R6, R6, RZ, !P2 ;  /* 0x000000ff06067208 */ /* 0x000fca0005000000 */
        /* <DEDUP_REMOVED lines=13> */
.L_x_10931:
        /* <DEDUP_REMOVED lines=12> */
.L_x_10932:
        /* <DEDUP_REMOVED lines=42> */
[----:B------:R-:W-:-:S07]  /*1fb70*/  MOV R151, R10 ;  /* 0x0000000a00977202 */ /* 0x000fce0000000f00 */
.L_x_10930:
[----:B------:R-:W-:Y:S01]  /*1fb80*/  I2FP.F32.U32 R7, R7 ;  /* 0x0000000700077245 */ /* 0x000fe20000201000 */
[----:B------:R-:W-:Y:S01]  /*1fb90*/  IMAD.MOV.U32 R10, RZ, RZ, R4 ;  /* 0x000000ffff0a7224 */ /* 0x000fe200078e0004 */
[----:B------:R-:W-:Y:S02]  /*1fba0*/  ISETP.NE.AND P2, PT, R136, 0x1, PT ;  /* 0x000000018800780c */ /* 0x000fe40003f45270 */
[----:B------:R-:W-:Y:S01]  /*1fbb0*/  LOP3.LUT R150, R150, 0xfffffffb, RZ, 0xc0, !PT ;  /* 0xfffffffb96967812 */ /* 0x000fe200078ec0ff */
[----:B------:R-:W-:Y:S01]  /*1fbc0*/  FFMA.FTZ R7, R7, R148, 1.1641532182693481445e-10 ;  /* 0x2f00000007077423 */ /* 0x000fe20000010094 */
[----:B------:R-:W-:Y:S02]  /*1fbd0*/  PRMT R11, R137, 0x7632, R11 ;  /* 0x00007632890b7816 */ /* 0x000fe4000000000b */
[----:B------:R-:W-:Y:S02]  /*1fbe0*/  MOV R140, 0x2 ;  /* 0x00000002008c7802 */ /* 0x000fe40000000f00 */
        /* <DEDUP_REMOVED lines=13> */
.L_x_10934:
        /* <DEDUP_REMOVED lines=12> */
.L_x_10935:
        /* <DEDUP_REMOVED lines=43> */
.L_x_10933:
[----:B------:R-:W-:Y:S01]  /*20030*/  I2FP.F32.U32 R137, R10 ;  /* 0x0000000a00897245 */ /* 0x000fe20000201000 */
[----:B------:R-:W-:Y:S01]  /*20040*/  IMAD.U32 R10, R53, 0x10000, RZ ;  /* 0x00010000350a7824 */ /* 0x000fe200078e00ff */
[----:B------:R-:W-:Y:S01]  /*20050*/  ISETP.NE.AND P3, PT, R140, 0x1, PT ;  /* 0x000000018c00780c */ /* 0x000fe20003f65270 */
[----:B------:R-:W-:Y:S01]  /*20060*/  HFMA2 R136, -RZ, RZ, 0, 1.1920928955078125e-07 ;  /* 0x00000002ff887431 */ /* 0x000fe200000001ff */
[----:B------:R-:W-:Y:S01]  /*20070*/  FSEL R7, R7, RZ, P4 ;  /* 0x000000ff07077208 */ /* 0x000fe20002000000 */
[----:B------:R-:W-:Y:S01]  /*20080*/  FFMA.FTZ R137, R137, R148, 1.1641532182693481445e-10 ;  /* 0x2f00000089897423 */ /* 0x000fe20000010094 */
[----:B------:R-:W-:-:S04]  /*20090*/  FMUL.FTZ R10, R10, UR5 ;  /* 0x000000050a0a7c20 */ /* 0x000fc80008410000 */
[----:B------:R-:W-:Y:S01]  /*200a0*/  FSETP.GTU.FTZ.AND P2, PT, R137, UR4, PT ;  /* 0x0000000489007c0b */ /* 0x000fe2000bf5c000 */
[----:B------:R-:W-:-:S03]  /*200b0*/  IMAD.MOV.U32 R137, RZ, RZ, R4 ;  /* 0x000000ffff897224 */ /* 0x000fc600078e0004 */
[----:B------:R-:W-:-:S05]  /*200c0*/  FSEL R10, R10, RZ, !P2 ;  /* 0x000000ff0a0a7208 */ /* 0x000fca0005000000 */
[----:B------:R-:W-:Y:S01]  /*200d0*/  FADD.FTZ R10, R10, R7 ;  /* 0x000000070a0a7221 */ /* 0x000fe20000010000 */
[----:B------:R-:W-:-:S03]  /*200e0*/  SEL R7, RZ, 0x1, P2 ;  /* 0x00000001ff077807 */ /* 0x000fc60001000000 */
        /* <DEDUP_REMOVED lines=10> */
.L_x_10937:
        /* <DEDUP_REMOVED lines=12> */
.L_x_10938:
        /* <DEDUP_REMOVED lines=43> */
.L_x_10936:
        /* <DEDUP_REMOVED lines=19> */
.L_x_10940:
        /* <DEDUP_REMOVED lines=12> */
.L_x_10941:
        /* <DEDUP_REMOVED lines=43> */
.L_x_10939:
        /* <DEDUP_REMOVED lines=23> */
.L_x_10943:
        /* <DEDUP_REMOVED lines=12> */
.L_x_10944:
        /* <DEDUP_REMOVED lines=43> */
.L_x_10942:
        /* <DEDUP_REMOVED lines=18> */
.L_x_10946:
        /* <DEDUP_REMOVED lines=12> */
.L_x_10947:
        /* <DEDUP_REMOVED lines=43> */
.L_x_10945:
[----:B------:R-:W-:Y:S01]  /*21310*/  I2FP.F32.U32 R137, R137 ;  /* 0x0000008900897245 */ /* 0x000fe20000201000 */
[----:B------:R-:W-:Y:S01]  /*21320*/  IMAD.U32 R136, R54, 0x10000, RZ ;  /* 0x0001000036887824 */ /* 0x000fe200078e00ff */
[----:B------:R-:W-:Y:S01]  /*21330*/  FSEL R141, R141, RZ, P2 ;  /* 0x000000ff8d8d7208 */ /* 0x000fe20001000000 */
[----:B------:R-:W-:Y:S02]  /*21340*/  HFMA2 R149, -RZ, RZ, 0, 1.1920928955078125e-07 ;  /* 0x00000002ff957431 */ /* 0x000fe400000001ff */
[----:B------:R-:W-:Y:S01]  /*21350*/  FFMA.FTZ R137, R137, R148, 1.1641532182693481445e-10 ;  /* 0x2f00000089897423 */ /* 0x000fe20000010094 */
[----:B------:R-:W-:-:S04]  /*21360*/  FMUL.FTZ R136, R136, UR5 ;  /* 0x0000000588887c20 */ /* 0x000fc80008410000 */
[----:B------:R-:W-:-:S04]  /*21370*/  FSETP.GTU.FTZ.AND P3, PT, R137, UR4, PT ;  /* 0x0000000489007c0b */ /* 0x000fc8000bf7c000 */
[----:B------:R-:W-:Y:S02]  /*21380*/  FSEL R136, R136, RZ, !P3 ;  /* 0x000000ff88887208 */ /* 0x000fe40005800000 */
[----:B------:R-:W-:Y:S02]  /*21390*/  SEL R137, RZ, 0x1, P3 ;  /* 0x00000001ff897807 */ /* 0x000fe40001800000 */
[----:B------:R-:W-:Y:S01]  /*213a0*/  ISETP.NE.AND P3, PT, R142, 0x1, PT ;  /* 0x000000018e00780c */ /* 0x000fe20003f65270 */
[--C-:B------:R-:W-:Y:S01]  /*213b0*/  FADD.FTZ R136, R136, R141.reuse ;  /* 0x0000008d88887221 */ /* 0x100fe20000010000 */
        /* <DEDUP_REMOVED lines=12> */
.L_x_10949:
        /* <DEDUP_REMOVED lines=12> */
.L_x_10950:
        /* <DEDUP_REMOVED lines=43> */
.L_x_10948:
        /* <DEDUP_REMOVED lines=17> */
.L_x_10952:
        /* <DEDUP_REMOVED lines=12> */
.L_x_10953:
        /* <DEDUP_REMOVED lines=43> */
.L_x_10951:
[----:B------:R-:W-:Y:S01]  /*21c70*/  I2FP.F32.U32 R143, R143 ;  /* 0x0000008f008f7245 */ /* 0x000fe20000201000 */
[----:B------:R-:W-:Y:S01]  /*21c80*/  HFMA2 R149, -RZ, RZ, 0, 1.1920928955078125e-07 ;  /* 0x00000002ff957431 */ /* 0x000fe200000001ff */
        /* <DEDUP_REMOVED lines=21> */
.L_x_10955:
        /* <DEDUP_REMOVED lines=12> */
.L_x_10956:
        /* <DEDUP_REMOVED lines=43> */
.L_x_10954:
[----:B------:R-:W-:Y:S01]  /*22150*/  ISETP.NE.AND P5, PT, R149, 0x1, PT ;  /* 0x000000019500780c */ /* 0x000fe20003fa5270 */
[----:B------:R-:W-:Y:S01]  /*22160*/  IMAD.MOV.U32 R144, RZ, RZ, R4 ;  /* 0x000000ffff907224 */ /* 0x000fe200078e0004 */
[----:B------:R-:W-:Y:S01]  /*22170*/  I2FP.F32.U32 R143, R138 ;  /* 0x0000008a008f7245 */ /* 0x000fe20000201000 */
[C---:B------:R-:W-:Y:S01]  /*22180*/  IMAD.U32 R138, R139.reuse, 0x10000, RZ ;  /* 0x000100008b8a7824 */ /* 0x040fe200078e00ff */
        /* <DEDUP_REMOVED lines=14> */
.L_x_10958:
        /* <DEDUP_REMOVED lines=12> */
.L_x_10959:
        /* <DEDUP_REMOVED lines=40> */
[----:B------:R-:W-:-:S03]  /*225b0*/  MOV R151, R164 ;  /* 0x000000a400977202 */ /* 0x000fc60000000f00 */
[----:B------:R-:W-:Y:S01]  /*225c0*/  IMAD.MOV.U32 R4, RZ, RZ, R166 ;  /* 0x000000ffff047224 */ /* 0x000fe200078e00a6 */
[----:B------:R-:W-:-:S07]  /*225d0*/  LOP3.LUT R2, R168, UR33, R167, 0x96, !PT ;  /* 0x00000021a8027c12 */ /* 0x000fce000f8e96a7 */
.L_x_10957:
        /* <DEDUP_REMOVED lines=22> */
.L_x_10961:
        /* <DEDUP_REMOVED lines=12> */
.L_x_10962:
        /* <DEDUP_REMOVED lines=40> */
[----:B------:R-:W-:-:S05]  /*22a80*/  IMAD.WIDE.U32 R164, R2, -0x326172a9, RZ ;  /* 0xcd9e8d5702a47825 */ /* 0x000fca00078e00ff */
[----:B------:R-:W-:Y:S02]  /*22a90*/  LOP3.LUT R2, R166, UR33, R165, 0x96, !PT ;  /* 0x00000021a6027c12 */ /* 0x000fe4000f8e96a5 */
[----:B------:R-:W-:-:S07]  /*22aa0*/  MOV R4, R164 ;  /* 0x000000a400047202 */ /* 0x000fce0000000f00 */
.L_x_10960:
[----:B------:R-:W-:Y:S01]  /*22ab0*/  ISETP.NE.AND P6, PT, R154, 0x1, PT ;  /* 0x000000019a00780c */ /* 0x000fe20003fc5270 */
[----:B------:R-:W-:Y:S01]  /*22ac0*/  IMAD.U32 R139, R139, 0x10000, RZ ;  /* 0x000100008b8b7824 */ /* 0x000fe200078e00ff */
[----:B------:R-:W-:Y:S02]  /*22ad0*/  I2FP.F32.U32 R149, R144 ;  /* 0x0000009000957245 */ /* 0x000fe40000201000 */
[----:B------:R-:W-:Y:S01]  /*22ae0*/  MOV R152, 0x2 ;  /* 0x0000000200987802 */ /* 0x000fe20000000f00 */
[----:B------:R-:W-:Y:S01]  /*22af0*/  FMUL.FTZ R144, R139, UR5 ;  /* 0x000000058b907c20 */ /* 0x000fe20008410000 */
        /* <DEDUP_REMOVED lines=12> */
.L_x_10964:
        /* <DEDUP_REMOVED lines=14> */
.L_x_10965:
        /* <DEDUP_REMOVED lines=43> */
.L_x_10963:
[----:B------:R-:W-:Y:S02]  /*22f50*/  I2FP.F32.U32 R139, R139 ;  /* 0x0000008b008b7245 */ /* 0x000fe40000201000 */
[----:B------:R-:W-:-:S03]  /*22f60*/  FSEL R144, R144, RZ, P5 ;  /* 0x000000ff90907208 */ /* 0x000fc60002800000 */
[----:B------:R-:W-:Y:S01]  /*22f70*/  FFMA.FTZ R139, R139, R148, 1.1641532182693481445e-10 ;  /* 0x2f0000008b8b7423 */ /* 0x000fe20000010094 */
[----:B------:R-:W-:-:S04]  /*22f80*/  PRMT R148, R55, 0x7632, R148 ;  /* 0x0000763237947816 */ /* 0x000fc80000000094 */
[----:B------:R-:W-:Y:S01]  /*22f90*/  FSETP.GTU.FTZ.AND P6, PT, R139, UR4, PT ;  /* 0x000000048b007c0b */ /* 0x000fe2000bfdc000 */
[----:B------:R-:W-:-:S04]  /*22fa0*/  IMAD.U32 R148, R148, 0x10000, RZ ;  /* 0x0001000094947824 */ /* 0x000fc800078e00ff */
[----:B------:R-:W-:-:S05]  /*22fb0*/  FMUL.FTZ R148, R148, UR5 ;  /* 0x0000000594947c20 */ /* 0x000fca0008410000 */
[----:B------:R-:W-:Y:S02]  /*22fc0*/  FSEL R139, R148, RZ, !P6 ;  /* 0x000000ff948b7208 */ /* 0x000fe40007000000 */
[----:B------:R-:W-:-:S03]  /*22fd0*/  SEL R148, RZ, 0x1, P6 ;  /* 0x00000001ff947807 */ /* 0x000fc60003000000 */
[--C-:B------:R-:W-:Y:S01]  /*22fe0*/  FADD.FTZ R139, R139, R144.reuse ;  /* 0x000000908b8b7221 */ /* 0x100fe20000010000 */
[----:B------:R-:W-:-:S03]  /*22ff0*/  PRMT R144, R148, 0x7610, R144 ;  /* 0x0000761094907816 */ /* 0x000fc60000000090 */
[----:B------:R-:W-:Y:S01]  /*23000*/  @P1 FADD.FTZ R139, R47, R139 ;  /* 0x0000008b2f8b1221 */ /* 0x000fe20000010000 */
[----:B------:R-:W-:Y:S06]  /*23010*/  BRA `(.L_x_10966) ;  /* 0x0000002400a07947 */ /* 0x000fec0003800000 */
.L_x_10917:
[----:B------:R-:W-:Y:S01]  /*23020*/  ISETP.NE.AND P2, PT, R152, 0x1, PT ;  /* 0x000000019800780c */ /* 0x000fe20003f45270 */
[----:B0-----:R-:W-:Y:S02]  /*23030*/  HFMA2 R10, -RZ, RZ, 0, 1.1920928955078125e-07 ;  /* 0x00000002ff0a7431 */ /* 0x001fe400000001ff */
        /* <DEDUP_REMOVED lines=13> */
.L_x_10968:
        /* <DEDUP_REMOVED lines=12> */
.L_x_10969:
        /* <DEDUP_REMOVED lines=43> */
.L_x_10967:
        /* <DEDUP_REMOVED lines=19> */
.L_x_10971:
        /* <DEDUP_REMOVED lines=12> */
.L_x_10972:
        /* <DEDUP_REMOVED lines=43> */
.L_x_10970:
        /* <DEDUP_REMOVED lines=18> */
.L_x_10974:
        /* <DEDUP_REMOVED lines=12> */
.L_x_10975:
        /* <DEDUP_REMOVED lines=43> */
.L_x_10973:
[----:B------:R-:W-:Y:S01]  /*23db0*/  I2FP.F32.U32 R9, R9 ;  /* 0x0000000900097245 */ /* 0x000fe20000201000 */
[----:B------:R-:W-:Y:S01]  /*23dc0*/  IMAD.U32 R149, R137, 0x10000, RZ ;  /* 0x0001000089957824 */ /* 0x000fe200078e00ff */
[----:B------:R-:W-:Y:S01]  /*23dd0*/  ISETP.NE.AND P2, PT, R10, 0x1, PT ;  /* 0x000000010a00780c */ /* 0x000fe20003f45270 */
[----:B------:R-:W-:Y:S01]  /*23de0*/  IMAD.MOV.U32 R11, RZ, RZ, R4 ;  /* 0x000000ffff0b7224 */ /* 0x000fe200078e0004 */
[----:B------:R-:W-:Y:S01]  /*23df0*/  LOP3.LUT R150, R150, 0xfffffffb, RZ, 0xc0, !PT ;  /* 0xfffffffb96967812 */ /* 0x000fe200078ec0ff */
[----:B------:R-:W-:Y:S01]  /*23e00*/  FFMA.FTZ R9, R9, R148, 1.1641532182693481445e-10 ;  /* 0x2f00000009097423 */ /* 0x000fe20000010094 */
[----:B------:R-:W-:-:S04]  /*23e10*/  MOV R136, 0x2 ;  /* 0x0000000200887802 */ /* 0x000fc80000000f00 */
        /* <DEDUP_REMOVED lines=12> */
.L_x_10977:
        /* <DEDUP_REMOVED lines=12> */
.L_x_10978:
        /* <DEDUP_REMOVED lines=38> */
[----:B------:R-:W-:Y:S01]  /*24200*/  IMAD.MOV.U32 R4, RZ, RZ, R136 ;  /* 0x000000ffff047224 */ /* 0x000fe200078e0088 */
[----:B------:R-:W-:Y:S01]  /*24210*/  LOP3.LUT R2, R164, UR33, R137, 0x96, !PT ;  /* 0x00000021a4027c12 */ /* 0x000fe2000f8e9689 */
[----:B------:R-:W-:Y:S01]  /*24220*/  IMAD.MOV.U32 R11, RZ, RZ, R151 ;  /* 0x000000ffff0b7224 */ /* 0x000fe200078e0097 */
[----:B------:R-:W-:Y:S01]  /*24230*/  MOV R151, R10 ;  /* 0x0000000a00977202 */ /* 0x000fe20000000f00 */
[----:B------:R-:W-:-:S07]  /*24240*/  IMAD.MOV.U32 R136, RZ, RZ, RZ ;  /* 0x000000ffff887224 */ /* 0x000fce00078e00ff */
.L_x_10976:
[----:B------:R-:W-:Y:S01]  /*24250*/  I2FP.F32.U32 R11, R11 ;  /* 0x0000000b000b7245 */ /* 0x000fe20000201000 */
[----:B------:R-:W-:Y:S01]  /*24260*/  HFMA2 R10, -RZ, RZ, 0, 1.1920928955078125e-07 ;  /* 0x00000002ff0a7431 */ /* 0x000fe200000001ff */
[----:B------:R-:W-:Y:S02]  /*24270*/  ISETP.NE.AND P2, PT, R136, 0x1, PT ;  /* 0x000000018800780c */ /* 0x000fe40003f45270 */
[----:B------:R-:W-:Y:S01]  /*24280*/  LOP3.LUT R150, R150, 0xfffffffd, RZ, 0xc0, !PT ;  /* 0xfffffffd96967812 */ /* 0x000fe200078ec0ff */
[----:B------:R-:W-:-:S05]  /*24290*/  FFMA.FTZ R11, R11, R148, 1.1641532182693481445e-10 ;  /* 0x2f0000000b0b7423 */ /* 0x000fca0000010094 */
        /* <DEDUP_REMOVED lines=13> */
.L_x_10980:
        /* <DEDUP_REMOVED lines=12> */
.L_x_10981:
        /* <DEDUP_REMOVED lines=43> */
.L_x_10979:
        /* <DEDUP_REMOVED lines=17> */
.L_x_10983:
        /* <DEDUP_REMOVED lines=12> */
.L_x_10984:
        /* <DEDUP_REMOVED lines=43> */
.L_x_10982:
        /* <DEDUP_REMOVED lines=16> */
.L_x_10986:
        /* <DEDUP_REMOVED lines=12> */
.L_x_10987:
        /* <DEDUP_REMOVED lines=43> */
.L_x_10985:
        /* <DEDUP_REMOVED lines=17> */
.L_x_10989:
        /* <DEDUP_REMOVED lines=12> */
.L_x_10990:
        /* <DEDUP_REMOVED lines=43> */
.L_x_10988:
        /* <DEDUP_REMOVED lines=20> */
[----:B------:R-:W-:Y:S01]  /*25590*/  FSETP.GTU.FTZ.AND P5, PT, R148, UR4, PT ;  /* 0x0000000494007c0b */ /* 0x000fe2000bfbc000 */
        /* <DEDUP_REMOVED lines=16> */
.L_x_10966:
[----:B------:R-:W-:Y:S01]  /*256a0*/  SEL R154, RZ, 0x1000000, !P5 ;  /* 0x01000000ff9a7807 */ /* 0x000fe20006800000 */
[C---:B------:R-:W-:Y:S01]  /*256b0*/  IMAD.WIDE.U32 R162, R158.reuse, 0x20, R162 ;  /* 0x000000209ea27825 */ /* 0x040fe200078e00a2 */
[----:B------:R-:W-:Y:S02]  /*256c0*/  SEL R148, RZ, 0x10000, !P4 ;  /* 0x00010000ff947807 */ /* 0x000fe40006000000 */
[----:B------:R-:W-:Y:S01]  /*256d0*/  SEL R149, RZ, 0x100, !P3 ;  /* 0x00000100ff957807 */ /* 0x000fe20005800000 */
[----:B------:R-:W-:Y:S01]  /*256e0*/  IMAD.WIDE.U32 R160, R158, 0x8, R160 ;  /* 0x000000089ea07825 */ /* 0x000fe200078e00a0 */
[C---:B------:R-:W-:Y:S01]  /*256f0*/  LOP3.LUT P6, RZ, R150.reuse, 0x8, RZ, 0xc0, !PT ;  /* 0x0000000896ff7812 */ /* 0x040fe200078cc0ff */
[----:B------:R0:W-:Y:S01]  /*25700*/  STG.E.128 desc[UR8][R162.64], R8 ;  /* 0x00000008a2007986 */ /* 0x0001e2000c101d08 */
[----:B------:R-:W-:Y:S02]  /*25710*/  LOP3.LUT R149, R149, R154, R148, 0xfe, !PT ;  /* 0x0000009a95957212 */ /* 0x000fe400078efe94 */
[----:B------:R-:W-:Y:S01]  /*25720*/  SEL R148, RZ, 0x1, !P2 ;  /* 0x00000001ff947807 */ /* 0x000fe20005000000 */
[----:B------:R0:W-:Y:S01]  /*25730*/  STG.E.128 desc[UR8][R162.64+0x10], R136 ;  /* 0x00001088a2007986 */ /* 0x0001e2000c101d08 */
[----:B------:R-:W-:-:S02]  /*25740*/  LOP3.LUT P5, RZ, R150, 0x4, RZ, 0xc0, !PT ;  /* 0x0000000496ff7812 */ /* 0x000fc400078ac0ff */
[C---:B------:R-:W-:Y:S02]  /*25750*/  LOP3.LUT P4, RZ, R150.reuse, 0x2, RZ, 0xc0, !PT ;  /* 0x0000000296ff7812 */ /* 0x040fe4000788c0ff */
[----:B------:R-:W-:Y:S02]  /*25760*/  LOP3.LUT R149, R149, R148, RZ, 0xfc, !PT ;  /* 0x0000009495957212 */ /* 0x000fe400078efcff */
[----:B------:R-:W-:Y:S02]  /*25770*/  SEL R154, RZ, 0x1000000, !P4 ;  /* 0x01000000ff9a7807 */ /* 0x000fe40006000000 */
[----:B------:R-:W-:Y:S02]  /*25780*/  SEL R159, RZ, 0x10000, !P5 ;  /* 0x00010000ff9f7807 */ /* 0x000fe40006800000 */
[----:B------:R-:W-:Y:S02]  /*25790*/  SEL R148, RZ, 0x100, !P6 ;  /* 0x00000100ff947807 */ /* 0x000fe40007000000 */
[----:B------:R-:W-:-:S02]  /*257a0*/  LOP3.LUT P1, RZ, R150, 0x10, RZ, 0xc0, !PT ;  /* 0x0000001096ff7812 */ /* 0x000fc4000782c0ff */
[----:B------:R-:W-:Y:S02]  /*257b0*/  LOP3.LUT R148, R148, R154, R159, 0xfe, !PT ;  /* 0x0000009a94947212 */ /* 0x000fe400078efe9f */
[----:B------:R-:W-:-:S04]  /*257c0*/  SEL R159, RZ, 0x1, !P1 ;  /* 0x00000001ff9f7807 */ /* 0x000fc80004800000 */
[----:B------:R-:W-:-:S05]  /*257d0*/  LOP3.LUT R148, R148, R159, RZ, 0xfc, !PT ;  /* 0x0000009f94947212 */ /* 0x000fca00078efcff */
        /* <DEDUP_REMOVED lines=22> */
.L_x_10991:
[----:B01----:R-:W-:Y:S01]  /*25940*/  FADD.FTZ R148, RZ, R36 ;  /* 0x00000024ff947221 */ /* 0x003fe20000010000 */
[----:B------:R-:W-:Y:S03]  /*25950*/  BSSY.RECONVERGENT B0, `(.L_x_10992) ;  /* 0x0000097000007945 */ /* 0x000fe60003800200 */
        /* <DEDUP_REMOVED lines=150> */
.L_x_10993:
[----:B------:R-:W-:Y:S05]  /*262c0*/  BSYNC.RECONVERGENT B0 ;  /* 0x0000000000007941 */ /* 0x000fea0003800200 */
.L_x_10992:
        /* <DEDUP_REMOVED lines=8> */
[----:B------:R-:W-:Y:S02]  /*26350*/  IMAD.SHL.U32 R148, R154, 0x8, RZ ;  /* 0x000000089a947824 */ /* 0x000fe400078e00ff */
[----:B------:R-:W-:-:S03]  /*26360*/  HFMA2 R162, -RZ, RZ, 0, 7.62939453125e-05 ;  /* 0x00000500ffa27431 */ /* 0x000fc600000001ff */
[----:B------:R-:W-:Y:S01]  /*26370*/  LOP3.LUT R148, R148, 0xf8, RZ, 0xc0, !PT ;  /* 0x000000f894947812 */ /* 0x000fe200078ec0ff */
[----:B0-----:R-:W-:-:S04]  /*26380*/  ULEA UR4, UR5, UR4, 0x18 ;  /* 0x0000000405047291 */ /* 0x001fc8000f8ec0ff */
[----:B------:R-:W-:-:S09]  /*26390*/  @UP1 UIADD3 UR4, UPT, UPT, UR4, 0x20, URZ ;  /* 0x0000002004041890 */ /* 0x000fd2000fffe0ff */
[----:B------:R-:W0:Y:S03]  /*263a0*/  LDS.64 R148, [R148+UR4] ;  /* 0x0000000494947984 */ /* 0x000e260008000a00 */
.L_x_10995:
[----:B------:R-:W-:Y:S05]  /*263b0*/  BSYNC.RECONVERGENT B0 ;  /* 0x0000000000007941 */ /* 0x000fea0003800200 */
.L_x_10994:
[----:B0-----:R-:W0:Y:S01]  /*263c0*/  SHFL.DOWN PT, R161, R148, 0x2, 0x1f ;  /* 0x08401f0094a17f89 */ /* 0x001e2200000e0000 */
[----:B------:R-:W-:Y:S01]  /*263d0*/  I2FP.F32.U32 R163, R162 ;  /* 0x000000a200a37245 */ /* 0x000fe20000201000 */
[----:B------:R-:W1:Y:S01]  /*263e0*/  LDC.64 R170, c[0x0][0x428] ;  /* 0x00010a00ffaa7b82 */ /* 0x000e620000000a00 */
[----:B------:R-:W-:Y:S01]  /*263f0*/  ISETP.NE.AND P1, PT, R154, RZ, PT ;  /* 0x000000ff9a00720c */ /* 0x000fe20003f25270 */
[----:B------:R-:W2:Y:S01]  /*26400*/  SHFL.DOWN PT, R165, R162, 0x2, 0x1f ;  /* 0x08401f00a2a57f89 */ /* 0x000ea200000e0000 */
[----:B------:R-:W-:Y:S01]  /*26410*/  ISETP.NE.AND P2, PT, RZ, UR39, PT ;  /* 0x00000027ff007c0c */ /* 0x000fe2000bf45270 */
[----:B------:R-:W-:Y:S01]  /*26420*/  UPLOP3.LUT UP1, UPT, UPT, UPT, UP1, 0x40, 0x4 ;  /* 0x000000000004789c */ /* 0x000fe20003f2e810 */
[----:B0-----:R-:W-:Y:S01]  /*26430*/  FADD.FTZ R159, -R161, R148 ;  /* 0x00000094a19f7221 */ /* 0x001fe20000010100 */
[----:B-1----:R-:W-:-:S04]  /*26440*/  IMAD.WIDE.U32 R172, R156, 0x10, R170 ;  /* 0x000000109cac7825 */ /* 0x002fc800078e00aa */
[----:B------:R-:W-:Y:S01]  /*26450*/  FMUL.FTZ R160, R159, R159 ;  /* 0x0000009f9fa07220 */ /* 0x000fe20000410000 */
[----:B--2---:R-:W-:Y:S01]  /*26460*/  IMAD.IADD R159, R165, 0x1, R162 ;  /* 0x00000001a59f7824 */ /* 0x004fe200078e02a2 */
[----:B------:R-:W-:Y:S02]  /*26470*/  I2FP.F32.S32 R165, R165 ;  /* 0x000000a500a57245 */ /* 0x000fe40000201400 */
[----:B------:R-:W-:Y:S01]  /*26480*/  FMUL.FTZ R160, R160, R163 ;  /* 0x000000a3a0a07220 */ /* 0x000fe20000410000 */
[----:B------:R-:W-:Y:S01]  /*26490*/  IMAD.WIDE.U32 R156, R157, 0x10, R170 ;  /* 0x000000109d9c7825 */ /* 0x000fe200078e00aa */
[----:B------:R-:W-:Y:S03]  /*264a0*/  SHFL.DOWN PT, R166, R159, 0x1, 0x1f ;  /* 0x08201f009fa67f89 */ /* 0x000fe600000e0000 */
[-C--:B------:R-:W-:Y:S01]  /*264b0*/  FMUL.FTZ R164, R161, R165.reuse ;  /* 0x000000a5a1a47220 */ /* 0x080fe20000410000 */
[----:B------:R-:W-:-:S03]  /*264c0*/  FMUL.FTZ R160, R160, R165 ;  /* 0x000000a5a0a07220 */ /* 0x000fc60000410000 */
[----:B------:R-:W-:Y:S02]  /*264d0*/  FFMA.FTZ R164, R163, R148, R164 ;  /* 0x00000094a3a47223 */ /* 0x000fe400000100a4 */
[----:B------:R-:W0:Y:S02]  /*264e0*/  SHFL.DOWN PT, R148, R149, 0x2, 0x1f ;  /* 0x08401f0095947f89 */ /* 0x000e2400000e0000 */
[----:B0-----:R-:W-:Y:S01]  /*264f0*/  FADD.FTZ R162, R148, R149 ;  /* 0x0000009594a27221 */ /* 0x001fe20000010000 */
[----:B------:R-:W-:-:S04]  /*26500*/  I2FP.F32.S32 R148, R159 ;  /* 0x0000009f00947245 */ /* 0x000fc80000201400 */
[----:B------:R-:W0:Y:S02]  /*26510*/  MUFU.RCP R163, R148 ;  /* 0x0000009400a37308 */ /* 0x000e240000001000 */
[C---:B0-----:R-:W-:Y:S01]  /*26520*/  FFMA.FTZ R160, R163.reuse, R160, R162 ;  /* 0x000000a0a3a07223 */ /* 0x041fe200000100a2 */
[----:B------:R-:W-:Y:S01]  /*26530*/  FMUL.FTZ R163, R163, R164 ;  /* 0x000000a4a3a37220 */ /* 0x000fe20000410000 */
[----:B------:R-:W-:Y:S01]  /*26540*/  IMAD.IADD R164, R159, 0x1, R166 ;  /* 0x000000019fa47824 */ /* 0x000fe200078e02a6 */
[----:B------:R-:W-:Y:S02]  /*26550*/  I2FP.F32.S32 R166, R166 ;  /* 0x000000a600a67245 */ /* 0x000fe40000201400 */
[----:B------:R-:W0:Y:S02]  /*26560*/  SHFL.DOWN PT, R165, R160, 0x1, 0x1f ;  /* 0x08201f00a0a57f89 */ /* 0x000e2400000e0000 */
[----:B------:R-:W-:Y:S02]  /*26570*/  I2FP.F32.S32 R164, R164 ;  /* 0x000000a400a47245 */ /* 0x000fe40000201400 */
[----:B------:R-:W1:Y:S04]  /*26580*/  SHFL.DOWN PT, R162, R163, 0x1, 0x1f ;  /* 0x08201f00a3a27f89 */ /* 0x000e6800000e0000 */
[----:B------:R-:W2:Y:S01]  /*26590*/  MUFU.RCP R164, R164 ;  /* 0x000000a400a47308 */ /* 0x000ea20000001000 */
[----:B0-----:R-:W-:Y:S01]  /*265a0*/  FADD.FTZ R165, R160, R165 ;  /* 0x000000a5a0a57221 */ /* 0x001fe20000010000 */
[----:B-1----:R-:W-:-:S04]  /*265b0*/  FADD.FTZ R161, R163, -R162 ;  /* 0x800000a2a3a17221 */ /* 0x002fc80000010000 */
[----:B------:R-:W-:-:S04]  /*265c0*/  FMUL.FTZ R161, R161, R161 ;  /* 0x000000a1a1a17220 */ /* 0x000fc80000410000 */
[----:B------:R-:W-:Y:S01]  /*265d0*/  FMUL.FTZ R149, R148, R161 ;  /* 0x000000a194957220 */ /* 0x000fe20000410000 */
[----:B------:R-:W-:-:S03]  /*265e0*/  FMUL.FTZ R161, R162, R166 ;  /* 0x000000a6a2a17220 */ /* 0x000fc60000410000 */
[----:B------:R-:W-:Y:S01]  /*265f0*/  FMUL.FTZ R149, R149, R166 ;  /* 0x000000a695957220 */ /* 0x000fe20000410000 */
[----:B------:R-:W-:Y:S02]  /*26600*/  FFMA.FTZ R161, R148, R163, R161 ;  /* 0x000000a394a17223 */ /* 0x000fe400000100a1 */
[----:B------:R-:W0:Y:S01]  /*26610*/  LDC R163, c[0x0][0x448] ;  /* 0x00011200ffa37b82 */ /* 0x000e220000000800 */
[C---:B--2---:R-:W-:Y:S01]  /*26620*/  FFMA.FTZ R162, R164.reuse, R149, R165 ;  /* 0x00000095a4a27223 */ /* 0x044fe200000100a5 */
[----:B------:R-:W-:Y:S01]  /*26630*/  FMUL.FTZ R159, R164, R161 ;  /* 0x000000a1a49f7220 */ /* 0x000fe20000410000 */
[----:B------:R-:W-:Y:S01]  /*26640*/  MOV R161, UR18 ;  /* 0x0000001200a17c02 */ /* 0x000fe20008000f00 */
[----:B------:R-:W-:Y:S01]  /*26650*/  IMAD.U32 R165, RZ, RZ, UR18 ;  /* 0x00000012ffa57e24 */ /* 0x000fe2000f8e00ff */
[----:B------:R-:W-:Y:S02]  /*26660*/  UIADD3 UR18, UPT, UPT, UR18, UR16, URZ ;  /* 0x0000001012127290 */ /* 0x000fe4000fffe0ff */
[----:B------:R-:W0:Y:S01]  /*26670*/  SHFL.IDX PT, R162, R162, RZ, 0x1f ;  /* 0x00001fffa2a27589 */ /* 0x000e2200000e0000 */
[----:B------:R-:W1:Y:S01]  /*26680*/  @!P1 LDC.64 R148, c[0x0][0x3c0] ;  /* 0x0000f000ff949b82 */ /* 0x000e620000000a00 */
[----:B------:R-:W-:-:S02]  /*26690*/  UISETP.GE.AND UP0, UPT, UR18, UR17, UPT ;  /* 0x000000111200728c */ /* 0x000fc4000bf06270 */
[----:B------:R-:W2:Y:S01]  /*266a0*/  SHFL.IDX PT, R159, R159, RZ, 0x1f ;  /* 0x00001fff9f9f7589 */ /* 0x000ea200000e0000 */
[----:B0-----:R-:W-:Y:S01]  /*266b0*/  FFMA.FTZ R163, R162, UR20, R163 ;  /* 0x00000014a2a37c23 */ /* 0x001fe200080100a3 */
[----:B-1----:R-:W-:-:S04]  /*266c0*/  @!P1 IMAD.WIDE R148, R161, 0x4, R148 ;  /* 0x00000004a1949825 */ /* 0x002fc800078e0294 */
[----:B--2---:R-:W-:Y:S01]  /*266d0*/  FMUL.FTZ R160, R159, R159 ;  /* 0x0000009f9fa07220 */ /* 0x004fe20000410000 */
[----:B------:R0:W-:Y:S04]  /*266e0*/  @!P1 STG.E desc[UR8][R148.64], R159 ;  /* 0x0000009f94009986 */ /* 0x0001e8000c101908 */
[----:B------:R-:W-:Y:S02]  /*266f0*/  FSEL R164, R160, RZ, P2 ;  /* 0x000000ffa0a47208 */ /* 0x000fe40001000000 */
[----:B------:R-:W1:Y:S03]  /*26700*/  @!P1 LDC.64 R160, c[0x0][0x3c8] ;  /* 0x0000f200ffa09b82 */ /* 0x000e660000000a00 */
[----:B------:R-:W-:-:S04]  /*26710*/  FADD.FTZ R163, R163, R164 ;  /* 0x000000a4a3a37221 */ /* 0x000fc80000010000 */
[----:B0-----:R-:W0:Y:S01]  /*26720*/  MUFU.RSQ R148, R163 ;  /* 0x000000a300947308 */ /* 0x001e220000001400 */
[----:B------:R-:W-:-:S05]  /*26730*/  FSEL R149, R159, RZ, !P2 ;  /* 0x000000ff9f957208 */ /* 0x000fca0005000000 */
        /* <DEDUP_REMOVED lines=12> */
[C---:B0-----:R-:W-:Y:S01]  /*26800*/  FMUL.FTZ R42, R148.reuse, R42 ;  /* 0x0000002a942a7220 */ /* 0x041fe20000410000 */
        /* <DEDUP_REMOVED lines=31> */
[----:B------:R-:W-:Y:S01]  /*26a00*/  FMUL.FTZ R159, R148, R31 ;  /* 0x0000001f949f7220 */ /* 0x000fe20000410000 */
[----:B-1----:R-:W-:-:S04]  /*26a10*/  @!P1 IMAD.WIDE R160, R165, 0x4, R160 ;  /* 0x00000004a5a09825 */ /* 0x002fc800078e02a0 */
        /* <DEDUP_REMOVED lines=17> */
[----:B------:R-:W-:Y:S01]  /*26b30*/  FFMA.FTZ R15, R149, R122, R82 ;  /* 0x0000007a950f7223 */ /* 0x000fe20000010052 */
[----:B------:R-:W-:Y:S01]  /*26b40*/  FFMA.FTZ R14, R159, R123, R83 ;  /* 0x0000007b9f0e7223 */ /* 0x000fe20000010053 */
[----:B------:R0:W-:Y:S01]  /*26b50*/  @!P1 STG.E desc[UR8][R160.64], R148 ;  /* 0x00000094a0009986 */ /* 0x0001e2000c101908 */
        /* <DEDUP_REMOVED lines=10> */
[----:B------:R-:W-:Y:S01]  /*26c00*/  F2FP.BF16.F32.PACK_AB R11, R9, R11 ;  /* 0x0000000b090b723e */ /* 0x000fe200000010ff */
[C---:B0-----:R-:W-:Y:S01]  /*26c10*/  FMUL.FTZ R161, R148.reuse, R8 ;  /* 0x0000000894a17220 */ /* 0x041fe20000410000 */
[----:B------:R-:W-:Y:S01]  /*26c20*/  FFMA.FTZ R8, R41, R129, R89 ;  /* 0x0000008129087223 */ /* 0x000fe20000010059 */
[----:B------:R-:W-:Y:S01]  /*26c30*/  FMUL.FTZ R160, R148, R19 ;  /* 0x0000001394a07220 */ /* 0x000fe20000410000 */
[----:B------:R-:W-:Y:S01]  /*26c40*/  FFMA.FTZ R9, R38, R134, R94 ;  /* 0x0000008626097223 */ /* 0x000fe2000001005e */
[----:B------:R-:W-:Y:S01]  /*26c50*/  FFMA.FTZ R12, R39, R135, R95 ;  /* 0x00000087270c7223 */ /* 0x000fe2000001005f */
[----:B------:R-:W-:Y:S01]  /*26c60*/  F2FP.BF16.F32.PACK_AB R13, R18, R13 ;  /* 0x0000000d120d723e */ /* 0x000fe200000010ff */
[C---:B------:R-:W-:Y:S01]  /*26c70*/  FMUL.FTZ R36, R148.reuse, R36 ;  /* 0x0000002494247220 */ /* 0x040fe20000410000 */
[----:B------:R-:W-:Y:S01]  /*26c80*/  FMUL.FTZ R37, R148, R37 ;  /* 0x0000002594257220 */ /* 0x000fe20000410000 */
[----:B------:R-:W-:Y:S01]  /*26c90*/  F2FP.BF16.F32.PACK_AB R15, R14, R15 ;  /* 0x0000000f0e0f723e */ /* 0x000fe200000010ff */
[----:B------:R-:W-:Y:S01]  /*26ca0*/  FFMA.FTZ R18, R31, R112, R72 ;  /* 0x000000701f127223 */ /* 0x000fe20000010048 */
[----:B------:R-:W-:Y:S01]  /*26cb0*/  FFMA.FTZ R19, R22, R114, R74 ;  /* 0x0000007216137223 */ /* 0x000fe2000001004a */
[----:B------:R-:W-:Y:S01]  /*26cc0*/  FFMA.FTZ R21, R21, R113, R73 ;  /* 0x0000007115157223 */ /* 0x000fe20000010049 */
[C---:B------:R-:W-:Y:S01]  /*26cd0*/  FMUL.FTZ R32, R148.reuse, R32 ;  /* 0x0000002094207220 */ /* 0x040fe20000410000 */
[----:B------:R-:W-:Y:S01]  /*26ce0*/  FMUL.FTZ R33, R148, R33 ;  /* 0x0000002194217220 */ /* 0x000fe20000410000 */
[----:B------:R-:W-:Y:S01]  /*26cf0*/  FFMA.FTZ R14, R28, R120, R80 ;  /* 0x000000781c0e7223 */ /* 0x000fe20000010050 */
[----:B------:R-:W-:Y:S01]  /*26d00*/  FFMA.FTZ R29, R29, R121, R81 ;  /* 0x000000791d1d7223 */ /* 0x000fe20000010051 */
[----:B------:R-:W-:Y:S01]  /*26d10*/  FFMA.FTZ R22, R23, R115, R75 ;  /* 0x0000007317167223 */ /* 0x000fe2000001004b */
[C---:B------:R-:W-:Y:S01]  /*26d20*/  FMUL.FTZ R26, R148.reuse, R26 ;  /* 0x0000001a941a7220 */ /* 0x040fe20000410000 */
[----:B------:R-:W-:Y:S01]  /*26d30*/  FMUL.FTZ R30, R148, R27 ;  /* 0x0000001b941e7220 */ /* 0x000fe20000410000 */
[----:B------:R-:W-:Y:S01]  /*26d40*/  FFMA.FTZ R24, R24, R116, R76 ;  /* 0x0000007418187223 */ /* 0x000fe2000001004c */
[----:B------:R-:W-:Y:S01]  /*26d50*/  FFMA.FTZ R25, R25, R117, R77 ;  /* 0x0000007519197223 */ /* 0x000fe2000001004d */
[----:B------:R-:W-:Y:S01]  /*26d60*/  FMUL.FTZ R27, R148, R17 ;  /* 0x00000011941b7220 */ /* 0x000fe20000410000 */
[----:B------:R-:W-:Y:S01]  /*26d70*/  F2FP.BF16.F32.PACK_AB R10, R8, R10 ;  /* 0x0000000a080a723e */ /* 0x000fe200000010ff */
[C---:B------:R-:W-:Y:S01]  /*26d80*/  FMUL.FTZ R136, R148.reuse, R136 ;  /* 0x0000008894887220 */ /* 0x040fe20000410000 */
[C---:B------:R-:W-:Y:S01]  /*26d90*/  FMUL.FTZ R137, R148.reuse, R137 ;  /* 0x0000008994897220 */ /* 0x040fe20000410000 */
[C---:B------:R-:W-:Y:S01]  /*26da0*/  FMUL.FTZ R138, R148.reuse, R138 ;  /* 0x0000008a948a7220 */ /* 0x040fe20000410000 */
[----:B------:R-:W-:Y:S01]  /*26db0*/  FMUL.FTZ R139, R148, R139 ;  /* 0x0000008b948b7220 */ /* 0x000fe20000410000 */
        /* <DEDUP_REMOVED lines=27> */
[----:B------:R-:W-:Y:S01]  /*26f70*/  IMAD.WIDE.U32 R40, R153, 0x10, R170 ;  /* 0x0000001099287825 */ /* 0x000fe200078e00aa */
[----:B------:R-:W-:-:S02]  /*26f80*/  F2FP.BF16.F32.PACK_AB R8, R37, R8 ;  /* 0x000000082508723e */ /* 0x000fc400000010ff */
[----:B------:R-:W-:Y:S01]  /*26f90*/  F2FP.BF16.F32.PACK_AB R12, R33, R12 ;  /* 0x0000000c210c723e */ /* 0x000fe200000010ff */
[--C-:B------:R-:W-:Y:S01]  /*26fa0*/  IMAD.WIDE.U32 R42, R155, 0x10, R170.reuse ;  /* 0x000000109b2a7825 */ /* 0x100fe200078e00aa */
[----:B------:R-:W-:Y:S01]  /*26fb0*/  F2FP.BF16.F32.PACK_AB R17, R30, R17 ;  /* 0x000000111e11723e */ /* 0x000fe200000010ff */
[----:B------:R0:W-:Y:S01]  /*26fc0*/  STG.E.128 desc[UR8][R40.64], R8 ;  /* 0x0000000828007986 */ /* 0x0001e2000c101d08 */
[----:B------:R-:W-:Y:S01]  /*26fd0*/  F2FP.BF16.F32.PACK_AB R23, R168, R23 ;  /* 0x00000017a817723e */ /* 0x000fe200000010ff */
[----:B------:R-:W-:Y:S01]  /*26fe0*/  IMAD.WIDE.U32 R170, R158, 0x10, R170 ;  /* 0x000000109eaa7825 */ /* 0x000fe200078e00aa */
        /* <DEDUP_REMOVED lines=9> */
[----:B------:R-:W-:-:S05]  /*27080*/  F2FP.BF16.F32.PACK_AB R24, R163, R24 ;  /* 0x00000018a318723e */ /* 0x000fca00000010ff */
[----:B------:R0:W-:Y:S01]  /*27090*/  STG.E.128 desc[UR8][R170.64], R24 ;  /* 0x00000018aa007986 */ /* 0x0001e2000c101d08 */
[----:B------:R-:W-:Y:S05]  /*270a0*/  BRA.U !UP0, `(.L_x_10996) ;  /* 0xfffffd9908ac7547 */ /* 0x000fea000b83ffff */
[----:B------:R-:W-:Y:S05]  /*270b0*/  EXIT ;  /* 0x000000000000794d */ /* 0x000fea0003800000 */
.L_x_10997:
        /* <DEDUP_REMOVED lines=12> */
.L_x_22339:


//--------------------- .text._ZN10layer_norm31ln_parallel_residual_fwd_kernelINS_13Kernel_traitsIf6__halfS2_S2_fjLj5120ELj1ELj1ELj4ELj16ENS_18Kernel_traits_baseILj5120EfS2_S2_S2_fjLj128EEEEELb0ELb0ELb0EEEvNS_9FwdParamsE --------------------------
	.section	.text._ZN10layer_norm31ln_parallel_residual_fwd_kernelINS_13Kernel_traitsIf6__halfS2_S2_fjLj5120ELj1ELj1ELj4ELj16ENS_18Kernel_traits_baseILj5120EfS2_S2_S2_fjLj128EEEEELb0ELb0ELb0EEEvNS_9FwdParamsE,"ax",@progbits
	.align	128
        .global         _ZN10layer_norm31ln_parallel_residual_fwd_kernelINS_13Kernel_traitsIf6__halfS2_S2_fjLj5120ELj1ELj1ELj4ELj16ENS_18Kernel_traits_baseILj5120EfS2_S2_S2_fjLj128EEEEELb0ELb0ELb0EEEvNS_9FwdParamsE
        .type           _ZN10layer_norm31ln_parallel_residual_fwd_kernelINS_13Kernel_traitsIf6__halfS2_S2_fjLj5120ELj1ELj1ELj4ELj16ENS_18Kernel_traits_baseILj5120EfS2_S2_S2_fjLj128EEEEELb0ELb0ELb0EEEvNS_9FwdParamsE,@function
        .size           _ZN10layer_norm31ln_parallel_residual_fwd_kernelINS_13Kernel_traitsIf6__halfS2_S2_fjLj5120ELj1ELj1ELj4ELj16ENS_18Kernel_traits_baseILj5120EfS2_S2_S2_fjLj128EEEEELb0ELb0ELb0EEEvNS_9FwdParamsE,(.L_x_22340 - _ZN10layer_norm31ln_parallel_residual_fwd_kernelINS_13Kernel_traitsIf6__halfS2_S2_fjLj5120ELj1ELj1ELj4ELj16ENS_18Kernel_traits_baseILj5120EfS2_S2_S2_fjLj128EEEEELb0ELb0ELb0EEEvNS_9FwdParamsE)
        .other          _ZN10layer_norm31ln_parallel_residual_fwd_kernelINS_13Kernel_traitsIf6__halfS2_S2_fjLj5120ELj1ELj1ELj4ELj16ENS_18Kernel_traits_baseILj5120EfS2_S2_S2_fjLj128EEEEELb0ELb0ELb0EEEvNS_9FwdParamsE,@"STO_CUDA_ENTRY STV_DEFAULT"
_ZN10layer_norm31ln_parallel_residual_fwd_kernelINS_13Kernel_traitsIf6__halfS2_S2_fjLj5120ELj1ELj1ELj4ELj16ENS_18Kernel_traits_baseILj5120EfS2_S2_S2_fjLj128EEEEELb0ELb0ELb0EEEvNS_9FwdParamsE:
.text._ZN10layer_norm31ln_parallel_residual_fwd_kernelINS_13Kernel_traitsIf6__halfS2_S2_fjLj5120ELj1ELj1ELj4ELj16ENS_18Kernel_traits_baseILj5120EfS2_S2_S2_fjLj128EEEEELb0ELb0ELb0EEEvNS_9FwdParamsE:
[----:B------:R-:W-:Y:S01]  /*0000*/  LDC R1, c[0x0][0x37c] ;  /* 0x0000df00ff017b82 */ /* 0x000fe20000000800 */
[----:B------:R-:W0:Y:S01]  /*0010*/  S2R R7, SR_TID.X ;  /* 0x0000000000077919 */ /* 0x000e220000002100 */
[----:B------:R-:W1:Y:S06]  /*0020*/  LDCU.64 UR10, c[0x0][0x438] ;  /* 0x00008700ff0a77ac */ /* 0x000e6c0008000a00 */
[----:B------:R-:W2:Y:S01]  /*0030*/  S2UR UR6, SR_CTAID.X ;  /* 0x00000000000679c3 */ /* 0x000ea20000002500 */
[----:B------:R-:W-:Y:S01]  /*0040*/  BSSY.RECONVERGENT B0, `(.L_x_10998) ;  /* 0x00001c5000007945 */ /* 0x000fe20003800200 */
[----:B------:R-:W3:Y:S01]  /*0050*/  LDCU UR5, c[0x0][0x388] ;  /* 0x00007100ff0577ac */ /* 0x000ee20008000800 */
[----:B------:R-:W4:Y:S01]  /*0060*/  LDCU.64 UR8, c[0x0][0x358] ;  /* 0x00006b00ff0877ac */ /* 0x000f220008000a00 */
[----:B-1----:R-:W-:-:S02]  /*0070*/  UISETP.NE.U32.AND UP0, UPT, UR10, URZ, UPT ;  /* 0x000000ff0a00728c */ /* 0x002fc4000bf05070 */
[----:B---3--:R-:W-:Y:S02]  /*0080*/  USHF.R.S32.HI UR4, URZ, 0x1f, UR5 ;  /* 0x0000001fff047899 */ /* 0x008fe40008011405 */
[----:B------:R-:W-:Y:S02]  /*0090*/  UISETP.NE.AND.EX UP0, UPT, UR11, URZ, UPT, UP0 ;  /* 0x000000ff0b00728c */ /* 0x000fe4000bf05300 */
[----:B------:R-:W-:Y:S01]  /*00a0*/  ULEA.HI UR4, UR4, UR5, URZ, 0x3 ;  /* 0x0000000504047291 */ /* 0x000fe2000f8f18ff */
[----:B0-----:R-:W-:-:S05]  /*00b0*/  LOP3.LUT R0, R7, 0x60, RZ, 0xc0, !PT ;  /* 0x0000006007007812 */ /* 0x001fca00078ec0ff */
[----:B------:R-:W-:Y:S02]  /*00c0*/  MOV R2, UR4 ;  /* 0x0000000400027c02 */ /* 0x000fe40008000f00 */
[----:B------:R-:W-:Y:S02]  /*00d0*/  LOP3.LUT R6, R0, 0x1f, R7, 0xf8, !PT ;  /* 0x0000001f00067812 */ /* 0x000fe400078ef807 */
[----:B------:R-:W-:Y:S02]  /*00e0*/  LOP3.LUT R4, R7, 0x1f, RZ, 0xc0, !PT ;  /* 0x0000001f07047812 */ /* 0x000fe400078ec0ff */
[----:B------:R-:W-:-:S04]  /*00f0*/  LOP3.LUT R5, R6, 0x7f, RZ, 0x3c, !PT ;  /* 0x0000007f06057812 */ /* 0x000fc800078e3cff */
[----:B------:R-:W-:Y:S01]  /*0100*/  LEA.HI.SX32 R5, R2, R5, 0x1d ;  /* 0x0000000502057211 */ /* 0x000fe200078feaff */
[----:B--2-4-:R-:W-:Y:S06]  /*0110*/  BRA.U UP0, `(.L_x_10999) ;  /* 0x0000000d00b07547 */ /* 0x014fec000b800000 */
        /* <DEDUP_REMOVED lines=22> */
[C---:B--2---:R-:W-:Y:S01]  /*0280*/  @P0 IMAD.WIDE.U32 R2, R6.reuse, 0x20, R2 ;  /* 0x0000002006020825 */ /* 0x044fe200078e0002 */
[----:B------:R-:W5:Y:S03]  /*0290*/  @P1 LDG.E.128 R40, desc[UR8][R10.64+0x10] ;  /* 0x000010080a281981 */ /* 0x000f66000c1e1d00 */
[C---:B---3--:R-:W-:Y:S01]  /*02a0*/  @P2 IMAD.WIDE.U32 R14, R149.reuse, 0x20, R14 ;  /* 0x00000020950e2825 */ /* 0x048fe200078e000e */
[----:B------:R-:W5:Y:S03]  /*02b0*/  @P0 LDG.E.128 R20, desc[UR8][R2.64] ;  /* 0x0000000802140981 */ /* 0x000f66000c1e1d00 */
[C---:B0-----:R-:W-:Y:S01]  /*02c0*/  @P2 IMAD.WIDE.U32 R16, R149.reuse, 0x20, R16 ;  /* 0x0000002095102825 */ /* 0x041fe200078e0010 */
[----:B------:R-:W-:Y:S01]  /*02d0*/  @P2 IADD3 R149, PT, PT, R149, 0x80, RZ ;  /* 0x0000008095952810 */ /* 0x000fe20007ffe0ff */
[----:B------:R0:W5:Y:S02]  /*02e0*/  @P0 LDG.E.128 R24, desc[UR8][R2.64+0x10] ;  /* 0x0000100802180981 */ /* 0x000164000c1e1d00 */
[----:B-1----:R-:W-:-:S02]  /*02f0*/  @P0 IMAD.WIDE.U32 R8, R6, 0x20, R8 ;  /* 0x0000002006080825 */ /* 0x002fc400078e0008 */
[----:B------:R1:W5:Y:S02]  /*0300*/  @P2 LDG.E.128 R52, desc[UR8][R14.64] ;  /* 0x000000080e342981 */ /* 0x000364000c1e1d00 */
[C---:B----4-:R-:W-:Y:S02]  /*0310*/  @P3 IMAD.WIDE.U32 R18, R149.reuse, 0x20, R18 ;  /* 0x0000002095123825 */ /* 0x050fe400078e0012 */
[----:B------:R1:W5:Y:S02]  /*0320*/  @P0 LDG.E.128 R28, desc[UR8][R8.64] ;  /* 0x00000008081c0981 */ /* 0x000364000c1e1d00 */
[----:B0-----:R-:W-:Y:S02]  /*0330*/  @P3 IMAD.WIDE.U32 R2, R149, 0x20, R84 ;  /* 0x0000002095023825 */ /* 0x001fe400078e0054 */
        /* <DEDUP_REMOVED lines=44> */
[----:B-1----:R-:W-:Y:S06]  /*0600*/  @!P1 BRA `(.L_x_11001) ;  /* 0x0000001400a09947 */ /* 0x002fec0003800000 */
        /* <DEDUP_REMOVED lines=49> */
.L_x_11000:
[C---:B------:R-:W-:Y:S01]  /*0920*/  ISETP.GE.U32.AND P0, PT, R5.reuse, 0x80, PT ;  /* 0x000000800500780c */ /* 0x040fe20003f06070 */
[----:B------:R-:W0:Y:S01]  /*0930*/  LDC.64 R12, c[0x0][0x3d8] ;  /* 0x0000f600ff0c7b82 */ /* 0x000e220000000a00 */
[C---:B------:R-:W-:Y:S02]  /*0940*/  ISETP.GE.U32.AND P1, PT, R5.reuse, 0x100, PT ;  /* 0x000001000500780c */ /* 0x040fe40003f26070 */
[C---:B------:R-:W-:Y:S02]  /*0950*/  ISETP.GE.U32.AND P2, PT, R5.reuse, 0x180, PT ;  /* 0x000001800500780c */ /* 0x040fe40003f46070 */
[----:B------:R-:W-:Y:S02]  /*0960*/  ISETP.GE.U32.AND P3, PT, R5, 0x200, PT ;  /* 0x000002000500780c */ /* 0x000fe40003f66070 */
[----:B------:R-:W-:Y:S01]  /*0970*/  MOV R149, R6 ;  /* 0x0000000600957202 */ /* 0x000fe20000000f00 */
[----:B------:R-:W1:Y:S08]  /*0980*/  LDC.64 R8, c[0x0][0x3d0] ;  /* 0x0000f400ff087b82 */ /* 0x000e700000000a00 */
[----:B------:R-:W2:Y:S01]  /*0990*/  @P0 LDC.64 R2, c[0x0][0x440] ;  /* 0x00011000ff020b82 */ /* 0x000ea20000000a00 */
[----:B0-----:R-:W-:-:S07]  /*09a0*/  @P0 IMAD.WIDE.U32 R14, R6, 0x20, R12 ;  /* 0x00000020060e0825 */ /* 0x001fce00078e000c */
[----:B------:R-:W0:Y:S01]  /*09b0*/  LDC.64 R16, c[0x0][0x3d0] ;  /* 0x0000f400ff107b82 */ /* 0x000e220000000a00 */
[----:B------:R-:W5:Y:S07]  /*09c0*/  @P0 LDG.E.128 R28, desc[UR8][R14.64] ;  /* 0x000000080e1c0981 */ /* 0x000f6e000c1e1d00 */
[----:B------:R-:W3:Y:S01]  /*09d0*/  LDC.64 R18, c[0x0][0x3d8] ;  /* 0x0000f600ff127b82 */ /* 0x000ee20000000a00 */
[----:B------:R-:W5:Y:S01]  /*09e0*/  @P0 LDG.E.128 R32, desc[UR8][R14.64+0x10] ;  /* 0x000010080e200981 */ /* 0x000f62000c1e1d00 */
[----:B-1----:R-:W-:-:S04]  /*09f0*/  @P0 IMAD.WIDE.U32 R10, R6, 0x20, R8 ;  /* 0x00000020060a0825 */ /* 0x002fc800078e0008 */
[C---:B--2---:R-:W-:Y:S02]  /*0a00*/  @P0 IMAD.WIDE.U32 R2, R6.reuse, 0x20, R2 ;  /* 0x0000002006020825 */ /* 0x044fe400078e0002 */
[----:B------:R-:W1:Y:S08]  /*0a10*/  @P1 LDC.64 R84, c[0x0][0x440] ;  /* 0x00011000ff541b82 */ /* 0x000e700000000a00 */
[----:B------:R-:W2:Y:S01]  /*0a20*/  LDC.64 R86, c[0x0][0x3d0] ;  /* 0x0000f400ff567b82 */ /* 0x000ea20000000a00 */
[----:B------:R-:W5:Y:S04]  /*0a30*/  @P0 LD.E.128 R144, desc[UR8][R2.64] ;  /* 0x0000000802900980 */ /* 0x000f68000c101d00 */
[----:B------:R-:W5:Y:S03]  /*0a40*/  @P0 LD.E.128 R140, desc[UR8][R2.64+0x10] ;  /* 0x00001008028c0980 */ /* 0x000f66000c101d00 */
[----:B------:R-:W4:Y:S08]  /*0a50*/  LDC.64 R88, c[0x0][0x3d8] ;  /* 0x0000f600ff587b82 */ /* 0x000f300000000a00 */
[----:B------:R-:W4:Y:S01]  /*0a60*/  @P2 LDC.64 R90, c[0x0][0x440] ;  /* 0x00011000ff5a2b82 */ /* 0x000f220000000a00 */
[----:B------:R-:W-:Y:S01]  /*0a70*/  @P0 LOP3.LUT R149, R6, 0x80, RZ, 0xfc, !PT ;  /* 0x0000008006950812 */ /* 0x000fe200078efcff */
[----:B------:R-:W5:Y:S04]  /*0a80*/  @P0 LDG.E.128 R20, desc[UR8][R10.64] ;  /* 0x000000080a140981 */ /* 0x000f68000c1e1d00 */
[----:B------:R3:W5:Y:S02]  /*0a90*/  @P0 LDG.E.128 R24, desc[UR8][R10.64+0x10] ;  /* 0x000010080a180981 */ /* 0x000764000c1e1d00 */
[----:B------:R-:W4:Y:S08]  /*0aa0*/  LDC.64 R92, c[0x0][0x3d0] ;  /* 0x0000f400ff5c7b82 */ /* 0x000f300000000a00 */
[----:B------:R-:W4:Y:S08]  /*0ab0*/  LDC.64 R94, c[0x0][0x3d8] ;  /* 0x0000f600ff5e7b82 */ /* 0x000f300000000a00 */
[----:B------:R-:W4:Y:S01]  /*0ac0*/  @P3 LDC.64 R96, c[0x0][0x440] ;  /* 0x00011000ff603b82 */ /* 0x000f220000000a00 */
[----:B0-----:R-:W-:-:S04]  /*0ad0*/  @P1 IMAD.WIDE.U32 R8, R149, 0x20, R16 ;  /* 0x0000002095081825 */ /* 0x001fc800078e0010 */
[C---:B---3--:R-:W-:Y:S01]  /*0ae0*/  @P1 IMAD.WIDE.U32 R10, R149.reuse, 0x20, R18 ;  /* 0x00000020950a1825 */ /* 0x048fe200078e0012 */
[----:B------:R-:W5:Y:S03]  /*0af0*/  @P1 LDG.E.128 R36, desc[UR8][R8.64] ;  /* 0x0000000808241981 */ /* 0x000f66000c1e1d00 */
[C---:B-1----:R-:W-:Y:S01]  /*0b00*/  @P1 IMAD.WIDE.U32 R12, R149.reuse, 0x20, R84 ;  /* 0x00000020950c1825 */ /* 0x042fe200078e0054 */
[----:B------:R-:W-:Y:S01]  /*0b10*/  @P1 IADD3 R149, PT, PT, R149, 0x80, RZ ;  /* 0x0000008095951810 */ /* 0x000fe20007ffe0ff */
[----:B------:R-:W5:Y:S04]  /*0b20*/  @P1 LDG.E.128 R40, desc[UR8][R8.64+0x10] ;  /* 0x0000100808281981 */ /* 0x000f68000c1e1d00 */
[----:B------:R-:W5:Y:S04]  /*0b30*/  @P1 LDG.E.128 R44, desc[UR8][R10.64] ;  /* 0x000000080a2c1981 */ /* 0x000f68000c1e1d00 */
[----:B------:R-:W5:Y:S04]  /*0b40*/  @P1 LDG.E.128 R48, desc[UR8][R10.64+0x10] ;  /* 0x000010080a301981 */ /* 0x000f68000c1e1d00 */
[----:B------:R-:W5:Y:S04]  /*0b50*/  @P1 LD.E.128 R136, desc[UR8][R12.64] ;  /* 0x000000080c881980 */ /* 0x000f68000c101d00 */
[----:B------:R-:W5:Y:S01]  /*0b60*/  @P1 LD.E.128 R132, desc[UR8][R12.64+0x10] ;  /* 0x000010080c841980 */ /* 0x000f62000c101d00 */
[----:B------:R-:W-:Y:S01]  /*0b70*/  ISETP.GE.U32.AND P1, PT, R5, 0x280, PT ;  /* 0x000002800500780c */ /* 0x000fe20003f26070 */
[----:B--2---:R-:W-:-:S04]  /*0b80*/  @P2 IMAD.WIDE.U32 R86, R149, 0x20, R86 ;  /* 0x0000002095562825 */ /* 0x004fc800078e0056 */
        /* <DEDUP_REMOVED lines=13> */
[----:B------:R-:W-:Y:S01]  /*0c60*/  CS2R R98, SRZ ;  /* 0x0000000000627805 */ /* 0x000fe2000001ff00 */
[----:B------:R0:W5:Y:S01]  /*0c70*/  @P2 LD.E.128 R124, desc[UR8][R90.64+0x10] ;  /* 0x000010085a7c2980 */ /* 0x000162000c101d00 */
[----:B------:R-:W-:Y:S02]  /*0c80*/  CS2R R102, SRZ ;  /* 0x0000000000667805 */ /* 0x000fe4000001ff00 */
[----:B-1----:R-:W-:Y:S02]  /*0c90*/  CS2R R88, SRZ ;  /* 0x0000000000587805 */ /* 0x002fe4000001ff00 */
        /* <DEDUP_REMOVED lines=10> */
[----:B------:R-:W-:-:S02]  /*0d40*/  CS2R R112, SRZ ;  /* 0x0000000000707805 */ /* 0x000fc4000001ff00 */
[----:B------:R-:W-:Y:S01]  /*0d50*/  @P3 IADD3 R149, PT, PT, R149, 0x80, RZ ;  /* 0x0000008095953810 */ /* 0x000fe20007ffe0ff */
        /* <DEDUP_REMOVED lines=40> */
.L_x_10999:
        /* <DEDUP_REMOVED lines=12> */
[----:B------:R-:W-:-:S06]  /*10a0*/  MOV R165, R6 ;  /* 0x0000000600a57202 */ /* 0x000fcc0000000f00 */
[----:B------:R-:W0:Y:S01]  /*10b0*/  LDC.64 R10, c[0x0][0x3d8] ;  /* 0x0000f600ff0a7b82 */ /* 0x000e220000000a00 */
[----:B------:R-:W-:Y:S01]  /*10c0*/  ISETP.GE.U32.AND P3, PT, R5, 0x200, PT ;  /* 0x000002000500780c */ /* 0x000fe20003f66070 */
[----:B------:R-:W5:Y:S01]  /*10d0*/  @P0 LDG.E.128 R20, desc[UR8][R8.64] ;  /* 0x0000000808140981 */ /* 0x000f62000c1e1d00 */
[----:B------:R-:W-:-:S03]  /*10e0*/  @P0 LOP3.LUT R165, R6, 0x80, RZ, 0xfc, !PT ;  /* 0x0000008006a50812 */ /* 0x000fc600078efcff */
[----:B------:R1:W5:Y:S02]  /*10f0*/  @P0 LDG.E.128 R24, desc[UR8][R8.64+0x10] ;  /* 0x0000100808180981 */ /* 0x000364000c1e1d00 */
        /* <DEDUP_REMOVED lines=70> */
[----:B--2---:R-:W-:-:S05]  /*1560*/  IMAD.WIDE.U32 R10, R165, 0x20, R10 ;  /* 0x00000020a50a7825 */ /* 0x004fca00078e000a */
[----:B------:R0:W5:Y:S01]  /*1570*/  LDG.E.128 R156, desc[UR8][R10.64] ;  /* 0x000000080a9c7981 */ /* 0x000162000c1e1d00 */
[----:B---3--:R-:W-:-:S03]  /*1580*/  IMAD.WIDE.U32 R12, R165, 0x20, R12 ;  /* 0x00000020a50c7825 */ /* 0x008fc600078e000c */
[----:B------:R0:W5:Y:S04]  /*1590*/  LDG.E.128 R160, desc[UR8][R10.64+0x10] ;  /* 0x000010080aa07981 */ /* 0x000168000c1e1d00 */
[----:B------:R0:W5:Y:S04]  /*15a0*/  LD.E.128 R164, desc[UR8][R8.64+0x10] ;  /* 0x0000100808a47980 */ /* 0x000168000c101d00 */
[----:B------:R0:W5:Y:S04]  /*15b0*/  LD.E.128 R176, desc[UR8][R12.64] ;  /* 0x000000080cb07980 */ /* 0x000168000c101d00 */
[----:B------:R0:W5:Y:S01]  /*15c0*/  LD.E.128 R172, desc[UR8][R12.64+0x10] ;  /* 0x000010080cac7980 */ /* 0x000162000c101d00 */
[----:B------:R-:W-:Y:S05]  /*15d0*/  BRA `(.L_x_11001) ;  /* 0x0000000400ac7947 */ /* 0x000fea0003800000 */
.L_x_11002:
        /* <DEDUP_REMOVED lines=11> */
[----:B------:R-:W3:Y:S01]  /*1690*/  @P1 LDC.64 R18, c[0x0][0x438] ;  /* 0x00010e00ff121b82 */ /* 0x000ee20000000a00 */
[----:B------:R-:W5:Y:S01]  /*16a0*/  @P0 LDG.E.128 R32, desc[UR8][R14.64+0x10] ;  /* 0x000010080e200981 */ /* 0x000f62000c1e1d00 */
[----:B-1----:R-:W-:-:S04]  /*16b0*/  @P0 IMAD.WIDE.U32 R8, R6, 0x20, R2 ;  /* 0x0000002006080825 */ /* 0x002fc800078e0002 */
[C---:B--2---:R-:W-:Y:S02]  /*16c0*/  @P0 IMAD.WIDE.U32 R12, R6.reuse, 0x20, R10 ;  /* 0x00000020060c0825 */ /* 0x044fe400078e000a */
[----:B------:R-:W1:Y:S08]  /*16d0*/  LDC.64 R116, c[0x0][0x3d8] ;  /* 0x0000f600ff747b82 */ /* 0x000e700000000a00 */
        /* <DEDUP_REMOVED lines=9> */
[----:B------:R-:W4:Y:S08]  /*1770*/  @P3 LDC.64 R126, c[0x0][0x438] ;  /* 0x00010e00ff7e3b82 */ /* 0x000f300000000a00 */
[----:B------:R-:W4:Y:S01]  /*1780*/  LDC.64 R128, c[0x0][0x3d8] ;  /* 0x0000f600ff807b82 */ /* 0x000f220000000a00 */
[----:B0-----:R-:W-:-:S04]  /*1790*/  @P1 IMAD.WIDE.U32 R2, R149, 0x20, R16 ;  /* 0x0000002095021825 */ /* 0x001fc800078e0010 */
[C---:B---3--:R-:W-:Y:S01]  /*17a0*/  @P1 IMAD.WIDE.U32 R8, R149.reuse, 0x20, R18 ;  /* 0x0000002095081825 */ /* 0x048fe200078e0012 */
[----:B------:R-:W5:Y:S03]  /*17b0*/  @P1 LDG.E.128 R36, desc[UR8][R2.64] ;  /* 0x0000000802241981 */ /* 0x000f66000c1e1d00 */
[C---:B-1----:R-:W-:Y:S01]  /*17c0*/  @P1 IMAD.WIDE.U32 R10, R149.reuse, 0x20, R116 ;  /* 0x00000020950a1825 */ /* 0x042fe200078e0074 */
[----:B------:R-:W-:Y:S01]  /*17d0*/  @P1 IADD3 R149, PT, PT, R149, 0x80, RZ ;  /* 0x0000008095951810 */ /* 0x000fe20007ffe0ff */
[----:B------:R-:W5:Y:S04]  /*17e0*/  @P1 LDG.E.128 R40, desc[UR8][R2.64+0x10] ;  /* 0x0000100802281981 */ /* 0x000f68000c1e1d00 */
[----:B------:R-:W5:Y:S04]  /*17f0*/  @P1 LD.E.128 R104, desc[UR8][R8.64] ;  /* 0x0000000808681980 */ /* 0x000f68000c101d00 */
[----:B------:R-:W5:Y:S04]  /*1800*/  @P1 LD.E.128 R100, desc[UR8][R8.64+0x10] ;  /* 0x0000100808641980 */ /* 0x000f68000c101d00 */
[----:B------:R-:W5:Y:S04]  /*1810*/  @P1 LDG.E.128 R44, desc[UR8][R10.64] ;  /* 0x000000080a2c1981 */ /* 0x000f68000c1e1d00 */
[----:B------:R-:W5:Y:S01]  /*1820*/  @P1 LDG.E.128 R48, desc[UR8][R10.64+0x10] ;  /* 0x000010080a301981 */ /* 0x000f62000c1e1d00 */
        /* <DEDUP_REMOVED lines=8> */
[----:B------:R-:W5:Y:S03]  /*18b0*/  @P2 LD.E.128 R96, desc[UR8][R120.64] ;  /* 0x0000000878602980 */ /* 0x000f66000c101d00 */
[C---:B------:R-:W-:Y:S01]  /*18c0*/  @P3 IMAD.WIDE.U32 R126, R149.reuse, 0x20, R126 ;  /* 0x00000020957e3825 */ /* 0x040fe200078e007e */
[----:B------:R1:W5:Y:S03]  /*18d0*/  @P2 LD.E.128 R92, desc[UR8][R120.64+0x10] ;  /* 0x00001008785c2980 */ /* 0x000366000c101d00 */
[----:B------:R-:W-:Y:S01]  /*18e0*/  @P3 IMAD.WIDE.U32 R128, R149, 0x20, R128 ;  /* 0x0000002095803825 */ /* 0x000fe200078e0080 */
[----:B------:R-:W5:Y:S01]  /*18f0*/  @P2 LDG.E.128 R60, desc[UR8][R122.64] ;  /* 0x000000087a3c2981 */ /* 0x000f62000c1e1d00 */
[----:B0-----:R-:W-:-:S02]  /*1900*/  CS2R R118, SRZ ;  /* 0x0000000000767805 */ /* 0x001fc4000001ff00 */
[----:B------:R-:W-:Y:S02]  /*1910*/  CS2R R116, SRZ ;  /* 0x0000000000747805 */ /* 0x000fe4000001ff00 */
[----:B------:R-:W-:Y:S01]  /*1920*/  CS2R R130, SRZ ;  /* 0x0000000000827805 */ /* 0x000fe2000001ff00 */
[----:B------:R0:W5:Y:S01]  /*1930*/  @P2 LDG.E.128 R64, desc[UR8][R122.64+0x10] ;  /* 0x000010087a402981 */ /* 0x000162000c1e1d00 */
        /* <DEDUP_REMOVED lines=11> */
[----:B------:R-:W5:Y:S01]  /*19f0*/  @P3 LD.E.128 R88, desc[UR8][R126.64] ;  /* 0x000000087e583980 */ /* 0x000f62000c101d00 */
[----:B------:R-:W-:-:S02]  /*1a00*/  CS2R R144, SRZ ;  /* 0x0000000000907805 */ /* 0x000fc4000001ff00 */
[----:B------:R-:W-:Y:S01]  /*1a10*/  @P3 IADD3 R149, PT, PT, R149, 0x80, RZ ;  /* 0x0000008095953810 */ /* 0x000fe20007ffe0ff */
        /* <DEDUP_REMOVED lines=39> */
.L_x_11001:
[----:B------:R-:W-:Y:S05]  /*1c90*/  BSYNC.RECONVERGENT B0 ;  /* 0x0000000000007941 */ /* 0x000fea0003800200 */
.L_x_10998:
[----:B------:R-:W1:Y:S02]  /*1ca0*/  LDCU UR5, c[0x0][0x384] ;  /* 0x00007080ff0577ac */ /* 0x000e640008000800 */
[----:B-1----:R-:W-:-:S06]  /*1cb0*/  UISETP.GE.AND UP0, UPT, UR6, UR5, UPT ;  /* 0x000000050600728c */ /* 0x002fcc000bf06270 */
[----:B------:R-:W-:-:S13]  /*1cc0*/  PLOP3.LUT P1, PT, PT, PT, UP0, 0x80, 0x8 ;  /* 0x000000000008781c */ /* 0x000fda0003f2f008 */
[----:B------:R-:W-:Y:S05]  /*1cd0*/  @P1 EXIT ;  /* 0x000000000000194d */ /* 0x000fea0003800000 */
[----:B------:R-:W-:Y:S01]  /*1ce0*/  USHF.R.S32.HI UR5, URZ, 0x3, UR4 ;  /* 0x00000003ff057899 */ /* 0x000fe20008011404 */
[----:B------:R-:W-:Y:S01]  /*1cf0*/  IADD3 R0, PT, PT, RZ, -R0, RZ ;  /* 0x80000000ff007210 */ /* 0x000fe20007ffe0ff */
        /* <DEDUP_REMOVED lines=26> */
.L_x_11043:
[----:B------:R-:W-:Y:S01]  /*1ea0*/  UIMAD UR4, UR6, UR18, URZ ;  /* 0x00000012060472a4 */ /* 0x000fe2000f8e02ff */
[----:B------:R-:W-:Y:S03]  /*1eb0*/  BSSY.RECONVERGENT B0, `(.L_x_11003) ;  /* 0x000008d000007945 */ /* 0x000fe60003800200 */
[----:B------:R-:W-:-:S04]  /*1ec0*/  USHF.R.S32.HI UR5, URZ, 0x1f, UR4 ;  /* 0x0000001fff057899 */ /* 0x000fc80008011404 */
[----:B------:R-:W-:-:S06]  /*1ed0*/  ULEA.HI UR5, UR5, UR4, URZ, 0x3 ;  /* 0x0000000405057291 */ /* 0x000fcc000f8f18ff */
[----:B01234-:R-:W-:-:S04]  /*1ee0*/  MOV R193, UR5 ;  /* 0x0000000500c17c02 */ /* 0x01ffc80008000f00 */
[----:B------:R-:W-:-:S04]  /*1ef0*/  LEA.HI.SX32 R220, R193, R6, 0x1d ;  /* 0x00000006c1dc7211 */ /* 0x000fc800078feaff */
[----:B------:R-:W-:Y:S01]  /*1f00*/  MOV R227, R220 ;  /* 0x000000dc00e37202 */ /* 0x000fe20000000f00 */
[----:B------:R-:W-:Y:S06]  /*1f10*/  @!P0 BRA `(.L_x_11004) ;  /* 0x0000000800188947 */ /* 0x000fec0003800000 */
[----:B----4-:R-:W-:Y:S01]  /*1f20*/  ISETP.NE.U32.AND P0, PT, RZ, UR20, PT ;  /* 0x00000014ff007c0c */ /* 0x010fe2000bf05070 */
[----:B------:R-:W2:Y:S01]  /*1f30*/  LDC.64 R192, c[0x0][0x390] ;  /* 0x0000e400ffc07b82 */ /* 0x000ea20000000a00 */
[----:B0-----:R-:W-:Y:S02]  /*1f40*/  ISETP.NE.U32.AND P1, PT, RZ, UR22, PT ;  /* 0x00000016ff007c0c */ /* 0x001fe4000bf25070 */
[----:B------:R-:W-:Y:S02]  /*1f50*/  ISETP.NE.AND.EX P0, PT, RZ, UR21, PT, P0 ;  /* 0x00000015ff007c0c */ /* 0x000fe4000bf05300 */
[----:B------:R-:W-:-:S11]  /*1f60*/  ISETP.NE.AND.EX P1, PT, RZ, UR23, PT, P1 ;  /* 0x00000017ff007c0c */ /* 0x000fd6000bf25310 */
[----:B------:R-:W0:Y:S08]  /*1f70*/  @P0 LDC.64 R198, c[0x0][0x398] ;  /* 0x0000e600ffc60b82 */ /* 0x000e300000000a00 */
[----:B------:R-:W4:Y:S01]  /*1f80*/  @P1 LDC.64 R196, c[0x0][0x3a0] ;  /* 0x0000e800ffc41b82 */ /* 0x000f220000000a00 */
[----:B--2---:R-:W-:-:S06]  /*1f90*/  IMAD.WIDE.U32 R192, R220, 0x10, R192 ;  /* 0x00000010dcc07825 */ /* 0x004fcc00078e00c0 */
[----:B------:R-:W5:Y:S01]  /*1fa0*/  LDG.E.128 R192, desc[UR8][R192.64] ;  /* 0x00000008c0c07981 */ /* 0x000f62000c1e1d00 */
[----:B0-----:R-:W-:-:S05]  /*1fb0*/  @P0 IMAD.WIDE.U32 R198, R220, 0x10, R198 ;  /* 0x00000010dcc60825 */ /* 0x001fca00078e00c6 */
        /* <DEDUP_REMOVED lines=50> */
.L_x_11006:
        /* <DEDUP_REMOVED lines=29> */
.L_x_11005:
        /* <DEDUP_REMOVED lines=30> */
.L_x_11008:
        /* <DEDUP_REMOVED lines=8> */
.L_x_11007:
[----:B------:R-:W2:Y:S01]  /*2710*/  @UP0 LDCU.64 UR4, c[0x0][0x3a8] ;  /* 0x00007500ff0407ac */ /* 0x000ea20008000a00 */
[----:B------:R-:W-:Y:S01]  /*2720*/  PLOP3.LUT P0, PT, PT, PT, UP0, 0x80, 0x8 ;  /* 0x000000000008781c */ /* 0x000fe20003f0f008 */
[----:B------:R-:W-:Y:S01]  /*2730*/  HFMA2 R193, -RZ, RZ, 0, 9.5367431640625e-07 ;  /* 0x00000010ffc17431 */ /* 0x000fe200000001ff */
[----:B------:R-:W-:Y:S02]  /*2740*/  PLOP3.LUT P1, PT, PT, PT, UP0, 0x80, 0x8 ;  /* 0x000000000008781c */ /* 0x000fe40003f2f008 */
[----:B------:R-:W-:-:S09]  /*2750*/  IADD3 R227, PT, PT, R220, 0x80, RZ ;  /* 0x00000080dce37810 */ /* 0x000fd20007ffe0ff */
[----:B--2---:R-:W-:-:S05]  /*2760*/  @P0 IMAD.WIDE.U32 R192, R220, R193, UR4 ;  /* 0x00000004dcc00e25 */ /* 0x004fca000f8e00c1 */
[----:B------:R2:W-:Y:S02]  /*2770*/  @P1 STG.E.128 desc[UR8][R192.64], R188 ;  /* 0x000000bcc0001986 */ /* 0x0005e4000c101d08 */
.L_x_11004:
[----:B01--4-:R-:W-:Y:S05]  /*2780*/  BSYNC.RECONVERGENT B0 ;  /* 0x0000000000007941 */ /* 0x013fea0003800200 */
.L_x_11003:
        /* <DEDUP_REMOVED lines=31> */
.L_x_11012:
        /* <DEDUP_REMOVED lines=29> */
.L_x_11011:
        /* <DEDUP_REMOVED lines=32> */
.L_x_11014:
        /* <DEDUP_REMOVED lines=44> */
.L_x_11013:
[----:B------:R-:W0:Y:S01]  /*3010*/  @UP0 LDCU.64 UR4, c[0x0][0x3a8] ;  /* 0x00007500ff0407ac */ /* 0x000e220008000a00 */
[----:B------:R-:W-:Y:S02]  /*3020*/  PLOP3.LUT P0, PT, PT, PT, UP0, 0x80, 0x8 ;  /* 0x000000000008781c */ /* 0x000fe40003f0f008 */
[----:B------:R-:W-:Y:S02]  /*3030*/  PLOP3.LUT P2, PT, PT, PT, UP0, 0x80, 0x8 ;  /* 0x000000000008781c */ /* 0x000fe40003f4f008 */
[----:B------:R-:W-:-:S09]  /*3040*/  MOV R192, 0x10 ;  /* 0x0000001000c07802 */ /* 0x000fd20000000f00 */
[C---:B0-----:R-:W-:Y:S01]  /*3050*/  @P0 IMAD.WIDE.U32 R192, R227.reuse, R192, UR4 ;  /* 0x00000004e3c00e25 */ /* 0x041fe2000f8e00c0 */
[----:B------:R-:W-:-:S04]  /*3060*/  IADD3 R227, PT, PT, R227, 0x80, RZ ;  /* 0x00000080e3e37810 */ /* 0x000fc80007ffe0ff */
[----:B------:R0:W-:Y:S03]  /*3070*/  @P2 STG.E.128 desc[UR8][R192.64], R188 ;  /* 0x000000bcc0002986 */ /* 0x0001e6000c101d08 */
.L_x_11010:
[----:B------:R-:W-:Y:S05]  /*3080*/  BSYNC.RECONVERGENT B0 ;  /* 0x0000000000007941 */ /* 0x000fea0003800200 */
.L_x_11009:
        /* <DEDUP_REMOVED lines=31> */
.L_x_11018:
        /* <DEDUP_REMOVED lines=29> */
.L_x_11017:
        /* <DEDUP_REMOVED lines=32> */
.L_x_11020:
        /* <DEDUP_REMOVED lines=44> */
.L_x_11019:
[----:B------:R-:W0:Y:S01]  /*3910*/  @UP0 LDCU.64 UR4, c[0x0][0x3a8] ;  /* 0x00007500ff0407ac */ /* 0x000e220008000a00 */
[----:B------:R-:W-:Y:S01]  /*3920*/  PLOP3.LUT P0, PT, PT, PT, UP0, 0x80, 0x8 ;  /* 0x000000000008781c */ /* 0x000fe20003f0f008 */
[----:B------:R-:W-:Y:S01]  /*3930*/  HFMA2 R192, -RZ, RZ, 0, 9.5367431640625e-07 ;  /* 0x00000010ffc07431 */ /* 0x000fe200000001ff */
[----:B------:R-:W-:-:S11]  /*3940*/  PLOP3.LUT P3, PT, PT, PT, UP0, 0x80, 0x8 ;  /* 0x000000000008781c */ /* 0x000fd60003f6f008 */
[C---:B0-----:R-:W-:Y:S01]  /*3950*/  @P0 IMAD.WIDE.U32 R192, R227.reuse, R192, UR4 ;  /* 0x00000004e3c00e25 */ /* 0x041fe2000f8e00c0 */
[----:B------:R-:W-:-:S04]  /*3960*/  IADD3 R227, PT, PT, R227, 0x80, RZ ;  /* 0x00000080e3e37810 */ /* 0x000fc80007ffe0ff */
[----:B------:R1:W-:Y:S03]  /*3970*/  @P3 STG.E.128 desc[UR8][R192.64], R188 ;  /* 0x000000bcc0003986 */ /* 0x0003e6000c101d08 */
.L_x_11016:
[----:B------:R-:W-:Y:S05]  /*3980*/  BSYNC.RECONVERGENT B0 ;  /* 0x0000000000007941 */ /* 0x000fea0003800200 */
.L_x_11015:
        /* <DEDUP_REMOVED lines=31> */
.L_x_11024:
        /* <DEDUP_REMOVED lines=29> */
.L_x_11023:
        /* <DEDUP_REMOVED lines=32> */
.L_x_11026:
        /* <DEDUP_REMOVED lines=44> */
.L_x_11025:
[----:B------:R-:W0:Y:S01]  /*4210*/  @UP0 LDCU.64 UR4, c[0x0][0x3a8] ;  /* 0x00007500ff0407ac */ /* 0x000e220008000a00 */
[----:B------:R-:W-:Y:S02]  /*4220*/  PLOP3.LUT P0, PT, PT, PT, UP0, 0x80, 0x8 ;  /* 0x000000000008781c */ /* 0x000fe40003f0f008 */
[----:B------:R-:W-:Y:S02]  /*4230*/  PLOP3.LUT P4, PT, PT, PT, UP0, 0x80, 0x8 ;  /* 0x000000000008781c */ /* 0x000fe40003f8f008 */
[----:B------:R-:W-:-:S09]  /*4240*/  MOV R192, 0x10 ;  /* 0x0000001000c07802 */ /* 0x000fd20000000f00 */
[C---:B0-----:R-:W-:Y:S01]  /*4250*/  @P0 IMAD.WIDE.U32 R192, R227.reuse, R192, UR4 ;  /* 0x00000004e3c00e25 */ /* 0x041fe2000f8e00c0 */
[----:B------:R-:W-:-:S04]  /*4260*/  IADD3 R227, PT, PT, R227, 0x80, RZ ;  /* 0x00000080e3e37810 */ /* 0x000fc80007ffe0ff */
[----:B------:R4:W-:Y:S03]  /*4270*/  @P4 STG.E.128 desc[UR8][R192.64], R188 ;  /* 0x000000bcc0004986 */ /* 0x0009e6000c101d08 */
.L_x_11022:
[----:B------:R-:W-:Y:S05]  /*4280*/  BSYNC.RECONVERGENT B0 ;  /* 0x0000000000007941 */ /* 0x000fea0003800200 */
.L_x_11021:
        /* <DEDUP_REMOVED lines=31> */
.L_x_11030:
        /* <DEDUP_REMOVED lines=29> */
.L_x_11029:
        /* <DEDUP_REMOVED lines=32> */
.L_x_11032:
        /* <DEDUP_REMOVED lines=44> */
.L_x_11031:
[----:B------:R-:W0:Y:S01]  /*4b10*/  @UP0 LDCU.64 UR4, c[0x0][0x3a8] ;  /* 0x00007500ff0407ac */ /* 0x000e220008000a00 */
[----:B------:R-:W-:Y:S01]  /*4b20*/  PLOP3.LUT P0, PT, PT, PT, UP0, 0x80, 0x8 ;  /* 0x000000000008781c */ /* 0x000fe20003f0f008 */
[----:B------:R-:W-:Y:S01]  /*4b30*/  HFMA2 R192, -RZ, RZ, 0, 9.5367431640625e-07 ;  /* 0x00000010ffc07431 */ /* 0x000fe200000001ff */
[----:B------:R-:W-:-:S11]  /*4b40*/  PLOP3.LUT P5, PT, PT, PT, UP0, 0x80, 0x8 ;  /* 0x000000000008781c */ /* 0x000fd60003faf008 */
[----:B0-----:R-:W-:-:S05]  /*4b50*/  @P0 IMAD.WIDE.U32 R192, R227, R192, UR4 ;  /* 0x00000004e3c00e25 */ /* 0x001fca000f8e00c0 */
[----:B------:R0:W-:Y:S02]  /*4b60*/  @P5 STG.E.128 desc[UR8][R192.64], R188 ;  /* 0x000000bcc0005986 */ /* 0x0001e4000c101d08 */
.L_x_11028:
[----:B------:R-:W-:Y:S05]  /*4b70*/  BSYNC.RECONVERGENT B0 ;  /* 0x0000000000007941 */ /* 0x000fea0003800200 */
.L_x_11027:
[----:B012-4-:R-:W-:Y:S01]  /*4b80*/  FADD.FTZ R193, RZ, R3 ;  /* 0x00000003ffc17221 */ /* 0x017fe20000010000 */
        /* <DEDUP_REMOVED lines=212> */
[----:B------:R-:W-:Y:S01]  /*58d0*/  MOV R199, UR6 ;  /* 0x0000000600c77c02 */ /* 0x000fe20008000f00 */
[----:B--2---:R-:W-:Y:S01]  /*58e0*/  @!P5 IMAD.WIDE R192, R227, 0x4, R192 ;  /* 0x00000004e3c0d825 */ /* 0x004fe200078e02c0 */
[----:B------:R-:W-:Y:S01]  /*58f0*/  FSEL R227, R231, RZ, !P6 ;  /* 0x000000ffe7e37208 */ /* 0x000fe20007000000 */
[----:B------:R-:W0:Y:S02]  /*5900*/  MUFU.RSQ R229, R198 ;  /* 0x000000c600e57308 */ /* 0x000e240000001400 */
        /* <DEDUP_REMOVED lines=10> */
[----:B------:R-:W0:Y:S01]  /*59b0*/  LDC.64 R234, c[0x0][0x428] ;  /* 0x00010a00ffea7b82 */ /* 0x000e220000000a00 */
[----:B------:R-:W-:Y:S01]  /*59c0*/  FMUL.FTZ R197, R229, R192 ;  /* 0x000000c0e5c57220 */ /* 0x000fe20000410000 */
[C---:B-----5:R-:W-:Y:S01]  /*59d0*/  FFMA.FTZ R194, R198.reuse, R27, R111 ;  /* 0x0000001bc6c27223 */ /* 0x060fe2000001006f */
[C---:B------:R-:W-:Y:S01]  /*59e0*/  FFMA.FTZ R195, R193.reuse, R26, R110 ;  /* 0x0000001ac1c37223 */ /* 0x040fe2000001006e */
[----:B------:R-:W-:Y:S01]  /*59f0*/  FFMA.FTZ R199, R193, R34, R142 ;  /* 0x00000022c1c77223 */ /* 0x000fe2000001008e */
[----:B------:R-:W-:Y:S01]  /*5a00*/  FFMA.FTZ R198, R198, R35, R143 ;  /* 0x00000023c6c67223 */ /* 0x000fe2000001008f */
[----:B------:R-:W-:Y:S01]  /*5a10*/  FMUL.FTZ R196, R229, R196 ;  /* 0x000000c4e5c47220 */ /* 0x000fe20000410000 */
[--C-:B------:R-:W-:Y:S01]  /*5a20*/  FADD.FTZ R236, R207, -R227.reuse ;  /* 0x800000e3cfec7221 */ /* 0x100fe20000010000 */
[----:B------:R-:W1:Y:S01]  /*5a30*/  LDC.64 R232, c[0x0][0x430] ;  /* 0x00010c00ffe87b82 */ /* 0x000e620000000a00 */
[----:B------:R-:W-:Y:S01]  /*5a40*/  F2FP.F16.F32.PACK_AB R195, R194, R195 ;  /* 0x000000c3c2c3723e */ /* 0x000fe200000000ff */
[--C-:B------:R-:W-:Y:S01]  /*5a50*/  FADD.FTZ R194, R203, -R227.reuse ;  /* 0x800000e3cbc27221 */ /* 0x100fe20000010000 */
[----:B------:R-:W-:Y:S01]  /*5a60*/  F2FP.F16.F32.PACK_AB R199, R198, R199 ;  /* 0x000000c7c6c7723e */ /* 0x000fe200000000ff */
[--C-:B------:R-:W-:Y:S01]  /*5a70*/  FADD.FTZ R198, R200, -R227.reuse ;  /* 0x800000e3c8c67221 */ /* 0x100fe20000010000 */
[----:B------:R-:W-:Y:S01]  /*5a80*/  FADD.FTZ R238, R210, -R227 ;  /* 0x800000e3d2ee7221 */ /* 0x000fe20000010000 */
[----:B------:R-:W-:Y:S01]  /*5a90*/  FFMA.FTZ R192, R197, R20, R112 ;  /* 0x00000014c5c07223 */ /* 0x000fe20000010070 */
[----:B------:R-:W-:Y:S01]  /*5aa0*/  FFMA.FTZ R193, R196, R21, R113 ;  /* 0x00000015c4c17223 */ /* 0x000fe20000010071 */
[C---:B------:R-:W-:Y:S01]  /*5ab0*/  FMUL.FTZ R237, R229.reuse, R194 ;  /* 0x000000c2e5ed7220 */ /* 0x040fe20000410000 */
[C---:B------:R-:W-:Y:S01]  /*5ac0*/  FMUL.FTZ R198, R229.reuse, R198 ;  /* 0x000000c6e5c67220 */ /* 0x040fe20000410000 */
[C---:B------:R-:W-:Y:S01]  /*5ad0*/  FMUL.FTZ R239, R229.reuse, R236 ;  /* 0x000000ece5ef7220 */ /* 0x040fe20000410000 */
[----:B------:R-:W-:Y:S01]  /*5ae0*/  FMUL.FTZ R238, R229, R238 ;  /* 0x000000eee5ee7220 */ /* 0x000fe20000410000 */
[----:B------:R-:W-:Y:S01]  /*5af0*/  F2FP.F16.F32.PACK_AB R192, R193, R192 ;  /* 0x000000c0c1c0723e */ /* 0x000fe200000000ff */
[----:B------:R-:W-:Y:S01]  /*5b00*/  FFMA.FTZ R193, R237, R22, R114 ;  /* 0x00000016edc17223 */ /* 0x000fe20000010072 */
[----:B------:R-:W-:Y:S01]  /*5b10*/  FFMA.FTZ R194, R198, R23, R115 ;  /* 0x00000017c6c27223 */ /* 0x000fe20000010073 */
[C---:B------:R-:W-:Y:S01]  /*5b20*/  FFMA.FTZ R231, R239.reuse, R24, R108 ;  /* 0x00000018efe77223 */ /* 0x040fe2000001006c */
[C---:B------:R-:W-:Y:S01]  /*5b30*/  FFMA.FTZ R236, R238.reuse, R25, R109 ;  /* 0x00000019eeec7223 */ /* 0x040fe2000001006d */
[----:B------:R-:W-:Y:S01]  /*5b40*/  FFMA.FTZ R239, R239, R32, R140 ;  /* 0x00000020efef7223 */ /* 0x000fe2000001008c */
[----:B------:R-:W-:Y:S01]  /*5b50*/  FFMA.FTZ R238, R238, R33, R141 ;  /* 0x00000021eeee7223 */ /* 0x000fe2000001008d */
[----:B------:R-:W-:Y:S01]  /*5b60*/  F2FP.F16.F32.PACK_AB R193, R194, R193 ;  /* 0x000000c1c2c1723e */ /* 0x000fe200000000ff */
[----:B------:R-:W-:Y:S01]  /*5b70*/  FFMA.FTZ R196, R196, R29, R145 ;  /* 0x0000001dc4c47223 */ /* 0x000fe20000010091 */
[----:B------:R-:W-:Y:S01]  /*5b80*/  F2FP.F16.F32.PACK_AB R194, R236, R231 ;  /* 0x000000e7ecc2723e */ /* 0x000fe200000000ff */
[----:B------:R-:W-:Y:S01]  /*5b90*/  FFMA.FTZ R231, R197, R28, R144 ;  /* 0x0000001cc5e77223 */ /* 0x000fe20000010090 */
[----:B------:R-:W-:Y:S01]  /*5ba0*/  FFMA.FTZ R197, R237, R30, R146 ;  /* 0x0000001eedc57223 */ /* 0x000fe20000010092 */
[----:B------:R-:W-:Y:S01]  /*5bb0*/  FFMA.FTZ R236, R198, R31, R147 ;  /* 0x0000001fc6ec7223 */ /* 0x000fe20000010093 */
[----:B0-----:R-:W-:Y:S01]  /*5bc0*/  IMAD.WIDE.U32 R234, R220, 0x10, R234 ;  /* 0x00000010dcea7825 */ /* 0x001fe200078e00ea */
[----:B------:R-:W-:-:S02]  /*5bd0*/  F2FP.F16.F32.PACK_AB R198, R238, R239 ;  /* 0x000000efeec6723e */ /* 0x000fc400000000ff */
[----:B------:R-:W-:Y:S01]  /*5be0*/  F2FP.F16.F32.PACK_AB R196, R196, R231 ;  /* 0x000000e7c4c4723e */ /* 0x000fe200000000ff */
[----:B-1----:R-:W-:Y:S01]  /*5bf0*/  IMAD.WIDE.U32 R232, R220, 0x10, R232 ;  /* 0x00000010dce87825 */ /* 0x002fe200078e00e8 */
[----:B------:R-:W-:Y:S01]  /*5c00*/  F2FP.F16.F32.PACK_AB R197, R236, R197 ;  /* 0x000000c5ecc5723e */ /* 0x000fe200000000ff */
[----:B------:R0:W-:Y:S01]  /*5c10*/  STG.E.128 desc[UR8][R234.64], R192 ;  /* 0x000000c0ea007986 */ /* 0x0001e2000c101d08 */
[----:B------:R-:W-:-:S03]  /*5c20*/  IADD3 R220, PT, PT, R220, 0x80, RZ ;  /* 0x00000080dcdc7810 */ /* 0x000fc60007ffe0ff */
[----:B------:R0:W-:Y:S04]  /*5c30*/  STG.E.128 desc[UR8][R232.64], R196 ;  /* 0x000000c4e8007986 */ /* 0x0001e8000c101d08 */
.L_x_11034:
[----:B------:R-:W-:Y:S05]  /*5c40*/  BSYNC.RECONVERGENT B0 ;  /* 0x0000000000007941 */ /* 0x000fea0003800200 */
.L_x_11033:
        /* <DEDUP_REMOVED lines=49> */
.L_x_11036:
[----:B------:R-:W-:Y:S05]  /*5f60*/  BSYNC.RECONVERGENT B0 ;  /* 0x0000000000007941 */ /* 0x000fea0003800200 */
.L_x_11035:
        /* <DEDUP_REMOVED lines=49> */
.L_x_11038:
[----:B------:R-:W-:Y:S05]  /*6280*/  BSYNC.RECONVERGENT B0 ;  /* 0x0000000000007941 */ /* 0x000fea0003800200 */
.L_x_11037:
        /* <DEDUP_REMOVED lines=49> */
.L_x_11040:
[----:B------:R-:W-:Y:S05]  /*65a0*/  BSYNC.RECONVERGENT B0 ;  /* 0x0000000000007941 */ /* 0x000fea0003800200 */
.L_x_11039:
[----:B------:R-:W-:Y:S04]  /*65b0*/  BSSY.RECONVERGENT B0, `(.L_x_11041) ;  /* 0x0000030000007945 */ /* 0x000fe80003800200 */
[----:B------:R-:W-:Y:S05]  /*65c0*/  @!P4 BRA `(.L_x_11042) ;  /* 0x0000000000b8c947 */ /* 0x000fea0003800000 */
[--C-:B0-234-:R-:W-:Y:S01]  /*65d0*/  FADD.FTZ R196, R215, -R227.reuse ;  /* 0x800000e3d7c47221 */ /* 0x11dfe20000010000 */
[--C-:B------:R-:W-:Y:S01]  /*65e0*/  FADD.FTZ R232, R225, -R227.reuse ;  /* 0x800000e3e1e87221 */ /* 0x100fe20000010000 */
[--C-:B-1----:R-:W-:Y:S01]  /*65f0*/  FADD.FTZ R192, R15, -R227.reuse ;  /* 0x800000e30fc07221 */ /* 0x102fe20000010000 */
[--C-:B------:R-:W-:Y:S01]  /*6600*/  FADD.FTZ R198, R10, -R227.reuse ;  /* 0x800000e30ac67221 */ /* 0x100fe20000010000 */
[--C-:B------:R-:W-:Y:S01]  /*6610*/  FADD.FTZ R238, R230, -R227.reuse ;  /* 0x800000e3e6ee7221 */ /* 0x100fe20000010000 */
[C---:B------:R-:W-:Y:S01]  /*6620*/  FMUL.FTZ R235, R229.reuse, R196 ;  /* 0x000000c4e5eb7220 */ /* 0x040fe20000410000 */
[----:B------:R-:W-:Y:S01]  /*6630*/  FMUL.FTZ R193, R229, R232 ;  /* 0x000000e8e5c17220 */ /* 0x000fe20000410000 */
[----:B------:R-:W0:Y:S01]  /*6640*/  LDC.64 R196, c[0x0][0x430] ;  /* 0x00010c00ffc47b82 */ /* 0x000e220000000a00 */
[--C-:B------:R-:W-:Y:S01]  /*6650*/  FADD.FTZ R194, R205, -R227.reuse ;  /* 0x800000e3cdc27221 */ /* 0x100fe20000010000 */
[--C-:B------:R-:W-:Y:S01]  /*6660*/  FADD.FTZ R234, R208, -R227.reuse ;  /* 0x800000e3d0ea7221 */ /* 0x100fe20000010000 */
[----:B------:R-:W-:Y:S01]  /*6670*/  FADD.FTZ R236, R218, -R227 ;  /* 0x800000e3daec7221 */ /* 0x000fe20000010000 */
[C---:B------:R-:W-:Y:S01]  /*6680*/  FMUL.FTZ R227, R229.reuse, R192 ;  /* 0x000000c0e5e37220 */ /* 0x040fe20000410000 */
[C---:B------:R-:W-:Y:S01]  /*6690*/  FMUL.FTZ R198, R229.reuse, R198 ;  /* 0x000000c6e5c67220 */ /* 0x040fe20000410000 */
[C---:B------:R-:W-:Y:S01]  /*66a0*/  FMUL.FTZ R238, R229.reuse, R238 ;  /* 0x000000eee5ee7220 */ /* 0x040fe20000410000 */
[----:B------:R-:W-:Y:S01]  /*66b0*/  FMUL.FTZ R231, R229, R194 ;  /* 0x000000c2e5e77220 */ /* 0x000fe20000410000 */
[----:B------:R-:W1:Y:S01]  /*66c0*/  LDC.64 R232, c[0x0][0x428] ;  /* 0x00010a00ffe87b82 */ /* 0x000e620000000a00 */
[C---:B-----5:R-:W-:Y:S01]  /*66d0*/  FFMA.FTZ R195, R193.reuse, R154, R166 ;  /* 0x0000009ac1c37223 */ /* 0x060fe200000100a6 */
[----:B------:R-:W-:Y:S01]  /*66e0*/  FFMA.FTZ R199, R193, R162, R174 ;  /* 0x000000a2c1c77223 */ /* 0x000fe200000100ae */
[----:B------:R-:W-:Y:S01]  /*66f0*/  FFMA.FTZ R194, R238, R155, R167 ;  /* 0x0000009beec27223 */ /* 0x000fe200000100a7 */
[----:B------:R-:W-:Y:S01]  /*6700*/  FFMA.FTZ R192, R227, R148, R168 ;  /* 0x00000094e3c07223 */ /* 0x000fe200000100a8 */
[----:B------:R-:W-:Y:S01]  /*6710*/  FFMA.FTZ R193, R198, R149, R169 ;  /* 0x00000095c6c17223 */ /* 0x000fe200000100a9 */
[----:B------:R-:W-:Y:S01]  /*6720*/  FFMA.FTZ R238, R238, R163, R175 ;  /* 0x000000a3eeee7223 */ /* 0x000fe200000100af */
[C---:B------:R-:W-:Y:S01]  /*6730*/  FMUL.FTZ R234, R229.reuse, R234 ;  /* 0x000000eae5ea7220 */ /* 0x040fe20000410000 */
[----:B------:R-:W-:Y:S01]  /*6740*/  FMUL.FTZ R236, R229, R236 ;  /* 0x000000ece5ec7220 */ /* 0x000fe20000410000 */
[----:B------:R-:W-:Y:S01]  /*6750*/  F2FP.F16.F32.PACK_AB R195, R194, R195 ;  /* 0x000000c3c2c3723e */ /* 0x000fe200000000ff */
[----:B------:R-:W-:Y:S01]  /*6760*/  FFMA.FTZ R229, R235, R152, R164 ;  /* 0x00000098ebe57223 */ /* 0x000fe200000100a4 */
[----:B------:R-:W-:Y:S01]  /*6770*/  F2FP.F16.F32.PACK_AB R192, R193, R192 ;  /* 0x000000c0c1c0723e */ /* 0x000fe200000000ff */
[----:B------:R-:W-:Y:S01]  /*6780*/  FFMA.FTZ R193, R231, R150, R170 ;  /* 0x00000096e7c17223 */ /* 0x000fe200000100aa */
[----:B------:R-:W-:Y:S01]  /*6790*/  F2FP.F16.F32.PACK_AB R199, R238, R199 ;  /* 0x000000c7eec7723e */ /* 0x000fe200000000ff */
[----:B------:R-:W-:Y:S01]  /*67a0*/  FFMA.FTZ R194, R234, R151, R171 ;  /* 0x00000097eac27223 */ /* 0x000fe200000100ab */
[C---:B------:R-:W-:Y:S01]  /*67b0*/  FFMA.FTZ R238, R236.reuse, R153, R165 ;  /* 0x00000099ecee7223 */ /* 0x040fe200000100a5 */
[----:B------:R-:W-:Y:S01]  /*67c0*/  FFMA.FTZ R240, R236, R161, R173 ;  /* 0x000000a1ecf07223 */ /* 0x000fe200000100ad */
[----:B------:R-:W-:Y:S01]  /*67d0*/  FFMA.FTZ R227, R227, R156, R176 ;  /* 0x0000009ce3e37223 */ /* 0x000fe200000100b0 */
[----:B------:R-:W-:Y:S01]  /*67e0*/  FFMA.FTZ R231, R231, R158, R178 ;  /* 0x0000009ee7e77223 */ /* 0x000fe200000100b2 */
[----:B------:R-:W-:Y:S01]  /*67f0*/  F2FP.F16.F32.PACK_AB R193, R194, R193 ;  /* 0x000000c1c2c1723e */ /* 0x000fe200000000ff */
[----:B------:R-:W-:Y:S01]  /*6800*/  FFMA.FTZ R236, R198, R157, R177 ;  /* 0x0000009dc6ec7223 */ /* 0x000fe200000100b1 */
[----:B------:R-:W-:Y:S01]  /*6810*/  F2FP.F16.F32.PACK_AB R194, R238, R229 ;  /* 0x000000e5eec2723e */ /* 0x000fe200000000ff */
[----:B------:R-:W-:Y:S01]  /*6820*/  FFMA.FTZ R229, R235, R160, R172 ;  /* 0x000000a0ebe57223 */ /* 0x000fe200000100ac */
[----:B------:R-:W-:Y:S01]  /*6830*/  FFMA.FTZ R238, R234, R159, R179 ;  /* 0x0000009feaee7223 */ /* 0x000fe200000100b3 */
[----:B-1----:R-:W-:-:S03]  /*6840*/  IMAD.WIDE.U32 R232, R220, 0x10, R232 ;  /* 0x00000010dce87825 */ /* 0x002fc600078e00e8 */
[----:B------:R-:W-:Y:S01]  /*6850*/  F2FP.F16.F32.PACK_AB R198, R240, R229 ;  /* 0x000000e5f0c6723e */ /* 0x000fe200000000ff */
[----:B0-----:R-:W-:Y:S01]  /*6860*/  IMAD.WIDE.U32 R234, R220, 0x10, R196 ;  /* 0x00000010dcea7825 */ /* 0x001fe200078e00c4 */
[----:B------:R-:W-:Y:S01]  /*6870*/  F2FP.F16.F32.PACK_AB R197, R238, R231 ;  /* 0x000000e7eec5723e */ /* 0x000fe200000000ff */
[----:B------:R0:W-:Y:S01]  /*6880*/  STG.E.128 desc[UR8][R232.64], R192 ;  /* 0x000000c0e8007986 */ /* 0x0001e2000c101d08 */
[----:B------:R-:W-:-:S05]  /*6890*/  F2FP.F16.F32.PACK_AB R196, R236, R227 ;  /* 0x000000e3ecc4723e */ /* 0x000fca00000000ff */
[----:B------:R0:W-:Y:S02]  /*68a0*/  STG.E.128 desc[UR8][R234.64], R196 ;  /* 0x000000c4ea007986 */ /* 0x0001e4000c101d08 */
.L_x_11042:
[----:B------:R-:W-:Y:S05]  /*68b0*/  BSYNC.RECONVERGENT B0 ;  /* 0x0000000000007941 */ /* 0x000fea0003800200 */
.L_x_11041:
[----:B------:R-:W-:Y:S02]  /*68c0*/  UIADD3 UR6, UPT, UPT, UR6, UR16, URZ ;  /* 0x0000001006067290 */ /* 0x000fe4000fffe0ff */
[----:B------:R-:W-:Y:S02]  /*68d0*/  UPLOP3.LUT UP2, UPT, UPT, UPT, UP2, 0x40, 0x4 ;  /* 0x000000000004789c */ /* 0x000fe40003f4e820 */
[----:B------:R-:W-:-:S09]  /*68e0*/  UISETP.GE.AND UP1, UPT, UR6, UR17, UPT ;  /* 0x000000110600728c */ /* 0x000fd2000bf26270 */
[----:B------:R-:W-:Y:S05]  /*68f0*/  BRA.U !UP1, `(.L_x_11043) ;  /* 0xffffffb509687547 */ /* 0x000fea000b83ffff */
[----:B------:R-:W-:Y:S05]  /*6900*/  EXIT ;  /* 0x000000000000794d */ /* 0x000fea0003800000 */
.L_x_11044:
        /* <DEDUP_REMOVED lines=15> */
.L_x_22340:


//--------------------- .text._ZN10layer_norm31ln_parallel_residual_fwd_kernelINS_13Kernel_traitsIf6__halfS2_S2_fjLj5120ELj1ELj1ELj4ELj16ENS_18Kernel_traits_baseILj5120EfS2_S2_S2_fjLj128EEEEELb0ELb0ELb1EEEvNS_9FwdParamsE --------------------------
	.section	.text._ZN10layer_norm31ln_parallel_residual_fwd_kernelINS_13Kernel_traitsIf6__halfS2_S2_fjLj5120ELj1ELj1ELj4ELj16ENS_18Kernel_traits_baseILj5120EfS2_S2_S2_fjLj128EEEEELb0ELb0ELb1EEEvNS_9FwdParamsE,"ax",@progbits
	.align	128
        .global         _ZN10layer_norm31ln_parallel_residual_fwd_kernelINS_13Kernel_traitsIf6__halfS2_S2_fjLj5120ELj1ELj1ELj4ELj16ENS_18Kernel_traits_baseILj5120EfS2_S2_S2_fjLj128EEEEELb0ELb0ELb1EEEvNS_9FwdParamsE
        .type           _ZN10layer_norm31ln_parallel_residual_fwd_kernelINS_13Kernel_traitsIf6__halfS2_S2_fjLj5120ELj1ELj1ELj4ELj16ENS_18Kernel_traits_baseILj5120EfS2_S2_S2_fjLj128EEEEELb0ELb0ELb1EEEvNS_9FwdParamsE,@function
        .size           _ZN10layer_norm31ln_parallel_residual_fwd_kernelINS_13Kernel_traitsIf6__halfS2_S2_fjLj5120ELj1ELj1ELj4ELj16ENS_18Kernel_traits_baseILj5120EfS2_S2_S2_fjLj128EEEEELb0ELb0ELb1EEEvNS_9FwdParamsE,(.L_x_22341 - _ZN10layer_norm31ln_parallel_residual_fwd_kernelINS_13Kernel_traitsIf6__halfS2_S2_fjLj5120ELj1ELj1ELj4ELj16ENS_18Kernel_traits_baseILj5120EfS2_S2_S2_fjLj128EEEEELb0ELb0ELb1EEEvNS_9FwdParamsE)
        .other          _ZN10layer_norm31ln_parallel_residual_fwd_kernelINS_13Kernel_traitsIf6__halfS2_S2_fjLj5120ELj1ELj1ELj4ELj16ENS_18Kernel_traits_baseILj5120EfS2_S2_S2_fjLj128EEEEELb0ELb0ELb1EEEvNS_9FwdParamsE,@"STO_CUDA_ENTRY STV_DEFAULT"
_ZN10layer_norm31ln_parallel_residual_fwd_kernelINS_13Kernel_traitsIf6__halfS2_S2_fjLj5120ELj1ELj1ELj4ELj16ENS_18Kernel_traits_baseILj5120EfS2_S2_S2_fjLj128EEEEELb0ELb0ELb1EEEvNS_9FwdParamsE:
.text._ZN10layer_norm31ln_parallel_residual_fwd_kernelINS_13Kernel_traitsIf6__halfS2_S2_fjLj5120ELj1ELj1ELj4ELj16ENS_18Kernel_traits_baseILj5120EfS2_S2_S2_fjLj128EEEEELb0ELb0ELb1EEEvNS_9FwdParamsE:
        /* <DEDUP_REMOVED lines=83> */
.L_x_11046:
        /* <DEDUP_REMOVED lines=37> */
.L_x_11045:
        /* <DEDUP_REMOVED lines=53> */
.L_x_11048:
        /* <DEDUP_REMOVED lines=56> */
.L_x_11047:
        /* <DEDUP_REMOVED lines=12> */
.L_x_11069:
[----:B0-----:R-:W-:Y:S01]  /*0f10*/  ISETP.NE.U32.AND P2, PT, RZ, UR10, PT ;  /* 0x0000000aff007c0c */ /* 0x001fe2000bf45070 */
[----:B-1--4-:R-:W0:Y:S01]  /*0f20*/  LDC.64 R4, c[0x0][0x390] ;  /* 0x0000e400ff047b82 */ /* 0x012e220000000a00 */
        /* <DEDUP_REMOVED lines=18> */
[--C-:B------:R-:W-:Y:S02]  /*1050*/  HADD2.F32 R12, -RZ, R9.reuse.H0_H0 ;  /* 0x20000009ff0c7230 */ /* 0x100fe40000004100 */
[----:B------:R-:W-:Y:S01]  /*1060*/  FADD.FTZ R6, R6, R7 ;  /* 0x0000000706067221 */ /* 0x000fe20000010000 */
[----:B------:R-:W-:Y:S02]  /*1070*/  HADD2.F32 R7, -RZ, R176.H1_H1 ;  /* 0x300000b0ff077230 */ /* 0x000fe40000004100 */
[----:B------:R-:W-:-:S02]  /*1080*/  HADD2.F32 R13, -RZ, R9.H1_H1 ;  /* 0x30000009ff0d7230 */ /* 0x000fc40000004100 */
[--C-:B------:R-:W-:Y:S02]  /*1090*/  HADD2.F32 R14, -RZ, R10.reuse.H0_H0 ;  /* 0x2000000aff0e7230 */ /* 0x100fe40000004100 */
[----:B------:R-:W-:Y:S01]  /*10a0*/  FADD.FTZ R8, R8, R7 ;  /* 0x0000000708087221 */ /* 0x000fe20000010000 */
[----:B------:R-:W-:Y:S02]  /*10b0*/  HADD2.F32 R15, -RZ, R10.H1_H1 ;  /* 0x3000000aff0f7230 */ /* 0x000fe40000004100 */
[--C-:B------:R-:W-:Y:S02]  /*10c0*/  HADD2.F32 R9, -RZ, R177.reuse.H0_H0 ;  /* 0x200000b1ff097230 */ /* 0x100fe40000004100 */
[----:B------:R-:W-:Y:S02]  /*10d0*/  HADD2.F32 R10, -RZ, R177.H1_H1 ;  /* 0x300000b1ff0a7230 */ /* 0x000fe40000004100 */
[--C-:B------:R-:W-:Y:S02]  /*10e0*/  HADD2.F32 R185, -RZ, R11.reuse.H0_H0 ;  /* 0x2000000bffb97230 */ /* 0x100fe40000004100 */
[----:B------:R-:W-:Y:S01]  /*10f0*/  FADD.FTZ R9, R12, R9 ;  /* 0x000000090c097221 */ /* 0x000fe20000010000 */
[----:B------:R-:W-:-:S02]  /*1100*/  HADD2.F32 R186, -RZ, R11.H1_H1 ;  /* 0x3000000bffba7230 */ /* 0x000fc40000004100 */
[----:B------:R-:W-:Y:S01]  /*1110*/  FADD.FTZ R10, R13, R10 ;  /* 0x0000000a0d0a7221 */ /* 0x000fe20000010000 */
[----:B------:R-:W-:Y:S02]  /*1120*/  HADD2.F32 R11, -RZ, R178.H0_H0 ;  /* 0x200000b2ff0b7230 */ /* 0x000fe40000004100 */
[----:B------:R-:W-:Y:S02]  /*1130*/  HADD2.F32 R7, -RZ, R180.H0_H0 ;  /* 0x200000b4ff077230 */ /* 0x000fe40000004100 */
[----:B------:R-:W-:Y:S02]  /*1140*/  HADD2.F32 R184, -RZ, R178.H1_H1 ;  /* 0x300000b2ffb87230 */ /* 0x000fe40000004100 */
[----:B------:R-:W-:Y:S01]  /*1150*/  FADD.FTZ R11, R14, R11 ;  /* 0x0000000b0e0b7221 */ /* 0x000fe20000010000 */
[--C-:B------:R-:W-:Y:S02]  /*1160*/  HADD2.F32 R12, -RZ, R179.reuse.H0_H0 ;  /* 0x200000b3ff0c7230 */ /* 0x100fe40000004100 */
[----:B------:R-:W-:Y:S01]  /*1170*/  FADD.FTZ R202, R6, R7 ;  /* 0x0000000706ca7221 */ /* 0x000fe20000010000 */
[----:B------:R-:W-:-:S02]  /*1180*/  HADD2.F32 R13, -RZ, R179.H1_H1 ;  /* 0x300000b3ff0d7230 */ /* 0x000fc40000004100 */
        /* <DEDUP_REMOVED lines=22> */
.L_x_11050:
[----:B-----5:R-:W-:Y:S02]  /*12f0*/  HADD2.F32 R202, -RZ, R8.H0_H0 ;  /* 0x20000008ffca7230 */ /* 0x020fe40000004100 */
[----:B0-----:R-:W-:Y:S02]  /*1300*/  HADD2.F32 R7, -RZ, R176.H0_H0 ;  /* 0x200000b0ff077230 */ /* 0x001fe40000004100 */
[--C-:B------:R-:W-:Y:S02]  /*1310*/  HADD2.F32 R200, -RZ, R9.reuse.H0_H0 ;  /* 0x20000009ffc87230 */ /* 0x100fe40000004100 */
[----:B------:R-:W-:Y:S02]  /*1320*/  HADD2.F32 R231, -RZ, R9.H1_H1 ;  /* 0x30000009ffe77230 */ /* 0x000fe40000004100 */
[----:B------:R-:W-:Y:S01]  /*1330*/  FADD.FTZ R202, R202, R7 ;  /* 0x00000007caca7221 */ /* 0x000fe20000010000 */
[----:B------:R-:W-:Y:S02]  /*1340*/  HADD2.F32 R190, -RZ, R10.H0_H0 ;  /* 0x2000000affbe7230 */ /* 0x000fe40000004100 */
        /* <DEDUP_REMOVED lines=23> */
.L_x_11049:
[----:B------:R-:W-:Y:S05]  /*14c0*/  @!P2 BRA `(.L_x_11052) ;  /* 0x000000000074a947 */ /* 0x000fea0003800000 */
        /* <DEDUP_REMOVED lines=29> */
.L_x_11052:
        /* <DEDUP_REMOVED lines=8> */
.L_x_11051:
        /* <DEDUP_REMOVED lines=27> */
.L_x_11054:
[----:B-----5:R-:W-:Y:S02]  /*18d0*/  HADD2.F32 R188, -RZ, R8.H0_H0 ;  /* 0x20000008ffbc7230 */ /* 0x020fe40000004100 */
[----:B------:R-:W-:Y:S02]  /*18e0*/  HADD2.F32 R7, -RZ, R180.H0_H0 ;  /* 0x200000b4ff077230 */ /* 0x000fe40000004100 */
[----:B------:R-:W-:Y:S02]  /*18f0*/  HADD2.F32 R221, -RZ, R8.H1_H1 ;  /* 0x30000008ffdd7230 */ /* 0x000fe40000004100 */
[--C-:B------:R-:W-:Y:S02]  /*1900*/  HADD2.F32 R8, -RZ, R9.reuse.H0_H0 ;  /* 0x20000009ff087230 */ /* 0x100fe40000004100 */
[----:B------:R-:W-:Y:S01]  /*1910*/  FADD.FTZ R188, R7, R188 ;  /* 0x000000bc07bc7221 */ /* 0x000fe20000010000 */
[----:B------:R-:W-:Y:S02]  /*1920*/  HADD2.F32 R219, -RZ, R9.H1_H1 ;  /* 0x30000009ffdb7230 */ /* 0x000fe40000004100 */
[----:B------:R-:W-:-:S02]  /*1930*/  HADD2.F32 R252, -RZ, R10.H0_H0 ;  /* 0x2000000afffc7230 */ /* 0x000fc40000004100 */
[----:B------:R-:W-:Y:S02]  /*1940*/  HADD2.F32 R211, -RZ, R10.H1_H1 ;  /* 0x3000000affd37230 */ /* 0x000fe40000004100 */
[----:B------:R-:W-:Y:S02]  /*1950*/  HADD2.F32 R250, -RZ, R11.H0_H0 ;  /* 0x2000000bfffa7230 */ /* 0x000fe40000004100 */
        /* <DEDUP_REMOVED lines=20> */
.L_x_11053:
[----:B------:R-:W-:-:S04]  /*1aa0*/  UISETP.NE.U32.AND UP1, UPT, UR10, URZ, UPT ;  /* 0x000000ff0a00728c */ /* 0x000fc8000bf25070 */
[----:B------:R-:W-:-:S09]  /*1ab0*/  UISETP.NE.AND.EX UP1, UPT, UR11, URZ, UPT, UP1 ;  /* 0x000000ff0b00728c */ /* 0x000fd2000bf25310 */
[----:B------:R-:W-:Y:S05]  /*1ac0*/  BRA.U UP1, `(.L_x_11056) ;  /* 0x0000000101747547 */ /* 0x000fea000b800000 */
        /* <DEDUP_REMOVED lines=29> */
.L_x_11056:
[----:B-----5:R-:W-:Y:S02]  /*1ca0*/  HADD2.F32 R6, -RZ, R8.H0_H0 ;  /* 0x20000008ff067230 */ /* 0x020fe40000004100 */
[----:B------:R-:W-:Y:S02]  /*1cb0*/  HADD2.F32 R7, -RZ, R176.H0_H0 ;  /* 0x200000b0ff077230 */ /* 0x000fe40000004100 */
[--C-:B------:R-:W-:Y:S02]  /*1cc0*/  HADD2.F32 R12, -RZ, R9.reuse.H0_H0 ;  /* 0x20000009ff0c7230 */ /* 0x100fe40000004100 */
[----:B------:R-:W-:Y:S02]  /*1cd0*/  HADD2.F32 R13, -RZ, R9.H1_H1 ;  /* 0x30000009ff0d7230 */ /* 0x000fe40000004100 */
[----:B------:R-:W-:Y:S01]  /*1ce0*/  FADD.FTZ R6, R7, R6 ;  /* 0x0000000607067221 */ /* 0x000fe20000010000 */
[----:B------:R-:W-:Y:S02]  /*1cf0*/  HADD2.F32 R8, -RZ, R8.H1_H1 ;  /* 0x30000008ff087230 */ /* 0x000fe40000004100 */
[----:B------:R-:W-:-:S02]  /*1d00*/  HADD2.F32 R7, -RZ, R176.H1_H1 ;  /* 0x300000b0ff077230 */ /* 0x000fc40000004100 */
[--C-:B------:R-:W-:Y:S02]  /*1d10*/  HADD2.F32 R9, -RZ, R177.reuse.H0_H0 ;  /* 0x200000b1ff097230 */ /* 0x100fe40000004100 */
[--C-:B------:R-:W-:Y:S02]  /*1d20*/  HADD2.F32 R14, -RZ, R10.reuse.H0_H0 ;  /* 0x2000000aff0e7230 */ /* 0x100fe40000004100 */
[----:B------:R-:W-:Y:S01]  /*1d30*/  FADD.FTZ R221, R7, R8 ;  /* 0x0000000807dd7221 */ /* 0x000fe20000010000 */
[----:B------:R-:W-:Y:S02]  /*1d40*/  HADD2.F32 R15, -RZ, R10.H1_H1 ;  /* 0x3000000aff0f7230 */ /* 0x000fe40000004100 */
[----:B------:R-:W-:Y:S01]  /*1d50*/  FADD.FTZ R9, R9, R12 ;  /* 0x0000000c09097221 */ /* 0x000fe20000010000 */
[----:B------:R-:W-:Y:S02]  /*1d60*/  HADD2.F32 R10, -RZ, R177.H1_H1 ;  /* 0x300000b1ff0a7230 */ /* 0x000fe40000004100 */
[----:B------:R-:W-:-:S02]  /*1d70*/  HADD2.F32 R185, -RZ, R11.H0_H0 ;  /* 0x2000000bffb97230 */ /* 0x000fc40000004100 */
[----:B------:R-:W-:Y:S02]  /*1d80*/  HADD2.F32 R186, -RZ, R11.H1_H1 ;  /* 0x3000000bffba7230 */ /* 0x000fe40000004100 */
[----:B------:R-:W-:Y:S01]  /*1d90*/  FADD.FTZ R10, R10, R13 ;  /* 0x0000000d0a0a7221 */ /* 0x000fe20000010000 */
[----:B------:R-:W-:Y:S02]  /*1da0*/  HADD2.F32 R11, -RZ, R178.H0_H0 ;  /* 0x200000b2ff0b7230 */ /* 0x000fe40000004100 */
[----:B------:R-:W-:Y:S02]  /*1db0*/  HADD2.F32 R12, -RZ, R179.H0_H0 ;  /* 0x200000b3ff0c7230 */ /* 0x000fe40000004100 */
[----:B------:R-:W-:Y:S02]  /*1dc0*/  HADD2.F32 R7, -RZ, R180.H0_H0 ;  /* 0x200000b4ff077230 */ /* 0x000fe40000004100 */
[----:B------:R-:W-:Y:S01]  /*1dd0*/  FADD.FTZ R11, R11, R14 ;  /* 0x0000000e0b0b7221 */ /* 0x000fe20000010000 */
[----:B------:R-:W-:-:S02]  /*1de0*/  HADD2.F32 R184, -RZ, R178.H1_H1 ;  /* 0x300000b2ffb87230 */ /* 0x000fc40000004100 */
        /* <DEDUP_REMOVED lines=23> */
.L_x_11055:
        /* <DEDUP_REMOVED lines=23> */
.L_x_11058:
[----:B-----5:R-:W-:Y:S02]  /*20d0*/  HADD2.F32 R248, -RZ, R196.H0_H0 ;  /* 0x200000c4fff87230 */ /* 0x020fe40000004100 */
[----:B0-----:R-:W-:Y:S02]  /*20e0*/  HADD2.F32 R7, -RZ, R180.H0_H0 ;  /* 0x200000b4ff077230 */ /* 0x001fe40000004100 */
        /* <DEDUP_REMOVED lines=27> */
.L_x_11057:
[----:B------:R-:W-:Y:S05]  /*22a0*/  BRA.U UP1, `(.L_x_11060) ;  /* 0x0000000101747547 */ /* 0x000fea000b800000 */
        /* <DEDUP_REMOVED lines=29> */
.L_x_11060:
[----:B0----5:R-:W-:Y:S02]  /*2480*/  HADD2.F32 R6, -RZ, R196.H0_H0 ;  /* 0x200000c4ff067230 */ /* 0x021fe40000004100 */
        /* <DEDUP_REMOVED lines=10> */
[--C-:B------:R-:W-:Y:S02]  /*2530*/  HADD2.F32 R15, -RZ, R199.reuse.H0_H0 ;  /* 0x200000c7ff0f7230 */ /* 0x100fe40000004100 */
[----:B------:R-:W-:Y:S02]  /*2540*/  HADD2.F32 R199, -RZ, R199.H1_H1 ;  /* 0x300000c7ffc77230 */ /* 0x000fe40000004100 */
[----:B------:R-:W-:Y:S01]  /*2550*/  FADD.FTZ R9, R10, R9 ;  /* 0x000000090a097221 */ /* 0x000fe20000010000 */
[----:B------:R-:W-:-:S02]  /*2560*/  HADD2.F32 R14, -RZ, R179.H1_H1 ;  /* 0x300000b3ff0e7230 */ /* 0x000fc40000004100 */
[----:B------:R-:W-:Y:S02]  /*2570*/  HADD2.F32 R7, -RZ, R180.H0_H0 ;  /* 0x200000b4ff077230 */ /* 0x000fe40000004100 */
        /* <DEDUP_REMOVED lines=28> */
.L_x_11059:
        /* <DEDUP_REMOVED lines=23> */
.L_x_11062:
        /* <DEDUP_REMOVED lines=29> */
.L_x_11061:
        /* <DEDUP_REMOVED lines=30> */
.L_x_11064:
[----:B0----5:R-:W-:Y:S02]  /*2c60*/  HADD2.F32 R6, -RZ, R12.H0_H0 ;  /* 0x2000000cff067230 */ /* 0x021fe40000004100 */
[----:B------:R-:W-:Y:S02]  /*2c70*/  HADD2.F32 R7, -RZ, R176.H0_H0 ;  /* 0x200000b0ff077230 */ /* 0x000fe40000004100 */
[----:B------:R-:W-:Y:S02]  /*2c80*/  HADD2.F32 R9, -RZ, R13.H0_H0 ;  /* 0x2000000dff097230 */ /* 0x000fe40000004100 */
[--C-:B------:R-:W-:Y:S02]  /*2c90*/  HADD2.F32 R11, -RZ, R14.reuse.H0_H0 ;  /* 0x2000000eff0b7230 */ /* 0x100fe40000004100 */
[----:B------:R-:W-:Y:S01]  /*2ca0*/  FADD.FTZ R6, R7, R6 ;  /* 0x0000000607067221 */ /* 0x000fe20000010000 */
[----:B------:R-:W-:Y:S02]  /*2cb0*/  HADD2.F32 R185, -RZ, R14.H1_H1 ;  /* 0x3000000effb97230 */ /* 0x000fe40000004100 */
[----:B------:R-:W-:-:S02]  /*2cc0*/  HADD2.F32 R12, -RZ, R12.H1_H1 ;  /* 0x3000000cff0c7230 */ /* 0x000fc40000004100 */
[----:B------:R-:W-:Y:S02]  /*2cd0*/  HADD2.F32 R13, -RZ, R13.H1_H1 ;  /* 0x3000000dff0d7230 */ /* 0x000fe40000004100 */
[----:B------:R-:W-:Y:S02]  /*2ce0*/  HADD2.F32 R7, -RZ, R176.H1_H1 ;  /* 0x300000b0ff077230 */ /* 0x000fe40000004100 */
[--C-:B------:R-:W-:Y:S02]  /*2cf0*/  HADD2.F32 R10, -RZ, R177.reuse.H0_H0 ;  /* 0x200000b1ff0a7230 */ /* 0x100fe40000004100 */
[----:B------:R-:W-:Y:S02]  /*2d00*/  HADD2.F32 R14, -RZ, R177.H1_H1 ;  /* 0x300000b1ff0e7230 */ /* 0x000fe40000004100 */
[----:B------:R-:W-:Y:S01]  /*2d10*/  FADD.FTZ R12, R7, R12 ;  /* 0x0000000c070c7221 */ /* 0x000fe20000010000 */
[--C-:B------:R-:W-:Y:S02]  /*2d20*/  HADD2.F32 R187, -RZ, R15.reuse.H0_H0 ;  /* 0x2000000fffbb7230 */ /* 0x100fe40000004100 */
[----:B------:R-:W-:Y:S01]  /*2d30*/  FADD.FTZ R9, R10, R9 ;  /* 0x000000090a097221 */ /* 0x000fe20000010000 */
[----:B------:R-:W-:-:S02]  /*2d40*/  HADD2.F32 R15, -RZ, R15.H1_H1 ;  /* 0x3000000fff0f7230 */ /* 0x000fc40000004100 */
[----:B------:R-:W-:Y:S01]  /*2d50*/  FADD.FTZ R13, R14, R13 ;  /* 0x0000000d0e0d7221 */ /* 0x000fe20000010000 */
[--C-:B------:R-:W-:Y:S02]  /*2d60*/  HADD2.F32 R10, -RZ, R179.reuse.H0_H0 ;  /* 0x200000b3ff0a7230 */ /* 0x100fe40000004100 */
[----:B------:R-:W-:Y:S02]  /*2d70*/  HADD2.F32 R14, -RZ, R179.H1_H1 ;  /* 0x300000b3ff0e7230 */ /* 0x000fe40000004100 */
[----:B------:R-:W-:Y:S02]  /*2d80*/  HADD2.F32 R7, -RZ, R180.H0_H0 ;  /* 0x200000b4ff077230 */ /* 0x000fe40000004100 */
        /* <DEDUP_REMOVED lines=25> */
.L_x_11063:
[----:B------:R-:W1:Y:S01]  /*2f20*/  @P0 LDC.64 R12, c[0x0][0x3a8] ;  /* 0x0000ea00ff0c0b82 */ /* 0x000e620000000a00 */
[----:B------:R-:W-:-:S05]  /*2f30*/  IADD3 R235, PT, PT, R227, 0x200, RZ ;  /* 0x00000200e3eb7810 */ /* 0x000fca0007ffe0ff */
[----:B------:R-:W-:Y:S02]  /*2f40*/  IMAD.WIDE.U32 R4, R235, 0x10, R4 ;  /* 0x00000010eb047825 */ /* 0x000fe400078e0004 */
[----:B0-----:R-:W0:Y:S08]  /*2f50*/  @P1 LDC.64 R10, c[0x0][0x398] ;  /* 0x0000e600ff0a1b82 */ /* 0x001e300000000a00 */
[----:B------:R-:W2:Y:S01]  /*2f60*/  @P2 LDC.64 R6, c[0x0][0x3a0] ;  /* 0x0000e800ff062b82 */ /* 0x000ea20000000a00 */
[----:B-1----:R-:W-:-:S05]  /*2f70*/  @P0 IMAD.WIDE.U32 R12, R215, 0x10, R12 ;  /* 0x00000010d70c0825 */ /* 0x002fca00078e000c */
[----:B------:R1:W-:Y:S01]  /*2f80*/  @P0 STG.E.128 desc[UR6][R12.64], R184 ;  /* 0x000000b80c000986 */ /* 0x0003e2000c101d06 */
[----:B0-----:R-:W-:-:S05]  /*2f90*/  @P1 IMAD.WIDE.U32 R10, R235, 0x10, R10 ;  /* 0x00000010eb0a1825 */ /* 0x001fca00078e000a */
[----:B------:R1:W5:Y:S01]  /*2fa0*/  @P1 LDG.E.128 R176, desc[UR6][R10.64] ;  /* 0x000000060ab01981 */ /* 0x000362000c1e1d00 */
[----:B--2---:R-:W-:-:S03]  /*2fb0*/  @P2 IMAD.WIDE.U32 R192, R235, 0x10, R6 ;  /* 0x00000010ebc02825 */ /* 0x004fc600078e0006 */
[----:B------:R-:W5:Y:S04]  /*2fc0*/  LDG.E.128 R4, desc[UR6][R4.64] ;  /* 0x0000000604047981 */ /* 0x000f68000c1e1d00 */
[----:B------:R1:W5:Y:S01]  /*2fd0*/  @P2 LDG.E.128 R180, desc[UR6][R192.64] ;  /* 0x00000006c0b42981 */ /* 0x000362000c1e1d00 */
[----:B------:R-:W-:Y:S05]  /*2fe0*/  BRA.U UP0, `(.L_x_11065) ;  /* 0x00000001009c7547 */ /* 0x000fea000b800000 */
[----:B------:R-:W-:Y:S05]  /*2ff0*/  BRA.U UP1, `(.L_x_11066) ;  /* 0x0000000101247547 */ /* 0x000fea000b800000 */
[----:B-----5:R-:W-:Y:S02]  /*3000*/  HADD2.F32 R222, -RZ, R7.H0_H0 ;  /* 0x20000007ffde7230 */ /* 0x020fe40000004100 */
[--C-:B------:R-:W-:Y:S02]  /*3010*/  HADD2.F32 R228, -RZ, R4.reuse.H0_H0 ;  /* 0x20000004ffe47230 */ /* 0x100fe40000004100 */
[----:B-1----:R-:W-:Y:S02]  /*3020*/  HADD2.F32 R13, -RZ, R4.H1_H1 ;  /* 0x30000004ff0d7230 */ /* 0x002fe40000004100 */
[--C-:B------:R-:W-:Y:S02]  /*3030*/  HADD2.F32 R226, -RZ, R5.reuse.H0_H0 ;  /* 0x20000005ffe27230 */ /* 0x100fe40000004100 */
[----:B------:R-:W-:Y:S02]  /*3040*/  HADD2.F32 R11, -RZ, R5.H1_H1 ;  /* 0x30000005ff0b7230 */ /* 0x000fe40000004100 */
[----:B------:R-:W-:-:S02]  /*3050*/  HADD2.F32 R224, -RZ, R6.H0_H0 ;  /* 0x20000006ffe07230 */ /* 0x000fc40000004100 */
[----:B------:R-:W-:Y:S02]  /*3060*/  HADD2.F32 R9, -RZ, R6.H1_H1 ;  /* 0x30000006ff097230 */ /* 0x000fe40000004100 */
[----:B------:R-:W-:Y:S01]  /*3070*/  HADD2.F32 R7, -RZ, R7.H1_H1 ;  /* 0x30000007ff077230 */ /* 0x000fe20000004100 */
[----:B------:R-:W-:Y:S06]  /*3080*/  BRA `(.L_x_11067) ;  /* 0x00000004009c7947 */ /* 0x000fec0003800000 */
.L_x_11066:
[--C-:B-----5:R-:W-:Y:S02]  /*3090*/  HADD2.F32 R226, -RZ, R5.reuse.H0_H0 ;  /* 0x20000005ffe27230 */ /* 0x120fe40000004100 */
[----:B-1----:R-:W-:Y:S02]  /*30a0*/  HADD2.F32 R11, -RZ, R5.H1_H1 ;  /* 0x30000005ff0b7230 */ /* 0x002fe40000004100 */
[----:B------:R-:W-:Y:S02]  /*30b0*/  HADD2.F32 R228, -RZ, R4.H0_H0 ;  /* 0x20000004ffe47230 */ /* 0x000fe40000004100 */
[----:B------:R-:W-:Y:S02]  /*30c0*/  HADD2.F32 R224, -RZ, R6.H0_H0 ;  /* 0x20000006ffe07230 */ /* 0x000fe40000004100 */
[----:B------:R-:W-:Y:S02]  /*30d0*/  HADD2.F32 R5, -RZ, R180.H0_H0 ;  /* 0x200000b4ff057230 */ /* 0x000fe40000004100 */
[----:B------:R-:W-:-:S02]  /*30e0*/  HADD2.F32 R9, -RZ, R181.H0_H0 ;  /* 0x200000b5ff097230 */ /* 0x000fc40000004100 */
[----:B------:R-:W-:Y:S02]  /*30f0*/  HADD2.F32 R13, -RZ, R182.H0_H0 ;  /* 0x200000b6ff0d7230 */ /* 0x000fe40000004100 */
[----:B------:R-:W-:Y:S01]  /*3100*/  FADD.FTZ R228, R5, R228 ;  /* 0x000000e405e47221 */ /* 0x000fe20000010000 */
[----:B------:R-:W-:Y:S02]  /*3110*/  HADD2.F32 R10, -RZ, R6.H1_H1 ;  /* 0x30000006ff0a7230 */ /* 0x000fe40000004100 */
[----:B------:R-:W-:Y:S01]  /*3120*/  FADD.FTZ R226, R9, R226 ;  /* 0x000000e209e27221 */ /* 0x000fe20000010000 */
        /* <DEDUP_REMOVED lines=19> */
.L_x_11065:
[----:B------:R-:W-:Y:S05]  /*3260*/  BRA.U UP1, `(.L_x_11068) ;  /* 0x0000000101747547 */ /* 0x000fea000b800000 */
        /* <DEDUP_REMOVED lines=29> */
.L_x_11068:
[--C-:B-1---5:R-:W-:Y:S02]  /*3440*/  HADD2.F32 R11, -RZ, R5.reuse.H0_H0 ;  /* 0x20000005ff0b7230 */ /* 0x122fe40000004100 */
[----:B------:R-:W-:Y:S02]  /*3450*/  HADD2.F32 R12, -RZ, R5.H1_H1 ;  /* 0x30000005ff0c7230 */ /* 0x000fe40000004100 */
[--C-:B------:R-:W-:Y:S02]  /*3460*/  HADD2.F32 R13, -RZ, R6.reuse.H0_H0 ;  /* 0x20000006ff0d7230 */ /* 0x100fe40000004100 */
[----:B------:R-:W-:Y:S02]  /*3470*/  HADD2.F32 R184, -RZ, R6.H1_H1 ;  /* 0x30000006ffb87230 */ /* 0x000fe40000004100 */
[--C-:B------:R-:W-:Y:S02]  /*3480*/  HADD2.F32 R185, -RZ, R7.reuse.H0_H0 ;  /* 0x20000007ffb97230 */ /* 0x100fe40000004100 */
[----:B------:R-:W-:-:S02]  /*3490*/  HADD2.F32 R186, -RZ, R7.H1_H1 ;  /* 0x30000007ffba7230 */ /* 0x000fc40000004100 */
[----:B------:R-:W-:Y:S02]  /*34a0*/  HADD2.F32 R10, -RZ, R4.H1_H1 ;  /* 0x30000004ff0a7230 */ /* 0x000fe40000004100 */
        /* <DEDUP_REMOVED lines=8> */
[----:B------:R-:W-:Y:S02]  /*3530*/  HADD2.F32 R14, -RZ, R178.H0_H0 ;  /* 0x200000b2ff0e7230 */ /* 0x000fe40000004100 */
        /* <DEDUP_REMOVED lines=18> */
[----:B------:R-:W-:Y:S01]  /*3660*/  FADD.FTZ R222, R5, R14 ;  /* 0x0000000e05de7221 */ /* 0x000fe20000010000 */
[----:B------:R-:W-:Y:S02]  /*3670*/  HADD2.F32 R13, -RZ, R180.H1_H1 ;  /* 0x300000b4ff0d7230 */ /* 0x000fe40000004100 */
[----:B------:R-:W-:Y:S01]  /*3680*/  FADD.FTZ R7, R7, R186 ;  /* 0x000000ba07077221 */ /* 0x000fe20000010000 */
[----:B------:R-:W-:Y:S01]  /*3690*/  FADD.FTZ R9, R4, R9 ;  /* 0x0000000904097221 */ /* 0x000fe20000010000 */
[----:B------:R-:W-:Y:S01]  /*36a0*/  FADD.FTZ R11, R11, R12 ;  /* 0x0000000c0b0b7221 */ /* 0x000fe20000010000 */
[----:B------:R-:W-:-:S02]  /*36b0*/  FADD.FTZ R13, R13, R10 ;  /* 0x0000000a0d0d7221 */ /* 0x000fc40000010000 */
[----:B------:R-:W-:Y:S02]  /*36c0*/  F2FP.F16.F32.PACK_AB R187, R7, R222 ;  /* 0x000000de07bb723e */ /* 0x000fe400000000ff */
[----:B------:R-:W-:Y:S02]  /*36d0*/  F2FP.F16.F32.PACK_AB R186, R9, R224 ;  /* 0x000000e009ba723e */ /* 0x000fe400000000ff */
[----:B------:R-:W-:Y:S02]  /*36e0*/  F2FP.F16.F32.PACK_AB R185, R11, R226 ;  /* 0x000000e20bb9723e */ /* 0x000fe400000000ff */
[----:B------:R-:W-:-:S07]  /*36f0*/  F2FP.F16.F32.PACK_AB R184, R13, R228 ;  /* 0x000000e40db8723e */ /* 0x000fce00000000ff */
.L_x_11067:
        /* <DEDUP_REMOVED lines=149> */
[----:B------:R-:W-:Y:S01]  /*4050*/  HFMA2 R10, -RZ, RZ, 0, 0 ;  /* 0x00000000ff0a7431 */ /* 0x000fe200000001ff */
[----:B------:R-:W0:Y:S03]  /*4060*/  @P0 LDC.64 R196, c[0x0][0x3a8] ;  /* 0x0000ea00ffc40b82 */ /* 0x000e260000000a00 */
[----:B------:R-:W1:Y:S01]  /*4070*/  SHFL.BFLY PT, R217, R12, 0x10, 0x1f ;  /* 0x0e001f000cd97f89 */ /* 0x000e6200000e0000 */
[----:B------:R-:W-:Y:S01]  /*4080*/  @!P4 MOV R10, 0x500 ;  /* 0x00000500000ac802 */ /* 0x000fe20000000f00 */
        /* <DEDUP_REMOVED lines=44> */
[----:B------:R2:W3:Y:S01]  /*4350*/  SHFL.IDX PT, R217, R198, RZ, 0x1f ;  /* 0x00001fffc6d97589 */ /* 0x0004e200000e0000 */
[C---:B0-----:R-:W-:Y:S01]  /*4360*/  FMUL.FTZ R4, R5.reuse, R5 ;  /* 0x0000000505047220 */ /* 0x041fe20000410000 */
[----:B------:R-:W-:Y:S01]  /*4370*/  FSEL R10, R5, RZ, !P3 ;  /* 0x000000ff050a7208 */ /* 0x000fe20005800000 */
[----:B-1----:R-:W-:-:S03]  /*4380*/  @!P2 IMAD.WIDE R192, R3, 0x4, R192 ;  /* 0x0000000403c0a825 */ /* 0x002fc600078e02c0 */
[----:B------:R-:W-:Y:S01]  /*4390*/  FSEL R197, R4, RZ, P3 ;  /* 0x000000ff04c57208 */ /* 0x000fe20001800000 */
[C---:B--2---:R-:W-:Y:S01]  /*43a0*/  FADD.FTZ R198, -R10.reuse, R190 ;  /* 0x000000be0ac67221 */ /* 0x044fe20000010100 */
[----:B---3--:R-:W-:Y:S01]  /*43b0*/  FFMA.FTZ R4, R217, UR9, R6 ;  /* 0x00000009d9047c23 */ /* 0x008fe20008010006 */
[C---:B------:R-:W-:Y:S01]  /*43c0*/  FADD.FTZ R190, -R10.reuse, R225 ;  /* 0x000000e10abe7221 */ /* 0x040fe20000010100 */
[C---:B------:R-:W-:Y:S01]  /*43d0*/  FADD.FTZ R216, -R10.reuse, R201 ;  /* 0x000000c90ad87221 */ /* 0x040fe20000010100 */
[----:B------:R-:W-:Y:S01]  /*43e0*/  FADD.FTZ R217, -R10, R202 ;  /* 0x000000ca0ad97221 */ /* 0x000fe20000010100 */
[----:B------:R-:W-:Y:S01]  /*43f0*/  FADD.FTZ R210, R4, R197 ;  /* 0x000000c504d27221 */ /* 0x000fe20000010000 */
[C---:B------:R-:W-:Y:S01]  /*4400*/  FADD.FTZ R201, -R10.reuse, R188 ;  /* 0x000000bc0ac97221 */ /* 0x040fe20000010100 */
[C---:B------:R-:W-:Y:S01]  /*4410*/  FADD.FTZ R204, -R10.reuse, R189 ;  /* 0x000000bd0acc7221 */ /* 0x040fe20000010100 */
[C---:B------:R-:W-:Y:S01]  /*4420*/  FADD.FTZ R202, -R10.reuse, R211 ;  /* 0x000000d30aca7221 */ /* 0x040fe20000010100 */
[----:B------:R0:W1:Y:S01]  /*4430*/  MUFU.RSQ R225, R210 ;  /* 0x000000d200e17308 */ /* 0x0000620000001400 */
        /* <DEDUP_REMOVED lines=8> */
[----:B0-----:R-:W0:Y:S01]  /*44c0*/  LDC.64 R210, c[0x0][0x428] ;  /* 0x00010a00ffd27b82 */ /* 0x001e220000000a00 */
        /* <DEDUP_REMOVED lines=17> */
[----:B------:R-:W-:Y:S01]  /*45e0*/  F2FP.F16.F32.PACK_AB R195, R11, R195 ;  /* 0x000000c30bc3723e */ /* 0x000fe200000000ff */
        /* <DEDUP_REMOVED lines=29> */
[----:B--2---:R-:W-:-:S04]  /*47c0*/  @!P2 IMAD.WIDE R188, R3, 0x4, R188 ;  /* 0x0000000403bca825 */ /* 0x004fc800078e02bc */
[----:B-1----:R-:W-:Y:S01]  /*47d0*/  FFMA.FTZ R5, R191, R60, R48 ;  /* 0x0000003cbf057223 */ /* 0x002fe20000010030 */
[----:B------:R-:W-:Y:S01]  /*47e0*/  FFMA.FTZ R193, R223, R58, R54 ;  /* 0x0000003adfc17223 */ /* 0x000fe20000010036 */
[----:B------:R-:W-:Y:S01]  /*47f0*/  FFMA.FTZ R191, R237, R102, R170 ;  /* 0x00000066edbf7223 */ /* 0x000fe200000100aa */
[----:B------:R-:W-:Y:S01]  /*4800*/  FFMA.FTZ R237, R190, R101, R169 ;  /* 0x00000065beed7223 */ /* 0x000fe200000100a9 */
[----:B------:R-:W-:Y:S01]  /*4810*/  F2FP.F16.F32.PACK_AB R192, R194, R7 ;  /* 0x00000007c2c0723e */ /* 0x000fe200000000ff */
[----:B------:R-:W-:Y:S01]  /*4820*/  FFMA.FTZ R217, R217, R96, R172 ;  /* 0x00000060d9d97223 */ /* 0x000fe200000100ac */
[----:B------:R-:W-:Y:S01]  /*4830*/  F2FP.F16.F32.PACK_AB R193, R198, R193 ;  /* 0x000000c1c6c1723e */ /* 0x000fe200000000ff */
[----:B0-----:R-:W-:Y:S01]  /*4840*/  IMAD.WIDE.U32 R198, R227, 0x10, R210 ;  /* 0x00000010e3c67825 */ /* 0x001fe200078e00d2 */
[----:B------:R-:W-:-:S03]  /*4850*/  F2FP.F16.F32.PACK_AB R194, R9, R5 ;  /* 0x0000000509c2723e */ /* 0x000fc600000000ff */
[----:B------:R-:W-:Y:S01]  /*4860*/  FFMA.FTZ R212, R212, R97, R173 ;  /* 0x00000061d4d47223 */ /* 0x000fe200000100ad */
[----:B------:R-:W-:Y:S01]  /*4870*/  F2FP.F16.F32.PACK_AB R191, R216, R191 ;  /* 0x000000bfd8bf723e */ /* 0x000fe200000000ff */
[----:B------:R-:W-:Y:S01]  /*4880*/  FFMA.FTZ R216, R201, R64, R44 ;  /* 0x00000040c9d87223 */ /* 0x000fe2000001002c */
[----:B------:R-:W-:Y:S01]  /*4890*/  F2FP.F16.F32.PACK_AB R190, R237, R222 ;  /* 0x000000deedbe723e */ /* 0x000fe200000000ff */
        /* <DEDUP_REMOVED lines=13> */
[----:B0-----:R-:W-:Y:S01]  /*4970*/  F2FP.F16.F32.PACK_AB R188, R212, R217 ;  /* 0x000000d9d4bc723e */ /* 0x001fe200000000ff */
        /* <DEDUP_REMOVED lines=9> */
[----:B-1----:R-:W-:Y:S01]  /*4a10*/  F2FP.F16.F32.PACK_AB R192, R237, R216 ;  /* 0x000000d8edc0723e */ /* 0x002fe200000000ff */
[----:B------:R-:W-:Y:S01]  /*4a20*/  FFMA.FTZ R194, R203, R68, R40 ;  /* 0x00000044cbc27223 */ /* 0x000fe20000010028 */
[----:B------:R-:W0:Y:S01]  /*4a30*/  LDC.64 R216, c[0x0][0x430] ;  /* 0x00010c00ffd87b82 */ /* 0x000e220000000a00 */
[C---:B------:R-:W-:Y:S01]  /*4a40*/  FFMA.FTZ R195, R202.reuse, R69, R41 ;  /* 0x00000045cac37223 */ /* 0x040fe20000010029 */
[----:B------:R-:W-:Y:S01]  /*4a50*/  FFMA.FTZ R199, R209, R110, R162 ;  /* 0x0000006ed1c77223 */ /* 0x000fe200000100a2 */
[----:B------:R-:W-:Y:S01]  /*4a60*/  FFMA.FTZ R198, R203, R108, R160 ;  /* 0x0000006ccbc67223 */ /* 0x000fe200000100a0 */
[----:B------:R-:W-:Y:S01]  /*4a70*/  FFMA.FTZ R203, R202, R109, R161 ;  /* 0x0000006dcacb7223 */ /* 0x000fe200000100a1 */
[----:B------:R-:W-:Y:S01]  /*4a80*/  FMUL.FTZ R232, R225, R232 ;  /* 0x000000e8e1e87220 */ /* 0x000fe20000410000 */
[----:B------:R-:W-:Y:S01]  /*4a90*/  F2FP.F16.F32.PACK_AB R194, R195, R194 ;  /* 0x000000c2c3c2723e */ /* 0x000fe200000000ff */
        /* <DEDUP_REMOVED lines=16> */
[----:B------:R-:W-:Y:S01]  /*4ba0*/  F2FP.F16.F32.PACK_AB R189, R214, R223 ;  /* 0x000000dfd6bd723e */ /* 0x000fe200000000ff */
[----:B------:R-:W-:Y:S01]  /*4bb0*/  FFMA.FTZ R202, R221, R74, R38 ;  /* 0x0000004addca7223 */ /* 0x000fe20000010026 */
[----:B------:R-:W-:Y:S01]  /*4bc0*/  F2FP.F16.F32.PACK_AB R199, R208, R199 ;  /* 0x000000c7d0c7723e */ /* 0x000fe200000000ff */
[----:B------:R-:W-:Y:S01]  /*4bd0*/  FFMA.FTZ R209, R220, R75, R39 ;  /* 0x0000004bdcd17223 */ /* 0x000fe20000010027 */
[----:B------:R-:W-:Y:S01]  /*4be0*/  FFMA.FTZ R222, R197, R66, R46 ;  /* 0x00000042c5de7223 */ /* 0x000fe2000001002e */
[----:B------:R-:W-:Y:S01]  /*4bf0*/  FFMA.FTZ R225, R200, R67, R47 ;  /* 0x00000043c8e17223 */ /* 0x000fe2000001002f */
[----:B------:R-:W-:Y:S01]  /*4c00*/  FFMA.FTZ R208, R231, R76, R32 ;  /* 0x0000004ce7d07223 */ /* 0x000fe20000010020 */
[----:B------:R-:W-:Y:S01]  /*4c10*/  FFMA.FTZ R223, R230, R77, R33 ;  /* 0x0000004de6df7223 */ /* 0x000fe20000010021 */
[----:B------:R-:W-:Y:S01]  /*4c20*/  FFMA.FTZ R197, R197, R106, R166 ;  /* 0x0000006ac5c57223 */ /* 0x000fe200000100a6 */
        /* <DEDUP_REMOVED lines=8> */
[----:B------:R-:W-:Y:S01]  /*4cb0*/  IMAD.WIDE.U32 R222, R229, 0x10, R210 ;  /* 0x00000010e5de7825 */ /* 0x000fe200078e00d2 */
[----:B------:R-:W-:-:S03]  /*4cc0*/  F2FP.F16.F32.PACK_AB R195, R212, R195 ;  /* 0x000000c3d4c3723e */ /* 0x000fc600000000ff */
[----:B------:R-:W-:Y:S01]  /*4cd0*/  FFMA.FTZ R212, R233, R78, R34 ;  /* 0x0000004ee9d47223 */ /* 0x000fe20000010022 */
[----:B------:R-:W-:Y:S01]  /*4ce0*/  F2FP.F16.F32.PACK_AB R198, R203, R198 ;  /* 0x000000c6cbc6723e */ /* 0x000fe200000000ff */
[----:B------:R-:W-:Y:S01]  /*4cf0*/  FFMA.FTZ R203, R218, R73, R37 ;  /* 0x00000049dacb7223 */ /* 0x000fe20000010025 */
[----:B------:R-:W-:Y:S01]  /*4d00*/  F2FP.F16.F32.PACK_AB R197, R200, R197 ;  /* 0x000000c5c8c5723e */ /* 0x000fe200000000ff */
[----:B------:R-:W-:Y:S01]  /*4d10*/  FFMA.FTZ R200, R219, R72, R36 ;  /* 0x00000048dbc87223 */ /* 0x000fe20000010024 */
[----:B------:R0:W-:Y:S01]  /*4d20*/  STG.E.128 desc[UR6][R226.64], R188 ;  /* 0x000000bce2007986 */ /* 0x0001e2000c101d06 */
[----:B------:R-:W-:-:S04]  /*4d30*/  IMAD.WIDE.U32 R228, R229, 0x10, R216 ;  /* 0x00000010e5e47825 */ /* 0x000fc800078e00d8 */
[----:B------:R-:W-:Y:S01]  /*4d40*/  FFMA.FTZ R219, R219, R112, R156 ;  /* 0x00000070dbdb7223 */ /* 0x000fe2000001009c */
[----:B------:R-:W-:Y:S01]  /*4d50*/  FFMA.FTZ R218, R218, R113, R157 ;  /* 0x00000071dada7223 */ /* 0x000fe2000001009d */
[----:B------:R1:W-:Y:S01]  /*4d60*/  STG.E.128 desc[UR6][R222.64], R192 ;  /* 0x000000c0de007986 */ /* 0x0003e2000c101d06 */
[----:B------:R-:W-:Y:S01]  /*4d70*/  F2FP.F16.F32.PACK_AB R200, R203, R200 ;  /* 0x000000c8cbc8723e */ /* 0x000fe200000000ff */
[----:B------:R-:W-:Y:S01]  /*4d80*/  FFMA.FTZ R231, R231, R116, R152 ;  /* 0x00000074e7e77223 */ /* 0x000fe20000010098 */
[----:B------:R-:W-:Y:S01]  /*4d90*/  F2FP.F16.F32.PACK_AB R203, R225, R212 ;  /* 0x000000d4e1cb723e */ /* 0x000fe200000000ff */
        /* <DEDUP_REMOVED lines=8> */
[----:B0-----:R-:W-:-:S03]  /*4e20*/  F2FP.F16.F32.PACK_AB R191, R232, R233 ;  /* 0x000000e9e8bf723e */ /* 0x001fc600000000ff */
[----:B------:R-:W-:Y:S01]  /*4e30*/  IMAD.WIDE.U32 R208, R215, 0x10, R210 ;  /* 0x00000010d7d07825 */ /* 0x000fe200078e00d2 */
[----:B------:R-:W-:-:S03]  /*4e40*/  F2FP.F16.F32.PACK_AB R190, R230, R231 ;  /* 0x000000e7e6be723e */ /* 0x000fc600000000ff */
[----:B-1----:R-:W-:Y:S01]  /*4e50*/  FFMA.FTZ R192, R13, R80, R28 ;  /* 0x000000500dc07223 */ /* 0x002fe2000001001c */
[----:B------:R-:W-:Y:S01]  /*4e60*/  FFMA.FTZ R193, R12, R81, R29 ;  /* 0x000000510cc17223 */ /* 0x000fe2000001001d */
[C---:B------:R-:W-:Y:S01]  /*4e70*/  FFMA.FTZ R194, R14.reuse, R83, R31 ;  /* 0x000000530ec27223 */ /* 0x040fe2000001001f */
[----:B------:R-:W-:Y:S01]  /*4e80*/  FFMA.FTZ R195, R205, R84, R24 ;  /* 0x00000054cdc37223 */ /* 0x000fe20000010018 */
[----:B------:R-:W-:Y:S01]  /*4e90*/  FFMA.FTZ R14, R14, R123, R151 ;  /* 0x0000007b0e0e7223 */ /* 0x000fe20000010097 */
[----:B--2---:R-:W-:Y:S01]  /*4ea0*/  FFMA.FTZ R196, R204, R85, R25 ;  /* 0x00000055ccc47223 */ /* 0x004fe20000010019 */
[----:B------:R-:W-:Y:S01]  /*4eb0*/  F2FP.F16.F32.PACK_AB R192, R193, R192 ;  /* 0x000000c0c1c0723e */ /* 0x000fe200000000ff */
[----:B------:R-:W-:Y:S01]  /*4ec0*/  FFMA.FTZ R193, R15, R82, R30 ;  /* 0x000000520fc17223 */ /* 0x000fe2000001001e */
[C---:B------:R-:W-:Y:S01]  /*4ed0*/  FFMA.FTZ R199, R207.reuse, R86, R26 ;  /* 0x00000056cfc77223 */ /* 0x040fe2000001001a */
[C---:B---3--:R-:W-:Y:S01]  /*4ee0*/  FFMA.FTZ R200, R206.reuse, R87, R27 ;  /* 0x00000057cec87223 */ /* 0x048fe2000001001b */
[----:B------:R-:W-:Y:S01]  /*4ef0*/  FFMA.FTZ R207, R207, R126, R146 ;  /* 0x0000007ecfcf7223 */ /* 0x000fe20000010092 */
[----:B------:R-:W-:Y:S01]  /*4f00*/  FFMA.FTZ R206, R206, R127, R147 ;  /* 0x0000007fcece7223 */ /* 0x000fe20000010093 */
[----:B------:R-:W-:Y:S01]  /*4f10*/  F2FP.F16.F32.PACK_AB R193, R194, R193 ;  /* 0x000000c1c2c1723e */ /* 0x000fe200000000ff */
[----:B------:R-:W-:Y:S01]  /*4f20*/  FFMA.FTZ R198, R205, R124, R144 ;  /* 0x0000007ccdc67223 */ /* 0x000fe20000010090 */
[----:B------:R-:W-:Y:S01]  /*4f30*/  F2FP.F16.F32.PACK_AB R194, R196, R195 ;  /* 0x000000c3c4c2723e */ /* 0x000fe200000000ff */
[----:B------:R-:W-:Y:S01]  /*4f40*/  FFMA.FTZ R197, R204, R125, R145 ;  /* 0x0000007dccc57223 */ /* 0x000fe20000010091 */
[----:B------:R-:W-:Y:S01]  /*4f50*/  F2FP.F16.F32.PACK_AB R195, R200, R199 ;  /* 0x000000c7c8c3723e */ /* 0x000fe200000000ff */
[----:B------:R-:W-:Y:S01]  /*4f60*/  FFMA.FTZ R196, R13, R120, R148 ;  /* 0x000000780dc47223 */ /* 0x000fe20000010094 */
[----:B------:R-:W-:Y:S01]  /*4f70*/  F2FP.F16.F32.PACK_AB R199, R206, R207 ;  /* 0x000000cfcec7723e */ /* 0x000fe200000000ff */
[----:B------:R-:W-:Y:S01]  /*4f80*/  FFMA.FTZ R13, R12, R121, R149 ;  /* 0x000000790c0d7223 */ /* 0x000fe20000010095 */
[----:B------:R-:W0:Y:S01]  /*4f90*/  LDC.64 R206, c[0x0][0x380] ;  /* 0x0000e000ffce7b82 */ /* 0x000e220000000a00 */
        /* <DEDUP_REMOVED lines=25> */
[----:B------:R-:W-:Y:S01]  /*5130*/  F2FP.F16.F32.PACK_AB R189, R220, R221 ;  /* 0x000000dddcbd723e */ /* 0x000fe200000000ff */
[----:B------:R-:W-:Y:S01]  /*5140*/  IMAD.WIDE.U32 R210, R235, 0x10, R210 ;  /* 0x00000010ebd27825 */ /* 0x000fe200078e00d2 */
[----:B------:R-:W-:-:S02]  /*5150*/  ISETP.GE.AND P2, PT, R3, R207, PT ;  /* 0x000000cf0300720c */ /* 0x000fc40003f46270 */
[----:B------:R-:W-:Y:S01]  /*5160*/  F2FP.F16.F32.PACK_AB R188, R218, R219 ;  /* 0x000000dbdabc723e */ /* 0x000fe200000000ff */
[----:B------:R-:W-:Y:S01]  /*5170*/  IMAD.WIDE.U32 R216, R235, 0x10, R216 ;  /* 0x00000010ebd87825 */ /* 0x000fe200078e00d8 */
        /* <DEDUP_REMOVED lines=8> */
[----:B------:R1:W-:Y:S04]  /*5200*/  STG.E.128 desc[UR6][R210.64], R12 ;  /* 0x0000000cd2007986 */ /* 0x0003e8000c101d06 */
[----:B------:R1:W-:Y:S01]  /*5210*/  STG.E.128 desc[UR6][R216.64], R4 ;  /* 0x00000004d8007986 */ /* 0x0003e2000c101d06 */
[----:B------:R-:W-:Y:S05]  /*5220*/  @!P2 BRA `(.L_x_11069) ;  /* 0xffffffbc0038a947 */ /* 0x000fea000383ffff */
[----:B------:R-:W-:Y:S05]  /*5230*/  EXIT ;  /* 0x000000000000794d */ /* 0x000fea0003800000 */
.L_x_11070:
        /* <DEDUP_REMOVED lines=12> */
.L_x_22341:


//--------------------- .text._ZN10layer_norm31ln_parallel_residual_fwd_kernelINS_13Kernel_traitsIf6__halfS2_S2_fjLj5120ELj1ELj1ELj4ELj16ENS_18Kernel_traits_baseILj5120EfS2_S2_S2_fjLj128EEEEELb0ELb1ELb0EEEvNS_9FwdParamsE --------------------------
	.section	.text._ZN10layer_norm31ln_parallel_residual_fwd_kernelINS_13Kernel_traitsIf6__halfS2_S2_fjLj5120ELj1ELj1ELj4ELj16ENS_18Kernel_traits_baseILj5120EfS2_S2_S2_fjLj128EEEEELb0ELb1ELb0EEEvNS_9FwdParamsE,"ax",@progbits
	.align	128
        .global         _ZN10layer_norm31ln_parallel_residual_fwd_kernelINS_13Kernel_traitsIf6__halfS2_S2_fjLj5120ELj1ELj1ELj4ELj16ENS_18Kernel_traits_baseILj5120EfS2_S2_S2_fjLj128EEEEELb0ELb1ELb0EEEvNS_9FwdParamsE
        .type           _ZN10layer_norm31ln_parallel_residual_fwd_kernelINS_13Kernel_traitsIf6__halfS2_S2_fjLj5120ELj1ELj1ELj4ELj16ENS_18Kernel_traits_baseILj5120EfS2_S2_S2_fjLj128EEEEELb0ELb1ELb0EEEvNS_9FwdParamsE,@function
        .size           _ZN10layer_norm31ln_parallel_residual_fwd_kernelINS_13Kernel_traitsIf6__halfS2_S2_fjLj5120ELj1ELj1ELj4ELj16ENS_18Kernel_traits_baseILj5120EfS2_S2_S2_fjLj128EEEEELb0ELb1ELb0EEEvNS_9FwdParamsE,(.L_x_22342 - _ZN10layer_norm31ln_parallel_residual_fwd_kernelINS_13Kernel_traitsIf6__halfS2_S2_fjLj5120ELj1ELj1ELj4ELj16ENS_18Kernel_traits_baseILj5120EfS2_S2_S2_fjLj128EEEEELb0ELb1ELb0EEEvNS_9FwdParamsE)
        .other          _ZN10layer_norm31ln_parallel_residual_fwd_kernelINS_13Kernel_traitsIf6__halfS2_S2_fjLj5120ELj1ELj1ELj4ELj16ENS_18Kernel_traits_baseILj5120EfS2_S2_S2_fjLj128EEEEELb0ELb1ELb0EEEvNS_9FwdParamsE,@"STO_CUDA_ENTRY STV_DEFAULT"
_ZN10layer_norm31ln_parallel_residual_fwd_kernelINS_13Kernel_traitsIf6__halfS2_S2_fjLj5120ELj1ELj1ELj4ELj16ENS_18Kernel_traits_baseILj5120EfS2_S2_S2_fjLj128EEEEELb0ELb1ELb0EEEvNS_9FwdParamsE:
.text._ZN10layer_norm31ln_parallel_residual_fwd_kernelINS_13Kernel_traitsIf6__halfS2_S2_fjLj5120ELj1ELj1ELj4ELj16ENS_18Kernel_traits_baseILj5120EfS2_S2_S2_fjLj128EEEEELb0ELb1ELb0EEEvNS_9FwdParamsE:
        /* <DEDUP_REMOVED lines=69> */
.L_x_11072:
        /* <DEDUP_REMOVED lines=50> */
.L_x_11073:
[----:B------:R-:W-:Y:S05]  /*0770*/  BSYNC.RECONVERGENT B0 ;  /* 0x0000000000007941 */ /* 0x000fea0003800200 */
.L_x_11071:
[----:B------:R-:W1:Y:S02]  /*0780*/  LDCU UR4, c[0x0][0x384] ;  /* 0x00007080ff0477ac */ /* 0x000e640008000800 */
[----:B-1----:R-:W-:-:S06]  /*0790*/  UISETP.GE.AND UP0, UPT, UR6, UR4, UPT ;  /* 0x000000040600728c */ /* 0x002fcc000bf06270 */
[----:B------:R-:W-:-:S13]  /*07a0*/  PLOP3.LUT P1, PT, PT, PT, UP0, 0x80, 0x8 ;  /* 0x000000000008781c */ /* 0x000fda0003f2f008 */
[----:B------:R-:W-:Y:S05]  /*07b0*/  @P1 EXIT ;  /* 0x000000000000194d */ /* 0x000fea0003800000 */
[----:B------:R-:W-:Y:S01]  /*07c0*/  SHF.R.S32.HI R22, RZ, 0x3, R22 ;  /* 0x00000003ff167819 */ /* 0x000fe20000011416 */
[----:B------:R-:W1:Y:S03]  /*07d0*/  LDCU.64 UR4, c[0x0][0x3a0] ;  /* 0x00007400ff0477ac */ /* 0x000e660008000a00 */
[C---:B0-----:R-:W-:Y:S01]  /*07e0*/  LOP3.LUT R2, R22.reuse, 0x7f, RZ, 0xc0, !PT ;  /* 0x0000007f16027812 */ /* 0x041fe200078ec0ff */
[----:B------:R-:W1:Y:S01]  /*07f0*/  LDCU.64 UR10, c[0x0][0x398] ;  /* 0x00007300ff0a77ac */ /* 0x000e620008000a00 */
[----:B------:R-:W-:Y:S02]  /*0800*/  SHF.L.U32 R22, R22, 0x1, RZ ;  /* 0x0000000116167819 */ /* 0x000fe400000006ff */
[----:B------:R-:W-:Y:S01]  /*0810*/  VIADDMNMX R0, R2, -R0, RZ, !PT ;  /* 0x8000000002007246 */ /* 0x000fe200078001ff */
[----:B------:R-:W0:Y:S01]  /*0820*/  LDCU UR13, c[0x0][0x388] ;  /* 0x00007100ff0d77ac */ /* 0x000e220008000800 */
[----:B------:R-:W-:-:S02]  /*0830*/  LOP3.LUT R3, R22, 0xffffff00, RZ, 0xc0, !PT ;  /* 0xffffff0016037812 */ /* 0x000fc400078ec0ff */
[----:B------:R-:W-:Y:S01]  /*0840*/  VIMNMX R0, PT, PT, R0, 0x20, PT ;  /* 0x0000002000007848 */ /* 0x000fe20003fe0100 */
[----:B------:R-:W2:Y:S03]  /*0850*/  LDCU.U8 UR7, c[0x0][0x410] ;  /* 0x00008200ff0777ac */ /* 0x000ea60008000000 */
[-C--:B------:R-:W-:Y:S01]  /*0860*/  LEA R0, R0, R3.reuse, 0x3 ;  /* 0x0000000300007211 */ /* 0x080fe200078e18ff */
[----:B------:R-:W3:Y:S03]  /*0870*/  LDCU UR12, c[0x0][0x400] ;  /* 0x00008000ff0c77ac */ /* 0x000ee60008000800 */
[----:B------:R-:W-:Y:S01]  /*0880*/  I2FP.F32.U32 R8, R0 ;  /* 0x0000000000087245 */ /* 0x000fe20000201000 */
[----:B------:R-:W-:Y:S01]  /*0890*/  IMAD R0, R5, -0x20, R2 ;  /* 0xffffffe005007824 */ /* 0x000fe200078e0202 */
[----:B------:R-:W4:Y:S02]  /*08a0*/  LDCU.64 UR16, c[0x0][0x398] ;  /* 0x00007300ff1077ac */ /* 0x000f240008000a00 */
[----:B------:R0:W0:Y:S02]  /*08b0*/  MUFU.RCP R2, R8 ;  /* 0x0000000800027308 */ /* 0x0000240000001000 */
[----:B------:R-:W-:Y:S01]  /*08c0*/  VIMNMX R0, PT, PT, RZ, R0, !PT ;  /* 0x00000000ff007248 */ /* 0x000fe20007fe0100 */
[----:B-1----:R-:W-:Y:S01]  /*08d0*/  ULOP3.LUT UP0, URZ, UR4, UR10, URZ, 0xfc, !UPT ;  /* 0x0000000a04ff7292 */ /* 0x002fe2000f80fcff */
[----:B------:R-:W1:Y:S02]  /*08e0*/  LDCU.64 UR18, c[0x0][0x3a0] ;  /* 0x00007400ff1277ac */ /* 0x000e640008000a00 */
[----:B------:R-:W-:Y:S01]  /*08f0*/  VIMNMX R0, PT, PT, R0, 0x20, PT ;  /* 0x0000002000007848 */ /* 0x000fe20003fe0100 */
[----:B------:R-:W0:Y:S03]  /*0900*/  LDCU.64 UR14, c[0x0][0x380] ;  /* 0x00007000ff0e77ac */ /* 0x000e260008000a00 */
[----:B------:R-:W-:Y:S01]  /*0910*/  LEA R0, R0, R3, 0x3 ;  /* 0x0000000300007211 */ /* 0x000fe200078e18ff */
[----:B------:R-:W-:-:S02]  /*0920*/  ULOP3.LUT UP0, URZ, UR5, UR11, URZ, 0xfc, UP0 ;  /* 0x0000000b05ff7292 */ /* 0x000fc4000800fcff */
[----:B--23--:R-:W-:-:S11]  /*0930*/  UPLOP3.LUT UP2, UPT, UPT, UPT, UPT, 0x40, 0x4 ;  /* 0x000000000004789c */ /* 0x00cfd60003f4e870 */
.L_x_11116:
[----:B0-----:R-:W-:Y:S01]  /*0940*/  UIMAD UR4, UR6, UR13, URZ ;  /* 0x0000000d060472a4 */ /* 0x001fe2000f8e02ff */
[----:B------:R-:W-:Y:S03]  /*0950*/  BSSY.RECONVERGENT B0, `(.L_x_11074) ;  /* 0x000008d000007945 */ /* 0x000fe60003800200 */
[----:B------:R-:W-:-:S04]  /*0960*/  USHF.R.S32.HI UR5, URZ, 0x1f, UR4 ;  /* 0x0000001fff057899 */ /* 0x000fc80008011404 */
[----:B------:R-:W-:-:S06]  /*0970*/  ULEA.HI UR5, UR5, UR4, URZ, 0x3 ;  /* 0x0000000405057291 */ /* 0x000fcc000f8f18ff */
[----:B------:R-:W-:-:S04]  /*0980*/  MOV R143, UR5 ;  /* 0x00000005008f7c02 */ /* 0x000fc80008000f00 */
[----:B------:R-:W-:-:S04]  /*0990*/  LEA.HI.SX32 R143, R143, R6, 0x1d ;  /* 0x000000068f8f7211 */ /* 0x000fc800078feaff */
[----:B------:R-:W-:Y:S01]  /*09a0*/  MOV R146, R143 ;  /* 0x0000008f00927202 */ /* 0x000fe20000000f00 */
[----:B-1234-:R-:W-:Y:S06]  /*09b0*/  @!P0 BRA `(.L_x_11075) ;  /* 0x0000000800188947 */ /* 0x01efec0003800000 */
[----:B----4-:R-:W-:Y:S01]  /*09c0*/  ISETP.NE.U32.AND P0, PT, RZ, UR16, PT ;  /* 0x00000010ff007c0c */ /* 0x010fe2000bf05070 */
[----:B------:R-:W0:Y:S01]  /*09d0*/  LDC.64 R116, c[0x0][0x390] ;  /* 0x0000e400ff747b82 */ /* 0x000e220000000a00 */
[----:B-1----:R-:W-:Y:S02]  /*09e0*/  ISETP.NE.U32.AND P1, PT, RZ, UR18, PT ;  /* 0x00000012ff007c0c */ /* 0x002fe4000bf25070 */
        /* <DEDUP_REMOVED lines=57> */
.L_x_11077:
        /* <DEDUP_REMOVED lines=29> */
.L_x_11076:
        /* <DEDUP_REMOVED lines=30> */
.L_x_11079:
        /* <DEDUP_REMOVED lines=8> */
.L_x_11078:
[----:B------:R-:W1:Y:S01]  /*11b0*/  @UP0 LDCU.64 UR4, c[0x0][0x3a8] ;  /* 0x00007500ff0407ac */ /* 0x000e620008000a00 */
[----:B------:R-:W-:Y:S01]  /*11c0*/  PLOP3.LUT P0, PT, PT, PT, UP0, 0x80, 0x8 ;  /* 0x000000000008781c */ /* 0x000fe20003f0f008 */
[----:B------:R-:W-:Y:S01]  /*11d0*/  HFMA2 R116, -RZ, RZ, 0, 9.5367431640625e-07 ;  /* 0x00000010ff747431 */ /* 0x000fe200000001ff */
[----:B------:R-:W-:Y:S02]  /*11e0*/  PLOP3.LUT P1, PT, PT, PT, UP0, 0x80, 0x8 ;  /* 0x000000000008781c */ /* 0x000fe40003f2f008 */
[----:B0-----:R-:W-:-:S09]  /*11f0*/  IADD3 R146, PT, PT, R143, 0x80, RZ ;  /* 0x000000808f927810 */ /* 0x001fd20007ffe0ff */
[----:B-1----:R-:W-:-:S05]  /*1200*/  @P0 IMAD.WIDE.U32 R116, R143, R116, UR4 ;  /* 0x000000048f740e25 */ /* 0x002fca000f8e0074 */
[----:B------:R0:W-:Y:S02]  /*1210*/  @P1 STG.E.128 desc[UR8][R116.64], R24 ;  /* 0x0000001874001986 */ /* 0x0001e4000c101d08 */
.L_x_11075:
[----:B-1--4-:R-:W-:Y:S05]  /*1220*/  BSYNC.RECONVERGENT B0 ;  /* 0x0000000000007941 */ /* 0x012fea0003800200 */
.L_x_11074:
        /* <DEDUP_REMOVED lines=32> */
.L_x_11083:
        /* <DEDUP_REMOVED lines=29> */
.L_x_11082:
        /* <DEDUP_REMOVED lines=32> */
.L_x_11085:
        /* <DEDUP_REMOVED lines=44> */
.L_x_11084:
[----:B------:R-:W0:Y:S01]  /*1ac0*/  @UP0 LDCU.64 UR4, c[0x0][0x3a8] ;  /* 0x00007500ff0407ac */ /* 0x000e220008000a00 */
[----:B------:R-:W-:Y:S02]  /*1ad0*/  PLOP3.LUT P0, PT, PT, PT, UP0, 0x80, 0x8 ;  /* 0x000000000008781c */ /* 0x000fe40003f0f008 */
[----:B------:R-:W-:Y:S02]  /*1ae0*/  PLOP3.LUT P1, PT, PT, PT, UP0, 0x80, 0x8 ;  /* 0x000000000008781c */ /* 0x000fe40003f2f008 */
[----:B------:R-:W-:-:S09]  /*1af0*/  MOV R117, 0x10 ;  /* 0x0000001000757802 */ /* 0x000fd20000000f00 */
[C---:B0-----:R-:W-:Y:S01]  /*1b00*/  @P0 IMAD.WIDE.U32 R116, R146.reuse, R117, UR4 ;  /* 0x0000000492740e25 */ /* 0x041fe2000f8e0075 */
[----:B------:R-:W-:-:S04]  /*1b10*/  IADD3 R146, PT, PT, R146, 0x80, RZ ;  /* 0x0000008092927810 */ /* 0x000fc80007ffe0ff */
[----:B------:R0:W-:Y:S03]  /*1b20*/  @P1 STG.E.128 desc[UR8][R116.64], R24 ;  /* 0x0000001874001986 */ /* 0x0001e6000c101d08 */
.L_x_11081:
[----:B------:R-:W-:Y:S05]  /*1b30*/  BSYNC.RECONVERGENT B0 ;  /* 0x0000000000007941 */ /* 0x000fea0003800200 */
.L_x_11080:
        /* <DEDUP_REMOVED lines=31> */
.L_x_11089:
[----:B-----5:R-:W-:Y:S02]  /*1d30*/  HADD2.F32 R11, -RZ, R116.H0_H0 ;  /* 0x20000074ff0b7230 */ /* 0x020fe40000004100 */
[----:B------:R-:W-:Y:S02]  /*1d40*/  HADD2.F32 R12, -RZ, R28.H0_H0 ;  /* 0x2000001cff0c7230 */ /* 0x000fe40000004100 */
[----:B------:R-:W-:Y:S02]  /*1d50*/  HADD2.F32 R21, -RZ, R117.H0_H0 ;  /* 0x20000075ff157230 */ /* 0x000fe40000004100 */
[----:B------:R-:W-:Y:S02]  /*1d60*/  HADD2.F32 R22, -RZ, R29.H0_H0 ;  /* 0x2000001dff167230 */ /* 0x000fe40000004100 */
[----:B------:R-:W-:Y:S01]  /*1d70*/  FADD.FTZ R11, R12, R11 ;  /* 0x0000000b0c0b7221 */ /* 0x000fe20000010000 */
[----:B------:R-:W-:Y:S02]  /*1d80*/  HADD2.F32 R127, -RZ, R118.H0_H0 ;  /* 0x20000076ff7f7230 */ /* 0x000fe40000004100 */
[----:B------:R-:W-:-:S02]  /*1d90*/  HADD2.F32 R137, -RZ, R119.H0_H0 ;  /* 0x20000077ff897230 */ /* 0x000fc40000004100 */
[----:B------:R-:W-:Y:S01]  /*1da0*/  FADD.FTZ R21, R22, R21 ;  /* 0x0000001516157221 */ /* 0x000fe20000010000 */
[----:B------:R-:W-:Y:S02]  /*1db0*/  HADD2.F32 R12, -RZ, R31.H0_H0 ;  /* 0x2000001fff0c7230 */ /* 0x000fe40000004100 */
[----:B------:R-:W-:Y:S02]  /*1dc0*/  HADD2.F32 R116, -RZ, R116.H1_H1 ;  /* 0x30000074ff747230 */ /* 0x000fe40000004100 */
[----:B------:R-:W-:Y:S02]  /*1dd0*/  HADD2.F32 R117, -RZ, R117.H1_H1 ;  /* 0x30000075ff757230 */ /* 0x000fe40000004100 */
[----:B------:R-:W-:Y:S01]  /*1de0*/  FADD.FTZ R137, R12, R137 ;  /* 0x000000890c897221 */ /* 0x000fe20000010000 */
[----:B------:R-:W-:Y:S02]  /*1df0*/  HADD2.F32 R118, -RZ, R118.H1_H1 ;  /* 0x30000076ff767230 */ /* 0x000fe40000004100 */
[----:B------:R-:W-:-:S02]  /*1e00*/  HADD2.F32 R24, -RZ, R30.H0_H0 ;  /* 0x2000001eff187230 */ /* 0x000fc40000004100 */
[----:B------:R-:W-:Y:S02]  /*1e10*/  HADD2.F32 R119, -RZ, R119.H1_H1 ;  /* 0x30000077ff777230 */ /* 0x000fe40000004100 */
[----:B------:R-:W-:Y:S02]  /*1e20*/  HADD2.F32 R138, -RZ, R31.H1_H1 ;  /* 0x3000001fff8a7230 */ /* 0x000fe40000004100 */
[----:B------:R-:W-:Y:S01]  /*1e30*/  FADD.FTZ R127, R24, R127 ;  /* 0x0000007f187f7221 */ /* 0x000fe20000010000 */
[----:B------:R-:W-:Y:S02]  /*1e40*/  HADD2.F32 R27, -RZ, R30.H1_H1 ;  /* 0x3000001eff1b7230 */ /* 0x000fe40000004100 */
        /* <DEDUP_REMOVED lines=11> */
.L_x_11088:
        /* <DEDUP_REMOVED lines=32> */
.L_x_11091:
[----:B-----5:R-:W-:Y:S02]  /*2100*/  HADD2.F32 R11, -RZ, R116.H0_H0 ;  /* 0x20000074ff0b7230 */ /* 0x020fe40000004100 */
[----:B------:R-:W-:Y:S02]  /*2110*/  HADD2.F32 R12, -RZ, R32.H0_H0 ;  /* 0x20000020ff0c7230 */ /* 0x000fe40000004100 */
[----:B------:R-:W-:Y:S02]  /*2120*/  HADD2.F32 R116, -RZ, R116.H1_H1 ;  /* 0x30000074ff747230 */ /* 0x000fe40000004100 */
[----:B------:R-:W-:Y:S02]  /*2130*/  HADD2.F32 R22, -RZ, R117.H0_H0 ;  /* 0x20000075ff167230 */ /* 0x000fe40000004100 */
[----:B------:R-:W-:Y:S01]  /*2140*/  FADD.FTZ R11, R12, R11 ;  /* 0x0000000b0c0b7221 */ /* 0x000fe20000010000 */
[----:B------:R-:W-:Y:S02]  /*2150*/  HADD2.F32 R24, -RZ, R118.H0_H0 ;  /* 0x20000076ff187230 */ /* 0x000fe40000004100 */
[----:B------:R-:W-:-:S02]  /*2160*/  HADD2.F32 R21, -RZ, R32.H1_H1 ;  /* 0x30000020ff157230 */ /* 0x000fc40000004100 */
        /* <DEDUP_REMOVED lines=8> */
[----:B------:R-:W-:Y:S02]  /*21f0*/  HADD2.F32 R118, -RZ, R118.H1_H1 ;  /* 0x30000076ff767230 */ /* 0x000fe40000004100 */
[----:B------:R-:W-:Y:S02]  /*2200*/  HADD2.F32 R12, -RZ, R33.H1_H1 ;  /* 0x30000021ff0c7230 */ /* 0x000fe40000004100 */
[----:B------:R-:W-:Y:S02]  /*2210*/  HADD2.F32 R119, -RZ, R34.H1_H1 ;  /* 0x30000022ff777230 */ /* 0x000fe40000004100 */
[--C-:B------:R-:W-:Y:S02]  /*2220*/  HADD2.F32 R25, -RZ, R35.reuse.H0_H0 ;  /* 0x20000023ff197230 */ /* 0x100fe40000004100 */
[----:B------:R-:W-:Y:S01]  /*2230*/  FADD.FTZ R117, R12, R117 ;  /* 0x000000750c757221 */ /* 0x000fe20000010000 */
[----:B------:R-:W-:Y:S02]  /*2240*/  HADD2.F32 R27, -RZ, R35.H1_H1 ;  /* 0x30000023ff1b7230 */ /* 0x000fe40000004100 */
[----:B------:R-:W-:Y:S01]  /*2250*/  FADD.FTZ R118, R119, R118 ;  /* 0x0000007677767221 */ /* 0x000fe20000010000 */
[----:B------:R-:W-:-:S02]  /*2260*/  HADD2.F32 R21, -RZ, R29.H0_H0 ;  /* 0x2000001dff157230 */ /* 0x000fc40000004100 */
[----:B------:R-:W-:Y:S01]  /*2270*/  FADD.FTZ R26, R25, R26 ;  /* 0x0000001a191a7221 */ /* 0x000fe20000010000 */
[----:B------:R-:W-:Y:S02]  /*2280*/  HADD2.F32 R12, -RZ, R28.H0_H0 ;  /* 0x2000001cff0c7230 */ /* 0x000fe40000004100 */
[----:B------:R-:W-:Y:S01]  /*2290*/  FADD.FTZ R128, R27, R128 ;  /* 0x000000801b807221 */ /* 0x000fe20000010000 */
[--C-:B------:R-:W-:Y:S02]  /*22a0*/  HADD2.F32 R119, -RZ, R31.reuse.H1_H1 ;  /* 0x3000001fff777230 */ /* 0x100fe40000004100 */
        /* <DEDUP_REMOVED lines=17> */
.L_x_11090:
[----:B------:R-:W0:Y:S01]  /*23c0*/  @UP0 LDCU.64 UR4, c[0x0][0x3a8] ;  /* 0x00007500ff0407ac */ /* 0x000e220008000a00 */
[----:B------:R-:W-:Y:S01]  /*23d0*/  PLOP3.LUT P0, PT, PT, PT, UP0, 0x80, 0x8 ;  /* 0x000000000008781c */ /* 0x000fe20003f0f008 */
[----:B------:R-:W-:Y:S01]  /*23e0*/  HFMA2 R117, -RZ, RZ, 0, 9.5367431640625e-07 ;  /* 0x00000010ff757431 */ /* 0x000fe200000001ff */
[----:B------:R-:W-:-:S11]  /*23f0*/  PLOP3.LUT P2, PT, PT, PT, UP0, 0x80, 0x8 ;  /* 0x000000000008781c */ /* 0x000fd60003f4f008 */
[C---:B0-----:R-:W-:Y:S01]  /*2400*/  @P0 IMAD.WIDE.U32 R116, R146.reuse, R117, UR4 ;  /* 0x0000000492740e25 */ /* 0x041fe2000f8e0075 */
[----:B------:R-:W-:-:S04]  /*2410*/  IADD3 R146, PT, PT, R146, 0x80, RZ ;  /* 0x0000008092927810 */ /* 0x000fc80007ffe0ff */
[----:B------:R1:W-:Y:S03]  /*2420*/  @P2 STG.E.128 desc[UR8][R116.64], R24 ;  /* 0x0000001874002986 */ /* 0x0003e6000c101d08 */
.L_x_11087:
[----:B------:R-:W-:Y:S05]  /*2430*/  BSYNC.RECONVERGENT B0 ;  /* 0x0000000000007941 */ /* 0x000fea0003800200 */
.L_x_11086:
        /* <DEDUP_REMOVED lines=31> */
.L_x_11095:
        /* <DEDUP_REMOVED lines=29> */
.L_x_11094:
        /* <DEDUP_REMOVED lines=32> */
.L_x_11097:
        /* <DEDUP_REMOVED lines=44> */
.L_x_11096:
[----:B------:R-:W0:Y:S01]  /*2cc0*/  @UP0 LDCU.64 UR4, c[0x0][0x3a8] ;  /* 0x00007500ff0407ac */ /* 0x000e220008000a00 */
[----:B------:R-:W-:Y:S02]  /*2cd0*/  PLOP3.LUT P0, PT, PT, PT, UP0, 0x80, 0x8 ;  /* 0x000000000008781c */ /* 0x000fe40003f0f008 */
[----:B------:R-:W-:Y:S02]  /*2ce0*/  PLOP3.LUT P3, PT, PT, PT, UP0, 0x80, 0x8 ;  /* 0x000000000008781c */ /* 0x000fe40003f6f008 */
[----:B------:R-:W-:-:S09]  /*2cf0*/  MOV R117, 0x10 ;  /* 0x0000001000757802 */ /* 0x000fd20000000f00 */
[C---:B0-----:R-:W-:Y:S01]  /*2d00*/  @P0 IMAD.WIDE.U32 R116, R146.reuse, R117, UR4 ;  /* 0x0000000492740e25 */ /* 0x041fe2000f8e0075 */
[----:B------:R-:W-:-:S04]  /*2d10*/  IADD3 R146, PT, PT, R146, 0x80, RZ ;  /* 0x0000008092927810 */ /* 0x000fc80007ffe0ff */
[----:B------:R2:W-:Y:S03]  /*2d20*/  @P3 STG.E.128 desc[UR8][R116.64], R24 ;  /* 0x0000001874003986 */ /* 0x0005e6000c101d08 */
.L_x_11093:
[----:B------:R-:W-:Y:S05]  /*2d30*/  BSYNC.RECONVERGENT B0 ;  /* 0x0000000000007941 */ /* 0x000fea0003800200 */
.L_x_11092:
        /* <DEDUP_REMOVED lines=31> */
.L_x_11101:
        /* <DEDUP_REMOVED lines=29> */
.L_x_11100:
        /* <DEDUP_REMOVED lines=32> */
.L_x_11103:
        /* <DEDUP_REMOVED lines=44> */
.L_x_11102:
[----:B------:R-:W0:Y:S01]  /*35c0*/  @UP0 LDCU.64 UR4, c[0x0][0x3a8] ;  /* 0x00007500ff0407ac */ /* 0x000e220008000a00 */
[----:B------:R-:W-:Y:S01]  /*35d0*/  PLOP3.LUT P0, PT, PT, PT, UP0, 0x80, 0x8 ;  /* 0x000000000008781c */ /* 0x000fe20003f0f008 */
[----:B------:R-:W-:Y:S01]  /*35e0*/  HFMA2 R117, -RZ, RZ, 0, 9.5367431640625e-07 ;  /* 0x00000010ff757431 */ /* 0x000fe200000001ff */
[----:B------:R-:W-:-:S11]  /*35f0*/  PLOP3.LUT P4, PT, PT, PT, UP0, 0x80, 0x8 ;  /* 0x000000000008781c */ /* 0x000fd60003f8f008 */
[----:B0-----:R-:W-:-:S05]  /*3600*/  @P0 IMAD.WIDE.U32 R116, R146, R117, UR4 ;  /* 0x0000000492740e25 */ /* 0x001fca000f8e0075 */
[----:B------:R3:W-:Y:S02]  /*3610*/  @P4 STG.E.128 desc[UR8][R116.64], R24 ;  /* 0x0000001874004986 */ /* 0x0007e4000c101d08 */
.L_x_11099:
[----:B------:R-:W-:Y:S05]  /*3620*/  BSYNC.RECONVERGENT B0 ;  /* 0x0000000000007941 */ /* 0x000fea0003800200 */
.L_x_11098:
        /* <DEDUP_REMOVED lines=171> */
.L_x_11105:
[----:B------:R-:W-:Y:S05]  /*40e0*/  BSYNC.RECONVERGENT B0 ;  /* 0x0000000000007941 */ /* 0x000fea0003800200 */
.L_x_11104:
        /* <DEDUP_REMOVED lines=72> */
[----:B------:R-:W-:Y:S01]  /*4570*/  F2FP.F16.F32.PACK_AB R116, R117, R116 ;  /* 0x000000747574723e */ /* 0x000fe200000000ff */
        /* <DEDUP_REMOVED lines=12> */
[----:B------:R-:W-:-:S02]  /*4640*/  F2FP.F16.F32.PACK_AB R118, R119, R118 ;  /* 0x000000767776723e */ /* 0x000fc400000000ff */
[----:B------:R-:W-:Y:S02]  /*4650*/  F2FP.F16.F32.PACK_AB R117, R148, R117 ;  /* 0x000000759475723e */ /* 0x000fe400000000ff */
[----:B------:R-:W-:Y:S02]  /*4660*/  F2FP.F16.F32.PACK_AB R119, R150, R149 ;  /* 0x000000959677723e */ /* 0x000fe400000000ff */
[----:B------:R-:W-:-:S03]  /*4670*/  IADD3 R143, PT, PT, R143, 0x80, RZ ;  /* 0x000000808f8f7810 */ /* 0x000fc60007ffe0ff */
[----:B------:R0:W-:Y:S04]  /*4680*/  STG.E.128 desc[UR8][R144.64], R116 ;  /* 0x0000007490007986 */ /* 0x0001e8000c101d08 */
.L_x_11107:
[----:B------:R-:W-:Y:S05]  /*4690*/  BSYNC.RECONVERGENT B0 ;  /* 0x0000000000007941 */ /* 0x000fea0003800200 */
.L_x_11106:
        /* <DEDUP_REMOVED lines=35> */
.L_x_11109:
[----:B------:R-:W-:Y:S05]  /*48d0*/  BSYNC.RECONVERGENT B0 ;  /* 0x0000000000007941 */ /* 0x000fea0003800200 */
.L_x_11108:
        /* <DEDUP_REMOVED lines=34> */
.L_x_11111:
[----:B------:R-:W-:Y:S05]  /*4b00*/  BSYNC.RECONVERGENT B0 ;  /* 0x0000000000007941 */ /* 0x000fea0003800200 */
.L_x_11110:
        /* <DEDUP_REMOVED lines=34> */
.L_x_11113:
[----:B------:R-:W-:Y:S05]  /*4d30*/  BSYNC.RECONVERGENT B0 ;  /* 0x0000000000007941 */ /* 0x000fea0003800200 */
.L_x_11112:
        /* <DEDUP_REMOVED lines=31> */
[----:B------:R-:W-:-:S05]  /*4f30*/  F2FP.F16.F32.PACK_AB R116, R147, R146 ;  /* 0x000000929374723e */ /* 0x000fca00000000ff */
[----:B------:R0:W-:Y:S02]  /*4f40*/  STG.E.128 desc[UR8][R144.64], R116 ;  /* 0x0000007490007986 */ /* 0x0001e4000c101d08 */
.L_x_11115:
[----:B------:R-:W-:Y:S05]  /*4f50*/  BSYNC.RECONVERGENT B0 ;  /* 0x0000000000007941 */ /* 0x000fea0003800200 */
.L_x_11114:
[----:B------:R-:W-:Y:S02]  /*4f60*/  UIADD3 UR6, UPT, UPT, UR6, UR14, URZ ;  /* 0x0000000e06067290 */ /* 0x000fe4000fffe0ff */
[----:B------:R-:W-:Y:S02]  /*4f70*/  UPLOP3.LUT UP2, UPT, UPT, UPT, UP2, 0x40, 0x4 ;  /* 0x000000000004789c */ /* 0x000fe40003f4e820 */
[----:B------:R-:W-:-:S09]  /*4f80*/  UISETP.GE.AND UP1, UPT, UR6, UR15, UPT ;  /* 0x0000000f0600728c */ /* 0x000fd2000bf26270 */
[----:B------:R-:W-:Y:S05]  /*4f90*/  BRA.U !UP1, `(.L_x_11116) ;  /* 0xffffffb909687547 */ /* 0x000fea000b83ffff */
[----:B------:R-:W-:Y:S05]  /*4fa0*/  EXIT ;  /* 0x000000000000794d */ /* 0x000fea0003800000 */
.L_x_11117:
        /* <DEDUP_REMOVED lines=13> */
.L_x_22342:


//--------------------- .text._ZN10layer_norm31ln_parallel_residual_fwd_kernelINS_13Kernel_traitsIf6__halfS2_S2_fjLj5120ELj1ELj1ELj4ELj16ENS_18Kernel_traits_baseILj5120EfS2_S2_S2_fjLj128EEEEELb0ELb1ELb1EEEvNS_9FwdParamsE --------------------------
	.section	.text._ZN10layer_norm31ln_parallel_residual_fwd_kernelINS_13Kernel_traitsIf6__halfS2_S2_fjLj5120ELj1ELj1ELj4ELj16ENS_18Kernel_traits_baseILj5120EfS2_S2_S2_fjLj128EEEEELb0ELb1ELb1EEEvNS_9FwdParamsE,"ax",@progbits
	.align	128
        .global         _ZN10layer_norm31ln_parallel_residual_fwd_kernelINS_13Kernel_traitsIf6__halfS2_S2_fjLj5120ELj1ELj1ELj4ELj16ENS_18Kernel_traits_baseILj5120EfS2_S2_S2_fjLj128EEEEELb0ELb1ELb1EEEvNS_9FwdParamsE
        .type           _ZN10layer_norm31ln_parallel_residual_fwd_kernelINS_13Kernel_traitsIf6__halfS2_S2_fjLj5120ELj1ELj1ELj4ELj16ENS_18Kernel_traits_baseILj5120EfS2_S2_S2_fjLj128EEEEELb0ELb1ELb1EEEvNS_9FwdParamsE,@function
        .size           _ZN10layer_norm31ln_parallel_residual_fwd_kernelINS_13Kernel_traitsIf6__halfS2_S2_fjLj5120ELj1ELj1ELj4ELj16ENS_18Kernel_traits_baseILj5120EfS2_S2_S2_fjLj128EEEEELb0ELb1ELb1EEEvNS_9FwdParamsE,(.L_x_22343 - _ZN10layer_norm31ln_parallel_residual_fwd_kernelINS_13Kernel_traitsIf6__halfS2_S2_fjLj5120ELj1ELj1ELj4ELj16ENS_18Kernel_traits_baseILj5120EfS2_S2_S2_fjLj128EEEEELb0ELb1ELb1EEEvNS_9FwdParamsE)
        .other          _ZN10layer_norm31ln_parallel_residual_fwd_kernelINS_13Kernel_traitsIf6__halfS2_S2_fjLj5120ELj1ELj1ELj4ELj16ENS_18Kernel_traits_baseILj5120EfS2_S2_S2_fjLj128EEEEELb0ELb1ELb1EEEvNS_9FwdParamsE,@"STO_CUDA_ENTRY STV_DEFAULT"
_ZN10layer_norm31ln_parallel_residual_fwd_kernelINS_13Kernel_traitsIf6__halfS2_S2_fjLj5120ELj1ELj1ELj4ELj16ENS_18Kernel_traits_baseILj5120EfS2_S2_S2_fjLj128EEEEELb0ELb1ELb1EEEvNS_9FwdParamsE:
.text._ZN10layer_norm31ln_parallel_residual_fwd_kernelINS_13Kernel_traitsIf6__halfS2_S2_fjLj5120ELj1ELj1ELj4ELj16ENS_18Kernel_traits_baseILj5120EfS2_S2_S2_fjLj128EEEEELb0ELb1ELb1EEEvNS_9FwdParamsE:
        /* <DEDUP_REMOVED lines=39> */
.L_x_11118:
        /* <DEDUP_REMOVED lines=32> */
.L_x_11119:
        /* <DEDUP_REMOVED lines=14> */
.L_x_11142:
[----:B----4-:R-:W-:Y:S01]  /*0550*/  ISETP.NE.U32.AND P2, PT, RZ, UR10, PT ;  /* 0x0000000aff007c0c */ /* 0x010fe2000bf45070 */
[----:B-1----:R-:W1:Y:S01]  /*0560*/  LDC.64 R140, c[0x0][0x390] ;  /* 0x0000e400ff8c7b82 */ /* 0x002e620000000a00 */
[----:B--2---:R-:W-:Y:S02]  /*0570*/  IMAD R5, R4, UR8, RZ ;  /* 0x0000000804057c24 */ /* 0x004fe4000f8e02ff */
[----:B------:R-:W-:-:S03]  /*0580*/  ISETP.NE.AND.EX P2, PT, RZ, UR11, PT, P2 ;  /* 0x0000000bff007c0c */ /* 0x000fc6000bf45320 */
[----:B------:R-:W-:Y:S02]  /*0590*/  SHF.R.S32.HI R10, RZ, 0x1f, R5 ;  /* 0x0000001fff0a7819 */ /* 0x000fe40000011405 */
[----:B0-----:R-:W0:Y:S02]  /*05a0*/  @P1 LDC.64 R6, c[0x0][0x398] ;  /* 0x0000e600ff061b82 */ /* 0x001e240000000a00 */
        /* <DEDUP_REMOVED lines=8> */
[----:B------:R0:W5:Y:S01]  /*0630*/  @P2 LDG.E.128 R24, desc[UR6][R8.64] ;  /* 0x0000000608182981 */ /* 0x000162000c1e1d00 */
[----:B------:R-:W-:Y:S05]  /*0640*/  @!P1 BRA `(.L_x_11120) ;  /* 0x00000004002c9947 */ /* 0x000fea0003800000 */
[----:B------:R-:W-:Y:S05]  /*0650*/  @!P2 BRA `(.L_x_11121) ;  /* 0x0000000000b4a947 */ /* 0x000fea0003800000 */
[----:B-----5:R-:W-:Y:S02]  /*0660*/  HADD2.F32 R5, -RZ, R16.H0_H0 ;  /* 0x20000010ff057230 */ /* 0x020fe40000004100 */
[----:B0-----:R-:W-:Y:S02]  /*0670*/  HADD2.F32 R6, -RZ, R28.H0_H0 ;  /* 0x2000001cff067230 */ /* 0x001fe40000004100 */
[----:B------:R-:W-:Y:S02]  /*0680*/  HADD2.F32 R16, -RZ, R16.H1_H1 ;  /* 0x30000010ff107230 */ /* 0x000fe40000004100 */
[--C-:B------:R-:W-:Y:S02]  /*0690*/  HADD2.F32 R8, -RZ, R17.reuse.H0_H0 ;  /* 0x20000011ff087230 */ /* 0x100fe40000004100 */
[----:B------:R-:W-:Y:S01]  /*06a0*/  FADD.FTZ R5, R5, R6 ;  /* 0x0000000605057221 */ /* 0x000fe20000010000 */
[----:B------:R-:W-:Y:S02]  /*06b0*/  HADD2.F32 R7, -RZ, R28.H1_H1 ;  /* 0x3000001cff077230 */ /* 0x000fe40000004100 */
[----:B------:R-:W-:-:S02]  /*06c0*/  HADD2.F32 R17, -RZ, R17.H1_H1 ;  /* 0x30000011ff117230 */ /* 0x000fc40000004100 */
[--C-:B------:R-:W-:Y:S02]  /*06d0*/  HADD2.F32 R10, -RZ, R18.reuse.H0_H0 ;  /* 0x20000012ff0a7230 */ /* 0x100fe40000004100 */
[----:B------:R-:W-:Y:S01]  /*06e0*/  FADD.FTZ R16, R16, R7 ;  /* 0x0000000710107221 */ /* 0x000fe20000010000 */
[--C-:B------:R-:W-:Y:S02]  /*06f0*/  HADD2.F32 R6, -RZ, R29.reuse.H1_H1 ;  /* 0x3000001dff067230 */ /* 0x100fe40000004100 */
[----:B------:R-:W-:Y:S02]  /*0700*/  HADD2.F32 R18, -RZ, R18.H1_H1 ;  /* 0x30000012ff127230 */ /* 0x000fe40000004100 */
[----:B------:R-:W-:Y:S02]  /*0710*/  HADD2.F32 R9, -RZ, R29.H0_H0 ;  /* 0x2000001dff097230 */ /* 0x000fe40000004100 */
[----:B------:R-:W-:Y:S01]  /*0720*/  FADD.FTZ R17, R17, R6 ;  /* 0x0000000611117221 */ /* 0x000fe20000010000 */
[----:B------:R-:W-:-:S02]  /*0730*/  HADD2.F32 R13, -RZ, R30.H1_H1 ;  /* 0x3000001eff0d7230 */ /* 0x000fc40000004100 */
[----:B------:R-:W-:Y:S02]  /*0740*/  HADD2.F32 R11, -RZ, R30.H0_H0 ;  /* 0x2000001eff0b7230 */ /* 0x000fe40000004100 */
[----:B------:R-:W-:Y:S01]  /*0750*/  FADD.FTZ R9, R8, R9 ;  /* 0x0000000908097221 */ /* 0x000fe20000010000 */
[----:B------:R-:W-:Y:S02]  /*0760*/  HADD2.F32 R12, -RZ, R19.H0_H0 ;  /* 0x20000013ff0c7230 */ /* 0x000fe40000004100 */
[----:B------:R-:W-:Y:S01]  /*0770*/  FADD.FTZ R18, R18, R13 ;  /* 0x0000000d12127221 */ /* 0x000fe20000010000 */
[----:B------:R-:W-:Y:S02]  /*0780*/  HADD2.F32 R7, -RZ, R31.H0_H0 ;  /* 0x2000001fff077230 */ /* 0x000fe40000004100 */
[----:B------:R-:W-:Y:S01]  /*0790*/  FADD.FTZ R10, R10, R11 ;  /* 0x0000000b0a0a7221 */ /* 0x000fe20000010000 */
[----:B------:R-:W-:Y:S02]  /*07a0*/  HADD2.F32 R6, -RZ, R25.H0_H0 ;  /* 0x20000019ff067230 */ /* 0x000fe40000004100 */
[----:B------:R-:W-:-:S02]  /*07b0*/  HADD2.F32 R8, -RZ, R24.H0_H0 ;  /* 0x20000018ff087230 */ /* 0x000fc40000004100 */
[----:B------:R-:W-:Y:S01]  /*07c0*/  FADD.FTZ R12, R12, R7 ;  /* 0x000000070c0c7221 */ /* 0x000fe20000010000 */
[----:B------:R-:W-:Y:S02]  /*07d0*/  HADD2.F32 R13, -RZ, R26.H0_H0 ;  /* 0x2000001aff0d7230 */ /* 0x000fe40000004100 */
[----:B------:R-:W-:Y:S01]  /*07e0*/  FADD.FTZ R7, R9, R6 ;  /* 0x0000000609077221 */ /* 0x000fe20000010000 */
[----:B------:R-:W-:Y:S02]  /*07f0*/  HADD2.F32 R19, -RZ, R19.H1_H1 ;  /* 0x30000013ff137230 */ /* 0x000fe40000004100 */
[----:B------:R-:W-:Y:S01]  /*0800*/  FADD.FTZ R8, R5, R8 ;  /* 0x0000000805087221 */ /* 0x000fe20000010000 */
[----:B------:R-:W-:Y:S02]  /*0810*/  HADD2.F32 R20, -RZ, R31.H1_H1 ;  /* 0x3000001fff147230 */ /* 0x000fe40000004100 */
[----:B------:R-:W-:Y:S01]  /*0820*/  FADD.FTZ R13, R10, R13 ;  /* 0x0000000d0a0d7221 */ /* 0x000fe20000010000 */
[----:B------:R-:W-:-:S02]  /*0830*/  HADD2.F32 R11, -RZ, R27.H0_H0 ;  /* 0x2000001bff0b7230 */ /* 0x000fc40000004100 */
[----:B------:R-:W-:Y:S02]  /*0840*/  HADD2.F32 R6, -RZ, R27.H1_H1 ;  /* 0x3000001bff067230 */ /* 0x000fe40000004100 */
        /* <DEDUP_REMOVED lines=14> */
.L_x_11121:
[----:B-----5:R-:W-:Y:S02]  /*0930*/  HADD2.F32 R13, -RZ, R18.H0_H0 ;  /* 0x20000012ff0d7230 */ /* 0x020fe40000004100 */
[----:B------:R-:W-:Y:S02]  /*0940*/  HADD2.F32 R12, -RZ, R30.H0_H0 ;  /* 0x2000001eff0c7230 */ /* 0x000fe40000004100 */
[----:B0-----:R-:W-:Y:S02]  /*0950*/  HADD2.F32 R7, -RZ, R17.H0_H0 ;  /* 0x20000011ff077230 */ /* 0x001fe40000004100 */
[----:B------:R-:W-:Y:S02]  /*0960*/  HADD2.F32 R6, -RZ, R29.H0_H0 ;  /* 0x2000001dff067230 */ /* 0x000fe40000004100 */
[----:B------:R-:W-:Y:S01]  /*0970*/  FADD.FTZ R13, R13, R12 ;  /* 0x0000000c0d0d7221 */ /* 0x000fe20000010000 */
[----:B------:R-:W-:Y:S02]  /*0980*/  HADD2.F32 R8, -RZ, R16.H0_H0 ;  /* 0x20000010ff087230 */ /* 0x000fe40000004100 */
[----:B------:R-:W-:-:S02]  /*0990*/  HADD2.F32 R5, -RZ, R28.H0_H0 ;  /* 0x2000001cff057230 */ /* 0x000fc40000004100 */
[----:B------:R-:W-:Y:S01]  /*09a0*/  FADD.FTZ R7, R7, R6 ;  /* 0x0000000607077221 */ /* 0x000fe20000010000 */
[----:B------:R-:W-:Y:S02]  /*09b0*/  HADD2.F32 R11, -RZ, R19.H0_H0 ;  /* 0x20000013ff0b7230 */ /* 0x000fe40000004100 */
[----:B------:R-:W-:Y:S02]  /*09c0*/  HADD2.F32 R12, -RZ, R31.H0_H0 ;  /* 0x2000001fff0c7230 */ /* 0x000fe40000004100 */
[----:B------:R-:W-:Y:S01]  /*09d0*/  FADD.FTZ R8, R8, R5 ;  /* 0x0000000508087221 */ /* 0x000fe20000010000 */
[----:B------:R-:W-:Y:S02]  /*09e0*/  HADD2.F32 R9, -RZ, R16.H1_H1 ;  /* 0x30000010ff097230 */ /* 0x000fe40000004100 */
[----:B------:R-:W-:Y:S02]  /*09f0*/  HADD2.F32 R19, -RZ, R19.H1_H1 ;  /* 0x30000013ff137230 */ /* 0x000fe40000004100 */
[----:B------:R-:W-:Y:S01]  /*0a00*/  FADD.FTZ R12, R11, R12 ;  /* 0x0000000c0b0c7221 */ /* 0x000fe20000010000 */
[----:B------:R-:W-:-:S02]  /*0a10*/  HADD2.F32 R6, -RZ, R31.H1_H1 ;  /* 0x3000001fff067230 */ /* 0x000fc40000004100 */
[----:B------:R-:W-:Y:S02]  /*0a20*/  HADD2.F32 R10, -RZ, R17.H1_H1 ;  /* 0x30000011ff0a7230 */ /* 0x000fe40000004100 */
[----:B------:R-:W-:Y:S02]  /*0a30*/  HADD2.F32 R18, -RZ, R18.H1_H1 ;  /* 0x30000012ff127230 */ /* 0x000fe40000004100 */
[----:B------:R-:W-:Y:S01]  /*0a40*/  FADD.FTZ R11, R19, R6 ;  /* 0x00000006130b7221 */ /* 0x000fe20000010000 */
[----:B------:R-:W-:Y:S02]  /*0a50*/  HADD2.F32 R15, -RZ, R30.H1_H1 ;  /* 0x3000001eff0f7230 */ /* 0x000fe40000004100 */
[----:B------:R-:W-:Y:S02]  /*0a60*/  HADD2.F32 R5, -RZ, R29.H1_H1 ;  /* 0x3000001dff057230 */ /* 0x000fe40000004100 */
[----:B------:R-:W-:Y:S02]  /*0a70*/  HADD2.F32 R16, -RZ, R28.H1_H1 ;  /* 0x3000001cff107230 */ /* 0x000fe40000004100 */
[----:B------:R-:W-:Y:S01]  /*0a80*/  FADD.FTZ R6, R18, R15 ;  /* 0x0000000f12067221 */ /* 0x000fe20000010000 */
[----:B------:R-:W-:Y:S01]  /*0a90*/  F2FP.F16.F32.PACK_AB R23, R11, R12 ;  /* 0x0000000c0b17723e */ /* 0x000fe200000000ff */
[----:B------:R-:W-:Y:S01]  /*0aa0*/  FADD.FTZ R10, R10, R5 ;  /* 0x000000050a0a7221 */ /* 0x000fe20000010000 */
[----:B------:R-:W-:-:S02]  /*0ab0*/  FADD.FTZ R9, R9, R16 ;  /* 0x0000001009097221 */ /* 0x000fc40000010000 */
[----:B------:R-:W-:Y:S02]  /*0ac0*/  F2FP.F16.F32.PACK_AB R22, R6, R13 ;  /* 0x0000000d0616723e */ /* 0x000fe400000000ff */
[----:B------:R-:W-:Y:S02]  /*0ad0*/  F2FP.F16.F32.PACK_AB R21, R10, R7 ;  /* 0x000000070a15723e */ /* 0x000fe400000000ff */
[----:B------:R-:W-:Y:S01]  /*0ae0*/  F2FP.F16.F32.PACK_AB R20, R9, R8 ;  /* 0x000000080914723e */ /* 0x000fe200000000ff */
[----:B------:R-:W-:Y:S06]  /*0af0*/  BRA `(.L_x_11122) ;  /* 0x0000000000987947 */ /* 0x000fec0003800000 */
.L_x_11120:
[----:B------:R-:W-:Y:S05]  /*0b00*/  @!P2 BRA `(.L_x_11123) ;  /* 0x000000000074a947 */ /* 0x000fea0003800000 */
        /* <DEDUP_REMOVED lines=29> */
.L_x_11123:
[--C-:B0----5:R-:W-:Y:S02]  /*0ce0*/  HADD2.F32 R8, -RZ, R16.reuse.H0_H0 ;  /* 0x20000010ff087230 */ /* 0x121fe40000004100 */
[----:B------:R-:W-:Y:S02]  /*0cf0*/  HADD2.F32 R9, -RZ, R16.H1_H1 ;  /* 0x30000010ff097230 */ /* 0x000fe40000004100 */
[--C-:B------:R-:W-:Y:S02]  /*0d00*/  HADD2.F32 R7, -RZ, R17.reuse.H0_H0 ;  /* 0x20000011ff077230 */ /* 0x100fe40000004100 */
[----:B------:R-:W-:Y:S02]  /*0d10*/  HADD2.F32 R10, -RZ, R17.H1_H1 ;  /* 0x30000011ff0a7230 */ /* 0x000fe40000004100 */
[--C-:B------:R-:W-:Y:S02]  /*0d20*/  HADD2.F32 R13, -RZ, R18.reuse.H0_H0 ;  /* 0x20000012ff0d7230 */ /* 0x100fe40000004100 */
[----:B------:R-:W-:-:S02]  /*0d30*/  HADD2.F32 R6, -RZ, R18.H1_H1 ;  /* 0x30000012ff067230 */ /* 0x000fc40000004100 */
[--C-:B------:R-:W-:Y:S02]  /*0d40*/  HADD2.F32 R12, -RZ, R19.reuse.H0_H0 ;  /* 0x20000013ff0c7230 */ /* 0x100fe40000004100 */
[----:B------:R-:W-:-:S07]  /*0d50*/  HADD2.F32 R11, -RZ, R19.H1_H1 ;  /* 0x30000013ff0b7230 */ /* 0x000fce0000004100 */
.L_x_11122:
        /* <DEDUP_REMOVED lines=27> */
.L_x_11125:
        /* <DEDUP_REMOVED lines=29> */
.L_x_11124:
        /* <DEDUP_REMOVED lines=32> */
.L_x_11127:
[----:B-----5:R-:W-:Y:S02]  /*12e0*/  HADD2.F32 R15, -RZ, R112.H0_H0 ;  /* 0x20000070ff0f7230 */ /* 0x020fe40000004100 */
[----:B------:R-:W-:Y:S02]  /*12f0*/  HADD2.F32 R16, -RZ, R28.H0_H0 ;  /* 0x2000001cff107230 */ /* 0x000fe40000004100 */
[----:B------:R-:W-:Y:S02]  /*1300*/  HADD2.F32 R20, -RZ, R114.H0_H0 ;  /* 0x20000072ff147230 */ /* 0x000fe40000004100 */
[----:B------:R-:W-:Y:S02]  /*1310*/  HADD2.F32 R112, -RZ, R112.H1_H1 ;  /* 0x30000070ff707230 */ /* 0x000fe40000004100 */
[----:B------:R-:W-:Y:S01]  /*1320*/  FADD.FTZ R15, R16, R15 ;  /* 0x0000000f100f7221 */ /* 0x000fe20000010000 */
[----:B------:R-:W-:Y:S02]  /*1330*/  HADD2.F32 R114, -RZ, R114.H1_H1 ;  /* 0x30000072ff727230 */ /* 0x000fe40000004100 */
[----:B------:R-:W-:-:S02]  /*1340*/  HADD2.F32 R17, -RZ, R28.H1_H1 ;  /* 0x3000001cff117230 */ /* 0x000fc40000004100 */
[--C-:B------:R-:W-:Y:S02]  /*1350*/  HADD2.F32 R21, -RZ, R30.reuse.H0_H0 ;  /* 0x2000001eff157230 */ /* 0x100fe40000004100 */
[----:B------:R-:W-:Y:S02]  /*1360*/  HADD2.F32 R23, -RZ, R30.H1_H1 ;  /* 0x3000001eff177230 */ /* 0x000fe40000004100 */
[----:B------:R-:W-:Y:S01]  /*1370*/  FADD.FTZ R112, R17, R112 ;  /* 0x0000007011707221 */ /* 0x000fe20000010000 */
[----:B------:R-:W-:Y:S02]  /*1380*/  HADD2.F32 R18, -RZ, R113.H0_H0 ;  /* 0x20000071ff127230 */ /* 0x000fe40000004100 */
[----:B------:R-:W-:Y:S01]  /*1390*/  FADD.FTZ R20, R21, R20 ;  /* 0x0000001415147221 */ /* 0x000fe20000010000 */
[----:B------:R-:W-:Y:S02]  /*13a0*/  HADD2.F32 R19, -RZ, R29.H0_H0 ;  /* 0x2000001dff137230 */ /* 0x000fe40000004100 */
[----:B------:R-:W-:Y:S01]  /*13b0*/  FADD.FTZ R23, R23, R114 ;  /* 0x0000007217177221 */ /* 0x000fe20000010000 */
[----:B------:R-:W-:-:S02]  /*13c0*/  HADD2.F32 R113, -RZ, R113.H1_H1 ;  /* 0x30000071ff717230 */ /* 0x000fc40000004100 */
[----:B------:R-:W-:Y:S02]  /*13d0*/  HADD2.F32 R22, -RZ, R115.H0_H0 ;  /* 0x20000073ff167230 */ /* 0x000fe40000004100 */
[----:B------:R-:W-:Y:S01]  /*13e0*/  FADD.FTZ R18, R19, R18 ;  /* 0x0000001213127221 */ /* 0x000fe20000010000 */
[----:B------:R-:W-:Y:S02]  /*13f0*/  HADD2.F32 R16, -RZ, R29.H1_H1 ;  /* 0x3000001dff107230 */ /* 0x000fe40000004100 */
[----:B------:R-:W-:Y:S02]  /*1400*/  HADD2.F32 R115, -RZ, R115.H1_H1 ;  /* 0x30000073ff737230 */ /* 0x000fe40000004100 */
[--C-:B------:R-:W-:Y:S02]  /*1410*/  HADD2.F32 R21, -RZ, R31.reuse.H0_H0 ;  /* 0x2000001fff157230 */ /* 0x100fe40000004100 */
        /* <DEDUP_REMOVED lines=24> */
.L_x_11126:
        /* <DEDUP_REMOVED lines=23> */
.L_x_11129:
[----:B-----5:R-:W-:Y:S02]  /*1710*/  HADD2.F32 R119, -RZ, R112.H0_H0 ;  /* 0x20000070ff777230 */ /* 0x020fe40000004100 */
[----:B0-----:R-:W-:Y:S02]  /*1720*/  HADD2.F32 R20, -RZ, R24.H0_H0 ;  /* 0x20000018ff147230 */ /* 0x001fe40000004100 */
        /* <DEDUP_REMOVED lines=27> */
.L_x_11128:
[----:B------:R-:W-:Y:S05]  /*18e0*/  BRA.U UP1, `(.L_x_11131) ;  /* 0x0000000101747547 */ /* 0x000fea000b800000 */
        /* <DEDUP_REMOVED lines=29> */
.L_x_11131:
[----:B0----5:R-:W-:Y:S02]  /*1ac0*/  HADD2.F32 R20, -RZ, R112.H0_H0 ;  /* 0x20000070ff147230 */ /* 0x021fe40000004100 */
        /* <DEDUP_REMOVED lines=43> */
.L_x_11130:
        /* <DEDUP_REMOVED lines=23> */
.L_x_11133:
        /* <DEDUP_REMOVED lines=29> */
.L_x_11132:
        /* <DEDUP_REMOVED lines=30> */
.L_x_11135:
        /* <DEDUP_REMOVED lines=44> */
.L_x_11134:
        /* <DEDUP_REMOVED lines=14> */
[--C-:B-----5:R-:W-:Y:S02]  /*2640*/  HADD2.F32 R137, -RZ, R112.reuse.H0_H0 ;  /* 0x20000070ff897230 */ /* 0x120fe40000004100 */
[----:B------:R-:W-:Y:S02]  /*2650*/  HADD2.F32 R140, -RZ, R112.H1_H1 ;  /* 0x30000070ff8c7230 */ /* 0x000fe40000004100 */
[--C-:B------:R-:W-:Y:S02]  /*2660*/  HADD2.F32 R139, -RZ, R113.reuse.H0_H0 ;  /* 0x20000071ff8b7230 */ /* 0x100fe40000004100 */
[----:B0-----:R-:W-:Y:S02]  /*2670*/  HADD2.F32 R142, -RZ, R113.H1_H1 ;  /* 0x30000071ff8e7230 */ /* 0x001fe40000004100 */
[--C-:B------:R-:W-:Y:S02]  /*2680*/  HADD2.F32 R141, -RZ, R114.reuse.H0_H0 ;  /* 0x20000072ff8d7230 */ /* 0x100fe40000004100 */
[----:B------:R-:W-:-:S02]  /*2690*/  HADD2.F32 R144, -RZ, R114.H1_H1 ;  /* 0x30000072ff907230 */ /* 0x000fc40000004100 */
[--C-:B------:R-:W-:Y:S02]  /*26a0*/  HADD2.F32 R143, -RZ, R115.reuse.H0_H0 ;  /* 0x20000073ff8f7230 */ /* 0x100fe40000004100 */
[----:B------:R-:W-:Y:S01]  /*26b0*/  HADD2.F32 R146, -RZ, R115.H1_H1 ;  /* 0x30000073ff927230 */ /* 0x000fe20000004100 */
[----:B------:R-:W-:Y:S06]  /*26c0*/  BRA `(.L_x_11138) ;  /* 0x00000004009c7947 */ /* 0x000fec0003800000 */
.L_x_11137:
        /* <DEDUP_REMOVED lines=29> */
.L_x_11136:
        /* <DEDUP_REMOVED lines=30> */
.L_x_11139:
        /* <DEDUP_REMOVED lines=44> */
.L_x_11138:
        /* <DEDUP_REMOVED lines=154> */
.L_x_11141:
[----:B---3--:R-:W-:Y:S05]  /*36e0*/  BSYNC.RECONVERGENT B0 ;  /* 0x0000000000007941 */ /* 0x008fea0003800200 */
.L_x_11140:
[----:B------:R-:W-:Y:S01]  /*36f0*/  BAR.SYNC.DEFER_BLOCKING 0x0 ;  /* 0x0000000000007b1d */ /* 0x000fe20000010000 */
[----:B------:R-:W-:Y:S01]  /*3700*/  ISETP.GT.U32.AND P2, PT, R2, 0x3, PT ;  /* 0x000000030200780c */ /* 0x000fe20003f44070 */
[----:B------:R-:W-:Y:S01]  /*3710*/  HFMA2 R115, -RZ, RZ, 0, 0 ;  /* 0x00000000ff737431 */ /* 0x000fe200000001ff */
        /* <DEDUP_REMOVED lines=59> */
[----:B------:R-:W1:Y:S01]  /*3ad0*/  LDC.64 R130, c[0x0][0x428] ;  /* 0x00010a00ff827b82 */ /* 0x000e620000000a00 */
[----:B------:R-:W-:Y:S01]  /*3ae0*/  FADD.FTZ R145, R145, R112 ;  /* 0x0000007091917221 */ /* 0x000fe20000010000 */
[C---:B------:R-:W-:Y:S01]  /*3af0*/  FADD.FTZ R9, -R148.reuse, R9 ;  /* 0x0000000994097221 */ /* 0x040fe20000010100 */
[C---:B------:R-:W-:Y:S01]  /*3b00*/  FADD.FTZ R12, -R148.reuse, R12 ;  /* 0x0000000c940c7221 */ /* 0x040fe20000010100 */
[C---:B------:R-:W-:Y:S01]  /*3b10*/  FADD.FTZ R11, -R148.reuse, R11 ;  /* 0x0000000b940b7221 */ /* 0x040fe20000010100 */
[C---:B------:R-:W-:Y:S01]  /*3b20*/  FADD.FTZ R152, -R148.reuse, R133 ;  /* 0x0000008594987221 */ /* 0x040fe20000010100 */
[C---:B------:R-:W-:Y:S01]  /*3b30*/  FADD.FTZ R6, -R148.reuse, R6 ;  /* 0x0000000694067221 */ /* 0x040fe20000010100 */
[----:B------:R-:W2:Y:S01]  /*3b40*/  MUFU.RSQ R145, R145 ;  /* 0x0000009100917308 */ /* 0x000ea20000001400 */
[----:B------:R-:W3:Y:S01]  /*3b50*/  @!P2 LDC.64 R112, c[0x0][0x3c8] ;  /* 0x0000f200ff70ab82 */ /* 0x000ee20000000a00 */
        /* <DEDUP_REMOVED lines=41> */
[----:B------:R-:W-:Y:S01]  /*3df0*/  FMUL.FTZ R148, R145, R134 ;  /* 0x0000008691947220 */ /* 0x000fe20000410000 */
[----:B-1----:R-:W-:-:S04]  /*3e00*/  IMAD.WIDE.U32 R134, R14, 0x10, R130 ;  /* 0x000000100e867825 */ /* 0x002fc800078e0082 */
[----:B------:R-:W-:Y:S01]  /*3e10*/  FFMA.FTZ R14, R12, R107, R67 ;  /* 0x0000006b0c0e7223 */ /* 0x000fe20000010043 */
[----:B------:R-:W-:Y:S01]  /*3e20*/  FFMA.FTZ R9, R9, R106, R66 ;  /* 0x0000006a09097223 */ /* 0x000fe20000010042 */
[----:B------:R-:W-:Y:S01]  /*3e30*/  FFMA.FTZ R12, R6, R105, R65 ;  /* 0x00000069060c7223 */ /* 0x000fe20000010041 */
[----:B---3--:R-:W-:-:S04]  /*3e40*/  @!P2 IMAD.WIDE R112, R4, 0x4, R112 ;  /* 0x000000040470a825 */ /* 0x008fc800078e0270 */
[----:B------:R-:W-:Y:S01]  /*3e50*/  FFMA.FTZ R7, R7, R110, R70 ;  /* 0x0000006e07077223 */ /* 0x000fe20000010046 */
[----:B------:R-:W-:Y:S01]  /*3e60*/  FFMA.FTZ R6, R10, R111, R71 ;  /* 0x0000006f0a067223 */ /* 0x000fe20000010047 */
[----:B------:R-:W-:Y:S01]  /*3e70*/  FFMA.FTZ R17, R17, R102, R62 ;  /* 0x0000006611117223 */ /* 0x000fe2000001003e */
[----:B------:R-:W-:Y:S01]  /*3e80*/  FFMA.FTZ R18, R18, R103, R63 ;  /* 0x0000006712127223 */ /* 0x000fe2000001003f */
[C---:B------:R-:W-:Y:S01]  /*3e90*/  FMUL.FTZ R15, R145.reuse, R15 ;  /* 0x0000000f910f7220 */ /* 0x040fe20000410000 */
[C---:B------:R-:W-:Y:S01]  /*3ea0*/  FMUL.FTZ R16, R145.reuse, R16 ;  /* 0x0000001091107220 */ /* 0x040fe20000410000 */
[C---:B------:R-:W-:Y:S01]  /*3eb0*/  FMUL.FTZ R125, R145.reuse, R125 ;  /* 0x0000007d917d7220 */ /* 0x040fe20000410000 */
[C---:B0-----:R-:W-:Y:S01]  /*3ec0*/  FMUL.FTZ R114, R145.reuse, R128 ;  /* 0x0000008091727220 */ /* 0x041fe20000410000 */
[----:B------:R-:W-:Y:S01]  /*3ed0*/  FMUL.FTZ R141, R145, R152 ;  /* 0x00000098918d7220 */ /* 0x000fe20000410000 */
[----:B------:R0:W-:Y:S01]  /*3ee0*/  @!P2 STG.E desc[UR6][R112.64], R145 ;  /* 0x000000917000a986 */ /* 0x0001e2000c101906 */
[----:B------:R-:W-:Y:S01]  /*3ef0*/  F2FP.F16.F32.PACK_AB R11, R14, R9 ;  /* 0x000000090e0b723e */ /* 0x000fe200000000ff */
[----:B------:R-:W-:Y:S01]  /*3f00*/  FFMA.FTZ R15, R15, R100, R60 ;  /* 0x000000640f0f7223 */ /* 0x000fe2000001003c */
[----:B------:R-:W-:Y:S01]  /*3f10*/  F2FP.F16.F32.PACK_AB R9, R6, R7 ;  /* 0x000000070609723e */ /* 0x000fe200000000ff */
        /* <DEDUP_REMOVED lines=8> */
[----:B0-----:R-:W-:Y:S01]  /*3fa0*/  F2FP.F16.F32.PACK_AB R113, R18, R17 ;  /* 0x000000111271723e */ /* 0x001fe200000000ff */
[----:B------:R-:W-:Y:S01]  /*3fb0*/  FFMA.FTZ R18, R141, R80, R40 ;  /* 0x000000508d127223 */ /* 0x000fe20000010028 */
[----:B------:R-:W-:Y:S01]  /*3fc0*/  FMUL.FTZ R150, R145, R136 ;  /* 0x0000008891967220 */ /* 0x000fe20000410000 */
[----:B------:R-:W-:Y:S01]  /*3fd0*/  F2FP.F16.F32.PACK_AB R112, R16, R15 ;  /* 0x0000000f1070723e */ /* 0x000fe200000000ff */
[----:B------:R-:W-:Y:S01]  /*3fe0*/  IMAD.WIDE.U32 R136, R5, 0x10, R130 ;  /* 0x0000001005887825 */ /* 0x000fe200078e0082 */
[----:B------:R-:W-:-:S03]  /*3ff0*/  F2FP.F16.F32.PACK_AB R15, R6, R125 ;  /* 0x0000007d060f723e */ /* 0x000fc600000000ff */
[----:B------:R-:W-:Y:S01]  /*4000*/  FFMA.FTZ R13, R13, R104, R64 ;  /* 0x000000680d0d7223 */ /* 0x000fe20000010040 */
[----:B------:R-:W-:Y:S01]  /*4010*/  F2FP.F16.F32.PACK_AB R18, R7, R18 ;  /* 0x000000120712723e */ /* 0x000fe200000000ff */
[----:B------:R-:W-:Y:S01]  /*4020*/  FFMA.FTZ R14, R123, R88, R48 ;  /* 0x000000587b0e7223 */ /* 0x000fe20000010030 */
[----:B------:R-:W-:Y:S01]  /*4030*/  FFMA.FTZ R5, R126, R89, R49 ;  /* 0x000000597e057223 */ /* 0x000fe20000010031 */
[----:B------:R-:W0:Y:S01]  /*4040*/  LDC.64 R6, c[0x0][0x380] ;  /* 0x0000e000ff067b82 */ /* 0x000e220000000a00 */
[C---:B------:R-:W-:Y:S01]  /*4050*/  FMUL.FTZ R19, R145.reuse, R19 ;  /* 0x0000001391137220 */ /* 0x040fe20000410000 */
[C---:B------:R-:W-:Y:S01]  /*4060*/  FMUL.FTZ R116, R145.reuse, R116 ;  /* 0x0000007491747220 */ /* 0x040fe20000410000 */
[C---:B------:R-:W-:Y:S01]  /*4070*/  FMUL.FTZ R119, R145.reuse, R119 ;  /* 0x0000007791777220 */ /* 0x040fe20000410000 */
[C---:B------:R-:W-:Y:S01]  /*4080*/  FMUL.FTZ R122, R145.reuse, R122 ;  /* 0x0000007a917a7220 */ /* 0x040fe20000410000 */
[----:B------:R-:W-:Y:S01]  /*4090*/  F2FP.F16.F32.PACK_AB R10, R12, R13 ;  /* 0x0000000d0c0a723e */ /* 0x000fe200000000ff */
[----:B------:R-:W-:Y:S01]  /*40a0*/  FMUL.FTZ R117, R145, R117 ;  /* 0x0000007591757220 */ /* 0x000fe20000410000 */
[----:B------:R-:W-:Y:S01]  /*40b0*/  F2FP.F16.F32.PACK_AB R14, R5, R14 ;  /* 0x0000000e050e723e */ /* 0x000fe200000000ff */
        /* <DEDUP_REMOVED lines=23> */
[----:B------:R-:W-:Y:S01]  /*4230*/  F2FP.F16.F32.PACK_AB R114, R116, R19 ;  /* 0x000000137472723e */ /* 0x000fe200000000ff */
[----:B------:R-:W-:Y:S01]  /*4240*/  FFMA.FTZ R13, R121, R94, R54 ;  /* 0x0000005e790d7223 */ /* 0x000fe20000010036 */
[----:B------:R-:W-:Y:S01]  /*4250*/  FFMA.FTZ R124, R124, R95, R55 ;  /* 0x0000005f7c7c7223 */ /* 0x000fe20000010037 */
[----:B------:R-:W-:Y:S01]  /*4260*/  F2FP.F16.F32.PACK_AB R12, R5, R12 ;  /* 0x0000000c050c723e */ /* 0x000fe200000000ff */
        /* <DEDUP_REMOVED lines=30> */
[----:B------:R1:W-:Y:S01]  /*4450*/  STG.E.128 desc[UR6][R156.64], R16 ;  /* 0x000000109c007986 */ /* 0x0003e2000c101d06 */
[----:B0-----:R-:W-:-:S03]  /*4460*/  IADD3 R4, PT, PT, R4, R6, RZ ;  /* 0x0000000604047210 */ /* 0x001fc60007ffe0ff */
[----:B------:R1:W-:Y:S01]  /*4470*/  STG.E.128 desc[UR6][R130.64], R116 ;  /* 0x0000007482007986 */ /* 0x0003e2000c101d06 */
[----:B------:R-:W-:-:S13]  /*4480*/  ISETP.GE.AND P2, PT, R4, R7, PT ;  /* 0x000000070400720c */ /* 0x000fda0003f46270 */
[----:B------:R-:W-:Y:S05]  /*4490*/  @!P2 BRA `(.L_x_11142) ;  /* 0xffffffc0002ca947 */ /* 0x000fea000383ffff */
[----:B------:R-:W-:Y:S05]  /*44a0*/  EXIT ;  /* 0x000000000000794d */ /* 0x000fea0003800000 */
.L_x_11143:
        /* <DEDUP_REMOVED lines=13> */
.L_x_22343:


//--------------------- .text._ZN10layer_norm31ln_parallel_residual_fwd_kernelINS_13Kernel_traitsIf6__halfS2_S2_fjLj5120ELj1ELj1ELj4ELj16ENS_18Kernel_traits_baseILj5120EfS2_S2_S2_fjLj128EEEEELb1ELb0ELb0EEEvNS_9FwdParamsE --------------------------
	.section	.text._ZN10layer_norm31ln_parallel_residual_fwd_kernelINS_13Kernel_traitsIf6__halfS2_S2_fjLj5120ELj1ELj1ELj4ELj16ENS_18Kernel_traits_baseILj5120EfS2_S2_S2_fjLj128EEEEELb1ELb0ELb0EEEvNS_9FwdParamsE,"ax",@progbits
	.align	128
        .global         _ZN10layer_norm31ln_parallel_residual_fwd_kernelINS_13Kernel_traitsIf6__halfS2_S2_fjLj5120ELj1ELj1ELj4ELj16ENS_18Kernel_traits_baseILj5120EfS2_S2_S2_fjLj128EEEEELb1ELb0ELb0EEEvNS_9FwdParamsE
        .type           _ZN10layer_norm31ln_parallel_residual_fwd_kernelINS_13Kernel_traitsIf6__halfS2_S2_fjLj5120ELj1ELj1ELj4ELj16ENS_18Kernel_traits_baseILj5120EfS2_S2_S2_fjLj128EEEEELb1ELb0ELb0EEEvNS_9FwdParamsE,@function
        .size           _ZN10layer_norm31ln_parallel_residual_fwd_kernelINS_13Kernel_traitsIf6__halfS2_S2_fjLj5120ELj1ELj1ELj4ELj16ENS_18Kernel_traits_baseILj5120EfS2_S2_S2_fjLj128EEEEELb1ELb0ELb0EEEvNS_9FwdParamsE,(.L_x_22344 - _ZN10layer_norm31ln_parallel_residual_fwd_kernelINS_13Kernel_traitsIf6__halfS2_S2_fjLj5120ELj1ELj1ELj4ELj16ENS_18Kernel_traits_baseILj5120EfS2_S2_S2_fjLj128EEEEELb1ELb0ELb0EEEvNS_9FwdParamsE)
        .other          _ZN10layer_norm31ln_parallel_residual_fwd_kernelINS_13Kernel_traitsIf6__halfS2_S2_fjLj5120ELj1ELj1ELj4ELj16ENS_18Kernel_traits_baseILj5120EfS2_S2_S2_fjLj128EEEEELb1ELb0ELb0EEEvNS_9FwdParamsE,@"STO_CUDA_ENTRY STV_DEFAULT"
_ZN10layer_norm31ln_parallel_residual_fwd_kernelINS_13Kernel_traitsIf6__halfS2_S2_fjLj5120ELj1ELj1ELj4ELj16ENS_18Kernel_traits_baseILj5120EfS2_S2_S2_fjLj128EEEEELb1ELb0ELb0EEEvNS_9FwdParamsE:
.text._ZN10layer_norm31ln_parallel_residual_fwd_kernelINS_13Kernel_traitsIf6__halfS2_S2_fjLj5120ELj1ELj1ELj4ELj16ENS_18Kernel_traits_baseILj5120EfS2_S2_S2_fjLj128EEEEELb1ELb0ELb0EEEvNS_9FwdParamsE:
        /* <DEDUP_REMOVED lines=183> */
.L_x_11146:
        /* <DEDUP_REMOVED lines=109> */
.L_x_11145:
        /* <DEDUP_REMOVED lines=97> */
.L_x_11148:
        /* <DEDUP_REMOVED lines=108> */
.L_x_11147:
[----:B------:R-:W-:Y:S05]  /*1f10*/  BSYNC.RECONVERGENT B0 ;  /* 0x0000000000007941 */ /* 0x000fea0003800200 */
.L_x_11144:
        /* <DEDUP_REMOVED lines=86> */
.L_x_11787:
        /* <DEDUP_REMOVED lines=41> */
.L_x_11154:
        /* <DEDUP_REMOVED lines=13> */
.L_x_11156:
[----:B------:R-:W-:Y:S05]  /*27e0*/  BSYNC.RECONVERGENT B2 ;  /* 0x0000000000027941 */ /* 0x000fea0003800200 */
.L_x_11155:
        /* <DEDUP_REMOVED lines=54> */
.L_x_11153:
[----:B------:R-:W-:Y:S05]  /*2b50*/  BSYNC.RECONVERGENT B1 ;  /* 0x0000000000017941 */ /* 0x000fea0003800200 */
.L_x_11152:
        /* <DEDUP_REMOVED lines=28> */
.L_x_11159:
        /* <DEDUP_REMOVED lines=13> */
.L_x_11161:
[----:B------:R-:W-:Y:S05]  /*2df0*/  BSYNC.RECONVERGENT B2 ;  /* 0x0000000000027941 */ /* 0x000fea0003800200 */
.L_x_11160:
        /* <DEDUP_REMOVED lines=55> */
.L_x_11158:
[----:B------:R-:W-:Y:S05]  /*3170*/  BSYNC.RECONVERGENT B1 ;  /* 0x0000000000017941 */ /* 0x000fea0003800200 */
.L_x_11157:
        /* <DEDUP_REMOVED lines=8> */
[----:B------:R-:W-:Y:S01]  /*3200*/  HFMA2 R210, -RZ, RZ, 0, 1.1920928955078125e-07 ;  /* 0x00000002ffd27431 */ /* 0x000fe200000001ff */
[----:B------:R-:W-:Y:S01]  /*3210*/  FSETP.GTU.FTZ.AND P2, PT, R3, R242, PT ;  /* 0x000000f20300720b */ /* 0x000fe20003f5c000 */
        /* <DEDUP_REMOVED lines=15> */
.L_x_11164:
        /* <DEDUP_REMOVED lines=13> */
.L_x_11166:
[----:B------:R-:W-:Y:S05]  /*33e0*/  BSYNC.RECONVERGENT B2 ;  /* 0x0000000000027941 */ /* 0x000fea0003800200 */
.L_x_11165:
        /* <DEDUP_REMOVED lines=55> */
.L_x_11163:
[----:B------:R-:W-:Y:S05]  /*3760*/  BSYNC.RECONVERGENT B1 ;  /* 0x0000000000017941 */ /* 0x000fea0003800200 */
.L_x_11162:
        /* <DEDUP_REMOVED lines=8> */
[----:B------:R-:W-:Y:S01]  /*37f0*/  FSETP.GTU.FTZ.AND P3, PT, R3, R242, PT ;  /* 0x000000f20300720b */ /* 0x000fe20003f7c000 */
        /* <DEDUP_REMOVED lines=16> */
.L_x_11169:
        /* <DEDUP_REMOVED lines=13> */
.L_x_11171:
[----:B------:R-:W-:Y:S05]  /*39d0*/  BSYNC.RECONVERGENT B2 ;  /* 0x0000000000027941 */ /* 0x000fea0003800200 */
.L_x_11170:
        /* <DEDUP_REMOVED lines=53> */
[----:B------:R-:W-:Y:S02]  /*3d30*/  LOP3.LUT R192, R240, UR4, R235, 0x96, !PT ;  /* 0x00000004f0c07c12 */ /* 0x000fe4000f8e96eb */
[----:B------:R-:W-:-:S07]  /*3d40*/  MOV R236, R234 ;  /* 0x000000ea00ec7202 */ /* 0x000fce0000000f00 */
.L_x_11168:
[----:B------:R-:W-:Y:S05]  /*3d50*/  BSYNC.RECONVERGENT B1 ;  /* 0x0000000000017941 */ /* 0x000fea0003800200 */
.L_x_11167:
        /* <DEDUP_REMOVED lines=25> */
.L_x_11174:
        /* <DEDUP_REMOVED lines=13> */
.L_x_11176:
[----:B------:R-:W-:Y:S05]  /*3fc0*/  BSYNC.RECONVERGENT B2 ;  /* 0x0000000000027941 */ /* 0x000fea0003800200 */
.L_x_11175:
        /* <DEDUP_REMOVED lines=55> */
.L_x_11173:
[----:B------:R-:W-:Y:S05]  /*4340*/  BSYNC.RECONVERGENT B1 ;  /* 0x0000000000017941 */ /* 0x000fea0003800200 */
.L_x_11172:
[----:B------:R-:W-:Y:S01]  /*4350*/  I2FP.F32.U32 R188, R3 ;  /* 0x0000000300bc7245 */ /* 0x000fe20000201000 */
[----:B------:R-:W-:Y:S01]  /*4360*/  HADD2.F32 R210, -RZ, R190.H0_H0 ;  /* 0x200000beffd27230 */ /* 0x000fe20000004100 */
[----:B------:R-:W-:Y:S01]  /*4370*/  ISETP.NE.AND P3, PT, R189, 0x1, PT ;  /* 0x00000001bd00780c */ /* 0x000fe20003f65270 */
[----:B------:R-:W-:Y:S01]  /*4380*/  BSSY.RECONVERGENT B1, `(.L_x_11177) ;  /* 0x0000059000017945 */ /* 0x000fe20003800200 */
[----:B------:R-:W-:Y:S02]  /*4390*/  IMAD.MOV.U32 R220, RZ, RZ, 0x2 ;  /* 0x00000002ffdc7424 */ /* 0x000fe400078e00ff */
[----:B------:R-:W-:Y:S01]  /*43a0*/  FFMA.FTZ R3, R188, R229, 1.1641532182693481445e-10 ;  /* 0x2f000000bc037423 */ /* 0x000fe200000100e5 */
[----:B------:R-:W-:-:S04]  /*43b0*/  FMUL.FTZ R210, R210, R243 ;  /* 0x000000f3d2d27220 */ /* 0x000fc80000410000 */
[----:B------:R-:W-:Y:S01]  /*43c0*/  FSETP.GTU.FTZ.AND P2, PT, R3, R242, PT ;  /* 0x000000f20300720b */ /* 0x000fe20003f5c000 */
[----:B------:R-:W-:-:S03]  /*43d0*/  @P1 HADD2.F32 R3, -RZ, R22.H0_H0 ;  /* 0x20000016ff031230 */ /* 0x000fc60000004100 */
        /* <DEDUP_REMOVED lines=14> */
.L_x_11179:
        /* <DEDUP_REMOVED lines=13> */
.L_x_11181:
[----:B------:R-:W-:Y:S05]  /*4590*/  BSYNC.RECONVERGENT B2 ;  /* 0x0000000000027941 */ /* 0x000fea0003800200 */
.L_x_11180:
        /* <DEDUP_REMOVED lines=55> */
.L_x_11178:
[----:B------:R-:W-:Y:S05]  /*4910*/  BSYNC.RECONVERGENT B1 ;  /* 0x0000000000017941 */ /* 0x000fea0003800200 */
.L_x_11177:
        /* <DEDUP_REMOVED lines=23> */
.L_x_11184:
        /* <DEDUP_REMOVED lines=13> */
.L_x_11186:
[----:B------:R-:W-:Y:S05]  /*4b60*/  BSYNC.RECONVERGENT B2 ;  /* 0x0000000000027941 */ /* 0x000fea0003800200 */
.L_x_11185:
        /* <DEDUP_REMOVED lines=55> */
.L_x_11183:
[----:B------:R-:W-:Y:S05]  /*4ee0*/  BSYNC.RECONVERGENT B1 ;  /* 0x0000000000017941 */ /* 0x000fea0003800200 */
.L_x_11182:
        /* <DEDUP_REMOVED lines=8> */
[----:B------:R-:W-:-:S04]  /*4f70*/  @P1 HADD2.F32 R3, -RZ, R23.H0_H0 ;  /* 0x20000017ff031230 */ /* 0x000fc80000004100 */
        /* <DEDUP_REMOVED lines=14> */
.L_x_11189:
        /* <DEDUP_REMOVED lines=13> */
.L_x_11191:
[----:B------:R-:W-:Y:S05]  /*5130*/  BSYNC.RECONVERGENT B2 ;  /* 0x0000000000027941 */ /* 0x000fea0003800200 */
.L_x_11190:
        /* <DEDUP_REMOVED lines=55> */
.L_x_11188:
[----:B------:R-:W-:Y:S05]  /*54b0*/  BSYNC.RECONVERGENT B1 ;  /* 0x0000000000017941 */ /* 0x000fea0003800200 */
.L_x_11187:
        /* <DEDUP_REMOVED lines=15> */
.L_x_11151:
        /* <DEDUP_REMOVED lines=16> */
.L_x_11195:
        /* <DEDUP_REMOVED lines=13> */
.L_x_11197:
[----:B------:R-:W-:Y:S05]  /*5780*/  BSYNC.RECONVERGENT B2 ;  /* 0x0000000000027941 */ /* 0x000fea0003800200 */
.L_x_11196:
        /* <DEDUP_REMOVED lines=53> */
.L_x_11194:
[----:B------:R-:W-:Y:S05]  /*5ae0*/  BSYNC.RECONVERGENT B1 ;  /* 0x0000000000017941 */ /* 0x000fea0003800200 */
.L_x_11193:
        /* <DEDUP_REMOVED lines=25> */
.L_x_11200:
        /* <DEDUP_REMOVED lines=13> */
.L_x_11202:
[----:B------:R-:W-:Y:S05]  /*5d50*/  BSYNC.RECONVERGENT B2 ;  /* 0x0000000000027941 */ /* 0x000fea0003800200 */
.L_x_11201:
        /* <DEDUP_REMOVED lines=54> */
.L_x_11199:
[----:B------:R-:W-:Y:S05]  /*60c0*/  BSYNC.RECONVERGENT B1 ;  /* 0x0000000000017941 */ /* 0x000fea0003800200 */
.L_x_11198:
[----:B------:R-:W-:Y:S01]  /*60d0*/  I2FP.F32.U32 R8, R3 ;  /* 0x0000000300087245 */ /* 0x000fe20000201000 */
[----:B------:R-:W-:Y:S01]  /*60e0*/  HADD2.F32 R10, -RZ, R24.H0_H0 ;  /* 0x20000018ff0a7230 */ /* 0x000fe20000004100 */
[----:B------:R-:W-:Y:S01]  /*60f0*/  ISETP.NE.AND P3, PT, R9, 0x1, PT ;  /* 0x000000010900780c */ /* 0x000fe20003f65270 */
[----:B------:R-:W-:Y:S02]  /*6100*/  BSSY.RECONVERGENT B1, `(.L_x_11203) ;  /* 0x000005b000017945 */ /* 0x000fe40003800200 */
[----:B------:R-:W-:Y:S01]  /*6110*/  FFMA.FTZ R3, R8, R243, 1.1641532182693481445e-10 ;  /* 0x2f00000008037423 */ /* 0x000fe200000100f3 */
[----:B------:R-:W-:Y:S01]  /*6120*/  FMUL.FTZ R10, R10, R229 ;  /* 0x000000e50a0a7220 */ /* 0x000fe20000410000 */
[----:B------:R-:W-:-:S03]  /*6130*/  @P1 HADD2.F32 R8, -RZ, R20.H0_H0 ;  /* 0x20000014ff081230 */ /* 0x000fc60000004100 */
[----:B------:R-:W-:-:S04]  /*6140*/  FSETP.GTU.FTZ.AND P2, PT, R3, R14, PT ;  /* 0x0000000e0300720b */ /* 0x000fc80003f5c000 */
[----:B------:R-:W-:Y:S02]  /*6150*/  FSEL R10, R10, RZ, !P2 ;  /* 0x000000ff0a0a7208 */ /* 0x000fe40005000000 */
[----:B------:R-:W-:-:S03]  /*6160*/  SEL R7, RZ, 0x1, P2 ;  /* 0x00000001ff077807 */ /* 0x000fc60001000000 */
[----:B------:R-:W-:Y:S01]  /*6170*/  FADD.FTZ R3, R5, R10 ;  /* 0x0000000a05037221 */ /* 0x000fe20000010000 */
[----:B------:R-:W-:-:S03]  /*6180*/  IMAD.MOV.U32 R10, RZ, RZ, 0x2 ;  /* 0x00000002ff0a7424 */ /* 0x000fc600078e00ff */
        /* <DEDUP_REMOVED lines=13> */
.L_x_11205:
        /* <DEDUP_REMOVED lines=13> */
.L_x_11207:
[----:B------:R-:W-:Y:S05]  /*6330*/  BSYNC.RECONVERGENT B2 ;  /* 0x0000000000027941 */ /* 0x000fea0003800200 */
.L_x_11206:
        /* <DEDUP_REMOVED lines=55> */
.L_x_11204:
[----:B------:R-:W-:Y:S05]  /*66b0*/  BSYNC.RECONVERGENT B1 ;  /* 0x0000000000017941 */ /* 0x000fea0003800200 */
.L_x_11203:
[----:B------:R-:W-:Y:S01]  /*66c0*/  I2FP.F32.U32 R8, R3 ;  /* 0x0000000300087245 */ /* 0x000fe20000201000 */
[----:B------:R-:W-:Y:S01]  /*66d0*/  HADD2.F32 R188, -RZ, R188.H1_H1 ;  /* 0x300000bcffbc7230 */ /* 0x000fe20000004100 */
        /* <DEDUP_REMOVED lines=20> */
.L_x_11210:
        /* <DEDUP_REMOVED lines=13> */
.L_x_11212:
[----:B------:R-:W-:Y:S05]  /*68f0*/  BSYNC.RECONVERGENT B2 ;  /* 0x0000000000027941 */ /* 0x000fea0003800200 */
.L_x_11211:
        /* <DEDUP_REMOVED lines=55> */
.L_x_11209:
[----:B------:R-:W-:Y:S05]  /*6c70*/  BSYNC.RECONVERGENT B1 ;  /* 0x0000000000017941 */ /* 0x000fea0003800200 */
.L_x_11208:
        /* <DEDUP_REMOVED lines=25> */
.L_x_11215:
        /* <DEDUP_REMOVED lines=13> */
.L_x_11217:
[----:B------:R-:W-:Y:S05]  /*6ee0*/  BSYNC.RECONVERGENT B2 ;  /* 0x0000000000027941 */ /* 0x000fea0003800200 */
.L_x_11216:
        /* <DEDUP_REMOVED lines=55> */
.L_x_11214:
[----:B------:R-:W-:Y:S05]  /*7260*/  BSYNC.RECONVERGENT B1 ;  /* 0x0000000000017941 */ /* 0x000fea0003800200 */
.L_x_11213:
        /* <DEDUP_REMOVED lines=22> */
.L_x_11220:
        /* <DEDUP_REMOVED lines=13> */
.L_x_11222:
[----:B------:R-:W-:Y:S05]  /*74a0*/  BSYNC.RECONVERGENT B2 ;  /* 0x0000000000027941 */ /* 0x000fea0003800200 */
.L_x_11221:
        /* <DEDUP_REMOVED lines=55> */
.L_x_11219:
[----:B------:R-:W-:Y:S05]  /*7820*/  BSYNC.RECONVERGENT B1 ;  /* 0x0000000000017941 */ /* 0x000fea0003800200 */
.L_x_11218:
        /* <DEDUP_REMOVED lines=25> */
.L_x_11225:
        /* <DEDUP_REMOVED lines=13> */
.L_x_11227:
[----:B------:R-:W-:Y:S05]  /*7a90*/  BSYNC.RECONVERGENT B2 ;  /* 0x0000000000027941 */ /* 0x000fea0003800200 */
.L_x_11226:
        /* <DEDUP_REMOVED lines=55> */
.L_x_11224:
[----:B------:R-:W-:Y:S05]  /*7e10*/  BSYNC.RECONVERGENT B1 ;  /* 0x0000000000017941 */ /* 0x000fea0003800200 */
.L_x_11223:
        /* <DEDUP_REMOVED lines=22> */
.L_x_11230:
        /* <DEDUP_REMOVED lines=13> */
.L_x_11232:
[----:B------:R-:W-:Y:S05]  /*8050*/  BSYNC.RECONVERGENT B2 ;  /* 0x0000000000027941 */ /* 0x000fea0003800200 */
.L_x_11231:
        /* <DEDUP_REMOVED lines=55> */
.L_x_11229:
[----:B------:R-:W-:Y:S05]  /*83d0*/  BSYNC.RECONVERGENT B1 ;  /* 0x0000000000017941 */ /* 0x000fea0003800200 */
.L_x_11228:
        /* <DEDUP_REMOVED lines=25> */
.L_x_11235:
        /* <DEDUP_REMOVED lines=13> */
.L_x_11237:
[----:B------:R-:W-:Y:S05]  /*8640*/  BSYNC.RECONVERGENT B2 ;  /* 0x0000000000027941 */ /* 0x000fea0003800200 */
.L_x_11236:
        /* <DEDUP_REMOVED lines=55> */
.L_x_11234:
[----:B------:R-:W-:Y:S05]  /*89c0*/  BSYNC.RECONVERGENT B1 ;  /* 0x0000000000017941 */ /* 0x000fea0003800200 */
.L_x_11233:
        /* <DEDUP_REMOVED lines=20> */
.L_x_11240:
        /* <DEDUP_REMOVED lines=13> */
.L_x_11242:
[----:B------:R-:W-:Y:S05]  /*8be0*/  BSYNC.RECONVERGENT B2 ;  /* 0x0000000000027941 */ /* 0x000fea0003800200 */
.L_x_11241:
        /* <DEDUP_REMOVED lines=55> */
.L_x_11239:
[----:B------:R-:W-:Y:S05]  /*8f60*/  BSYNC.RECONVERGENT B1 ;  /* 0x0000000000017941 */ /* 0x000fea0003800200 */
.L_x_11238:
[----:B------:R-:W-:Y:S01]  /*8f70*/  I2FP.F32.U32 R12, R13 ;  /* 0x0000000d000c7245 */ /* 0x000fe20000201000 */
[----:B------:R-:W-:Y:S01]  /*8f80*/  HADD2.F32 R188, -RZ, R26.H0_H0 ;  /* 0x2000001affbc7230 */ /* 0x000fe20000004100 */
[----:B------:R-:W-:Y:S01]  /*8f90*/  BSSY.RECONVERGENT B1, `(.L_x_11243) ;  /* 0x000005d000017945 */ /* 0x000fe20003800200 */
[----:B------:R-:W-:Y:S02]  /*8fa0*/  @P1 HADD2.F32 R210, -RZ, R22.H0_H0 ;  /* 0x20000016ffd21230 */ /* 0x000fe40000004100 */
        /* <DEDUP_REMOVED lines=22> */
.L_x_11245:
        /* <DEDUP_REMOVED lines=13> */
.L_x_11247:
[----:B------:R-:W-:Y:S05]  /*91e0*/  BSYNC.RECONVERGENT B2 ;  /* 0x0000000000027941 */ /* 0x000fea0003800200 */
.L_x_11246:
        /* <DEDUP_REMOVED lines=55> */
.L_x_11244:
[----:B------:R-:W-:Y:S05]  /*9560*/  BSYNC.RECONVERGENT B1 ;  /* 0x0000000000017941 */ /* 0x000fea0003800200 */
.L_x_11243:
        /* <DEDUP_REMOVED lines=20> */
.L_x_11250:
        /* <DEDUP_REMOVED lines=13> */
.L_x_11252:
[----:B------:R-:W-:Y:S05]  /*9780*/  BSYNC.RECONVERGENT B2 ;  /* 0x0000000000027941 */ /* 0x000fea0003800200 */
.L_x_11251:
        /* <DEDUP_REMOVED lines=55> */
.L_x_11249:
[----:B------:R-:W-:Y:S05]  /*9b00*/  BSYNC.RECONVERGENT B1 ;  /* 0x0000000000017941 */ /* 0x000fea0003800200 */
.L_x_11248:
        /* <DEDUP_REMOVED lines=25> */
.L_x_11255:
        /* <DEDUP_REMOVED lines=13> */
.L_x_11257:
[----:B------:R-:W-:Y:S05]  /*9d70*/  BSYNC.RECONVERGENT B2 ;  /* 0x0000000000027941 */ /* 0x000fea0003800200 */
.L_x_11256:
        /* <DEDUP_REMOVED lines=55> */
.L_x_11254:
[----:B------:R-:W-:Y:S05]  /*a0f0*/  BSYNC.RECONVERGENT B1 ;  /* 0x0000000000017941 */ /* 0x000fea0003800200 */
.L_x_11253:
        /* <DEDUP_REMOVED lines=20> */
.L_x_11260:
        /* <DEDUP_REMOVED lines=13> */
.L_x_11262:
[----:B------:R-:W-:Y:S05]  /*a310*/  BSYNC.RECONVERGENT B2 ;  /* 0x0000000000027941 */ /* 0x000fea0003800200 */
.L_x_11261:
        /* <DEDUP_REMOVED lines=55> */
.L_x_11259:
[----:B------:R-:W-:Y:S05]  /*a690*/  BSYNC.RECONVERGENT B1 ;  /* 0x0000000000017941 */ /* 0x000fea0003800200 */
.L_x_11258:
[----:B------:R-:W-:Y:S01]  /*a6a0*/  I2FP.F32.U32 R188, R3 ;  /* 0x0000000300bc7245 */ /* 0x000fe20000201000 */
[----:B------:R-:W-:Y:S01]  /*a6b0*/  @P1 HADD2.F32 R220, -RZ, R23.H0_H0 ;  /* 0x20000017ffdc1230 */ /* 0x000fe20000004100 */
[----:B------:R-:W-:Y:S01]  /*a6c0*/  BSSY.RECONVERGENT B1, `(.L_x_11263) ;  /* 0x000005d000017945 */ /* 0x000fe20003800200 */
[----:B------:R-:W-:Y:S02]  /*a6d0*/  HFMA2 R235, -RZ, RZ, 0, 1.1920928955078125e-07 ;  /* 0x00000002ffeb7431 */ /* 0x000fe400000001ff */
[----:B------:R-:W-:Y:S01]  /*a6e0*/  FFMA.FTZ R3, R188, R243, 1.1641532182693481445e-10 ;  /* 0x2f000000bc037423 */ /* 0x000fe200000100f3 */
[----:B------:R-:W-:-:S04]  /*a6f0*/  HADD2.F32 R188, -RZ, R27.H0_H0 ;  /* 0x2000001bffbc7230 */ /* 0x000fc80000004100 */
        /* <DEDUP_REMOVED lines=20> */
.L_x_11265:
        /* <DEDUP_REMOVED lines=13> */
.L_x_11267:
[----:B------:R-:W-:Y:S05]  /*a910*/  BSYNC.RECONVERGENT B2 ;  /* 0x0000000000027941 */ /* 0x000fea0003800200 */
.L_x_11266:
        /* <DEDUP_REMOVED lines=45> */
[----:B------:R-:W-:Y:S01]  /*abf0*/  HFMA2 R235, -RZ, RZ, 0, 0 ;  /* 0x00000000ffeb7431 */ /* 0x000fe200000001ff */
        /* <DEDUP_REMOVED lines=9> */
.L_x_11264:
[----:B------:R-:W-:Y:S05]  /*ac90*/  BSYNC.RECONVERGENT B1 ;  /* 0x0000000000017941 */ /* 0x000fea0003800200 */
.L_x_11263:
        /* <DEDUP_REMOVED lines=20> */
.L_x_11270:
        /* <DEDUP_REMOVED lines=15> */
.L_x_11272:
[----:B------:R-:W-:Y:S05]  /*aed0*/  BSYNC.RECONVERGENT B2 ;  /* 0x0000000000027941 */ /* 0x000fea0003800200 */
.L_x_11271:
        /* <DEDUP_REMOVED lines=55> */
.L_x_11269:
[----:B------:R-:W-:Y:S05]  /*b250*/  BSYNC.RECONVERGENT B1 ;  /* 0x0000000000017941 */ /* 0x000fea0003800200 */
.L_x_11268:
[----:B------:R-:W-:Y:S02]  /*b260*/  I2FP.F32.U32 R188, R189 ;  /* 0x000000bd00bc7245 */ /* 0x000fe40000201000 */
[----:B------:R-:W-:-:S03]  /*b270*/  PRMT R190, R242, 0x5410, R244 ;  /* 0x00005410f2be7816 */ /* 0x000fc600000000f4 */
[----:B------:R-:W-:Y:S01]  /*b280*/  FFMA.FTZ R243, R188, R243, 1.1641532182693481445e-10 ;  /* 0x2f000000bcf37423 */ /* 0x000fe200000100f3 */
[----:B------:R-:W-:-:S04]  /*b290*/  HADD2.F32 R188, -RZ, R27.H1_H1 ;  /* 0x3000001bffbc7230 */ /* 0x000fc80000004100 */
[----:B------:R-:W-:Y:S01]  /*b2a0*/  FSETP.GTU.FTZ.AND P6, PT, R243, R14, PT ;  /* 0x0000000ef300720b */ /* 0x000fe20003fdc000 */
[----:B------:R-:W-:Y:S01]  /*b2b0*/  FMUL.FTZ R188, R188, R229 ;  /* 0x000000e5bcbc7220 */ /* 0x000fe20000410000 */
[----:B------:R-:W-:Y:S02]  /*b2c0*/  @P1 HADD2.F32 R229, -RZ, R23.H1_H1 ;  /* 0x30000017ffe51230 */ /* 0x000fe40000004100 */
[----:B------:R-:W-:Y:S02]  /*b2d0*/  SEL R14, RZ, 0x1, P6 ;  /* 0x00000001ff0e7807 */ /* 0x000fe40003000000 */
[----:B------:R-:W-:Y:S02]  /*b2e0*/  FSEL R189, R188, RZ, !P6 ;  /* 0x000000ffbcbd7208 */ /* 0x000fe40007000000 */
[----:B------:R-:W-:-:S03]  /*b2f0*/  PRMT R188, R237, 0x5410, R238 ;  /* 0x00005410edbc7816 */ /* 0x000fc600000000ee */
[----:B------:R-:W-:Y:S01]  /*b300*/  FADD.FTZ R234, R234, R189 ;  /* 0x000000bdeaea7221 */ /* 0x000fe20000010000 */
[----:B------:R-:W-:-:S03]  /*b310*/  PRMT R189, R239, 0x5410, R241 ;  /* 0x00005410efbd7816 */ /* 0x000fc600000000f1 */
[--C-:B------:R-:W-:Y:S01]  /*b320*/  @P1 FADD.FTZ R229, R229, R234.reuse ;  /* 0x000000eae5e51221 */ /* 0x100fe20000010000 */
[----:B------:R-:W-:-:S05]  /*b330*/  @!P1 IMAD.MOV.U32 R229, RZ, RZ, R234 ;  /* 0x000000ffffe59224 */ /* 0x000fca00078e00ea */
[----:B------:R-:W-:-:S04]  /*b340*/  F2FP.F16.F32.PACK_AB R191, RZ, R229 ;  /* 0x000000e5ffbf723e */ /* 0x000fc800000000ff */
[----:B------:R-:W-:-:S07]  /*b350*/  PRMT R191, R240, 0x5410, R191 ;  /* 0x00005410f0bf7816 */ /* 0x000fce00000000bf */
.L_x_11192:
        /* <DEDUP_REMOVED lines=43> */
.L_x_11273:
[----:B------:R-:W-:Y:S01]  /*b610*/  MOV R234, R236 ;  /* 0x000000ec00ea7202 */ /* 0x000fe20000000f00 */
[----:B------:R-:W-:-:S07]  /*b620*/  VIADD R235, R19, 0x80 ;  /* 0x0000008013eb7836 */ /* 0x000fce0000000000 */
.L_x_11150:
[----:B------:R-:W-:Y:S05]  /*b630*/  BSYNC.RECONVERGENT B0 ;  /* 0x0000000000007941 */ /* 0x000fea0003800200 */
.L_x_11149:
        /* <DEDUP_REMOVED lines=35> */
.L_x_11279:
        /* <DEDUP_REMOVED lines=13> */
.L_x_11281:
[----:B------:R-:W-:Y:S05]  /*b940*/  BSYNC.RECONVERGENT B2 ;  /* 0x0000000000027941 */ /* 0x000fea0003800200 */
.L_x_11280:
        /* <DEDUP_REMOVED lines=53> */
.L_x_11278:
[----:B------:R-:W-:Y:S05]  /*bca0*/  BSYNC.RECONVERGENT B1 ;  /* 0x0000000000017941 */ /* 0x000fea0003800200 */
.L_x_11277:
        /* <DEDUP_REMOVED lines=10> */
[----:B-----5:R-:W-:-:S04]  /*bd50*/  HADD2.F32 R3, -RZ, R188.H0_H0 ;  /* 0x200000bcff037230 */ /* 0x020fc80000004100 */
        /* <DEDUP_REMOVED lines=14> */
.L_x_11284:
        /* <DEDUP_REMOVED lines=13> */
.L_x_11286:
[----:B------:R-:W-:Y:S05]  /*bf10*/  BSYNC.RECONVERGENT B2 ;  /* 0x0000000000027941 */ /* 0x000fea0003800200 */
.L_x_11285:
        /* <DEDUP_REMOVED lines=54> */
.L_x_11283:
[----:B------:R-:W-:Y:S05]  /*c280*/  BSYNC.RECONVERGENT B1 ;  /* 0x0000000000017941 */ /* 0x000fea0003800200 */
.L_x_11282:
        /* <DEDUP_REMOVED lines=25> */
.L_x_11289:
        /* <DEDUP_REMOVED lines=13> */
.L_x_11291:
[----:B------:R-:W-:Y:S05]  /*c4f0*/  BSYNC.RECONVERGENT B2 ;  /* 0x0000000000027941 */ /* 0x000fea0003800200 */
.L_x_11290:
        /* <DEDUP_REMOVED lines=55> */
.L_x_11288:
[----:B------:R-:W-:Y:S05]  /*c870*/  BSYNC.RECONVERGENT B1 ;  /* 0x0000000000017941 */ /* 0x000fea0003800200 */
.L_x_11287:
        /* <DEDUP_REMOVED lines=22> */
.L_x_11294:
        /* <DEDUP_REMOVED lines=13> */
.L_x_11296:
[----:B------:R-:W-:Y:S05]  /*cab0*/  BSYNC.RECONVERGENT B2 ;  /* 0x0000000000027941 */ /* 0x000fea0003800200 */
.L_x_11295:
        /* <DEDUP_REMOVED lines=55> */
.L_x_11293:
[----:B------:R-:W-:Y:S05]  /*ce30*/  BSYNC.RECONVERGENT B1 ;  /* 0x0000000000017941 */ /* 0x000fea0003800200 */
.L_x_11292:
        /* <DEDUP_REMOVED lines=25> */
.L_x_11299:
        /* <DEDUP_REMOVED lines=13> */
.L_x_11301:
[----:B------:R-:W-:Y:S05]  /*d0a0*/  BSYNC.RECONVERGENT B2 ;  /* 0x0000000000027941 */ /* 0x000fea0003800200 */
.L_x_11300:
        /* <DEDUP_REMOVED lines=55> */
.L_x_11298:
[----:B------:R-:W-:Y:S05]  /*d420*/  BSYNC.RECONVERGENT B1 ;  /* 0x0000000000017941 */ /* 0x000fea0003800200 */
.L_x_11297:
[----:B------:R-:W-:Y:S01]  /*d430*/  I2FP.F32.U32 R3, R3 ;  /* 0x0000000300037245 */ /* 0x000fe20000201000 */
[----:B------:R-:W-:Y:S01]  /*d440*/  HADD2.F32 R9, -RZ, R189.H0_H0 ;  /* 0x200000bdff097230 */ /* 0x000fe20000004100 */
        /* <DEDUP_REMOVED lines=20> */
.L_x_11304:
        /* <DEDUP_REMOVED lines=13> */
.L_x_11306:
[----:B------:R-:W-:Y:S05]  /*d660*/  BSYNC.RECONVERGENT B2 ;  /* 0x0000000000027941 */ /* 0x000fea0003800200 */
.L_x_11305:
        /* <DEDUP_REMOVED lines=55> */
.L_x_11303:
[----:B------:R-:W-:Y:S05]  /*d9e0*/  BSYNC.RECONVERGENT B1 ;  /* 0x0000000000017941 */ /* 0x000fea0003800200 */
.L_x_11302:
        /* <DEDUP_REMOVED lines=26> */
.L_x_11309:
        /* <DEDUP_REMOVED lines=13> */
.L_x_11311:
[----:B------:R-:W-:Y:S05]  /*dc60*/  BSYNC.RECONVERGENT B2 ;  /* 0x0000000000027941 */ /* 0x000fea0003800200 */
.L_x_11310:
        /* <DEDUP_REMOVED lines=55> */
.L_x_11308:
[----:B------:R-:W-:Y:S05]  /*dfe0*/  BSYNC.RECONVERGENT B1 ;  /* 0x0000000000017941 */ /* 0x000fea0003800200 */
.L_x_11307:
        /* <DEDUP_REMOVED lines=22> */
.L_x_11314:
        /* <DEDUP_REMOVED lines=13> */
.L_x_11316:
[----:B------:R-:W-:Y:S05]  /*e220*/  BSYNC.RECONVERGENT B2 ;  /* 0x0000000000027941 */ /* 0x000fea0003800200 */
.L_x_11315:
        /* <DEDUP_REMOVED lines=55> */
.L_x_11313:
[----:B------:R-:W-:Y:S05]  /*e5a0*/  BSYNC.RECONVERGENT B1 ;  /* 0x0000000000017941 */ /* 0x000fea0003800200 */
.L_x_11312:
        /* <DEDUP_REMOVED lines=25> */
.L_x_11319:
        /* <DEDUP_REMOVED lines=13> */
.L_x_11321:
[----:B------:R-:W-:Y:S05]  /*e810*/  BSYNC.RECONVERGENT B2 ;  /* 0x0000000000027941 */ /* 0x000fea0003800200 */
.L_x_11320:
        /* <DEDUP_REMOVED lines=55> */
.L_x_11318:
[----:B------:R-:W-:Y:S05]  /*eb90*/  BSYNC.RECONVERGENT B1 ;  /* 0x0000000000017941 */ /* 0x000fea0003800200 */
.L_x_11317:
        /* <DEDUP_REMOVED lines=20> */
.L_x_11324:
        /* <DEDUP_REMOVED lines=13> */
.L_x_11326:
[----:B------:R-:W-:Y:S05]  /*edb0*/  BSYNC.RECONVERGENT B2 ;  /* 0x0000000000027941 */ /* 0x000fea0003800200 */
.L_x_11325:
        /* <DEDUP_REMOVED lines=55> */
.L_x_11323:
[----:B------:R-:W-:Y:S05]  /*f130*/  BSYNC.RECONVERGENT B1 ;  /* 0x0000000000017941 */ /* 0x000fea0003800200 */
.L_x_11322:
        /* <DEDUP_REMOVED lines=26> */
.L_x_11329:
        /* <DEDUP_REMOVED lines=13> */
.L_x_11331:
[----:B------:R-:W-:Y:S05]  /*f3b0*/  BSYNC.RECONVERGENT B2 ;  /* 0x0000000000027941 */ /* 0x000fea0003800200 */
.L_x_11330:
        /* <DEDUP_REMOVED lines=55> */
.L_x_11328:
[----:B------:R-:W-:Y:S05]  /*f730*/  BSYNC.RECONVERGENT B1 ;  /* 0x0000000000017941 */ /* 0x000fea0003800200 */
.L_x_11327:
        /* <DEDUP_REMOVED lines=20> */
.L_x_11334:
        /* <DEDUP_REMOVED lines=13> */
.L_x_11336:
[----:B------:R-:W-:Y:S05]  /*f950*/  BSYNC.RECONVERGENT B2 ;  /* 0x0000000000027941 */ /* 0x000fea0003800200 */
.L_x_11335:
        /* <DEDUP_REMOVED lines=55> */
.L_x_11333:
[----:B------:R-:W-:Y:S05]  /*fcd0*/  BSYNC.RECONVERGENT B1 ;  /* 0x0000000000017941 */ /* 0x000fea0003800200 */
.L_x_11332:
[----:B------:R-:W-:Y:S01]  /*fce0*/  I2FP.F32.U32 R3, R3 ;  /* 0x0000000300037245 */ /* 0x000fe20000201000 */
[----:B------:R-:W-:Y:S01]  /*fcf0*/  HADD2.F32 R13, -RZ, R26.H1_H1 ;  /* 0x3000001aff0d7230 */ /* 0x000fe20000004100 */
[----:B------:R-:W-:Y:S01]  /*fd00*/  BSSY.RECONVERGENT B1, `(.L_x_11337) ;  /* 0x000005c000017945 */ /* 0x000fe20003800200 */
[----:B------:R-:W-:Y:S02]  /*fd10*/  @P1 HADD2.F32 R221, -RZ, R22.H1_H1 ;  /* 0x30000016ffdd1230 */ /* 0x000fe40000004100 */
        /* <DEDUP_REMOVED lines=11> */
[----:B------:R-:W-:-:S03]  /*fdd0*/  F2FP.F16.F32.PACK_AB R245, RZ, R221 ;  /* 0x000000ddfff5723e */ /* 0x000fc600000000ff */
        /* <DEDUP_REMOVED lines=9> */
.L_x_11339:
        /* <DEDUP_REMOVED lines=13> */
.L_x_11341:
[----:B------:R-:W-:Y:S05]  /*ff40*/  BSYNC.RECONVERGENT B2 ;  /* 0x0000000000027941 */ /* 0x000fea0003800200 */
.L_x_11340:
        /* <DEDUP_REMOVED lines=55> */
.L_x_11338:
[----:B------:R-:W-:Y:S05]  /*102c0*/  BSYNC.RECONVERGENT B1 ;  /* 0x0000000000017941 */ /* 0x000fea0003800200 */
.L_x_11337:
        /* <DEDUP_REMOVED lines=20> */
.L_x_11344:
        /* <DEDUP_REMOVED lines=13> */
.L_x_11346:
[----:B------:R-:W-:Y:S05]  /*104e0*/  BSYNC.RECONVERGENT B2 ;  /* 0x0000000000027941 */ /* 0x000fea0003800200 */
.L_x_11345:
        /* <DEDUP_REMOVED lines=55> */
.L_x_11343:
[----:B------:R-:W-:Y:S05]  /*10860*/  BSYNC.RECONVERGENT B1 ;  /* 0x0000000000017941 */ /* 0x000fea0003800200 */
.L_x_11342:
[----:B------:R-:W-:Y:S01]  /*10870*/  I2FP.F32.U32 R3, R3 ;  /* 0x0000000300037245 */ /* 0x000fe20000201000 */
[----:B------:R-:W-:Y:S01]  /*10880*/  @P1 HADD2.F32 R222, -RZ, R23.H0_H0 ;  /* 0x20000017ffde1230 */ /* 0x000fe20000004100 */
[----:B------:R-:W-:Y:S01]  /*10890*/  BSSY.RECONVERGENT B1, `(.L_x_11347) ;  /* 0x000005d000017945 */ /* 0x000fe20003800200 */
[----:B------:R-:W-:Y:S02]  /*108a0*/  HFMA2 R190, -RZ, RZ, 0, 1.1920928955078125e-07 ;  /* 0x00000002ffbe7431 */ /* 0x000fe400000001ff */
[----:B------:R-:W-:Y:S01]  /*108b0*/  FFMA.FTZ R188, R3, R230, 1.1641532182693481445e-10 ;  /* 0x2f00000003bc7423 */ /* 0x000fe200000100e6 */
[----:B------:R-:W-:-:S04]  /*108c0*/  HADD2.F32 R3, -RZ, R27.H0_H0 ;  /* 0x2000001bff037230 */ /* 0x000fc80000004100 */
[----:B------:R-:W-:Y:S01]  /*108d0*/  FSETP.GTU.FTZ.AND P5, PT, R188, R243, PT ;  /* 0x000000f3bc00720b */ /* 0x000fe20003fbc000 */
[----:B------:R-:W-:-:S05]  /*108e0*/  FMUL.FTZ R3, R3, R242 ;  /* 0x000000f203037220 */ /* 0x000fca0000410000 */
        /* <DEDUP_REMOVED lines=18> */
.L_x_11349:
        /* <DEDUP_REMOVED lines=13> */
.L_x_11351:
[----:B------:R-:W-:Y:S05]  /*10ae0*/  BSYNC.RECONVERGENT B2 ;  /* 0x0000000000027941 */ /* 0x000fea0003800200 */
.L_x_11350:
        /* <DEDUP_REMOVED lines=55> */
.L_x_11348:
[----:B------:R-:W-:Y:S05]  /*10e60*/  BSYNC.RECONVERGENT B1 ;  /* 0x0000000000017941 */ /* 0x000fea0003800200 */
.L_x_11347:
[----:B------:R-:W-:Y:S01]  /*10e70*/  I2FP.F32.U32 R3, R3 ;  /* 0x0000000300037245 */ /* 0x000fe20000201000 */
[----:B------:R-:W-:Y:S01]  /*10e80*/  HADD2.F32 R191, -RZ, R191.H1_H1 ;  /* 0x300000bfffbf7230 */ /* 0x000fe20000004100 */
[----:B------:R-:W-:Y:S01]  /*10e90*/  ISETP.NE.AND P6, PT, R190, 0x1, PT ;  /* 0x00000001be00780c */ /* 0x000fe20003fc5270 */
[----:B------:R-:W-:Y:S01]  /*10ea0*/  BSSY.RECONVERGENT B1, `(.L_x_11352) ;  /* 0x0000058000017945 */ /* 0x000fe20003800200 */
[----:B------:R-:W-:Y:S02]  /*10eb0*/  IMAD.MOV.U32 R189, RZ, RZ, R6 ;  /* 0x000000ffffbd7224 */ /* 0x000fe400078e0006 */
[----:B------:R-:W-:Y:S01]  /*10ec0*/  FFMA.FTZ R188, R3, R230, 1.1641532182693481445e-10 ;  /* 0x2f00000003bc7423 */ /* 0x000fe200000100e6 */
[----:B------:R-:W-:Y:S01]  /*10ed0*/  FMUL.FTZ R191, R191, R242 ;  /* 0x000000f2bfbf7220 */ /* 0x000fe20000410000 */
[----:B------:R-:W-:-:S03]  /*10ee0*/  IMAD.MOV.U32 R3, RZ, RZ, 0x2 ;  /* 0x00000002ff037424 */ /* 0x000fc600078e00ff */
        /* <DEDUP_REMOVED lines=12> */
.L_x_11354:
        /* <DEDUP_REMOVED lines=15> */
.L_x_11356:
[----:B------:R-:W-:Y:S05]  /*110a0*/  BSYNC.RECONVERGENT B2 ;  /* 0x0000000000027941 */ /* 0x000fea0003800200 */
.L_x_11355:
        /* <DEDUP_REMOVED lines=55> */
.L_x_11353:
[----:B------:R-:W-:Y:S05]  /*11420*/  BSYNC.RECONVERGENT B1 ;  /* 0x0000000000017941 */ /* 0x000fea0003800200 */
.L_x_11352:
[----:B------:R-:W-:Y:S02]  /*11430*/  I2FP.F32.U32 R189, R189 ;  /* 0x000000bd00bd7245 */ /* 0x000fe40000201000 */
[----:B------:R-:W-:-:S03]  /*11440*/  PRMT R190, R244, 0x5410, R245 ;  /* 0x00005410f4be7816 */ /* 0x000fc600000000f5 */
[----:B------:R-:W-:Y:S01]  /*11450*/  FFMA.FTZ R230, R189, R230, 1.1641532182693481445e-10 ;  /* 0x2f000000bde67423 */ /* 0x000fe200000100e6 */
[----:B------:R-:W-:-:S04]  /*11460*/  HADD2.F32 R189, -RZ, R27.H1_H1 ;  /* 0x3000001bffbd7230 */ /* 0x000fc80000004100 */
[----:B------:R-:W-:Y:S01]  /*11470*/  FSETP.GTU.FTZ.AND P6, PT, R230, R243, PT ;  /* 0x000000f3e600720b */ /* 0x000fe20003fdc000 */
[----:B------:R-:W-:-:S03]  /*11480*/  FMUL.FTZ R189, R189, R242 ;  /* 0x000000f2bdbd7220 */ /* 0x000fc60000410000 */
[----:B------:R-:W-:Y:S02]  /*11490*/  SEL R188, RZ, 0x1, P6 ;  /* 0x00000001ffbc7807 */ /* 0x000fe40003000000 */
[----:B------:R-:W-:-:S05]  /*114a0*/  FSEL R189, R189, RZ, !P6 ;  /* 0x000000ffbdbd7208 */ /* 0x000fca0007000000 */
        /* <DEDUP_REMOVED lines=10> */
.L_x_11276:
        /* <DEDUP_REMOVED lines=16> */
.L_x_11360:
        /* <DEDUP_REMOVED lines=13> */
.L_x_11362:
[----:B------:R-:W-:Y:S05]  /*11720*/  BSYNC.RECONVERGENT B2 ;  /* 0x0000000000027941 */ /* 0x000fea0003800200 */
.L_x_11361:
        /* <DEDUP_REMOVED lines=54> */
.L_x_11359:
[----:B------:R-:W-:Y:S05]  /*11a90*/  BSYNC.RECONVERGENT B1 ;  /* 0x0000000000017941 */ /* 0x000fea0003800200 */
.L_x_11358:
        /* <DEDUP_REMOVED lines=9> */
[----:B------:R-:W-:Y:S01]  /*11b30*/  MOV R3, R6 ;  /* 0x0000000600037202 */ /* 0x000fe20000000f00 */
[----:B0-----:R-:W-:Y:S01]  /*11b40*/  FMUL.FTZ R15, R15, R230 ;  /* 0x000000e60f0f7220 */ /* 0x001fe20000410000 */
[----:B-1----:R-:W-:Y:S01]  /*11b50*/  FSETP.GTU.FTZ.AND P2, PT, R202, R243, PT ;  /* 0x000000f3ca00720b */ /* 0x002fe20003f5c000 */
[----:B------:R-:W-:-:S03]  /*11b60*/  @P1 HADD2.F32 R202, -RZ, R20.H0_H0 ;  /* 0x20000014ffca1230 */ /* 0x000fc60000004100 */
[----:B------:R-:W-:Y:S02]  /*11b70*/  FSEL R15, R15, RZ, !P2 ;  /* 0x000000ff0f0f7208 */ /* 0x000fe40005000000 */
        /* <DEDUP_REMOVED lines=14> */
.L_x_11365:
        /* <DEDUP_REMOVED lines=13> */
.L_x_11367:
[----:B------:R-:W-:Y:S05]  /*11d30*/  BSYNC.RECONVERGENT B2 ;  /* 0x0000000000027941 */ /* 0x000fea0003800200 */
.L_x_11366:
        /* <DEDUP_REMOVED lines=55> */
.L_x_11364:
[----:B------:R-:W-:Y:S05]  /*120b0*/  BSYNC.RECONVERGENT B1 ;  /* 0x0000000000017941 */ /* 0x000fea0003800200 */
.L_x_11363:
        /* <DEDUP_REMOVED lines=9> */
[----:B------:R-:W-:Y:S01]  /*12150*/  FSETP.GTU.FTZ.AND P3, PT, R188, R243, PT ;  /* 0x000000f3bc00720b */ /* 0x000fe20003f7c000 */
[----:B------:R-:W-:-:S03]  /*12160*/  @P1 HADD2.F32 R188, -RZ, R20.H1_H1 ;  /* 0x30000014ffbc1230 */ /* 0x000fc60000004100 */
        /* <DEDUP_REMOVED lines=14> */
.L_x_11370:
        /* <DEDUP_REMOVED lines=13> */
.L_x_11372:
[----:B------:R-:W-:Y:S05]  /*12320*/  BSYNC.RECONVERGENT B2 ;  /* 0x0000000000027941 */ /* 0x000fea0003800200 */
.L_x_11371:
        /* <DEDUP_REMOVED lines=55> */
.L_x_11369:
[----:B------:R-:W-:Y:S05]  /*126a0*/  BSYNC.RECONVERGENT B1 ;  /* 0x0000000000017941 */ /* 0x000fea0003800200 */
.L_x_11368:
[----:B------:R-:W-:Y:S01]  /*126b0*/  I2FP.F32.U32 R3, R3 ;  /* 0x0000000300037245 */ /* 0x000fe20000201000 */
[----:B------:R-:W-:Y:S01]  /*126c0*/  HADD2.F32 R211, -RZ, R189.H0_H0 ;  /* 0x200000bdffd37230 */ /* 0x000fe20000004100 */
[----:B------:R-:W-:Y:S01]  /*126d0*/  LOP3.LUT R198, R198, 0xfffffffb, RZ, 0xc0, !PT ;  /* 0xfffffffbc6c67812 */ /* 0x000fe200078ec0ff */
[----:B------:R-:W-:Y:S01]  /*126e0*/  BSSY.RECONVERGENT B1, `(.L_x_11373) ;  /* 0x000005b000017945 */ /* 0x000fe20003800200 */
[----:B------:R-:W-:Y:S02]  /*126f0*/  IMAD.MOV.U32 R221, RZ, RZ, 0x2 ;  /* 0x00000002ffdd7424 */ /* 0x000fe400078e00ff */
[----:B------:R-:W-:Y:S01]  /*12700*/  FFMA.FTZ R188, R3, R244, 1.1641532182693481445e-10 ;  /* 0x2f00000003bc7423 */ /* 0x000fe200000100f4 */
[----:B------:R-:W-:Y:S01]  /*12710*/  FMUL.FTZ R211, R211, R230 ;  /* 0x000000e6d3d37220 */ /* 0x000fe20000410000 */
[----:B------:R-:W-:-:S03]  /*12720*/  @P1 HADD2.F32 R3, -RZ, R21.H0_H0 ;  /* 0x20000015ff031230 */ /* 0x000fc60000004100 */
[----:B------:R-:W-:-:S04]  /*12730*/  FSETP.GTU.FTZ.AND P2, PT, R188, R243, PT ;  /* 0x000000f3bc00720b */ /* 0x000fc80003f5c000 */
        /* <DEDUP_REMOVED lines=16> */
.L_x_11375:
        /* <DEDUP_REMOVED lines=13> */
.L_x_11377:
[----:B------:R-:W-:Y:S05]  /*12910*/  BSYNC.RECONVERGENT B2 ;  /* 0x0000000000027941 */ /* 0x000fea0003800200 */
.L_x_11376:
        /* <DEDUP_REMOVED lines=55> */
.L_x_11374:
[----:B------:R-:W-:Y:S05]  /*12c90*/  BSYNC.RECONVERGENT B1 ;  /* 0x0000000000017941 */ /* 0x000fea0003800200 */
.L_x_11373:
[----:B------:R-:W-:Y:S01]  /*12ca0*/  I2FP.F32.U32 R3, R3 ;  /* 0x0000000300037245 */ /* 0x000fe20000201000 */
[----:B------:R-:W-:Y:S01]  /*12cb0*/  HADD2.F32 R189, -RZ, R189.H1_H1 ;  /* 0x300000bdffbd7230 */ /* 0x000fe20000004100 */
[----:B------:R-:W-:Y:S01]  /*12cc0*/  LOP3.LUT R198, R198, 0xfffffffd, RZ, 0xc0, !PT ;  /* 0xfffffffdc6c67812 */ /* 0x000fe200078ec0ff */
[----:B------:R-:W-:Y:S02]  /*12cd0*/  BSSY.RECONVERGENT B1, `(.L_x_11378) ;  /* 0x000005b000017945 */ /* 0x000fe40003800200 */
[----:B------:R-:W-:Y:S01]  /*12ce0*/  FFMA.FTZ R188, R3, R244, 1.1641532182693481445e-10 ;  /* 0x2f00000003bc7423 */ /* 0x000fe200000100f4 */
[----:B------:R-:W-:Y:S01]  /*12cf0*/  FMUL.FTZ R189, R189, R230 ;  /* 0x000000e6bdbd7220 */ /* 0x000fe20000410000 */
[----:B------:R-:W-:-:S03]  /*12d00*/  IMAD.MOV.U32 R3, RZ, RZ, R6 ;  /* 0x000000ffff037224 */ /* 0x000fc600078e0006 */
[----:B------:R-:W-:Y:S01]  /*12d10*/  FSETP.GTU.FTZ.AND P2, PT, R188, R243, PT ;  /* 0x000000f3bc00720b */ /* 0x000fe20003f5c000 */
[----:B------:R-:W-:-:S03]  /*12d20*/  @P1 HADD2.F32 R188, -RZ, R21.H1_H1 ;  /* 0x30000015ffbc1230 */ /* 0x000fc60000004100 */
[----:B------:R-:W-:Y:S01]  /*12d30*/  FSEL R211, R189, RZ, !P2 ;  /* 0x000000ffbdd37208 */ /* 0x000fe20005000000 */
[----:B------:R-:W-:Y:S01]  /*12d40*/  IMAD.MOV.U32 R189, RZ, RZ, 0x2 ;  /* 0x00000002ffbd7424 */ /* 0x000fe200078e00ff */
        /* <DEDUP_REMOVED lines=14> */
.L_x_11380:
        /* <DEDUP_REMOVED lines=13> */
.L_x_11382:
[----:B------:R-:W-:Y:S05]  /*12f00*/  BSYNC.RECONVERGENT B2 ;  /* 0x0000000000027941 */ /* 0x000fea0003800200 */
.L_x_11381:
        /* <DEDUP_REMOVED lines=55> */
.L_x_11379:
[----:B------:R-:W-:Y:S05]  /*13280*/  BSYNC.RECONVERGENT B1 ;  /* 0x0000000000017941 */ /* 0x000fea0003800200 */
.L_x_11378:
        /* <DEDUP_REMOVED lines=9> */
[----:B------:R-:W-:Y:S01]  /*13320*/  @P1 HADD2.F32 R3, -RZ, R22.H0_H0 ;  /* 0x20000016ff031230 */ /* 0x000fe20000004100 */
[----:B------:R-:W-:-:S04]  /*13330*/  PLOP3.LUT P2, PT, P2, PT, PT, 0x8, 0x80 ;  /* 0x000000000080781c */ /* 0x000fc8000174e170 */
        /* <DEDUP_REMOVED lines=12> */
.L_x_11385:
        /* <DEDUP_REMOVED lines=13> */
.L_x_11387:
[----:B------:R-:W-:Y:S05]  /*134d0*/  BSYNC.RECONVERGENT B2 ;  /* 0x0000000000027941 */ /* 0x000fea0003800200 */
.L_x_11386:
        /* <DEDUP_REMOVED lines=55> */
.L_x_11384:
[----:B------:R-:W-:Y:S05]  /*13850*/  BSYNC.RECONVERGENT B1 ;  /* 0x0000000000017941 */ /* 0x000fea0003800200 */
.L_x_11383:
        /* <DEDUP_REMOVED lines=8> */
[----:B------:R-:W-:Y:S01]  /*138e0*/  FSETP.GTU.FTZ.AND P3, PT, R188, R243, PT ;  /* 0x000000f3bc00720b */ /* 0x000fe20003f7c000 */
[----:B------:R-:W-:-:S03]  /*138f0*/  @P1 HADD2.F32 R188, -RZ, R22.H1_H1 ;  /* 0x30000016ffbc1230 */ /* 0x000fc60000004100 */
        /* <DEDUP_REMOVED lines=13> */
.L_x_11390:
        /* <DEDUP_REMOVED lines=13> */
.L_x_11392:
[----:B------:R-:W-:Y:S05]  /*13aa0*/  BSYNC.RECONVERGENT B2 ;  /* 0x0000000000027941 */ /* 0x000fea0003800200 */
.L_x_11391:
        /* <DEDUP_REMOVED lines=55> */
.L_x_11389:
[----:B------:R-:W-:Y:S05]  /*13e20*/  BSYNC.RECONVERGENT B1 ;  /* 0x0000000000017941 */ /* 0x000fea0003800200 */
.L_x_11388:
[----:B------:R-:W-:Y:S01]  /*13e30*/  I2FP.F32.U32 R3, R3 ;  /* 0x0000000300037245 */ /* 0x000fe20000201000 */
[----:B------:R-:W-:Y:S01]  /*13e40*/  BSSY.RECONVERGENT B1, `(.L_x_11393) ;  /* 0x000005b000017945 */ /* 0x000fe20003800200 */
[----:B------:R-:W-:Y:S01]  /*13e50*/  ISETP.NE.AND P5, PT, R236, 0x1, PT ;  /* 0x00000001ec00780c */ /* 0x000fe20003fa5270 */
[----:B------:R-:W-:Y:S02]  /*13e60*/  IMAD.MOV.U32 R189, RZ, RZ, R6 ;  /* 0x000000ffffbd7224 */ /* 0x000fe400078e0006 */
        /* <DEDUP_REMOVED lines=19> */
.L_x_11395:
        /* <DEDUP_REMOVED lines=13> */
.L_x_11397:
[----:B------:R-:W-:Y:S05]  /*14070*/  BSYNC.RECONVERGENT B2 ;  /* 0x0000000000027941 */ /* 0x000fea0003800200 */
.L_x_11396:
        /* <DEDUP_REMOVED lines=55> */
.L_x_11394:
[----:B------:R-:W-:Y:S05]  /*143f0*/  BSYNC.RECONVERGENT B1 ;  /* 0x0000000000017941 */ /* 0x000fea0003800200 */
.L_x_11393:
[----:B------:R-:W-:Y:S01]  /*14400*/  I2FP.F32.U32 R189, R189 ;  /* 0x000000bd00bd7245 */ /* 0x000fe20000201000 */
[----:B------:R-:W-:Y:S01]  /*14410*/  HADD2.F32 R191, -RZ, R191.H1_H1 ;  /* 0x300000bfffbf7230 */ /* 0x000fe20000004100 */
[----:B------:R-:W-:Y:S02]  /*14420*/  PRMT R190, R245, 0x5410, R190 ;  /* 0x00005410f5be7816 */ /* 0x000fe400000000be */
[----:B------:R-:W-:Y:S01]  /*14430*/  PRMT R188, R234, 0x5410, R239 ;  /* 0x00005410eabc7816 */ /* 0x000fe200000000ef */
[----:B------:R-:W-:Y:S01]  /*14440*/  FFMA.FTZ R244, R189, R244, 1.1641532182693481445e-10 ;  /* 0x2f000000bdf47423 */ /* 0x000fe200000100f4 */
[----:B------:R-:W-:Y:S01]  /*14450*/  FMUL.FTZ R191, R191, R230 ;  /* 0x000000e6bfbf7220 */ /* 0x000fe20000410000 */
[----:B------:R-:W-:-:S03]  /*14460*/  @P1 HADD2.F32 R189, -RZ, R23.H1_H1 ;  /* 0x30000017ffbd1230 */ /* 0x000fc60000004100 */
[----:B------:R-:W-:-:S04]  /*14470*/  FSETP.GTU.FTZ.AND P5, PT, R244, R243, PT ;  /* 0x000000f3f400720b */ /* 0x000fc80003fbc000 */
[----:B------:R-:W-:Y:S02]  /*14480*/  FSEL R230, R191, RZ, !P5 ;  /* 0x000000ffbfe67208 */ /* 0x000fe40006800000 */
[----:B------:R-:W-:-:S03]  /*14490*/  PLOP3.LUT P5, PT, P5, PT, PT, 0x8, 0x80 ;  /* 0x000000000080781c */ /* 0x000fc60002fae170 */
[----:B------:R-:W-:Y:S01]  /*144a0*/  @P1 FADD.FTZ R230, R189, R230 ;  /* 0x000000e6bde61221 */ /* 0x000fe20000010000 */
[----:B------:R-:W-:-:S04]  /*144b0*/  PRMT R189, R240, 0x5410, R242 ;  /* 0x00005410f0bd7816 */ /* 0x000fc800000000f2 */
[----:B------:R-:W-:-:S04]  /*144c0*/  F2FP.F16.F32.PACK_AB R191, RZ, R230 ;  /* 0x000000e6ffbf723e */ /* 0x000fc800000000ff */
[----:B------:R-:W-:-:S07]  /*144d0*/  PRMT R191, R241, 0x5410, R191 ;  /* 0x00005410f1bf7816 */ /* 0x000fce00000000bf */
.L_x_11357:
        /* <DEDUP_REMOVED lines=43> */
.L_x_11398:
[----:B------:R-:W-:Y:S01]  /*14790*/  IMAD.MOV.U32 R234, RZ, RZ, R238 ;  /* 0x000000ffffea7224 */ /* 0x000fe200078e00ee */
[----:B------:R-:W-:-:S07]  /*147a0*/  IADD3 R235, PT, PT, R235, 0x80, RZ ;  /* 0x00000080ebeb7810 */ /* 0x000fce0007ffe0ff */
.L_x_11275:
[----:B------:R-:W-:Y:S05]  /*147b0*/  BSYNC.RECONVERGENT B0 ;  /* 0x0000000000007941 */ /* 0x000fea0003800200 */
.L_x_11274:
        /* <DEDUP_REMOVED lines=35> */
.L_x_11404:
        /* <DEDUP_REMOVED lines=13> */
.L_x_11406:
[----:B------:R-:W-:Y:S05]  /*14ac0*/  BSYNC.RECONVERGENT B2 ;  /* 0x0000000000027941 */ /* 0x000fea0003800200 */
.L_x_11405:
        /* <DEDUP_REMOVED lines=53> */
.L_x_11403:
[----:B------:R-:W-:Y:S05]  /*14e20*/  BSYNC.RECONVERGENT B1 ;  /* 0x0000000000017941 */ /* 0x000fea0003800200 */
.L_x_11402:
        /* <DEDUP_REMOVED lines=25> */
.L_x_11409:
        /* <DEDUP_REMOVED lines=13> */
.L_x_11411:
[----:B------:R-:W-:Y:S05]  /*15090*/  BSYNC.RECONVERGENT B2 ;  /* 0x0000000000027941 */ /* 0x000fea0003800200 */
.L_x_11410:
        /* <DEDUP_REMOVED lines=54> */
.L_x_11408:
[----:B------:R-:W-:Y:S05]  /*15400*/  BSYNC.RECONVERGENT B1 ;  /* 0x0000000000017941 */ /* 0x000fea0003800200 */
.L_x_11407:
        /* <DEDUP_REMOVED lines=25> */
.L_x_11414:
        /* <DEDUP_REMOVED lines=13> */
.L_x_11416:
[----:B------:R-:W-:Y:S05]  /*15670*/  BSYNC.RECONVERGENT B2 ;  /* 0x0000000000027941 */ /* 0x000fea0003800200 */
.L_x_11415:
        /* <DEDUP_REMOVED lines=55> */
.L_x_11413:
[----:B------:R-:W-:Y:S05]  /*159f0*/  BSYNC.RECONVERGENT B1 ;  /* 0x0000000000017941 */ /* 0x000fea0003800200 */
.L_x_11412:
        /* <DEDUP_REMOVED lines=22> */
.L_x_11419:
        /* <DEDUP_REMOVED lines=13> */
.L_x_11421:
[----:B------:R-:W-:Y:S05]  /*15c30*/  BSYNC.RECONVERGENT B2 ;  /* 0x0000000000027941 */ /* 0x000fea0003800200 */
.L_x_11420:
        /* <DEDUP_REMOVED lines=55> */
.L_x_11418:
[----:B------:R-:W-:Y:S05]  /*15fb0*/  BSYNC.RECONVERGENT B1 ;  /* 0x0000000000017941 */ /* 0x000fea0003800200 */
.L_x_11417:
        /* <DEDUP_REMOVED lines=25> */
.L_x_11424:
        /* <DEDUP_REMOVED lines=13> */
.L_x_11426:
[----:B------:R-:W-:Y:S05]  /*16220*/  BSYNC.RECONVERGENT B2 ;  /* 0x0000000000027941 */ /* 0x000fea0003800200 */
.L_x_11425:
        /* <DEDUP_REMOVED lines=55> */
.L_x_11423:
[----:B------:R-:W-:Y:S05]  /*165a0*/  BSYNC.RECONVERGENT B1 ;  /* 0x0000000000017941 */ /* 0x000fea0003800200 */
.L_x_11422:
        /* <DEDUP_REMOVED lines=22> */
.L_x_11429:
        /* <DEDUP_REMOVED lines=13> */
.L_x_11431:
[----:B------:R-:W-:Y:S05]  /*167e0*/  BSYNC.RECONVERGENT B2 ;  /* 0x0000000000027941 */ /* 0x000fea0003800200 */
.L_x_11430:
        /* <DEDUP_REMOVED lines=55> */
.L_x_11428:
[----:B------:R-:W-:Y:S05]  /*16b60*/  BSYNC.RECONVERGENT B1 ;  /* 0x0000000000017941 */ /* 0x000fea0003800200 */
.L_x_11427:
[----:B------:R-:W-:Y:S01]  /*16b70*/  I2FP.F32.U32 R10, R11 ;  /* 0x0000000b000a7245 */ /* 0x000fe20000201000 */
[----:B------:R-:W-:Y:S01]  /*16b80*/  HADD2.F32 R12, -RZ, R25.H0_H0 ;  /* 0x20000019ff0c7230 */ /* 0x000fe20000004100 */
[----:B------:R-:W-:Y:S01]  /*16b90*/  BSSY.RECONVERGENT B1, `(.L_x_11432) ;  /* 0x000005d000017945 */ /* 0x000fe20003800200 */
[----:B------:R-:W-:Y:S02]  /*16ba0*/  @P1 HADD2.F32 R204, -RZ, R21.H0_H0 ;  /* 0x20000015ffcc1230 */ /* 0x000fe40000004100 */
        /* <DEDUP_REMOVED lines=22> */
.L_x_11434:
        /* <DEDUP_REMOVED lines=13> */
.L_x_11436:
[----:B------:R-:W-:Y:S05]  /*16de0*/  BSYNC.RECONVERGENT B2 ;  /* 0x0000000000027941 */ /* 0x000fea0003800200 */
.L_x_11435:
        /* <DEDUP_REMOVED lines=55> */
.L_x_11433:
[----:B------:R-:W-:Y:S05]  /*17160*/  BSYNC.RECONVERGENT B1 ;  /* 0x0000000000017941 */ /* 0x000fea0003800200 */
.L_x_11432:
        /* <DEDUP_REMOVED lines=22> */
.L_x_11439:
        /* <DEDUP_REMOVED lines=13> */
.L_x_11441:
[----:B------:R-:W-:Y:S05]  /*173a0*/  BSYNC.RECONVERGENT B2 ;  /* 0x0000000000027941 */ /* 0x000fea0003800200 */
.L_x_11440:
        /* <DEDUP_REMOVED lines=55> */
.L_x_11438:
[----:B------:R-:W-:Y:S05]  /*17720*/  BSYNC.RECONVERGENT B1 ;  /* 0x0000000000017941 */ /* 0x000fea0003800200 */
.L_x_11437:
        /* <DEDUP_REMOVED lines=25> */
.L_x_11444:
        /* <DEDUP_REMOVED lines=13> */
.L_x_11446:
[----:B------:R-:W-:Y:S05]  /*17990*/  BSYNC.RECONVERGENT B2 ;  /* 0x0000000000027941 */ /* 0x000fea0003800200 */
.L_x_11445:
        /* <DEDUP_REMOVED lines=55> */
.L_x_11443:
[----:B------:R-:W-:Y:S05]  /*17d10*/  BSYNC.RECONVERGENT B1 ;  /* 0x0000000000017941 */ /* 0x000fea0003800200 */
.L_x_11442:
        /* <DEDUP_REMOVED lines=20> */
.L_x_11449:
        /* <DEDUP_REMOVED lines=13> */
.L_x_11451:
[----:B------:R-:W-:Y:S05]  /*17f30*/  BSYNC.RECONVERGENT B2 ;  /* 0x0000000000027941 */ /* 0x000fea0003800200 */
.L_x_11450:
        /* <DEDUP_REMOVED lines=55> */
.L_x_11448:
[----:B------:R-:W-:Y:S05]  /*182b0*/  BSYNC.RECONVERGENT B1 ;  /* 0x0000000000017941 */ /* 0x000fea0003800200 */
.L_x_11447:
        /* <DEDUP_REMOVED lines=26> */
.L_x_11454:
        /* <DEDUP_REMOVED lines=13> */
.L_x_11456:
[----:B------:R-:W-:Y:S05]  /*18530*/  BSYNC.RECONVERGENT B2 ;  /* 0x0000000000027941 */ /* 0x000fea0003800200 */
.L_x_11455:
        /* <DEDUP_REMOVED lines=54> */
[----:B------:R-:W-:-:S07]  /*188a0*/  HFMA2 R13, -RZ, RZ, 0, 0 ;  /* 0x00000000ff0d7431 */ /* 0x000fce00000001ff */
.L_x_11453:
[----:B------:R-:W-:Y:S05]  /*188b0*/  BSYNC.RECONVERGENT B1 ;  /* 0x0000000000017941 */ /* 0x000fea0003800200 */
.L_x_11452:
[----:B------:R-:W-:Y:S01]  /*188c0*/  I2FP.F32.U32 R12, R3 ;  /* 0x00000003000c7245 */ /* 0x000fe20000201000 */
[----:B------:R-:W-:Y:S01]  /*188d0*/  HADD2.F32 R190, -RZ, R190.H1_H1 ;  /* 0x300000beffbe7230 */ /* 0x000fe20000004100 */
        /* <DEDUP_REMOVED lines=18> */
.L_x_11459:
        /* <DEDUP_REMOVED lines=13> */
.L_x_11461:
[----:B------:R-:W-:Y:S05]  /*18ad0*/  BSYNC.RECONVERGENT B2 ;  /* 0x0000000000027941 */ /* 0x000fea0003800200 */
.L_x_11460:
        /* <DEDUP_REMOVED lines=55> */
.L_x_11458:
[----:B------:R-:W-:Y:S05]  /*18e50*/  BSYNC.RECONVERGENT B1 ;  /* 0x0000000000017941 */ /* 0x000fea0003800200 */
.L_x_11457:
        /* <DEDUP_REMOVED lines=25> */
.L_x_11464:
        /* <DEDUP_REMOVED lines=13> */
.L_x_11466:
[----:B------:R-:W-:Y:S05]  /*190c0*/  BSYNC.RECONVERGENT B2 ;  /* 0x0000000000027941 */ /* 0x000fea0003800200 */
.L_x_11465:
        /* <DEDUP_REMOVED lines=55> */
.L_x_11463:
[----:B------:R-:W-:Y:S05]  /*19440*/  BSYNC.RECONVERGENT B1 ;  /* 0x0000000000017941 */ /* 0x000fea0003800200 */
.L_x_11462:
        /* <DEDUP_REMOVED lines=20> */
.L_x_11469:
        /* <DEDUP_REMOVED lines=13> */
.L_x_11471:
[----:B------:R-:W-:Y:S05]  /*19660*/  BSYNC.RECONVERGENT B2 ;  /* 0x0000000000027941 */ /* 0x000fea0003800200 */
.L_x_11470:
        /* <DEDUP_REMOVED lines=55> */
.L_x_11468:
[----:B------:R-:W-:Y:S05]  /*199e0*/  BSYNC.RECONVERGENT B1 ;  /* 0x0000000000017941 */ /* 0x000fea0003800200 */
.L_x_11467:
        /* <DEDUP_REMOVED lines=26> */
.L_x_11474:
        /* <DEDUP_REMOVED lines=13> */
.L_x_11476:
[----:B------:R-:W-:Y:S05]  /*19c60*/  BSYNC.RECONVERGENT B2 ;  /* 0x0000000000027941 */ /* 0x000fea0003800200 */
.L_x_11475:
        /* <DEDUP_REMOVED lines=55> */
.L_x_11473:
[----:B------:R-:W-:Y:S05]  /*19fe0*/  BSYNC.RECONVERGENT B1 ;  /* 0x0000000000017941 */ /* 0x000fea0003800200 */
.L_x_11472:
[----:B------:R-:W-:Y:S01]  /*19ff0*/  I2FP.F32.U32 R188, R3 ;  /* 0x0000000300bc7245 */ /* 0x000fe20000201000 */
[----:B------:R-:W-:Y:S01]  /*1a000*/  HADD2.F32 R190, -RZ, R191.H1_H1 ;  /* 0x300000bfffbe7230 */ /* 0x000fe20000004100 */
        /* <DEDUP_REMOVED lines=18> */
.L_x_11479:
        /* <DEDUP_REMOVED lines=15> */
.L_x_11481:
[----:B------:R-:W-:Y:S05]  /*1a220*/  BSYNC.RECONVERGENT B2 ;  /* 0x0000000000027941 */ /* 0x000fea0003800200 */
.L_x_11480:
        /* <DEDUP_REMOVED lines=51> */
[----:B------:R-:W-:Y:S01]  /*1a560*/  HFMA2 R3, -RZ, RZ, 0, 0 ;  /* 0x00000000ff037431 */ /* 0x000fe200000001ff */
[----:B------:R-:W-:Y:S01]  /*1a570*/  LOP3.LUT R192, R190, UR4, R189, 0x96, !PT ;  /* 0x00000004bec07c12 */ /* 0x000fe2000f8e96bd */
[----:B------:R-:W-:Y:S02]  /*1a580*/  IMAD.MOV.U32 R189, RZ, RZ, R238 ;  /* 0x000000ffffbd7224 */ /* 0x000fe400078e00ee */
[----:B------:R-:W-:-:S07]  /*1a590*/  IMAD.MOV.U32 R238, RZ, RZ, R188 ;  /* 0x000000ffffee7224 */ /* 0x000fce00078e00bc */
.L_x_11478:
[----:B------:R-:W-:Y:S05]  /*1a5a0*/  BSYNC.RECONVERGENT B1 ;  /* 0x0000000000017941 */ /* 0x000fea0003800200 */
.L_x_11477:
[----:B------:R-:W-:Y:S02]  /*1a5b0*/  I2FP.F32.U32 R188, R189 ;  /* 0x000000bd00bc7245 */ /* 0x000fe40000201000 */
[----:B------:R-:W-:-:S03]  /*1a5c0*/  PRMT R190, R244, 0x5410, R245 ;  /* 0x00005410f4be7816 */ /* 0x000fc600000000f5 */
[----:B------:R-:W-:Y:S01]  /*1a5d0*/  FFMA.FTZ R231, R188, R231, 1.1641532182693481445e-10 ;  /* 0x2f000000bce77423 */ /* 0x000fe200000100e7 */
[----:B------:R-:W-:-:S04]  /*1a5e0*/  HADD2.F32 R188, -RZ, R27.H1_H1 ;  /* 0x3000001bffbc7230 */ /* 0x000fc80000004100 */
[----:B------:R-:W-:Y:S01]  /*1a5f0*/  FSETP.GTU.FTZ.AND P6, PT, R231, R242, PT ;  /* 0x000000f2e700720b */ /* 0x000fe20003fdc000 */
[----:B------:R-:W-:Y:S01]  /*1a600*/  FMUL.FTZ R188, R188, R243 ;  /* 0x000000f3bcbc7220 */ /* 0x000fe20000410000 */
[----:B------:R-:W-:-:S04]  /*1a610*/  @P1 HADD2.F32 R231, -RZ, R23.H1_H1 ;  /* 0x30000017ffe71230 */ /* 0x000fc80000004100 */
        /* <DEDUP_REMOVED lines=11> */
.L_x_11401:
        /* <DEDUP_REMOVED lines=16> */
.L_x_11485:
        /* <DEDUP_REMOVED lines=13> */
.L_x_11487:
[----:B------:R-:W-:Y:S05]  /*1a8a0*/  BSYNC.RECONVERGENT B2 ;  /* 0x0000000000027941 */ /* 0x000fea0003800200 */
.L_x_11486:
        /* <DEDUP_REMOVED lines=53> */
[----:B------:R-:W-:-:S07]  /*1ac00*/  LOP3.LUT R192, R236, UR5, R239, 0x96, !PT ;  /* 0x00000005ecc07c12 */ /* 0x000fce000f8e96ef */
.L_x_11484:
[----:B------:R-:W-:Y:S05]  /*1ac10*/  BSYNC.RECONVERGENT B1 ;  /* 0x0000000000017941 */ /* 0x000fea0003800200 */
.L_x_11483:
        /* <DEDUP_REMOVED lines=10> */
[----:B------:R-:W-:-:S02]  /*1acc0*/  @P1 HADD2.F32 R3, -RZ, R20.H0_H0 ;  /* 0x20000014ff031230 */ /* 0x000fc40000004100 */
[----:B0-----:R-:W-:Y:S02]  /*1acd0*/  FMUL.FTZ R204, R204, R231 ;  /* 0x000000e7cccc7220 */ /* 0x001fe40000410000 */
        /* <DEDUP_REMOVED lines=16> */
.L_x_11490:
        /* <DEDUP_REMOVED lines=13> */
.L_x_11492:
[----:B------:R-:W-:Y:S05]  /*1aeb0*/  BSYNC.RECONVERGENT B2 ;  /* 0x0000000000027941 */ /* 0x000fea0003800200 */
.L_x_11491:
        /* <DEDUP_REMOVED lines=55> */
.L_x_11489:
[----:B------:R-:W-:Y:S05]  /*1b230*/  BSYNC.RECONVERGENT B1 ;  /* 0x0000000000017941 */ /* 0x000fea0003800200 */
.L_x_11488:
        /* <DEDUP_REMOVED lines=25> */
.L_x_11495:
        /* <DEDUP_REMOVED lines=13> */
.L_x_11497:
[----:B------:R-:W-:Y:S05]  /*1b4a0*/  BSYNC.RECONVERGENT B2 ;  /* 0x0000000000027941 */ /* 0x000fea0003800200 */
.L_x_11496:
        /* <DEDUP_REMOVED lines=55> */
.L_x_11494:
[----:B------:R-:W-:Y:S05]  /*1b820*/  BSYNC.RECONVERGENT B1 ;  /* 0x0000000000017941 */ /* 0x000fea0003800200 */
.L_x_11493:
        /* <DEDUP_REMOVED lines=25> */
.L_x_11500:
        /* <DEDUP_REMOVED lines=13> */
.L_x_11502:
[----:B------:R-:W-:Y:S05]  /*1ba90*/  BSYNC.RECONVERGENT B2 ;  /* 0x0000000000027941 */ /* 0x000fea0003800200 */
.L_x_11501:
        /* <DEDUP_REMOVED lines=55> */
.L_x_11499:
[----:B------:R-:W-:Y:S05]  /*1be10*/  BSYNC.RECONVERGENT B1 ;  /* 0x0000000000017941 */ /* 0x000fea0003800200 */
.L_x_11498:
        /* <DEDUP_REMOVED lines=25> */
.L_x_11505:
        /* <DEDUP_REMOVED lines=13> */
.L_x_11507:
[----:B------:R-:W-:Y:S05]  /*1c080*/  BSYNC.RECONVERGENT B2 ;  /* 0x0000000000027941 */ /* 0x000fea0003800200 */
.L_x_11506:
        /* <DEDUP_REMOVED lines=55> */
.L_x_11504:
[----:B------:R-:W-:Y:S05]  /*1c400*/  BSYNC.RECONVERGENT B1 ;  /* 0x0000000000017941 */ /* 0x000fea0003800200 */
.L_x_11503:
        /* <DEDUP_REMOVED lines=23> */
.L_x_11510:
        /* <DEDUP_REMOVED lines=13> */
.L_x_11512:
[----:B------:R-:W-:Y:S05]  /*1c650*/  BSYNC.RECONVERGENT B2 ;  /* 0x0000000000027941 */ /* 0x000fea0003800200 */
.L_x_11511:
        /* <DEDUP_REMOVED lines=55> */
.L_x_11509:
[----:B------:R-:W-:Y:S05]  /*1c9d0*/  BSYNC.RECONVERGENT B1 ;  /* 0x0000000000017941 */ /* 0x000fea0003800200 */
.L_x_11508:
        /* <DEDUP_REMOVED lines=23> */
.L_x_11515:
        /* <DEDUP_REMOVED lines=13> */
.L_x_11517:
[----:B------:R-:W-:Y:S05]  /*1cc20*/  BSYNC.RECONVERGENT B2 ;  /* 0x0000000000027941 */ /* 0x000fea0003800200 */
.L_x_11516:
        /* <DEDUP_REMOVED lines=53> */
[----:B------:R-:W-:Y:S02]  /*1cf80*/  HFMA2 R236, -RZ, RZ, 0, 0 ;  /* 0x00000000ffec7431 */ /* 0x000fe400000001ff */
[----:B------:R-:W-:-:S07]  /*1cf90*/  IMAD.MOV.U32 R238, RZ, RZ, R188 ;  /* 0x000000ffffee7224 */ /* 0x000fce00078e00bc */
.L_x_11514:
[----:B------:R-:W-:Y:S05]  /*1cfa0*/  BSYNC.RECONVERGENT B1 ;  /* 0x0000000000017941 */ /* 0x000fea0003800200 */
.L_x_11513:
[----:B------:R-:W-:Y:S01]  /*1cfb0*/  I2FP.F32.U32 R3, R3 ;  /* 0x0000000300037245 */ /* 0x000fe20000201000 */
[----:B------:R-:W-:Y:S01]  /*1cfc0*/  HADD2.F32 R224, -RZ, R191.H0_H0 ;  /* 0x200000bfffe07230 */ /* 0x000fe20000004100 */
[----:B------:R-:W-:Y:S01]  /*1cfd0*/  ISETP.NE.AND P5, PT, R236, 0x1, PT ;  /* 0x00000001ec00780c */ /* 0x000fe20003fa5270 */
[----:B------:R-:W-:Y:S01]  /*1cfe0*/  BSSY.RECONVERGENT B1, `(.L_x_11518) ;  /* 0x0000059000017945 */ /* 0x000fe20003800200 */
[----:B------:R-:W-:Y:S02]  /*1cff0*/  IMAD.MOV.U32 R189, RZ, RZ, R6 ;  /* 0x000000ffffbd7224 */ /* 0x000fe400078e0006 */
[----:B------:R-:W-:Y:S01]  /*1d000*/  FFMA.FTZ R188, R3, R244, 1.1641532182693481445e-10 ;  /* 0x2f00000003bc7423 */ /* 0x000fe200000100f4 */
[----:B------:R-:W-:Y:S01]  /*1d010*/  FMUL.FTZ R224, R224, R231 ;  /* 0x000000e7e0e07220 */ /* 0x000fe20000410000 */
[----:B------:R-:W-:-:S03]  /*1d020*/  @P1 HADD2.F32 R3, -RZ, R23.H0_H0 ;  /* 0x20000017ff031230 */ /* 0x000fc60000004100 */
[----:B------:R-:W-:-:S04]  /*1d030*/  FSETP.GTU.FTZ.AND P4, PT, R188, R243, PT ;  /* 0x000000f3bc00720b */ /* 0x000fc80003f9c000 */
        /* <DEDUP_REMOVED lines=14> */
.L_x_11520:
        /* <DEDUP_REMOVED lines=13> */
.L_x_11522:
[----:B------:R-:W-:Y:S05]  /*1d1f0*/  BSYNC.RECONVERGENT B2 ;  /* 0x0000000000027941 */ /* 0x000fea0003800200 */
.L_x_11521:
        /* <DEDUP_REMOVED lines=55> */
.L_x_11519:
[----:B------:R-:W-:Y:S05]  /*1d570*/  BSYNC.RECONVERGENT B1 ;  /* 0x0000000000017941 */ /* 0x000fea0003800200 */
.L_x_11518:
[----:B------:R-:W-:Y:S01]  /*1d580*/  I2FP.F32.U32 R189, R189 ;  /* 0x000000bd00bd7245 */ /* 0x000fe20000201000 */
[----:B------:R-:W-:Y:S01]  /*1d590*/  HADD2.F32 R188, -RZ, R191.H1_H1 ;  /* 0x300000bfffbc7230 */ /* 0x000fe20000004100 */
[----:B------:R-:W-:-:S03]  /*1d5a0*/  PRMT R190, R245, 0x5410, R190 ;  /* 0x00005410f5be7816 */ /* 0x000fc600000000be */
[----:B------:R-:W-:Y:S01]  /*1d5b0*/  FFMA.FTZ R244, R189, R244, 1.1641532182693481445e-10 ;  /* 0x2f000000bdf47423 */ /* 0x000fe200000100f4 */
[----:B------:R-:W-:Y:S01]  /*1d5c0*/  FMUL.FTZ R188, R188, R231 ;  /* 0x000000e7bcbc7220 */ /* 0x000fe20000410000 */
[----:B------:R-:W-:-:S03]  /*1d5d0*/  PRMT R189, R240, 0x5410, R242 ;  /* 0x00005410f0bd7816 */ /* 0x000fc600000000f2 */
[----:B------:R-:W-:-:S04]  /*1d5e0*/  FSETP.GTU.FTZ.AND P5, PT, R244, R243, PT ;  /* 0x000000f3f400720b */ /* 0x000fc80003fbc000 */
[----:B------:R-:W-:Y:S01]  /*1d5f0*/  FSEL R231, R188, RZ, !P5 ;  /* 0x000000ffbce77208 */ /* 0x000fe20006800000 */
[----:B------:R-:W-:Y:S01]  /*1d600*/  @P1 HADD2.F32 R188, -RZ, R23.H1_H1 ;  /* 0x30000017ffbc1230 */ /* 0x000fe20000004100 */
[----:B------:R-:W-:-:S04]  /*1d610*/  PLOP3.LUT P5, PT, P5, PT, PT, 0x8, 0x80 ;  /* 0x000000000080781c */ /* 0x000fc80002fae170 */
[----:B------:R-:W-:Y:S01]  /*1d620*/  @P1 FADD.FTZ R231, R188, R231 ;  /* 0x000000e7bce71221 */ /* 0x000fe20000010000 */
[----:B------:R-:W-:-:S04]  /*1d630*/  PRMT R188, R234, 0x5410, R239 ;  /* 0x00005410eabc7816 */ /* 0x000fc800000000ef */
[----:B------:R-:W-:-:S04]  /*1d640*/  F2FP.F16.F32.PACK_AB R191, RZ, R231 ;  /* 0x000000e7ffbf723e */ /* 0x000fc800000000ff */
[----:B------:R-:W-:-:S07]  /*1d650*/  PRMT R191, R241, 0x5410, R191 ;  /* 0x00005410f1bf7816 */ /* 0x000fce00000000bf */
.L_x_11482:
        /* <DEDUP_REMOVED lines=43> */
.L_x_11523:
[----:B------:R-:W-:Y:S02]  /*1d910*/  IMAD.MOV.U32 R234, RZ, RZ, R238 ;  /* 0x000000ffffea7224 */ /* 0x000fe400078e00ee */
[----:B------:R-:W-:-:S07]  /*1d920*/  VIADD R235, R235, 0x80 ;  /* 0x00000080ebeb7836 */ /* 0x000fce0000000000 */
.L_x_11400:
[----:B------:R-:W-:Y:S05]  /*1d930*/  BSYNC.RECONVERGENT B0 ;  /* 0x0000000000007941 */ /* 0x000fea0003800200 */
.L_x_11399:
        /* <DEDUP_REMOVED lines=35> */
.L_x_11529:
        /* <DEDUP_REMOVED lines=13> */
.L_x_11531:
[----:B------:R-:W-:Y:S05]  /*1dc40*/  BSYNC.RECONVERGENT B2 ;  /* 0x0000000000027941 */ /* 0x000fea0003800200 */
.L_x_11530:
        /* <DEDUP_REMOVED lines=53> */
.L_x_11528:
[----:B------:R-:W-:Y:S05]  /*1dfa0*/  BSYNC.RECONVERGENT B1 ;  /* 0x0000000000017941 */ /* 0x000fea0003800200 */
.L_x_11527:
[----:B------:R-:W0:Y:S01]  /*1dfb0*/  LDC R243, c[0x0][0x408] ;  /* 0x00010200fff37b82 */ /* 0x000e220000000800 */
[----:B------:R-:W-:Y:S01]  /*1dfc0*/  HFMA2 R232, -RZ, RZ, 0.1171875, 0 ;  /* 0x2f800000ffe87431 */ /* 0x000fe200000001ff */
[----:B------:R-:W-:Y:S01]  /*1dfd0*/  I2FP.F32.U32 R3, R7 ;  /* 0x0000000700037245 */ /* 0x000fe20000201000 */
[----:B-----5:R-:W-:Y:S01]  /*1dfe0*/  HADD2.F32 R8, -RZ, R188.H0_H0 ;  /* 0x200000bcff087230 */ /* 0x020fe20000004100 */
[----:B------:R-:W-:Y:S01]  /*1dff0*/  LOP3.LUT R198, R198, 0xffffffef, RZ, 0xc0, !PT ;  /* 0xffffffefc6c67812 */ /* 0x000fe200078ec0ff */
[----:B------:R-:W-:Y:S01]  /*1e000*/  BSSY.RECONVERGENT B1, `(.L_x_11532) ;  /* 0x0000058000017945 */ /* 0x000fe20003800200 */
[----:B------:R-:W-:Y:S02]  /*1e010*/  IMAD.MOV.U32 R10, RZ, RZ, 0x2 ;  /* 0x00000002ff0a7424 */ /* 0x000fe400078e00ff */
[----:B------:R-:W1:Y:S01]  /*1e020*/  LDC R242, c[0x0][0x404] ;  /* 0x00010100fff27b82 */ /* 0x000e620000000800 */
[----:B------:R-:W-:Y:S01]  /*1e030*/  FFMA.FTZ R3, R3, R232, 1.1641532182693481445e-10 ;  /* 0x2f00000003037423 */ /* 0x000fe200000100e8 */
[----:B0-----:R-:W-:-:S04]  /*1e040*/  FMUL.FTZ R8, R8, R243 ;  /* 0x000000f308087220 */ /* 0x001fc80000410000 */
        /* <DEDUP_REMOVED lines=15> */
.L_x_11534:
        /* <DEDUP_REMOVED lines=13> */
.L_x_11536:
[----:B------:R-:W-:Y:S05]  /*1e210*/  BSYNC.RECONVERGENT B2 ;  /* 0x0000000000027941 */ /* 0x000fea0003800200 */
.L_x_11535:
        /* <DEDUP_REMOVED lines=54> */
.L_x_11533:
[----:B------:R-:W-:Y:S05]  /*1e580*/  BSYNC.RECONVERGENT B1 ;  /* 0x0000000000017941 */ /* 0x000fea0003800200 */
.L_x_11532:
        /* <DEDUP_REMOVED lines=8> */
[----:B------:R-:W-:Y:S01]  /*1e610*/  HFMA2 R8, -RZ, RZ, 0, 1.1920928955078125e-07 ;  /* 0x00000002ff087431 */ /* 0x000fe200000001ff */
        /* <DEDUP_REMOVED lines=16> */
.L_x_11539:
        /* <DEDUP_REMOVED lines=13> */
.L_x_11541:
[----:B------:R-:W-:Y:S05]  /*1e7f0*/  BSYNC.RECONVERGENT B2 ;  /* 0x0000000000027941 */ /* 0x000fea0003800200 */
.L_x_11540:
        /* <DEDUP_REMOVED lines=55> */
.L_x_11538:
[----:B------:R-:W-:Y:S05]  /*1eb70*/  BSYNC.RECONVERGENT B1 ;  /* 0x0000000000017941 */ /* 0x000fea0003800200 */
.L_x_11537:
        /* <DEDUP_REMOVED lines=22> */
.L_x_11544:
        /* <DEDUP_REMOVED lines=13> */
.L_x_11546:
[----:B------:R-:W-:Y:S05]  /*1edb0*/  BSYNC.RECONVERGENT B2 ;  /* 0x0000000000027941 */ /* 0x000fea0003800200 */
.L_x_11545:
        /* <DEDUP_REMOVED lines=55> */
.L_x_11543:
[----:B------:R-:W-:Y:S05]  /*1f130*/  BSYNC.RECONVERGENT B1 ;  /* 0x0000000000017941 */ /* 0x000fea0003800200 */
.L_x_11542:
        /* <DEDUP_REMOVED lines=25> */
.L_x_11549:
        /* <DEDUP_REMOVED lines=13> */
.L_x_11551:
[----:B------:R-:W-:Y:S05]  /*1f3a0*/  BSYNC.RECONVERGENT B2 ;  /* 0x0000000000027941 */ /* 0x000fea0003800200 */
.L_x_11550:
        /* <DEDUP_REMOVED lines=55> */
.L_x_11548:
[----:B------:R-:W-:Y:S05]  /*1f720*/  BSYNC.RECONVERGENT B1 ;  /* 0x0000000000017941 */ /* 0x000fea0003800200 */
.L_x_11547:
        /* <DEDUP_REMOVED lines=22> */
.L_x_11554:
        /* <DEDUP_REMOVED lines=13> */
.L_x_11556:
[----:B------:R-:W-:Y:S05]  /*1f960*/  BSYNC.RECONVERGENT B2 ;  /* 0x0000000000027941 */ /* 0x000fea0003800200 */
.L_x_11555:
        /* <DEDUP_REMOVED lines=55> */
.L_x_11553:
[----:B------:R-:W-:Y:S05]  /*1fce0*/  BSYNC.RECONVERGENT B1 ;  /* 0x0000000000017941 */ /* 0x000fea0003800200 */
.L_x_11552:
        /* <DEDUP_REMOVED lines=26> */
.L_x_11559:
        /* <DEDUP_REMOVED lines=13> */
.L_x_11561:
[----:B------:R-:W-:Y:S05]  /*1ff60*/  BSYNC.RECONVERGENT B2 ;  /* 0x0000000000027941 */ /* 0x000fea0003800200 */
.L_x_11560:
        /* <DEDUP_REMOVED lines=55> */
.L_x_11558:
[----:B------:R-:W-:Y:S05]  /*202e0*/  BSYNC.RECONVERGENT B1 ;  /* 0x0000000000017941 */ /* 0x000fea0003800200 */
.L_x_11557:
        /* <DEDUP_REMOVED lines=22> */
.L_x_11564:
        /* <DEDUP_REMOVED lines=13> */
.L_x_11566:
[----:B------:R-:W-:Y:S05]  /*20520*/  BSYNC.RECONVERGENT B2 ;  /* 0x0000000000027941 */ /* 0x000fea0003800200 */
.L_x_11565:
        /* <DEDUP_REMOVED lines=55> */
.L_x_11563:
[----:B------:R-:W-:Y:S05]  /*208a0*/  BSYNC.RECONVERGENT B1 ;  /* 0x0000000000017941 */ /* 0x000fea0003800200 */
.L_x_11562:
        /* <DEDUP_REMOVED lines=25> */
.L_x_11569:
        /* <DEDUP_REMOVED lines=13> */
.L_x_11571:
[----:B------:R-:W-:Y:S05]  /*20b10*/  BSYNC.RECONVERGENT B2 ;  /* 0x0000000000027941 */ /* 0x000fea0003800200 */
.L_x_11570:
        /* <DEDUP_REMOVED lines=55> */
.L_x_11568:
[----:B------:R-:W-:Y:S05]  /*20e90*/  BSYNC.RECONVERGENT B1 ;  /* 0x0000000000017941 */ /* 0x000fea0003800200 */
.L_x_11567:
        /* <DEDUP_REMOVED lines=20> */
.L_x_11574:
        /* <DEDUP_REMOVED lines=13> */
.L_x_11576:
[----:B------:R-:W-:Y:S05]  /*210b0*/  BSYNC.RECONVERGENT B2 ;  /* 0x0000000000027941 */ /* 0x000fea0003800200 */
.L_x_11575:
        /* <DEDUP_REMOVED lines=55> */
.L_x_11573:
[----:B------:R-:W-:Y:S05]  /*21430*/  BSYNC.RECONVERGENT B1 ;  /* 0x0000000000017941 */ /* 0x000fea0003800200 */
.L_x_11572:
        /* <DEDUP_REMOVED lines=26> */
.L_x_11579:
        /* <DEDUP_REMOVED lines=13> */
.L_x_11581:
[----:B------:R-:W-:Y:S05]  /*216b0*/  BSYNC.RECONVERGENT B2 ;  /* 0x0000000000027941 */ /* 0x000fea0003800200 */
.L_x_11580:
        /* <DEDUP_REMOVED lines=49> */
[----:B------:R-:W-:Y:S01]  /*219d0*/  IMAD.WIDE.U32 R12, R12, -0x2daee0ad, RZ ;  /* 0xd2511f530c0c7825 */ /* 0x000fe200078e00ff */
[----:B------:R-:W-:Y:S01]  /*219e0*/  UIADD3 UR4, UPT, UPT, UR9, -0x695add53, URZ ;  /* 0x96a522ad09047890 */ /* 0x000fe2000fffe0ff */
[----:B------:R-:W-:Y:S02]  /*219f0*/  MOV R6, R236 ;  /* 0x000000ec00067202 */ /* 0x000fe40000000f00 */
[----:B------:R-:W-:Y:S02]  /*21a00*/  IMAD.MOV.U32 R238, RZ, RZ, R12 ;  /* 0x000000ffffee7224 */ /* 0x000fe400078e000c */
[----:B------:R-:W-:Y:S01]  /*21a10*/  HFMA2 R12, -RZ, RZ, 0, 0 ;  /* 0x00000000ff0c7431 */ /* 0x000fe200000001ff */
[----:B------:R-:W-:-:S07]  /*21a20*/  LOP3.LUT R192, R188, UR4, R13, 0x96, !PT ;  /* 0x00000004bcc07c12 */ /* 0x000fce000f8e960d */
.L_x_11578:
[----:B------:R-:W-:Y:S05]  /*21a30*/  BSYNC.RECONVERGENT B1 ;  /* 0x0000000000017941 */ /* 0x000fea0003800200 */
.L_x_11577:
        /* <DEDUP_REMOVED lines=20> */
.L_x_11584:
        /* <DEDUP_REMOVED lines=13> */
.L_x_11586:
[----:B------:R-:W-:Y:S05]  /*21c50*/  BSYNC.RECONVERGENT B2 ;  /* 0x0000000000027941 */ /* 0x000fea0003800200 */
.L_x_11585:
        /* <DEDUP_REMOVED lines=55> */
.L_x_11583:
[----:B------:R-:W-:Y:S05]  /*21fd0*/  BSYNC.RECONVERGENT B1 ;  /* 0x0000000000017941 */ /* 0x000fea0003800200 */
.L_x_11582:
        /* <DEDUP_REMOVED lines=25> */
.L_x_11589:
        /* <DEDUP_REMOVED lines=13> */
.L_x_11591:
[----:B------:R-:W-:Y:S05]  /*22240*/  BSYNC.RECONVERGENT B2 ;  /* 0x0000000000027941 */ /* 0x000fea0003800200 */
.L_x_11590:
        /* <DEDUP_REMOVED lines=55> */
.L_x_11588:
[----:B------:R-:W-:Y:S05]  /*225c0*/  BSYNC.RECONVERGENT B1 ;  /* 0x0000000000017941 */ /* 0x000fea0003800200 */
.L_x_11587:
        /* <DEDUP_REMOVED lines=20> */
.L_x_11594:
        /* <DEDUP_REMOVED lines=13> */
.L_x_11596:
[----:B------:R-:W-:Y:S05]  /*227e0*/  BSYNC.RECONVERGENT B2 ;  /* 0x0000000000027941 */ /* 0x000fea0003800200 */
.L_x_11595:
        /* <DEDUP_REMOVED lines=55> */
.L_x_11593:
[----:B------:R-:W-:Y:S05]  /*22b60*/  BSYNC.RECONVERGENT B1 ;  /* 0x0000000000017941 */ /* 0x000fea0003800200 */
.L_x_11592:
        /* <DEDUP_REMOVED lines=26> */
.L_x_11599:
        /* <DEDUP_REMOVED lines=13> */
.L_x_11601:
[----:B------:R-:W-:Y:S05]  /*22de0*/  BSYNC.RECONVERGENT B2 ;  /* 0x0000000000027941 */ /* 0x000fea0003800200 */
.L_x_11600:
        /* <DEDUP_REMOVED lines=55> */
.L_x_11598:
[----:B------:R-:W-:Y:S05]  /*23160*/  BSYNC.RECONVERGENT B1 ;  /* 0x0000000000017941 */ /* 0x000fea0003800200 */
.L_x_11597:
        /* <DEDUP_REMOVED lines=20> */
.L_x_11604:
        /* <DEDUP_REMOVED lines=15> */
.L_x_11606:
[----:B------:R-:W-:Y:S05]  /*233a0*/  BSYNC.RECONVERGENT B2 ;  /* 0x0000000000027941 */ /* 0x000fea0003800200 */
.L_x_11605:
        /* <DEDUP_REMOVED lines=55> */
.L_x_11603:
[----:B------:R-:W-:Y:S05]  /*23720*/  BSYNC.RECONVERGENT B1 ;  /* 0x0000000000017941 */ /* 0x000fea0003800200 */
.L_x_11602:
[----:B------:R-:W-:Y:S01]  /*23730*/  I2FP.F32.U32 R189, R189 ;  /* 0x000000bd00bd7245 */ /* 0x000fe20000201000 */
[----:B------:R-:W-:Y:S01]  /*23740*/  HADD2.F32 R188, -RZ, R27.H1_H1 ;  /* 0x3000001bffbc7230 */ /* 0x000fe20000004100 */
[----:B------:R-:W-:-:S03]  /*23750*/  PRMT R190, R244, 0x5410, R245 ;  /* 0x00005410f4be7816 */ /* 0x000fc600000000f5 */
[----:B------:R-:W-:Y:S01]  /*23760*/  FFMA.FTZ R189, R189, R232, 1.1641532182693481445e-10 ;  /* 0x2f000000bdbd7423 */ /* 0x000fe200000100e8 */
[----:B------:R-:W-:-:S04]  /*23770*/  FMUL.FTZ R188, R188, R243 ;  /* 0x000000f3bcbc7220 */ /* 0x000fc80000410000 */
[----:B------:R-:W-:-:S04]  /*23780*/  FSETP.GTU.FTZ.AND P6, PT, R189, R242, PT ;  /* 0x000000f2bd00720b */ /* 0x000fc80003fdc000 */
        /* <DEDUP_REMOVED lines=12> */
.L_x_11526:
        /* <DEDUP_REMOVED lines=16> */
.L_x_11610:
        /* <DEDUP_REMOVED lines=13> */
.L_x_11612:
[----:B------:R-:W-:Y:S05]  /*23a20*/  BSYNC.RECONVERGENT B2 ;  /* 0x0000000000027941 */ /* 0x000fea0003800200 */
.L_x_11611:
        /* <DEDUP_REMOVED lines=54> */
.L_x_11609:
[----:B------:R-:W-:Y:S05]  /*23d90*/  BSYNC.RECONVERGENT B1 ;  /* 0x0000000000017941 */ /* 0x000fea0003800200 */
.L_x_11608:
        /* <DEDUP_REMOVED lines=9> */
[----:B------:R-:W-:-:S02]  /*23e30*/  IMAD.MOV.U32 R3, RZ, RZ, R6 ;  /* 0x000000ffff037224 */ /* 0x000fc400078e0006 */
[----:B0-----:R-:W-:Y:S02]  /*23e40*/  FMUL.FTZ R17, R17, R232 ;  /* 0x000000e811117220 */ /* 0x001fe40000410000 */
[----:B-1----:R-:W-:Y:S01]  /*23e50*/  FSETP.GTU.FTZ.AND P2, PT, R206, R243, PT ;  /* 0x000000f3ce00720b */ /* 0x002fe20003f5c000 */
[----:B------:R-:W-:-:S03]  /*23e60*/  @P1 HADD2.F32 R206, -RZ, R20.H0_H0 ;  /* 0x20000014ffce1230 */ /* 0x000fc60000004100 */
        /* <DEDUP_REMOVED lines=15> */
.L_x_11615:
        /* <DEDUP_REMOVED lines=13> */
.L_x_11617:
[----:B------:R-:W-:Y:S05]  /*24030*/  BSYNC.RECONVERGENT B2 ;  /* 0x0000000000027941 */ /* 0x000fea0003800200 */
.L_x_11616:
        /* <DEDUP_REMOVED lines=55> */
.L_x_11614:
[----:B------:R-:W-:Y:S05]  /*243b0*/  BSYNC.RECONVERGENT B1 ;  /* 0x0000000000017941 */ /* 0x000fea0003800200 */
.L_x_11613:
[----:B------:R-:W-:Y:S01]  /*243c0*/  I2FP.F32.U32 R3, R3 ;  /* 0x0000000300037245 */ /* 0x000fe20000201000 */
[----:B------:R-:W-:Y:S01]  /*243d0*/  HADD2.F32 R205, -RZ, R188.H1_H1 ;  /* 0x300000bcffcd7230 */ /* 0x000fe20000004100 */
[----:B------:R-:W-:Y:S01]  /*243e0*/  LOP3.LUT R198, R198, 0xfffffff7, RZ, 0xc0, !PT ;  /* 0xfffffff7c6c67812 */ /* 0x000fe200078ec0ff */
[----:B------:R-:W-:Y:S01]  /*243f0*/  @P1 HADD2.F32 R206, -RZ, R20.H1_H1 ;  /* 0x30000014ffce1230 */ /* 0x000fe20000004100 */
[----:B------:R-:W-:Y:S01]  /*24400*/  BSSY.RECONVERGENT B1, `(.L_x_11618) ;  /* 0x000005a000017945 */ /* 0x000fe20003800200 */
[----:B------:R-:W-:Y:S01]  /*24410*/  FFMA.FTZ R188, R3, R244, 1.1641532182693481445e-10 ;  /* 0x2f00000003bc7423 */ /* 0x000fe200000100f4 */
[----:B------:R-:W-:Y:S01]  /*24420*/  FMUL.FTZ R205, R205, R232 ;  /* 0x000000e8cdcd7220 */ /* 0x000fe20000410000 */
[----:B------:R-:W-:Y:S02]  /*24430*/  HFMA2 R216, -RZ, RZ, 0, 1.1920928955078125e-07 ;  /* 0x00000002ffd87431 */ /* 0x000fe400000001ff */
[----:B------:R-:W-:Y:S01]  /*24440*/  IMAD.MOV.U32 R3, RZ, RZ, R6 ;  /* 0x000000ffff037224 */ /* 0x000fe200078e0006 */
[----:B------:R-:W-:-:S04]  /*24450*/  FSETP.GTU.FTZ.AND P2, PT, R188, R243, PT ;  /* 0x000000f3bc00720b */ /* 0x000fc80003f5c000 */
        /* <DEDUP_REMOVED lines=15> */
.L_x_11620:
        /* <DEDUP_REMOVED lines=13> */
.L_x_11622:
[----:B------:R-:W-:Y:S05]  /*24620*/  BSYNC.RECONVERGENT B2 ;  /* 0x0000000000027941 */ /* 0x000fea0003800200 */
.L_x_11621:
        /* <DEDUP_REMOVED lines=55> */
.L_x_11619:
[----:B------:R-:W-:Y:S05]  /*249a0*/  BSYNC.RECONVERGENT B1 ;  /* 0x0000000000017941 */ /* 0x000fea0003800200 */
.L_x_11618:
        /* <DEDUP_REMOVED lines=25> */
.L_x_11625:
        /* <DEDUP_REMOVED lines=13> */
.L_x_11627:
[----:B------:R-:W-:Y:S05]  /*24c10*/  BSYNC.RECONVERGENT B2 ;  /* 0x0000000000027941 */ /* 0x000fea0003800200 */
.L_x_11626:
        /* <DEDUP_REMOVED lines=55> */
.L_x_11624:
[----:B------:R-:W-:Y:S05]  /*24f90*/  BSYNC.RECONVERGENT B1 ;  /* 0x0000000000017941 */ /* 0x000fea0003800200 */
.L_x_11623:
        /* <DEDUP_REMOVED lines=25> */
.L_x_11630:
        /* <DEDUP_REMOVED lines=13> */
.L_x_11632:
[----:B------:R-:W-:Y:S05]  /*25200*/  BSYNC.RECONVERGENT B2 ;  /* 0x0000000000027941 */ /* 0x000fea0003800200 */
.L_x_11631:
        /* <DEDUP_REMOVED lines=55> */
.L_x_11629:
[----:B------:R-:W-:Y:S05]  /*25580*/  BSYNC.RECONVERGENT B1 ;  /* 0x0000000000017941 */ /* 0x000fea0003800200 */
.L_x_11628:
[----:B------:R-:W-:Y:S01]  /*25590*/  I2FP.F32.U32 R3, R3 ;  /* 0x0000000300037245 */ /* 0x000fe20000201000 */
[----:B------:R-:W-:Y:S01]  /*255a0*/  BSSY.RECONVERGENT B1, `(.L_x_11633) ;  /* 0x000005b000017945 */ /* 0x000fe20003800200 */
[----:B------:R-:W-:Y:S01]  /*255b0*/  ISETP.NE.AND P3, PT, R189, 0x1, PT ;  /* 0x00000001bd00780c */ /* 0x000fe20003f65270 */
[----:B------:R-:W-:Y:S02]  /*255c0*/  HFMA2 R226, -RZ, RZ, 0, 1.1920928955078125e-07 ;  /* 0x00000002ffe27431 */ /* 0x000fe400000001ff */
        /* <DEDUP_REMOVED lines=19> */
.L_x_11635:
        /* <DEDUP_REMOVED lines=13> */
.L_x_11637:
[----:B------:R-:W-:Y:S05]  /*257d0*/  BSYNC.RECONVERGENT B2 ;  /* 0x0000000000027941 */ /* 0x000fea0003800200 */
.L_x_11636:
        /* <DEDUP_REMOVED lines=55> */
.L_x_11634:
[----:B------:R-:W-:Y:S05]  /*25b50*/  BSYNC.RECONVERGENT B1 ;  /* 0x0000000000017941 */ /* 0x000fea0003800200 */
.L_x_11633:
        /* <DEDUP_REMOVED lines=23> */
.L_x_11640:
        /* <DEDUP_REMOVED lines=13> */
.L_x_11642:
[----:B------:R-:W-:Y:S05]  /*25da0*/  BSYNC.RECONVERGENT B2 ;  /* 0x0000000000027941 */ /* 0x000fea0003800200 */
.L_x_11641:
        /* <DEDUP_REMOVED lines=55> */
.L_x_11639:
[----:B------:R-:W-:Y:S05]  /*26120*/  BSYNC.RECONVERGENT B1 ;  /* 0x0000000000017941 */ /* 0x000fea0003800200 */
.L_x_11638:
        /* <DEDUP_REMOVED lines=23> */
.L_x_11645:
        /* <DEDUP_REMOVED lines=13> */
.L_x_11647:
[----:B------:R-:W-:Y:S05]  /*26370*/  BSYNC.RECONVERGENT B2 ;  /* 0x0000000000027941 */ /* 0x000fea0003800200 */
.L_x_11646:
        /* <DEDUP_REMOVED lines=55> */
.L_x_11644:
[----:B------:R-:W-:Y:S05]  /*266f0*/  BSYNC.RECONVERGENT B1 ;  /* 0x0000000000017941 */ /* 0x000fea0003800200 */
.L_x_11643:
        /* <DEDUP_REMOVED lines=14> */
.L_x_11607:
        /* <DEDUP_REMOVED lines=43> */
.L_x_11648:
[----:B------:R-:W-:Y:S02]  /*26a90*/  IMAD.MOV.U32 R234, RZ, RZ, R238 ;  /* 0x000000ffffea7224 */ /* 0x000fe400078e00ee */
[----:B------:R-:W-:-:S07]  /*26aa0*/  VIADD R235, R235, 0x80 ;  /* 0x00000080ebeb7836 */ /* 0x000fce0000000000 */
.L_x_11525:
[----:B------:R-:W-:Y:S05]  /*26ab0*/  BSYNC.RECONVERGENT B0 ;  /* 0x0000000000007941 */ /* 0x000fea0003800200 */
.L_x_11524:
        /* <DEDUP_REMOVED lines=33> */
.L_x_11654:
        /* <DEDUP_REMOVED lines=13> */
.L_x_11656:
[----:B------:R-:W-:Y:S05]  /*26da0*/  BSYNC.RECONVERGENT B2 ;  /* 0x0000000000027941 */ /* 0x000fea0003800200 */
.L_x_11655:
        /* <DEDUP_REMOVED lines=54> */
.L_x_11653:
[----:B------:R-:W-:Y:S05]  /*27110*/  BSYNC.RECONVERGENT B1 ;  /* 0x0000000000017941 */ /* 0x000fea0003800200 */
.L_x_11652:
[----:B------:R-:W1:Y:S01]  /*27120*/  LDC R243, c[0x0][0x408] ;  /* 0x00010200fff37b82 */ /* 0x000e620000000800 */
[----:B------:R-:W-:Y:S01]  /*27130*/  I2FP.F32.U32 R8, R7 ;  /* 0x0000000700087245 */ /* 0x000fe20000201000 */
[----:B------:R-:W-:Y:S01]  /*27140*/  IMAD.MOV.U32 R233, RZ, RZ, 0x2f800000 ;  /* 0x2f800000ffe97424 */ /* 0x000fe200078e00ff */
[----:B------:R-:W-:Y:S01]  /*27150*/  LOP3.LUT R198, R198, 0xffffffdf, RZ, 0xc0, !PT ;  /* 0xffffffdfc6c67812 */ /* 0x000fe200078ec0ff */
[----:B-----5:R-:W-:Y:S01]  /*27160*/  HADD2.F32 R10, -RZ, R188.H0_H0 ;  /* 0x200000bcff0a7230 */ /* 0x020fe20000004100 */
[----:B------:R-:W-:Y:S01]  /*27170*/  BSSY.RECONVERGENT B1, `(.L_x_11657) ;  /* 0x0000058000017945 */ /* 0x000fe20003800200 */
[----:B------:R-:W-:Y:S01]  /*27180*/  FFMA.FTZ R3, R8, R233, 1.1641532182693481445e-10 ;  /* 0x2f00000008037423 */ /* 0x000fe200000100e9 */
[----:B------:R-:W-:Y:S01]  /*27190*/  IMAD.MOV.U32 R11, RZ, RZ, 0x2 ;  /* 0x00000002ff0b7424 */ /* 0x000fe200078e00ff */
[----:B------:R-:W2:Y:S01]  /*271a0*/  LDC R242, c[0x0][0x404] ;  /* 0x00010100fff27b82 */ /* 0x000ea20000000800 */
[----:B------:R-:W-:Y:S01]  /*271b0*/  MOV R7, R6 ;  /* 0x0000000600077202 */ /* 0x000fe20000000f00 */
        /* <DEDUP_REMOVED lines=15> */
.L_x_11659:
        /* <DEDUP_REMOVED lines=13> */
.L_x_11661:
[----:B------:R-:W-:Y:S05]  /*27380*/  BSYNC.RECONVERGENT B2 ;  /* 0x0000000000027941 */ /* 0x000fea0003800200 */
.L_x_11660:
        /* <DEDUP_REMOVED lines=54> */
.L_x_11658:
[----:B------:R-:W-:Y:S05]  /*276f0*/  BSYNC.RECONVERGENT B1 ;  /* 0x0000000000017941 */ /* 0x000fea0003800200 */
.L_x_11657:
        /* <DEDUP_REMOVED lines=15> */
[----:B0-----:R-:W-:-:S03]  /*277f0*/  F2FP.F16.F32.PACK_AB R238, RZ, R18 ;  /* 0x00000012ffee723e */ /* 0x001fc600000000ff */
        /* <DEDUP_REMOVED lines=9> */
.L_x_11664:
        /* <DEDUP_REMOVED lines=13> */
.L_x_11666:
[----:B------:R-:W-:Y:S05]  /*27960*/  BSYNC.RECONVERGENT B2 ;  /* 0x0000000000027941 */ /* 0x000fea0003800200 */
.L_x_11665:
        /* <DEDUP_REMOVED lines=55> */
.L_x_11663:
[----:B------:R-:W-:Y:S05]  /*27ce0*/  BSYNC.RECONVERGENT B1 ;  /* 0x0000000000017941 */ /* 0x000fea0003800200 */
.L_x_11662:
        /* <DEDUP_REMOVED lines=22> */
.L_x_11669:
        /* <DEDUP_REMOVED lines=13> */
.L_x_11671:
[----:B------:R-:W-:Y:S05]  /*27f20*/  BSYNC.RECONVERGENT B2 ;  /* 0x0000000000027941 */ /* 0x000fea0003800200 */
.L_x_11670:
        /* <DEDUP_REMOVED lines=55> */
.L_x_11668:
[----:B------:R-:W-:Y:S05]  /*282a0*/  BSYNC.RECONVERGENT B1 ;  /* 0x0000000000017941 */ /* 0x000fea0003800200 */
.L_x_11667:
        /* <DEDUP_REMOVED lines=25> */
.L_x_11674:
        /* <DEDUP_REMOVED lines=13> */
.L_x_11676:
[----:B------:R-:W-:Y:S05]  /*28510*/  BSYNC.RECONVERGENT B2 ;  /* 0x0000000000027941 */ /* 0x000fea0003800200 */
.L_x_11675:
        /* <DEDUP_REMOVED lines=55> */
.L_x_11673:
[----:B------:R-:W-:Y:S05]  /*28890*/  BSYNC.RECONVERGENT B1 ;  /* 0x0000000000017941 */ /* 0x000fea0003800200 */
.L_x_11672:
        /* <DEDUP_REMOVED lines=22> */
.L_x_11679:
        /* <DEDUP_REMOVED lines=13> */
.L_x_11681:
[----:B------:R-:W-:Y:S05]  /*28ad0*/  BSYNC.RECONVERGENT B2 ;  /* 0x0000000000027941 */ /* 0x000fea0003800200 */
.L_x_11680:
        /* <DEDUP_REMOVED lines=55> */
.L_x_11678:
[----:B------:R-:W-:Y:S05]  /*28e50*/  BSYNC.RECONVERGENT B1 ;  /* 0x0000000000017941 */ /* 0x000fea0003800200 */
.L_x_11677:
[----:B------:R-:W-:Y:S01]  /*28e60*/  I2FP.F32.U32 R10, R11 ;  /* 0x0000000b000a7245 */ /* 0x000fe20000201000 */
[----:B------:R-:W-:Y:S01]  /*28e70*/  HADD2.F32 R12, -RZ, R25.H0_H0 ;  /* 0x20000019ff0c7230 */ /* 0x000fe20000004100 */
[----:B------:R-:W-:Y:S01]  /*28e80*/  BSSY.RECONVERGENT B1, `(.L_x_11682) ;  /* 0x000005d000017945 */ /* 0x000fe20003800200 */
[----:B------:R-:W-:Y:S01]  /*28e90*/  @P2 HADD2.F32 R208, -RZ, R21.H0_H0 ;  /* 0x20000015ffd02230 */ /* 0x000fe20000004100 */
[----:B------:R-:W-:Y:S01]  /*28ea0*/  MOV R11, R6 ;  /* 0x00000006000b7202 */ /* 0x000fe20000000f00 */
        /* <DEDUP_REMOVED lines=21> */
.L_x_11684:
        /* <DEDUP_REMOVED lines=13> */
.L_x_11686:
[----:B------:R-:W-:Y:S05]  /*290d0*/  BSYNC.RECONVERGENT B2 ;  /* 0x0000000000027941 */ /* 0x000fea0003800200 */
.L_x_11685:
        /* <DEDUP_REMOVED lines=55> */
.L_x_11683:
[----:B------:R-:W-:Y:S05]  /*29450*/  BSYNC.RECONVERGENT B1 ;  /* 0x0000000000017941 */ /* 0x000fea0003800200 */
.L_x_11682:
        /* <DEDUP_REMOVED lines=22> */
.L_x_11689:
        /* <DEDUP_REMOVED lines=13> */
.L_x_11691:
[----:B------:R-:W-:Y:S05]  /*29690*/  BSYNC.RECONVERGENT B2 ;  /* 0x0000000000027941 */ /* 0x000fea0003800200 */
.L_x_11690:
        /* <DEDUP_REMOVED lines=55> */
.L_x_11688:
[----:B------:R-:W-:Y:S05]  /*29a10*/  BSYNC.RECONVERGENT B1 ;  /* 0x0000000000017941 */ /* 0x000fea0003800200 */
.L_x_11687:
        /* <DEDUP_REMOVED lines=25> */
.L_x_11694:
        /* <DEDUP_REMOVED lines=13> */
.L_x_11696:
[----:B------:R-:W-:Y:S05]  /*29c80*/  BSYNC.RECONVERGENT B2 ;  /* 0x0000000000027941 */ /* 0x000fea0003800200 */
.L_x_11695:
        /* <DEDUP_REMOVED lines=55> */
.L_x_11693:
[----:B------:R-:W-:Y:S05]  /*2a000*/  BSYNC.RECONVERGENT B1 ;  /* 0x0000000000017941 */ /* 0x000fea0003800200 */
.L_x_11692:
        /* <DEDUP_REMOVED lines=22> */
.L_x_11699:
        /* <DEDUP_REMOVED lines=13> */
.L_x_11701:
[----:B------:R-:W-:Y:S05]  /*2a240*/  BSYNC.RECONVERGENT B2 ;  /* 0x0000000000027941 */ /* 0x000fea0003800200 */
.L_x_11700:
        /* <DEDUP_REMOVED lines=55> */
.L_x_11698:
[----:B------:R-:W-:Y:S05]  /*2a5c0*/  BSYNC.RECONVERGENT B1 ;  /* 0x0000000000017941 */ /* 0x000fea0003800200 */
.L_x_11697:
        /* <DEDUP_REMOVED lines=26> */
.L_x_11704:
        /* <DEDUP_REMOVED lines=13> */
.L_x_11706:
[----:B------:R-:W-:Y:S05]  /*2a840*/  BSYNC.RECONVERGENT B2 ;  /* 0x0000000000027941 */ /* 0x000fea0003800200 */
.L_x_11705:
        /* <DEDUP_REMOVED lines=55> */
.L_x_11703:
[----:B------:R-:W-:Y:S05]  /*2abc0*/  BSYNC.RECONVERGENT B1 ;  /* 0x0000000000017941 */ /* 0x000fea0003800200 */
.L_x_11702:
        /* <DEDUP_REMOVED lines=20> */
.L_x_11709:
        /* <DEDUP_REMOVED lines=13> */
.L_x_11711:
[----:B------:R-:W-:Y:S05]  /*2ade0*/  BSYNC.RECONVERGENT B2 ;  /* 0x0000000000027941 */ /* 0x000fea0003800200 */
.L_x_11710:
        /* <DEDUP_REMOVED lines=45> */
[----:B------:R-:W-:Y:S02]  /*2b0c0*/  HFMA2 R189, -RZ, RZ, 0, 0 ;  /* 0x00000000ffbd7431 */ /* 0x000fe400000001ff */
        /* <DEDUP_REMOVED lines=8> */
[----:B------:R-:W-:-:S07]  /*2b150*/  LOP3.LUT R192, R188, UR4, R13, 0x96, !PT ;  /* 0x00000004bcc07c12 */ /* 0x000fce000f8e960d */
.L_x_11708:
[----:B------:R-:W-:Y:S05]  /*2b160*/  BSYNC.RECONVERGENT B1 ;  /* 0x0000000000017941 */ /* 0x000fea0003800200 */
.L_x_11707:
        /* <DEDUP_REMOVED lines=25> */
.L_x_11714:
        /* <DEDUP_REMOVED lines=13> */
.L_x_11716:
[----:B------:R-:W-:Y:S05]  /*2b3d0*/  BSYNC.RECONVERGENT B2 ;  /* 0x0000000000027941 */ /* 0x000fea0003800200 */
.L_x_11715:
        /* <DEDUP_REMOVED lines=55> */
.L_x_11713:
[----:B------:R-:W-:Y:S05]  /*2b750*/  BSYNC.RECONVERGENT B1 ;  /* 0x0000000000017941 */ /* 0x000fea0003800200 */
.L_x_11712:
        /* <DEDUP_REMOVED lines=20> */
.L_x_11719:
        /* <DEDUP_REMOVED lines=13> */
.L_x_11721:
[----:B------:R-:W-:Y:S05]  /*2b970*/  BSYNC.RECONVERGENT B2 ;  /* 0x0000000000027941 */ /* 0x000fea0003800200 */
.L_x_11720:
        /* <DEDUP_REMOVED lines=55> */
.L_x_11718:
[----:B------:R-:W-:Y:S05]  /*2bcf0*/  BSYNC.RECONVERGENT B1 ;  /* 0x0000000000017941 */ /* 0x000fea0003800200 */
.L_x_11717:
[----:B------:R-:W-:Y:S01]  /*2bd00*/  I2FP.F32.U32 R188, R3 ;  /* 0x0000000300bc7245 */ /* 0x000fe20000201000 */
[----:B------:R-:W-:Y:S01]  /*2bd10*/  @P2 HADD2.F32 R228, -RZ, R23.H0_H0 ;  /* 0x20000017ffe42230 */ /* 0x000fe20000004100 */
[----:B------:R-:W-:Y:S01]  /*2bd20*/  BSSY.RECONVERGENT B1, `(.L_x_11722) ;  /* 0x000005d000017945 */ /* 0x000fe20003800200 */
[----:B------:R-:W-:Y:S02]  /*2bd30*/  IMAD.MOV.U32 R237, RZ, RZ, 0x2 ;  /* 0x00000002ffed7424 */ /* 0x000fe400078e00ff */
        /* <DEDUP_REMOVED lines=9> */
[----:B------:R-:W-:Y:S02]  /*2bdd0*/  @!P2 MOV R228, R13 ;  /* 0x0000000d00e4a202 */ /* 0x000fe40000000f00 */
[----:B------:R-:W-:Y:S01]  /*2bde0*/  PRMT R13, R3, 0x7610, R13 ;  /* 0x00007610030d7816 */ /* 0x000fe2000000000d */
[----:B------:R-:W-:Y:S01]  /*2bdf0*/  IMAD.MOV.U32 R3, RZ, RZ, R6 ;  /* 0x000000ffff037224 */ /* 0x000fe200078e0006 */
        /* <DEDUP_REMOVED lines=10> */
.L_x_11724:
        /* <DEDUP_REMOVED lines=13> */
.L_x_11726:
[----:B------:R-:W-:Y:S05]  /*2bf70*/  BSYNC.RECONVERGENT B2 ;  /* 0x0000000000027941 */ /* 0x000fea0003800200 */
.L_x_11725:
        /* <DEDUP_REMOVED lines=55> */
.L_x_11723:
[----:B------:R-:W-:Y:S05]  /*2c2f0*/  BSYNC.RECONVERGENT B1 ;  /* 0x0000000000017941 */ /* 0x000fea0003800200 */
.L_x_11722:
        /* <DEDUP_REMOVED lines=20> */
.L_x_11729:
        /* <DEDUP_REMOVED lines=15> */
.L_x_11731:
[----:B------:R-:W-:Y:S05]  /*2c530*/  BSYNC.RECONVERGENT B2 ;  /* 0x0000000000027941 */ /* 0x000fea0003800200 */
.L_x_11730:
        /* <DEDUP_REMOVED lines=55> */
.L_x_11728:
[----:B------:R-:W-:Y:S05]  /*2c8b0*/  BSYNC.RECONVERGENT B1 ;  /* 0x0000000000017941 */ /* 0x000fea0003800200 */
.L_x_11727:
        /* <DEDUP_REMOVED lines=11> */
[----:B------:R-:W-:Y:S01]  /*2c970*/  MOV R234, R14 ;  /* 0x0000000e00ea7202 */ /* 0x000fe20000000f00 */
[--C-:B------:R-:W-:Y:S01]  /*2c980*/  @P2 FADD.FTZ R233, R233, R236.reuse ;  /* 0x000000ece9e92221 */ /* 0x100fe20000010000 */
[----:B------:R-:W-:Y:S01]  /*2c990*/  @!P2 IMAD.MOV.U32 R233, RZ, RZ, R236 ;  /* 0x000000ffffe9a224 */ /* 0x000fe200078e00ec */
[----:B------:R-:W-:Y:S02]  /*2c9a0*/  PRMT R14, R188, 0x7610, R14 ;  /* 0x00007610bc0e7816 */ /* 0x000fe4000000000e */
[----:B------:R-:W-:Y:S02]  /*2c9b0*/  PRMT R188, R238, 0x5410, R239 ;  /* 0x00005410eebc7816 */ /* 0x000fe400000000ef */
[----:B------:R-:W-:-:S04]  /*2c9c0*/  F2FP.F16.F32.PACK_AB R191, RZ, R233 ;  /* 0x000000e9ffbf723e */ /* 0x000fc800000000ff */
[----:B------:R-:W-:Y:S01]  /*2c9d0*/  PRMT R191, R240, 0x5410, R191 ;  /* 0x00005410f0bf7816 */ /* 0x000fe200000000bf */
[----:B------:R-:W-:Y:S06]  /*2c9e0*/  BRA `(.L_x_11732) ;  /* 0x0000002c00f07947 */ /* 0x000fec0003800000 */
.L_x_11651:
        /* <DEDUP_REMOVED lines=16> */
.L_x_11735:
        /* <DEDUP_REMOVED lines=13> */
.L_x_11737:
[----:B------:R-:W-:Y:S05]  /*2cbc0*/  BSYNC.RECONVERGENT B2 ;  /* 0x0000000000027941 */ /* 0x000fea0003800200 */
.L_x_11736:
        /* <DEDUP_REMOVED lines=54> */
.L_x_11734:
[----:B------:R-:W-:Y:S05]  /*2cf30*/  BSYNC.RECONVERGENT B1 ;  /* 0x0000000000017941 */ /* 0x000fea0003800200 */
.L_x_11733:
[----:B------:R-:W1:Y:S01]  /*2cf40*/  LDC R233, c[0x0][0x408] ;  /* 0x00010200ffe97b82 */ /* 0x000e620000000800 */
[----:B------:R-:W-:Y:S01]  /*2cf50*/  I2FP.F32.U32 R18, R18 ;  /* 0x0000001200127245 */ /* 0x000fe20000201000 */
[----:B------:R-:W-:Y:S01]  /*2cf60*/  IMAD.MOV.U32 R245, RZ, RZ, 0x2f800000 ;  /* 0x2f800000fff57424 */ /* 0x000fe200078e00ff */
[----:B------:R-:W-:Y:S01]  /*2cf70*/  LOP3.LUT R198, R198, 0xffffffdf, RZ, 0xc0, !PT ;  /* 0xffffffdfc6c67812 */ /* 0x000fe200078ec0ff */
[----:B-----5:R-:W-:Y:S01]  /*2cf80*/  HADD2.F32 R208, -RZ, R188.H0_H0 ;  /* 0x200000bcffd07230 */ /* 0x020fe20000004100 */
[----:B------:R-:W-:Y:S01]  /*2cf90*/  BSSY.RECONVERGENT B1, `(.L_x_11738) ;  /* 0x000005c000017945 */ /* 0x000fe20003800200 */
[----:B------:R-:W-:Y:S01]  /*2cfa0*/  FFMA.FTZ R3, R18, R245, 1.1641532182693481445e-10 ;  /* 0x2f00000012037423 */ /* 0x000fe200000100f5 */
[----:B------:R-:W-:Y:S01]  /*2cfb0*/  @P2 HADD2.F32 R207, -RZ, R20.H0_H0 ;  /* 0x20000014ffcf2230 */ /* 0x000fe20000004100 */
[----:B------:R-:W2:Y:S01]  /*2cfc0*/  LDC R234, c[0x0][0x404] ;  /* 0x00010100ffea7b82 */ /* 0x000ea20000000800 */
[----:B------:R-:W-:Y:S02]  /*2cfd0*/  HFMA2 R218, -RZ, RZ, 0, 1.1920928955078125e-07 ;  /* 0x00000002ffda7431 */ /* 0x000fe400000001ff */
[----:B-1----:R-:W-:Y:S01]  /*2cfe0*/  FMUL.FTZ R208, R208, R233 ;  /* 0x000000e9d0d07220 */ /* 0x002fe20000410000 */
[----:B--2---:R-:W-:Y:S01]  /*2cff0*/  FSETP.GTU.FTZ.AND P3, PT, R3, R234, PT ;  /* 0x000000ea0300720b */ /* 0x004fe20003f7c000 */
[----:B------:R-:W-:-:S03]  /*2d000*/  IMAD.MOV.U32 R3, RZ, RZ, R6 ;  /* 0x000000ffff037224 */ /* 0x000fc600078e0006 */
[----:B------:R-:W-:Y:S02]  /*2d010*/  FSEL R18, R208, RZ, !P3 ;  /* 0x000000ffd0127208 */ /* 0x000fe40005800000 */
[----:B------:R-:W-:Y:S02]  /*2d020*/  PLOP3.LUT P4, PT, P3, PT, PT, 0x8, 0x80 ;  /* 0x000000000080781c */ /* 0x000fe40001f8e170 */
[----:B------:R-:W-:Y:S01]  /*2d030*/  ISETP.NE.AND P3, PT, R217, 0x1, PT ;  /* 0x00000001d900780c */ /* 0x000fe20003f65270 */
[----:B------:R-:W-:-:S05]  /*2d040*/  @P2 FADD.FTZ R18, R207, R18 ;  /* 0x00000012cf122221 */ /* 0x000fca0000010000 */
[----:B0-----:R-:W-:-:S05]  /*2d050*/  F2FP.F16.F32.PACK_AB R238, RZ, R18 ;  /* 0x00000012ffee723e */ /* 0x001fca00000000ff */
        /* <DEDUP_REMOVED lines=10> */
.L_x_11740:
        /* <DEDUP_REMOVED lines=13> */
.L_x_11742:
[----:B------:R-:W-:Y:S05]  /*2d1d0*/  BSYNC.RECONVERGENT B2 ;  /* 0x0000000000027941 */ /* 0x000fea0003800200 */
.L_x_11741:
        /* <DEDUP_REMOVED lines=55> */
.L_x_11739:
[----:B------:R-:W-:Y:S05]  /*2d550*/  BSYNC.RECONVERGENT B1 ;  /* 0x0000000000017941 */ /* 0x000fea0003800200 */
.L_x_11738:
        /* <DEDUP_REMOVED lines=8> */
[----:B------:R-:W-:Y:S02]  /*2d5e0*/  FSETP.GTU.FTZ.AND P3, PT, R3, R234, PT ;  /* 0x000000ea0300720b */ /* 0x000fe40003f7c000 */
[----:B------:R-:W-:Y:S02]  /*2d5f0*/  MOV R3, R6 ;  /* 0x0000000600037202 */ /* 0x000fe40000000f00 */
        /* <DEDUP_REMOVED lines=15> */
.L_x_11745:
        /* <DEDUP_REMOVED lines=13> */
.L_x_11747:
[----:B------:R-:W-:Y:S05]  /*2d7c0*/  BSYNC.RECONVERGENT B2 ;  /* 0x0000000000027941 */ /* 0x000fea0003800200 */
.L_x_11746:
        /* <DEDUP_REMOVED lines=55> */
.L_x_11744:
[----:B------:R-:W-:Y:S05]  /*2db40*/  BSYNC.RECONVERGENT B1 ;  /* 0x0000000000017941 */ /* 0x000fea0003800200 */
.L_x_11743:
        /* <DEDUP_REMOVED lines=25> */
.L_x_11750:
        /* <DEDUP_REMOVED lines=13> */
.L_x_11752:
[----:B------:R-:W-:Y:S05]  /*2ddb0*/  BSYNC.RECONVERGENT B2 ;  /* 0x0000000000027941 */ /* 0x000fea0003800200 */
.L_x_11751:
        /* <DEDUP_REMOVED lines=55> */
.L_x_11749:
[----:B------:R-:W-:Y:S05]  /*2e130*/  BSYNC.RECONVERGENT B1 ;  /* 0x0000000000017941 */ /* 0x000fea0003800200 */
.L_x_11748:
[----:B------:R-:W-:Y:S01]  /*2e140*/  I2FP.F32.U32 R188, R3 ;  /* 0x0000000300bc7245 */ /* 0x000fe20000201000 */
[----:B------:R-:W-:Y:S01]  /*2e150*/  HADD2.F32 R218, -RZ, R189.H1_H1 ;  /* 0x300000bdffda7230 */ /* 0x000fe20000004100 */
[----:B------:R-:W-:Y:S01]  /*2e160*/  LOP3.LUT R198, R198, 0xfffffffb, RZ, 0xc0, !PT ;  /* 0xfffffffbc6c67812 */ /* 0x000fe200078ec0ff */
        /* <DEDUP_REMOVED lines=22> */
.L_x_11755:
        /* <DEDUP_REMOVED lines=13> */
.L_x_11757:
[----:B------:R-:W-:Y:S05]  /*2e3a0*/  BSYNC.RECONVERGENT B2 ;  /* 0x0000000000027941 */ /* 0x000fea0003800200 */
.L_x_11756:
        /* <DEDUP_REMOVED lines=55> */
.L_x_11754:
[----:B------:R-:W-:Y:S05]  /*2e720*/  BSYNC.RECONVERGENT B1 ;  /* 0x0000000000017941 */ /* 0x000fea0003800200 */
.L_x_11753:
        /* <DEDUP_REMOVED lines=25> */
.L_x_11760:
        /* <DEDUP_REMOVED lines=13> */
.L_x_11762:
[----:B------:R-:W-:Y:S05]  /*2e990*/  BSYNC.RECONVERGENT B2 ;  /* 0x0000000000027941 */ /* 0x000fea0003800200 */
.L_x_11761:
        /* <DEDUP_REMOVED lines=55> */
.L_x_11759:
[----:B------:R-:W-:Y:S05]  /*2ed10*/  BSYNC.RECONVERGENT B1 ;  /* 0x0000000000017941 */ /* 0x000fea0003800200 */
.L_x_11758:
        /* <DEDUP_REMOVED lines=23> */
.L_x_11765:
        /* <DEDUP_REMOVED lines=13> */
.L_x_11767:
[----:B------:R-:W-:Y:S05]  /*2ef60*/  BSYNC.RECONVERGENT B2 ;  /* 0x0000000000027941 */ /* 0x000fea0003800200 */
.L_x_11766:
        /* <DEDUP_REMOVED lines=55> */
.L_x_11764:
[----:B------:R-:W-:Y:S05]  /*2f2e0*/  BSYNC.RECONVERGENT B1 ;  /* 0x0000000000017941 */ /* 0x000fea0003800200 */
.L_x_11763:
        /* <DEDUP_REMOVED lines=23> */
.L_x_11770:
        /* <DEDUP_REMOVED lines=13> */
.L_x_11772:
[----:B------:R-:W-:Y:S05]  /*2f530*/  BSYNC.RECONVERGENT B2 ;  /* 0x0000000000027941 */ /* 0x000fea0003800200 */
.L_x_11771:
        /* <DEDUP_REMOVED lines=55> */
.L_x_11769:
[----:B------:R-:W-:Y:S05]  /*2f8b0*/  BSYNC.RECONVERGENT B1 ;  /* 0x0000000000017941 */ /* 0x000fea0003800200 */
.L_x_11768:
[----:B------:R-:W-:Y:S02]  /*2f8c0*/  I2FP.F32.U32 R188, R189 ;  /* 0x000000bd00bc7245 */ /* 0x000fe40000201000 */
[----:B------:R-:W-:Y:S02]  /*2f8d0*/  PRMT R190, R244, 0x5410, R190 ;  /* 0x00005410f4be7816 */ /* 0x000fe400000000be */
[----:B------:R-:W-:Y:S01]  /*2f8e0*/  PRMT R189, R240, 0x5410, R243 ;  /* 0x00005410f0bd7816 */ /* 0x000fe200000000f3 */
[----:B------:R-:W-:Y:S01]  /*2f8f0*/  FFMA.FTZ R245, R188, R245, 1.1641532182693481445e-10 ;  /* 0x2f000000bcf57423 */ /* 0x000fe200000100f5 */
[----:B------:R-:W-:-:S04]  /*2f900*/  HADD2.F32 R188, -RZ, R191.H1_H1 ;  /* 0x300000bfffbc7230 */ /* 0x000fc80000004100 */
[----:B------:R-:W-:Y:S01]  /*2f910*/  FSETP.GTU.FTZ.AND P5, PT, R245, R234, PT ;  /* 0x000000eaf500720b */ /* 0x000fe20003fbc000 */
[----:B------:R-:W-:Y:S01]  /*2f920*/  FMUL.FTZ R188, R188, R233 ;  /* 0x000000e9bcbc7220 */ /* 0x000fe20000410000 */
[----:B------:R-:W-:-:S04]  /*2f930*/  IMAD.MOV.U32 R234, RZ, RZ, R242 ;  /* 0x000000ffffea7224 */ /* 0x000fc800078e00f2 */
[----:B------:R-:W-:Y:S01]  /*2f940*/  FSEL R233, R188, RZ, !P5 ;  /* 0x000000ffbce97208 */ /* 0x000fe20006800000 */
[----:B------:R-:W-:Y:S01]  /*2f950*/  @P2 HADD2.F32 R188, -RZ, R23.H1_H1 ;  /* 0x30000017ffbc2230 */ /* 0x000fe20000004100 */
[----:B------:R-:W-:-:S04]  /*2f960*/  PLOP3.LUT P5, PT, P5, PT, PT, 0x8, 0x80 ;  /* 0x000000000080781c */ /* 0x000fc80002fae170 */
[----:B------:R-:W-:Y:S01]  /*2f970*/  @P2 FADD.FTZ R233, R188, R233 ;  /* 0x000000e9bce92221 */ /* 0x000fe20000010000 */
[----:B------:R-:W-:-:S04]  /*2f980*/  PRMT R188, R238, 0x5410, R239 ;  /* 0x00005410eebc7816 */ /* 0x000fc800000000ef */
[----:B------:R-:W-:-:S04]  /*2f990*/  F2FP.F16.F32.PACK_AB R191, RZ, R233 ;  /* 0x000000e9ffbf723e */ /* 0x000fc800000000ff */
[----:B------:R-:W-:-:S07]  /*2f9a0*/  PRMT R191, R241, 0x5410, R191 ;  /* 0x00005410f1bf7816 */ /* 0x000fce00000000bf */
.L_x_11732:
        /* <DEDUP_REMOVED lines=44> */
.L_x_11650:
[----:B------:R-:W-:Y:S05]  /*2fc70*/  BSYNC.RECONVERGENT B0 ;  /* 0x0000000000007941 */ /* 0x000fea0003800200 */
.L_x_11649:
        /* <DEDUP_REMOVED lines=162> */
.L_x_11774:
[----:B------:R-:W-:Y:S05]  /*306a0*/  BSYNC.RECONVERGENT B0 ;  /* 0x0000000000007941 */ /* 0x000fea0003800200 */
.L_x_11773:
        /* <DEDUP_REMOVED lines=12> */
.L_x_11776:
[----:B------:R-:W-:Y:S05]  /*30770*/  BSYNC.RECONVERGENT B0 ;  /* 0x0000000000007941 */ /* 0x000fea0003800200 */
.L_x_11775:
        /* <DEDUP_REMOVED lines=69> */
[----:B------:R-:W-:Y:S01]  /*30bd0*/  F2FP.F16.F32.PACK_AB R188, R189, R188 ;  /* 0x000000bcbdbc723e */ /* 0x000fe200000000ff */
[----:B------:R-:W-:Y:S01]  /*30be0*/  FFMA.FTZ R241, R241, R176, R60 ;  /* 0x000000b0f1f17223 */ /* 0x000fe2000001003c */
[----:B------:R-:W-:Y:S01]  /*30bf0*/  F2FP.F16.F32.PACK_AB R189, R191, R190 ;  /* 0x000000bebfbd723e */ /* 0x000fe200000000ff */
        /* <DEDUP_REMOVED lines=15> */
[----:B------:R-:W-:Y:S01]  /*30cf0*/  F2FP.F16.F32.PACK_AB R190, R191, R190 ;  /* 0x000000bebfbe723e */ /* 0x000fe200000000ff */
[----:B------:R-:W-:Y:S01]  /*30d00*/  FFMA.FTZ R240, R240, R179, R63 ;  /* 0x000000b3f0f07223 */ /* 0x000fe2000001003f */
[----:B------:R-:W-:Y:S01]  /*30d10*/  FFMA.FTZ R242, R242, R177, R61 ;  /* 0x000000b1f2f27223 */ /* 0x000fe2000001003d */
[----:B------:R-:W-:-:S05]  /*30d20*/  F2FP.F16.F32.PACK_AB R191, R249, R248 ;  /* 0x000000f8f9bf723e */ /* 0x000fca00000000ff */
[----:B------:R0:W-:Y:S02]  /*30d30*/  STG.E.128 desc[UR6][R238.64], R188 ;  /* 0x000000bcee007986 */ /* 0x0001e4000c101d06 */
[----:B0-----:R-:W0:Y:S01]  /*30d40*/  LDC.64 R238, c[0x0][0x430] ;  /* 0x00010c00ffee7b82 */ /* 0x001e220000000a00 */
[----:B------:R-:W-:Y:S02]  /*30d50*/  F2FP.F16.F32.PACK_AB R191, R246, R247 ;  /* 0x000000f7f6bf723e */ /* 0x000fe400000000ff */
[----:B------:R-:W-:Y:S02]  /*30d60*/  F2FP.F16.F32.PACK_AB R190, R244, R245 ;  /* 0x000000f5f4be723e */ /* 0x000fe400000000ff */
[----:B------:R-:W-:Y:S02]  /*30d70*/  F2FP.F16.F32.PACK_AB R189, R240, R243 ;  /* 0x000000f3f0bd723e */ /* 0x000fe400000000ff */
[----:B------:R-:W-:Y:S01]  /*30d80*/  F2FP.F16.F32.PACK_AB R188, R242, R241 ;  /* 0x000000f1f2bc723e */ /* 0x000fe200000000ff */
[----:B0-----:R-:W-:-:S04]  /*30d90*/  IMAD.WIDE.U32 R238, R19, 0x10, R238 ;  /* 0x0000001013ee7825 */ /* 0x001fc800078e00ee */
[----:B------:R-:W-:Y:S01]  /*30da0*/  VIADD R19, R19, 0x80 ;  /* 0x0000008013137836 */ /* 0x000fe20000000000 */
[----:B------:R1:W-:Y:S06]  /*30db0*/  STG.E.128 desc[UR6][R238.64], R188 ;  /* 0x000000bcee007986 */ /* 0x0003ec000c101d06 */
.L_x_11778:
[----:B------:R-:W-:Y:S05]  /*30dc0*/  BSYNC.RECONVERGENT B0 ;  /* 0x0000000000007941 */ /* 0x000fea0003800200 */
.L_x_11777:
        /* <DEDUP_REMOVED lines=50> */
.L_x_11780:
[----:B------:R-:W-:Y:S05]  /*310f0*/  BSYNC.RECONVERGENT B0 ;  /* 0x0000000000007941 */ /* 0x000fea0003800200 */
.L_x_11779:
        /* <DEDUP_REMOVED lines=47> */
[C---:B0-----:R-:W-:Y:S01]  /*313f0*/  IMAD.WIDE.U32 R238, R19.reuse, 0x10, R238 ;  /* 0x0000001013ee7825 */ /* 0x041fe200078e00ee */
[----:B------:R-:W-:-:S04]  /*31400*/  IADD3 R19, PT, PT, R19, 0x80, RZ ;  /* 0x0000008013137810 */ /* 0x000fc80007ffe0ff */
[----:B------:R3:W-:Y:S03]  /*31410*/  STG.E.128 desc[UR6][R238.64], R188 ;  /* 0x000000bcee007986 */ /* 0x0007e6000c101d06 */
.L_x_11782:
[----:B------:R-:W-:Y:S05]  /*31420*/  BSYNC.RECONVERGENT B0 ;  /* 0x0000000000007941 */ /* 0x000fea0003800200 */
.L_x_11781:
        /* <DEDUP_REMOVED lines=50> */
.L_x_11784:
[----:B------:R-:W-:Y:S05]  /*31750*/  BSYNC.RECONVERGENT B0 ;  /* 0x0000000000007941 */ /* 0x000fea0003800200 */
.L_x_11783:
        /* <DEDUP_REMOVED lines=39> */
[----:B0-----:R-:W-:-:S05]  /*319d0*/  IMAD.WIDE.U32 R236, R19, 0x10, R236 ;  /* 0x0000001013ec7825 */ /* 0x001fca00078e00ec */
[----:B------:R0:W-:Y:S02]  /*319e0*/  STG.E.128 desc[UR6][R236.64], R188 ;  /* 0x000000bcec007986 */ /* 0x0001e4000c101d06 */
[----:B0-----:R-:W0:Y:S01]  /*319f0*/  LDC.64 R236, c[0x0][0x430] ;  /* 0x00010c00ffec7b82 */ /* 0x001e220000000a00 */
[----:B------:R-:W-:Y:S02]  /*31a00*/  F2FP.F16.F32.PACK_AB R191, R244, R245 ;  /* 0x000000f5f4bf723e */ /* 0x000fe400000000ff */
[----:B------:R-:W-:Y:S02]  /*31a10*/  F2FP.F16.F32.PACK_AB R190, R242, R239 ;  /* 0x000000eff2be723e */ /* 0x000fe400000000ff */
[----:B------:R-:W-:Y:S02]  /*31a20*/  F2FP.F16.F32.PACK_AB R189, R238, R241 ;  /* 0x000000f1eebd723e */ /* 0x000fe400000000ff */
[----:B------:R-:W-:Y:S01]  /*31a30*/  F2FP.F16.F32.PACK_AB R188, R240, R243 ;  /* 0x000000f3f0bc723e */ /* 0x000fe200000000ff */
[----:B0-----:R-:W-:-:S05]  /*31a40*/  IMAD.WIDE.U32 R236, R19, 0x10, R236 ;  /* 0x0000001013ec7825 */ /* 0x001fca00078e00ec */
[----:B------:R0:W-:Y:S02]  /*31a50*/  STG.E.128 desc[UR6][R236.64], R188 ;  /* 0x000000bcec007986 */ /* 0x0001e4000c101d06 */
.L_x_11786:
[----:B------:R-:W-:Y:S05]  /*31a60*/  BSYNC.RECONVERGENT B0 ;  /* 0x0000000000007941 */ /* 0x000fea0003800200 */
.L_x_11785:
[----:B------:R-:W-:Y:S02]  /*31a70*/  UIADD3 UR17, UPT, UPT, UR17, UR14, URZ ;  /* 0x0000000e11117290 */ /* 0x000fe4000fffe0ff */
[----:B------:R-:W-:Y:S02]  /*31a80*/  UPLOP3.LUT UP1, UPT, UPT, UPT, UP1, 0x40, 0x4 ;  /* 0x000000000004789c */ /* 0x000fe40003f2e810 */
[----:B------:R-:W-:-:S09]  /*31a90*/  UISETP.GE.AND UP0, UPT, UR17, UR15, UPT ;  /* 0x0000000f1100728c */ /* 0x000fd2000bf06270 */
[----:B------:R-:W-:Y:S05]  /*31aa0*/  BRA.U !UP0, `(.L_x_11787) ;  /* 0xfffffd0908747547 */ /* 0x000fea000b83ffff */
[----:B------:R-:W-:Y:S05]  /*31ab0*/  EXIT ;  /* 0x000000000000794d */ /* 0x000fea0003800000 */
.L_x_11788:
        /* <DEDUP_REMOVED lines=12> */
.L_x_22344:


//--------------------- .text._ZN10layer_norm31ln_parallel_residual_fwd_kernelINS_13Kernel_traitsIf6__halfS2_S2_fjLj5120ELj1ELj1ELj4ELj16ENS_18Kernel_traits_baseILj5120EfS2_S2_S2_fjLj128EEEEELb1ELb0ELb1EEEvNS_9FwdParamsE --------------------------
	.section	.text._ZN10layer_norm31ln_parallel_residual_fwd_kernelINS_13Kernel_traitsIf6__halfS2_S2_fjLj5120ELj1ELj1ELj4ELj16ENS_18Kernel_traits_baseILj5120EfS2_S2_S2_fjLj128EEEEELb1ELb0ELb1EEEvNS_9FwdParamsE,"ax",@progbits
	.align	128
        .global         _ZN10layer_norm31ln_parallel_residual_fwd_kernelINS_13Kernel_traitsIf6__halfS2_S2_fjLj5120ELj1ELj1ELj4ELj16ENS_18Kernel_traits_baseILj5120EfS2_S2_S2_fjLj128EEEEELb1ELb0ELb1EEEvNS_9FwdParamsE
        .type           _ZN10layer_norm31ln_parallel_residual_fwd_kernelINS_13Kernel_traitsIf6__halfS2_S2_fjLj5120ELj1ELj1ELj4ELj16ENS_18Kernel_traits_baseILj5120EfS2_S2_S2_fjLj128EEEEELb1ELb0ELb1EEEvNS_9FwdParamsE,@function
        .size           _ZN10layer_norm31ln_parallel_residual_fwd_kernelINS_13Kernel_traitsIf6__halfS2_S2_fjLj5120ELj1ELj1ELj4ELj16ENS_18Kernel_traits_baseILj5120EfS2_S2_S2_fjLj128EEEEELb1ELb0ELb1EEEvNS_9FwdParamsE,(.L_x_22345 - _ZN10layer_norm31ln_parallel_residual_fwd_kernelINS_13Kernel_traitsIf6__halfS2_S2_fjLj5120ELj1ELj1ELj4ELj16ENS_18Kernel_traits_baseILj5120EfS2_S2_S2_fjLj128EEEEELb1ELb0ELb1EEEvNS_9FwdParamsE)
        .other          _ZN10layer_norm31ln_parallel_residual_fwd_kernelINS_13Kernel_traitsIf6__halfS2_S2_fjLj5120ELj1ELj1ELj4ELj16ENS_18Kernel_traits_baseILj5120EfS2_S2_S2_fjLj128EEEEELb1ELb0ELb1EEEvNS_9FwdParamsE,@"STO_CUDA_ENTRY STV_DEFAULT"
_ZN10layer_norm31ln_parallel_residual_fwd_kernelINS_13Kernel_traitsIf6__halfS2_S2_fjLj5120ELj1ELj1ELj4ELj16ENS_18Kernel_traits_baseILj5120EfS2_S2_S2_fjLj128EEEEELb1ELb0ELb1EEEvNS_9FwdParamsE:
.text._ZN10layer_norm31ln_parallel_residual_fwd_kernelINS_13Kernel_traitsIf6__halfS2_S2_fjLj5120ELj1ELj1ELj4ELj16ENS_18Kernel_traits_baseILj5120EfS2_S2_S2_fjLj128EEEEELb1ELb0ELb1EEEvNS_9FwdParamsE:
        /* <DEDUP_REMOVED lines=11> */
[----:B------:R-:W-:Y:S01]  /*00b0*/  MOV R4, UR4 ;  /* 0x0000000400047c02 */ /* 0x000fe20008000f00 */
[----:B------:R-:W-:Y:S02]  /*00c0*/  IMAD.U32 R5, RZ, RZ, UR5 ;  /* 0x00000005ff057e24 */ /* 0x000fe4000f8e00ff */
[----:B------:R-:W-:-:S04]  /*00d0*/  IMAD.U32 R3, RZ, RZ, UR19 ;  /* 0x00000013ff037e24 */ /* 0x000fc8000f8e00ff */
        /* <DEDUP_REMOVED lines=18> */
[----:B------:R-:W-:Y:S01]  /*0200*/  MOV R5, UR4 ;  /* 0x0000000400057c02 */ /* 0x000fe20008000f00 */
        /* <DEDUP_REMOVED lines=88> */
.L_x_11790:
        /* <DEDUP_REMOVED lines=37> */
.L_x_11789:
        /* <DEDUP_REMOVED lines=53> */
.L_x_11792:
        /* <DEDUP_REMOVED lines=56> */
.L_x_11791:
        /* <DEDUP_REMOVED lines=80> */
.L_x_12172:
        /* <DEDUP_REMOVED lines=18> */
[----:B------:R0:W5:Y:S01]  /*16d0*/  @P0 LDG.E.128 R16, desc[UR16][R192.64] ;  /* 0x00000010c0100981 */ /* 0x000162000c1e1d00 */
        /* <DEDUP_REMOVED lines=10> */
[----:B0-----:R-:W-:Y:S11]  /*1780*/  BRA.U UP0, `(.L_x_11793) ;  /* 0x0000002500f47547 */ /* 0x001ff6000b800000 */
        /* <DEDUP_REMOVED lines=13> */
[----:B------:R-:W-:Y:S02]  /*1860*/  @!P1 IMAD.MOV.U32 R185, RZ, RZ, R4 ;  /* 0x000000ffffb99224 */ /* 0x000fe400078e0004 */
[----:B------:R-:W-:Y:S01]  /*1870*/  @P1 IMAD.MOV.U32 R185, RZ, RZ, R3 ;  /* 0x000000ffffb91224 */ /* 0x000fe200078e0003 */
[----:B------:R-:W-:Y:S06]  /*1880*/  BRA `(.L_x_11794) ;  /* 0x0000000000dc7947 */ /* 0x000fec0003800000 */
.L_x_11795:
        /* <DEDUP_REMOVED lines=12> */
.L_x_11796:
        /* <DEDUP_REMOVED lines=43> */
.L_x_11794:
[----:B------:R-:W-:Y:S01]  /*1c00*/  I2FP.F32.U32 R186, R185 ;  /* 0x000000b900ba7245 */ /* 0x000fe20000201000 */
[----:B-----5:R-:W-:Y:S01]  /*1c10*/  HADD2.F32 R185, -RZ, R188.H0_H0 ;  /* 0x200000bcffb97230 */ /* 0x020fe20000004100 */
[----:B------:R-:W-:Y:S01]  /*1c20*/  UISETP.NE.AND UP0, UPT, UR5, 0x1, UPT ;  /* 0x000000010500788c */ /* 0x000fe2000bf05270 */
[----:B------:R-:W-:Y:S01]  /*1c30*/  @P0 HADD2.F32 R187, -RZ, R16.H0_H0 ;  /* 0x20000010ffbb0230 */ /* 0x000fe20000004100 */
[----:B------:R-:W-:Y:S01]  /*1c40*/  UMOV UR4, 0x2 ;  /* 0x0000000200047882 */ /* 0x000fe20000000000 */
[----:B------:R-:W-:Y:S01]  /*1c50*/  FFMA.FTZ R186, R186, R201, 1.1641532182693481445e-10 ;  /* 0x2f000000baba7423 */ /* 0x000fe200000100c9 */
[----:B------:R-:W-:-:S04]  /*1c60*/  FMUL.FTZ R185, R185, UR20 ;  /* 0x00000014b9b97c20 */ /* 0x000fc80008410000 */
[----:B------:R-:W-:-:S04]  /*1c70*/  FSETP.GTU.FTZ.AND P1, PT, R186, UR21, PT ;  /* 0x00000015ba007c0b */ /* 0x000fc8000bf3c000 */
[----:B------:R-:W-:Y:S02]  /*1c80*/  FSEL R186, R185, RZ, !P1 ;  /* 0x000000ffb9ba7208 */ /* 0x000fe40004800000 */
[----:B------:R-:W-:Y:S02]  /*1c90*/  PLOP3.LUT P1, PT, P1, PT, PT, 0x8, 0x80 ;  /* 0x000000000080781c */ /* 0x000fe40000f2e170 */
[----:B------:R-:W-:Y:S01]  /*1ca0*/  MOV R185, R0 ;  /* 0x0000000000b97202 */ /* 0x000fe20000000f00 */
[----:B------:R-:W-:Y:S01]  /*1cb0*/  @P0 FADD.FTZ R186, R186, R187 ;  /* 0x000000bbbaba0221 */ /* 0x000fe20000010000 */
[----:B------:R-:W-:-:S04]  /*1cc0*/  P2R R210, PR, RZ, 0x2 ;  /* 0x00000002ffd27803 */ /* 0x000fc80000000000 */
[----:B------:R-:W-:Y:S01]  /*1cd0*/  F2FP.F16.F32.PACK_AB R197, RZ, R186 ;  /* 0x000000baffc5723e */ /* 0x000fe200000000ff */
        /* <DEDUP_REMOVED lines=10> */
.L_x_11798:
        /* <DEDUP_REMOVED lines=12> */
.L_x_11799:
        /* <DEDUP_REMOVED lines=43> */
.L_x_11797:
[----:B------:R-:W-:Y:S01]  /*20f0*/  I2FP.F32.U32 R192, R185 ;  /* 0x000000b900c07245 */ /* 0x000fe20000201000 */
[----:B------:R-:W-:Y:S01]  /*2100*/  HADD2.F32 R188, -RZ, R188.H1_H1 ;  /* 0x300000bcffbc7230 */ /* 0x000fe20000004100 */
[----:B------:R-:W-:Y:S01]  /*2110*/  UISETP.NE.AND UP0, UPT, UR4, 0x1, UPT ;  /* 0x000000010400788c */ /* 0x000fe2000bf05270 */
[----:B------:R-:W-:Y:S01]  /*2120*/  @P0 HADD2.F32 R185, -RZ, R16.H1_H1 ;  /* 0x30000010ffb90230 */ /* 0x000fe20000004100 */
[----:B------:R-:W-:Y:S01]  /*2130*/  UMOV UR5, 0x2 ;  /* 0x0000000200057882 */ /* 0x000fe20000000000 */
        /* <DEDUP_REMOVED lines=19> */
.L_x_11801:
        /* <DEDUP_REMOVED lines=12> */
.L_x_11802:
        /* <DEDUP_REMOVED lines=43> */
.L_x_11800:
[----:B------:R-:W-:Y:S01]  /*25e0*/  I2FP.F32.U32 R192, R185 ;  /* 0x000000b900c07245 */ /* 0x000fe20000201000 */
[----:B------:R-:W-:Y:S01]  /*25f0*/  HADD2.F32 R185, -RZ, R189.H0_H0 ;  /* 0x200000bdffb97230 */ /* 0x000fe20000004100 */
[----:B------:R-:W-:Y:S01]  /*2600*/  UISETP.NE.AND UP0, UPT, UR5, 0x1, UPT ;  /* 0x000000010500788c */ /* 0x000fe2000bf05270 */
[----:B------:R-:W-:Y:S02]  /*2610*/  UMOV UR4, 0x2 ;  /* 0x0000000200047882 */ /* 0x000fe40000000000 */
        /* <DEDUP_REMOVED lines=20> */
.L_x_11804:
        /* <DEDUP_REMOVED lines=12> */
.L_x_11805:
        /* <DEDUP_REMOVED lines=43> */
.L_x_11803:
        /* <DEDUP_REMOVED lines=11> */
[----:B------:R-:W-:-:S04]  /*2b80*/  MOV R185, R0 ;  /* 0x0000000000b97202 */ /* 0x000fc80000000f00 */
        /* <DEDUP_REMOVED lines=11> */
.L_x_11807:
        /* <DEDUP_REMOVED lines=12> */
.L_x_11808:
        /* <DEDUP_REMOVED lines=43> */
.L_x_11806:
[----:B------:R-:W-:Y:S01]  /*2fb0*/  I2FP.F32.U32 R192, R185 ;  /* 0x000000b900c07245 */ /* 0x000fe20000201000 */
[----:B------:R-:W-:Y:S01]  /*2fc0*/  HADD2.F32 R185, -RZ, R190.H0_H0 ;  /* 0x200000beffb97230 */ /* 0x000fe20000004100 */
[----:B------:R-:W-:Y:S01]  /*2fd0*/  UISETP.NE.AND UP0, UPT, UR5, 0x1, UPT ;  /* 0x000000010500788c */ /* 0x000fe2000bf05270 */
[----:B------:R-:W-:Y:S01]  /*2fe0*/  IMAD.MOV.U32 R187, RZ, RZ, R0 ;  /* 0x000000ffffbb7224 */ /* 0x000fe200078e0000 */
[----:B------:R-:W-:Y:S01]  /*2ff0*/  UMOV UR4, 0x2 ;  /* 0x0000000200047882 */ /* 0x000fe20000000000 */
[----:B------:R-:W-:Y:S01]  /*3000*/  FFMA.FTZ R192, R192, R201, 1.1641532182693481445e-10 ;  /* 0x2f000000c0c07423 */ /* 0x000fe200000100c9 */
[----:B------:R-:W-:-:S04]  /*3010*/  FMUL.FTZ R185, R185, UR20 ;  /* 0x00000014b9b97c20 */ /* 0x000fc80008410000 */
[----:B------:R-:W-:Y:S01]  /*3020*/  FSETP.GTU.FTZ.AND P2, PT, R192, UR21, PT ;  /* 0x00000015c0007c0b */ /* 0x000fe2000bf5c000 */
[----:B------:R-:W-:-:S03]  /*3030*/  @P0 HADD2.F32 R192, -RZ, R18.H0_H0 ;  /* 0x20000012ffc00230 */ /* 0x000fc60000004100 */
[----:B------:R-:W-:Y:S02]  /*3040*/  FSEL R185, R185, RZ, !P2 ;  /* 0x000000ffb9b97208 */ /* 0x000fe40005000000 */
[----:B------:R-:W-:-:S03]  /*3050*/  PLOP3.LUT P2, PT, P2, PT, PT, 0x8, 0x80 ;  /* 0x000000000080781c */ /* 0x000fc6000174e170 */
[----:B------:R-:W-:-:S05]  /*3060*/  @P0 FADD.FTZ R185, R185, R192 ;  /* 0x000000c0b9b90221 */ /* 0x000fca0000010000 */
        /* <DEDUP_REMOVED lines=11> */
.L_x_11810:
        /* <DEDUP_REMOVED lines=12> */
.L_x_11811:
        /* <DEDUP_REMOVED lines=43> */
.L_x_11809:
        /* <DEDUP_REMOVED lines=11> */
[----:B------:R-:W-:-:S04]  /*3540*/  IMAD.MOV.U32 R187, RZ, RZ, R0 ;  /* 0x000000ffffbb7224 */ /* 0x000fc800078e0000 */
        /* <DEDUP_REMOVED lines=12> */
.L_x_11813:
        /* <DEDUP_REMOVED lines=12> */
.L_x_11814:
        /* <DEDUP_REMOVED lines=43> */
.L_x_11812:
[----:B------:R-:W-:Y:S01]  /*3980*/  I2FP.F32.U32 R202, R187 ;  /* 0x000000bb00ca7245 */ /* 0x000fe20000201000 */
[----:B------:R-:W-:Y:S01]  /*3990*/  HADD2.F32 R187, -RZ, R191.H0_H0 ;  /* 0x200000bfffbb7230 */ /* 0x000fe20000004100 */
[----:B------:R-:W-:Y:S01]  /*39a0*/  UISETP.NE.AND UP0, UPT, UR5, 0x1, UPT ;  /* 0x000000010500788c */ /* 0x000fe2000bf05270 */
[----:B------:R-:W-:Y:S01]  /*39b0*/  @P0 HADD2.F32 R206, -RZ, R19.H0_H0 ;  /* 0x20000013ffce0230 */ /* 0x000fe20000004100 */
[----:B------:R-:W-:Y:S01]  /*39c0*/  MOV R195, R0 ;  /* 0x0000000000c37202 */ /* 0x000fe20000000f00 */
[----:B------:R-:W-:Y:S01]  /*39d0*/  FFMA.FTZ R202, R202, R201, 1.1641532182693481445e-10 ;  /* 0x2f000000caca7423 */ /* 0x000fe200000100c9 */
[----:B------:R-:W-:Y:S01]  /*39e0*/  FMUL.FTZ R187, R187, UR20 ;  /* 0x00000014bbbb7c20 */ /* 0x000fe20008410000 */
[----:B------:R-:W-:-:S03]  /*39f0*/  UMOV UR4, 0x2 ;  /* 0x0000000200047882 */ /* 0x000fc60000000000 */
[----:B------:R-:W-:-:S04]  /*3a00*/  FSETP.GTU.FTZ.AND P4, PT, R202, UR21, PT ;  /* 0x00000015ca007c0b */ /* 0x000fc8000bf9c000 */
        /* <DEDUP_REMOVED lines=15> */
.L_x_11816:
        /* <DEDUP_REMOVED lines=12> */
.L_x_11817:
        /* <DEDUP_REMOVED lines=43> */
.L_x_11815:
        /* <DEDUP_REMOVED lines=15> */
.L_x_11793:
        /* <DEDUP_REMOVED lines=12> */
[----:B------:R-:W-:Y:S01]  /*4020*/  @!P1 IMAD.MOV.U32 R8, RZ, RZ, R4 ;  /* 0x000000ffff089224 */ /* 0x000fe200078e0004 */
[----:B------:R-:W-:Y:S01]  /*4030*/  @P1 MOV R8, R3 ;  /* 0x0000000300081202 */ /* 0x000fe20000000f00 */
[----:B------:R-:W-:Y:S01]  /*4040*/  @P1 IMAD.MOV.U32 R200, RZ, RZ, R205 ;  /* 0x000000ffffc81224 */ /* 0x000fe200078e00cd */
[----:B------:R-:W-:Y:S06]  /*4050*/  BRA `(.L_x_11819) ;  /* 0x0000000000dc7947 */ /* 0x000fec0003800000 */
.L_x_11820:
        /* <DEDUP_REMOVED lines=12> */
.L_x_11821:
        /* <DEDUP_REMOVED lines=43> */
.L_x_11819:
[----:B------:R-:W-:Y:S01]  /*43d0*/  I2FP.F32.U32 R8, R8 ;  /* 0x0000000800087245 */ /* 0x000fe20000201000 */
[----:B------:R-:W-:Y:S01]  /*43e0*/  UISETP.NE.AND UP0, UPT, UR5, 0x1, UPT ;  /* 0x000000010500788c */ /* 0x000fe2000bf05270 */
[----:B-----5:R-:W-:Y:S01]  /*43f0*/  HADD2.F32 R9, -RZ, R188.H0_H0 ;  /* 0x200000bcff097230 */ /* 0x020fe20000004100 */
[----:B------:R-:W-:Y:S02]  /*4400*/  UMOV UR4, 0x2 ;  /* 0x0000000200047882 */ /* 0x000fe40000000000 */
[----:B------:R-:W-:-:S05]  /*4410*/  FFMA.FTZ R8, R8, R201, 1.1641532182693481445e-10 ;  /* 0x2f00000008087423 */ /* 0x000fca00000100c9 */
[----:B------:R-:W-:Y:S01]  /*4420*/  FSETP.GTU.FTZ.AND P1, PT, R8, UR21, PT ;  /* 0x0000001508007c0b */ /* 0x000fe2000bf3c000 */
[----:B------:R-:W-:Y:S01]  /*4430*/  FMUL.FTZ R8, R9, UR20 ;  /* 0x0000001409087c20 */ /* 0x000fe20008410000 */
[----:B------:R-:W-:Y:S02]  /*4440*/  IMAD.MOV.U32 R9, RZ, RZ, R0 ;  /* 0x000000ffff097224 */ /* 0x000fe400078e0000 */
        /* <DEDUP_REMOVED lines=13> */
.L_x_11823:
        /* <DEDUP_REMOVED lines=12> */
.L_x_11824:
        /* <DEDUP_REMOVED lines=43> */
.L_x_11822:
[----:B------:R-:W-:Y:S01]  /*4890*/  I2FP.F32.U32 R10, R9 ;  /* 0x00000009000a7245 */ /* 0x000fe20000201000 */
[----:B------:R-:W-:Y:S01]  /*48a0*/  HADD2.F32 R9, -RZ, R20.H0_H0 ;  /* 0x20000014ff097230 */ /* 0x000fe20000004100 */
[----:B------:R-:W-:Y:S01]  /*48b0*/  UISETP.NE.AND UP0, UPT, UR4, 0x1, UPT ;  /* 0x000000010400788c */ /* 0x000fe2000bf05270 */
[----:B------:R-:W-:Y:S01]  /*48c0*/  @P0 HADD2.F32 R11, -RZ, R16.H0_H0 ;  /* 0x20000010ff0b0230 */ /* 0x000fe20000004100 */
[----:B------:R-:W-:Y:S01]  /*48d0*/  UMOV UR5, 0x2 ;  /* 0x0000000200057882 */ /* 0x000fe20000000000 */
[----:B------:R-:W-:Y:S01]  /*48e0*/  FFMA.FTZ R10, R10, R201, 1.1641532182693481445e-10 ;  /* 0x2f0000000a0a7423 */ /* 0x000fe200000100c9 */
[----:B------:R-:W-:-:S04]  /*48f0*/  FMUL.FTZ R9, R9, UR20 ;  /* 0x0000001409097c20 */ /* 0x000fc80008410000 */
        /* <DEDUP_REMOVED lines=18> */
.L_x_11826:
        /* <DEDUP_REMOVED lines=12> */
.L_x_11827:
        /* <DEDUP_REMOVED lines=43> */
.L_x_11825:
[----:B------:R-:W-:Y:S01]  /*4d90*/  I2FP.F32.U32 R10, R9 ;  /* 0x00000009000a7245 */ /* 0x000fe20000201000 */
[----:B------:R-:W-:Y:S01]  /*4da0*/  UISETP.NE.AND UP0, UPT, UR5, 0x1, UPT ;  /* 0x000000010500788c */ /* 0x000fe2000bf05270 */
[----:B------:R-:W-:Y:S01]  /*4db0*/  HADD2.F32 R188, -RZ, R188.H1_H1 ;  /* 0x300000bcffbc7230 */ /* 0x000fe20000004100 */
        /* <DEDUP_REMOVED lines=18> */
.L_x_11829:
        /* <DEDUP_REMOVED lines=12> */
.L_x_11830:
        /* <DEDUP_REMOVED lines=43> */
.L_x_11828:
        /* <DEDUP_REMOVED lines=25> */
.L_x_11832:
        /* <DEDUP_REMOVED lines=12> */
.L_x_11833:
        /* <DEDUP_REMOVED lines=43> */
.L_x_11831:
[----:B------:R-:W-:Y:S01]  /*5750*/  I2FP.F32.U32 R10, R10 ;  /* 0x0000000a000a7245 */ /* 0x000fe20000201000 */
[----:B------:R-:W-:Y:S01]  /*5760*/  UISETP.NE.AND UP0, UPT, UR5, 0x1, UPT ;  /* 0x000000010500788c */ /* 0x000fe2000bf05270 */
[----:B------:R-:W-:Y:S01]  /*5770*/  HADD2.F32 R11, -RZ, R189.H0_H0 ;  /* 0x200000bdff0b7230 */ /* 0x000fe20000004100 */
        /* <DEDUP_REMOVED lines=18> */
.L_x_11835:
        /* <DEDUP_REMOVED lines=12> */
.L_x_11836:
        /* <DEDUP_REMOVED lines=43> */
.L_x_11834:
        /* <DEDUP_REMOVED lines=25> */
.L_x_11838:
        /* <DEDUP_REMOVED lines=12> */
.L_x_11839:
        /* <DEDUP_REMOVED lines=43> */
.L_x_11837:
        /* <DEDUP_REMOVED lines=20> */
.L_x_11841:
        /* <DEDUP_REMOVED lines=12> */
.L_x_11842:
        /* <DEDUP_REMOVED lines=43> */
.L_x_11840:
[----:B------:R-:W-:Y:S01]  /*65c0*/  I2FP.F32.U32 R12, R12 ;  /* 0x0000000c000c7245 */ /* 0x000fe20000201000 */
[----:B------:R-:W-:Y:S02]  /*65d0*/  HADD2.F32 R13, -RZ, R21.H1_H1 ;  /* 0x30000015ff0d7230 */ /* 0x000fe40000004100 */
[----:B------:R-:W-:Y:S02]  /*65e0*/  @P0 HADD2.F32 R196, -RZ, R17.H1_H1 ;  /* 0x30000011ffc40230 */ /* 0x000fe40000004100 */
[----:B------:R-:W-:Y:S01]  /*65f0*/  FFMA.FTZ R12, R12, R201, 1.1641532182693481445e-10 ;  /* 0x2f0000000c0c7423 */ /* 0x000fe200000100c9 */
[----:B------:R-:W-:Y:S01]  /*6600*/  FMUL.FTZ R13, R13, UR20 ;  /* 0x000000140d0d7c20 */ /* 0x000fe20008410000 */
[----:B------:R-:W-:-:S03]  /*6610*/  IMAD.MOV.U32 R14, RZ, RZ, 0x2 ;  /* 0x00000002ff0e7424 */ /* 0x000fc600078e00ff */
[----:B------:R-:W-:-:S04]  /*6620*/  FSETP.GTU.FTZ.AND P2, PT, R12, UR21, PT ;  /* 0x000000150c007c0b */ /* 0x000fc8000bf5c000 */
[----:B------:R-:W-:-:S05]  /*6630*/  FSEL R12, R13, RZ, !P2 ;  /* 0x000000ff0d0c7208 */ /* 0x000fca0005000000 */
[----:B------:R-:W-:Y:S01]  /*6640*/  FADD.FTZ R11, R11, R12 ;  /* 0x0000000c0b0b7221 */ /* 0x000fe20000010000 */
[----:B------:R-:W-:-:S03]  /*6650*/  MOV R12, UR4 ;  /* 0x00000004000c7c02 */ /* 0x000fc60008000f00 */
[--C-:B------:R-:W-:Y:S01]  /*6660*/  @P0 FADD.FTZ R196, R196, R11.reuse ;  /* 0x0000000bc4c40221 */ /* 0x100fe20000010000 */
[----:B------:R-:W-:Y:S01]  /*6670*/  ISETP.NE.AND P3, PT, R12, 0x1, PT ;  /* 0x000000010c00780c */ /* 0x000fe20003f65270 */
[----:B------:R-:W-:Y:S01]  /*6680*/  @!P0 IMAD.MOV.U32 R196, RZ, RZ, R11 ;  /* 0x000000ffffc48224 */ /* 0x000fe200078e000b */
[----:B------:R-:W-:Y:S02]  /*6690*/  SEL R11, RZ, 0x1, P2 ;  /* 0x00000001ff0b7807 */ /* 0x000fe40001000000 */
[----:B------:R-:W-:Y:S02]  /*66a0*/  MOV R12, R0 ;  /* 0x00000000000c7202 */ /* 0x000fe40000000f00 */
[----:B------:R-:W-:-:S07]  /*66b0*/  F2FP.F16.F32.PACK_AB R189, RZ, R196 ;  /* 0x000000c4ffbd723e */ /* 0x000fce00000000ff */
        /* <DEDUP_REMOVED lines=10> */
[----:B------:R-:W-:Y:S01]  /*6760*/  @P2 IMAD.MOV.U32 R12, RZ, RZ, R3 ;  /* 0x000000ffff0c2224 */ /* 0x000fe200078e0003 */
[----:B------:R-:W-:Y:S06]  /*6770*/  BRA `(.L_x_11843) ;  /* 0x0000000000dc7947 */ /* 0x000fec0003800000 */
.L_x_11844:
        /* <DEDUP_REMOVED lines=12> */
.L_x_11845:
        /* <DEDUP_REMOVED lines=43> */
.L_x_11843:
[----:B------:R-:W-:Y:S01]  /*6af0*/  I2FP.F32.U32 R12, R12 ;  /* 0x0000000c000c7245 */ /* 0x000fe20000201000 */
[----:B------:R-:W-:Y:S01]  /*6b00*/  HADD2.F32 R13, -RZ, R190.H0_H0 ;  /* 0x200000beff0d7230 */ /* 0x000fe20000004100 */
[----:B------:R-:W-:Y:S01]  /*6b10*/  ISETP.NE.AND P3, PT, R14, 0x1, PT ;  /* 0x000000010e00780c */ /* 0x000fe20003f65270 */
[----:B------:R-:W-:Y:S02]  /*6b20*/  IMAD.MOV.U32 R15, RZ, RZ, 0x2 ;  /* 0x00000002ff0f7424 */ /* 0x000fe400078e00ff */
        /* <DEDUP_REMOVED lines=15> */
.L_x_11847:
        /* <DEDUP_REMOVED lines=12> */
.L_x_11848:
        /* <DEDUP_REMOVED lines=43> */
.L_x_11846:
[----:B------:R-:W-:Y:S01]  /*6f90*/  I2FP.F32.U32 R14, R13 ;  /* 0x0000000d000e7245 */ /* 0x000fe20000201000 */
[----:B------:R-:W-:Y:S02]  /*6fa0*/  HADD2.F32 R13, -RZ, R22.H0_H0 ;  /* 0x20000016ff0d7230 */ /* 0x000fe40000004100 */
[----:B------:R-:W-:Y:S02]  /*6fb0*/  IMAD.MOV.U32 R187, RZ, RZ, 0x2 ;  /* 0x00000002ffbb7424 */ /* 0x000fe400078e00ff */
[----:B------:R-:W-:Y:S01]  /*6fc0*/  FFMA.FTZ R14, R14, R201, 1.1641532182693481445e-10 ;  /* 0x2f0000000e0e7423 */ /* 0x000fe200000100c9 */
[----:B------:R-:W-:-:S04]  /*6fd0*/  FMUL.FTZ R13, R13, UR20 ;  /* 0x000000140d0d7c20 */ /* 0x000fc80008410000 */
[----:B------:R-:W-:Y:S01]  /*6fe0*/  FSETP.GTU.FTZ.AND P3, PT, R14, UR21, PT ;  /* 0x000000150e007c0b */ /* 0x000fe2000bf7c000 */
[----:B------:R-:W-:-:S03]  /*6ff0*/  @P0 HADD2.F32 R14, -RZ, R18.H0_H0 ;  /* 0x20000012ff0e0230 */ /* 0x000fc60000004100 */
        /* <DEDUP_REMOVED lines=17> */
.L_x_11850:
        /* <DEDUP_REMOVED lines=12> */
.L_x_11851:
        /* <DEDUP_REMOVED lines=43> */
.L_x_11849:
        /* <DEDUP_REMOVED lines=19> */
.L_x_11853:
        /* <DEDUP_REMOVED lines=12> */
.L_x_11854:
        /* <DEDUP_REMOVED lines=43> */
.L_x_11852:
        /* <DEDUP_REMOVED lines=25> */
.L_x_11856:
        /* <DEDUP_REMOVED lines=12> */
.L_x_11857:
        /* <DEDUP_REMOVED lines=43> */
.L_x_11855:
        /* <DEDUP_REMOVED lines=19> */
.L_x_11859:
        /* <DEDUP_REMOVED lines=12> */
.L_x_11860:
        /* <DEDUP_REMOVED lines=43> */
.L_x_11858:
[----:B------:R-:W-:Y:S01]  /*82c0*/  I2FP.F32.U32 R202, R15 ;  /* 0x0000000f00ca7245 */ /* 0x000fe20000201000 */
[----:B------:R-:W-:Y:S01]  /*82d0*/  HADD2.F32 R15, -RZ, R23.H0_H0 ;  /* 0x20000017ff0f7230 */ /* 0x000fe20000004100 */
[----:B------:R-:W-:Y:S01]  /*82e0*/  MOV R203, R0 ;  /* 0x0000000000cb7202 */ /* 0x000fe20000000f00 */
        /* <DEDUP_REMOVED lines=22> */
.L_x_11862:
        /* <DEDUP_REMOVED lines=12> */
.L_x_11863:
        /* <DEDUP_REMOVED lines=43> */
.L_x_11861:
[----:B------:R-:W-:Y:S01]  /*87c0*/  I2FP.F32.U32 R206, R203 ;  /* 0x000000cb00ce7245 */ /* 0x000fe20000201000 */
[----:B------:R-:W-:Y:S01]  /*87d0*/  HADD2.F32 R15, -RZ, R191.H1_H1 ;  /* 0x300000bfff0f7230 */ /* 0x000fe20000004100 */
        /* <DEDUP_REMOVED lines=13> */
[----:B------:R-:W-:-:S04]  /*88b0*/  @P6 IADD3 R195, PT, PT, R195, 0x1, RZ ;  /* 0x00000001c3c36810 */ /* 0x000fc80007ffe0ff */
[----:B------:R-:W-:Y:S01]  /*88c0*/  @!P6 R2UR UR4, R191 ;  /* 0x00000000bf04e2ca */ /* 0x000fe200000e0000 */
[----:B------:R-:W-:Y:S01]  /*88d0*/  @!P6 IMAD.MOV.U32 R191, RZ, RZ, R4 ;  /* 0x000000ffffbfe224 */ /* 0x000fe200078e0004 */
[----:B------:R-:W-:Y:S01]  /*88e0*/  @P6 R2UR UR4, R195 ;  /* 0x00000000c30462ca */ /* 0x000fe200000e0000 */
[----:B------:R-:W-:Y:S01]  /*88f0*/  @P6 IMAD.MOV.U32 R191, RZ, RZ, R3 ;  /* 0x000000ffffbf6224 */ /* 0x000fe200078e0003 */
[----:B------:R-:W-:-:S13]  /*8900*/  BRA `(.L_x_11864) ;  /* 0x0000000000e47947 */ /* 0x000fda0003800000 */
.L_x_11865:
        /* <DEDUP_REMOVED lines=14> */
.L_x_11866:
        /* <DEDUP_REMOVED lines=43> */
.L_x_11864:
        /* <DEDUP_REMOVED lines=17> */
.L_x_11818:
[----:B------:R-:W-:Y:S01]  /*8db0*/  SEL R205, RZ, 0x1000000, !P5 ;  /* 0x01000000ffcd7807 */ /* 0x000fe20006800000 */
[----:B------:R-:W-:Y:S01]  /*8dc0*/  HFMA2 R209, -RZ, RZ, 0, 4.76837158203125e-07 ;  /* 0x00000008ffd17431 */ /* 0x000fe200000001ff */
[----:B------:R-:W-:Y:S01]  /*8dd0*/  SEL R208, RZ, 0x10000, !P4 ;  /* 0x00010000ffd07807 */ /* 0x000fe20006000000 */
[----:B------:R-:W-:Y:S01]  /*8de0*/  UISETP.NE.U32.AND UP0, UPT, UR10, URZ, UPT ;  /* 0x000000ff0a00728c */ /* 0x000fe2000bf05070 */
[----:B------:R-:W-:Y:S01]  /*8df0*/  ISETP.NE.AND P5, PT, R211, RZ, PT ;  /* 0x000000ffd300720c */ /* 0x000fe20003fa5270 */
[----:B------:R-:W-:Y:S01]  /*8e00*/  IMAD.MOV.U32 R207, RZ, RZ, 0x10 ;  /* 0x00000010ffcf7424 */ /* 0x000fe200078e00ff */
[----:B------:R-:W-:Y:S01]  /*8e10*/  ISETP.NE.AND P4, PT, R212, RZ, PT ;  /* 0x000000ffd400720c */ /* 0x000fe20003f85270 */
[----:B------:R-:W-:Y:S01]  /*8e20*/  UISETP.NE.AND.EX UP0, UPT, UR11, URZ, UPT, UP0 ;  /* 0x000000ff0b00728c */ /* 0x000fe2000bf05300 */
[----:B------:R-:W-:Y:S01]  /*8e30*/  SEL R211, RZ, 0x100, !P3 ;  /* 0x00000100ffd37807 */ /* 0x000fe20005800000 */
[----:B------:R-:W-:Y:S01]  /*8e40*/  IMAD.WIDE.U32 R206, R184, R207, UR14 ;  /* 0x0000000eb8ce7e25 */ /* 0x000fe2000f8e00cf */
[----:B------:R-:W-:Y:S01]  /*8e50*/  SEL R199, RZ, 0x1000000, !P1 ;  /* 0x01000000ffc77807 */ /* 0x000fe20004800000 */
[----:B------:R-:W0:Y:S01]  /*8e60*/  @P0 LDC.64 R202, c[0x0][0x3a0] ;  /* 0x0000e800ffca0b82 */ /* 0x000e220000000a00 */
[----:B------:R-:W-:Y:S01]  /*8e70*/  SEL R198, RZ, 0x10000, !P4 ;  /* 0x00010000ffc67807 */ /* 0x000fe20006000000 */
[----:B------:R-:W-:Y:S01]  /*8e80*/  IMAD.MOV.U32 R212, RZ, RZ, 0x10 ;  /* 0x00000010ffd47424 */ /* 0x000fe200078e00ff */
[----:B------:R-:W-:Y:S01]  /*8e90*/  SEL R197, RZ, 0x100, !P5 ;  /* 0x00000100ffc57807 */ /* 0x000fe20006800000 */
[----:B------:R1:W-:Y:S01]  /*8ea0*/  STG.E.128 desc[UR16][R206.64], R188 ;  /* 0x000000bcce007986 */ /* 0x0003e2000c101d10 */
[----:B------:R-:W-:-:S02]  /*8eb0*/  ISETP.NE.AND P6, PT, R210, RZ, PT ;  /* 0x000000ffd200720c */ /* 0x000fc40003fc5270 */
        /* <DEDUP_REMOVED lines=36> */
.L_x_11867:
[----:B------:R1:W5:Y:S04]  /*9100*/  @P2 LDG.E.128 R20, desc[UR16][R206.64] ;  /* 0x00000010ce142981 */ /* 0x000368000c1e1d00 */
[----:B------:R1:W5:Y:S04]  /*9110*/  @P0 LDG.E.128 R16, desc[UR16][R202.64] ;  /* 0x00000010ca100981 */ /* 0x000368000c1e1d00 */
[----:B0-----:R1:W5:Y:S01]  /*9120*/  LDG.E.128 R188, desc[UR16][R198.64] ;  /* 0x00000010c6bc7981 */ /* 0x001362000c1e1d00 */
[----:B------:R-:W-:Y:S05]  /*9130*/  BRA.U !UP0, `(.L_x_11868) ;  /* 0x0000004d08787547 */ /* 0x000fea000b800000 */
[----:B------:R-:W-:Y:S02]  /*9140*/  IMAD.U32 R8, RZ, RZ, UR4 ;  /* 0x00000004ff087e24 */ /* 0x000fe4000f8e00ff */
[----:B------:R-:W-:Y:S02]  /*9150*/  IMAD.MOV.U32 R10, RZ, RZ, 0x2 ;  /* 0x00000002ff0a7424 */ /* 0x000fe400078e00ff */
[----:B-1----:R-:W-:Y:S01]  /*9160*/  IMAD.MOV.U32 R198, RZ, RZ, R200 ;  /* 0x000000ffffc67224 */ /* 0x002fe200078e00c8 */
        /* <DEDUP_REMOVED lines=16> */
.L_x_11870:
        /* <DEDUP_REMOVED lines=12> */
.L_x_11871:
        /* <DEDUP_REMOVED lines=42> */
.L_x_11869:
[----:B------:R-:W-:Y:S01]  /*95d0*/  I2FP.F32.U32 R8, R8 ;  /* 0x0000000800087245 */ /* 0x000fe20000201000 */
[----:B-----5:R-:W-:Y:S01]  /*95e0*/  HADD2.F32 R9, -RZ, R188.H0_H0 ;  /* 0x200000bcff097230 */ /* 0x020fe20000004100 */
[----:B------:R-:W-:Y:S01]  /*95f0*/  ISETP.NE.AND P2, PT, R10, 0x1, PT ;  /* 0x000000010a00780c */ /* 0x000fe20003f45270 */
[----:B------:R-:W-:Y:S01]  /*9600*/  HFMA2 R11, -RZ, RZ, 0, 1.1920928955078125e-07 ;  /* 0x00000002ff0b7431 */ /* 0x000fe200000001ff */
[----:B------:R-:W-:Y:S01]  /*9610*/  LOP3.LUT R204, R204, 0xfffffff7, RZ, 0xc0, !PT ;  /* 0xfffffff7cccc7812 */ /* 0x000fe200078ec0ff */
[----:B------:R-:W-:-:S05]  /*9620*/  FFMA.FTZ R8, R8, R201, 1.1641532182693481445e-10 ;  /* 0x2f00000008087423 */ /* 0x000fca00000100c9 */
        /* <DEDUP_REMOVED lines=15> */
.L_x_11873:
        /* <DEDUP_REMOVED lines=12> */
.L_x_11874:
        /* <DEDUP_REMOVED lines=43> */
.L_x_11872:
        /* <DEDUP_REMOVED lines=24> */
.L_x_11876:
        /* <DEDUP_REMOVED lines=12> */
.L_x_11877:
        /* <DEDUP_REMOVED lines=43> */
.L_x_11875:
        /* <DEDUP_REMOVED lines=21> */
.L_x_11879:
        /* <DEDUP_REMOVED lines=12> */
.L_x_11880:
        /* <DEDUP_REMOVED lines=43> */
.L_x_11878:
        /* <DEDUP_REMOVED lines=8> */
[----:B------:R-:W-:-:S05]  /*a4c0*/  FSEL R10, R11, RZ, !P1 ;  /* 0x000000ff0b0a7208 */ /* 0x000fca0004800000 */
[----:B------:R-:W-:Y:S01]  /*a4d0*/  FADD.FTZ R9, R9, R10 ;  /* 0x0000000a09097221 */ /* 0x000fe20000010000 */
[----:B------:R-:W-:-:S03]  /*a4e0*/  MOV R10, R0 ;  /* 0x00000000000a7202 */ /* 0x000fc60000000f00 */
        /* <DEDUP_REMOVED lines=13> */
.L_x_11882:
        /* <DEDUP_REMOVED lines=12> */
.L_x_11883:
        /* <DEDUP_REMOVED lines=43> */
.L_x_11881:
[----:B------:R-:W-:Y:S01]  /*a930*/  I2FP.F32.U32 R10, R10 ;  /* 0x0000000a000a7245 */ /* 0x000fe20000201000 */
[----:B------:R-:W-:Y:S01]  /*a940*/  HADD2.F32 R11, -RZ, R189.H0_H0 ;  /* 0x200000bdff0b7230 */ /* 0x000fe20000004100 */
[----:B------:R-:W-:Y:S01]  /*a950*/  ISETP.NE.AND P2, PT, R12, 0x1, PT ;  /* 0x000000010c00780c */ /* 0x000fe20003f45270 */
[----:B------:R-:W-:Y:S01]  /*a960*/  IMAD.MOV.U32 R13, RZ, RZ, 0x2 ;  /* 0x00000002ff0d7424 */ /* 0x000fe200078e00ff */
        /* <DEDUP_REMOVED lines=17> */
.L_x_11885:
        /* <DEDUP_REMOVED lines=12> */
.L_x_11886:
        /* <DEDUP_REMOVED lines=43> */
.L_x_11884:
        /* <DEDUP_REMOVED lines=24> */
.L_x_11888:
        /* <DEDUP_REMOVED lines=12> */
.L_x_11889:
        /* <DEDUP_REMOVED lines=43> */
.L_x_11887:
[----:B------:R-:W-:Y:S01]  /*b2e0*/  ISETP.NE.AND P3, PT, R14, 0x1, PT ;  /* 0x000000010e00780c */ /* 0x000fe20003f65270 */
[----:B------:R-:W-:Y:S01]  /*b2f0*/  HADD2.F32 R189, -RZ, R189.H1_H1 ;  /* 0x300000bdffbd7230 */ /* 0x000fe20000004100 */
[----:B------:R-:W-:Y:S01]  /*b300*/  I2FP.F32.U32 R12, R11 ;  /* 0x0000000b000c7245 */ /* 0x000fe20000201000 */
[----:B------:R-:W-:-:S03]  /*b310*/  HFMA2 R202, -RZ, RZ, 0, 1.1920928955078125e-07 ;  /* 0x00000002ffca7431 */ /* 0x000fc600000001ff */
[----:B------:R-:W-:Y:S01]  /*b320*/  FMUL.FTZ R11, R189, UR20 ;  /* 0x00000014bd0b7c20 */ /* 0x000fe20008410000 */
        /* <DEDUP_REMOVED lines=14> */
.L_x_11891:
        /* <DEDUP_REMOVED lines=12> */
.L_x_11892:
        /* <DEDUP_REMOVED lines=43> */
.L_x_11890:
        /* <DEDUP_REMOVED lines=24> */
.L_x_11894:
        /* <DEDUP_REMOVED lines=12> */
.L_x_11895:
        /* <DEDUP_REMOVED lines=43> */
.L_x_11893:
[----:B------:R-:W-:Y:S01]  /*bc70*/  I2FP.F32.U32 R12, R12 ;  /* 0x0000000c000c7245 */ /* 0x000fe20000201000 */
[----:B------:R-:W-:Y:S01]  /*bc80*/  HADD2.F32 R13, -RZ, R190.H0_H0 ;  /* 0x200000beff0d7230 */ /* 0x000fe20000004100 */
        /* <DEDUP_REMOVED lines=17> */
.L_x_11897:
        /* <DEDUP_REMOVED lines=12> */
.L_x_11898:
        /* <DEDUP_REMOVED lines=43> */
.L_x_11896:
[----:B------:R-:W-:Y:S01]  /*c110*/  I2FP.F32.U32 R14, R13 ;  /* 0x0000000d000e7245 */ /* 0x000fe20000201000 */
[----:B------:R-:W-:Y:S02]  /*c120*/  HADD2.F32 R13, -RZ, R22.H0_H0 ;  /* 0x20000016ff0d7230 */ /* 0x000fe40000004100 */
[----:B------:R-:W-:Y:S02]  /*c130*/  @P0 HADD2.F32 R202, -RZ, R18.H0_H0 ;  /* 0x20000012ffca0230 */ /* 0x000fe40000004100 */
        /* <DEDUP_REMOVED lines=21> */
.L_x_11900:
        /* <DEDUP_REMOVED lines=12> */
.L_x_11901:
        /* <DEDUP_REMOVED lines=43> */
.L_x_11899:
[----:B------:R-:W-:Y:S01]  /*c600*/  I2FP.F32.U32 R14, R13 ;  /* 0x0000000d000e7245 */ /* 0x000fe20000201000 */
[----:B------:R-:W-:Y:S01]  /*c610*/  HADD2.F32 R190, -RZ, R190.H1_H1 ;  /* 0x300000beffbe7230 */ /* 0x000fe20000004100 */
        /* <DEDUP_REMOVED lines=17> */
.L_x_11903:
        /* <DEDUP_REMOVED lines=12> */
.L_x_11904:
        /* <DEDUP_REMOVED lines=43> */
.L_x_11902:
        /* <DEDUP_REMOVED lines=25> */
.L_x_11906:
        /* <DEDUP_REMOVED lines=12> */
.L_x_11907:
        /* <DEDUP_REMOVED lines=43> */
.L_x_11905:
        /* <DEDUP_REMOVED lines=19> */
.L_x_11909:
        /* <DEDUP_REMOVED lines=12> */
.L_x_11910:
        /* <DEDUP_REMOVED lines=43> */
.L_x_11908:
        /* <DEDUP_REMOVED lines=25> */
.L_x_11912:
        /* <DEDUP_REMOVED lines=12> */
.L_x_11913:
        /* <DEDUP_REMOVED lines=43> */
.L_x_11911:
        /* <DEDUP_REMOVED lines=19> */
.L_x_11915:
        /* <DEDUP_REMOVED lines=14> */
.L_x_11916:
        /* <DEDUP_REMOVED lines=43> */
.L_x_11914:
[----:B------:R-:W-:Y:S01]  /*de00*/  I2FP.F32.U32 R190, R212 ;  /* 0x000000d400be7245 */ /* 0x000fe20000201000 */
[----:B------:R-:W-:Y:S01]  /*de10*/  HADD2.F32 R191, -RZ, R23.H1_H1 ;  /* 0x30000017ffbf7230 */ /* 0x000fe20000004100 */
[----:B------:R-:W-:Y:S01]  /*de20*/  PRMT R189, R15, 0x5410, R189 ;  /* 0x000054100fbd7816 */ /* 0x000fe200000000bd */
[----:B------:R-:W-:Y:S01]  /*de30*/  @P0 HADD2.F32 R213, -RZ, R19.H1_H1 ;  /* 0x30000013ffd50230 */ /* 0x000fe20000004100 */
[----:B------:R-:W-:Y:S01]  /*de40*/  PRMT R188, R206, 0x5410, R188 ;  /* 0x00005410cebc7816 */ /* 0x000fe200000000bc */
[----:B------:R-:W-:Y:S01]  /*de50*/  FFMA.FTZ R190, R190, R201, 1.1641532182693481445e-10 ;  /* 0x2f000000bebe7423 */ /* 0x000fe200000100c9 */
[----:B------:R-:W-:-:S04]  /*de60*/  FMUL.FTZ R191, R191, UR20 ;  /* 0x00000014bfbf7c20 */ /* 0x000fc80008410000 */
[----:B------:R-:W-:-:S04]  /*de70*/  FSETP.GTU.FTZ.AND P6, PT, R190, UR21, PT ;  /* 0x00000015be007c0b */ /* 0x000fc8000bfdc000 */
[----:B------:R-:W-:Y:S02]  /*de80*/  FSEL R190, R191, RZ, !P6 ;  /* 0x000000ffbfbe7208 */ /* 0x000fe40007000000 */
[----:B------:R-:W-:-:S03]  /*de90*/  SEL R191, RZ, 0x1, P6 ;  /* 0x00000001ffbf7807 */ /* 0x000fc60003000000 */
[----:B------:R-:W-:Y:S01]  /*dea0*/  FADD.FTZ R190, R209, R190 ;  /* 0x000000bed1be7221 */ /* 0x000fe20000010000 */
[----:B------:R-:W-:-:S03]  /*deb0*/  PRMT R15, R191, 0x7610, R15 ;  /* 0x00007610bf0f7816 */ /* 0x000fc6000000000f */
[--C-:B------:R-:W-:Y:S01]  /*dec0*/  @P0 FADD.FTZ R209, R213, R190.reuse ;  /* 0x000000bed5d10221 */ /* 0x100fe20000010000 */
[----:B------:R-:W-:Y:S01]  /*ded0*/  @!P0 IMAD.MOV.U32 R209, RZ, RZ, R190 ;  /* 0x000000ffffd18224 */ /* 0x000fe200078e00be */
[----:B------:R-:W-:-:S04]  /*dee0*/  PRMT R190, R211, 0x5410, R218 ;  /* 0x00005410d3be7816 */ /* 0x000fc800000000da */
[----:B------:R-:W-:-:S04]  /*def0*/  F2FP.F16.F32.PACK_AB R212, RZ, R209 ;  /* 0x000000d1ffd4723e */ /* 0x000fc800000000ff */
[----:B------:R-:W-:Y:S01]  /*df00*/  PRMT R191, R210, 0x5410, R212 ;  /* 0x00005410d2bf7816 */ /* 0x000fe200000000d4 */
[----:B------:R-:W-:Y:S06]  /*df10*/  BRA `(.L_x_11917) ;  /* 0x0000002400e47947 */ /* 0x000fec0003800000 */
.L_x_11868:
[----:B------:R-:W-:Y:S01]  /*df20*/  IMAD.U32 R197, RZ, RZ, UR4 ;  /* 0x00000004ffc57e24 */ /* 0x000fe2000f8e00ff */
[----:B-1----:R-:W-:Y:S01]  /*df30*/  MOV R202, 0x2 ;  /* 0x0000000200ca7802 */ /* 0x002fe20000000f00 */
[----:B------:R-:W-:-:S03]  /*df40*/  IMAD.MOV.U32 R198, RZ, RZ, R200 ;  /* 0x000000ffffc67224 */ /* 0x000fc600078e00c8 */
        /* <DEDUP_REMOVED lines=16> */
.L_x_11919:
        /* <DEDUP_REMOVED lines=12> */
.L_x_11920:
        /* <DEDUP_REMOVED lines=43> */
.L_x_11918:
        /* <DEDUP_REMOVED lines=8> */
[----:B------:R-:W-:Y:S01]  /*e440*/  FSETP.GTU.FTZ.AND P1, PT, R200, UR21, PT ;  /* 0x00000015c8007c0b */ /* 0x000fe2000bf3c000 */
[----:B------:R-:W-:-:S03]  /*e450*/  @P0 HADD2.F32 R200, -RZ, R16.H0_H0 ;  /* 0x20000010ffc80230 */ /* 0x000fc60000004100 */
        /* <DEDUP_REMOVED lines=14> */
.L_x_11922:
        /* <DEDUP_REMOVED lines=12> */
.L_x_11923:
        /* <DEDUP_REMOVED lines=43> */
.L_x_11921:
        /* <DEDUP_REMOVED lines=24> */
.L_x_11925:
        /* <DEDUP_REMOVED lines=12> */
.L_x_11926:
        /* <DEDUP_REMOVED lines=43> */
.L_x_11924:
        /* <DEDUP_REMOVED lines=24> */
.L_x_11928:
        /* <DEDUP_REMOVED lines=12> */
.L_x_11929:
        /* <DEDUP_REMOVED lines=43> */
.L_x_11927:
        /* <DEDUP_REMOVED lines=22> */
.L_x_11931:
        /* <DEDUP_REMOVED lines=12> */
.L_x_11932:
        /* <DEDUP_REMOVED lines=43> */
.L_x_11930:
        /* <DEDUP_REMOVED lines=22> */
.L_x_11934:
        /* <DEDUP_REMOVED lines=12> */
.L_x_11935:
        /* <DEDUP_REMOVED lines=43> */
.L_x_11933:
        /* <DEDUP_REMOVED lines=22> */
.L_x_11937:
        /* <DEDUP_REMOVED lines=12> */
.L_x_11938:
        /* <DEDUP_REMOVED lines=43> */
.L_x_11936:
[----:B------:R-:W-:Y:S01]  /*10100*/  I2FP.F32.U32 R212, R207 ;  /* 0x000000cf00d47245 */ /* 0x000fe20000201000 */
[----:B------:R-:W-:Y:S01]  /*10110*/  HADD2.F32 R207, -RZ, R191.H0_H0 ;  /* 0x200000bfffcf7230 */ /* 0x000fe20000004100 */
[----:B------:R-:W-:Y:S01]  /*10120*/  ISETP.NE.AND P5, PT, R213, 0x1, PT ;  /* 0x00000001d500780c */ /* 0x000fe20003fa5270 */
[----:B------:R-:W-:Y:S01]  /*10130*/  @P0 HADD2.F32 R214, -RZ, R19.H0_H0 ;  /* 0x20000013ffd60230 */ /* 0x000fe20000004100 */
[----:B------:R-:W-:Y:S01]  /*10140*/  MOV R209, R0 ;  /* 0x0000000000d17202 */ /* 0x000fe20000000f00 */
[----:B------:R-:W-:Y:S01]  /*10150*/  FFMA.FTZ R212, R212, R201, 1.1641532182693481445e-10 ;  /* 0x2f000000d4d47423 */ /* 0x000fe200000100c9 */
[----:B------:R-:W-:Y:S01]  /*10160*/  FMUL.FTZ R207, R207, UR20 ;  /* 0x00000014cfcf7c20 */ /* 0x000fe20008410000 */
[----:B------:R-:W-:-:S03]  /*10170*/  IMAD.MOV.U32 R221, RZ, RZ, 0x2 ;  /* 0x00000002ffdd7424 */ /* 0x000fc600078e00ff */
[----:B------:R-:W-:-:S04]  /*10180*/  FSETP.GTU.FTZ.AND P4, PT, R212, UR21, PT ;  /* 0x00000015d4007c0b */ /* 0x000fc8000bf9c000 */
        /* <DEDUP_REMOVED lines=13> */
.L_x_11940:
        /* <DEDUP_REMOVED lines=12> */
.L_x_11941:
        /* <DEDUP_REMOVED lines=43> */
.L_x_11939:
        /* <DEDUP_REMOVED lines=13> */
[----:B------:R-:W-:-:S07]  /*106a0*/  PRMT R191, R211, 0x5410, R191 ;  /* 0x00005410d3bf7816 */ /* 0x000fce00000000bf */
.L_x_11917:
        /* <DEDUP_REMOVED lines=51> */
.L_x_11942:
[----:B------:R2:W5:Y:S04]  /*109e0*/  @P2 LDG.E.128 R20, desc[UR16][R216.64] ;  /* 0x00000010d8142981 */ /* 0x000568000c1e1d00 */
[----:B------:R2:W5:Y:S04]  /*109f0*/  @P0 LDG.E.128 R16, desc[UR16][R214.64] ;  /* 0x00000010d6100981 */ /* 0x000568000c1e1d00 */
[----:B01----:R2:W5:Y:S01]  /*10a00*/  LDG.E.128 R188, desc[UR16][R218.64] ;  /* 0x00000010dabc7981 */ /* 0x003562000c1e1d00 */
        /* <DEDUP_REMOVED lines=16> */
.L_x_11945:
        /* <DEDUP_REMOVED lines=12> */
.L_x_11946:
        /* <DEDUP_REMOVED lines=43> */
.L_x_11944:
[----:B------:R-:W-:Y:S01]  /*10e80*/  I2FP.F32.U32 R8, R8 ;  /* 0x0000000800087245 */ /* 0x000fe20000201000 */
[----:B-----5:R-:W-:Y:S01]  /*10e90*/  HADD2.F32 R9, -RZ, R188.H0_H0 ;  /* 0x200000bcff097230 */ /* 0x020fe20000004100 */
[----:B------:R-:W-:Y:S01]  /*10ea0*/  ISETP.NE.AND P2, PT, R10, 0x1, PT ;  /* 0x000000010a00780c */ /* 0x000fe20003f45270 */
[----:B------:R-:W-:Y:S01]  /*10eb0*/  IMAD.MOV.U32 R12, RZ, RZ, 0x2 ;  /* 0x00000002ff0c7424 */ /* 0x000fe200078e00ff */
[----:B------:R-:W-:Y:S01]  /*10ec0*/  LOP3.LUT R204, R204, 0xfffffff7, RZ, 0xc0, !PT ;  /* 0xfffffff7cccc7812 */ /* 0x000fe200078ec0ff */
[----:B------:R-:W-:-:S05]  /*10ed0*/  FFMA.FTZ R8, R8, R201, 1.1641532182693481445e-10 ;  /* 0x2f00000008087423 */ /* 0x000fca00000100c9 */
        /* <DEDUP_REMOVED lines=15> */
.L_x_11948:
        /* <DEDUP_REMOVED lines=12> */
.L_x_11949:
        /* <DEDUP_REMOVED lines=43> */
.L_x_11947:
        /* <DEDUP_REMOVED lines=24> */
.L_x_11951:
        /* <DEDUP_REMOVED lines=12> */
.L_x_11952:
        /* <DEDUP_REMOVED lines=43> */
.L_x_11950:
        /* <DEDUP_REMOVED lines=21> */
.L_x_11954:
        /* <DEDUP_REMOVED lines=12> */
.L_x_11955:
        /* <DEDUP_REMOVED lines=43> */
.L_x_11953:
        /* <DEDUP_REMOVED lines=24> */
.L_x_11957:
        /* <DEDUP_REMOVED lines=12> */
.L_x_11958:
        /* <DEDUP_REMOVED lines=43> */
.L_x_11956:
        /* <DEDUP_REMOVED lines=21> */
.L_x_11960:
        /* <DEDUP_REMOVED lines=12> */
.L_x_11961:
        /* <DEDUP_REMOVED lines=43> */
.L_x_11959:
        /* <DEDUP_REMOVED lines=24> */
.L_x_11963:
        /* <DEDUP_REMOVED lines=12> */
.L_x_11964:
        /* <DEDUP_REMOVED lines=43> */
.L_x_11962:
[----:B------:R-:W-:Y:S01]  /*12b90*/  ISETP.NE.AND P3, PT, R13, 0x1, PT ;  /* 0x000000010d00780c */ /* 0x000fe20003f65270 */
[----:B------:R-:W-:Y:S01]  /*12ba0*/  HADD2.F32 R189, -RZ, R189.H1_H1 ;  /* 0x300000bdffbd7230 */ /* 0x000fe20000004100 */
[----:B------:R-:W-:Y:S01]  /*12bb0*/  I2FP.F32.U32 R12, R11 ;  /* 0x0000000b000c7245 */ /* 0x000fe20000201000 */
[----:B------:R-:W-:-:S03]  /*12bc0*/  IMAD.MOV.U32 R188, RZ, RZ, 0x2 ;  /* 0x00000002ffbc7424 */ /* 0x000fc600078e00ff */
[----:B------:R-:W-:Y:S01]  /*12bd0*/  FMUL.FTZ R11, R189, UR20 ;  /* 0x00000014bd0b7c20 */ /* 0x000fe20008410000 */
        /* <DEDUP_REMOVED lines=14> */
.L_x_11966:
        /* <DEDUP_REMOVED lines=12> */
.L_x_11967:
        /* <DEDUP_REMOVED lines=43> */
.L_x_11965:
        /* <DEDUP_REMOVED lines=9> */
[----:B------:R-:W-:-:S03]  /*130c0*/  MOV R13, R0 ;  /* 0x00000000000d7202 */ /* 0x000fc60000000f00 */
[----:B------:R-:W-:-:S04]  /*130d0*/  FADD.FTZ R11, R11, R12 ;  /* 0x0000000c0b0b7221 */ /* 0x000fc80000010000 */
[--C-:B--2---:R-:W-:Y:S01]  /*130e0*/  @P0 FADD.FTZ R215, R14, R11.reuse ;  /* 0x0000000b0ed70221 */ /* 0x104fe20000010000 */
        /* <DEDUP_REMOVED lines=12> */
.L_x_11969:
        /* <DEDUP_REMOVED lines=12> */
.L_x_11970:
        /* <DEDUP_REMOVED lines=43> */
.L_x_11968:
        /* <DEDUP_REMOVED lines=19> */
.L_x_11972:
        /* <DEDUP_REMOVED lines=12> */
.L_x_11973:
        /* <DEDUP_REMOVED lines=43> */
.L_x_11971:
[----:B------:R-:W-:Y:S01]  /*139c0*/  I2FP.F32.U32 R12, R13 ;  /* 0x0000000d000c7245 */ /* 0x000fe20000201000 */
[----:B------:R-:W-:Y:S02]  /*139d0*/  HADD2.F32 R13, -RZ, R22.H0_H0 ;  /* 0x20000016ff0d7230 */ /* 0x000fe40000004100 */
        /* <DEDUP_REMOVED lines=22> */
.L_x_11975:
        /* <DEDUP_REMOVED lines=12> */
.L_x_11976:
        /* <DEDUP_REMOVED lines=43> */
.L_x_11974:
        /* <DEDUP_REMOVED lines=19> */
.L_x_11978:
        /* <DEDUP_REMOVED lines=12> */
.L_x_11979:
        /* <DEDUP_REMOVED lines=43> */
.L_x_11977:
[----:B------:R-:W-:Y:S01]  /*14350*/  I2FP.F32.U32 R14, R14 ;  /* 0x0000000e000e7245 */ /* 0x000fe20000201000 */
[----:B------:R-:W-:Y:S02]  /*14360*/  HADD2.F32 R188, -RZ, R22.H1_H1 ;  /* 0x30000016ffbc7230 */ /* 0x000fe40000004100 */
[----:B------:R-:W-:Y:S02]  /*14370*/  @P0 HADD2.F32 R190, -RZ, R18.H1_H1 ;  /* 0x30000012ffbe0230 */ /* 0x000fe40000004100 */
        /* <DEDUP_REMOVED lines=10> */
[----:B------:R-:W-:Y:S02]  /*14420*/  MOV R190, 0x2 ;  /* 0x0000000200be7802 */ /* 0x000fe40000000f00 */
[----:B------:R-:W-:Y:S02]  /*14430*/  PRMT R13, R14, 0x7610, R13 ;  /* 0x000076100e0d7816 */ /* 0x000fe4000000000d */
        /* <DEDUP_REMOVED lines=10> */
.L_x_11981:
        /* <DEDUP_REMOVED lines=12> */
.L_x_11982:
        /* <DEDUP_REMOVED lines=43> */
.L_x_11980:
        /* <DEDUP_REMOVED lines=19> */
.L_x_11984:
        /* <DEDUP_REMOVED lines=12> */
.L_x_11985:
        /* <DEDUP_REMOVED lines=43> */
.L_x_11983:
        /* <DEDUP_REMOVED lines=25> */
.L_x_11987:
        /* <DEDUP_REMOVED lines=12> */
.L_x_11988:
        /* <DEDUP_REMOVED lines=43> */
.L_x_11986:
        /* <DEDUP_REMOVED lines=19> */
.L_x_11990:
        /* <DEDUP_REMOVED lines=14> */
.L_x_11991:
        /* <DEDUP_REMOVED lines=43> */
.L_x_11989:
        /* <DEDUP_REMOVED lines=18> */
.L_x_11943:
        /* <DEDUP_REMOVED lines=15> */
.L_x_11994:
        /* <DEDUP_REMOVED lines=12> */
.L_x_11995:
        /* <DEDUP_REMOVED lines=43> */
.L_x_11993:
[----:B------:R-:W-:Y:S01]  /*15c30*/  I2FP.F32.U32 R198, R210 ;  /* 0x000000d200c67245 */ /* 0x000fe20000201000 */
[----:B-----5:R-:W-:Y:S01]  /*15c40*/  HADD2.F32 R210, -RZ, R188.H0_H0 ;  /* 0x200000bcffd27230 */ /* 0x020fe20000004100 */
[----:B------:R-:W-:Y:S01]  /*15c50*/  ISETP.NE.AND P2, PT, R212, 0x1, PT ;  /* 0x00000001d400780c */ /* 0x000fe20003f45270 */
[----:B------:R-:W-:Y:S01]  /*15c60*/  @P0 HADD2.F32 R211, -RZ, R16.H0_H0 ;  /* 0x20000010ffd30230 */ /* 0x000fe20000004100 */
[----:B------:R-:W-:Y:S01]  /*15c70*/  LOP3.LUT R204, R204, 0xfffffff7, RZ, 0xc0, !PT ;  /* 0xfffffff7cccc7812 */ /* 0x000fe200078ec0ff */
[----:B------:R-:W-:Y:S01]  /*15c80*/  FFMA.FTZ R198, R198, R201, 1.1641532182693481445e-10 ;  /* 0x2f000000c6c67423 */ /* 0x000fe200000100c9 */
[----:B------:R-:W-:Y:S01]  /*15c90*/  FMUL.FTZ R210, R210, UR20 ;  /* 0x00000014d2d27c20 */ /* 0x000fe20008410000 */
[----:B--2---:R-:W-:-:S03]  /*15ca0*/  HFMA2 R214, -RZ, RZ, 0, 1.1920928955078125e-07 ;  /* 0x00000002ffd67431 */ /* 0x004fc600000001ff */
        /* <DEDUP_REMOVED lines=16> */
.L_x_11997:
        /* <DEDUP_REMOVED lines=12> */
.L_x_11998:
        /* <DEDUP_REMOVED lines=43> */
.L_x_11996:
        /* <DEDUP_REMOVED lines=24> */
.L_x_12000:
        /* <DEDUP_REMOVED lines=12> */
.L_x_12001:
        /* <DEDUP_REMOVED lines=43> */
.L_x_11999:
        /* <DEDUP_REMOVED lines=24> */
.L_x_12003:
        /* <DEDUP_REMOVED lines=12> */
.L_x_12004:
        /* <DEDUP_REMOVED lines=43> */
.L_x_12002:
        /* <DEDUP_REMOVED lines=22> */
.L_x_12006:
        /* <DEDUP_REMOVED lines=12> */
.L_x_12007:
        /* <DEDUP_REMOVED lines=43> */
.L_x_12005:
        /* <DEDUP_REMOVED lines=22> */
.L_x_12009:
        /* <DEDUP_REMOVED lines=12> */
.L_x_12010:
        /* <DEDUP_REMOVED lines=43> */
.L_x_12008:
[----:B------:R-:W-:Y:S01]  /*174a0*/  I2FP.F32.U32 R188, R189 ;  /* 0x000000bd00bc7245 */ /* 0x000fe20000201000 */
[----:B------:R-:W-:Y:S01]  /*174b0*/  HADD2.F32 R190, -RZ, R190.H1_H1 ;  /* 0x300000beffbe7230 */ /* 0x000fe20000004100 */
[----:B------:R-:W-:Y:S01]  /*174c0*/  ISETP.NE.AND P4, PT, R218, 0x1, PT ;  /* 0x00000001da00780c */ /* 0x000fe20003f85270 */
[----:B------:R-:W-:Y:S02]  /*174d0*/  IMAD.MOV.U32 R220, RZ, RZ, 0x2 ;  /* 0x00000002ffdc7424 */ /* 0x000fe400078e00ff */
[----:B------:R-:W-:Y:S01]  /*174e0*/  FFMA.FTZ R188, R188, R201, 1.1641532182693481445e-10 ;  /* 0x2f000000bcbc7423 */ /* 0x000fe200000100c9 */
[----:B------:R-:W-:Y:S01]  /*174f0*/  FMUL.FTZ R190, R190, UR20 ;  /* 0x00000014bebe7c20 */ /* 0x000fe20008410000 */
[----:B------:R-:W-:-:S03]  /*17500*/  IMAD.MOV.U32 R189, RZ, RZ, R0 ;  /* 0x000000ffffbd7224 */ /* 0x000fc600078e0000 */
[----:B------:R-:W-:Y:S01]  /*17510*/  FSETP.GTU.FTZ.AND P3, PT, R188, UR21, PT ;  /* 0x00000015bc007c0b */ /* 0x000fe2000bf7c000 */
        /* <DEDUP_REMOVED lines=14> */
.L_x_12012:
        /* <DEDUP_REMOVED lines=12> */
.L_x_12013:
        /* <DEDUP_REMOVED lines=43> */
.L_x_12011:
        /* <DEDUP_REMOVED lines=22> */
.L_x_12015:
        /* <DEDUP_REMOVED lines=12> */
.L_x_12016:
        /* <DEDUP_REMOVED lines=43> */
.L_x_12014:
        /* <DEDUP_REMOVED lines=14> */
.L_x_11992:
[----:B------:R-:W-:Y:S01]  /*17f20*/  SEL R227, RZ, 0x1000000, !P5 ;  /* 0x01000000ffe37807 */ /* 0x000fe20006800000 */
[----:B------:R-:W-:Y:S01]  /*17f30*/  IMAD.MOV.U32 R221, RZ, RZ, 0x10 ;  /* 0x00000010ffdd7424 */ /* 0x000fe200078e00ff */
[----:B------:R-:W-:Y:S01]  /*17f40*/  SEL R223, RZ, 0x10000, !P4 ;  /* 0x00010000ffdf7807 */ /* 0x000fe20006000000 */
[----:B------:R-:W0:Y:S01]  /*17f50*/  @P0 LDC.64 R224, c[0x0][0x3a0] ;  /* 0x0000e800ffe00b82 */ /* 0x000e220000000a00 */
[----:B------:R-:W-:Y:S01]  /*17f60*/  SEL R226, RZ, 0x100, !P3 ;  /* 0x00000100ffe27807 */ /* 0x000fe20005800000 */
[----:B------:R-:W-:Y:S01]  /*17f70*/  IMAD.WIDE.U32 R220, R206, R221, UR14 ;  /* 0x0000000ecedc7e25 */ /* 0x000fe2000f8e00dd */
[C---:B------:R-:W-:Y:S01]  /*17f80*/  LOP3.LUT P5, RZ, R204.reuse, 0x4, RZ, 0xc0, !PT ;  /* 0x00000004ccff7812 */ /* 0x040fe200078ac0ff */
[----:B------:R-:W1:Y:S01]  /*17f90*/  @UP0 LDCU.64 UR4, c[0x0][0x398] ;  /* 0x00007300ff0407ac */ /* 0x000e620008000a00 */
[----:B------:R-:W-:Y:S01]  /*17fa0*/  LOP3.LUT P4, RZ, R204, 0x2, RZ, 0xc0, !PT ;  /* 0x00000002ccff7812 */ /* 0x000fe2000788c0ff */
[----:B------:R-:W-:Y:S01]  /*17fb0*/  IMAD.MOV.U32 R231, RZ, RZ, 0x10 ;  /* 0x00000010ffe77424 */ /* 0x000fe200078e00ff */
[----:B------:R-:W-:Y:S01]  /*17fc0*/  LOP3.LUT R226, R226, R227, R223, 0xfe, !PT ;  /* 0x000000e3e2e27212 */ /* 0x000fe200078efedf */
[----:B------:R-:W-:Y:S01]  /*17fd0*/  HFMA2 R227, -RZ, RZ, 0, 4.76837158203125e-07 ;  /* 0x00000008ffe37431 */ /* 0x000fe200000001ff */
[----:B------:R-:W-:Y:S01]  /*17fe0*/  SEL R222, RZ, 0x1000000, !P1 ;  /* 0x01000000ffde7807 */ /* 0x000fe20004800000 */
[----:B------:R2:W-:Y:S01]  /*17ff0*/  STG.E.128 desc[UR16][R220.64], R188 ;  /* 0x000000bcdc007986 */ /* 0x0005e2000c101d10 */
[----:B------:R-:W-:-:S02]  /*18000*/  SEL R198, RZ, 0x10000, !P4 ;  /* 0x00010000ffc67807 */ /* 0x000fc40006000000 */
[----:B------:R-:W-:Y:S02]  /*18010*/  SEL R211, RZ, 0x100, !P5 ;  /* 0x00000100ffd37807 */ /* 0x000fe40006800000 */
[----:B------:R-:W-:Y:S02]  /*18020*/  LOP3.LUT P6, RZ, R204, 0x8, RZ, 0xc0, !PT ;  /* 0x00000008ccff7812 */ /* 0x000fe400078cc0ff */
[----:B------:R-:W-:Y:S01]  /*18030*/  LOP3.LUT R211, R211, R222, R198, 0xfe, !PT ;  /* 0x000000ded3d37212 */ /* 0x000fe200078efec6 */
[----:B------:R-:W-:Y:S01]  /*18040*/  VIADD R198, R184, 0x180 ;  /* 0x00000180b8c67836 */ /* 0x000fe20000000000 */
[----:B------:R-:W-:Y:S02]  /*18050*/  SEL R223, RZ, 0x1, !P2 ;  /* 0x00000001ffdf7807 */ /* 0x000fe40005000000 */
[----:B------:R-:W-:Y:S02]  /*18060*/  SEL R222, RZ, 0x1, !P6 ;  /* 0x00000001ffde7807 */ /* 0x000fe40007000000 */
[----:B------:R-:W-:Y:S01]  /*18070*/  PLOP3.LUT P1, PT, PT, PT, UP0, 0x80, 0x8 ;  /* 0x000000000008781c */ /* 0x000fe20003f2f008 */
[----:B0-----:R-:W-:Y:S01]  /*18080*/  @P0 IMAD.WIDE.U32 R224, R198, 0x10, R224 ;  /* 0x00000010c6e00825 */ /* 0x001fe200078e00e0 */
[----:B------:R-:W-:-:S02]  /*18090*/  PLOP3.LUT P2, PT, PT, PT, UP0, 0x80, 0x8 ;  /* 0x000000000008781c */ /* 0x000fc40003f4f008 */
[----:B--2---:R-:W-:Y:S01]  /*180a0*/  LOP3.LUT R189, R226, R223, RZ, 0xfc, !PT ;  /* 0x000000dfe2bd7212 */ /* 0x004fe200078efcff */
[----:B------:R-:W-:Y:S01]  /*180b0*/  IMAD.WIDE.U32 R190, R206, R227, UR12 ;  /* 0x0000000ccebe7e25 */ /* 0x000fe2000f8e00e3 */
[----:B------:R-:W-:-:S05]  /*180c0*/  LOP3.LUT R188, R211, R222, RZ, 0xfc, !PT ;  /* 0x000000ded3bc7212 */ /* 0x000fca00078efcff */
[----:B------:R0:W-:Y:S02]  /*180d0*/  STG.E.64 desc[UR16][R190.64], R188 ;  /* 0x000000bcbe007986 */ /* 0x0001e4000c101b10 */
[----:B-1----:R-:W-:-:S04]  /*180e0*/  @P1 IMAD.WIDE.U32 R226, R198, R231, UR4 ;  /* 0x00000004c6e21e25 */ /* 0x002fc8000f8e00e7 */
[----:B------:R-:W-:Y:S01]  /*180f0*/  IMAD.WIDE.U32 R230, R198, 0x10, R228 ;  /* 0x00000010c6e67825 */ /* 0x000fe200078e00e4 */
        /* <DEDUP_REMOVED lines=21> */
.L_x_12017:
        /* <DEDUP_REMOVED lines=19> */
.L_x_12020:
        /* <DEDUP_REMOVED lines=12> */
.L_x_12021:
        /* <DEDUP_REMOVED lines=43> */
.L_x_12019:
        /* <DEDUP_REMOVED lines=21> */
.L_x_12023:
        /* <DEDUP_REMOVED lines=12> */
.L_x_12024:
        /* <DEDUP_REMOVED lines=43> */
.L_x_12022:
        /* <DEDUP_REMOVED lines=8> */
[----:B------:R-:W-:Y:S01]  /*18c30*/  FSEL R8, R9, RZ, !P1 ;  /* 0x000000ff09087208 */ /* 0x000fe20004800000 */
[----:B------:R-:W-:-:S04]  /*18c40*/  IMAD.MOV.U32 R9, RZ, RZ, R0 ;  /* 0x000000ffff097224 */ /* 0x000fc800078e0000 */
[----:B------:R-:W-:Y:S01]  /*18c50*/  FADD.FTZ R205, R205, R8 ;  /* 0x00000008cdcd7221 */ /* 0x000fe20000010000 */
[----:B------:R-:W-:-:S03]  /*18c60*/  SEL R8, RZ, 0x1, P1 ;  /* 0x00000001ff087807 */ /* 0x000fc60000800000 */
        /* <DEDUP_REMOVED lines=12> */
.L_x_12026:
        /* <DEDUP_REMOVED lines=12> */
.L_x_12027:
        /* <DEDUP_REMOVED lines=43> */
.L_x_12025:
[----:B------:R-:W-:Y:S01]  /*190a0*/  I2FP.F32.U32 R10, R9 ;  /* 0x00000009000a7245 */ /* 0x000fe20000201000 */
[----:B------:R-:W-:Y:S01]  /*190b0*/  HADD2.F32 R188, -RZ, R188.H1_H1 ;  /* 0x300000bcffbc7230 */ /* 0x000fe20000004100 */
        /* <DEDUP_REMOVED lines=19> */
.L_x_12029:
        /* <DEDUP_REMOVED lines=12> */
.L_x_12030:
        /* <DEDUP_REMOVED lines=43> */
.L_x_12028:
        /* <DEDUP_REMOVED lines=24> */
.L_x_12032:
        /* <DEDUP_REMOVED lines=12> */
.L_x_12033:
        /* <DEDUP_REMOVED lines=43> */
.L_x_12031:
[----:B------:R-:W-:Y:S01]  /*19a50*/  I2FP.F32.U32 R10, R11 ;  /* 0x0000000b000a7245 */ /* 0x000fe20000201000 */
[----:B------:R-:W-:Y:S01]  /*19a60*/  HADD2.F32 R11, -RZ, R189.H0_H0 ;  /* 0x200000bdff0b7230 */ /* 0x000fe20000004100 */
        /* <DEDUP_REMOVED lines=19> */
.L_x_12035:
        /* <DEDUP_REMOVED lines=12> */
.L_x_12036:
        /* <DEDUP_REMOVED lines=43> */
.L_x_12034:
        /* <DEDUP_REMOVED lines=24> */
.L_x_12038:
        /* <DEDUP_REMOVED lines=12> */
.L_x_12039:
        /* <DEDUP_REMOVED lines=43> */
.L_x_12037:
[----:B------:R-:W-:Y:S01]  /*1a400*/  ISETP.NE.AND P3, PT, R14, 0x1, PT ;  /* 0x000000010e00780c */ /* 0x000fe20003f65270 */
[----:B------:R-:W-:Y:S01]  /*1a410*/  HADD2.F32 R189, -RZ, R189.H1_H1 ;  /* 0x300000bdffbd7230 */ /* 0x000fe20000004100 */
[----:B------:R-:W-:Y:S01]  /*1a420*/  I2FP.F32.U32 R12, R11 ;  /* 0x0000000b000c7245 */ /* 0x000fe20000201000 */
[----:B------:R-:W-:Y:S02]  /*1a430*/  HFMA2 R188, -RZ, RZ, 0, 1.1920928955078125e-07 ;  /* 0x00000002ffbc7431 */ /* 0x000fe400000001ff */
        /* <DEDUP_REMOVED lines=15> */
.L_x_12041:
        /* <DEDUP_REMOVED lines=12> */
.L_x_12042:
        /* <DEDUP_REMOVED lines=43> */
.L_x_12040:
        /* <DEDUP_REMOVED lines=8> */
[----:B------:R-:W-:Y:S01]  /*1a920*/  FSEL R12, R13, RZ, !P2 ;  /* 0x000000ff0d0c7208 */ /* 0x000fe20005000000 */
[----:B------:R-:W-:-:S04]  /*1a930*/  IMAD.MOV.U32 R13, RZ, RZ, R0 ;  /* 0x000000ffff0d7224 */ /* 0x000fc800078e0000 */
        /* <DEDUP_REMOVED lines=14> */
.L_x_12044:
        /* <DEDUP_REMOVED lines=12> */
.L_x_12045:
        /* <DEDUP_REMOVED lines=43> */
.L_x_12043:
        /* <DEDUP_REMOVED lines=19> */
.L_x_12047:
        /* <DEDUP_REMOVED lines=12> */
.L_x_12048:
        /* <DEDUP_REMOVED lines=43> */
.L_x_12046:
        /* <DEDUP_REMOVED lines=24> */
.L_x_12050:
        /* <DEDUP_REMOVED lines=12> */
.L_x_12051:
        /* <DEDUP_REMOVED lines=43> */
.L_x_12049:
[----:B------:R-:W-:Y:S01]  /*1b720*/  I2FP.F32.U32 R14, R13 ;  /* 0x0000000d000e7245 */ /* 0x000fe20000201000 */
[----:B------:R-:W-:Y:S01]  /*1b730*/  HADD2.F32 R190, -RZ, R190.H1_H1 ;  /* 0x300000beffbe7230 */ /* 0x000fe20000004100 */
[----:B------:R-:W-:-:S03]  /*1b740*/  ISETP.NE.AND P4, PT, R189, 0x1, PT ;  /* 0x00000001bd00780c */ /* 0x000fc60003f85270 */
[----:B------:R-:W-:Y:S01]  /*1b750*/  FFMA.FTZ R14, R14, R201, 1.1641532182693481445e-10 ;  /* 0x2f0000000e0e7423 */ /* 0x000fe200000100c9 */
[----:B------:R-:W-:Y:S01]  /*1b760*/  FMUL.FTZ R13, R190, UR20 ;  /* 0x00000014be0d7c20 */ /* 0x000fe20008410000 */
[----:B------:R-:W-:-:S03]  /*1b770*/  IMAD.MOV.U32 R190, RZ, RZ, 0x2 ;  /* 0x00000002ffbe7424 */ /* 0x000fc600078e00ff */
        /* <DEDUP_REMOVED lines=13> */
.L_x_12053:
        /* <DEDUP_REMOVED lines=12> */
.L_x_12054:
        /* <DEDUP_REMOVED lines=43> */
.L_x_12052:
[----:B------:R-:W-:Y:S01]  /*1bbc0*/  I2FP.F32.U32 R14, R14 ;  /* 0x0000000e000e7245 */ /* 0x000fe20000201000 */
[----:B------:R-:W-:Y:S02]  /*1bbd0*/  HADD2.F32 R188, -RZ, R22.H1_H1 ;  /* 0x30000016ffbc7230 */ /* 0x000fe40000004100 */
[----:B--2---:R-:W-:Y:S02]  /*1bbe0*/  @P0 HADD2.F32 R224, -RZ, R18.H1_H1 ;  /* 0x30000012ffe00230 */ /* 0x004fe40000004100 */
        /* <DEDUP_REMOVED lines=22> */
.L_x_12056:
        /* <DEDUP_REMOVED lines=12> */
.L_x_12057:
        /* <DEDUP_REMOVED lines=43> */
.L_x_12055:
        /* <DEDUP_REMOVED lines=19> */
.L_x_12059:
        /* <DEDUP_REMOVED lines=12> */
.L_x_12060:
        /* <DEDUP_REMOVED lines=43> */
.L_x_12058:
[----:B------:R-:W-:Y:S01]  /*1c560*/  I2FP.F32.U32 R188, R189 ;  /* 0x000000bd00bc7245 */ /* 0x000fe20000201000 */
[----:B------:R-:W-:Y:S02]  /*1c570*/  HADD2.F32 R189, -RZ, R23.H0_H0 ;  /* 0x20000017ffbd7230 */ /* 0x000fe40000004100 */
[----:B------:R-:W-:Y:S02]  /*1c580*/  @P0 HADD2.F32 R225, -RZ, R19.H0_H0 ;  /* 0x20000013ffe10230 */ /* 0x000fe40000004100 */
[----:B------:R-:W-:Y:S01]  /*1c590*/  FFMA.FTZ R188, R188, R201, 1.1641532182693481445e-10 ;  /* 0x2f000000bcbc7423 */ /* 0x000fe200000100c9 */
[----:B------:R-:W-:Y:S01]  /*1c5a0*/  FMUL.FTZ R189, R189, UR20 ;  /* 0x00000014bdbd7c20 */ /* 0x000fe20008410000 */
[----:B------:R-:W-:-:S03]  /*1c5b0*/  IMAD.MOV.U32 R190, RZ, RZ, R0 ;  /* 0x000000ffffbe7224 */ /* 0x000fc600078e0000 */
[----:B------:R-:W-:-:S04]  /*1c5c0*/  FSETP.GTU.FTZ.AND P5, PT, R188, UR21, PT ;  /* 0x00000015bc007c0b */ /* 0x000fc8000bfbc000 */
        /* <DEDUP_REMOVED lines=18> */
.L_x_12062:
        /* <DEDUP_REMOVED lines=12> */
.L_x_12063:
        /* <DEDUP_REMOVED lines=43> */
.L_x_12061:
        /* <DEDUP_REMOVED lines=21> */
.L_x_12065:
        /* <DEDUP_REMOVED lines=14> */
.L_x_12066:
        /* <DEDUP_REMOVED lines=43> */
.L_x_12064:
        /* <DEDUP_REMOVED lines=18> */
.L_x_12018:
        /* <DEDUP_REMOVED lines=15> */
.L_x_12069:
        /* <DEDUP_REMOVED lines=12> */
.L_x_12070:
        /* <DEDUP_REMOVED lines=43> */
.L_x_12068:
        /* <DEDUP_REMOVED lines=24> */
.L_x_12072:
        /* <DEDUP_REMOVED lines=12> */
.L_x_12073:
        /* <DEDUP_REMOVED lines=43> */
.L_x_12071:
[----:B------:R-:W-:Y:S01]  /*1d9b0*/  I2FP.F32.U32 R220, R211 ;  /* 0x000000d300dc7245 */ /* 0x000fe20000201000 */
[----:B------:R-:W-:Y:S01]  /*1d9c0*/  HADD2.F32 R188, -RZ, R188.H1_H1 ;  /* 0x300000bcffbc7230 */ /* 0x000fe20000004100 */
[----:B------:R-:W-:Y:S01]  /*1d9d0*/  ISETP.NE.AND P2, PT, R222, 0x1, PT ;  /* 0x00000001de00780c */ /* 0x000fe20003f45270 */
[----:B--2---:R-:W-:Y:S01]  /*1d9e0*/  IMAD.MOV.U32 R224, RZ, RZ, 0x2 ;  /* 0x00000002ffe07424 */ /* 0x004fe200078e00ff */
        /* <DEDUP_REMOVED lines=20> */
.L_x_12075:
        /* <DEDUP_REMOVED lines=12> */
.L_x_12076:
        /* <DEDUP_REMOVED lines=43> */
.L_x_12074:
[----:B------:R-:W-:Y:S01]  /*1dea0*/  I2FP.F32.U32 R188, R188 ;  /* 0x000000bc00bc7245 */ /* 0x000fe20000201000 */
[----:B------:R-:W-:Y:S01]  /*1deb0*/  HADD2.F32 R220, -RZ, R189.H0_H0 ;  /* 0x200000bdffdc7230 */ /* 0x000fe20000004100 */
        /* <DEDUP_REMOVED lines=22> */
.L_x_12078:
        /* <DEDUP_REMOVED lines=12> */
.L_x_12079:
        /* <DEDUP_REMOVED lines=43> */
.L_x_12077:
        /* <DEDUP_REMOVED lines=22> */
.L_x_12081:
        /* <DEDUP_REMOVED lines=12> */
.L_x_12082:
        /* <DEDUP_REMOVED lines=43> */
.L_x_12080:
        /* <DEDUP_REMOVED lines=22> */
.L_x_12084:
        /* <DEDUP_REMOVED lines=12> */
.L_x_12085:
        /* <DEDUP_REMOVED lines=43> */
.L_x_12083:
[----:B------:R-:W-:Y:S01]  /*1ed30*/  I2FP.F32.U32 R188, R189 ;  /* 0x000000bd00bc7245 */ /* 0x000fe20000201000 */
[----:B------:R-:W-:Y:S01]  /*1ed40*/  HADD2.F32 R190, -RZ, R190.H1_H1 ;  /* 0x300000beffbe7230 */ /* 0x000fe20000004100 */
[----:B------:R-:W-:Y:S01]  /*1ed50*/  ISETP.NE.AND P4, PT, R225, 0x1, PT ;  /* 0x00000001e100780c */ /* 0x000fe20003f85270 */
[----:B------:R-:W-:Y:S02]  /*1ed60*/  @P0 HADD2.F32 R189, -RZ, R18.H1_H1 ;  /* 0x30000012ffbd0230 */ /* 0x000fe40000004100 */
[----:B------:R-:W-:Y:S01]  /*1ed70*/  FFMA.FTZ R188, R188, R201, 1.1641532182693481445e-10 ;  /* 0x2f000000bcbc7423 */ /* 0x000fe200000100c9 */
[----:B------:R-:W-:-:S04]  /*1ed80*/  FMUL.FTZ R190, R190, UR20 ;  /* 0x00000014bebe7c20 */ /* 0x000fc80008410000 */
[----:B------:R-:W-:Y:S01]  /*1ed90*/  FSETP.GTU.FTZ.AND P3, PT, R188, UR21, PT ;  /* 0x00000015bc007c0b */ /* 0x000fe2000bf7c000 */
[----:B------:R-:W-:-:S03]  /*1eda0*/  HFMA2 R188, -RZ, RZ, 0, 1.1920928955078125e-07 ;  /* 0x00000002ffbc7431 */ /* 0x000fc600000001ff */
        /* <DEDUP_REMOVED lines=14> */
.L_x_12087:
        /* <DEDUP_REMOVED lines=12> */
.L_x_12088:
        /* <DEDUP_REMOVED lines=43> */
.L_x_12086:
[----:B------:R-:W-:Y:S01]  /*1f200*/  I2FP.F32.U32 R226, R189 ;  /* 0x000000bd00e27245 */ /* 0x000fe20000201000 */
[----:B------:R-:W-:Y:S01]  /*1f210*/  HADD2.F32 R189, -RZ, R191.H0_H0 ;  /* 0x200000bfffbd7230 */ /* 0x000fe20000004100 */
[----:B------:R-:W-:Y:S01]  /*1f220*/  ISETP.NE.AND P5, PT, R188, 0x1, PT ;  /* 0x00000001bc00780c */ /* 0x000fe20003fa5270 */
[----:B------:R-:W-:Y:S01]  /*1f230*/  @P0 HADD2.F32 R230, -RZ, R19.H0_H0 ;  /* 0x20000013ffe60230 */ /* 0x000fe20000004100 */
[----:B------:R-:W-:Y:S01]  /*1f240*/  UMOV UR4, 0x2 ;  /* 0x0000000200047882 */ /* 0x000fe20000000000 */
[----:B------:R-:W-:Y:S01]  /*1f250*/  FFMA.FTZ R226, R226, R201, 1.1641532182693481445e-10 ;  /* 0x2f000000e2e27423 */ /* 0x000fe200000100c9 */
[----:B------:R-:W-:-:S04]  /*1f260*/  FMUL.FTZ R189, R189, UR20 ;  /* 0x00000014bdbd7c20 */ /* 0x000fc80008410000 */
        /* <DEDUP_REMOVED lines=17> */
.L_x_12090:
        /* <DEDUP_REMOVED lines=12> */
.L_x_12091:
        /* <DEDUP_REMOVED lines=43> */
.L_x_12089:
        /* <DEDUP_REMOVED lines=14> */
.L_x_12067:
        /* <DEDUP_REMOVED lines=51> */
.L_x_12092:
        /* <DEDUP_REMOVED lines=23> */
.L_x_12095:
        /* <DEDUP_REMOVED lines=12> */
.L_x_12096:
        /* <DEDUP_REMOVED lines=43> */
.L_x_12094:
        /* <DEDUP_REMOVED lines=21> */
.L_x_12098:
        /* <DEDUP_REMOVED lines=12> */
.L_x_12099:
        /* <DEDUP_REMOVED lines=43> */
.L_x_12097:
        /* <DEDUP_REMOVED lines=24> */
.L_x_12101:
        /* <DEDUP_REMOVED lines=12> */
.L_x_12102:
        /* <DEDUP_REMOVED lines=43> */
.L_x_12100:
        /* <DEDUP_REMOVED lines=21> */
.L_x_12104:
        /* <DEDUP_REMOVED lines=12> */
.L_x_12105:
        /* <DEDUP_REMOVED lines=43> */
.L_x_12103:
        /* <DEDUP_REMOVED lines=24> */
.L_x_12107:
        /* <DEDUP_REMOVED lines=12> */
.L_x_12108:
        /* <DEDUP_REMOVED lines=43> */
.L_x_12106:
        /* <DEDUP_REMOVED lines=21> */
.L_x_12110:
        /* <DEDUP_REMOVED lines=12> */
.L_x_12111:
        /* <DEDUP_REMOVED lines=43> */
.L_x_12109:
        /* <DEDUP_REMOVED lines=11> */
[----:B------:R-:W-:-:S03]  /*218b0*/  MOV R11, R0 ;  /* 0x00000000000b7202 */ /* 0x000fc60000000f00 */
        /* <DEDUP_REMOVED lines=12> */
.L_x_12113:
        /* <DEDUP_REMOVED lines=12> */
.L_x_12114:
        /* <DEDUP_REMOVED lines=43> */
.L_x_12112:
[----:B------:R-:W-:Y:S01]  /*21cf0*/  ISETP.NE.AND P3, PT, R12, 0x1, PT ;  /* 0x000000010c00780c */ /* 0x000fe20003f65270 */
[----:B------:R-:W-:Y:S01]  /*21d00*/  HADD2.F32 R189, -RZ, R189.H1_H1 ;  /* 0x300000bdffbd7230 */ /* 0x000fe20000004100 */
        /* <DEDUP_REMOVED lines=19> */
.L_x_12116:
        /* <DEDUP_REMOVED lines=12> */
.L_x_12117:
        /* <DEDUP_REMOVED lines=43> */
.L_x_12115:
[----:B------:R-:W-:Y:S01]  /*221b0*/  I2FP.F32.U32 R12, R13 ;  /* 0x0000000d000c7245 */ /* 0x000fe20000201000 */
[----:B------:R-:W-:Y:S01]  /*221c0*/  HADD2.F32 R13, -RZ, R21.H1_H1 ;  /* 0x30000015ff0d7230 */ /* 0x000fe20000004100 */
[----:B------:R-:W-:Y:S01]  /*221d0*/  UMOV UR5, 0x2 ;  /* 0x0000000200057882 */ /* 0x000fe20000000000 */
[----:B------:R-:W-:Y:S02]  /*221e0*/  @P0 HADD2.F32 R230, -RZ, R17.H1_H1 ;  /* 0x30000011ffe60230 */ /* 0x000fe40000004100 */
[----:B------:R-:W-:Y:S01]  /*221f0*/  FFMA.FTZ R12, R12, R201, 1.1641532182693481445e-10 ;  /* 0x2f0000000c0c7423 */ /* 0x000fe200000100c9 */
[----:B------:R-:W-:-:S04]  /*22200*/  FMUL.FTZ R13, R13, UR20 ;  /* 0x000000140d0d7c20 */ /* 0x000fc80008410000 */
[----:B------:R-:W-:-:S04]  /*22210*/  FSETP.GTU.FTZ.AND P2, PT, R12, UR21, PT ;  /* 0x000000150c007c0b */ /* 0x000fc8000bf5c000 */
[----:B------:R-:W-:Y:S02]  /*22220*/  FSEL R12, R13, RZ, !P2 ;  /* 0x000000ff0d0c7208 */ /* 0x000fe40005000000 */
[----:B------:R-:W-:-:S03]  /*22230*/  MOV R13, R0 ;  /* 0x00000000000d7202 */ /* 0x000fc60000000f00 */
[----:B------:R-:W-:Y:S01]  /*22240*/  FADD.FTZ R11, R11, R12 ;  /* 0x0000000c0b0b7221 */ /* 0x000fe20000010000 */
[----:B------:R-:W-:-:S03]  /*22250*/  IMAD.U32 R12, RZ, RZ, UR4 ;  /* 0x00000004ff0c7e24 */ /* 0x000fc6000f8e00ff */
[--C-:B------:R-:W-:Y:S01]  /*22260*/  @P0 FADD.FTZ R230, R230, R11.reuse ;  /* 0x0000000be6e60221 */ /* 0x100fe20000010000 */
[----:B------:R-:W-:Y:S01]  /*22270*/  @!P0 IMAD.MOV.U32 R230, RZ, RZ, R11 ;  /* 0x000000ffffe68224 */ /* 0x000fe200078e000b */
[----:B------:R-:W-:Y:S02]  /*22280*/  ISETP.NE.AND P3, PT, R12, 0x1, PT ;  /* 0x000000010c00780c */ /* 0x000fe40003f65270 */
[----:B------:R-:W-:Y:S02]  /*22290*/  SEL R11, RZ, 0x1, P2 ;  /* 0x00000001ff0b7807 */ /* 0x000fe40001000000 */
[----:B------:R-:W-:-:S09]  /*222a0*/  F2FP.F16.F32.PACK_AB R240, RZ, R230 ;  /* 0x000000e6fff0723e */ /* 0x000fd200000000ff */
        /* <DEDUP_REMOVED lines=11> */
.L_x_12119:
        /* <DEDUP_REMOVED lines=12> */
.L_x_12120:
        /* <DEDUP_REMOVED lines=43> */
.L_x_12118:
[----:B------:R-:W-:Y:S01]  /*226d0*/  I2FP.F32.U32 R12, R13 ;  /* 0x0000000d000c7245 */ /* 0x000fe20000201000 */
[----:B------:R-:W-:Y:S01]  /*226e0*/  UISETP.NE.AND UP2, UPT, UR5, 0x1, UPT ;  /* 0x000000010500788c */ /* 0x000fe2000bf45270 */
[----:B------:R-:W-:Y:S01]  /*226f0*/  HADD2.F32 R13, -RZ, R190.H0_H0 ;  /* 0x200000beff0d7230 */ /* 0x000fe20000004100 */
[----:B------:R-:W-:Y:S01]  /*22700*/  UMOV UR4, 0x2 ;  /* 0x0000000200047882 */ /* 0x000fe20000000000 */
[----:B------:R-:W-:Y:S02]  /*22710*/  IMAD.MOV.U32 R188, RZ, RZ, R0 ;  /* 0x000000ffffbc7224 */ /* 0x000fe400078e0000 */
[----:B------:R-:W-:Y:S01]  /*22720*/  FFMA.FTZ R12, R12, R201, 1.1641532182693481445e-10 ;  /* 0x2f0000000c0c7423 */ /* 0x000fe200000100c9 */
[----:B------:R-:W-:-:S04]  /*22730*/  FMUL.FTZ R13, R13, UR20 ;  /* 0x000000140d0d7c20 */ /* 0x000fc80008410000 */
        /* <DEDUP_REMOVED lines=14> */
.L_x_12122:
        /* <DEDUP_REMOVED lines=12> */
.L_x_12123:
        /* <DEDUP_REMOVED lines=43> */
.L_x_12121:
        /* <DEDUP_REMOVED lines=26> */
.L_x_12125:
        /* <DEDUP_REMOVED lines=12> */
.L_x_12126:
        /* <DEDUP_REMOVED lines=43> */
.L_x_12124:
[----:B------:R-:W-:Y:S01]  /*230a0*/  I2FP.F32.U32 R14, R13 ;  /* 0x0000000d000e7245 */ /* 0x000fe20000201000 */
[----:B------:R-:W-:Y:S01]  /*230b0*/  HADD2.F32 R190, -RZ, R190.H1_H1 ;  /* 0x300000beffbe7230 */ /* 0x000fe20000004100 */
[----:B------:R-:W-:Y:S01]  /*230c0*/  UISETP.NE.AND UP2, UPT, UR5, 0x1, UPT ;  /* 0x000000010500788c */ /* 0x000fe2000bf45270 */
[----:B------:R-:W-:Y:S02]  /*230d0*/  UMOV UR4, 0x2 ;  /* 0x0000000200047882 */ /* 0x000fe40000000000 */
[----:B------:R-:W-:Y:S01]  /*230e0*/  FFMA.FTZ R14, R14, R201, 1.1641532182693481445e-10 ;  /* 0x2f0000000e0e7423 */ /* 0x000fe200000100c9 */
[----:B------:R-:W-:-:S04]  /*230f0*/  FMUL.FTZ R13, R190, UR20 ;  /* 0x00000014be0d7c20 */ /* 0x000fc80008410000 */
[----:B------:R-:W-:Y:S01]  /*23100*/  FSETP.GTU.FTZ.AND P3, PT, R14, UR21, PT ;  /* 0x000000150e007c0b */ /* 0x000fe2000bf7c000 */
[----:B------:R-:W-:-:S03]  /*23110*/  IMAD.MOV.U32 R14, RZ, RZ, R0 ;  /* 0x000000ffff0e7224 */ /* 0x000fc600078e0000 */
        /* <DEDUP_REMOVED lines=13> */
.L_x_12128:
        /* <DEDUP_REMOVED lines=12> */
.L_x_12129:
        /* <DEDUP_REMOVED lines=43> */
.L_x_12127:
[----:B------:R-:W-:Y:S01]  /*23560*/  I2FP.F32.U32 R14, R14 ;  /* 0x0000000e000e7245 */ /* 0x000fe20000201000 */
[----:B------:R-:W-:Y:S01]  /*23570*/  HADD2.F32 R188, -RZ, R22.H1_H1 ;  /* 0x30000016ffbc7230 */ /* 0x000fe20000004100 */
[----:B------:R-:W-:Y:S01]  /*23580*/  UISETP.NE.AND UP2, UPT, UR4, 0x1, UPT ;  /* 0x000000010400788c */ /* 0x000fe2000bf45270 */
[----:B--2---:R-:W-:Y:S01]  /*23590*/  @P0 HADD2.F32 R232, -RZ, R18.H1_H1 ;  /* 0x30000012ffe80230 */ /* 0x004fe20000004100 */
[----:B------:R-:W-:Y:S01]  /*235a0*/  UMOV UR5, 0x2 ;  /* 0x0000000200057882 */ /* 0x000fe20000000000 */
[----:B------:R-:W-:Y:S01]  /*235b0*/  FFMA.FTZ R14, R14, R201, 1.1641532182693481445e-10 ;  /* 0x2f0000000e0e7423 */ /* 0x000fe200000100c9 */
[----:B------:R-:W-:Y:S01]  /*235c0*/  FMUL.FTZ R188, R188, UR20 ;  /* 0x00000014bcbc7c20 */ /* 0x000fe20008410000 */
[----:B------:R-:W-:-:S03]  /*235d0*/  IMAD.MOV.U32 R189, RZ, RZ, R0 ;  /* 0x000000ffffbd7224 */ /* 0x000fc600078e0000 */
[----:B------:R-:W-:-:S04]  /*235e0*/  FSETP.GTU.FTZ.AND P4, PT, R14, UR21, PT ;  /* 0x000000150e007c0b */ /* 0x000fc8000bf9c000 */
[----:B------:R-:W-:Y:S02]  /*235f0*/  FSEL R188, R188, RZ, !P4 ;  /* 0x000000ffbcbc7208 */ /* 0x000fe40006000000 */
[----:B------:R-:W-:-:S03]  /*23600*/  SEL R14, RZ, 0x1, P4 ;  /* 0x00000001ff0e7807 */ /* 0x000fc60002000000 */
[----:B------:R-:W-:-:S04]  /*23610*/  FADD.FTZ R13, R13, R188 ;  /* 0x000000bc0d0d7221 */ /* 0x000fc80000010000 */
[--C-:B------:R-:W-:Y:S01]  /*23620*/  @P0 FADD.FTZ R232, R232, R13.reuse ;  /* 0x0000000de8e80221 */ /* 0x100fe20000010000 */
[----:B------:R-:W-:Y:S02]  /*23630*/  @!P0 MOV R232, R13 ;  /* 0x0000000d00e88202 */ /* 0x000fe40000000f00 */
[----:B------:R-:W-:Y:S02]  /*23640*/  PRMT R13, R14, 0x7610, R13 ;  /* 0x000076100e0d7816 */ /* 0x000fe4000000000d */
        /* <DEDUP_REMOVED lines=12> */
.L_x_12131:
        /* <DEDUP_REMOVED lines=12> */
.L_x_12132:
        /* <DEDUP_REMOVED lines=43> */
.L_x_12130:
[----:B------:R-:W-:Y:S01]  /*23a80*/  I2FP.F32.U32 R14, R189 ;  /* 0x000000bd000e7245 */ /* 0x000fe20000201000 */
[----:B------:R-:W-:Y:S01]  /*23a90*/  HADD2.F32 R188, -RZ, R191.H0_H0 ;  /* 0x200000bfffbc7230 */ /* 0x000fe20000004100 */
[----:B------:R-:W-:Y:S01]  /*23aa0*/  UISETP.NE.AND UP2, UPT, UR5, 0x1, UPT ;  /* 0x000000010500788c */ /* 0x000fe2000bf45270 */
[----:B------:R-:W-:Y:S01]  /*23ab0*/  IMAD.MOV.U32 R189, RZ, RZ, R0 ;  /* 0x000000ffffbd7224 */ /* 0x000fe200078e0000 */
        /* <DEDUP_REMOVED lines=17> */
.L_x_12134:
        /* <DEDUP_REMOVED lines=12> */
.L_x_12135:
        /* <DEDUP_REMOVED lines=43> */
.L_x_12133:
        /* <DEDUP_REMOVED lines=27> */
.L_x_12137:
        /* <DEDUP_REMOVED lines=12> */
.L_x_12138:
        /* <DEDUP_REMOVED lines=43> */
.L_x_12136:
[----:B------:R-:W-:Y:S01]  /*24460*/  I2FP.F32.U32 R188, R189 ;  /* 0x000000bd00bc7245 */ /* 0x000fe20000201000 */
[----:B------:R-:W-:Y:S01]  /*24470*/  HADD2.F32 R191, -RZ, R191.H1_H1 ;  /* 0x300000bfffbf7230 */ /* 0x000fe20000004100 */
        /* <DEDUP_REMOVED lines=19> */
.L_x_12140:
        /* <DEDUP_REMOVED lines=14> */
.L_x_12141:
        /* <DEDUP_REMOVED lines=43> */
.L_x_12139:
[----:B------:R-:W-:Y:S01]  /*24940*/  I2FP.F32.U32 R188, R189 ;  /* 0x000000bd00bc7245 */ /* 0x000fe20000201000 */
[----:B------:R-:W-:Y:S01]  /*24950*/  HADD2.F32 R189, -RZ, R23.H1_H1 ;  /* 0x30000017ffbd7230 */ /* 0x000fe20000004100 */
[----:B------:R-:W-:-:S03]  /*24960*/  PRMT R190, R241, 0x5410, R242 ;  /* 0x00005410f1be7816 */ /* 0x000fc600000000f2 */
[----:B------:R-:W-:Y:S01]  /*24970*/  FFMA.FTZ R188, R188, R201, 1.1641532182693481445e-10 ;  /* 0x2f000000bcbc7423 */ /* 0x000fe200000100c9 */
[----:B------:R-:W-:Y:S01]  /*24980*/  FMUL.FTZ R189, R189, UR20 ;  /* 0x00000014bdbd7c20 */ /* 0x000fe20008410000 */
[----:B------:R-:W-:-:S03]  /*24990*/  @P0 HADD2.F32 R201, -RZ, R19.H1_H1 ;  /* 0x30000013ffc90230 */ /* 0x000fc60000004100 */
        /* <DEDUP_REMOVED lines=12> */
.L_x_12093:
        /* <DEDUP_REMOVED lines=18> */
.L_x_12144:
        /* <DEDUP_REMOVED lines=12> */
.L_x_12145:
        /* <DEDUP_REMOVED lines=43> */
.L_x_12143:
[----:B------:R-:W-:Y:S01]  /*24ef0*/  I2FP.F32.U32 R206, R227 ;  /* 0x000000e300ce7245 */ /* 0x000fe20000201000 */
[----:B-----5:R-:W-:Y:S01]  /*24f00*/  HADD2.F32 R227, -RZ, R188.H0_H0 ;  /* 0x200000bcffe37230 */ /* 0x020fe20000004100 */
[----:B------:R-:W-:Y:S01]  /*24f10*/  UISETP.NE.AND UP2, UPT, UR5, 0x1, UPT ;  /* 0x000000010500788c */ /* 0x000fe2000bf45270 */
[----:B------:R-:W-:Y:S01]  /*24f20*/  LOP3.LUT R204, R204, 0xfffffff7, RZ, 0xc0, !PT ;  /* 0xfffffff7cccc7812 */ /* 0x000fe200078ec0ff */
[----:B------:R-:W-:Y:S02]  /*24f30*/  IMAD.MOV.U32 R229, RZ, RZ, R0 ;  /* 0x000000ffffe57224 */ /* 0x000fe400078e0000 */
[----:B------:R-:W-:Y:S01]  /*24f40*/  FFMA.FTZ R206, R206, R201, 1.1641532182693481445e-10 ;  /* 0x2f000000cece7423 */ /* 0x000fe200000100c9 */
[----:B------:R-:W-:Y:S01]  /*24f50*/  FMUL.FTZ R227, R227, UR20 ;  /* 0x00000014e3e37c20 */ /* 0x000fe20008410000 */
[----:B------:R-:W-:-:S03]  /*24f60*/  UMOV UR4, 0x2 ;  /* 0x0000000200047882 */ /* 0x000fc60000000000 */
[----:B------:R-:W-:Y:S01]  /*24f70*/  FSETP.GTU.FTZ.AND P1, PT, R206, UR21, PT ;  /* 0x00000015ce007c0b */ /* 0x000fe2000bf3c000 */
[----:B------:R-:W-:-:S03]  /*24f80*/  @P0 HADD2.F32 R206, -RZ, R16.H0_H0 ;  /* 0x20000010ffce0230 */ /* 0x000fc60000004100 */
[----:B------:R-:W-:Y:S02]  /*24f90*/  FSEL R227, R227, RZ, !P1 ;  /* 0x000000ffe3e37208 */ /* 0x000fe40004800000 */
[----:B------:R-:W-:-:S03]  /*24fa0*/  PLOP3.LUT P1, PT, P1, PT, PT, 0x8, 0x80 ;  /* 0x000000000080781c */ /* 0x000fc60000f2e170 */
[----:B------:R-:W-:-:S05]  /*24fb0*/  @P0 FADD.FTZ R227, R206, R227 ;  /* 0x000000e3cee30221 */ /* 0x000fca0000010000 */
[----:B------:R-:W-:-:S05]  /*24fc0*/  F2FP.F16.F32.PACK_AB R206, RZ, R227 ;  /* 0x000000e3ffce723e */ /* 0x000fca00000000ff */
        /* <DEDUP_REMOVED lines=11> */
.L_x_12147:
        /* <DEDUP_REMOVED lines=12> */
.L_x_12148:
        /* <DEDUP_REMOVED lines=43> */
.L_x_12146:
[----:B------:R-:W-:Y:S01]  /*253f0*/  I2FP.F32.U32 R228, R229 ;  /* 0x000000e500e47245 */ /* 0x000fe20000201000 */
[----:B------:R-:W-:Y:S01]  /*25400*/  HADD2.F32 R188, -RZ, R188.H1_H1 ;  /* 0x300000bcffbc7230 */ /* 0x000fe20000004100 */
[----:B------:R-:W-:Y:S01]  /*25410*/  UISETP.NE.AND UP2, UPT, UR4, 0x1, UPT ;  /* 0x000000010400788c */ /* 0x000fe2000bf45270 */
[----:B------:R-:W-:Y:S01]  /*25420*/  LOP3.LUT R204, R204, 0xfffffffb, RZ, 0xc0, !PT ;  /* 0xfffffffbcccc7812 */ /* 0x000fe200078ec0ff */
[----:B------:R-:W-:Y:S01]  /*25430*/  UMOV UR5, 0x2 ;  /* 0x0000000200057882 */ /* 0x000fe20000000000 */
        /* <DEDUP_REMOVED lines=20> */
.L_x_12150:
        /* <DEDUP_REMOVED lines=12> */
.L_x_12151:
        /* <DEDUP_REMOVED lines=43> */
.L_x_12149:
[----:B------:R-:W-:Y:S01]  /*258f0*/  I2FP.F32.U32 R188, R188 ;  /* 0x000000bc00bc7245 */ /* 0x000fe20000201000 */
[----:B------:R-:W-:Y:S01]  /*25900*/  HADD2.F32 R228, -RZ, R189.H0_H0 ;  /* 0x200000bdffe47230 */ /* 0x000fe20000004100 */
[----:B------:R-:W-:Y:S01]  /*25910*/  UISETP.NE.AND UP2, UPT, UR5, 0x1, UPT ;  /* 0x000000010500788c */ /* 0x000fe2000bf45270 */
[----:B------:R-:W-:Y:S01]  /*25920*/  @P0 HADD2.F32 R231, -RZ, R17.H0_H0 ;  /* 0x20000011ffe70230 */ /* 0x000fe20000004100 */
[----:B------:R-:W-:Y:S01]  /*25930*/  LOP3.LUT R204, R204, 0xfffffffd, RZ, 0xc0, !PT ;  /* 0xfffffffdcccc7812 */ /* 0x000fe200078ec0ff */
[----:B------:R-:W-:Y:S01]  /*25940*/  FFMA.FTZ R188, R188, R201, 1.1641532182693481445e-10 ;  /* 0x2f000000bcbc7423 */ /* 0x000fe200000100c9 */
[----:B------:R-:W-:Y:S01]  /*25950*/  FMUL.FTZ R228, R228, UR20 ;  /* 0x00000014e4e47c20 */ /* 0x000fe20008410000 */
[----:B------:R-:W-:-:S03]  /*25960*/  UMOV UR4, 0x2 ;  /* 0x0000000200047882 */ /* 0x000fc60000000000 */
[----:B------:R-:W-:Y:S02]  /*25970*/  FSETP.GTU.FTZ.AND P1, PT, R188, UR21, PT ;  /* 0x00000015bc007c0b */ /* 0x000fe4000bf3c000 */
[----:B------:R-:W-:Y:S02]  /*25980*/  MOV R188, R0 ;  /* 0x0000000000bc7202 */ /* 0x000fe40000000f00 */
        /* <DEDUP_REMOVED lines=15> */
.L_x_12153:
        /* <DEDUP_REMOVED lines=12> */
.L_x_12154:
        /* <DEDUP_REMOVED lines=43> */
.L_x_12152:
        /* <DEDUP_REMOVED lines=23> */
.L_x_12156:
        /* <DEDUP_REMOVED lines=12> */
.L_x_12157:
        /* <DEDUP_REMOVED lines=43> */
.L_x_12155:
        /* <DEDUP_REMOVED lines=24> */
.L_x_12159:
        /* <DEDUP_REMOVED lines=12> */
.L_x_12160:
        /* <DEDUP_REMOVED lines=43> */
.L_x_12158:
        /* <DEDUP_REMOVED lines=8> */
[----:B--2---:R-:W-:Y:S02]  /*26840*/  FSEL R232, R190, RZ, !P3 ;  /* 0x000000ffbee87208 */ /* 0x004fe40005800000 */
        /* <DEDUP_REMOVED lines=15> */
.L_x_12162:
        /* <DEDUP_REMOVED lines=12> */
.L_x_12163:
        /* <DEDUP_REMOVED lines=43> */
.L_x_12161:
        /* <DEDUP_REMOVED lines=24> */
.L_x_12165:
        /* <DEDUP_REMOVED lines=12> */
.L_x_12166:
        /* <DEDUP_REMOVED lines=43> */
.L_x_12164:
        /* <DEDUP_REMOVED lines=14> */
.L_x_12142:
        /* <DEDUP_REMOVED lines=82> */
.L_x_12167:
        /* <DEDUP_REMOVED lines=112> */
.L_x_12169:
[----:B------:R-:W-:Y:S05]  /*27ea0*/  BSYNC.RECONVERGENT B0 ;  /* 0x0000000000007941 */ /* 0x000fea0003800200 */
.L_x_12168:
[----:B------:R-:W-:Y:S01]  /*27eb0*/  BAR.SYNC.DEFER_BLOCKING 0x0 ;  /* 0x0000000000007b1d */ /* 0x000fe20000010000 */
[----:B------:R-:W-:Y:S01]  /*27ec0*/  ISETP.GT.U32.AND P0, PT, R190, 0x3, PT ;  /* 0x00000003be00780c */ /* 0x000fe20003f04070 */
[----:B0-----:R-:W-:Y:S01]  /*27ed0*/  IMAD.MOV.U32 R191, RZ, RZ, RZ ;  /* 0x000000ffffbf7224 */ /* 0x001fe200078e00ff */
[----:B------:R-:W-:-:S03]  /*27ee0*/  CS2R R188, SRZ ;  /* 0x0000000000bc7805 */ /* 0x000fc6000001ff00 */
        /* <DEDUP_REMOVED lines=10> */
.L_x_12171:
[----:B------:R-:W-:Y:S05]  /*27f90*/  BSYNC.RECONVERGENT B0 ;  /* 0x0000000000007941 */ /* 0x000fea0003800200 */
.L_x_12170:
        /* <DEDUP_REMOVED lines=46> */
[----:B------:R-:W-:Y:S01]  /*28280*/  MOV R237, UR33 ;  /* 0x0000002100ed7c02 */ /* 0x000fe20008000f00 */
[C---:B------:R-:W-:Y:S01]  /*28290*/  FADD.FTZ R239, -R235.reuse, R194 ;  /* 0x000000c2ebef7221 */ /* 0x040fe20000010100 */
[C---:B------:R-:W-:Y:S01]  /*282a0*/  FADD.FTZ R241, -R235.reuse, R193 ;  /* 0x000000c1ebf17221 */ /* 0x040fe20000010100 */
[C---:B------:R-:W-:Y:S01]  /*282b0*/  FADD.FTZ R243, -R235.reuse, R196 ;  /* 0x000000c4ebf37221 */ /* 0x040fe20000010100 */
[----:B------:R-:W-:Y:S01]  /*282c0*/  FADD.FTZ R185, -R235, R185 ;  /* 0x000000b9ebb97221 */ /* 0x000fe20000010100 */
[----:B------:R-:W0:Y:S01]  /*282d0*/  MUFU.RSQ R234, R234 ;  /* 0x000000ea00ea7308 */ /* 0x000e220000001400 */
        /* <DEDUP_REMOVED lines=37> */
[----:B-1----:R-:W-:Y:S01]  /*28530*/  F2FP.F16.F32.PACK_AB R188, R191, R190 ;  /* 0x000000bebfbc723e */ /* 0x002fe200000000ff */
[----:B------:R-:W-:Y:S01]  /*28540*/  FADD.FTZ R191, -R235, R192 ;  /* 0x000000c0ebbf7221 */ /* 0x000fe20000010100 */
[----:B------:R-:W-:Y:S01]  /*28550*/  F2FP.F16.F32.PACK_AB R189, R239, R238 ;  /* 0x000000eeefbd723e */ /* 0x000fe200000000ff */
        /* <DEDUP_REMOVED lines=11> */
[----:B------:R-:W-:Y:S01]  /*28610*/  F2FP.F16.F32.PACK_AB R190, R191, R190 ;  /* 0x000000bebfbe723e */ /* 0x000fe200000000ff */
[----:B------:R-:W-:Y:S01]  /*28620*/  FADD.FTZ R222, -R235, R222 ;  /* 0x000000deebde7221 */ /* 0x000fe20000010100 */
[----:B------:R-:W-:Y:S01]  /*28630*/  F2FP.F16.F32.PACK_AB R191, R239, R238 ;  /* 0x000000eeefbf723e */ /* 0x000fe200000000ff */
        /* <DEDUP_REMOVED lines=33> */
[----:B------:R-:W-:Y:S01]  /*28850*/  F2FP.F16.F32.PACK_AB R191, R186, R191 ;  /* 0x000000bfbabf723e */ /* 0x000fe200000000ff */
[C---:B------:R-:W-:Y:S01]  /*28860*/  FMUL.FTZ R215, R234.reuse, R215 ;  /* 0x000000d7ead77220 */ /* 0x040fe20000410000 */
[----:B------:R-:W-:Y:S01]  /*28870*/  F2FP.F16.F32.PACK_AB R190, R185, R190 ;  /* 0x000000beb9be723e */ /* 0x000fe200000000ff */
        /* <DEDUP_REMOVED lines=27> */
[----:B------:R-:W-:Y:S01]  /*28a30*/  VIADD R235, R184, 0x80 ;  /* 0x00000080b8eb7836 */ /* 0x000fe20000000000 */
[----:B------:R-:W-:Y:S01]  /*28a40*/  F2FP.F16.F32.PACK_AB R193, R194, R193 ;  /* 0x000000c1c2c1723e */ /* 0x000fe200000000ff */
[----:B------:R0:W-:Y:S01]  /*28a50*/  STG.E.128 desc[UR16][R186.64], R188 ;  /* 0x000000bcba007986 */ /* 0x0001e2000c101d10 */
[----:B------:R-:W-:Y:S01]  /*28a60*/  F2FP.F16.F32.PACK_AB R192, R185, R192 ;  /* 0x000000c0b9c0723e */ /* 0x000fe200000000ff */
[----:B------:R-:W-:Y:S01]  /*28a70*/  FFMA.FTZ R185, R200, R93, R33 ;  /* 0x0000005dc8b97223 */ /* 0x000fe20000010021 */
[----:B------:R-:W-:Y:S01]  /*28a80*/  F2FP.F16.F32.PACK_AB R194, R196, R195 ;  /* 0x000000c3c4c2723e */ /* 0x000fe200000000ff */
[----:B------:R-:W-:Y:S01]  /*28a90*/  FFMA.FTZ R196, R203, R95, R35 ;  /* 0x0000005fcbc47223 */ /* 0x000fe20000010023 */
[----:B------:R-:W-:Y:S01]  /*28aa0*/  F2FP.F16.F32.PACK_AB R195, R241, R234 ;  /* 0x000000eaf1c3723e */ /* 0x000fe200000000ff */
[----:B------:R-:W-:Y:S01]  /*28ab0*/  FFMA.FTZ R200, R215, R127, R163 ;  /* 0x0000007fd7c87223 */ /* 0x000fe200000100a3 */
[----:B------:R-:W-:Y:S01]  /*28ac0*/  IADD3 R203, PT, PT, R184, 0x100, RZ ;  /* 0x00000100b8cb7810 */ /* 0x000fe20007ffe0ff */
[----:B------:R-:W-:-:S04]  /*28ad0*/  IMAD.WIDE.U32 R240, R198, 0x10, R238 ;  /* 0x00000010c6f07825 */ /* 0x000fc800078e00ee */
[----:B------:R-:W-:Y:S01]  /*28ae0*/  FFMA.FTZ R215, R215, R87, R43 ;  /* 0x00000057d7d77223 */ /* 0x000fe2000001002b */
[----:B------:R-:W-:-:S04]  /*28af0*/  UIADD3 UR33, UPT, UPT, UR33, UR6, URZ ;  /* 0x0000000621217290 */ /* 0x000fc8000fffe0ff */
[----:B------:R-:W-:Y:S01]  /*28b00*/  UISETP.GE.AND UP2, UPT, UR33, UR7, UPT ;  /* 0x000000072100728c */ /* 0x000fe2000bf46270 */
        /* <DEDUP_REMOVED lines=16> */
[----:B------:R-:W-:Y:S01]  /*28c10*/  FFMA.FTZ R202, R217, R121, R165 ;  /* 0x00000079d9ca7223 */ /* 0x000fe200000100a5 */
[----:B------:R-:W-:Y:S01]  /*28c20*/  F2FP.F16.F32.PACK_AB R184, R196, R185 ;  /* 0x000000b9c4b8723e */ /* 0x000fe200000000ff */
[----:B------:R-:W-:Y:S01]  /*28c30*/  FFMA.FTZ R196, R219, R116, R168 ;  /* 0x00000074dbc47223 */ /* 0x000fe200000100a8 */
[----:B------:R-:W-:Y:S01]  /*28c40*/  IMAD.WIDE.U32 R208, R198, 0x10, R236 ;  /* 0x00000010c6d07825 */ /* 0x000fe200078e00ec */
[----:B------:R-:W-:-:S03]  /*28c50*/  F2FP.F16.F32.PACK_AB R185, R200, R197 ;  /* 0x000000c5c8b9723e */ /* 0x000fc600000000ff */
[----:B------:R-:W-:Y:S01]  /*28c60*/  FFMA.FTZ R197, R218, R83, R47 ;  /* 0x00000053dac57223 */ /* 0x000fe2000001002f */
[----:B------:R-:W-:Y:S01]  /*28c70*/  FFMA.FTZ R210, R210, R84, R40 ;  /* 0x00000054d2d27223 */ /* 0x000fe20000010028 */
[----:B------:R-:W-:Y:S01]  /*28c80*/  FFMA.FTZ R213, R213, R85, R41 ;  /* 0x00000055d5d57223 */ /* 0x000fe20000010029 */
[----:B------:R-:W-:Y:S01]  /*28c90*/  FFMA.FTZ R212, R212, R86, R42 ;  /* 0x00000056d4d47223 */ /* 0x000fe2000001002a */
[----:B0-----:R-:W-:-:S04]  /*28ca0*/  IMAD.WIDE.U32 R194, R235, 0x10, R238 ;  /* 0x00000010ebc27825 */ /* 0x001fc800078e00ee */
[----:B------:R-:W-:Y:S01]  /*28cb0*/  FFMA.FTZ R187, R216, R122, R166 ;  /* 0x0000007ad8bb7223 */ /* 0x000fe200000100a6 */
[----:B------:R-:W-:Y:S01]  /*28cc0*/  FFMA.FTZ R192, R218, R123, R167 ;  /* 0x0000007bdac07223 */ /* 0x000fe200000100a7 */
[----:B------:R-:W-:Y:S01]  /*28cd0*/  F2FP.F16.F32.PACK_AB R186, R202, R199 ;  /* 0x000000c7caba723e */ /* 0x000fe200000000ff */
[----:B------:R-:W-:Y:S01]  /*28ce0*/  FFMA.FTZ R216, R216, R82, R46 ;  /* 0x00000052d8d87223 */ /* 0x000fe2000001002e */
[----:B------:R0:W-:Y:S01]  /*28cf0*/  STG.E.128 desc[UR16][R194.64], R188 ;  /* 0x000000bcc2007986 */ /* 0x0001e2000c101d10 */
[----:B------:R-:W-:Y:S01]  /*28d00*/  IMAD.WIDE.U32 R234, R203, 0x10, R238 ;  /* 0x00000010cbea7825 */ /* 0x000fe200078e00ee */
[----:B------:R-:W-:-:S03]  /*28d10*/  F2FP.F16.F32.PACK_AB R187, R192, R187 ;  /* 0x000000bbc0bb723e */ /* 0x000fc600000000ff */
        /* <DEDUP_REMOVED lines=17> */
[----:B------:R-:W-:Y:S01]  /*28e30*/  F2FP.F16.F32.PACK_AB R188, R189, R196 ;  /* 0x000000c4bdbc723e */ /* 0x000fe200000000ff */
[----:B------:R-:W-:Y:S01]  /*28e40*/  FFMA.FTZ R189, R220, R118, R170 ;  /* 0x00000076dcbd7223 */ /* 0x000fe200000100aa */
[C---:B------:R-:W-:Y:S01]  /*28e50*/  FFMA.FTZ R196, R226.reuse, R115, R175 ;  /* 0x00000073e2c47223 */ /* 0x040fe200000100af */
[----:B------:R-:W-:Y:S01]  /*28e60*/  FFMA.FTZ R225, R225, R74, R54 ;  /* 0x0000004ae1e17223 */ /* 0x000fe20000010036 */
[----:B------:R-:W-:Y:S01]  /*28e70*/  FFMA.FTZ R226, R226, R75, R55 ;  /* 0x0000004be2e27223 */ /* 0x000fe20000010037 */
[----:B-1----:R-:W-:Y:S01]  /*28e80*/  FFMA.FTZ R192, R224, R113, R173 ;  /* 0x00000071e0c07223 */ /* 0x002fe200000100ad */
        /* <DEDUP_REMOVED lines=41> */
.L_x_12173:
        /* <DEDUP_REMOVED lines=14> */
.L_x_22345:


//--------------------- .text._ZN10layer_norm31ln_parallel_residual_fwd_kernelINS_13Kernel_traitsIf6__halfS2_S2_fjLj5120ELj1ELj1ELj4ELj16ENS_18Kernel_traits_baseILj5120EfS2_S2_S2_fjLj128EEEEELb1ELb1ELb0EEEvNS_9FwdParamsE --------------------------
	.section	.text._ZN10layer_norm31ln_parallel_residual_fwd_kernelINS_13Kernel_traitsIf6__halfS2_S2_fjLj5120ELj1ELj1ELj4ELj16ENS_18Kernel_traits_baseILj5120EfS2_S2_S2_fjLj128EEEEELb1ELb1ELb0EEEvNS_9FwdParamsE,"ax",@progbits
	.align	128
        .global         _ZN10layer_norm31ln_parallel_residual_fwd_kernelINS_13Kernel_traitsIf6__halfS2_S2_fjLj5120ELj1ELj1ELj4ELj16ENS_18Kernel_traits_baseILj5120EfS2_S2_S2_fjLj128EEEEELb1ELb1ELb0EEEvNS_9FwdParamsE
        .type           _ZN10layer_norm31ln_parallel_residual_fwd_kernelINS_13Kernel_traitsIf6__halfS2_S2_fjLj5120ELj1ELj1ELj4ELj16ENS_18Kernel_traits_baseILj5120EfS2_S2_S2_fjLj128EEEEELb1ELb1ELb0EEEvNS_9FwdParamsE,@function
        .size           _ZN10layer_norm31ln_parallel_residual_fwd_kernelINS_13Kernel_traitsIf6__halfS2_S2_fjLj5120ELj1ELj1ELj4ELj16ENS_18Kernel_traits_baseILj5120EfS2_S2_S2_fjLj128EEEEELb1ELb1ELb0EEEvNS_9FwdParamsE,(.L_x_22346 - _ZN10layer_norm31ln_parallel_residual_fwd_kernelINS_13Kernel_traitsIf6__halfS2_S2_fjLj5120ELj1ELj1ELj4ELj16ENS_18Kernel_traits_baseILj5120EfS2_S2_S2_fjLj128EEEEELb1ELb1ELb0EEEvNS_9FwdParamsE)
        .other          _ZN10layer_norm31ln_parallel_residual_fwd_kernelINS_13Kernel_traitsIf6__halfS2_S2_fjLj5120ELj1ELj1ELj4ELj16ENS_18Kernel_traits_baseILj5120EfS2_S2_S2_fjLj128EEEEELb1ELb1ELb0EEEvNS_9FwdParamsE,@"STO_CUDA_ENTRY STV_DEFAULT"
_ZN10layer_norm31ln_parallel_residual_fwd_kernelINS_13Kernel_traitsIf6__halfS2_S2_fjLj5120ELj1ELj1ELj4ELj16ENS_18Kernel_traits_baseILj5120EfS2_S2_S2_fjLj128EEEEELb1ELb1ELb0EEEvNS_9FwdParamsE:
.text._ZN10layer_norm31ln_parallel_residual_fwd_kernelINS_13Kernel_traitsIf6__halfS2_S2_fjLj5120ELj1ELj1ELj4ELj16ENS_18Kernel_traits_baseILj5120EfS2_S2_S2_fjLj128EEEEELb1ELb1ELb0EEEvNS_9FwdParamsE:
        /* <DEDUP_REMOVED lines=106> */
.L_x_12175:
        /* <DEDUP_REMOVED lines=51> */
.L_x_12176:
[----:B------:R-:W-:Y:S05]  /*09d0*/  BSYNC.RECONVERGENT B0 ;  /* 0x0000000000007941 */ /* 0x000fea0003800200 */
.L_x_12174:
        /* <DEDUP_REMOVED lines=85> */
.L_x_12815:
        /* <DEDUP_REMOVED lines=41> */
.L_x_12182:
        /* <DEDUP_REMOVED lines=13> */
.L_x_12184:
[----:B------:R-:W-:Y:S05]  /*1290*/  BSYNC.RECONVERGENT B2 ;  /* 0x0000000000027941 */ /* 0x000fea0003800200 */
.L_x_12183:
        /* <DEDUP_REMOVED lines=60> */
.L_x_12181:
[----:B------:R-:W-:Y:S05]  /*1660*/  BSYNC.RECONVERGENT B1 ;  /* 0x0000000000017941 */ /* 0x000fea0003800200 */
.L_x_12180:
        /* <DEDUP_REMOVED lines=9> */
[----:B------:R-:W-:Y:S02]  /*1700*/  IMAD.MOV.U32 R120, RZ, RZ, 0x2 ;  /* 0x00000002ff787424 */ /* 0x000fe400078e00ff */
[----:B0-----:R-:W-:Y:S01]  /*1710*/  FMUL.FTZ R5, R5, R160 ;  /* 0x000000a005057220 */ /* 0x001fe20000410000 */
[----:B-1----:R-:W-:Y:S01]  /*1720*/  FSETP.GTU.FTZ.AND P2, PT, R2, R161, PT ;  /* 0x000000a10200720b */ /* 0x002fe20003f5c000 */
[----:B------:R-:W-:-:S03]  /*1730*/  @P1 HADD2.F32 R2, -RZ, R20.H0_H0 ;  /* 0x20000014ff021230 */ /* 0x000fc60000004100 */
        /* <DEDUP_REMOVED lines=15> */
.L_x_12187:
        /* <DEDUP_REMOVED lines=13> */
.L_x_12189:
[----:B------:R-:W-:Y:S05]  /*1900*/  BSYNC.RECONVERGENT B2 ;  /* 0x0000000000027941 */ /* 0x000fea0003800200 */
.L_x_12188:
        /* <DEDUP_REMOVED lines=60> */
.L_x_12186:
[----:B------:R-:W-:Y:S05]  /*1cd0*/  BSYNC.RECONVERGENT B1 ;  /* 0x0000000000017941 */ /* 0x000fea0003800200 */
.L_x_12185:
        /* <DEDUP_REMOVED lines=8> */
[----:B------:R-:W-:Y:S01]  /*1d60*/  FSETP.GTU.FTZ.AND P2, PT, R2, R161, PT ;  /* 0x000000a10200720b */ /* 0x000fe20003f5c000 */
[----:B------:R-:W-:-:S03]  /*1d70*/  @P1 HADD2.F32 R2, -RZ, R20.H1_H1 ;  /* 0x30000014ff021230 */ /* 0x000fc60000004100 */
        /* <DEDUP_REMOVED lines=15> */
.L_x_12192:
        /* <DEDUP_REMOVED lines=13> */
.L_x_12194:
[----:B------:R-:W-:Y:S05]  /*1f40*/  BSYNC.RECONVERGENT B2 ;  /* 0x0000000000027941 */ /* 0x000fea0003800200 */
.L_x_12193:
        /* <DEDUP_REMOVED lines=60> */
.L_x_12191:
[----:B------:R-:W-:Y:S05]  /*2310*/  BSYNC.RECONVERGENT B1 ;  /* 0x0000000000017941 */ /* 0x000fea0003800200 */
.L_x_12190:
        /* <DEDUP_REMOVED lines=10> */
[----:B------:R-:W-:Y:S01]  /*23c0*/  FSEL R120, R129, RZ, !P3 ;  /* 0x000000ff81787208 */ /* 0x000fe20005800000 */
[----:B------:R-:W-:Y:S01]  /*23d0*/  @P1 HADD2.F32 R129, -RZ, R21.H0_H0 ;  /* 0x20000015ff811230 */ /* 0x000fe20000004100 */
        /* <DEDUP_REMOVED lines=13> */
.L_x_12197:
        /* <DEDUP_REMOVED lines=13> */
.L_x_12199:
[----:B------:R-:W-:Y:S05]  /*2580*/  BSYNC.RECONVERGENT B2 ;  /* 0x0000000000027941 */ /* 0x000fea0003800200 */
.L_x_12198:
        /* <DEDUP_REMOVED lines=60> */
.L_x_12196:
[----:B------:R-:W-:Y:S05]  /*2950*/  BSYNC.RECONVERGENT B1 ;  /* 0x0000000000017941 */ /* 0x000fea0003800200 */
.L_x_12195:
        /* <DEDUP_REMOVED lines=25> */
.L_x_12202:
        /* <DEDUP_REMOVED lines=13> */
.L_x_12204:
[----:B------:R-:W-:Y:S05]  /*2bc0*/  BSYNC.RECONVERGENT B2 ;  /* 0x0000000000027941 */ /* 0x000fea0003800200 */
.L_x_12203:
        /* <DEDUP_REMOVED lines=58> */
[----:B------:R-:W-:Y:S01]  /*2f70*/  LOP3.LUT R112, R139, R162, R109, 0x96, !PT ;  /* 0x000000a28b707212 */ /* 0x000fe200078e966d */
[----:B------:R-:W-:-:S07]  /*2f80*/  IMAD.MOV.U32 R139, RZ, RZ, RZ ;  /* 0x000000ffff8b7224 */ /* 0x000fce00078e00ff */
.L_x_12201:
[----:B------:R-:W-:Y:S05]  /*2f90*/  BSYNC.RECONVERGENT B1 ;  /* 0x0000000000017941 */ /* 0x000fea0003800200 */
.L_x_12200:
        /* <DEDUP_REMOVED lines=23> */
.L_x_12207:
        /* <DEDUP_REMOVED lines=13> */
.L_x_12209:
[----:B------:R-:W-:Y:S05]  /*31e0*/  BSYNC.RECONVERGENT B2 ;  /* 0x0000000000027941 */ /* 0x000fea0003800200 */
.L_x_12208:
        /* <DEDUP_REMOVED lines=60> */
.L_x_12206:
[----:B------:R-:W-:Y:S05]  /*35b0*/  BSYNC.RECONVERGENT B1 ;  /* 0x0000000000017941 */ /* 0x000fea0003800200 */
.L_x_12205:
        /* <DEDUP_REMOVED lines=23> */
.L_x_12212:
        /* <DEDUP_REMOVED lines=13> */
.L_x_12214:
[----:B------:R-:W-:Y:S05]  /*3800*/  BSYNC.RECONVERGENT B2 ;  /* 0x0000000000027941 */ /* 0x000fea0003800200 */
.L_x_12213:
        /* <DEDUP_REMOVED lines=60> */
.L_x_12211:
[----:B------:R-:W-:Y:S05]  /*3bd0*/  BSYNC.RECONVERGENT B1 ;  /* 0x0000000000017941 */ /* 0x000fea0003800200 */
.L_x_12210:
[----:B------:R-:W-:Y:S01]  /*3be0*/  I2FP.F32.U32 R2, R2 ;  /* 0x0000000200027245 */ /* 0x000fe20000201000 */
[----:B------:R-:W-:Y:S01]  /*3bf0*/  HADD2.F32 R109, -RZ, R111.H0_H0 ;  /* 0x2000006fff6d7230 */ /* 0x000fe20000004100 */
[----:B------:R-:W-:Y:S01]  /*3c00*/  ISETP.NE.AND P5, PT, R163, 0x1, PT ;  /* 0x00000001a300780c */ /* 0x000fe20003fa5270 */
[----:B------:R-:W-:Y:S02]  /*3c10*/  BSSY.RECONVERGENT B1, `(.L_x_12215) ;  /* 0x000005e000017945 */ /* 0x000fe40003800200 */
[----:B------:R-:W-:Y:S01]  /*3c20*/  FFMA.FTZ R2, R2, R149, 1.1641532182693481445e-10 ;  /* 0x2f00000002027423 */ /* 0x000fe20000010095 */
[----:B------:R-:W-:-:S04]  /*3c30*/  FMUL.FTZ R109, R109, R160 ;  /* 0x000000a06d6d7220 */ /* 0x000fc80000410000 */
[----:B------:R-:W-:Y:S01]  /*3c40*/  FSETP.GTU.FTZ.AND P4, PT, R2, R161, PT ;  /* 0x000000a10200720b */ /* 0x000fe20003f9c000 */
[----:B------:R-:W-:-:S03]  /*3c50*/  IMAD.MOV.U32 R2, RZ, RZ, 0x2 ;  /* 0x00000002ff027424 */ /* 0x000fc600078e00ff */
        /* <DEDUP_REMOVED lines=15> */
.L_x_12217:
        /* <DEDUP_REMOVED lines=13> */
.L_x_12219:
[----:B------:R-:W-:Y:S05]  /*3e20*/  BSYNC.RECONVERGENT B2 ;  /* 0x0000000000027941 */ /* 0x000fea0003800200 */
.L_x_12218:
        /* <DEDUP_REMOVED lines=60> */
.L_x_12216:
[----:B------:R-:W-:Y:S05]  /*41f0*/  BSYNC.RECONVERGENT B1 ;  /* 0x0000000000017941 */ /* 0x000fea0003800200 */
.L_x_12215:
[----:B------:R-:W-:Y:S01]  /*4200*/  I2FP.F32.U32 R108, R109 ;  /* 0x0000006d006c7245 */ /* 0x000fe20000201000 */
[----:B------:R-:W-:Y:S01]  /*4210*/  HADD2.F32 R111, -RZ, R111.H1_H1 ;  /* 0x3000006fff6f7230 */ /* 0x000fe20000004100 */
[----:B------:R-:W-:Y:S02]  /*4220*/  PRMT R110, R162, 0x5410, R110 ;  /* 0x00005410a26e7816 */ /* 0x000fe4000000006e */
[----:B------:R-:W-:Y:S01]  /*4230*/  PRMT R109, R157, 0x5410, R159 ;  /* 0x000054109d6d7816 */ /* 0x000fe2000000009f */
[----:B------:R-:W-:Y:S01]  /*4240*/  FFMA.FTZ R108, R108, R149, 1.1641532182693481445e-10 ;  /* 0x2f0000006c6c7423 */ /* 0x000fe20000010095 */
[----:B------:R-:W-:-:S04]  /*4250*/  FMUL.FTZ R111, R111, R160 ;  /* 0x000000a06f6f7220 */ /* 0x000fc80000410000 */
[----:B------:R-:W-:Y:S01]  /*4260*/  FSETP.GTU.FTZ.AND P5, PT, R108, R161, PT ;  /* 0x000000a16c00720b */ /* 0x000fe20003fbc000 */
[----:B------:R-:W-:-:S03]  /*4270*/  @P1 HADD2.F32 R108, -RZ, R23.H1_H1 ;  /* 0x30000017ff6c1230 */ /* 0x000fc60000004100 */
[----:B------:R-:W-:Y:S02]  /*4280*/  FSEL R149, R111, RZ, !P5 ;  /* 0x000000ff6f957208 */ /* 0x000fe40006800000 */
[----:B------:R-:W-:-:S03]  /*4290*/  PLOP3.LUT P5, PT, P5, PT, PT, 0x8, 0x80 ;  /* 0x000000000080781c */ /* 0x000fc60002fae170 */
[----:B------:R-:W-:Y:S01]  /*42a0*/  @P1 FADD.FTZ R149, R108, R149 ;  /* 0x000000956c951221 */ /* 0x000fe20000010000 */
[----:B------:R-:W-:-:S04]  /*42b0*/  PRMT R108, R154, 0x5410, R156 ;  /* 0x000054109a6c7816 */ /* 0x000fc8000000009c */
[----:B------:R-:W-:-:S04]  /*42c0*/  F2FP.F16.F32.PACK_AB R111, RZ, R149 ;  /* 0x00000095ff6f723e */ /* 0x000fc800000000ff */
[----:B------:R-:W-:Y:S01]  /*42d0*/  PRMT R111, R158, 0x5410, R111 ;  /* 0x000054109e6f7816 */ /* 0x000fe2000000006f */
[----:B------:R-:W-:Y:S06]  /*42e0*/  BRA `(.L_x_12220) ;  /* 0x0000005c00fc7947 */ /* 0x000fec0003800000 */
.L_x_12179:
[----:B------:R-:W-:Y:S01]  /*42f0*/  ISETP.NE.AND P2, PT, R2, 0x1, PT ;  /* 0x000000010200780c */ /* 0x000fe20003f45270 */
[----:B------:R-:W-:Y:S01]  /*4300*/  BSSY.RECONVERGENT B1, `(.L_x_12221) ;  /* 0x0000059000017945 */ /* 0x000fe20003800200 */
[----:B------:R-:W-:Y:S01]  /*4310*/  HFMA2 R6, -RZ, RZ, 0, 1.1920928955078125e-07 ;  /* 0x00000002ff067431 */ /* 0x000fe200000001ff */
[C---:B------:R-:W-:Y:S01]  /*4320*/  IADD3 R158, PT, PT, R164.reuse, 0x5384540f, RZ ;  /* 0x5384540fa49e7810 */ /* 0x040fe20007ffe0ff */
[----:B------:R-:W-:Y:S02]  /*4330*/  VIADD R149, R164, 0x1715609d ;  /* 0x1715609da4957836 */ /* 0x000fe40000000000 */
[----:B------:R-:W-:Y:S02]  /*4340*/  VIADD R13, R165, 0x1fd5c5a3 ;  /* 0x1fd5c5a3a50d7836 */ /* 0x000fe40000000000 */
[----:B------:R-:W-:Y:S02]  /*4350*/  IMAD.MOV.U32 R5, RZ, RZ, R18 ;  /* 0x000000ffff057224 */ /* 0x000fe400078e0012 */
[----:B------:R-:W-:-:S03]  /*4360*/  IMAD.MOV.U32 R155, RZ, RZ, R154 ;  /* 0x000000ffff9b7224 */ /* 0x000fc600078e009a */
        /* <DEDUP_REMOVED lines=11> */
.L_x_12223:
        /* <DEDUP_REMOVED lines=13> */
.L_x_12225:
[----:B------:R-:W-:Y:S05]  /*44f0*/  BSYNC.RECONVERGENT B2 ;  /* 0x0000000000027941 */ /* 0x000fea0003800200 */
.L_x_12224:
        /* <DEDUP_REMOVED lines=46> */
[----:B------:R-:W-:Y:S01]  /*47e0*/  IMAD.WIDE.U32 R10, R10, -0x326172a9, RZ ;  /* 0xcd9e8d570a0a7825 */ /* 0x000fe200078e00ff */
[----:B------:R-:W-:-:S04]  /*47f0*/  IADD3 R9, PT, PT, R165, -0x695add53, RZ ;  /* 0x96a522ada5097810 */ /* 0x000fc80007ffe0ff */
[----:B------:R-:W-:Y:S01]  /*4800*/  LOP3.LUT R6, R5, R18, R11, 0x96, !PT ;  /* 0x0000001205067212 */ /* 0x000fe200078e960b */
[----:B------:R-:W-:-:S04]  /*4810*/  IMAD.WIDE.U32 R18, R19, -0x326172a9, RZ ;  /* 0xcd9e8d5713127825 */ /* 0x000fc800078e00ff */
[----:B------:R-:W-:-:S04]  /*4820*/  IMAD.WIDE.U32 R6, R6, -0x2daee0ad, RZ ;  /* 0xd2511f5306067825 */ /* 0x000fc800078e00ff */
[----:B------:R-:W-:Y:S01]  /*4830*/  VIADD R5, R164, 0x8ff34781 ;  /* 0x8ff34781a4057836 */ /* 0x000fe20000000000 */
[----:B------:R-:W-:Y:S01]  /*4840*/  LOP3.LUT R112, R9, R8, R7, 0x96, !PT ;  /* 0x0000000809707212 */ /* 0x000fe200078e9607 */
[----:B------:R-:W-:Y:S02]  /*4850*/  IMAD.MOV.U32 R155, RZ, RZ, R6 ;  /* 0x000000ffff9b7224 */ /* 0x000fe400078e0006 */
[----:B------:R-:W-:Y:S01]  /*4860*/  HFMA2 R6, -RZ, RZ, 0, 0 ;  /* 0x00000000ff067431 */ /* 0x000fe200000001ff */
[----:B------:R-:W-:Y:S01]  /*4870*/  LOP3.LUT R19, R5, R10, R19, 0x96, !PT ;  /* 0x0000000a05137212 */ /* 0x000fe200078e9613 */
[----:B------:R-:W-:-:S07]  /*4880*/  IMAD.MOV.U32 R5, RZ, RZ, R154 ;  /* 0x000000ffff057224 */ /* 0x000fce00078e009a */
.L_x_12222:
[----:B------:R-:W-:Y:S05]  /*4890*/  BSYNC.RECONVERGENT B1 ;  /* 0x0000000000017941 */ /* 0x000fea0003800200 */
.L_x_12221:
        /* <DEDUP_REMOVED lines=25> */
.L_x_12228:
        /* <DEDUP_REMOVED lines=13> */
.L_x_12230:
[----:B------:R-:W-:Y:S05]  /*4b00*/  BSYNC.RECONVERGENT B2 ;  /* 0x0000000000027941 */ /* 0x000fea0003800200 */
.L_x_12229:
        /* <DEDUP_REMOVED lines=57> */
.L_x_12227:
[----:B------:R-:W-:Y:S05]  /*4ea0*/  BSYNC.RECONVERGENT B1 ;  /* 0x0000000000017941 */ /* 0x000fea0003800200 */
.L_x_12226:
        /* <DEDUP_REMOVED lines=25> */
.L_x_12233:
        /* <DEDUP_REMOVED lines=13> */
.L_x_12235:
[----:B------:R-:W-:Y:S05]  /*5110*/  BSYNC.RECONVERGENT B2 ;  /* 0x0000000000027941 */ /* 0x000fea0003800200 */
.L_x_12234:
        /* <DEDUP_REMOVED lines=57> */
.L_x_12232:
[----:B------:R-:W-:Y:S05]  /*54b0*/  BSYNC.RECONVERGENT B1 ;  /* 0x0000000000017941 */ /* 0x000fea0003800200 */
.L_x_12231:
[----:B------:R-:W-:Y:S01]  /*54c0*/  I2FP.F32.U32 R2, R2 ;  /* 0x0000000200027245 */ /* 0x000fe20000201000 */
[----:B------:R-:W-:Y:S01]  /*54d0*/  HADD2.F32 R7, -RZ, R108.H1_H1 ;  /* 0x3000006cff077230 */ /* 0x000fe20000004100 */
        /* <DEDUP_REMOVED lines=20> */
.L_x_12238:
        /* <DEDUP_REMOVED lines=13> */
.L_x_12240:
[----:B------:R-:W-:Y:S05]  /*56f0*/  BSYNC.RECONVERGENT B2 ;  /* 0x0000000000027941 */ /* 0x000fea0003800200 */
.L_x_12239:
        /* <DEDUP_REMOVED lines=57> */
.L_x_12237:
[----:B------:R-:W-:Y:S05]  /*5a90*/  BSYNC.RECONVERGENT B1 ;  /* 0x0000000000017941 */ /* 0x000fea0003800200 */
.L_x_12236:
        /* <DEDUP_REMOVED lines=8> */
[----:B------:R-:W-:-:S03]  /*5b20*/  IMAD.MOV.U32 R8, RZ, RZ, 0x2 ;  /* 0x00000002ff087424 */ /* 0x000fc600078e00ff */
        /* <DEDUP_REMOVED lines=16> */
.L_x_12243:
        /* <DEDUP_REMOVED lines=13> */
.L_x_12245:
[----:B------:R-:W-:Y:S05]  /*5d00*/  BSYNC.RECONVERGENT B2 ;  /* 0x0000000000027941 */ /* 0x000fea0003800200 */
.L_x_12244:
        /* <DEDUP_REMOVED lines=57> */
.L_x_12242:
[----:B------:R-:W-:Y:S05]  /*60a0*/  BSYNC.RECONVERGENT B1 ;  /* 0x0000000000017941 */ /* 0x000fea0003800200 */
.L_x_12241:
[----:B------:R-:W-:Y:S01]  /*60b0*/  I2FP.F32.U32 R2, R2 ;  /* 0x0000000200027245 */ /* 0x000fe20000201000 */
[----:B------:R-:W-:Y:S01]  /*60c0*/  HADD2.F32 R9, -RZ, R109.H0_H0 ;  /* 0x2000006dff097230 */ /* 0x000fe20000004100 */
[----:B------:R-:W-:Y:S01]  /*60d0*/  ISETP.NE.AND P2, PT, R8, 0x1, PT ;  /* 0x000000010800780c */ /* 0x000fe20003f45270 */
[----:B------:R-:W-:Y:S01]  /*60e0*/  BSSY.RECONVERGENT B1, `(.L_x_12246) ;  /* 0x000005a000017945 */ /* 0x000fe20003800200 */
[----:B------:R-:W-:Y:S01]  /*60f0*/  LOP3.LUT R118, R118, 0xfffffffb, RZ, 0xc0, !PT ;  /* 0xfffffffb76767812 */ /* 0x000fe200078ec0ff */
[----:B------:R-:W-:Y:S01]  /*6100*/  FFMA.FTZ R2, R2, R161, 1.1641532182693481445e-10 ;  /* 0x2f00000002027423 */ /* 0x000fe200000100a1 */
[----:B------:R-:W-:-:S04]  /*6110*/  IMAD.MOV.U32 R10, RZ, RZ, 0x2 ;  /* 0x00000002ff0a7424 */ /* 0x000fc800078e00ff */
[----:B------:R-:W-:Y:S01]  /*6120*/  FSETP.GTU.FTZ.AND P3, PT, R2, R159, PT ;  /* 0x0000009f0200720b */ /* 0x000fe20003f7c000 */
[----:B------:R-:W-:Y:S01]  /*6130*/  FMUL.FTZ R2, R9, R160 ;  /* 0x000000a009027220 */ /* 0x000fe20000410000 */
[----:B------:R-:W-:-:S04]  /*6140*/  MOV R9, R18 ;  /* 0x0000001200097202 */ /* 0x000fc80000000f00 */
        /* <DEDUP_REMOVED lines=12> */
.L_x_12248:
        /* <DEDUP_REMOVED lines=13> */
.L_x_12250:
[----:B------:R-:W-:Y:S05]  /*62e0*/  BSYNC.RECONVERGENT B2 ;  /* 0x0000000000027941 */ /* 0x000fea0003800200 */
.L_x_12249:
        /* <DEDUP_REMOVED lines=57> */
.L_x_12247:
[----:B------:R-:W-:Y:S05]  /*6680*/  BSYNC.RECONVERGENT B1 ;  /* 0x0000000000017941 */ /* 0x000fea0003800200 */
.L_x_12246:
        /* <DEDUP_REMOVED lines=25> */
.L_x_12253:
        /* <DEDUP_REMOVED lines=13> */
.L_x_12255:
[----:B------:R-:W-:Y:S05]  /*68f0*/  BSYNC.RECONVERGENT B2 ;  /* 0x0000000000027941 */ /* 0x000fea0003800200 */
.L_x_12254:
        /* <DEDUP_REMOVED lines=57> */
.L_x_12252:
[----:B------:R-:W-:Y:S05]  /*6c90*/  BSYNC.RECONVERGENT B1 ;  /* 0x0000000000017941 */ /* 0x000fea0003800200 */
.L_x_12251:
[----:B------:R-:W-:Y:S01]  /*6ca0*/  I2FP.F32.U32 R2, R2 ;  /* 0x0000000200027245 */ /* 0x000fe20000201000 */
[----:B------:R-:W-:Y:S01]  /*6cb0*/  HADD2.F32 R109, -RZ, R109.H1_H1 ;  /* 0x3000006dff6d7230 */ /* 0x000fe20000004100 */
[----:B------:R-:W-:Y:S01]  /*6cc0*/  LOP3.LUT R118, R118, 0xfffffffd, RZ, 0xc0, !PT ;  /* 0xfffffffd76767812 */ /* 0x000fe200078ec0ff */
[----:B------:R-:W-:Y:S01]  /*6cd0*/  BSSY.RECONVERGENT B1, `(.L_x_12256) ;  /* 0x000005a000017945 */ /* 0x000fe20003800200 */
[----:B------:R-:W-:Y:S02]  /*6ce0*/  IMAD.MOV.U32 R11, RZ, RZ, 0x2 ;  /* 0x00000002ff0b7424 */ /* 0x000fe400078e00ff */
[----:B------:R-:W-:Y:S01]  /*6cf0*/  FFMA.FTZ R2, R2, R161, 1.1641532182693481445e-10 ;  /* 0x2f00000002027423 */ /* 0x000fe200000100a1 */
[----:B------:R-:W-:-:S04]  /*6d00*/  MOV R9, R18 ;  /* 0x0000001200097202 */ /* 0x000fc80000000f00 */
[----:B------:R-:W-:Y:S01]  /*6d10*/  FSETP.GTU.FTZ.AND P2, PT, R2, R159, PT ;  /* 0x0000009f0200720b */ /* 0x000fe20003f5c000 */
[----:B------:R-:W-:-:S05]  /*6d20*/  FMUL.FTZ R2, R109, R160 ;  /* 0x000000a06d027220 */ /* 0x000fca0000410000 */
        /* <DEDUP_REMOVED lines=13> */
.L_x_12258:
        /* <DEDUP_REMOVED lines=13> */
.L_x_12260:
[----:B------:R-:W-:Y:S05]  /*6ed0*/  BSYNC.RECONVERGENT B2 ;  /* 0x0000000000027941 */ /* 0x000fea0003800200 */
.L_x_12259:
        /* <DEDUP_REMOVED lines=57> */
.L_x_12257:
[----:B------:R-:W-:Y:S05]  /*7270*/  BSYNC.RECONVERGENT B1 ;  /* 0x0000000000017941 */ /* 0x000fea0003800200 */
.L_x_12256:
        /* <DEDUP_REMOVED lines=25> */
.L_x_12263:
        /* <DEDUP_REMOVED lines=13> */
.L_x_12265:
[----:B------:R-:W-:Y:S05]  /*74e0*/  BSYNC.RECONVERGENT B2 ;  /* 0x0000000000027941 */ /* 0x000fea0003800200 */
.L_x_12264:
        /* <DEDUP_REMOVED lines=57> */
.L_x_12262:
[----:B------:R-:W-:Y:S05]  /*7880*/  BSYNC.RECONVERGENT B1 ;  /* 0x0000000000017941 */ /* 0x000fea0003800200 */
.L_x_12261:
[----:B------:R-:W-:Y:S01]  /*7890*/  I2FP.F32.U32 R2, R2 ;  /* 0x0000000200027245 */ /* 0x000fe20000201000 */
[----:B------:R-:W-:Y:S01]  /*78a0*/  HADD2.F32 R11, -RZ, R110.H0_H0 ;  /* 0x2000006eff0b7230 */ /* 0x000fe20000004100 */
        /* <DEDUP_REMOVED lines=18> */
.L_x_12268:
        /* <DEDUP_REMOVED lines=13> */
.L_x_12270:
[----:B------:R-:W-:Y:S05]  /*7aa0*/  BSYNC.RECONVERGENT B2 ;  /* 0x0000000000027941 */ /* 0x000fea0003800200 */
.L_x_12269:
        /* <DEDUP_REMOVED lines=57> */
.L_x_12267:
[----:B------:R-:W-:Y:S05]  /*7e40*/  BSYNC.RECONVERGENT B1 ;  /* 0x0000000000017941 */ /* 0x000fea0003800200 */
.L_x_12266:
        /* <DEDUP_REMOVED lines=25> */
.L_x_12273:
        /* <DEDUP_REMOVED lines=13> */
.L_x_12275:
[----:B------:R-:W-:Y:S05]  /*80b0*/  BSYNC.RECONVERGENT B2 ;  /* 0x0000000000027941 */ /* 0x000fea0003800200 */
.L_x_12274:
        /* <DEDUP_REMOVED lines=57> */
.L_x_12272:
[----:B------:R-:W-:Y:S05]  /*8450*/  BSYNC.RECONVERGENT B1 ;  /* 0x0000000000017941 */ /* 0x000fea0003800200 */
.L_x_12271:
        /* <DEDUP_REMOVED lines=20> */
.L_x_12278:
        /* <DEDUP_REMOVED lines=13> */
.L_x_12280:
[----:B------:R-:W-:Y:S05]  /*8670*/  BSYNC.RECONVERGENT B2 ;  /* 0x0000000000027941 */ /* 0x000fea0003800200 */
.L_x_12279:
        /* <DEDUP_REMOVED lines=57> */
.L_x_12277:
[----:B------:R-:W-:Y:S05]  /*8a10*/  BSYNC.RECONVERGENT B1 ;  /* 0x0000000000017941 */ /* 0x000fea0003800200 */
.L_x_12276:
        /* <DEDUP_REMOVED lines=25> */
.L_x_12283:
        /* <DEDUP_REMOVED lines=13> */
.L_x_12285:
[----:B------:R-:W-:Y:S05]  /*8c80*/  BSYNC.RECONVERGENT B2 ;  /* 0x0000000000027941 */ /* 0x000fea0003800200 */
.L_x_12284:
        /* <DEDUP_REMOVED lines=57> */
.L_x_12282:
[----:B------:R-:W-:Y:S05]  /*9020*/  BSYNC.RECONVERGENT B1 ;  /* 0x0000000000017941 */ /* 0x000fea0003800200 */
.L_x_12281:
        /* <DEDUP_REMOVED lines=20> */
.L_x_12288:
        /* <DEDUP_REMOVED lines=13> */
.L_x_12290:
[----:B------:R-:W-:Y:S05]  /*9240*/  BSYNC.RECONVERGENT B2 ;  /* 0x0000000000027941 */ /* 0x000fea0003800200 */
.L_x_12289:
        /* <DEDUP_REMOVED lines=50> */
[----:B------:R-:W-:Y:S01]  /*9570*/  VIADD R12, R164, 0x8ff34781 ;  /* 0x8ff34781a40c7836 */ /* 0x000fe20000000000 */
[----:B------:R-:W-:Y:S01]  /*9580*/  LOP3.LUT R112, R112, R168, R167, 0x96, !PT ;  /* 0x000000a870707212 */ /* 0x000fe200078e96a7 */
[----:B------:R-:W-:-:S05]  /*9590*/  IMAD.WIDE.U32 R18, R18, -0x326172a9, RZ ;  /* 0xcd9e8d5712127825 */ /* 0x000fca00078e00ff */
[----:B------:R-:W-:Y:S02]  /*95a0*/  LOP3.LUT R19, R12, R170, R19, 0x96, !PT ;  /* 0x000000aa0c137212 */ /* 0x000fe400078e9613 */
[----:B------:R-:W-:Y:S01]  /*95b0*/  MOV R12, R155 ;  /* 0x0000009b000c7202 */ /* 0x000fe20000000f00 */
[----:B------:R-:W-:Y:S02]  /*95c0*/  IMAD.MOV.U32 R155, RZ, RZ, R166 ;  /* 0x000000ffff9b7224 */ /* 0x000fe400078e00a6 */
[----:B------:R-:W-:-:S07]  /*95d0*/  IMAD.MOV.U32 R166, RZ, RZ, RZ ;  /* 0x000000ffffa67224 */ /* 0x000fce00078e00ff */
.L_x_12287:
[----:B------:R-:W-:Y:S05]  /*95e0*/  BSYNC.RECONVERGENT B1 ;  /* 0x0000000000017941 */ /* 0x000fea0003800200 */
.L_x_12286:
        /* <DEDUP_REMOVED lines=25> */
.L_x_12293:
        /* <DEDUP_REMOVED lines=13> */
.L_x_12295:
[----:B------:R-:W-:Y:S05]  /*9850*/  BSYNC.RECONVERGENT B2 ;  /* 0x0000000000027941 */ /* 0x000fea0003800200 */
.L_x_12294:
        /* <DEDUP_REMOVED lines=50> */
[----:B------:R-:W-:-:S04]  /*9b80*/  LOP3.LUT R2, R2, R18, R169, 0x96, !PT ;  /* 0x0000001202027212 */ /* 0x000fc800078e96a9 */
[----:B------:R-:W-:Y:S01]  /*9b90*/  LOP3.LUT R112, R112, R168, R167, 0x96, !PT ;  /* 0x000000a870707212 */ /* 0x000fe200078e96a7 */
[----:B------:R-:W-:Y:S01]  /*9ba0*/  IMAD.WIDE.U32 R18, R2, -0x326172a9, RZ ;  /* 0xcd9e8d5702127825 */ /* 0x000fe200078e00ff */
[----:B------:R-:W-:-:S04]  /*9bb0*/  IADD3 R2, PT, PT, R164, -0x700cb87f, RZ ;  /* 0x8ff34781a4027810 */ /* 0x000fc80007ffe0ff */
[----:B------:R-:W-:Y:S01]  /*9bc0*/  LOP3.LUT R19, R2, R170, R19, 0x96, !PT ;  /* 0x000000aa02137212 */ /* 0x000fe200078e9613 */
[----:B------:R-:W-:Y:S01]  /*9bd0*/  IMAD.MOV.U32 R2, RZ, RZ, R155 ;  /* 0x000000ffff027224 */ /* 0x000fe200078e009b */
[----:B------:R-:W-:-:S07]  /*9be0*/  MOV R155, R166 ;  /* 0x000000a6009b7202 */ /* 0x000fce0000000f00 */
.L_x_12292:
[----:B------:R-:W-:Y:S05]  /*9bf0*/  BSYNC.RECONVERGENT B1 ;  /* 0x0000000000017941 */ /* 0x000fea0003800200 */
.L_x_12291:
        /* <DEDUP_REMOVED lines=20> */
.L_x_12298:
        /* <DEDUP_REMOVED lines=15> */
.L_x_12300:
[----:B------:R-:W-:Y:S05]  /*9e30*/  BSYNC.RECONVERGENT B2 ;  /* 0x0000000000027941 */ /* 0x000fea0003800200 */
.L_x_12299:
        /* <DEDUP_REMOVED lines=26> */
[----:B------:R-:W-:-:S03]  /*9fe0*/  IMAD.WIDE.U32 R170, R112, -0x2daee0ad, RZ ;  /* 0xd2511f5370aa7825 */ /* 0x000fc600078e00ff */
[----:B------:R-:W-:-:S05]  /*9ff0*/  LOP3.LUT R2, R2, R166, R169, 0x96, !PT ;  /* 0x000000a602027212 */ /* 0x000fca00078e96a9 */
        /* <DEDUP_REMOVED lines=19> */
[----:B------:R-:W-:Y:S01]  /*a130*/  IMAD.MOV.U32 R2, RZ, RZ, RZ ;  /* 0x000000ffff027224 */ /* 0x000fe200078e00ff */
[----:B------:R-:W-:Y:S01]  /*a140*/  LOP3.LUT R169, R169, R18, R167, 0x96, !PT ;  /* 0x00000012a9a97212 */ /* 0x000fe200078e96a7 */
[----:B------:R-:W-:-:S04]  /*a150*/  IMAD.WIDE.U32 R18, R13, -0x326172a9, RZ ;  /* 0xcd9e8d570d127825 */ /* 0x000fc800078e00ff */
[----:B------:R-:W-:Y:S02]  /*a160*/  VIADD R13, R164, 0x8ff34781 ;  /* 0x8ff34781a40d7836 */ /* 0x000fe40000000000 */
[----:B------:R-:W-:-:S03]  /*a170*/  IMAD.WIDE.U32 R168, R169, -0x2daee0ad, RZ ;  /* 0xd2511f53a9a87825 */ /* 0x000fc600078e00ff */
[----:B------:R-:W-:Y:S01]  /*a180*/  LOP3.LUT R19, R13, R166, R19, 0x96, !PT ;  /* 0x000000a60d137212 */ /* 0x000fe200078e9613 */
[----:B------:R-:W-:Y:S01]  /*a190*/  VIADD R13, R165, 0x96a522ad ;  /* 0x96a522ada50d7836 */ /* 0x000fe20000000000 */
[----:B------:R-:W-:Y:S01]  /*a1a0*/  MOV R166, R155 ;  /* 0x0000009b00a67202 */ /* 0x000fe20000000f00 */
[----:B------:R-:W-:-:S03]  /*a1b0*/  IMAD.MOV.U32 R155, RZ, RZ, R168 ;  /* 0x000000ffff9b7224 */ /* 0x000fc600078e00a8 */
[----:B------:R-:W-:-:S07]  /*a1c0*/  LOP3.LUT R112, R13, R170, R169, 0x96, !PT ;  /* 0x000000aa0d707212 */ /* 0x000fce00078e96a9 */
.L_x_12297:
[----:B------:R-:W-:Y:S05]  /*a1d0*/  BSYNC.RECONVERGENT B1 ;  /* 0x0000000000017941 */ /* 0x000fea0003800200 */
.L_x_12296:
        /* <DEDUP_REMOVED lines=15> */
[----:B------:R-:W-:-:S07]  /*a2d0*/  PRMT R111, R157, 0x5410, R111 ;  /* 0x000054109d6f7816 */ /* 0x000fce000000006f */
.L_x_12220:
        /* <DEDUP_REMOVED lines=43> */
.L_x_12301:
[----:B------:R-:W-:Y:S01]  /*a590*/  IMAD.MOV.U32 R154, RZ, RZ, R155 ;  /* 0x000000ffff9a7224 */ /* 0x000fe200078e009b */
[----:B------:R-:W-:-:S07]  /*a5a0*/  IADD3 R155, PT, PT, R4, 0x80, RZ ;  /* 0x00000080049b7810 */ /* 0x000fce0007ffe0ff */
.L_x_12178:
[----:B------:R-:W-:Y:S05]  /*a5b0*/  BSYNC.RECONVERGENT B0 ;  /* 0x0000000000007941 */ /* 0x000fea0003800200 */
.L_x_12177:
        /* <DEDUP_REMOVED lines=37> */
.L_x_12307:
        /* <DEDUP_REMOVED lines=13> */
.L_x_12309:
[----:B------:R-:W-:Y:S05]  /*a8e0*/  BSYNC.RECONVERGENT B2 ;  /* 0x0000000000027941 */ /* 0x000fea0003800200 */
.L_x_12308:
        /* <DEDUP_REMOVED lines=57> */
.L_x_12306:
[----:B------:R-:W-:Y:S05]  /*ac80*/  BSYNC.RECONVERGENT B1 ;  /* 0x0000000000017941 */ /* 0x000fea0003800200 */
.L_x_12305:
        /* <DEDUP_REMOVED lines=25> */
.L_x_12312:
        /* <DEDUP_REMOVED lines=13> */
.L_x_12314:
[----:B------:R-:W-:Y:S05]  /*aef0*/  BSYNC.RECONVERGENT B2 ;  /* 0x0000000000027941 */ /* 0x000fea0003800200 */
.L_x_12313:
        /* <DEDUP_REMOVED lines=58> */
.L_x_12311:
[----:B------:R-:W-:Y:S05]  /*b2a0*/  BSYNC.RECONVERGENT B1 ;  /* 0x0000000000017941 */ /* 0x000fea0003800200 */
.L_x_12310:
        /* <DEDUP_REMOVED lines=25> */
.L_x_12317:
        /* <DEDUP_REMOVED lines=13> */
.L_x_12319:
[----:B------:R-:W-:Y:S05]  /*b510*/  BSYNC.RECONVERGENT B2 ;  /* 0x0000000000027941 */ /* 0x000fea0003800200 */
.L_x_12318:
        /* <DEDUP_REMOVED lines=58> */
.L_x_12316:
[----:B------:R-:W-:Y:S05]  /*b8c0*/  BSYNC.RECONVERGENT B1 ;  /* 0x0000000000017941 */ /* 0x000fea0003800200 */
.L_x_12315:
        /* <DEDUP_REMOVED lines=22> */
.L_x_12322:
        /* <DEDUP_REMOVED lines=13> */
.L_x_12324:
[----:B------:R-:W-:Y:S05]  /*bb00*/  BSYNC.RECONVERGENT B2 ;  /* 0x0000000000027941 */ /* 0x000fea0003800200 */
.L_x_12323:
        /* <DEDUP_REMOVED lines=58> */
.L_x_12321:
[----:B------:R-:W-:Y:S05]  /*beb0*/  BSYNC.RECONVERGENT B1 ;  /* 0x0000000000017941 */ /* 0x000fea0003800200 */
.L_x_12320:
        /* <DEDUP_REMOVED lines=25> */
.L_x_12327:
        /* <DEDUP_REMOVED lines=13> */
.L_x_12329:
[----:B------:R-:W-:Y:S05]  /*c120*/  BSYNC.RECONVERGENT B2 ;  /* 0x0000000000027941 */ /* 0x000fea0003800200 */
.L_x_12328:
        /* <DEDUP_REMOVED lines=58> */
.L_x_12326:
[----:B------:R-:W-:Y:S05]  /*c4d0*/  BSYNC.RECONVERGENT B1 ;  /* 0x0000000000017941 */ /* 0x000fea0003800200 */
.L_x_12325:
[----:B------:R-:W-:Y:S01]  /*c4e0*/  I2FP.F32.U32 R2, R2 ;  /* 0x0000000200027245 */ /* 0x000fe20000201000 */
[----:B------:R-:W-:Y:S01]  /*c4f0*/  HADD2.F32 R9, -RZ, R109.H0_H0 ;  /* 0x2000006dff097230 */ /* 0x000fe20000004100 */
[----:B------:R-:W-:Y:S01]  /*c500*/  LOP3.LUT R118, R118, 0xfffffffb, RZ, 0xc0, !PT ;  /* 0xfffffffb76767812 */ /* 0x000fe200078ec0ff */
[----:B------:R-:W-:Y:S01]  /*c510*/  BSSY.RECONVERGENT B1, `(.L_x_12330) ;  /* 0x000005b000017945 */ /* 0x000fe20003800200 */
[----:B------:R-:W-:Y:S02]  /*c520*/  HFMA2 R10, -RZ, RZ, 0, 1.1920928955078125e-07 ;  /* 0x00000002ff0a7431 */ /* 0x000fe400000001ff */
[----:B------:R-:W-:-:S05]  /*c530*/  FFMA.FTZ R2, R2, R159, 1.1641532182693481445e-10 ;  /* 0x2f00000002027423 */ /* 0x000fca000001009f */
[----:B------:R-:W-:Y:S01]  /*c540*/  FSETP.GTU.FTZ.AND P2, PT, R2, R161, PT ;  /* 0x000000a10200720b */ /* 0x000fe20003f5c000 */
[----:B------:R-:W-:Y:S01]  /*c550*/  FMUL.FTZ R2, R9, R160 ;  /* 0x000000a009027220 */ /* 0x000fe20000410000 */
[----:B------:R-:W-:-:S04]  /*c560*/  IMAD.MOV.U32 R9, RZ, RZ, R18 ;  /* 0x000000ffff097224 */ /* 0x000fc800078e0012 */
        /* <DEDUP_REMOVED lines=13> */
.L_x_12332:
        /* <DEDUP_REMOVED lines=13> */
.L_x_12334:
[----:B------:R-:W-:Y:S05]  /*c710*/  BSYNC.RECONVERGENT B2 ;  /* 0x0000000000027941 */ /* 0x000fea0003800200 */
.L_x_12333:
        /* <DEDUP_REMOVED lines=58> */
.L_x_12331:
[----:B------:R-:W-:Y:S05]  /*cac0*/  BSYNC.RECONVERGENT B1 ;  /* 0x0000000000017941 */ /* 0x000fea0003800200 */
.L_x_12330:
        /* <DEDUP_REMOVED lines=25> */
.L_x_12337:
        /* <DEDUP_REMOVED lines=13> */
.L_x_12339:
[----:B------:R-:W-:Y:S05]  /*cd30*/  BSYNC.RECONVERGENT B2 ;  /* 0x0000000000027941 */ /* 0x000fea0003800200 */
.L_x_12338:
        /* <DEDUP_REMOVED lines=58> */
.L_x_12336:
[----:B------:R-:W-:Y:S05]  /*d0e0*/  BSYNC.RECONVERGENT B1 ;  /* 0x0000000000017941 */ /* 0x000fea0003800200 */
.L_x_12335:
        /* <DEDUP_REMOVED lines=22> */
.L_x_12342:
        /* <DEDUP_REMOVED lines=13> */
.L_x_12344:
[----:B------:R-:W-:Y:S05]  /*d320*/  BSYNC.RECONVERGENT B2 ;  /* 0x0000000000027941 */ /* 0x000fea0003800200 */
.L_x_12343:
        /* <DEDUP_REMOVED lines=58> */
.L_x_12341:
[----:B------:R-:W-:Y:S05]  /*d6d0*/  BSYNC.RECONVERGENT B1 ;  /* 0x0000000000017941 */ /* 0x000fea0003800200 */
.L_x_12340:
        /* <DEDUP_REMOVED lines=25> */
.L_x_12347:
        /* <DEDUP_REMOVED lines=13> */
.L_x_12349:
[----:B------:R-:W-:Y:S05]  /*d940*/  BSYNC.RECONVERGENT B2 ;  /* 0x0000000000027941 */ /* 0x000fea0003800200 */
.L_x_12348:
        /* <DEDUP_REMOVED lines=58> */
.L_x_12346:
[----:B------:R-:W-:Y:S05]  /*dcf0*/  BSYNC.RECONVERGENT B1 ;  /* 0x0000000000017941 */ /* 0x000fea0003800200 */
.L_x_12345:
        /* <DEDUP_REMOVED lines=20> */
.L_x_12352:
        /* <DEDUP_REMOVED lines=13> */
.L_x_12354:
[----:B------:R-:W-:Y:S05]  /*df10*/  BSYNC.RECONVERGENT B2 ;  /* 0x0000000000027941 */ /* 0x000fea0003800200 */
.L_x_12353:
        /* <DEDUP_REMOVED lines=58> */
.L_x_12351:
[----:B------:R-:W-:Y:S05]  /*e2c0*/  BSYNC.RECONVERGENT B1 ;  /* 0x0000000000017941 */ /* 0x000fea0003800200 */
.L_x_12350:
        /* <DEDUP_REMOVED lines=25> */
.L_x_12357:
        /* <DEDUP_REMOVED lines=13> */
.L_x_12359:
[----:B------:R-:W-:Y:S05]  /*e530*/  BSYNC.RECONVERGENT B2 ;  /* 0x0000000000027941 */ /* 0x000fea0003800200 */
.L_x_12358:
[----:B------:R-:W-:Y:S01]  /*e540*/  LOP3.LUT R168, R0, R167, R165, 0x96, !PT ;  /* 0x000000a700a87212 */ /* 0x000fe200078e96a5 */
[----:B------:R-:W-:Y:S01]  /*e550*/  IMAD.WIDE.U32 R18, R117, -0x326172a9, RZ ;  /* 0xcd9e8d5775127825 */ /* 0x000fe200078e00ff */
[----:B------:R-:W-:Y:S02]  /*e560*/  IADD3 R141, PT, PT, R165, -0x4498517b, RZ ;  /* 0xbb67ae85a58d7810 */ /* 0x000fe40007ffe0ff */
[----:B------:R-:W-:Y:S01]  /*e570*/  MOV R2, R156 ;  /* 0x0000009c00027202 */ /* 0x000fe20000000f00 */
[----:B------:R-:W-:Y:S01]  /*e580*/  VIADD R11, R164, 0x9e3779b9 ;  /* 0x9e3779b9a40b7836 */ /* 0x000fe20000000000 */
[----:B------:R-:W-:Y:S01]  /*e590*/  LOP3.LUT R19, R115, R19, R164, 0x96, !PT ;  /* 0x0000001373137212 */ /* 0x000fe200078e96a4 */
[----:B------:R-:W-:-:S05]  /*e5a0*/  IMAD.WIDE.U32 R168, R168, -0x326172a9, RZ ;  /* 0xcd9e8d57a8a87825 */ /* 0x000fca00078e00ff */
        /* <DEDUP_REMOVED lines=51> */
.L_x_12356:
[----:B------:R-:W-:Y:S05]  /*e8e0*/  BSYNC.RECONVERGENT B1 ;  /* 0x0000000000017941 */ /* 0x000fea0003800200 */
.L_x_12355:
[----:B------:R-:W-:Y:S01]  /*e8f0*/  I2FP.F32.U32 R2, R2 ;  /* 0x0000000200027245 */ /* 0x000fe20000201000 */
[----:B------:R-:W-:Y:S01]  /*e900*/  HADD2.F32 R11, -RZ, R110.H1_H1 ;  /* 0x3000006eff0b7230 */ /* 0x000fe20000004100 */
        /* <DEDUP_REMOVED lines=18> */
.L_x_12362:
        /* <DEDUP_REMOVED lines=13> */
.L_x_12364:
[----:B------:R-:W-:Y:S05]  /*eb00*/  BSYNC.RECONVERGENT B2 ;  /* 0x0000000000027941 */ /* 0x000fea0003800200 */
.L_x_12363:
        /* <DEDUP_REMOVED lines=58> */
.L_x_12361:
[----:B------:R-:W-:Y:S05]  /*eeb0*/  BSYNC.RECONVERGENT B1 ;  /* 0x0000000000017941 */ /* 0x000fea0003800200 */
.L_x_12360:
[----:B------:R-:W-:Y:S01]  /*eec0*/  I2FP.F32.U32 R12, R11 ;  /* 0x0000000b000c7245 */ /* 0x000fe20000201000 */
[----:B------:R-:W-:Y:S01]  /*eed0*/  HADD2.F32 R11, -RZ, R26.H1_H1 ;  /* 0x3000001aff0b7230 */ /* 0x000fe20000004100 */
        /* <DEDUP_REMOVED lines=23> */
.L_x_12367:
        /* <DEDUP_REMOVED lines=13> */
.L_x_12369:
[----:B------:R-:W-:Y:S05]  /*f120*/  BSYNC.RECONVERGENT B2 ;  /* 0x0000000000027941 */ /* 0x000fea0003800200 */
.L_x_12368:
        /* <DEDUP_REMOVED lines=8> */
[----:B------:R-:W-:-:S03]  /*f1b0*/  IADD3 R169, PT, PT, R165, 0x76cf5d0a, RZ ;  /* 0x76cf5d0aa5a97810 */ /* 0x000fc60007ffe0ff */
[----:B------:R-:W-:Y:S01]  /*f1c0*/  IMAD.MOV.U32 R2, RZ, RZ, R156 ;  /* 0x000000ffff027224 */ /* 0x000fe200078e009c */
        /* <DEDUP_REMOVED lines=48> */
.L_x_12366:
[----:B------:R-:W-:Y:S05]  /*f4d0*/  BSYNC.RECONVERGENT B1 ;  /* 0x0000000000017941 */ /* 0x000fea0003800200 */
.L_x_12365:
        /* <DEDUP_REMOVED lines=20> */
.L_x_12372:
        /* <DEDUP_REMOVED lines=13> */
.L_x_12374:
[----:B------:R-:W-:Y:S05]  /*f6f0*/  BSYNC.RECONVERGENT B2 ;  /* 0x0000000000027941 */ /* 0x000fea0003800200 */
.L_x_12373:
        /* <DEDUP_REMOVED lines=55> */
[----:B------:R-:W-:Y:S02]  /*fa70*/  IMAD.MOV.U32 R12, RZ, RZ, R156 ;  /* 0x000000ffff0c7224 */ /* 0x000fe400078e009c */
[----:B------:R-:W-:Y:S02]  /*fa80*/  IMAD.MOV.U32 R156, RZ, RZ, R166 ;  /* 0x000000ffff9c7224 */ /* 0x000fe400078e00a6 */
[----:B------:R-:W-:-:S07]  /*fa90*/  HFMA2 R166, -RZ, RZ, 0, 0 ;  /* 0x00000000ffa67431 */ /* 0x000fce00000001ff */
.L_x_12371:
[----:B------:R-:W-:Y:S05]  /*faa0*/  BSYNC.RECONVERGENT B1 ;  /* 0x0000000000017941 */ /* 0x000fea0003800200 */
.L_x_12370:
        /* <DEDUP_REMOVED lines=25> */
.L_x_12377:
        /* <DEDUP_REMOVED lines=13> */
.L_x_12379:
[----:B------:R-:W-:Y:S05]  /*fd10*/  BSYNC.RECONVERGENT B2 ;  /* 0x0000000000027941 */ /* 0x000fea0003800200 */
.L_x_12378:
[----:B------:R-:W-:Y:S01]  /*fd20*/  LOP3.LUT R18, R0, R173, R165, 0x96, !PT ;  /* 0x000000ad00127212 */ /* 0x000fe200078e96a5 */
[----:B------:R-:W-:Y:S01]  /*fd30*/  IMAD.WIDE.U32 R170, R117, -0x326172a9, RZ ;  /* 0xcd9e8d5775aa7825 */ /* 0x000fe200078e00ff */
[----:B------:R-:W-:-:S03]  /*fd40*/  IADD3 R166, PT, PT, R164, -0x61c88647, RZ ;  /* 0x9e3779b9a4a67810 */ /* 0x000fc60007ffe0ff */
[----:B------:R-:W-:Y:S01]  /*fd50*/  HFMA2 R163, -RZ, RZ, 0, 0 ;  /* 0x00000000ffa37431 */ /* 0x000fe200000001ff */
        /* <DEDUP_REMOVED lines=52> */
[----:B------:R-:W-:Y:S02]  /*100a0*/  IMAD.MOV.U32 R2, RZ, RZ, R156 ;  /* 0x000000ffff027224 */ /* 0x000fe400078e009c */
[----:B------:R-:W-:-:S07]  /*100b0*/  IMAD.MOV.U32 R156, RZ, RZ, R166 ;  /* 0x000000ffff9c7224 */ /* 0x000fce00078e00a6 */
.L_x_12376:
[----:B------:R-:W-:Y:S05]  /*100c0*/  BSYNC.RECONVERGENT B1 ;  /* 0x0000000000017941 */ /* 0x000fea0003800200 */
.L_x_12375:
        /* <DEDUP_REMOVED lines=20> */
.L_x_12382:
        /* <DEDUP_REMOVED lines=15> */
.L_x_12384:
[----:B------:R-:W-:Y:S05]  /*10300*/  BSYNC.RECONVERGENT B2 ;  /* 0x0000000000027941 */ /* 0x000fea0003800200 */
.L_x_12383:
        /* <DEDUP_REMOVED lines=49> */
[----:B------:R-:W-:Y:S01]  /*10620*/  IMAD.WIDE.U32 R170, R2, -0x2daee0ad, RZ ;  /* 0xd2511f5302aa7825 */ /* 0x000fe200078e00ff */
[----:B------:R-:W-:-:S03]  /*10630*/  LOP3.LUT R168, R13, R168, R19, 0x96, !PT ;  /* 0x000000a80da87212 */ /* 0x000fc600078e9613 */
[----:B------:R-:W-:Y:S02]  /*10640*/  HFMA2 R2, -RZ, RZ, 0, 0 ;  /* 0x00000000ff027431 */ /* 0x000fe400000001ff */
[----:B------:R-:W-:Y:S01]  /*10650*/  VIADD R19, R164, 0x8ff34781 ;  /* 0x8ff34781a4137836 */ /* 0x000fe20000000000 */
[----:B------:R-:W-:Y:S01]  /*10660*/  LOP3.LUT R112, R112, R18, R171, 0x96, !PT ;  /* 0x0000001270707212 */ /* 0x000fe200078e96ab */
[----:B------:R-:W-:-:S05]  /*10670*/  IMAD.WIDE.U32 R168, R168, -0x326172a9, RZ ;  /* 0xcd9e8d57a8a87825 */ /* 0x000fca00078e00ff */
[----:B------:R-:W-:Y:S01]  /*10680*/  LOP3.LUT R19, R19, R166, R169, 0x96, !PT ;  /* 0x000000a613137212 */ /* 0x000fe200078e96a9 */
[----:B------:R-:W-:Y:S01]  /*10690*/  IMAD.MOV.U32 R166, RZ, RZ, R156 ;  /* 0x000000ffffa67224 */ /* 0x000fe200078e009c */
[----:B------:R-:W-:Y:S01]  /*106a0*/  MOV R18, R168 ;  /* 0x000000a800127202 */ /* 0x000fe20000000f00 */
[----:B------:R-:W-:-:S07]  /*106b0*/  IMAD.MOV.U32 R156, RZ, RZ, R170 ;  /* 0x000000ffff9c7224 */ /* 0x000fce00078e00aa */
.L_x_12381:
[----:B------:R-:W-:Y:S05]  /*106c0*/  BSYNC.RECONVERGENT B1 ;  /* 0x0000000000017941 */ /* 0x000fea0003800200 */
.L_x_12380:
        /* <DEDUP_REMOVED lines=12> */
[--C-:B------:R-:W-:Y:S01]  /*10790*/  @P1 FADD.FTZ R150, R150, R111.reuse ;  /* 0x0000006f96961221 */ /* 0x100fe20000010000 */
[----:B------:R-:W-:-:S05]  /*107a0*/  @!P1 IMAD.MOV.U32 R150, RZ, RZ, R111 ;  /* 0x000000ffff969224 */ /* 0x000fca00078e006f */
[----:B------:R-:W-:-:S04]  /*107b0*/  F2FP.F16.F32.PACK_AB R111, RZ, R150 ;  /* 0x00000096ff6f723e */ /* 0x000fc800000000ff */
[----:B------:R-:W-:Y:S01]  /*107c0*/  PRMT R111, R157, 0x5410, R111 ;  /* 0x000054109d6f7816 */ /* 0x000fe2000000006f */
[----:B------:R-:W-:Y:S06]  /*107d0*/  BRA `(.L_x_12385) ;  /* 0x0000003000847947 */ /* 0x000fec0003800000 */
.L_x_12304:
        /* <DEDUP_REMOVED lines=13> */
[----:B------:R-:W-:Y:S02]  /*108b0*/  @!P2 IMAD.MOV.U32 R14, RZ, RZ, R112 ;  /* 0x000000ffff0ea224 */ /* 0x000fe400078e0070 */
[----:B------:R-:W-:Y:S01]  /*108c0*/  @P2 IMAD.MOV.U32 R14, RZ, RZ, R19 ;  /* 0x000000ffff0e2224 */ /* 0x000fe200078e0013 */
[----:B------:R-:W-:Y:S06]  /*108d0*/  BRA `(.L_x_12387) ;  /* 0x0000000400247947 */ /* 0x000fec0003800000 */
.L_x_12388:
        /* <DEDUP_REMOVED lines=13> */
.L_x_12390:
[----:B------:R-:W-:Y:S05]  /*109b0*/  BSYNC.RECONVERGENT B2 ;  /* 0x0000000000027941 */ /* 0x000fea0003800200 */
.L_x_12389:
        /* <DEDUP_REMOVED lines=59> */
.L_x_12387:
[----:B------:R-:W-:Y:S05]  /*10d70*/  BSYNC.RECONVERGENT B1 ;  /* 0x0000000000017941 */ /* 0x000fea0003800200 */
.L_x_12386:
        /* <DEDUP_REMOVED lines=28> */
.L_x_12393:
        /* <DEDUP_REMOVED lines=13> */
.L_x_12395:
[----:B------:R-:W-:Y:S05]  /*11010*/  BSYNC.RECONVERGENT B2 ;  /* 0x0000000000027941 */ /* 0x000fea0003800200 */
.L_x_12394:
        /* <DEDUP_REMOVED lines=60> */
.L_x_12392:
[----:B------:R-:W-:Y:S05]  /*113e0*/  BSYNC.RECONVERGENT B1 ;  /* 0x0000000000017941 */ /* 0x000fea0003800200 */
.L_x_12391:
        /* <DEDUP_REMOVED lines=25> */
.L_x_12398:
        /* <DEDUP_REMOVED lines=13> */
.L_x_12400:
[----:B------:R-:W-:Y:S05]  /*11650*/  BSYNC.RECONVERGENT B2 ;  /* 0x0000000000027941 */ /* 0x000fea0003800200 */
.L_x_12399:
        /* <DEDUP_REMOVED lines=60> */
.L_x_12397:
[----:B------:R-:W-:Y:S05]  /*11a20*/  BSYNC.RECONVERGENT B1 ;  /* 0x0000000000017941 */ /* 0x000fea0003800200 */
.L_x_12396:
[----:B------:R-:W-:Y:S01]  /*11a30*/  I2FP.F32.U32 R131, R2 ;  /* 0x0000000200837245 */ /* 0x000fe20000201000 */
[----:B------:R-:W-:Y:S01]  /*11a40*/  HADD2.F32 R2, -RZ, R109.H0_H0 ;  /* 0x2000006dff027230 */ /* 0x000fe20000004100 */
[----:B------:R-:W-:Y:S01]  /*11a50*/  LOP3.LUT R118, R118, 0xfffffffb, RZ, 0xc0, !PT ;  /* 0xfffffffb76767812 */ /* 0x000fe200078ec0ff */
[----:B------:R-:W-:Y:S01]  /*11a60*/  BSSY.RECONVERGENT B1, `(.L_x_12401) ;  /* 0x0000060000017945 */ /* 0x000fe20003800200 */
[----:B------:R-:W-:Y:S02]  /*11a70*/  IMAD.MOV.U32 R132, RZ, RZ, 0x2 ;  /* 0x00000002ff847424 */ /* 0x000fe400078e00ff */
[----:B------:R-:W-:Y:S01]  /*11a80*/  FFMA.FTZ R131, R131, R150, 1.1641532182693481445e-10 ;  /* 0x2f00000083837423 */ /* 0x000fe20000010096 */
[----:B------:R-:W-:-:S04]  /*11a90*/  FMUL.FTZ R2, R2, R159 ;  /* 0x0000009f02027220 */ /* 0x000fc80000410000 */
[----:B------:R-:W-:Y:S01]  /*11aa0*/  FSETP.GTU.FTZ.AND P2, PT, R131, R160, PT ;  /* 0x000000a08300720b */ /* 0x000fe20003f5c000 */
[----:B------:R-:W-:-:S03]  /*11ab0*/  @P1 HADD2.F32 R131, -RZ, R21.H0_H0 ;  /* 0x20000015ff831230 */ /* 0x000fc60000004100 */
        /* <DEDUP_REMOVED lines=16> */
.L_x_12403:
        /* <DEDUP_REMOVED lines=13> */
.L_x_12405:
[----:B------:R-:W-:Y:S05]  /*11c90*/  BSYNC.RECONVERGENT B2 ;  /* 0x0000000000027941 */ /* 0x000fea0003800200 */
.L_x_12404:
        /* <DEDUP_REMOVED lines=58> */
[----:B------:R-:W-:-:S03]  /*12040*/  IMAD.MOV.U32 R156, RZ, RZ, R162 ;  /* 0x000000ffff9c7224 */ /* 0x000fc600078e00a2 */
[----:B------:R-:W-:-:S07]  /*12050*/  LOP3.LUT R112, R131, R166, R163, 0x96, !PT ;  /* 0x000000a683707212 */ /* 0x000fce00078e96a3 */
.L_x_12402:
[----:B------:R-:W-:Y:S05]  /*12060*/  BSYNC.RECONVERGENT B1 ;  /* 0x0000000000017941 */ /* 0x000fea0003800200 */
.L_x_12401:
[----:B------:R-:W-:Y:S01]  /*12070*/  I2FP.F32.U32 R131, R2 ;  /* 0x0000000200837245 */ /* 0x000fe20000201000 */
[----:B------:R-:W-:Y:S01]  /*12080*/  HADD2.F32 R2, -RZ, R109.H1_H1 ;  /* 0x3000006dff027230 */ /* 0x000fe20000004100 */
[----:B------:R-:W-:Y:S01]  /*12090*/  LOP3.LUT R118, R118, 0xfffffffd, RZ, 0xc0, !PT ;  /* 0xfffffffd76767812 */ /* 0x000fe200078ec0ff */
[----:B------:R-:W-:Y:S01]  /*120a0*/  BSSY.RECONVERGENT B1, `(.L_x_12406) ;  /* 0x0000060000017945 */ /* 0x000fe20003800200 */
[----:B------:R-:W-:Y:S02]  /*120b0*/  HFMA2 R158, -RZ, RZ, 0, 1.1920928955078125e-07 ;  /* 0x00000002ff9e7431 */ /* 0x000fe400000001ff */
[----:B------:R-:W-:Y:S01]  /*120c0*/  FFMA.FTZ R131, R131, R150, 1.1641532182693481445e-10 ;  /* 0x2f00000083837423 */ /* 0x000fe20000010096 */
[----:B------:R-:W-:-:S04]  /*120d0*/  FMUL.FTZ R2, R2, R159 ;  /* 0x0000009f02027220 */ /* 0x000fc80000410000 */
[----:B------:R-:W-:-:S04]  /*120e0*/  FSETP.GTU.FTZ.AND P2, PT, R131, R160, PT ;  /* 0x000000a08300720b */ /* 0x000fc80003f5c000 */
        /* <DEDUP_REMOVED lines=17> */
.L_x_12408:
        /* <DEDUP_REMOVED lines=13> */
.L_x_12410:
[----:B------:R-:W-:Y:S05]  /*122d0*/  BSYNC.RECONVERGENT B2 ;  /* 0x0000000000027941 */ /* 0x000fea0003800200 */
.L_x_12409:
        /* <DEDUP_REMOVED lines=60> */
.L_x_12407:
[----:B------:R-:W-:Y:S05]  /*126a0*/  BSYNC.RECONVERGENT B1 ;  /* 0x0000000000017941 */ /* 0x000fea0003800200 */
.L_x_12406:
        /* <DEDUP_REMOVED lines=23> */
.L_x_12413:
        /* <DEDUP_REMOVED lines=13> */
.L_x_12415:
[----:B------:R-:W-:Y:S05]  /*128f0*/  BSYNC.RECONVERGENT B2 ;  /* 0x0000000000027941 */ /* 0x000fea0003800200 */
.L_x_12414:
        /* <DEDUP_REMOVED lines=60> */
.L_x_12412:
[----:B------:R-:W-:Y:S05]  /*12cc0*/  BSYNC.RECONVERGENT B1 ;  /* 0x0000000000017941 */ /* 0x000fea0003800200 */
.L_x_12411:
        /* <DEDUP_REMOVED lines=23> */
.L_x_12418:
        /* <DEDUP_REMOVED lines=13> */
.L_x_12420:
[----:B------:R-:W-:Y:S05]  /*12f10*/  BSYNC.RECONVERGENT B2 ;  /* 0x0000000000027941 */ /* 0x000fea0003800200 */
.L_x_12419:
        /* <DEDUP_REMOVED lines=58> */
[----:B------:R-:W-:Y:S01]  /*132c0*/  LOP3.LUT R112, R167, R166, R163, 0x96, !PT ;  /* 0x000000a6a7707212 */ /* 0x000fe200078e96a3 */
[----:B------:R-:W-:-:S07]  /*132d0*/  IMAD.MOV.U32 R163, RZ, RZ, RZ ;  /* 0x000000ffffa37224 */ /* 0x000fce00078e00ff */
.L_x_12417:
[----:B------:R-:W-:Y:S05]  /*132e0*/  BSYNC.RECONVERGENT B1 ;  /* 0x0000000000017941 */ /* 0x000fea0003800200 */
.L_x_12416:
        /* <DEDUP_REMOVED lines=8> */
[----:B------:R-:W-:-:S03]  /*13370*/  @P1 HADD2.F32 R167, -RZ, R23.H0_H0 ;  /* 0x20000017ffa71230 */ /* 0x000fc60000004100 */
        /* <DEDUP_REMOVED lines=14> */
.L_x_12423:
        /* <DEDUP_REMOVED lines=13> */
.L_x_12425:
[----:B------:R-:W-:Y:S05]  /*13530*/  BSYNC.RECONVERGENT B2 ;  /* 0x0000000000027941 */ /* 0x000fea0003800200 */
.L_x_12424:
        /* <DEDUP_REMOVED lines=58> */
[----:B------:R-:W-:Y:S02]  /*138e0*/  HFMA2 R2, -RZ, RZ, 0, 0 ;  /* 0x00000000ff027431 */ /* 0x000fe400000001ff */
[----:B------:R-:W-:-:S07]  /*138f0*/  IMAD.MOV.U32 R156, RZ, RZ, R166 ;  /* 0x000000ffff9c7224 */ /* 0x000fce00078e00a6 */
.L_x_12422:
[----:B------:R-:W-:Y:S05]  /*13900*/  BSYNC.RECONVERGENT B1 ;  /* 0x0000000000017941 */ /* 0x000fea0003800200 */
.L_x_12421:
[----:B------:R-:W-:Y:S02]  /*13910*/  I2FP.F32.U32 R163, R162 ;  /* 0x000000a200a37245 */ /* 0x000fe40000201000 */
[----:B------:R-:W-:Y:S02]  /*13920*/  PRMT R110, R161, 0x5410, R110 ;  /* 0x00005410a16e7816 */ /* 0x000fe4000000006e */
[----:B------:R-:W-:Y:S01]  /*13930*/  PRMT R109, R157, 0x5410, R109 ;  /* 0x000054109d6d7816 */ /* 0x000fe2000000006d */
[----:B------:R-:W-:Y:S01]  /*13940*/  FFMA.FTZ R163, R163, R150, 1.1641532182693481445e-10 ;  /* 0x2f000000a3a37423 */ /* 0x000fe20000010096 */
[----:B------:R-:W-:Y:S01]  /*13950*/  HADD2.F32 R150, -RZ, R111.H1_H1 ;  /* 0x3000006fff967230 */ /* 0x000fe20000004100 */
[----:B------:R-:W-:Y:S01]  /*13960*/  PRMT R108, R154, 0x5410, R108 ;  /* 0x000054109a6c7816 */ /* 0x000fe2000000006c */
[----:B------:R-:W-:Y:S02]  /*13970*/  @P1 HADD2.F32 R111, -RZ, R23.H1_H1 ;  /* 0x30000017ff6f1230 */ /* 0x000fe40000004100 */
[----:B------:R-:W-:Y:S01]  /*13980*/  FSETP.GTU.FTZ.AND P5, PT, R163, R160, PT ;  /* 0x000000a0a300720b */ /* 0x000fe20003fbc000 */
[----:B------:R-:W-:-:S05]  /*13990*/  FMUL.FTZ R150, R150, R159 ;  /* 0x0000009f96967220 */ /* 0x000fca0000410000 */
[----:B------:R-:W-:Y:S02]  /*139a0*/  FSEL R150, R150, RZ, !P5 ;  /* 0x000000ff96967208 */ /* 0x000fe40006800000 */
[----:B------:R-:W-:-:S03]  /*139b0*/  PLOP3.LUT P5, PT, P5, PT, PT, 0x8, 0x80 ;  /* 0x000000000080781c */ /* 0x000fc60002fae170 */
[----:B------:R-:W-:-:S05]  /*139c0*/  @P1 FADD.FTZ R150, R111, R150 ;  /* 0x000000966f961221 */ /* 0x000fca0000010000 */
[----:B------:R-:W-:-:S04]  /*139d0*/  F2FP.F16.F32.PACK_AB R111, RZ, R150 ;  /* 0x00000096ff6f723e */ /* 0x000fc800000000ff */
[----:B------:R-:W-:-:S07]  /*139e0*/  PRMT R111, R158, 0x5410, R111 ;  /* 0x000054109e6f7816 */ /* 0x000fce000000006f */
.L_x_12385:
        /* <DEDUP_REMOVED lines=43> */
.L_x_12426:
[----:B------:R-:W-:Y:S01]  /*13ca0*/  IMAD.MOV.U32 R154, RZ, RZ, R156 ;  /* 0x000000ffff9a7224 */ /* 0x000fe200078e009c */
[----:B------:R-:W-:-:S07]  /*13cb0*/  IADD3 R155, PT, PT, R155, 0x80, RZ ;  /* 0x000000809b9b7810 */ /* 0x000fce0007ffe0ff */
.L_x_12303:
[----:B------:R-:W-:Y:S05]  /*13cc0*/  BSYNC.RECONVERGENT B0 ;  /* 0x0000000000007941 */ /* 0x000fea0003800200 */
.L_x_12302:
        /* <DEDUP_REMOVED lines=37> */
.L_x_12432:
        /* <DEDUP_REMOVED lines=13> */
.L_x_12434:
[----:B------:R-:W-:Y:S05]  /*13ff0*/  BSYNC.RECONVERGENT B2 ;  /* 0x0000000000027941 */ /* 0x000fea0003800200 */
.L_x_12433:
        /* <DEDUP_REMOVED lines=39> */
[----:B------:R-:W-:Y:S02]  /*14270*/  IADD3 R7, PT, PT, R165, 0x1fd5c5a3, RZ ;  /* 0x1fd5c5a3a5077810 */ /* 0x000fe40007ffe0ff */
        /* <DEDUP_REMOVED lines=17> */
.L_x_12431:
[----:B------:R-:W-:Y:S05]  /*14390*/  BSYNC.RECONVERGENT B1 ;  /* 0x0000000000017941 */ /* 0x000fea0003800200 */
.L_x_12430:
        /* <DEDUP_REMOVED lines=11> */
[----:B-1----:R-:W-:-:S02]  /*14450*/  FSETP.GTU.FTZ.AND P3, PT, R7, R160, PT ;  /* 0x000000a00700720b */ /* 0x002fc40003f7c000 */
        /* <DEDUP_REMOVED lines=13> */
.L_x_12437:
        /* <DEDUP_REMOVED lines=13> */
.L_x_12439:
[----:B------:R-:W-:Y:S05]  /*14600*/  BSYNC.RECONVERGENT B2 ;  /* 0x0000000000027941 */ /* 0x000fea0003800200 */
.L_x_12438:
        /* <DEDUP_REMOVED lines=58> */
.L_x_12436:
[----:B------:R-:W-:Y:S05]  /*149b0*/  BSYNC.RECONVERGENT B1 ;  /* 0x0000000000017941 */ /* 0x000fea0003800200 */
.L_x_12435:
        /* <DEDUP_REMOVED lines=25> */
.L_x_12442:
        /* <DEDUP_REMOVED lines=13> */
.L_x_12444:
[----:B------:R-:W-:Y:S05]  /*14c20*/  BSYNC.RECONVERGENT B2 ;  /* 0x0000000000027941 */ /* 0x000fea0003800200 */
.L_x_12443:
        /* <DEDUP_REMOVED lines=58> */
.L_x_12441:
[----:B------:R-:W-:Y:S05]  /*14fd0*/  BSYNC.RECONVERGENT B1 ;  /* 0x0000000000017941 */ /* 0x000fea0003800200 */
.L_x_12440:
        /* <DEDUP_REMOVED lines=22> */
.L_x_12447:
        /* <DEDUP_REMOVED lines=13> */
.L_x_12449:
[----:B------:R-:W-:Y:S05]  /*15210*/  BSYNC.RECONVERGENT B2 ;  /* 0x0000000000027941 */ /* 0x000fea0003800200 */
.L_x_12448:
        /* <DEDUP_REMOVED lines=57> */
[----:B------:R-:W-:-:S07]  /*155b0*/  IMAD.MOV.U32 R156, RZ, RZ, R8 ;  /* 0x000000ffff9c7224 */ /* 0x000fce00078e0008 */
.L_x_12446:
[----:B------:R-:W-:Y:S05]  /*155c0*/  BSYNC.RECONVERGENT B1 ;  /* 0x0000000000017941 */ /* 0x000fea0003800200 */
.L_x_12445:
        /* <DEDUP_REMOVED lines=25> */
.L_x_12452:
        /* <DEDUP_REMOVED lines=13> */
.L_x_12454:
[----:B------:R-:W-:Y:S05]  /*15830*/  BSYNC.RECONVERGENT B2 ;  /* 0x0000000000027941 */ /* 0x000fea0003800200 */
.L_x_12453:
        /* <DEDUP_REMOVED lines=58> */
.L_x_12451:
[----:B------:R-:W-:Y:S05]  /*15be0*/  BSYNC.RECONVERGENT B1 ;  /* 0x0000000000017941 */ /* 0x000fea0003800200 */
.L_x_12450:
        /* <DEDUP_REMOVED lines=22> */
.L_x_12457:
        /* <DEDUP_REMOVED lines=13> */
.L_x_12459:
[----:B------:R-:W-:Y:S05]  /*15e20*/  BSYNC.RECONVERGENT B2 ;  /* 0x0000000000027941 */ /* 0x000fea0003800200 */
.L_x_12458:
        /* <DEDUP_REMOVED lines=58> */
.L_x_12456:
[----:B------:R-:W-:Y:S05]  /*161d0*/  BSYNC.RECONVERGENT B1 ;  /* 0x0000000000017941 */ /* 0x000fea0003800200 */
.L_x_12455:
        /* <DEDUP_REMOVED lines=25> */
.L_x_12462:
        /* <DEDUP_REMOVED lines=13> */
.L_x_12464:
[----:B------:R-:W-:Y:S05]  /*16440*/  BSYNC.RECONVERGENT B2 ;  /* 0x0000000000027941 */ /* 0x000fea0003800200 */
.L_x_12463:
        /* <DEDUP_REMOVED lines=58> */
.L_x_12461:
[----:B------:R-:W-:Y:S05]  /*167f0*/  BSYNC.RECONVERGENT B1 ;  /* 0x0000000000017941 */ /* 0x000fea0003800200 */
.L_x_12460:
        /* <DEDUP_REMOVED lines=22> */
.L_x_12467:
        /* <DEDUP_REMOVED lines=13> */
.L_x_12469:
[----:B------:R-:W-:Y:S05]  /*16a30*/  BSYNC.RECONVERGENT B2 ;  /* 0x0000000000027941 */ /* 0x000fea0003800200 */
.L_x_12468:
        /* <DEDUP_REMOVED lines=58> */
.L_x_12466:
[----:B------:R-:W-:Y:S05]  /*16de0*/  BSYNC.RECONVERGENT B1 ;  /* 0x0000000000017941 */ /* 0x000fea0003800200 */
.L_x_12465:
[----:B------:R-:W-:Y:S01]  /*16df0*/  I2FP.F32.U32 R10, R9 ;  /* 0x00000009000a7245 */ /* 0x000fe20000201000 */
[----:B------:R-:W-:Y:S01]  /*16e00*/  @P1 HADD2.F32 R133, -RZ, R21.H1_H1 ;  /* 0x30000015ff851230 */ /* 0x000fe20000004100 */
[----:B------:R-:W-:Y:S03]  /*16e10*/  BSSY.RECONVERGENT B1, `(.L_x_12470) ;  /* 0x000005f000017945 */ /* 0x000fe60003800200 */
[----:B------:R-:W-:Y:S01]  /*16e20*/  FFMA.FTZ R9, R10, R159, 1.1641532182693481445e-10 ;  /* 0x2f0000000a097423 */ /* 0x000fe2000001009f */
[----:B------:R-:W-:-:S04]  /*16e30*/  HADD2.F32 R10, -RZ, R25.H1_H1 ;  /* 0x30000019ff0a7230 */ /* 0x000fc80000004100 */
[----:B------:R-:W-:Y:S01]  /*16e40*/  FSETP.GTU.FTZ.AND P2, PT, R9, R160, PT ;  /* 0x000000a00900720b */ /* 0x000fe20003f5c000 */
[----:B------:R-:W-:-:S03]  /*16e50*/  FMUL.FTZ R10, R10, R161 ;  /* 0x000000a10a0a7220 */ /* 0x000fc60000410000 */
[----:B------:R-:W-:Y:S02]  /*16e60*/  SEL R9, RZ, 0x1, P2 ;  /* 0x00000001ff097807 */ /* 0x000fe40001000000 */
[----:B------:R-:W-:Y:S01]  /*16e70*/  FSEL R11, R10, RZ, !P2 ;  /* 0x000000ff0a0b7208 */ /* 0x000fe20005000000 */
[----:B------:R-:W-:Y:S01]  /*16e80*/  IMAD.MOV.U32 R10, RZ, RZ, 0x2 ;  /* 0x00000002ff0a7424 */ /* 0x000fe200078e00ff */
[----:B------:R-:W-:-:S03]  /*16e90*/  ISETP.NE.AND P2, PT, R12, 0x1, PT ;  /* 0x000000010c00780c */ /* 0x000fc60003f45270 */
        /* <DEDUP_REMOVED lines=14> */
.L_x_12472:
        /* <DEDUP_REMOVED lines=13> */
.L_x_12474:
[----:B------:R-:W-:Y:S05]  /*17050*/  BSYNC.RECONVERGENT B2 ;  /* 0x0000000000027941 */ /* 0x000fea0003800200 */
.L_x_12473:
        /* <DEDUP_REMOVED lines=58> */
.L_x_12471:
[----:B------:R-:W-:Y:S05]  /*17400*/  BSYNC.RECONVERGENT B1 ;  /* 0x0000000000017941 */ /* 0x000fea0003800200 */
.L_x_12470:
        /* <DEDUP_REMOVED lines=20> */
.L_x_12477:
        /* <DEDUP_REMOVED lines=13> */
.L_x_12479:
[----:B------:R-:W-:Y:S05]  /*17620*/  BSYNC.RECONVERGENT B2 ;  /* 0x0000000000027941 */ /* 0x000fea0003800200 */
.L_x_12478:
        /* <DEDUP_REMOVED lines=58> */
.L_x_12476:
[----:B------:R-:W-:Y:S05]  /*179d0*/  BSYNC.RECONVERGENT B1 ;  /* 0x0000000000017941 */ /* 0x000fea0003800200 */
.L_x_12475:
        /* <DEDUP_REMOVED lines=25> */
.L_x_12482:
        /* <DEDUP_REMOVED lines=13> */
.L_x_12484:
[----:B------:R-:W-:Y:S05]  /*17c40*/  BSYNC.RECONVERGENT B2 ;  /* 0x0000000000027941 */ /* 0x000fea0003800200 */
.L_x_12483:
        /* <DEDUP_REMOVED lines=58> */
.L_x_12481:
[----:B------:R-:W-:Y:S05]  /*17ff0*/  BSYNC.RECONVERGENT B1 ;  /* 0x0000000000017941 */ /* 0x000fea0003800200 */
.L_x_12480:
        /* <DEDUP_REMOVED lines=20> */
.L_x_12487:
        /* <DEDUP_REMOVED lines=13> */
.L_x_12489:
[----:B------:R-:W-:Y:S05]  /*18210*/  BSYNC.RECONVERGENT B2 ;  /* 0x0000000000027941 */ /* 0x000fea0003800200 */
.L_x_12488:
        /* <DEDUP_REMOVED lines=58> */
.L_x_12486:
[----:B------:R-:W-:Y:S05]  /*185c0*/  BSYNC.RECONVERGENT B1 ;  /* 0x0000000000017941 */ /* 0x000fea0003800200 */
.L_x_12485:
[----:B------:R-:W-:Y:S01]  /*185d0*/  I2FP.F32.U32 R12, R11 ;  /* 0x0000000b000c7245 */ /* 0x000fe20000201000 */
[----:B------:R-:W-:Y:S01]  /*185e0*/  BSSY.RECONVERGENT B1, `(.L_x_12490) ;  /* 0x0000060000017945 */ /* 0x000fe20003800200 */
[----:B------:R-:W-:-:S03]  /*185f0*/  HFMA2 R157, -RZ, RZ, 0, 1.1920928955078125e-07 ;  /* 0x00000002ff9d7431 */ /* 0x000fc600000001ff */
        /* <DEDUP_REMOVED lines=22> */
.L_x_12492:
        /* <DEDUP_REMOVED lines=13> */
.L_x_12494:
[----:B------:R-:W-:Y:S05]  /*18830*/  BSYNC.RECONVERGENT B2 ;  /* 0x0000000000027941 */ /* 0x000fea0003800200 */
.L_x_12493:
        /* <DEDUP_REMOVED lines=58> */
.L_x_12491:
[----:B------:R-:W-:Y:S05]  /*18be0*/  BSYNC.RECONVERGENT B1 ;  /* 0x0000000000017941 */ /* 0x000fea0003800200 */
.L_x_12490:
        /* <DEDUP_REMOVED lines=20> */
.L_x_12497:
        /* <DEDUP_REMOVED lines=13> */
.L_x_12499:
[----:B------:R-:W-:Y:S05]  /*18e00*/  BSYNC.RECONVERGENT B2 ;  /* 0x0000000000027941 */ /* 0x000fea0003800200 */
.L_x_12498:
        /* <DEDUP_REMOVED lines=58> */
.L_x_12496:
[----:B------:R-:W-:Y:S05]  /*191b0*/  BSYNC.RECONVERGENT B1 ;  /* 0x0000000000017941 */ /* 0x000fea0003800200 */
.L_x_12495:
        /* <DEDUP_REMOVED lines=25> */
.L_x_12502:
        /* <DEDUP_REMOVED lines=13> */
.L_x_12504:
[----:B------:R-:W-:Y:S05]  /*19420*/  BSYNC.RECONVERGENT B2 ;  /* 0x0000000000027941 */ /* 0x000fea0003800200 */
.L_x_12503:
        /* <DEDUP_REMOVED lines=58> */
.L_x_12501:
[----:B------:R-:W-:Y:S05]  /*197d0*/  BSYNC.RECONVERGENT B1 ;  /* 0x0000000000017941 */ /* 0x000fea0003800200 */
.L_x_12500:
[----:B------:R-:W-:Y:S01]  /*197e0*/  I2FP.F32.U32 R2, R2 ;  /* 0x0000000200027245 */ /* 0x000fe20000201000 */
[----:B------:R-:W-:Y:S01]  /*197f0*/  BSSY.RECONVERGENT B1, `(.L_x_12505) ;  /* 0x000005e000017945 */ /* 0x000fe20003800200 */
[----:B------:R-:W-:Y:S01]  /*19800*/  ISETP.NE.AND P6, PT, R163, 0x1, PT ;  /* 0x00000001a300780c */ /* 0x000fe20003fc5270 */
[----:B------:R-:W-:Y:S02]  /*19810*/  IMAD.MOV.U32 R166, RZ, RZ, R18 ;  /* 0x000000ffffa67224 */ /* 0x000fe400078e0012 */
[----:B------:R-:W-:Y:S01]  /*19820*/  FFMA.FTZ R167, R2, R159, 1.1641532182693481445e-10 ;  /* 0x2f00000002a77423 */ /* 0x000fe2000001009f */
[----:B------:R-:W-:-:S04]  /*19830*/  HADD2.F32 R2, -RZ, R111.H1_H1 ;  /* 0x3000006fff027230 */ /* 0x000fc80000004100 */
[----:B------:R-:W-:Y:S01]  /*19840*/  FSETP.GTU.FTZ.AND P5, PT, R167, R160, PT ;  /* 0x000000a0a700720b */ /* 0x000fe20003fbc000 */
[----:B------:R-:W-:-:S05]  /*19850*/  FMUL.FTZ R2, R2, R161 ;  /* 0x000000a102027220 */ /* 0x000fca0000410000 */
        /* <DEDUP_REMOVED lines=12> */
.L_x_12507:
        /* <DEDUP_REMOVED lines=15> */
.L_x_12509:
[----:B------:R-:W-:Y:S05]  /*19a10*/  BSYNC.RECONVERGENT B2 ;  /* 0x0000000000027941 */ /* 0x000fea0003800200 */
.L_x_12508:
        /* <DEDUP_REMOVED lines=59> */
.L_x_12506:
[----:B------:R-:W-:Y:S05]  /*19dd0*/  BSYNC.RECONVERGENT B1 ;  /* 0x0000000000017941 */ /* 0x000fea0003800200 */
.L_x_12505:
        /* <DEDUP_REMOVED lines=12> */
[--C-:B------:R-:W-:Y:S01]  /*19ea0*/  @P1 FADD.FTZ R151, R160, R111.reuse ;  /* 0x0000006fa0971221 */ /* 0x100fe20000010000 */
[----:B------:R-:W-:-:S05]  /*19eb0*/  @!P1 IMAD.MOV.U32 R151, RZ, RZ, R111 ;  /* 0x000000ffff979224 */ /* 0x000fca00078e006f */
[----:B------:R-:W-:-:S04]  /*19ec0*/  F2FP.F16.F32.PACK_AB R111, RZ, R151 ;  /* 0x00000097ff6f723e */ /* 0x000fc800000000ff */
[----:B------:R-:W-:Y:S01]  /*19ed0*/  PRMT R111, R157, 0x5410, R111 ;  /* 0x000054109d6f7816 */ /* 0x000fe2000000006f */
[----:B------:R-:W-:Y:S06]  /*19ee0*/  BRA `(.L_x_12510) ;  /* 0x0000003000847947 */ /* 0x000fec0003800000 */
.L_x_12429:
        /* <DEDUP_REMOVED lines=16> */
.L_x_12513:
        /* <DEDUP_REMOVED lines=13> */
.L_x_12515:
[----:B------:R-:W-:Y:S05]  /*1a0c0*/  BSYNC.RECONVERGENT B2 ;  /* 0x0000000000027941 */ /* 0x000fea0003800200 */
.L_x_12514:
        /* <DEDUP_REMOVED lines=55> */
[----:B------:R-:W-:Y:S02]  /*1a440*/  VIADD R15, R165, 0x96a522ad ;  /* 0x96a522ada50f7836 */ /* 0x000fe40000000000 */
[----:B------:R-:W-:-:S03]  /*1a450*/  IMAD.MOV.U32 R123, RZ, RZ, RZ ;  /* 0x000000ffff7b7224 */ /* 0x000fc600078e00ff */
[----:B------:R-:W-:Y:S02]  /*1a460*/  LOP3.LUT R112, R15, R158, R157, 0x96, !PT ;  /* 0x0000009e0f707212 */ /* 0x000fe400078e969d */
[----:B------:R-:W-:-:S07]  /*1a470*/  MOV R15, R154 ;  /* 0x0000009a000f7202 */ /* 0x000fce0000000f00 */
.L_x_12512:
[----:B------:R-:W-:Y:S05]  /*1a480*/  BSYNC.RECONVERGENT B1 ;  /* 0x0000000000017941 */ /* 0x000fea0003800200 */
.L_x_12511:
[----:B------:R-:W0:Y:S01]  /*1a490*/  LDC R159, c[0x0][0x408] ;  /* 0x00010200ff9f7b82 */ /* 0x000e220000000800 */
[----:B------:R-:W-:Y:S01]  /*1a4a0*/  I2FP.F32.U32 R2, R15 ;  /* 0x0000000f00027245 */ /* 0x000fe20000201000 */
[----:B------:R-:W-:Y:S01]  /*1a4b0*/  IMAD.MOV.U32 R151, RZ, RZ, 0x2f800000 ;  /* 0x2f800000ff977424 */ /* 0x000fe200078e00ff */
[----:B------:R-:W-:Y:S01]  /*1a4c0*/  ISETP.NE.AND P2, PT, R123, 0x1, PT ;  /* 0x000000017b00780c */ /* 0x000fe20003f45270 */
[----:B------:R-:W-:Y:S01]  /*1a4d0*/  BSSY.RECONVERGENT B1, `(.L_x_12516) ;  /* 0x0000062000017945 */ /* 0x000fe20003800200 */
[----:B------:R-:W-:Y:S01]  /*1a4e0*/  LOP3.LUT R118, R118, 0xffffffef, RZ, 0xc0, !PT ;  /* 0xffffffef76767812 */ /* 0x000fe200078ec0ff */
[----:B------:R-:W-:Y:S01]  /*1a4f0*/  FFMA.FTZ R15, R2, R151, 1.1641532182693481445e-10 ;  /* 0x2f000000020f7423 */ /* 0x000fe20000010097 */
[----:B-----5:R-:W-:Y:S01]  /*1a500*/  HADD2.F32 R2, -RZ, R108.H0_H0 ;  /* 0x2000006cff027230 */ /* 0x020fe20000004100 */
[----:B------:R-:W1:Y:S01]  /*1a510*/  LDC R160, c[0x0][0x404] ;  /* 0x00010100ffa07b82 */ /* 0x000e620000000800 */
[----:B------:R-:W-:-:S03]  /*1a520*/  HFMA2 R124, -RZ, RZ, 0, 1.1920928955078125e-07 ;  /* 0x00000002ff7c7431 */ /* 0x000fc600000001ff */
[----:B0-----:R-:W-:Y:S01]  /*1a530*/  FMUL.FTZ R2, R2, R159 ;  /* 0x0000009f02027220 */ /* 0x001fe20000410000 */
[----:B-1----:R-:W-:-:S04]  /*1a540*/  FSETP.GTU.FTZ.AND P3, PT, R15, R160, PT ;  /* 0x000000a00f00720b */ /* 0x002fc80003f7c000 */
        /* <DEDUP_REMOVED lines=16> */
.L_x_12518:
        /* <DEDUP_REMOVED lines=13> */
.L_x_12520:
[----:B------:R-:W-:Y:S05]  /*1a720*/  BSYNC.RECONVERGENT B2 ;  /* 0x0000000000027941 */ /* 0x000fea0003800200 */
.L_x_12519:
        /* <DEDUP_REMOVED lines=60> */
.L_x_12517:
[----:B------:R-:W-:Y:S05]  /*1aaf0*/  BSYNC.RECONVERGENT B1 ;  /* 0x0000000000017941 */ /* 0x000fea0003800200 */
.L_x_12516:
        /* <DEDUP_REMOVED lines=25> */
.L_x_12523:
        /* <DEDUP_REMOVED lines=13> */
.L_x_12525:
[----:B------:R-:W-:Y:S05]  /*1ad60*/  BSYNC.RECONVERGENT B2 ;  /* 0x0000000000027941 */ /* 0x000fea0003800200 */
.L_x_12524:
        /* <DEDUP_REMOVED lines=60> */
.L_x_12522:
[----:B------:R-:W-:Y:S05]  /*1b130*/  BSYNC.RECONVERGENT B1 ;  /* 0x0000000000017941 */ /* 0x000fea0003800200 */
.L_x_12521:
        /* <DEDUP_REMOVED lines=25> */
.L_x_12528:
        /* <DEDUP_REMOVED lines=13> */
.L_x_12530:
[----:B------:R-:W-:Y:S05]  /*1b3a0*/  BSYNC.RECONVERGENT B2 ;  /* 0x0000000000027941 */ /* 0x000fea0003800200 */
.L_x_12529:
        /* <DEDUP_REMOVED lines=60> */
.L_x_12527:
[----:B------:R-:W-:Y:S05]  /*1b770*/  BSYNC.RECONVERGENT B1 ;  /* 0x0000000000017941 */ /* 0x000fea0003800200 */
.L_x_12526:
        /* <DEDUP_REMOVED lines=25> */
.L_x_12533:
        /* <DEDUP_REMOVED lines=13> */
.L_x_12535:
[----:B------:R-:W-:Y:S05]  /*1b9e0*/  BSYNC.RECONVERGENT B2 ;  /* 0x0000000000027941 */ /* 0x000fea0003800200 */
.L_x_12534:
        /* <DEDUP_REMOVED lines=60> */
.L_x_12532:
[----:B------:R-:W-:Y:S05]  /*1bdb0*/  BSYNC.RECONVERGENT B1 ;  /* 0x0000000000017941 */ /* 0x000fea0003800200 */
.L_x_12531:
        /* <DEDUP_REMOVED lines=23> */
.L_x_12538:
        /* <DEDUP_REMOVED lines=13> */
.L_x_12540:
[----:B------:R-:W-:Y:S05]  /*1c000*/  BSYNC.RECONVERGENT B2 ;  /* 0x0000000000027941 */ /* 0x000fea0003800200 */
.L_x_12539:
        /* <DEDUP_REMOVED lines=60> */
.L_x_12537:
[----:B------:R-:W-:Y:S05]  /*1c3d0*/  BSYNC.RECONVERGENT B1 ;  /* 0x0000000000017941 */ /* 0x000fea0003800200 */
.L_x_12536:
        /* <DEDUP_REMOVED lines=23> */
.L_x_12543:
        /* <DEDUP_REMOVED lines=13> */
.L_x_12545:
[----:B------:R-:W-:Y:S05]  /*1c620*/  BSYNC.RECONVERGENT B2 ;  /* 0x0000000000027941 */ /* 0x000fea0003800200 */
.L_x_12544:
        /* <DEDUP_REMOVED lines=60> */
.L_x_12542:
[----:B------:R-:W-:Y:S05]  /*1c9f0*/  BSYNC.RECONVERGENT B1 ;  /* 0x0000000000017941 */ /* 0x000fea0003800200 */
.L_x_12541:
        /* <DEDUP_REMOVED lines=23> */
.L_x_12548:
        /* <DEDUP_REMOVED lines=13> */
.L_x_12550:
[----:B------:R-:W-:Y:S05]  /*1cc40*/  BSYNC.RECONVERGENT B2 ;  /* 0x0000000000027941 */ /* 0x000fea0003800200 */
.L_x_12549:
        /* <DEDUP_REMOVED lines=60> */
.L_x_12547:
[----:B------:R-:W-:Y:S05]  /*1d010*/  BSYNC.RECONVERGENT B1 ;  /* 0x0000000000017941 */ /* 0x000fea0003800200 */
.L_x_12546:
        /* <DEDUP_REMOVED lines=11> */
[----:B------:R-:W-:-:S05]  /*1d0d0*/  @P1 FADD.FTZ R151, R160, R151 ;  /* 0x00000097a0971221 */ /* 0x000fca0000010000 */
[----:B------:R-:W-:-:S04]  /*1d0e0*/  F2FP.F16.F32.PACK_AB R111, RZ, R151 ;  /* 0x00000097ff6f723e */ /* 0x000fc800000000ff */
[----:B------:R-:W-:-:S07]  /*1d0f0*/  PRMT R111, R158, 0x5410, R111 ;  /* 0x000054109e6f7816 */ /* 0x000fce000000006f */
.L_x_12510:
        /* <DEDUP_REMOVED lines=43> */
.L_x_12551:
[----:B------:R-:W-:Y:S01]  /*1d3b0*/  IMAD.MOV.U32 R154, RZ, RZ, R156 ;  /* 0x000000ffff9a7224 */ /* 0x000fe200078e009c */
[----:B------:R-:W-:-:S07]  /*1d3c0*/  IADD3 R155, PT, PT, R155, 0x80, RZ ;  /* 0x000000809b9b7810 */ /* 0x000fce0007ffe0ff */
.L_x_12428:
[----:B------:R-:W-:Y:S05]  /*1d3d0*/  BSYNC.RECONVERGENT B0 ;  /* 0x0000000000007941 */ /* 0x000fea0003800200 */
.L_x_12427:
        /* <DEDUP_REMOVED lines=37> */
.L_x_12557:
        /* <DEDUP_REMOVED lines=13> */
.L_x_12559:
[----:B------:R-:W-:Y:S05]  /*1d700*/  BSYNC.RECONVERGENT B2 ;  /* 0x0000000000027941 */ /* 0x000fea0003800200 */
.L_x_12558:
        /* <DEDUP_REMOVED lines=54> */
[----:B------:R-:W-:Y:S01]  /*1da70*/  HFMA2 R8, -RZ, RZ, 0, 0 ;  /* 0x00000000ff087431 */ /* 0x000fe200000001ff */
[----:B------:R-:W-:Y:S01]  /*1da80*/  LOP3.LUT R112, R9, R6, R157, 0x96, !PT ;  /* 0x0000000609707212 */ /* 0x000fe200078e969d */
[----:B------:R-:W-:-:S07]  /*1da90*/  IMAD.MOV.U32 R6, RZ, RZ, R154 ;  /* 0x000000ffff067224 */ /* 0x000fce00078e009a */
.L_x_12556:
[----:B------:R-:W-:Y:S05]  /*1daa0*/  BSYNC.RECONVERGENT B1 ;  /* 0x0000000000017941 */ /* 0x000fea0003800200 */
.L_x_12555:
        /* <DEDUP_REMOVED lines=25> */
.L_x_12562:
        /* <DEDUP_REMOVED lines=13> */
.L_x_12564:
[----:B------:R-:W-:Y:S05]  /*1dd10*/  BSYNC.RECONVERGENT B2 ;  /* 0x0000000000027941 */ /* 0x000fea0003800200 */
.L_x_12563:
        /* <DEDUP_REMOVED lines=58> */
.L_x_12561:
[----:B------:R-:W-:Y:S05]  /*1e0c0*/  BSYNC.RECONVERGENT B1 ;  /* 0x0000000000017941 */ /* 0x000fea0003800200 */
.L_x_12560:
        /* <DEDUP_REMOVED lines=25> */
.L_x_12567:
        /* <DEDUP_REMOVED lines=13> */
.L_x_12569:
[----:B------:R-:W-:Y:S05]  /*1e330*/  BSYNC.RECONVERGENT B2 ;  /* 0x0000000000027941 */ /* 0x000fea0003800200 */
.L_x_12568:
        /* <DEDUP_REMOVED lines=58> */
.L_x_12566:
[----:B------:R-:W-:Y:S05]  /*1e6e0*/  BSYNC.RECONVERGENT B1 ;  /* 0x0000000000017941 */ /* 0x000fea0003800200 */
.L_x_12565:
        /* <DEDUP_REMOVED lines=22> */
.L_x_12572:
        /* <DEDUP_REMOVED lines=13> */
.L_x_12574:
[----:B------:R-:W-:Y:S05]  /*1e920*/  BSYNC.RECONVERGENT B2 ;  /* 0x0000000000027941 */ /* 0x000fea0003800200 */
.L_x_12573:
        /* <DEDUP_REMOVED lines=47> */
[----:B------:R-:W-:Y:S02]  /*1ec20*/  HFMA2 R11, -RZ, RZ, 0, 0 ;  /* 0x00000000ff0b7431 */ /* 0x000fe400000001ff */
        /* <DEDUP_REMOVED lines=10> */
.L_x_12571:
[----:B------:R-:W-:Y:S05]  /*1ecd0*/  BSYNC.RECONVERGENT B1 ;  /* 0x0000000000017941 */ /* 0x000fea0003800200 */
.L_x_12570:
        /* <DEDUP_REMOVED lines=25> */
.L_x_12577:
        /* <DEDUP_REMOVED lines=13> */
.L_x_12579:
[----:B------:R-:W-:Y:S05]  /*1ef40*/  BSYNC.RECONVERGENT B2 ;  /* 0x0000000000027941 */ /* 0x000fea0003800200 */
.L_x_12578:
        /* <DEDUP_REMOVED lines=54> */
[----:B------:R-:W-:Y:S02]  /*1f2b0*/  IADD3 R11, PT, PT, R165, -0x695add53, RZ ;  /* 0x96a522ada50b7810 */ /* 0x000fe40007ffe0ff */
[----:B------:R-:W-:Y:S01]  /*1f2c0*/  MOV R156, R8 ;  /* 0x00000008009c7202 */ /* 0x000fe20000000f00 */
[----:B------:R-:W-:Y:S01]  /*1f2d0*/  IMAD.MOV.U32 R8, RZ, RZ, RZ ;  /* 0x000000ffff087224 */ /* 0x000fe200078e00ff */
[----:B------:R-:W-:-:S07]  /*1f2e0*/  LOP3.LUT R112, R11, R10, R9, 0x96, !PT ;  /* 0x0000000a0b707212 */ /* 0x000fce00078e9609 */
.L_x_12576:
[----:B------:R-:W-:Y:S05]  /*1f2f0*/  BSYNC.RECONVERGENT B1 ;  /* 0x0000000000017941 */ /* 0x000fea0003800200 */
.L_x_12575:
        /* <DEDUP_REMOVED lines=22> */
.L_x_12582:
        /* <DEDUP_REMOVED lines=13> */
.L_x_12584:
[----:B------:R-:W-:Y:S05]  /*1f530*/  BSYNC.RECONVERGENT B2 ;  /* 0x0000000000027941 */ /* 0x000fea0003800200 */
.L_x_12583:
        /* <DEDUP_REMOVED lines=58> */
.L_x_12581:
[----:B------:R-:W-:Y:S05]  /*1f8e0*/  BSYNC.RECONVERGENT B1 ;  /* 0x0000000000017941 */ /* 0x000fea0003800200 */
.L_x_12580:
        /* <DEDUP_REMOVED lines=25> */
.L_x_12587:
        /* <DEDUP_REMOVED lines=13> */
.L_x_12589:
[----:B------:R-:W-:Y:S05]  /*1fb50*/  BSYNC.RECONVERGENT B2 ;  /* 0x0000000000027941 */ /* 0x000fea0003800200 */
.L_x_12588:
        /* <DEDUP_REMOVED lines=58> */
.L_x_12586:
[----:B------:R-:W-:Y:S05]  /*1ff00*/  BSYNC.RECONVERGENT B1 ;  /* 0x0000000000017941 */ /* 0x000fea0003800200 */
.L_x_12585:
        /* <DEDUP_REMOVED lines=22> */
.L_x_12592:
        /* <DEDUP_REMOVED lines=13> */
.L_x_12594:
[----:B------:R-:W-:Y:S05]  /*20140*/  BSYNC.RECONVERGENT B2 ;  /* 0x0000000000027941 */ /* 0x000fea0003800200 */
.L_x_12593:
        /* <DEDUP_REMOVED lines=58> */
.L_x_12591:
[----:B------:R-:W-:Y:S05]  /*204f0*/  BSYNC.RECONVERGENT B1 ;  /* 0x0000000000017941 */ /* 0x000fea0003800200 */
.L_x_12590:
        /* <DEDUP_REMOVED lines=8> */
[----:B------:R-:W-:Y:S02]  /*20580*/  FSEL R11, R10, RZ, !P2 ;  /* 0x000000ff0a0b7208 */ /* 0x000fe40005000000 */
[----:B------:R-:W-:Y:S02]  /*20590*/  ISETP.NE.AND P2, PT, R12, 0x1, PT ;  /* 0x000000010c00780c */ /* 0x000fe40003f45270 */
        /* <DEDUP_REMOVED lines=15> */
.L_x_12597:
        /* <DEDUP_REMOVED lines=13> */
.L_x_12599:
[----:B------:R-:W-:Y:S05]  /*20760*/  BSYNC.RECONVERGENT B2 ;  /* 0x0000000000027941 */ /* 0x000fea0003800200 */
.L_x_12598:
        /* <DEDUP_REMOVED lines=58> */
.L_x_12596:
[----:B------:R-:W-:Y:S05]  /*20b10*/  BSYNC.RECONVERGENT B1 ;  /* 0x0000000000017941 */ /* 0x000fea0003800200 */
.L_x_12595:
        /* <DEDUP_REMOVED lines=20> */
.L_x_12602:
        /* <DEDUP_REMOVED lines=13> */
.L_x_12604:
[----:B------:R-:W-:Y:S05]  /*20d30*/  BSYNC.RECONVERGENT B2 ;  /* 0x0000000000027941 */ /* 0x000fea0003800200 */
.L_x_12603:
        /* <DEDUP_REMOVED lines=58> */
.L_x_12601:
[----:B------:R-:W-:Y:S05]  /*210e0*/  BSYNC.RECONVERGENT B1 ;  /* 0x0000000000017941 */ /* 0x000fea0003800200 */
.L_x_12600:
        /* <DEDUP_REMOVED lines=25> */
.L_x_12607:
        /* <DEDUP_REMOVED lines=13> */
.L_x_12609:
[----:B------:R-:W-:Y:S05]  /*21350*/  BSYNC.RECONVERGENT B2 ;  /* 0x0000000000027941 */ /* 0x000fea0003800200 */
.L_x_12608:
        /* <DEDUP_REMOVED lines=58> */
.L_x_12606:
[----:B------:R-:W-:Y:S05]  /*21700*/  BSYNC.RECONVERGENT B1 ;  /* 0x0000000000017941 */ /* 0x000fea0003800200 */
.L_x_12605:
        /* <DEDUP_REMOVED lines=20> */
.L_x_12612:
        /* <DEDUP_REMOVED lines=13> */
.L_x_12614:
[----:B------:R-:W-:Y:S05]  /*21920*/  BSYNC.RECONVERGENT B2 ;  /* 0x0000000000027941 */ /* 0x000fea0003800200 */
.L_x_12613:
        /* <DEDUP_REMOVED lines=58> */
.L_x_12611:
[----:B------:R-:W-:Y:S05]  /*21cd0*/  BSYNC.RECONVERGENT B1 ;  /* 0x0000000000017941 */ /* 0x000fea0003800200 */
.L_x_12610:
        /* <DEDUP_REMOVED lines=25> */
.L_x_12617:
        /* <DEDUP_REMOVED lines=13> */
.L_x_12619:
[----:B------:R-:W-:Y:S05]  /*21f40*/  BSYNC.RECONVERGENT B2 ;  /* 0x0000000000027941 */ /* 0x000fea0003800200 */
.L_x_12618:
        /* <DEDUP_REMOVED lines=58> */
.L_x_12616:
[----:B------:R-:W-:Y:S05]  /*222f0*/  BSYNC.RECONVERGENT B1 ;  /* 0x0000000000017941 */ /* 0x000fea0003800200 */
.L_x_12615:
        /* <DEDUP_REMOVED lines=20> */
.L_x_12622:
        /* <DEDUP_REMOVED lines=13> */
.L_x_12624:
[----:B------:R-:W-:Y:S05]  /*22510*/  BSYNC.RECONVERGENT B2 ;  /* 0x0000000000027941 */ /* 0x000fea0003800200 */
.L_x_12623:
        /* <DEDUP_REMOVED lines=55> */
[----:B------:R-:W-:Y:S01]  /*22890*/  IMAD.MOV.U32 R12, RZ, RZ, R156 ;  /* 0x000000ffff0c7224 */ /* 0x000fe200078e009c */
[----:B------:R-:W-:Y:S01]  /*228a0*/  MOV R156, R166 ;  /* 0x000000a6009c7202 */ /* 0x000fe20000000f00 */
[----:B------:R-:W-:-:S07]  /*228b0*/  IMAD.MOV.U32 R166, RZ, RZ, RZ ;  /* 0x000000ffffa67224 */ /* 0x000fce00078e00ff */
.L_x_12621:
[----:B------:R-:W-:Y:S05]  /*228c0*/  BSYNC.RECONVERGENT B1 ;  /* 0x0000000000017941 */ /* 0x000fea0003800200 */
.L_x_12620:
        /* <DEDUP_REMOVED lines=25> */
.L_x_12627:
        /* <DEDUP_REMOVED lines=13> */
.L_x_12629:
[----:B------:R-:W-:Y:S05]  /*22b30*/  BSYNC.RECONVERGENT B2 ;  /* 0x0000000000027941 */ /* 0x000fea0003800200 */
.L_x_12628:
        /* <DEDUP_REMOVED lines=54> */
[----:B------:R-:W-:Y:S02]  /*22ea0*/  LOP3.LUT R112, R112, R168, R167, 0x96, !PT ;  /* 0x000000a870707212 */ /* 0x000fe400078e96a7 */
[----:B------:R-:W-:Y:S02]  /*22eb0*/  LOP3.LUT R19, R2, R170, R19, 0x96, !PT ;  /* 0x000000aa02137212 */ /* 0x000fe400078e9613 */
[----:B------:R-:W-:Y:S01]  /*22ec0*/  MOV R2, R156 ;  /* 0x0000009c00027202 */ /* 0x000fe20000000f00 */
[----:B------:R-:W-:-:S07]  /*22ed0*/  IMAD.MOV.U32 R156, RZ, RZ, R166 ;  /* 0x000000ffff9c7224 */ /* 0x000fce00078e00a6 */
.L_x_12626:
[----:B------:R-:W-:Y:S05]  /*22ee0*/  BSYNC.RECONVERGENT B1 ;  /* 0x0000000000017941 */ /* 0x000fea0003800200 */
.L_x_12625:
[----:B------:R-:W-:Y:S01]  /*22ef0*/  I2FP.F32.U32 R2, R2 ;  /* 0x0000000200027245 */ /* 0x000fe20000201000 */
[----:B------:R-:W-:Y:S01]  /*22f00*/  BSSY.RECONVERGENT B1, `(.L_x_12630) ;  /* 0x000005e000017945 */ /* 0x000fe20003800200 */
[----:B------:R-:W-:Y:S02]  /*22f10*/  ISETP.NE.AND P6, PT, R163, 0x1, PT ;  /* 0x00000001a300780c */ /* 0x000fe40003fc5270 */
[----:B------:R-:W-:Y:S01]  /*22f20*/  MOV R166, R18 ;  /* 0x0000001200a67202 */ /* 0x000fe20000000f00 */
        /* <DEDUP_REMOVED lines=16> */
.L_x_12632:
        /* <DEDUP_REMOVED lines=15> */
.L_x_12634:
[----:B------:R-:W-:Y:S05]  /*23120*/  BSYNC.RECONVERGENT B2 ;  /* 0x0000000000027941 */ /* 0x000fea0003800200 */
.L_x_12633:
[----:B------:R-:W-:Y:S01]  /*23130*/  LOP3.LUT R172, R0, R169, R165, 0x96, !PT ;  /* 0x000000a900ac7212 */ /* 0x000fe200078e96a5 */
[----:B------:R-:W-:Y:S01]  /*23140*/  IMAD.WIDE.U32 R18, R117, -0x326172a9, RZ ;  /* 0xcd9e8d5775127825 */ /* 0x000fe200078e00ff */
[C---:B------:R-:W-:Y:S02]  /*23150*/  IADD3 R170, PT, PT, R164.reuse, -0x61c88647, RZ ;  /* 0x9e3779b9a4aa7810 */ /* 0x040fe40007ffe0ff */
[----:B------:R-:W-:Y:S01]  /*23160*/  IADD3 R2, PT, PT, R164, -0x255992d5, RZ ;  /* 0xdaa66d2ba4027810 */ /* 0x000fe20007ffe0ff */
        /* <DEDUP_REMOVED lines=45> */
[----:B------:R-:W-:Y:S01]  /*23440*/  IMAD.WIDE.U32 R170, R2, -0x2daee0ad, RZ ;  /* 0xd2511f5302aa7825 */ /* 0x000fe200078e00ff */
[----:B------:R-:W-:Y:S02]  /*23450*/  LOP3.LUT R168, R13, R168, R19, 0x96, !PT ;  /* 0x000000a80da87212 */ /* 0x000fe400078e9613 */
[----:B------:R-:W-:Y:S01]  /*23460*/  IADD3 R19, PT, PT, R164, -0x700cb87f, RZ ;  /* 0x8ff34781a4137810 */ /* 0x000fe20007ffe0ff */
[----:B------:R-:W-:Y:S01]  /*23470*/  IMAD.MOV.U32 R2, RZ, RZ, RZ ;  /* 0x000000ffff027224 */ /* 0x000fe200078e00ff */
[----:B------:R-:W-:Y:S01]  /*23480*/  LOP3.LUT R112, R112, R18, R171, 0x96, !PT ;  /* 0x0000001270707212 */ /* 0x000fe200078e96ab */
[----:B------:R-:W-:-:S05]  /*23490*/  IMAD.WIDE.U32 R168, R168, -0x326172a9, RZ ;  /* 0xcd9e8d57a8a87825 */ /* 0x000fca00078e00ff */
[----:B------:R-:W-:Y:S01]  /*234a0*/  LOP3.LUT R19, R19, R166, R169, 0x96, !PT ;  /* 0x000000a613137212 */ /* 0x000fe200078e96a9 */
[----:B------:R-:W-:Y:S01]  /*234b0*/  IMAD.MOV.U32 R166, RZ, RZ, R156 ;  /* 0x000000ffffa67224 */ /* 0x000fe200078e009c */
[----:B------:R-:W-:Y:S02]  /*234c0*/  MOV R18, R168 ;  /* 0x000000a800127202 */ /* 0x000fe40000000f00 */
[----:B------:R-:W-:-:S07]  /*234d0*/  MOV R156, R170 ;  /* 0x000000aa009c7202 */ /* 0x000fce0000000f00 */
.L_x_12631:
[----:B------:R-:W-:Y:S05]  /*234e0*/  BSYNC.RECONVERGENT B1 ;  /* 0x0000000000017941 */ /* 0x000fea0003800200 */
.L_x_12630:
        /* <DEDUP_REMOVED lines=17> */
.L_x_12554:
        /* <DEDUP_REMOVED lines=10> */
[--C-:B------:R-:W-:Y:S01]  /*236a0*/  @!P2 IMAD.MOV.U32 R156, RZ, RZ, R154.reuse ;  /* 0x000000ffff9ca224 */ /* 0x100fe200078e009a */
[----:B------:R-:W-:Y:S01]  /*236b0*/  @!P2 MOV R16, R112 ;  /* 0x000000700010a202 */ /* 0x000fe20000000f00 */
[----:B------:R-:W-:Y:S01]  /*236c0*/  @P2 VIADD R126, R2, 0x1 ;  /* 0x00000001027e2836 */ /* 0x000fe20000000000 */
[----:B------:R-:W-:Y:S01]  /*236d0*/  @P2 MOV R16, R19 ;  /* 0x0000001300102202 */ /* 0x000fe20000000f00 */
[----:B------:R-:W-:Y:S01]  /*236e0*/  @P2 IMAD.MOV.U32 R156, RZ, RZ, R154 ;  /* 0x000000ffff9c2224 */ /* 0x000fe200078e009a */
[----:B------:R-:W-:Y:S06]  /*236f0*/  BRA `(.L_x_12637) ;  /* 0x0000000400247947 */ /* 0x000fec0003800000 */
.L_x_12638:
        /* <DEDUP_REMOVED lines=13> */
.L_x_12640:
[----:B------:R-:W-:Y:S05]  /*237d0*/  BSYNC.RECONVERGENT B2 ;  /* 0x0000000000027941 */ /* 0x000fea0003800200 */
.L_x_12639:
        /* <DEDUP_REMOVED lines=58> */
[----:B------:R-:W-:-:S07]  /*23b80*/  LOP3.LUT R112, R125, R158, R157, 0x96, !PT ;  /* 0x0000009e7d707212 */ /* 0x000fce00078e969d */
.L_x_12637:
[----:B------:R-:W-:Y:S05]  /*23b90*/  BSYNC.RECONVERGENT B1 ;  /* 0x0000000000017941 */ /* 0x000fea0003800200 */
.L_x_12636:
[----:B------:R-:W0:Y:S01]  /*23ba0*/  LDC R159, c[0x0][0x408] ;  /* 0x00010200ff9f7b82 */ /* 0x000e220000000800 */
[----:B------:R-:W-:Y:S01]  /*23bb0*/  I2FP.F32.U32 R125, R16 ;  /* 0x00000010007d7245 */ /* 0x000fe20000201000 */
[----:B------:R-:W-:Y:S01]  /*23bc0*/  IMAD.MOV.U32 R152, RZ, RZ, 0x2f800000 ;  /* 0x2f800000ff987424 */ /* 0x000fe200078e00ff */
[----:B------:R-:W-:Y:S01]  /*23bd0*/  LOP3.LUT R118, R118, 0xffffffef, RZ, 0xc0, !PT ;  /* 0xffffffef76767812 */ /* 0x000fe200078ec0ff */
[----:B-----5:R-:W-:Y:S01]  /*23be0*/  HADD2.F32 R2, -RZ, R108.H0_H0 ;  /* 0x2000006cff027230 */ /* 0x020fe20000004100 */
[----:B------:R-:W-:Y:S01]  /*23bf0*/  BSSY.RECONVERGENT B1, `(.L_x_12641) ;  /* 0x0000061000017945 */ /* 0x000fe20003800200 */
[----:B------:R-:W-:Y:S01]  /*23c00*/  FFMA.FTZ R125, R125, R152, 1.1641532182693481445e-10 ;  /* 0x2f0000007d7d7423 */ /* 0x000fe20000010098 */
[----:B------:R-:W-:Y:S01]  /*23c10*/  HFMA2 R135, -RZ, RZ, 0, 1.1920928955078125e-07 ;  /* 0x00000002ff877431 */ /* 0x000fe200000001ff */
[----:B------:R-:W1:Y:S01]  /*23c20*/  LDC R160, c[0x0][0x404] ;  /* 0x00010100ffa07b82 */ /* 0x000e620000000800 */
[----:B0-----:R-:W-:Y:S02]  /*23c30*/  FMUL.FTZ R2, R2, R159 ;  /* 0x0000009f02027220 */ /* 0x001fe40000410000 */
[----:B-1----:R-:W-:Y:S01]  /*23c40*/  FSETP.GTU.FTZ.AND P2, PT, R125, R160, PT ;  /* 0x000000a07d00720b */ /* 0x002fe20003f5c000 */
[----:B------:R-:W-:-:S03]  /*23c50*/  @P1 HADD2.F32 R125, -RZ, R20.H0_H0 ;  /* 0x20000014ff7d1230 */ /* 0x000fc60000004100 */
[----:B------:R-:W-:Y:S01]  /*23c60*/  FSEL R16, R2, RZ, !P2 ;  /* 0x000000ff02107208 */ /* 0x000fe20005000000 */
[----:B------:R-:W-:Y:S01]  /*23c70*/  IMAD.MOV.U32 R2, RZ, RZ, R18 ;  /* 0x000000ffff027224 */ /* 0x000fe200078e0012 */
        /* <DEDUP_REMOVED lines=14> */
.L_x_12643:
        /* <DEDUP_REMOVED lines=13> */
.L_x_12645:
[----:B------:R-:W-:Y:S05]  /*23e30*/  BSYNC.RECONVERGENT B2 ;  /* 0x0000000000027941 */ /* 0x000fea0003800200 */
.L_x_12644:
        /* <DEDUP_REMOVED lines=60> */
.L_x_12642:
[----:B------:R-:W-:Y:S05]  /*24200*/  BSYNC.RECONVERGENT B1 ;  /* 0x0000000000017941 */ /* 0x000fea0003800200 */
.L_x_12641:
        /* <DEDUP_REMOVED lines=25> */
.L_x_12648:
        /* <DEDUP_REMOVED lines=13> */
.L_x_12650:
[----:B------:R-:W-:Y:S05]  /*24470*/  BSYNC.RECONVERGENT B2 ;  /* 0x0000000000027941 */ /* 0x000fea0003800200 */
.L_x_12649:
        /* <DEDUP_REMOVED lines=60> */
.L_x_12647:
[----:B------:R-:W-:Y:S05]  /*24840*/  BSYNC.RECONVERGENT B1 ;  /* 0x0000000000017941 */ /* 0x000fea0003800200 */
.L_x_12646:
        /* <DEDUP_REMOVED lines=25> */
.L_x_12653:
        /* <DEDUP_REMOVED lines=13> */
.L_x_12655:
[----:B------:R-:W-:Y:S05]  /*24ab0*/  BSYNC.RECONVERGENT B2 ;  /* 0x0000000000027941 */ /* 0x000fea0003800200 */
.L_x_12654:
        /* <DEDUP_REMOVED lines=60> */
.L_x_12652:
[----:B------:R-:W-:Y:S05]  /*24e80*/  BSYNC.RECONVERGENT B1 ;  /* 0x0000000000017941 */ /* 0x000fea0003800200 */
.L_x_12651:
        /* <DEDUP_REMOVED lines=25> */
.L_x_12658:
        /* <DEDUP_REMOVED lines=13> */
.L_x_12660:
[----:B------:R-:W-:Y:S05]  /*250f0*/  BSYNC.RECONVERGENT B2 ;  /* 0x0000000000027941 */ /* 0x000fea0003800200 */
.L_x_12659:
        /* <DEDUP_REMOVED lines=60> */
.L_x_12657:
[----:B------:R-:W-:Y:S05]  /*254c0*/  BSYNC.RECONVERGENT B1 ;  /* 0x0000000000017941 */ /* 0x000fea0003800200 */
.L_x_12656:
        /* <DEDUP_REMOVED lines=23> */
.L_x_12663:
        /* <DEDUP_REMOVED lines=13> */
.L_x_12665:
[----:B------:R-:W-:Y:S05]  /*25710*/  BSYNC.RECONVERGENT B2 ;  /* 0x0000000000027941 */ /* 0x000fea0003800200 */
.L_x_12664:
        /* <DEDUP_REMOVED lines=60> */
.L_x_12662:
[----:B------:R-:W-:Y:S05]  /*25ae0*/  BSYNC.RECONVERGENT B1 ;  /* 0x0000000000017941 */ /* 0x000fea0003800200 */
.L_x_12661:
        /* <DEDUP_REMOVED lines=23> */
.L_x_12668:
        /* <DEDUP_REMOVED lines=13> */
.L_x_12670:
[----:B------:R-:W-:Y:S05]  /*25d30*/  BSYNC.RECONVERGENT B2 ;  /* 0x0000000000027941 */ /* 0x000fea0003800200 */
.L_x_12669:
        /* <DEDUP_REMOVED lines=60> */
.L_x_12667:
[----:B------:R-:W-:Y:S05]  /*26100*/  BSYNC.RECONVERGENT B1 ;  /* 0x0000000000017941 */ /* 0x000fea0003800200 */
.L_x_12666:
        /* <DEDUP_REMOVED lines=23> */
.L_x_12673:
        /* <DEDUP_REMOVED lines=13> */
.L_x_12675:
[----:B------:R-:W-:Y:S05]  /*26350*/  BSYNC.RECONVERGENT B2 ;  /* 0x0000000000027941 */ /* 0x000fea0003800200 */
.L_x_12674:
        /* <DEDUP_REMOVED lines=60> */
.L_x_12672:
[----:B------:R-:W-:Y:S05]  /*26720*/  BSYNC.RECONVERGENT B1 ;  /* 0x0000000000017941 */ /* 0x000fea0003800200 */
.L_x_12671:
        /* <DEDUP_REMOVED lines=14> */
.L_x_12635:
        /* <DEDUP_REMOVED lines=43> */
.L_x_12676:
[----:B------:R-:W-:Y:S01]  /*26ac0*/  IMAD.MOV.U32 R154, RZ, RZ, R156 ;  /* 0x000000ffff9a7224 */ /* 0x000fe200078e009c */
[----:B------:R-:W-:-:S07]  /*26ad0*/  IADD3 R155, PT, PT, R155, 0x80, RZ ;  /* 0x000000809b9b7810 */ /* 0x000fce0007ffe0ff */
.L_x_12553:
[----:B------:R-:W-:Y:S05]  /*26ae0*/  BSYNC.RECONVERGENT B0 ;  /* 0x0000000000007941 */ /* 0x000fea0003800200 */
.L_x_12552:
        /* <DEDUP_REMOVED lines=35> */
.L_x_12682:
        /* <DEDUP_REMOVED lines=13> */
.L_x_12684:
[----:B------:R-:W-:Y:S05]  /*26df0*/  BSYNC.RECONVERGENT B2 ;  /* 0x0000000000027941 */ /* 0x000fea0003800200 */
.L_x_12683:
        /* <DEDUP_REMOVED lines=58> */
.L_x_12681:
[----:B------:R-:W-:Y:S05]  /*271a0*/  BSYNC.RECONVERGENT B1 ;  /* 0x0000000000017941 */ /* 0x000fea0003800200 */
.L_x_12680:
[----:B------:R-:W1:Y:S01]  /*271b0*/  LDC R161, c[0x0][0x408] ;  /* 0x00010200ffa17b82 */ /* 0x000e620000000800 */
[----:B------:R-:W-:Y:S01]  /*271c0*/  HFMA2 R159, -RZ, RZ, 0.1171875, 0 ;  /* 0x2f800000ff9f7431 */ /* 0x000fe200000001ff */
[----:B------:R-:W-:Y:S01]  /*271d0*/  I2FP.F32.U32 R2, R6 ;  /* 0x0000000600027245 */ /* 0x000fe20000201000 */
[----:B-----5:R-:W-:Y:S01]  /*271e0*/  HADD2.F32 R6, -RZ, R108.H0_H0 ;  /* 0x2000006cff067230 */ /* 0x020fe20000004100 */
[----:B------:R-:W-:Y:S01]  /*271f0*/  LOP3.LUT R118, R118, 0xffffffdf, RZ, 0xc0, !PT ;  /* 0xffffffdf76767812 */ /* 0x000fe200078ec0ff */
[----:B------:R-:W-:Y:S01]  /*27200*/  BSSY.RECONVERGENT B1, `(.L_x_12685) ;  /* 0x000005c000017945 */ /* 0x000fe20003800200 */
[----:B------:R-:W-:Y:S01]  /*27210*/  IMAD.MOV.U32 R10, RZ, RZ, 0x2 ;  /* 0x00000002ff0a7424 */ /* 0x000fe200078e00ff */
[----:B------:R-:W-:Y:S01]  /*27220*/  MOV R8, R18 ;  /* 0x0000001200087202 */ /* 0x000fe20000000f00 */
[----:B------:R-:W2:Y:S01]  /*27230*/  LDC R160, c[0x0][0x404] ;  /* 0x00010100ffa07b82 */ /* 0x000ea20000000800 */
        /* <DEDUP_REMOVED lines=16> */
.L_x_12687:
        /* <DEDUP_REMOVED lines=13> */
.L_x_12689:
[----:B------:R-:W-:Y:S05]  /*27410*/  BSYNC.RECONVERGENT B2 ;  /* 0x0000000000027941 */ /* 0x000fea0003800200 */
.L_x_12688:
        /* <DEDUP_REMOVED lines=50> */
[----:B------:R-:W-:Y:S01]  /*27740*/  HFMA2 R10, -RZ, RZ, 0, 0 ;  /* 0x00000000ff0a7431 */ /* 0x000fe200000001ff */
[----:B------:R-:W-:-:S04]  /*27750*/  IADD3 R9, PT, PT, R164, -0x700cb87f, RZ ;  /* 0x8ff34781a4097810 */ /* 0x000fc80007ffe0ff */
[----:B------:R-:W-:Y:S01]  /*27760*/  LOP3.LUT R19, R9, R6, R19, 0x96, !PT ;  /* 0x0000000609137212 */ /* 0x000fe200078e9613 */
[----:B------:R-:W-:-:S04]  /*27770*/  IMAD.WIDE.U32 R6, R7, -0x2daee0ad, RZ ;  /* 0xd2511f5307067825 */ /* 0x000fc800078e00ff */
[----:B------:R-:W-:-:S05]  /*27780*/  VIADD R9, R165, 0x96a522ad ;  /* 0x96a522ada5097836 */ /* 0x000fca0000000000 */
[----:B------:R-:W-:Y:S02]  /*27790*/  LOP3.LUT R112, R9, R8, R7, 0x96, !PT ;  /* 0x0000000809707212 */ /* 0x000fe400078e9607 */
[----:B------:R-:W-:Y:S01]  /*277a0*/  MOV R8, R13 ;  /* 0x0000000d00087202 */ /* 0x000fe20000000f00 */
[----:B------:R-:W-:-:S07]  /*277b0*/  IMAD.MOV.U32 R13, RZ, RZ, R6 ;  /* 0x000000ffff0d7224 */ /* 0x000fce00078e0006 */
.L_x_12686:
[----:B------:R-:W-:Y:S05]  /*277c0*/  BSYNC.RECONVERGENT B1 ;  /* 0x0000000000017941 */ /* 0x000fea0003800200 */
.L_x_12685:
        /* <DEDUP_REMOVED lines=15> */
[----:B0-----:R-:W-:Y:S02]  /*278c0*/  F2FP.F16.F32.PACK_AB R156, RZ, R17 ;  /* 0x00000011ff9c723e */ /* 0x001fe400000000ff */
        /* <DEDUP_REMOVED lines=9> */
.L_x_12692:
        /* <DEDUP_REMOVED lines=13> */
.L_x_12694:
[----:B------:R-:W-:Y:S05]  /*27a30*/  BSYNC.RECONVERGENT B2 ;  /* 0x0000000000027941 */ /* 0x000fea0003800200 */
.L_x_12693:
        /* <DEDUP_REMOVED lines=58> */
.L_x_12691:
[----:B------:R-:W-:Y:S05]  /*27de0*/  BSYNC.RECONVERGENT B1 ;  /* 0x0000000000017941 */ /* 0x000fea0003800200 */
.L_x_12690:
        /* <DEDUP_REMOVED lines=22> */
.L_x_12697:
        /* <DEDUP_REMOVED lines=13> */
.L_x_12699:
[----:B------:R-:W-:Y:S05]  /*28020*/  BSYNC.RECONVERGENT B2 ;  /* 0x0000000000027941 */ /* 0x000fea0003800200 */
.L_x_12698:
        /* <DEDUP_REMOVED lines=58> */
.L_x_12696:
[----:B------:R-:W-:Y:S05]  /*283d0*/  BSYNC.RECONVERGENT B1 ;  /* 0x0000000000017941 */ /* 0x000fea0003800200 */
.L_x_12695:
        /* <DEDUP_REMOVED lines=25> */
.L_x_12702:
        /* <DEDUP_REMOVED lines=13> */
.L_x_12704:
[----:B------:R-:W-:Y:S05]  /*28640*/  BSYNC.RECONVERGENT B2 ;  /* 0x0000000000027941 */ /* 0x000fea0003800200 */
.L_x_12703:
        /* <DEDUP_REMOVED lines=58> */
.L_x_12701:
[----:B------:R-:W-:Y:S05]  /*289f0*/  BSYNC.RECONVERGENT B1 ;  /* 0x0000000000017941 */ /* 0x000fea0003800200 */
.L_x_12700:
        /* <DEDUP_REMOVED lines=22> */
.L_x_12707:
        /* <DEDUP_REMOVED lines=13> */
.L_x_12709:
[----:B------:R-:W-:Y:S05]  /*28c30*/  BSYNC.RECONVERGENT B2 ;  /* 0x0000000000027941 */ /* 0x000fea0003800200 */
.L_x_12708:
        /* <DEDUP_REMOVED lines=58> */
.L_x_12706:
[----:B------:R-:W-:Y:S05]  /*28fe0*/  BSYNC.RECONVERGENT B1 ;  /* 0x0000000000017941 */ /* 0x000fea0003800200 */
.L_x_12705:
        /* <DEDUP_REMOVED lines=25> */
.L_x_12712:
        /* <DEDUP_REMOVED lines=13> */
.L_x_12714:
[----:B------:R-:W-:Y:S05]  /*29250*/  BSYNC.RECONVERGENT B2 ;  /* 0x0000000000027941 */ /* 0x000fea0003800200 */
.L_x_12713:
        /* <DEDUP_REMOVED lines=58> */
.L_x_12711:
[----:B------:R-:W-:Y:S05]  /*29600*/  BSYNC.RECONVERGENT B1 ;  /* 0x0000000000017941 */ /* 0x000fea0003800200 */
.L_x_12710:
        /* <DEDUP_REMOVED lines=22> */
.L_x_12717:
        /* <DEDUP_REMOVED lines=13> */
.L_x_12719:
[----:B------:R-:W-:Y:S05]  /*29840*/  BSYNC.RECONVERGENT B2 ;  /* 0x0000000000027941 */ /* 0x000fea0003800200 */
.L_x_12718:
        /* <DEDUP_REMOVED lines=58> */
.L_x_12716:
[----:B------:R-:W-:Y:S05]  /*29bf0*/  BSYNC.RECONVERGENT B1 ;  /* 0x0000000000017941 */ /* 0x000fea0003800200 */
.L_x_12715:
        /* <DEDUP_REMOVED lines=25> */
.L_x_12722:
        /* <DEDUP_REMOVED lines=13> */
.L_x_12724:
[----:B------:R-:W-:Y:S05]  /*29e60*/  BSYNC.RECONVERGENT B2 ;  /* 0x0000000000027941 */ /* 0x000fea0003800200 */
.L_x_12723:
        /* <DEDUP_REMOVED lines=58> */
.L_x_12721:
[----:B------:R-:W-:Y:S05]  /*2a210*/  BSYNC.RECONVERGENT B1 ;  /* 0x0000000000017941 */ /* 0x000fea0003800200 */
.L_x_12720:
        /* <DEDUP_REMOVED lines=22> */
.L_x_12727:
        /* <DEDUP_REMOVED lines=13> */
.L_x_12729:
[----:B------:R-:W-:Y:S05]  /*2a450*/  BSYNC.RECONVERGENT B2 ;  /* 0x0000000000027941 */ /* 0x000fea0003800200 */
.L_x_12728:
        /* <DEDUP_REMOVED lines=58> */
.L_x_12726:
[----:B------:R-:W-:Y:S05]  /*2a800*/  BSYNC.RECONVERGENT B1 ;  /* 0x0000000000017941 */ /* 0x000fea0003800200 */
.L_x_12725:
        /* <DEDUP_REMOVED lines=25> */
.L_x_12732:
        /* <DEDUP_REMOVED lines=13> */
.L_x_12734:
[----:B------:R-:W-:Y:S05]  /*2aa70*/  BSYNC.RECONVERGENT B2 ;  /* 0x0000000000027941 */ /* 0x000fea0003800200 */
.L_x_12733:
        /* <DEDUP_REMOVED lines=58> */
.L_x_12731:
[----:B------:R-:W-:Y:S05]  /*2ae20*/  BSYNC.RECONVERGENT B1 ;  /* 0x0000000000017941 */ /* 0x000fea0003800200 */
.L_x_12730:
        /* <DEDUP_REMOVED lines=20> */
.L_x_12737:
        /* <DEDUP_REMOVED lines=13> */
.L_x_12739:
[----:B------:R-:W-:Y:S05]  /*2b040*/  BSYNC.RECONVERGENT B2 ;  /* 0x0000000000027941 */ /* 0x000fea0003800200 */
.L_x_12738:
        /* <DEDUP_REMOVED lines=58> */
.L_x_12736:
[----:B------:R-:W-:Y:S05]  /*2b3f0*/  BSYNC.RECONVERGENT B1 ;  /* 0x0000000000017941 */ /* 0x000fea0003800200 */
.L_x_12735:
        /* <DEDUP_REMOVED lines=25> */
.L_x_12742:
        /* <DEDUP_REMOVED lines=13> */
.L_x_12744:
[----:B------:R-:W-:Y:S05]  /*2b660*/  BSYNC.RECONVERGENT B2 ;  /* 0x0000000000027941 */ /* 0x000fea0003800200 */
.L_x_12743:
        /* <DEDUP_REMOVED lines=58> */
.L_x_12741:
[----:B------:R-:W-:Y:S05]  /*2ba10*/  BSYNC.RECONVERGENT B1 ;  /* 0x0000000000017941 */ /* 0x000fea0003800200 */
.L_x_12740:
        /* <DEDUP_REMOVED lines=20> */
.L_x_12747:
        /* <DEDUP_REMOVED lines=13> */
.L_x_12749:
[----:B------:R-:W-:Y:S05]  /*2bc30*/  BSYNC.RECONVERGENT B2 ;  /* 0x0000000000027941 */ /* 0x000fea0003800200 */
.L_x_12748:
        /* <DEDUP_REMOVED lines=54> */
[----:B------:R-:W-:Y:S02]  /*2bfa0*/  LOP3.LUT R19, R12, R170, R19, 0x96, !PT ;  /* 0x000000aa0c137212 */ /* 0x000fe400078e9613 */
[----:B------:R-:W-:Y:S01]  /*2bfb0*/  MOV R12, R13 ;  /* 0x0000000d000c7202 */ /* 0x000fe20000000f00 */
[----:B------:R-:W-:Y:S02]  /*2bfc0*/  IMAD.MOV.U32 R13, RZ, RZ, R166 ;  /* 0x000000ffff0d7224 */ /* 0x000fe400078e00a6 */
[----:B------:R-:W-:-:S07]  /*2bfd0*/  HFMA2 R166, -RZ, RZ, 0, 0 ;  /* 0x00000000ffa67431 */ /* 0x000fce00000001ff */
.L_x_12746:
[----:B------:R-:W-:Y:S05]  /*2bfe0*/  BSYNC.RECONVERGENT B1 ;  /* 0x0000000000017941 */ /* 0x000fea0003800200 */
.L_x_12745:
        /* <DEDUP_REMOVED lines=25> */
.L_x_12752:
        /* <DEDUP_REMOVED lines=13> */
.L_x_12754:
[----:B------:R-:W-:Y:S05]  /*2c250*/  BSYNC.RECONVERGENT B2 ;  /* 0x0000000000027941 */ /* 0x000fea0003800200 */
.L_x_12753:
        /* <DEDUP_REMOVED lines=56> */
[----:B------:R-:W-:Y:S01]  /*2c5e0*/  IMAD.MOV.U32 R2, RZ, RZ, R13 ;  /* 0x000000ffff027224 */ /* 0x000fe200078e000d */
[----:B------:R-:W-:-:S07]  /*2c5f0*/  MOV R13, R166 ;  /* 0x000000a6000d7202 */ /* 0x000fce0000000f00 */
.L_x_12751:
[----:B------:R-:W-:Y:S05]  /*2c600*/  BSYNC.RECONVERGENT B1 ;  /* 0x0000000000017941 */ /* 0x000fea0003800200 */
.L_x_12750:
        /* <DEDUP_REMOVED lines=9> */
[----:B------:R-:W-:Y:S01]  /*2c6a0*/  HFMA2 R2, -RZ, RZ, 0, 1.1920928955078125e-07 ;  /* 0x00000002ff027431 */ /* 0x000fe200000001ff */
        /* <DEDUP_REMOVED lines=10> */
.L_x_12757:
        /* <DEDUP_REMOVED lines=15> */
.L_x_12759:
[----:B------:R-:W-:Y:S05]  /*2c840*/  BSYNC.RECONVERGENT B2 ;  /* 0x0000000000027941 */ /* 0x000fea0003800200 */
.L_x_12758:
        /* <DEDUP_REMOVED lines=49> */
[----:B------:R-:W-:-:S03]  /*2cb60*/  IADD3 R18, PT, PT, R165, -0x24c28bd8, RZ ;  /* 0xdb3d7428a5127810 */ /* 0x000fc60007ffe0ff */
[----:B------:R-:W-:Y:S01]  /*2cb70*/  IMAD.WIDE.U32 R172, R2, -0x2daee0ad, RZ ;  /* 0xd2511f5302ac7825 */ /* 0x000fe200078e00ff */
[----:B------:R-:W-:-:S03]  /*2cb80*/  LOP3.LUT R168, R18, R168, R171, 0x96, !PT ;  /* 0x000000a812a87212 */ /* 0x000fc600078e96ab */
[----:B------:R-:W-:Y:S01]  /*2cb90*/  HFMA2 R2, -RZ, RZ, 0, 0 ;  /* 0x00000000ff027431 */ /* 0x000fe200000001ff */
[----:B------:R-:W-:Y:S01]  /*2cba0*/  LOP3.LUT R112, R112, R170, R173, 0x96, !PT ;  /* 0x000000aa70707212 */ /* 0x000fe200078e96ad */
[----:B------:R-:W-:-:S04]  /*2cbb0*/  IMAD.WIDE.U32 R168, R168, -0x326172a9, RZ ;  /* 0xcd9e8d57a8a87825 */ /* 0x000fc800078e00ff */
[----:B------:R-:W-:Y:S01]  /*2cbc0*/  IMAD.MOV.U32 R18, RZ, RZ, R168 ;  /* 0x000000ffff127224 */ /* 0x000fe200078e00a8 */
[----:B------:R-:W-:Y:S02]  /*2cbd0*/  LOP3.LUT R19, R19, R166, R169, 0x96, !PT ;  /* 0x000000a613137212 */ /* 0x000fe400078e96a9 */
[----:B------:R-:W-:Y:S01]  /*2cbe0*/  MOV R166, R13 ;  /* 0x0000000d00a67202 */ /* 0x000fe20000000f00 */
[----:B------:R-:W-:-:S07]  /*2cbf0*/  IMAD.MOV.U32 R13, RZ, RZ, R172 ;  /* 0x000000ffff0d7224 */ /* 0x000fce00078e00ac */
.L_x_12756:
[----:B------:R-:W-:Y:S05]  /*2cc00*/  BSYNC.RECONVERGENT B1 ;  /* 0x0000000000017941 */ /* 0x000fea0003800200 */
.L_x_12755:
        /* <DEDUP_REMOVED lines=19> */
.L_x_12679:
        /* <DEDUP_REMOVED lines=16> */
.L_x_12763:
        /* <DEDUP_REMOVED lines=13> */
.L_x_12765:
[----:B------:R-:W-:Y:S05]  /*2cf10*/  BSYNC.RECONVERGENT B2 ;  /* 0x0000000000027941 */ /* 0x000fea0003800200 */
.L_x_12764:
        /* <DEDUP_REMOVED lines=55> */
[----:B------:R-:W-:-:S03]  /*2d290*/  IADD3 R17, PT, PT, R165, -0x695add53, RZ ;  /* 0x96a522ada5117810 */ /* 0x000fc60007ffe0ff */
[----:B------:R-:W-:Y:S01]  /*2d2a0*/  IMAD.MOV.U32 R127, RZ, RZ, RZ ;  /* 0x000000ffff7f7224 */ /* 0x000fe200078e00ff */
[----:B------:R-:W-:Y:S01]  /*2d2b0*/  LOP3.LUT R112, R17, R158, R157, 0x96, !PT ;  /* 0x0000009e11707212 */ /* 0x000fe200078e969d */
[----:B------:R-:W-:Y:S01]  /*2d2c0*/  IMAD.MOV.U32 R157, RZ, RZ, R156 ;  /* 0x000000ffff9d7224 */ /* 0x000fe200078e009c */
[----:B------:R-:W-:-:S07]  /*2d2d0*/  MOV R17, R154 ;  /* 0x0000009a00117202 */ /* 0x000fce0000000f00 */
.L_x_12762:
[----:B------:R-:W-:Y:S05]  /*2d2e0*/  BSYNC.RECONVERGENT B1 ;  /* 0x0000000000017941 */ /* 0x000fea0003800200 */
.L_x_12761:
[----:B------:R-:W0:Y:S01]  /*2d2f0*/  LDC R161, c[0x0][0x408] ;  /* 0x00010200ffa17b82 */ /* 0x000e220000000800 */
[----:B------:R-:W-:Y:S01]  /*2d300*/  HFMA2 R153, -RZ, RZ, 0.1171875, 0 ;  /* 0x2f800000ff997431 */ /* 0x000fe200000001ff */
[----:B------:R-:W-:Y:S01]  /*2d310*/  I2FP.F32.U32 R2, R17 ;  /* 0x0000001100027245 */ /* 0x000fe20000201000 */
[----:B------:R-:W-:Y:S01]  /*2d320*/  BSSY.RECONVERGENT B1, `(.L_x_12766) ;  /* 0x0000063000017945 */ /* 0x000fe20003800200 */
[----:B------:R-:W-:Y:S01]  /*2d330*/  LOP3.LUT R118, R118, 0xffffffdf, RZ, 0xc0, !PT ;  /* 0xffffffdf76767812 */ /* 0x000fe200078ec0ff */
[----:B------:R-:W-:-:S03]  /*2d340*/  IMAD.MOV.U32 R128, RZ, RZ, 0x2 ;  /* 0x00000002ff807424 */ /* 0x000fc600078e00ff */
[----:B------:R-:W1:Y:S01]  /*2d350*/  LDC R154, c[0x0][0x404] ;  /* 0x00010100ff9a7b82 */ /* 0x000e620000000800 */
[----:B------:R-:W-:Y:S01]  /*2d360*/  FFMA.FTZ R17, R2, R153, 1.1641532182693481445e-10 ;  /* 0x2f00000002117423 */ /* 0x000fe20000010099 */
[----:B-----5:R-:W-:-:S05]  /*2d370*/  HADD2.F32 R2, -RZ, R108.H0_H0 ;  /* 0x2000006cff027230 */ /* 0x020fca0000004100 */
[----:B0-----:R-:W-:Y:S01]  /*2d380*/  FMUL.FTZ R2, R2, R161 ;  /* 0x000000a102027220 */ /* 0x001fe20000410000 */
[----:B-1----:R-:W-:-:S04]  /*2d390*/  FSETP.GTU.FTZ.AND P3, PT, R17, R154, PT ;  /* 0x0000009a1100720b */ /* 0x002fc80003f7c000 */
[----:B------:R-:W-:Y:S01]  /*2d3a0*/  FSEL R17, R2, RZ, !P3 ;  /* 0x000000ff02117208 */ /* 0x000fe20005800000 */
[----:B------:R-:W-:Y:S01]  /*2d3b0*/  @P2 HADD2.F32 R2, -RZ, R20.H0_H0 ;  /* 0x20000014ff022230 */ /* 0x000fe20000004100 */
[----:B------:R-:W-:-:S04]  /*2d3c0*/  PLOP3.LUT P3, PT, P3, PT, PT, 0x8, 0x80 ;  /* 0x000000000080781c */ /* 0x000fc80001f6e170 */
[----:B------:R-:W-:Y:S01]  /*2d3d0*/  @P2 FADD.FTZ R17, R2, R17 ;  /* 0x0000001102112221 */ /* 0x000fe20000010000 */
[----:B------:R-:W-:-:S04]  /*2d3e0*/  MOV R2, R18 ;  /* 0x0000001200027202 */ /* 0x000fc80000000f00 */
        /* <DEDUP_REMOVED lines=12> */
.L_x_12768:
        /* <DEDUP_REMOVED lines=13> */
.L_x_12770:
[----:B------:R-:W-:Y:S05]  /*2d580*/  BSYNC.RECONVERGENT B2 ;  /* 0x0000000000027941 */ /* 0x000fea0003800200 */
.L_x_12769:
        /* <DEDUP_REMOVED lines=60> */
.L_x_12767:
[----:B------:R-:W-:Y:S05]  /*2d950*/  BSYNC.RECONVERGENT B1 ;  /* 0x0000000000017941 */ /* 0x000fea0003800200 */
.L_x_12766:
        /* <DEDUP_REMOVED lines=25> */
.L_x_12773:
        /* <DEDUP_REMOVED lines=13> */
.L_x_12775:
[----:B------:R-:W-:Y:S05]  /*2dbc0*/  BSYNC.RECONVERGENT B2 ;  /* 0x0000000000027941 */ /* 0x000fea0003800200 */
.L_x_12774:
        /* <DEDUP_REMOVED lines=60> */
.L_x_12772:
[----:B------:R-:W-:Y:S05]  /*2df90*/  BSYNC.RECONVERGENT B1 ;  /* 0x0000000000017941 */ /* 0x000fea0003800200 */
.L_x_12771:
        /* <DEDUP_REMOVED lines=25> */
.L_x_12778:
        /* <DEDUP_REMOVED lines=13> */
.L_x_12780:
[----:B------:R-:W-:Y:S05]  /*2e200*/  BSYNC.RECONVERGENT B2 ;  /* 0x0000000000027941 */ /* 0x000fea0003800200 */
.L_x_12779:
        /* <DEDUP_REMOVED lines=60> */
.L_x_12777:
[----:B------:R-:W-:Y:S05]  /*2e5d0*/  BSYNC.RECONVERGENT B1 ;  /* 0x0000000000017941 */ /* 0x000fea0003800200 */
.L_x_12776:
        /* <DEDUP_REMOVED lines=25> */
.L_x_12783:
        /* <DEDUP_REMOVED lines=13> */
.L_x_12785:
[----:B------:R-:W-:Y:S05]  /*2e840*/  BSYNC.RECONVERGENT B2 ;  /* 0x0000000000027941 */ /* 0x000fea0003800200 */
.L_x_12784:
        /* <DEDUP_REMOVED lines=60> */
.L_x_12782:
[----:B------:R-:W-:Y:S05]  /*2ec10*/  BSYNC.RECONVERGENT B1 ;  /* 0x0000000000017941 */ /* 0x000fea0003800200 */
.L_x_12781:
        /* <DEDUP_REMOVED lines=25> */
.L_x_12788:
        /* <DEDUP_REMOVED lines=13> */
.L_x_12790:
[----:B------:R-:W-:Y:S05]  /*2ee80*/  BSYNC.RECONVERGENT B2 ;  /* 0x0000000000027941 */ /* 0x000fea0003800200 */
.L_x_12789:
        /* <DEDUP_REMOVED lines=60> */
.L_x_12787:
[----:B------:R-:W-:Y:S05]  /*2f250*/  BSYNC.RECONVERGENT B1 ;  /* 0x0000000000017941 */ /* 0x000fea0003800200 */
.L_x_12786:
        /* <DEDUP_REMOVED lines=23> */
.L_x_12793:
        /* <DEDUP_REMOVED lines=13> */
.L_x_12795:
[----:B------:R-:W-:Y:S05]  /*2f4a0*/  BSYNC.RECONVERGENT B2 ;  /* 0x0000000000027941 */ /* 0x000fea0003800200 */
.L_x_12794:
        /* <DEDUP_REMOVED lines=60> */
.L_x_12792:
[----:B------:R-:W-:Y:S05]  /*2f870*/  BSYNC.RECONVERGENT B1 ;  /* 0x0000000000017941 */ /* 0x000fea0003800200 */
.L_x_12791:
        /* <DEDUP_REMOVED lines=23> */
.L_x_12798:
        /* <DEDUP_REMOVED lines=13> */
.L_x_12800:
[----:B------:R-:W-:Y:S05]  /*2fac0*/  BSYNC.RECONVERGENT B2 ;  /* 0x0000000000027941 */ /* 0x000fea0003800200 */
.L_x_12799:
        /* <DEDUP_REMOVED lines=60> */
.L_x_12797:
[----:B------:R-:W-:Y:S05]  /*2fe90*/  BSYNC.RECONVERGENT B1 ;  /* 0x0000000000017941 */ /* 0x000fea0003800200 */
.L_x_12796:
        /* <DEDUP_REMOVED lines=15> */
.L_x_12760:
        /* <DEDUP_REMOVED lines=44> */
.L_x_12678:
[----:B------:R-:W-:Y:S05]  /*30250*/  BSYNC.RECONVERGENT B0 ;  /* 0x0000000000007941 */ /* 0x000fea0003800200 */
.L_x_12677:
        /* <DEDUP_REMOVED lines=161> */
.L_x_12802:
[----:B------:R-:W-:Y:S05]  /*30c70*/  BSYNC.RECONVERGENT B0 ;  /* 0x0000000000007941 */ /* 0x000fea0003800200 */
.L_x_12801:
        /* <DEDUP_REMOVED lines=13> */
.L_x_12804:
[----:B------:R-:W-:Y:S05]  /*30d50*/  BSYNC.RECONVERGENT B0 ;  /* 0x0000000000007941 */ /* 0x000fea0003800200 */
.L_x_12803:
        /* <DEDUP_REMOVED lines=69> */
[----:B------:R-:W-:Y:S02]  /*311b0*/  F2FP.F16.F32.PACK_AB R108, R109, R108 ;  /* 0x0000006c6d6c723e */ /* 0x000fe400000000ff */
[----:B------:R-:W-:Y:S01]  /*311c0*/  F2FP.F16.F32.PACK_AB R109, R160, R111 ;  /* 0x0000006fa06d723e */ /* 0x000fe200000000ff */
        /* <DEDUP_REMOVED lines=8> */
[----:B------:R-:W-:Y:S02]  /*31250*/  F2FP.F16.F32.PACK_AB R110, R111, R110 ;  /* 0x0000006e6f6e723e */ /* 0x000fe400000000ff */
[----:B------:R-:W-:Y:S02]  /*31260*/  F2FP.F16.F32.PACK_AB R111, R162, R159 ;  /* 0x0000009fa26f723e */ /* 0x000fe400000000ff */
[----:B------:R-:W0:Y:S02]  /*31270*/  LDC.64 R158, c[0x0][0x428] ;  /* 0x00010a00ff9e7b82 */ /* 0x000e240000000a00 */
[----:B0-----:R-:W-:-:S04]  /*31280*/  IMAD.WIDE.U32 R158, R4, 0x10, R158 ;  /* 0x00000010049e7825 */ /* 0x001fc800078e009e */
[----:B------:R-:W-:Y:S01]  /*31290*/  VIADD R4, R4, 0x80 ;  /* 0x0000008004047836 */ /* 0x000fe20000000000 */
[----:B------:R1:W-:Y:S06]  /*312a0*/  STG.E.128 desc[UR8][R158.64], R108 ;  /* 0x0000006c9e007986 */ /* 0x0003ec000c101d08 */
.L_x_12806:
[----:B------:R-:W-:Y:S05]  /*312b0*/  BSYNC.RECONVERGENT B0 ;  /* 0x0000000000007941 */ /* 0x000fea0003800200 */
.L_x_12805:
        /* <DEDUP_REMOVED lines=32> */
[C---:B0-----:R-:W-:Y:S01]  /*314c0*/  IMAD.WIDE.U32 R158, R4.reuse, 0x10, R158 ;  /* 0x00000010049e7825 */ /* 0x041fe200078e009e */
[----:B------:R-:W-:-:S04]  /*314d0*/  IADD3 R4, PT, PT, R4, 0x80, RZ ;  /* 0x0000008004047810 */ /* 0x000fc80007ffe0ff */
[----:B------:R2:W-:Y:S03]  /*314e0*/  STG.E.128 desc[UR8][R158.64], R108 ;  /* 0x0000006c9e007986 */ /* 0x0005e6000c101d08 */
.L_x_12808:
[----:B------:R-:W-:Y:S05]  /*314f0*/  BSYNC.RECONVERGENT B0 ;  /* 0x0000000000007941 */ /* 0x000fea0003800200 */
.L_x_12807:
        /* <DEDUP_REMOVED lines=35> */
.L_x_12810:
[----:B------:R-:W-:Y:S05]  /*31730*/  BSYNC.RECONVERGENT B0 ;  /* 0x0000000000007941 */ /* 0x000fea0003800200 */
.L_x_12809:
        /* <DEDUP_REMOVED lines=35> */
.L_x_12812:
[----:B------:R-:W-:Y:S05]  /*31970*/  BSYNC.RECONVERGENT B0 ;  /* 0x0000000000007941 */ /* 0x000fea0003800200 */
.L_x_12811:
        /* <DEDUP_REMOVED lines=27> */
[----:B------:R-:W-:-:S02]  /*31b30*/  F2FP.F16.F32.PACK_AB R110, R157, R110 ;  /* 0x0000006e9d6e723e */ /* 0x000fc400000000ff */
[----:B------:R-:W0:Y:S01]  /*31b40*/  LDC.64 R156, c[0x0][0x428] ;  /* 0x00010a00ff9c7b82 */ /* 0x000e220000000a00 */
[----:B------:R-:W-:Y:S02]  /*31b50*/  F2FP.F16.F32.PACK_AB R109, R158, R109 ;  /* 0x0000006d9e6d723e */ /* 0x000fe400000000ff */
[----:B------:R-:W-:Y:S01]  /*31b60*/  F2FP.F16.F32.PACK_AB R108, R159, R160 ;  /* 0x000000a09f6c723e */ /* 0x000fe200000000ff */
[----:B0-----:R-:W-:-:S05]  /*31b70*/  IMAD.WIDE.U32 R156, R4, 0x10, R156 ;  /* 0x00000010049c7825 */ /* 0x001fca00078e009c */
[----:B------:R0:W-:Y:S02]  /*31b80*/  STG.E.128 desc[UR8][R156.64], R108 ;  /* 0x0000006c9c007986 */ /* 0x0001e4000c101d08 */
.L_x_12814:
[----:B------:R-:W-:Y:S05]  /*31b90*/  BSYNC.RECONVERGENT B0 ;  /* 0x0000000000007941 */ /* 0x000fea0003800200 */
.L_x_12813:
[----:B------:R-:W-:Y:S02]  /*31ba0*/  UIADD3 UR6, UPT, UPT, UR6, UR16, URZ ;  /* 0x0000001006067290 */ /* 0x000fe4000fffe0ff */
[----:B------:R-:W-:Y:S02]  /*31bb0*/  UPLOP3.LUT UP1, UPT, UPT, UPT, UP1, 0x40, 0x4 ;  /* 0x000000000004789c */ /* 0x000fe40003f2e810 */
[----:B------:R-:W-:-:S09]  /*31bc0*/  UISETP.GE.AND UP0, UPT, UR6, UR17, UPT ;  /* 0x000000110600728c */ /* 0x000fd2000bf06270 */
[----:B------:R-:W-:Y:S05]  /*31bd0*/  BRA.U !UP0, `(.L_x_12815) ;  /* 0xfffffcf108d47547 */ /* 0x000fea000b83ffff */
[----:B------:R-:W-:Y:S05]  /*31be0*/  EXIT ;  /* 0x000000000000794d */ /* 0x000fea0003800000 */
.L_x_12816:
        /* <DEDUP_REMOVED lines=9> */
.L_x_22346:


//--------------------- .text._ZN10layer_norm31ln_parallel_residual_fwd_kernelINS_13Kernel_traitsIf6__halfS2_S2_fjLj5120ELj1ELj1ELj4ELj16ENS_18Kernel_traits_baseILj5120EfS2_S2_S2_fjLj128EEEEELb1ELb1ELb1EEEvNS_9FwdParamsE --------------------------
	.section	.text._ZN10layer_norm31ln_parallel_residual_fwd_kernelINS_13Kernel_traitsIf6__halfS2_S2_fjLj5120ELj1ELj1ELj4ELj16ENS_18Kernel_traits_baseILj5120EfS2_S2_S2_fjLj128EEEEELb1ELb1ELb1EEEvNS_9FwdParamsE,"ax",@progbits
	.align	128
        .global         _ZN10layer_norm31ln_parallel_residual_fwd_kernelINS_13Kernel_traitsIf6__halfS2_S2_fjLj5120ELj1ELj1ELj4ELj16ENS_18Kernel_traits_baseILj5120EfS2_S2_S2_fjLj128EEEEELb1ELb1ELb1EEEvNS_9FwdParamsE
        .type           _ZN10layer_norm31ln_parallel_residual_fwd_kernelINS_13Kernel_traitsIf6__halfS2_S2_fjLj5120ELj1ELj1ELj4ELj16ENS_18Kernel_traits_baseILj5120EfS2_S2_S2_fjLj128EEEEELb1ELb1ELb1EEEvNS_9FwdParamsE,@function
        .size           _ZN10layer_norm31ln_parallel_residual_fwd_kernelINS_13Kernel_traitsIf6__halfS2_S2_fjLj5120ELj1ELj1ELj4ELj16ENS_18Kernel_traits_baseILj5120EfS2_S2_S2_fjLj128EEEEELb1ELb1ELb1EEEvNS_9FwdParamsE,(.L_x_22347 - _ZN10layer_norm31ln_parallel_residual_fwd_kernelINS_13Kernel_traitsIf6__halfS2_S2_fjLj5120ELj1ELj1ELj4ELj16ENS_18Kernel_traits_baseILj5120EfS2_S2_S2_fjLj128EEEEELb1ELb1ELb1EEEvNS_9FwdParamsE)
        .other          _ZN10layer_norm31ln_parallel_residual_fwd_kernelINS_13Kernel_traitsIf6__halfS2_S2_fjLj5120ELj1ELj1ELj4ELj16ENS_18Kernel_traits_baseILj5120EfS2_S2_S2_fjLj128EEEEELb1ELb1ELb1EEEvNS_9FwdParamsE,@"STO_CUDA_ENTRY STV_DEFAULT"
_ZN10layer_norm31ln_parallel_residual_fwd_kernelINS_13Kernel_traitsIf6__halfS2_S2_fjLj5120ELj1ELj1ELj4ELj16ENS_18Kernel_traits_baseILj5120EfS2_S2_S2_fjLj128EEEEELb1ELb1ELb1EEEvNS_9FwdParamsE:
.text._ZN10layer_norm31ln_parallel_residual_fwd_kernelINS_13Kernel_traitsIf6__halfS2_S2_fjLj5120ELj1ELj1ELj4ELj16ENS_18Kernel_traits_baseILj5120EfS2_S2_S2_fjLj128EEEEELb1ELb1ELb1EEEvNS_9FwdParamsE:
        /* <DEDUP_REMOVED lines=74> */
.L_x_12817:
        /* <DEDUP_REMOVED lines=34> */
.L_x_12818:
        /* <DEDUP_REMOVED lines=79> */
.L_x_13198:
[----:B------:R-:W-:Y:S01]  /*0bb0*/  ISETP.NE.U32.AND P1, PT, RZ, UR12, PT ;  /* 0x0000000cff007c0c */ /* 0x000fe2000bf25070 */
[----:B0-----:R-:W0:Y:S01]  /*0bc0*/  LDC.64 R106, c[0x0][0x390] ;  /* 0x0000e400ff6a7b82 */ /* 0x001e220000000a00 */
[----:B------:R-:W-:Y:S02]  /*0bd0*/  UIMAD UR4, UR18, UR19, URZ ;  /* 0x00000013120472a4 */ /* 0x000fe4000f8e02ff */
[----:B------:R-:W-:Y:S02]  /*0be0*/  ISETP.NE.AND.EX P1, PT, RZ, UR13, PT, P1 ;  /* 0x0000000dff007c0c */ /* 0x000fe4000bf25310 */
[----:B------:R-:W-:-:S03]  /*0bf0*/  USHF.R.S32.HI UR5, URZ, 0x1f, UR4 ;  /* 0x0000001fff057899 */ /* 0x000fc60008011404 */
[----:B------:R-:W1:Y:S01]  /*0c00*/  @P0 LDC.64 R6, c[0x0][0x398] ;  /* 0x0000e600ff060b82 */ /* 0x000e620000000a00 */
[----:B------:R-:W-:-:S06]  /*0c10*/  ULEA.HI UR5, UR5, UR4, URZ, 0x3 ;  /* 0x0000000405057291 */ /* 0x000fcc000f8f18ff */
[----:B------:R-:W-:Y:S01]  /*0c20*/  MOV R5, UR5 ;  /* 0x0000000500057c02 */ /* 0x000fe20008000f00 */
[----:B------:R-:W2:Y:S03]  /*0c30*/  @P1 LDC.64 R10, c[0x0][0x3a0] ;  /* 0x0000e800ff0a1b82 */ /* 0x000ea60000000a00 */
[----:B------:R-:W-:-:S05]  /*0c40*/  LEA.HI.SX32 R5, R5, R154, 0x1d ;  /* 0x0000009a05057211 */ /* 0x000fca00078feaff */
[----:B0-----:R-:W-:-:S06]  /*0c50*/  IMAD.WIDE.U32 R24, R5, 0x10, R106 ;  /* 0x0000001005187825 */ /* 0x001fcc00078e006a */
[----:B-----5:R-:W5:Y:S01]  /*0c60*/  LDG.E.128 R24, desc[UR8][R24.64] ;  /* 0x0000000818187981 */ /* 0x020f62000c1e1d00 */
        /* <DEDUP_REMOVED lines=38> */
.L_x_12821:
        /* <DEDUP_REMOVED lines=12> */
.L_x_12822:
        /* <DEDUP_REMOVED lines=41> */
.L_x_12820:
        /* <DEDUP_REMOVED lines=9> */
[----:B------:R-:W-:Y:S01]  /*12b0*/  HFMA2 R11, -RZ, RZ, 0, 1.1920928955078125e-07 ;  /* 0x00000002ff0b7431 */ /* 0x000fe200000001ff */
        /* <DEDUP_REMOVED lines=16> */
.L_x_12824:
        /* <DEDUP_REMOVED lines=12> */
.L_x_12825:
        /* <DEDUP_REMOVED lines=42> */
.L_x_12823:
[----:B------:R-:W-:Y:S01]  /*1720*/  I2FP.F32.U32 R10, R7 ;  /* 0x00000007000a7245 */ /* 0x000fe20000201000 */
[----:B------:R-:W-:Y:S01]  /*1730*/  HADD2.F32 R24, -RZ, R24.H1_H1 ;  /* 0x30000018ff187230 */ /* 0x000fe20000004100 */
[----:B------:R-:W-:Y:S01]  /*1740*/  ISETP.NE.AND P2, PT, R11, 0x1, PT ;  /* 0x000000010b00780c */ /* 0x000fe20003f45270 */
[----:B------:R-:W-:Y:S01]  /*1750*/  IMAD.MOV.U32 R9, RZ, RZ, R112 ;  /* 0x000000ffff097224 */ /* 0x000fe200078e0070 */
[----:B------:R-:W-:Y:S01]  /*1760*/  LOP3.LUT R8, R8, 0xfffffffb, RZ, 0xc0, !PT ;  /* 0xfffffffb08087812 */ /* 0x000fe200078ec0ff */
[----:B------:R-:W-:Y:S01]  /*1770*/  FFMA.FTZ R10, R10, R123, 1.1641532182693481445e-10 ;  /* 0x2f0000000a0a7423 */ /* 0x000fe2000001007b */
[----:B------:R-:W-:Y:S01]  /*1780*/  FMUL.FTZ R24, R24, UR5 ;  /* 0x0000000518187c20 */ /* 0x000fe20008410000 */
[----:B------:R-:W-:-:S03]  /*1790*/  MOV R12, 0x2 ;  /* 0x00000002000c7802 */ /* 0x000fc60000000f00 */
[----:B------:R-:W-:Y:S01]  /*17a0*/  FSETP.GTU.FTZ.AND P0, PT, R10, UR4, PT ;  /* 0x000000040a007c0b */ /* 0x000fe2000bf1c000 */
        /* <DEDUP_REMOVED lines=15> */
.L_x_12827:
        /* <DEDUP_REMOVED lines=12> */
.L_x_12828:
        /* <DEDUP_REMOVED lines=42> */
.L_x_12826:
        /* <DEDUP_REMOVED lines=24> */
.L_x_12830:
        /* <DEDUP_REMOVED lines=12> */
.L_x_12831:
        /* <DEDUP_REMOVED lines=42> */
.L_x_12829:
        /* <DEDUP_REMOVED lines=22> */
.L_x_12833:
        /* <DEDUP_REMOVED lines=12> */
.L_x_12834:
        /* <DEDUP_REMOVED lines=42> */
.L_x_12832:
        /* <DEDUP_REMOVED lines=22> */
.L_x_12836:
        /* <DEDUP_REMOVED lines=12> */
.L_x_12837:
        /* <DEDUP_REMOVED lines=42> */
.L_x_12835:
        /* <DEDUP_REMOVED lines=22> */
.L_x_12839:
        /* <DEDUP_REMOVED lines=12> */
.L_x_12840:
        /* <DEDUP_REMOVED lines=42> */
.L_x_12838:
[----:B------:R-:W-:Y:S01]  /*2f20*/  I2FP.F32.U32 R14, R13 ;  /* 0x0000000d000e7245 */ /* 0x000fe20000201000 */
[----:B------:R-:W-:Y:S01]  /*2f30*/  HADD2.F32 R13, -RZ, R27.H0_H0 ;  /* 0x2000001bff0d7230 */ /* 0x000fe20000004100 */
[----:B------:R-:W-:Y:S01]  /*2f40*/  ISETP.NE.AND P5, PT, R73, 0x1, PT ;  /* 0x000000014900780c */ /* 0x000fe20003fa5270 */
[----:B------:R-:W-:Y:S02]  /*2f50*/  @P1 HADD2.F32 R72, -RZ, R35.H0_H0 ;  /* 0x20000023ff481230 */ /* 0x000fe40000004100 */
        /* <DEDUP_REMOVED lines=18> */
.L_x_12842:
        /* <DEDUP_REMOVED lines=12> */
.L_x_12843:
        /* <DEDUP_REMOVED lines=42> */
.L_x_12841:
        /* <DEDUP_REMOVED lines=15> */
.L_x_12819:
        /* <DEDUP_REMOVED lines=15> */
.L_x_12846:
        /* <DEDUP_REMOVED lines=12> */
.L_x_12847:
        /* <DEDUP_REMOVED lines=41> */
.L_x_12845:
[----:B------:R-:W-:Y:S01]  /*3910*/  I2FP.F32.U32 R6, R6 ;  /* 0x0000000600067245 */ /* 0x000fe20000201000 */
[----:B------:R-:W-:Y:S01]  /*3920*/  UMOV UR4, UR6 ;  /* 0x0000000600047c82 */ /* 0x000fe20008000000 */
[----:B------:R-:W-:Y:S01]  /*3930*/  ISETP.NE.AND P2, PT, R9, 0x1, PT ;  /* 0x000000010900780c */ /* 0x000fe20003f45270 */
[----:B-----5:R-:W-:Y:S01]  /*3940*/  HADD2.F32 R7, -RZ, R24.H0_H0 ;  /* 0x20000018ff077230 */ /* 0x020fe20000004100 */
[----:B------:R-:W-:Y:S01]  /*3950*/  UMOV UR5, UR7 ;  /* 0x0000000700057c82 */ /* 0x000fe20008000000 */
[----:B------:R-:W-:Y:S01]  /*3960*/  FFMA.FTZ R6, R6, R123, 1.1641532182693481445e-10 ;  /* 0x2f00000006067423 */ /* 0x000fe2000001007b */
[----:B------:R-:W-:Y:S01]  /*3970*/  LOP3.LUT R8, R8, 0xfffffff7, RZ, 0xc0, !PT ;  /* 0xfffffff708087812 */ /* 0x000fe200078ec0ff */
[----:B------:R-:W-:-:S03]  /*3980*/  IMAD.MOV.U32 R11, RZ, RZ, 0x2 ;  /* 0x00000002ff0b7424 */ /* 0x000fc600078e00ff */
        /* <DEDUP_REMOVED lines=15> */
.L_x_12849:
        /* <DEDUP_REMOVED lines=12> */
.L_x_12850:
        /* <DEDUP_REMOVED lines=42> */
.L_x_12848:
        /* <DEDUP_REMOVED lines=24> */
.L_x_12852:
        /* <DEDUP_REMOVED lines=12> */
.L_x_12853:
        /* <DEDUP_REMOVED lines=42> */
.L_x_12851:
        /* <DEDUP_REMOVED lines=21> */
.L_x_12855:
        /* <DEDUP_REMOVED lines=12> */
.L_x_12856:
        /* <DEDUP_REMOVED lines=42> */
.L_x_12854:
[----:B------:R-:W-:Y:S01]  /*4770*/  I2FP.F32.U32 R10, R9 ;  /* 0x00000009000a7245 */ /* 0x000fe20000201000 */
[----:B------:R-:W-:Y:S01]  /*4780*/  HADD2.F32 R9, -RZ, R36.H1_H1 ;  /* 0x30000024ff097230 */ /* 0x000fe20000004100 */
[----:B------:R-:W-:Y:S01]  /*4790*/  ISETP.NE.AND P2, PT, R11, 0x1, PT ;  /* 0x000000010b00780c */ /* 0x000fe20003f45270 */
[----:B------:R-:W-:Y:S02]  /*47a0*/  @P1 HADD2.F32 R12, -RZ, R32.H1_H1 ;  /* 0x30000020ff0c1230 */ /* 0x000fe40000004100 */
[----:B------:R-:W-:Y:S01]  /*47b0*/  FFMA.FTZ R10, R10, R123, 1.1641532182693481445e-10 ;  /* 0x2f0000000a0a7423 */ /* 0x000fe2000001007b */
[----:B------:R-:W-:-:S04]  /*47c0*/  FMUL.FTZ R9, R9, UR5 ;  /* 0x0000000509097c20 */ /* 0x000fc80008410000 */
[----:B------:R-:W-:-:S04]  /*47d0*/  FSETP.GTU.FTZ.AND P0, PT, R10, UR4, PT ;  /* 0x000000040a007c0b */ /* 0x000fc8000bf1c000 */
[----:B------:R-:W-:Y:S02]  /*47e0*/  FSEL R10, R9, RZ, !P0 ;  /* 0x000000ff090a7208 */ /* 0x000fe40004000000 */
[----:B------:R-:W-:-:S03]  /*47f0*/  SEL R16, RZ, 0x1, P0 ;  /* 0x00000001ff107807 */ /* 0x000fc60000000000 */
[----:B------:R-:W-:-:S04]  /*4800*/  FADD.FTZ R9, R7, R10 ;  /* 0x0000000a07097221 */ /* 0x000fc80000010000 */
[----:B------:R-:W-:Y:S01]  /*4810*/  @P1 FADD.FTZ R7, R12, R9 ;  /* 0x000000090c071221 */ /* 0x000fe20000010000 */
[----:B------:R-:W-:Y:S01]  /*4820*/  @!P1 MOV R7, R9 ;  /* 0x0000000900079202 */ /* 0x000fe20000000f00 */
[----:B------:R-:W-:Y:S02]  /*4830*/  IMAD.MOV.U32 R12, RZ, RZ, 0x2 ;  /* 0x00000002ff0c7424 */ /* 0x000fe400078e00ff */
        /* <DEDUP_REMOVED lines=11> */
.L_x_12858:
        /* <DEDUP_REMOVED lines=12> */
.L_x_12859:
        /* <DEDUP_REMOVED lines=42> */
.L_x_12857:
[----:B------:R-:W-:Y:S01]  /*4c50*/  I2FP.F32.U32 R10, R9 ;  /* 0x00000009000a7245 */ /* 0x000fe20000201000 */
[----:B------:R-:W-:Y:S01]  /*4c60*/  HADD2.F32 R9, -RZ, R25.H0_H0 ;  /* 0x20000019ff097230 */ /* 0x000fe20000004100 */
        /* <DEDUP_REMOVED lines=19> */
.L_x_12861:
        /* <DEDUP_REMOVED lines=12> */
.L_x_12862:
        /* <DEDUP_REMOVED lines=42> */
.L_x_12860:
        /* <DEDUP_REMOVED lines=8> */
[----:B------:R-:W-:Y:S01]  /*5180*/  @P1 HADD2.F32 R11, -RZ, R33.H0_H0 ;  /* 0x20000021ff0b1230 */ /* 0x000fe20000004100 */
        /* <DEDUP_REMOVED lines=15> */
.L_x_12864:
        /* <DEDUP_REMOVED lines=12> */
.L_x_12865:
        /* <DEDUP_REMOVED lines=42> */
.L_x_12863:
        /* <DEDUP_REMOVED lines=19> */
.L_x_12867:
        /* <DEDUP_REMOVED lines=12> */
.L_x_12868:
        /* <DEDUP_REMOVED lines=42> */
.L_x_12866:
        /* <DEDUP_REMOVED lines=24> */
.L_x_12870:
        /* <DEDUP_REMOVED lines=12> */
.L_x_12871:
        /* <DEDUP_REMOVED lines=42> */
.L_x_12869:
        /* <DEDUP_REMOVED lines=19> */
.L_x_12873:
        /* <DEDUP_REMOVED lines=12> */
.L_x_12874:
        /* <DEDUP_REMOVED lines=42> */
.L_x_12872:
[----:B------:R-:W-:Y:S01]  /*63e0*/  I2FP.F32.U32 R12, R12 ;  /* 0x0000000c000c7245 */ /* 0x000fe20000201000 */
[----:B------:R-:W-:Y:S02]  /*63f0*/  HADD2.F32 R13, -RZ, R38.H0_H0 ;  /* 0x20000026ff0d7230 */ /* 0x000fe40000004100 */
[----:B------:R-:W-:Y:S02]  /*6400*/  IMAD.MOV.U32 R14, RZ, RZ, 0x2 ;  /* 0x00000002ff0e7424 */ /* 0x000fe400078e00ff */
[----:B------:R-:W-:Y:S01]  /*6410*/  FFMA.FTZ R12, R12, R123, 1.1641532182693481445e-10 ;  /* 0x2f0000000c0c7423 */ /* 0x000fe2000001007b */
[----:B------:R-:W-:-:S04]  /*6420*/  FMUL.FTZ R13, R13, UR5 ;  /* 0x000000050d0d7c20 */ /* 0x000fc80008410000 */
[----:B------:R-:W-:-:S04]  /*6430*/  FSETP.GTU.FTZ.AND P0, PT, R12, UR4, PT ;  /* 0x000000040c007c0b */ /* 0x000fc8000bf1c000 */
[----:B------:R-:W-:Y:S01]  /*6440*/  FSEL R12, R13, RZ, !P0 ;  /* 0x000000ff0d0c7208 */ /* 0x000fe20004000000 */
[----:B------:R-:W-:Y:S01]  /*6450*/  @P1 HADD2.F32 R13, -RZ, R34.H0_H0 ;  /* 0x20000022ff0d1230 */ /* 0x000fe20000004100 */
        /* <DEDUP_REMOVED lines=16> */
.L_x_12876:
        /* <DEDUP_REMOVED lines=12> */
.L_x_12877:
        /* <DEDUP_REMOVED lines=42> */
.L_x_12875:
        /* <DEDUP_REMOVED lines=19> */
.L_x_12879:
        /* <DEDUP_REMOVED lines=12> */
.L_x_12880:
        /* <DEDUP_REMOVED lines=42> */
.L_x_12878:
[----:B------:R-:W-:Y:S01]  /*6d50*/  I2FP.F32.U32 R14, R13 ;  /* 0x0000000d000e7245 */ /* 0x000fe20000201000 */
[----:B------:R-:W-:Y:S02]  /*6d60*/  HADD2.F32 R13, -RZ, R38.H1_H1 ;  /* 0x30000026ff0d7230 */ /* 0x000fe40000004100 */
[----:B------:R-:W-:Y:S02]  /*6d70*/  IMAD.MOV.U32 R22, RZ, RZ, 0x2 ;  /* 0x00000002ff167424 */ /* 0x000fe400078e00ff */
[----:B------:R-:W-:Y:S01]  /*6d80*/  FFMA.FTZ R14, R14, R123, 1.1641532182693481445e-10 ;  /* 0x2f0000000e0e7423 */ /* 0x000fe2000001007b */
[----:B------:R-:W-:-:S04]  /*6d90*/  FMUL.FTZ R13, R13, UR5 ;  /* 0x000000050d0d7c20 */ /* 0x000fc80008410000 */
[----:B------:R-:W-:Y:S01]  /*6da0*/  FSETP.GTU.FTZ.AND P4, PT, R14, UR4, PT ;  /* 0x000000040e007c0b */ /* 0x000fe2000bf9c000 */
[----:B------:R-:W-:-:S03]  /*6db0*/  @P1 HADD2.F32 R14, -RZ, R34.H1_H1 ;  /* 0x30000022ff0e1230 */ /* 0x000fc60000004100 */
        /* <DEDUP_REMOVED lines=17> */
.L_x_12882:
        /* <DEDUP_REMOVED lines=12> */
.L_x_12883:
        /* <DEDUP_REMOVED lines=42> */
.L_x_12881:
        /* <DEDUP_REMOVED lines=19> */
.L_x_12885:
        /* <DEDUP_REMOVED lines=12> */
.L_x_12886:
        /* <DEDUP_REMOVED lines=42> */
.L_x_12884:
        /* <DEDUP_REMOVED lines=24> */
.L_x_12888:
        /* <DEDUP_REMOVED lines=12> */
.L_x_12889:
        /* <DEDUP_REMOVED lines=42> */
.L_x_12887:
        /* <DEDUP_REMOVED lines=19> */
.L_x_12891:
        /* <DEDUP_REMOVED lines=14> */
.L_x_12892:
        /* <DEDUP_REMOVED lines=42> */
.L_x_12890:
        /* <DEDUP_REMOVED lines=12> */
[----:B------:R-:W-:Y:S01]  /*8110*/  @P1 FADD.FTZ R14, R74, R27 ;  /* 0x0000001b4a0e1221 */ /* 0x000fe20000010000 */
[----:B------:R-:W-:-:S04]  /*8120*/  @!P1 MOV R14, R27 ;  /* 0x0000001b000e9202 */ /* 0x000fc80000000f00 */
[----:B------:R-:W-:-:S04]  /*8130*/  F2FP.F16.F32.PACK_AB R27, RZ, R14 ;  /* 0x0000000eff1b723e */ /* 0x000fc800000000ff */
[----:B------:R-:W-:-:S07]  /*8140*/  PRMT R27, R72, 0x5410, R27 ;  /* 0x00005410481b7816 */ /* 0x000fce000000001b */
.L_x_12844:
        /* <DEDUP_REMOVED lines=50> */
.L_x_12893:
        /* <DEDUP_REMOVED lines=19> */
.L_x_12896:
        /* <DEDUP_REMOVED lines=12> */
.L_x_12897:
        /* <DEDUP_REMOVED lines=42> */
.L_x_12895:
        /* <DEDUP_REMOVED lines=21> */
.L_x_12899:
        /* <DEDUP_REMOVED lines=12> */
.L_x_12900:
        /* <DEDUP_REMOVED lines=42> */
.L_x_12898:
[----:B------:R-:W-:Y:S01]  /*8db0*/  I2FP.F32.U32 R16, R16 ;  /* 0x0000001000107245 */ /* 0x000fe20000201000 */
[----:B------:R-:W-:Y:S01]  /*8dc0*/  HADD2.F32 R17, -RZ, R36.H0_H0 ;  /* 0x20000024ff117230 */ /* 0x000fe20000004100 */
[----:B------:R-:W-:Y:S01]  /*8dd0*/  ISETP.NE.AND P3, PT, R18, 0x1, PT ;  /* 0x000000011200780c */ /* 0x000fe20003f65270 */
[----:B0-----:R-:W-:Y:S02]  /*8de0*/  @P1 HADD2.F32 R24, -RZ, R32.H0_H0 ;  /* 0x20000020ff181230 */ /* 0x001fe40000004100 */
[----:B------:R-:W-:Y:S02]  /*8df0*/  HFMA2 R19, -RZ, RZ, 0, 1.1920928955078125e-07 ;  /* 0x00000002ff137431 */ /* 0x000fe400000001ff */
        /* <DEDUP_REMOVED lines=19> */
.L_x_12902:
        /* <DEDUP_REMOVED lines=12> */
.L_x_12903:
        /* <DEDUP_REMOVED lines=42> */
.L_x_12901:
[----:B------:R-:W-:Y:S01]  /*9290*/  I2FP.F32.U32 R16, R16 ;  /* 0x0000001000107245 */ /* 0x000fe20000201000 */
[----:B------:R-:W-:Y:S01]  /*92a0*/  HADD2.F32 R72, -RZ, R72.H1_H1 ;  /* 0x30000048ff487230 */ /* 0x000fe20000004100 */
[----:B------:R-:W-:Y:S01]  /*92b0*/  ISETP.NE.AND P3, PT, R19, 0x1, PT ;  /* 0x000000011300780c */ /* 0x000fe20003f65270 */
[----:B------:R-:W-:Y:S01]  /*92c0*/  IMAD.MOV.U32 R20, RZ, RZ, 0x2 ;  /* 0x00000002ff147424 */ /* 0x000fe200078e00ff */
        /* <DEDUP_REMOVED lines=17> */
.L_x_12905:
        /* <DEDUP_REMOVED lines=12> */
.L_x_12906:
        /* <DEDUP_REMOVED lines=42> */
.L_x_12904:
        /* <DEDUP_REMOVED lines=24> */
.L_x_12908:
        /* <DEDUP_REMOVED lines=12> */
.L_x_12909:
        /* <DEDUP_REMOVED lines=42> */
.L_x_12907:
        /* <DEDUP_REMOVED lines=21> */
.L_x_12911:
        /* <DEDUP_REMOVED lines=12> */
.L_x_12912:
        /* <DEDUP_REMOVED lines=42> */
.L_x_12910:
[----:B------:R-:W-:Y:S01]  /*a0d0*/  I2FP.F32.U32 R18, R19 ;  /* 0x0000001300127245 */ /* 0x000fe20000201000 */
[----:B------:R-:W-:Y:S01]  /*a0e0*/  HADD2.F32 R19, -RZ, R37.H0_H0 ;  /* 0x20000025ff137230 */ /* 0x000fe20000004100 */
[----:B------:R-:W-:Y:S01]  /*a0f0*/  ISETP.NE.AND P3, PT, R20, 0x1, PT ;  /* 0x000000011400780c */ /* 0x000fe20003f65270 */
[----:B------:R-:W-:Y:S02]  /*a100*/  @P1 HADD2.F32 R26, -RZ, R33.H0_H0 ;  /* 0x20000021ff1a1230 */ /* 0x000fe40000004100 */
[----:B------:R-:W-:Y:S02]  /*a110*/  HFMA2 R21, -RZ, RZ, 0, 1.1920928955078125e-07 ;  /* 0x00000002ff157431 */ /* 0x000fe400000001ff */
        /* <DEDUP_REMOVED lines=19> */
.L_x_12914:
        /* <DEDUP_REMOVED lines=12> */
.L_x_12915:
        /* <DEDUP_REMOVED lines=40> */
[----:B------:R-:W-:Y:S02]  /*a590*/  IMAD.MOV.U32 R19, RZ, RZ, R79 ;  /* 0x000000ffff137224 */ /* 0x000fe400078e004f */
[----:B------:R-:W-:-:S07]  /*a5a0*/  IMAD.MOV.U32 R79, RZ, RZ, R18 ;  /* 0x000000ffff4f7224 */ /* 0x000fce00078e0012 */
.L_x_12913:
[----:B------:R-:W-:Y:S01]  /*a5b0*/  I2FP.F32.U32 R18, R19 ;  /* 0x0000001300127245 */ /* 0x000fe20000201000 */
[----:B------:R-:W-:Y:S01]  /*a5c0*/  HADD2.F32 R73, -RZ, R73.H1_H1 ;  /* 0x30000049ff497230 */ /* 0x000fe20000004100 */
[----:B------:R-:W-:Y:S01]  /*a5d0*/  ISETP.NE.AND P2, PT, R21, 0x1, PT ;  /* 0x000000011500780c */ /* 0x000fe20003f45270 */
[----:B------:R-:W-:Y:S01]  /*a5e0*/  IMAD.MOV.U32 R30, RZ, RZ, 0x2 ;  /* 0x00000002ff1e7424 */ /* 0x000fe200078e00ff */
        /* <DEDUP_REMOVED lines=17> */
.L_x_12917:
        /* <DEDUP_REMOVED lines=12> */
.L_x_12918:
        /* <DEDUP_REMOVED lines=42> */
.L_x_12916:
[----:B------:R-:W-:Y:S01]  /*aa60*/  I2FP.F32.U32 R20, R19 ;  /* 0x0000001300147245 */ /* 0x000fe20000201000 */
[----:B------:R-:W-:Y:S02]  /*aa70*/  HADD2.F32 R19, -RZ, R37.H1_H1 ;  /* 0x30000025ff137230 */ /* 0x000fe40000004100 */
[----:B------:R-:W-:Y:S02]  /*aa80*/  HFMA2 R31, -RZ, RZ, 0, 1.1920928955078125e-07 ;  /* 0x00000002ff1f7431 */ /* 0x000fe400000001ff */
        /* <DEDUP_REMOVED lines=21> */
.L_x_12920:
        /* <DEDUP_REMOVED lines=12> */
.L_x_12921:
        /* <DEDUP_REMOVED lines=42> */
.L_x_12919:
        /* <DEDUP_REMOVED lines=19> */
.L_x_12923:
        /* <DEDUP_REMOVED lines=12> */
.L_x_12924:
        /* <DEDUP_REMOVED lines=42> */
.L_x_12922:
[----:B------:R-:W-:Y:S01]  /*b3d0*/  I2FP.F32.U32 R20, R21 ;  /* 0x0000001500147245 */ /* 0x000fe20000201000 */
[----:B------:R-:W-:Y:S02]  /*b3e0*/  HADD2.F32 R21, -RZ, R38.H0_H0 ;  /* 0x20000026ff157230 */ /* 0x000fe40000004100 */
[----:B------:R-:W-:Y:S02]  /*b3f0*/  HFMA2 R31, -RZ, RZ, 0, 1.1920928955078125e-07 ;  /* 0x00000002ff1f7431 */ /* 0x000fe400000001ff */
        /* <DEDUP_REMOVED lines=22> */
.L_x_12926:
        /* <DEDUP_REMOVED lines=12> */
.L_x_12927:
        /* <DEDUP_REMOVED lines=42> */
.L_x_12925:
        /* <DEDUP_REMOVED lines=19> */
.L_x_12929:
        /* <DEDUP_REMOVED lines=12> */
.L_x_12930:
        /* <DEDUP_REMOVED lines=42> */
.L_x_12928:
[----:B------:R-:W-:Y:S01]  /*bd50*/  I2FP.F32.U32 R74, R21 ;  /* 0x00000015004a7245 */ /* 0x000fe20000201000 */
[----:B------:R-:W-:Y:S02]  /*bd60*/  HADD2.F32 R21, -RZ, R38.H1_H1 ;  /* 0x30000026ff157230 */ /* 0x000fe40000004100 */
[----:B------:R-:W-:Y:S02]  /*bd70*/  HFMA2 R80, -RZ, RZ, 0, 1.1920928955078125e-07 ;  /* 0x00000002ff507431 */ /* 0x000fe400000001ff */
[----:B------:R-:W-:Y:S02]  /*bd80*/  @P1 HADD2.F32 R77, -RZ, R34.H1_H1 ;  /* 0x30000022ff4d1230 */ /* 0x000fe40000004100 */
        /* <DEDUP_REMOVED lines=21> */
.L_x_12932:
        /* <DEDUP_REMOVED lines=12> */
.L_x_12933:
        /* <DEDUP_REMOVED lines=43> */
.L_x_12931:
        /* <DEDUP_REMOVED lines=19> */
.L_x_12935:
        /* <DEDUP_REMOVED lines=12> */
.L_x_12936:
        /* <DEDUP_REMOVED lines=43> */
.L_x_12934:
[----:B------:R-:W-:Y:S01]  /*c6f0*/  I2FP.F32.U32 R76, R77 ;  /* 0x0000004d004c7245 */ /* 0x000fe20000201000 */
[----:B------:R-:W-:Y:S01]  /*c700*/  HADD2.F32 R77, -RZ, R39.H0_H0 ;  /* 0x20000027ff4d7230 */ /* 0x000fe20000004100 */
[----:B------:R-:W-:Y:S01]  /*c710*/  MOV R83, R112 ;  /* 0x0000007000537202 */ /* 0x000fe20000000f00 */
        /* <DEDUP_REMOVED lines=22> */
.L_x_12938:
        /* <DEDUP_REMOVED lines=12> */
.L_x_12939:
        /* <DEDUP_REMOVED lines=43> */
.L_x_12937:
        /* <DEDUP_REMOVED lines=19> */
.L_x_12941:
        /* <DEDUP_REMOVED lines=14> */
.L_x_12942:
        /* <DEDUP_REMOVED lines=43> */
.L_x_12940:
        /* <DEDUP_REMOVED lines=11> */
[----:B------:R-:W-:Y:S01]  /*d160*/  FADD.FTZ R75, R75, R84 ;  /* 0x000000544b4b7221 */ /* 0x000fe20000010000 */
[----:B------:R-:W-:-:S03]  /*d170*/  PRMT R22, R82, 0x7610, R22 ;  /* 0x0000761052167816 */ /* 0x000fc60000000016 */
[----:B------:R-:W-:Y:S01]  /*d180*/  @P1 FADD.FTZ R77, R86, R75 ;  /* 0x0000004b564d1221 */ /* 0x000fe20000010000 */
[----:B------:R-:W-:-:S04]  /*d190*/  @!P1 MOV R77, R75 ;  /* 0x0000004b004d9202 */ /* 0x000fc80000000f00 */
[----:B------:R-:W-:-:S04]  /*d1a0*/  F2FP.F16.F32.PACK_AB R75, RZ, R77 ;  /* 0x0000004dff4b723e */ /* 0x000fc800000000ff */
[----:B------:R-:W-:Y:S01]  /*d1b0*/  PRMT R75, R80, 0x5410, R75 ;  /* 0x00005410504b7816 */ /* 0x000fe2000000004b */
[----:B------:R-:W-:Y:S06]  /*d1c0*/  BRA `(.L_x_12943) ;  /* 0x0000002400c87947 */ /* 0x000fec0003800000 */
.L_x_12894:
        /* <DEDUP_REMOVED lines=15> */
.L_x_12945:
        /* <DEDUP_REMOVED lines=12> */
.L_x_12946:
        /* <DEDUP_REMOVED lines=42> */
.L_x_12944:
[----:B------:R-:W-:Y:S01]  /*d620*/  I2FP.F32.U32 R24, R24 ;  /* 0x0000001800187245 */ /* 0x000fe20000201000 */
[----:B-----5:R-:W-:Y:S01]  /*d630*/  HADD2.F32 R25, -RZ, R72.H0_H0 ;  /* 0x20000048ff197230 */ /* 0x020fe20000004100 */
        /* <DEDUP_REMOVED lines=22> */
.L_x_12948:
        /* <DEDUP_REMOVED lines=12> */
.L_x_12949:
        /* <DEDUP_REMOVED lines=42> */
.L_x_12947:
        /* <DEDUP_REMOVED lines=24> */
.L_x_12951:
        /* <DEDUP_REMOVED lines=12> */
.L_x_12952:
        /* <DEDUP_REMOVED lines=42> */
.L_x_12950:
        /* <DEDUP_REMOVED lines=24> */
.L_x_12954:
        /* <DEDUP_REMOVED lines=12> */
.L_x_12955:
        /* <DEDUP_REMOVED lines=42> */
.L_x_12953:
        /* <DEDUP_REMOVED lines=24> */
.L_x_12957:
        /* <DEDUP_REMOVED lines=12> */
.L_x_12958:
        /* <DEDUP_REMOVED lines=42> */
.L_x_12956:
        /* <DEDUP_REMOVED lines=22> */
.L_x_12960:
        /* <DEDUP_REMOVED lines=12> */
.L_x_12961:
        /* <DEDUP_REMOVED lines=43> */
.L_x_12959:
[----:B------:R-:W-:Y:S01]  /*ee70*/  I2FP.F32.U32 R76, R31 ;  /* 0x0000001f004c7245 */ /* 0x000fe20000201000 */
[----:B------:R-:W-:Y:S01]  /*ee80*/  HADD2.F32 R74, -RZ, R74.H1_H1 ;  /* 0x3000004aff4a7230 */ /* 0x000fe20000004100 */
[----:B------:R-:W-:Y:S01]  /*ee90*/  ISETP.NE.AND P4, PT, R81, 0x1, PT ;  /* 0x000000015100780c */ /* 0x000fe20003f85270 */
[----:B------:R-:W-:Y:S01]  /*eea0*/  @P1 HADD2.F32 R84, -RZ, R34.H1_H1 ;  /* 0x30000022ff541230 */ /* 0x000fe20000004100 */
        /* <DEDUP_REMOVED lines=18> */
.L_x_12963:
        /* <DEDUP_REMOVED lines=12> */
.L_x_12964:
        /* <DEDUP_REMOVED lines=43> */
.L_x_12962:
        /* <DEDUP_REMOVED lines=22> */
.L_x_12966:
        /* <DEDUP_REMOVED lines=12> */
.L_x_12967:
        /* <DEDUP_REMOVED lines=43> */
.L_x_12965:
        /* <DEDUP_REMOVED lines=14> */
.L_x_12943:
        /* <DEDUP_REMOVED lines=15> */
[----:B------:R-:W-:Y:S02]  /*f9e0*/  SEL R89, RZ, 0x1, !P2 ;  /* 0x00000001ff597807 */ /* 0x000fe40005000000 */
[----:B------:R-:W-:Y:S01]  /*f9f0*/  SEL R87, RZ, 0x1, !P6 ;  /* 0x00000001ff577807 */ /* 0x000fe20007000000 */
[----:B------:R2:W-:Y:S01]  /*fa00*/  STG.E.128 desc[UR8][R84.64], R72 ;  /* 0x0000004854007986 */ /* 0x0005e2000c101d08 */
[----:B------:R-:W-:-:S05]  /*fa10*/  IADD3 R78, PT, PT, R5, 0x100, RZ ;  /* 0x00000100054e7810 */ /* 0x000fca0007ffe0ff */
        /* <DEDUP_REMOVED lines=28> */
.L_x_12968:
        /* <DEDUP_REMOVED lines=19> */
.L_x_12971:
        /* <DEDUP_REMOVED lines=12> */
.L_x_12972:
        /* <DEDUP_REMOVED lines=42> */
.L_x_12970:
[----:B------:R-:W-:Y:S01]  /*10070*/  I2FP.F32.U32 R16, R15 ;  /* 0x0000000f00107245 */ /* 0x000fe20000201000 */
[----:B-----5:R-:W-:Y:S01]  /*10080*/  HADD2.F32 R15, -RZ, R72.H0_H0 ;  /* 0x20000048ff0f7230 */ /* 0x020fe20000004100 */
        /* <DEDUP_REMOVED lines=19> */
.L_x_12974:
        /* <DEDUP_REMOVED lines=12> */
.L_x_12975:
        /* <DEDUP_REMOVED lines=42> */
.L_x_12973:
        /* <DEDUP_REMOVED lines=24> */
.L_x_12977:
        /* <DEDUP_REMOVED lines=12> */
.L_x_12978:
        /* <DEDUP_REMOVED lines=42> */
.L_x_12976:
        /* <DEDUP_REMOVED lines=21> */
.L_x_12980:
        /* <DEDUP_REMOVED lines=12> */
.L_x_12981:
        /* <DEDUP_REMOVED lines=40> */
[----:B------:R-:W-:Y:S02]  /*10e90*/  IMAD.MOV.U32 R17, RZ, RZ, R87 ;  /* 0x000000ffff117224 */ /* 0x000fe400078e0057 */
[----:B------:R-:W-:-:S07]  /*10ea0*/  IMAD.MOV.U32 R87, RZ, RZ, R16 ;  /* 0x000000ffff577224 */ /* 0x000fce00078e0010 */
.L_x_12979:
        /* <DEDUP_REMOVED lines=12> */
[--C-:B--2---:R-:W-:Y:S01]  /*10f70*/  @P1 FADD.FTZ R80, R19, R22.reuse ;  /* 0x0000001613501221 */ /* 0x104fe20000010000 */
        /* <DEDUP_REMOVED lines=11> */
.L_x_12983:
        /* <DEDUP_REMOVED lines=12> */
.L_x_12984:
        /* <DEDUP_REMOVED lines=42> */
.L_x_12982:
[----:B------:R-:W-:Y:S01]  /*11390*/  I2FP.F32.U32 R18, R17 ;  /* 0x0000001100127245 */ /* 0x000fe20000201000 */
[----:B------:R-:W-:Y:S01]  /*113a0*/  HADD2.F32 R17, -RZ, R73.H0_H0 ;  /* 0x20000049ff117230 */ /* 0x000fe20000004100 */
        /* <DEDUP_REMOVED lines=19> */
.L_x_12986:
        /* <DEDUP_REMOVED lines=12> */
.L_x_12987:
        /* <DEDUP_REMOVED lines=42> */
.L_x_12985:
        /* <DEDUP_REMOVED lines=24> */
.L_x_12989:
        /* <DEDUP_REMOVED lines=12> */
.L_x_12990:
        /* <DEDUP_REMOVED lines=38> */
[----:B------:R-:W-:Y:S02]  /*11ce0*/  LOP3.LUT R29, R82, UR31, R29, 0x96, !PT ;  /* 0x0000001f521d7c12 */ /* 0x000fe4000f8e961d */
[----:B------:R-:W-:Y:S01]  /*11cf0*/  LOP3.LUT R28, R20, UR27, R19, 0x96, !PT ;  /* 0x0000001b141c7c12 */ /* 0x000fe2000f8e9613 */
[----:B------:R-:W-:Y:S02]  /*11d00*/  HFMA2 R20, -RZ, RZ, 0, 0 ;  /* 0x00000000ff147431 */ /* 0x000fe400000001ff */
[----:B------:R-:W-:Y:S02]  /*11d10*/  IMAD.MOV.U32 R19, RZ, RZ, R87 ;  /* 0x000000ffff137224 */ /* 0x000fe400078e0057 */
[----:B------:R-:W-:-:S07]  /*11d20*/  IMAD.MOV.U32 R87, RZ, RZ, R18 ;  /* 0x000000ffff577224 */ /* 0x000fce00078e0012 */
.L_x_12988:
        /* <DEDUP_REMOVED lines=21> */
.L_x_12992:
        /* <DEDUP_REMOVED lines=12> */
.L_x_12993:
        /* <DEDUP_REMOVED lines=43> */
.L_x_12991:
        /* <DEDUP_REMOVED lines=24> */
.L_x_12995:
        /* <DEDUP_REMOVED lines=12> */
.L_x_12996:
        /* <DEDUP_REMOVED lines=43> */
.L_x_12994:
        /* <DEDUP_REMOVED lines=19> */
.L_x_12998:
        /* <DEDUP_REMOVED lines=12> */
.L_x_12999:
        /* <DEDUP_REMOVED lines=43> */
.L_x_12997:
[----:B------:R-:W-:Y:S01]  /*12b80*/  I2FP.F32.U32 R20, R21 ;  /* 0x0000001500147245 */ /* 0x000fe20000201000 */
[----:B------:R-:W-:Y:S02]  /*12b90*/  HADD2.F32 R21, -RZ, R38.H0_H0 ;  /* 0x20000026ff157230 */ /* 0x000fe40000004100 */
        /* <DEDUP_REMOVED lines=23> */
.L_x_13001:
        /* <DEDUP_REMOVED lines=12> */
.L_x_13002:
        /* <DEDUP_REMOVED lines=43> */
.L_x_13000:
        /* <DEDUP_REMOVED lines=19> */
.L_x_13004:
        /* <DEDUP_REMOVED lines=12> */
.L_x_13005:
        /* <DEDUP_REMOVED lines=43> */
.L_x_13003:
        /* <DEDUP_REMOVED lines=24> */
.L_x_13007:
        /* <DEDUP_REMOVED lines=12> */
.L_x_13008:
        /* <DEDUP_REMOVED lines=43> */
.L_x_13006:
        /* <DEDUP_REMOVED lines=19> */
.L_x_13010:
        /* <DEDUP_REMOVED lines=12> */
.L_x_13011:
        /* <DEDUP_REMOVED lines=43> */
.L_x_13009:
        /* <DEDUP_REMOVED lines=25> */
.L_x_13013:
        /* <DEDUP_REMOVED lines=12> */
.L_x_13014:
        /* <DEDUP_REMOVED lines=43> */
.L_x_13012:
        /* <DEDUP_REMOVED lines=19> */
.L_x_13016:
        /* <DEDUP_REMOVED lines=14> */
.L_x_13017:
        /* <DEDUP_REMOVED lines=43> */
.L_x_13015:
        /* <DEDUP_REMOVED lines=13> */
[--C-:B------:R-:W-:Y:S01]  /*14940*/  @P1 FADD.FTZ R86, R92, R75.reuse ;  /* 0x0000004b5c561221 */ /* 0x100fe20000010000 */
[----:B------:R-:W-:-:S05]  /*14950*/  @!P1 IMAD.MOV.U32 R86, RZ, RZ, R75 ;  /* 0x000000ffff569224 */ /* 0x000fca00078e004b */
[----:B------:R-:W-:-:S04]  /*14960*/  F2FP.F16.F32.PACK_AB R75, RZ, R86 ;  /* 0x00000056ff4b723e */ /* 0x000fc800000000ff */
[----:B------:R-:W-:Y:S01]  /*14970*/  PRMT R75, R89, 0x5410, R75 ;  /* 0x00005410594b7816 */ /* 0x000fe2000000004b */
[----:B------:R-:W-:Y:S06]  /*14980*/  BRA `(.L_x_13018) ;  /* 0x0000002400dc7947 */ /* 0x000fec0003800000 */
.L_x_12969:
[----:B------:R-:W-:Y:S01]  /*14990*/  ISETP.NE.AND P2, PT, R88, 0x1, PT ;  /* 0x000000015800780c */ /* 0x000fe20003f45270 */
[----:B--2---:R-:W-:Y:S02]  /*149a0*/  HFMA2 R82, -RZ, RZ, 0, 1.1920928955078125e-07 ;  /* 0x00000002ff527431 */ /* 0x004fe400000001ff */
        /* <DEDUP_REMOVED lines=13> */
.L_x_13020:
        /* <DEDUP_REMOVED lines=12> */
.L_x_13021:
        /* <DEDUP_REMOVED lines=43> */
.L_x_13019:
        /* <DEDUP_REMOVED lines=24> */
.L_x_13023:
        /* <DEDUP_REMOVED lines=12> */
.L_x_13024:
        /* <DEDUP_REMOVED lines=43> */
.L_x_13022:
        /* <DEDUP_REMOVED lines=24> */
.L_x_13026:
        /* <DEDUP_REMOVED lines=12> */
.L_x_13027:
        /* <DEDUP_REMOVED lines=43> */
.L_x_13025:
        /* <DEDUP_REMOVED lines=24> */
.L_x_13029:
        /* <DEDUP_REMOVED lines=12> */
.L_x_13030:
        /* <DEDUP_REMOVED lines=43> */
.L_x_13028:
        /* <DEDUP_REMOVED lines=24> */
.L_x_13032:
        /* <DEDUP_REMOVED lines=12> */
.L_x_13033:
        /* <DEDUP_REMOVED lines=43> */
.L_x_13031:
[----:B------:R-:W-:Y:S01]  /*161b0*/  I2FP.F32.U32 R84, R83 ;  /* 0x0000005300547245 */ /* 0x000fe20000201000 */
[----:B------:R-:W-:Y:S01]  /*161c0*/  HADD2.F32 R83, -RZ, R74.H0_H0 ;  /* 0x2000004aff537230 */ /* 0x000fe20000004100 */
[----:B------:R-:W-:Y:S01]  /*161d0*/  ISETP.NE.AND P3, PT, R86, 0x1, PT ;  /* 0x000000015600780c */ /* 0x000fe20003f65270 */
[----:B------:R-:W-:Y:S02]  /*161e0*/  IMAD.MOV.U32 R91, RZ, RZ, 0x2 ;  /* 0x00000002ff5b7424 */ /* 0x000fe400078e00ff */
        /* <DEDUP_REMOVED lines=18> */
.L_x_13035:
        /* <DEDUP_REMOVED lines=12> */
.L_x_13036:
        /* <DEDUP_REMOVED lines=43> */
.L_x_13034:
        /* <DEDUP_REMOVED lines=22> */
.L_x_13038:
        /* <DEDUP_REMOVED lines=12> */
.L_x_13039:
        /* <DEDUP_REMOVED lines=43> */
.L_x_13037:
        /* <DEDUP_REMOVED lines=22> */
.L_x_13041:
        /* <DEDUP_REMOVED lines=12> */
.L_x_13042:
        /* <DEDUP_REMOVED lines=43> */
.L_x_13040:
        /* <DEDUP_REMOVED lines=14> */
.L_x_13018:
[----:B------:R-:W-:Y:S01]  /*17100*/  IMAD.WIDE.U32 R88, R78, 0x10, R152 ;  /* 0x000000104e587825 */ /* 0x000fe200078e0098 */
[----:B------:R-:W0:Y:S01]  /*17110*/  @P1 LDC.64 R90, c[0x0][0x3a0] ;  /* 0x0000e800ff5a1b82 */ /* 0x000e220000000a00 */
[----:B------:R-:W-:Y:S02]  /*17120*/  SEL R97, RZ, 0x1000000, !P5 ;  /* 0x01000000ff617807 */ /* 0x000fe40006800000 */
[----:B------:R-:W-:Y:S01]  /*17130*/  SEL R96, RZ, 0x10000, !P4 ;  /* 0x00010000ff607807 */ /* 0x000fe20006000000 */
        /* <DEDUP_REMOVED lines=10> */
[----:B-1----:R-:W1:Y:S01]  /*171e0*/  @P0 LDC.64 R74, c[0x0][0x398] ;  /* 0x0000e600ff4a0b82 */ /* 0x002e620000000a00 */
[----:B------:R-:W-:Y:S01]  /*171f0*/  SEL R93, RZ, 0x1, !P6 ;  /* 0x00000001ff5d7807 */ /* 0x000fe20007000000 */
[----:B------:R-:W-:Y:S01]  /*17200*/  VIADD R88, R5, 0x180 ;  /* 0x0000018005587836 */ /* 0x000fe20000000000 */
[----:B------:R-:W-:-:S02]  /*17210*/  LOP3.LUT R95, R95, R97, R96, 0xfe, !PT ;  /* 0x000000615f5f7212 */ /* 0x000fc400078efe60 */
[----:B------:R-:W-:Y:S01]  /*17220*/  SEL R94, RZ, 0x1, !P2 ;  /* 0x00000001ff5e7807 */ /* 0x000fe20005000000 */
[----:B0-----:R-:W-:Y:S01]  /*17230*/  @P1 IMAD.WIDE.U32 R90, R88, 0x10, R90 ;  /* 0x00000010585a1825 */ /* 0x001fe200078e005a */
[----:B------:R-:W-:Y:S02]  /*17240*/  LOP3.LUT R72, R92, R93, RZ, 0xfc, !PT ;  /* 0x0000005d5c487212 */ /* 0x000fe400078efcff */
[----:B------:R-:W-:Y:S01]  /*17250*/  LOP3.LUT R73, R95, R94, RZ, 0xfc, !PT ;  /* 0x0000005e5f497212 */ /* 0x000fe200078efcff */
[----:B------:R-:W-:-:S05]  /*17260*/  IMAD.WIDE.U32 R92, R78, 0x8, R154 ;  /* 0x000000084e5c7825 */ /* 0x000fca00078e009a */
[----:B------:R0:W-:Y:S01]  /*17270*/  STG.E.64 desc[UR8][R92.64], R72 ;  /* 0x000000485c007986 */ /* 0x0001e2000c101b08 */
[----:B-1----:R-:W-:-:S04]  /*17280*/  @P0 IMAD.WIDE.U32 R74, R88, 0x10, R74 ;  /* 0x00000010584a0825 */ /* 0x002fc800078e004a */
[----:B0-----:R-:W-:Y:S01]  /*17290*/  IMAD.WIDE.U32 R72, R88, 0x10, R106 ;  /* 0x0000001058487825 */ /* 0x001fe200078e006a */
[----:B------:R-:W-:Y:S06]  /*172a0*/  @!P0 BRA `(.L_x_13043) ;  /* 0x0000000000508947 */ /* 0x000fec0003800000 */
[----:B------:R-:W-:Y:S01]  /*172b0*/  IMAD.U32 R92, R21, 0x10000, RZ ;  /* 0x00010000155c7824 */ /* 0x000fe200078e00ff */
[----:B------:R-:W0:Y:S01]  /*172c0*/  LDC.64 R100, c[0x0][0x3b8] ;  /* 0x0000ee00ff647b82 */ /* 0x000e220000000a00 */
[----:B------:R-:W-:Y:S02]  /*172d0*/  LOP3.LUT R89, R22, 0xffff, RZ, 0xc0, !PT ;  /* 0x0000ffff16597812 */ /* 0x000fe400078ec0ff */
[----:B------:R-:W-:Y:S02]  /*172e0*/  LOP3.LUT R93, R18, 0xff, RZ, 0xc0, !PT ;  /* 0x000000ff125d7812 */ /* 0x000fe400078ec0ff */
[----:B------:R-:W-:Y:S02]  /*172f0*/  LOP3.LUT R92, R92, 0xff0000, RZ, 0xc0, !PT ;  /* 0x00ff00005c5c7812 */ /* 0x000fe400078ec0ff */
[----:B------:R-:W-:Y:S02]  /*17300*/  LOP3.LUT R94, R17, 0xff, RZ, 0xc0, !PT ;  /* 0x000000ff115e7812 */ /* 0x000fe400078ec0ff */
[----:B------:R-:W-:-:S02]  /*17310*/  PRMT R89, R92, 0x4210, R89 ;  /* 0x000042105c597816 */ /* 0x000fc40000000059 */
[----:B------:R-:W-:Y:S01]  /*17320*/  PRMT R92, R20, 0x7104, RZ ;  /* 0x00007104145c7816 */ /* 0x000fe200000000ff */
[----:B------:R-:W-:Y:S01]  /*17330*/  IMAD.WIDE.U32 R94, R94, 0x10000, RZ ;  /* 0x000100005e5e7825 */ /* 0x000fe200078e00ff */
[----:B------:R-:W-:Y:S02]  /*17340*/  LOP3.LUT R96, R16, 0xff, RZ, 0xc0, !PT ;  /* 0x000000ff10607812 */ /* 0x000fe400078ec0ff */
[----:B------:R-:W-:-:S03]  /*17350*/  LOP3.LUT R92, R89, 0xff00, R92, 0xf8, !PT ;  /* 0x0000ff00595c7812 */ /* 0x000fc600078ef85c */
[----:B------:R-:W-:Y:S01]  /*17360*/  IMAD.WIDE.U32 R96, R96, 0x100, RZ ;  /* 0x0000010060607825 */ /* 0x000fe200078e00ff */
        /* <DEDUP_REMOVED lines=8> */
.L_x_13043:
[----:B------:R1:W5:Y:S04]  /*173f0*/  @P0 LDG.E.128 R36, desc[UR8][R74.64] ;  /* 0x000000084a240981 */ /* 0x000368000c1e1d00 */
[----:B------:R1:W5:Y:S04]  /*17400*/  @P1 LDG.E.128 R32, desc[UR8][R90.64] ;  /* 0x000000085a201981 */ /* 0x000368000c1e1d00 */
[----:B------:R-:W5:Y:S01]  /*17410*/  LDG.E.128 R72, desc[UR8][R72.64] ;  /* 0x0000000848487981 */ /* 0x000f62000c1e1d00 */
        /* <DEDUP_REMOVED lines=16> */
.L_x_13046:
        /* <DEDUP_REMOVED lines=12> */
.L_x_13047:
        /* <DEDUP_REMOVED lines=43> */
.L_x_13045:
        /* <DEDUP_REMOVED lines=21> */
.L_x_13049:
        /* <DEDUP_REMOVED lines=12> */
.L_x_13050:
        /* <DEDUP_REMOVED lines=43> */
.L_x_13048:
        /* <DEDUP_REMOVED lines=24> */
.L_x_13052:
        /* <DEDUP_REMOVED lines=12> */
.L_x_13053:
        /* <DEDUP_REMOVED lines=43> */
.L_x_13051:
        /* <DEDUP_REMOVED lines=21> */
.L_x_13055:
        /* <DEDUP_REMOVED lines=12> */
.L_x_13056:
        /* <DEDUP_REMOVED lines=43> */
.L_x_13054:
        /* <DEDUP_REMOVED lines=24> */
.L_x_13058:
        /* <DEDUP_REMOVED lines=12> */
.L_x_13059:
        /* <DEDUP_REMOVED lines=43> */
.L_x_13057:
        /* <DEDUP_REMOVED lines=21> */
.L_x_13061:
        /* <DEDUP_REMOVED lines=12> */
.L_x_13062:
        /* <DEDUP_REMOVED lines=43> */
.L_x_13060:
[----:B------:R-:W-:Y:S01]  /*190b0*/  I2FP.F32.U32 R18, R19 ;  /* 0x0000001300127245 */ /* 0x000fe20000201000 */
[----:B------:R-:W-:Y:S01]  /*190c0*/  HADD2.F32 R19, -RZ, R37.H0_H0 ;  /* 0x20000025ff137230 */ /* 0x000fe20000004100 */
[----:B------:R-:W-:Y:S01]  /*190d0*/  ISETP.NE.AND P3, PT, R21, 0x1, PT ;  /* 0x000000011500780c */ /* 0x000fe20003f65270 */
[----:B-1----:R-:W-:Y:S01]  /*190e0*/  @P1 HADD2.F32 R90, -RZ, R33.H0_H0 ;  /* 0x20000021ff5a1230 */ /* 0x002fe20000004100 */
        /* <DEDUP_REMOVED lines=20> */
.L_x_13064:
        /* <DEDUP_REMOVED lines=12> */
.L_x_13065:
        /* <DEDUP_REMOVED lines=43> */
.L_x_13063:
        /* <DEDUP_REMOVED lines=21> */
.L_x_13067:
        /* <DEDUP_REMOVED lines=12> */
.L_x_13068:
        /* <DEDUP_REMOVED lines=43> */
.L_x_13066:
[----:B------:R-:W-:Y:S01]  /*19a60*/  I2FP.F32.U32 R18, R19 ;  /* 0x0000001300127245 */ /* 0x000fe20000201000 */
[----:B------:R-:W-:Y:S02]  /*19a70*/  HADD2.F32 R19, -RZ, R37.H1_H1 ;  /* 0x30000025ff137230 */ /* 0x000fe40000004100 */
[----:B------:R-:W-:Y:S02]  /*19a80*/  @P1 HADD2.F32 R20, -RZ, R33.H1_H1 ;  /* 0x30000021ff141230 */ /* 0x000fe40000004100 */
[----:B------:R-:W-:Y:S01]  /*19a90*/  FFMA.FTZ R18, R18, R123, 1.1641532182693481445e-10 ;  /* 0x2f00000012127423 */ /* 0x000fe2000001007b */
[----:B------:R-:W-:Y:S01]  /*19aa0*/  FMUL.FTZ R19, R19, UR5 ;  /* 0x0000000513137c20 */ /* 0x000fe20008410000 */
[----:B0-----:R-:W-:-:S03]  /*19ab0*/  IMAD.MOV.U32 R92, RZ, RZ, 0x2 ;  /* 0x00000002ff5c7424 */ /* 0x001fc600078e00ff */
[----:B------:R-:W-:-:S04]  /*19ac0*/  FSETP.GTU.FTZ.AND P2, PT, R18, UR4, PT ;  /* 0x0000000412007c0b */ /* 0x000fc8000bf5c000 */
[----:B------:R-:W-:Y:S02]  /*19ad0*/  FSEL R18, R19, RZ, !P2 ;  /* 0x000000ff13127208 */ /* 0x000fe40005000000 */
[----:B------:R-:W-:-:S03]  /*19ae0*/  MOV R19, R112 ;  /* 0x0000007000137202 */ /* 0x000fc60000000f00 */
[----:B------:R-:W-:Y:S01]  /*19af0*/  FADD.FTZ R73, R73, R18 ;  /* 0x0000001249497221 */ /* 0x000fe20000010000 */
[----:B------:R-:W-:Y:S02]  /*19b00*/  SEL R18, RZ, 0x1, P2 ;  /* 0x00000001ff127807 */ /* 0x000fe40001000000 */
[----:B------:R-:W-:Y:S01]  /*19b10*/  ISETP.NE.AND P2, PT, R21, 0x1, PT ;  /* 0x000000011500780c */ /* 0x000fe20003f45270 */
[--C-:B------:R-:W-:Y:S01]  /*19b20*/  @P1 FADD.FTZ R91, R20, R73.reuse ;  /* 0x00000049145b1221 */ /* 0x100fe20000010000 */
[----:B------:R-:W-:-:S05]  /*19b30*/  @!P1 IMAD.MOV.U32 R91, RZ, RZ, R73 ;  /* 0x000000ffff5b9224 */ /* 0x000fca00078e0049 */
        /* <DEDUP_REMOVED lines=10> */
.L_x_13070:
        /* <DEDUP_REMOVED lines=12> */
.L_x_13071:
        /* <DEDUP_REMOVED lines=42> */
[----:B------:R-:W-:-:S07]  /*19f40*/  LOP3.LUT R28, R28, UR27, R21, 0x96, !PT ;  /* 0x0000001b1c1c7c12 */ /* 0x000fce000f8e9615 */
.L_x_13069:
        /* <DEDUP_REMOVED lines=19> */
.L_x_13073:
        /* <DEDUP_REMOVED lines=12> */
.L_x_13074:
        /* <DEDUP_REMOVED lines=43> */
.L_x_13072:
[----:B------:R-:W-:Y:S01]  /*1a3f0*/  I2FP.F32.U32 R20, R21 ;  /* 0x0000001500147245 */ /* 0x000fe20000201000 */
[----:B------:R-:W-:Y:S02]  /*1a400*/  HADD2.F32 R21, -RZ, R38.H0_H0 ;  /* 0x20000026ff157230 */ /* 0x000fe40000004100 */
[----:B------:R-:W-:Y:S02]  /*1a410*/  @P1 HADD2.F32 R94, -RZ, R34.H0_H0 ;  /* 0x20000022ff5e1230 */ /* 0x000fe40000004100 */
        /* <DEDUP_REMOVED lines=22> */
.L_x_13076:
        /* <DEDUP_REMOVED lines=12> */
.L_x_13077:
        /* <DEDUP_REMOVED lines=43> */
.L_x_13075:
        /* <DEDUP_REMOVED lines=19> */
.L_x_13079:
        /* <DEDUP_REMOVED lines=12> */
.L_x_13080:
        /* <DEDUP_REMOVED lines=43> */
.L_x_13078:
[----:B------:R-:W-:Y:S01]  /*1ad90*/  I2FP.F32.U32 R20, R21 ;  /* 0x0000001500147245 */ /* 0x000fe20000201000 */
[----:B------:R-:W-:Y:S01]  /*1ada0*/  HADD2.F32 R21, -RZ, R38.H1_H1 ;  /* 0x30000026ff157230 */ /* 0x000fe20000004100 */
[----:B------:R-:W-:Y:S01]  /*1adb0*/  MOV R97, 0x2 ;  /* 0x0000000200617802 */ /* 0x000fe20000000f00 */
[----:B------:R-:W-:Y:S02]  /*1adc0*/  @P1 HADD2.F32 R93, -RZ, R34.H1_H1 ;  /* 0x30000022ff5d1230 */ /* 0x000fe40000004100 */
        /* <DEDUP_REMOVED lines=20> */
.L_x_13082:
        /* <DEDUP_REMOVED lines=12> */
.L_x_13083:
        /* <DEDUP_REMOVED lines=43> */
.L_x_13081:
        /* <DEDUP_REMOVED lines=19> */
.L_x_13085:
        /* <DEDUP_REMOVED lines=12> */
.L_x_13086:
        /* <DEDUP_REMOVED lines=43> */
.L_x_13084:
[----:B------:R-:W-:Y:S01]  /*1b720*/  I2FP.F32.U32 R74, R74 ;  /* 0x0000004a004a7245 */ /* 0x000fe20000201000 */
[----:B------:R-:W-:Y:S02]  /*1b730*/  HADD2.F32 R94, -RZ, R39.H0_H0 ;  /* 0x20000027ff5e7230 */ /* 0x000fe40000004100 */
        /* <DEDUP_REMOVED lines=11> */
[----:B------:R-:W-:Y:S02]  /*1b7f0*/  PRMT R21, R74, 0x7610, R21 ;  /* 0x000076104a157816 */ /* 0x000fe40000000015 */
        /* <DEDUP_REMOVED lines=11> */
.L_x_13088:
        /* <DEDUP_REMOVED lines=12> */
.L_x_13089:
        /* <DEDUP_REMOVED lines=41> */
[----:B------:R-:W-:Y:S02]  /*1bc00*/  IMAD.MOV.U32 R98, RZ, RZ, R100 ;  /* 0x000000ffff627224 */ /* 0x000fe400078e0064 */
[----:B------:R-:W-:-:S07]  /*1bc10*/  HFMA2 R100, -RZ, RZ, 0, 0 ;  /* 0x00000000ff647431 */ /* 0x000fce00000001ff */
.L_x_13087:
[----:B------:R-:W-:Y:S01]  /*1bc20*/  I2FP.F32.U32 R74, R74 ;  /* 0x0000004a004a7245 */ /* 0x000fe20000201000 */
[----:B------:R-:W-:Y:S01]  /*1bc30*/  HADD2.F32 R75, -RZ, R75.H1_H1 ;  /* 0x3000004bff4b7230 */ /* 0x000fe20000004100 */
        /* <DEDUP_REMOVED lines=17> */
.L_x_13091:
        /* <DEDUP_REMOVED lines=14> */
.L_x_13092:
        /* <DEDUP_REMOVED lines=43> */
.L_x_13090:
[----:B------:R-:W-:Y:S01]  /*1c0e0*/  I2FP.F32.U32 R74, R75 ;  /* 0x0000004b004a7245 */ /* 0x000fe20000201000 */
[----:B------:R-:W-:Y:S01]  /*1c0f0*/  HADD2.F32 R75, -RZ, R39.H1_H1 ;  /* 0x30000027ff4b7230 */ /* 0x000fe20000004100 */
[----:B------:R-:W-:Y:S02]  /*1c100*/  PRMT R73, R22, 0x5410, R73 ;  /* 0x0000541016497816 */ /* 0x000fe40000000049 */
[----:B------:R-:W-:Y:S01]  /*1c110*/  PRMT R72, R96, 0x5410, R72 ;  /* 0x0000541060487816 */ /* 0x000fe20000000048 */
[----:B------:R-:W-:Y:S01]  /*1c120*/  FFMA.FTZ R74, R74, R123, 1.1641532182693481445e-10 ;  /* 0x2f0000004a4a7423 */ /* 0x000fe2000001007b */
[----:B------:R-:W-:-:S04]  /*1c130*/  FMUL.FTZ R75, R75, UR5 ;  /* 0x000000054b4b7c20 */ /* 0x000fc80008410000 */
[----:B------:R-:W-:-:S04]  /*1c140*/  FSETP.GTU.FTZ.AND P6, PT, R74, UR4, PT ;  /* 0x000000044a007c0b */ /* 0x000fc8000bfdc000 */
[----:B------:R-:W-:Y:S02]  /*1c150*/  FSEL R74, R75, RZ, !P6 ;  /* 0x000000ff4b4a7208 */ /* 0x000fe40007000000 */
[----:B------:R-:W-:-:S03]  /*1c160*/  SEL R75, RZ, 0x1, P6 ;  /* 0x00000001ff4b7807 */ /* 0x000fc60003000000 */
[----:B------:R-:W-:Y:S01]  /*1c170*/  FADD.FTZ R74, R95, R74 ;  /* 0x0000004a5f4a7221 */ /* 0x000fe20000010000 */
[----:B------:R-:W-:Y:S01]  /*1c180*/  @P1 HADD2.F32 R95, -RZ, R35.H1_H1 ;  /* 0x30000023ff5f1230 */ /* 0x000fe20000004100 */
[----:B------:R-:W-:-:S04]  /*1c190*/  PRMT R22, R75, 0x7610, R22 ;  /* 0x000076104b167816 */ /* 0x000fc80000000016 */
[----:B------:R-:W-:Y:S01]  /*1c1a0*/  @P1 FADD.FTZ R95, R95, R74 ;  /* 0x0000004a5f5f1221 */ /* 0x000fe20000010000 */
[----:B------:R-:W-:Y:S02]  /*1c1b0*/  @!P1 MOV R95, R74 ;  /* 0x0000004a005f9202 */ /* 0x000fe40000000f00 */
[----:B------:R-:W-:Y:S02]  /*1c1c0*/  PRMT R74, R99, 0x5410, R104 ;  /* 0x00005410634a7816 */ /* 0x000fe40000000068 */
[----:B------:R-:W-:-:S04]  /*1c1d0*/  F2FP.F16.F32.PACK_AB R100, RZ, R95 ;  /* 0x0000005fff64723e */ /* 0x000fc800000000ff */
[----:B------:R-:W-:Y:S01]  /*1c1e0*/  PRMT R75, R97, 0x5410, R100 ;  /* 0x00005410614b7816 */ /* 0x000fe20000000064 */
[----:B------:R-:W-:Y:S06]  /*1c1f0*/  BRA `(.L_x_13093) ;  /* 0x0000002400dc7947 */ /* 0x000fec0003800000 */
.L_x_13044:
        /* <DEDUP_REMOVED lines=15> */
.L_x_13095:
        /* <DEDUP_REMOVED lines=12> */
.L_x_13096:
        /* <DEDUP_REMOVED lines=43> */
.L_x_13094:
[----:B------:R-:W-:Y:S01]  /*1c660*/  I2FP.F32.U32 R90, R89 ;  /* 0x00000059005a7245 */ /* 0x000fe20000201000 */
[----:B-----5:R-:W-:Y:S01]  /*1c670*/  HADD2.F32 R87, -RZ, R72.H0_H0 ;  /* 0x20000048ff577230 */ /* 0x020fe20000004100 */
[----:B------:R-:W-:Y:S01]  /*1c680*/  ISETP.NE.AND P3, PT, R91, 0x1, PT ;  /* 0x000000015b00780c */ /* 0x000fe20003f65270 */
[----:B0-----:R-:W-:Y:S01]  /*1c690*/  HFMA2 R92, -RZ, RZ, 0, 1.1920928955078125e-07 ;  /* 0x00000002ff5c7431 */ /* 0x001fe200000001ff */
        /* <DEDUP_REMOVED lines=20> */
.L_x_13098:
        /* <DEDUP_REMOVED lines=12> */
.L_x_13099:
        /* <DEDUP_REMOVED lines=43> */
.L_x_13097:
        /* <DEDUP_REMOVED lines=24> */
.L_x_13101:
        /* <DEDUP_REMOVED lines=12> */
.L_x_13102:
        /* <DEDUP_REMOVED lines=43> */
.L_x_13100:
        /* <DEDUP_REMOVED lines=24> */
.L_x_13104:
        /* <DEDUP_REMOVED lines=12> */
.L_x_13105:
        /* <DEDUP_REMOVED lines=43> */
.L_x_13103:
        /* <DEDUP_REMOVED lines=24> */
.L_x_13107:
        /* <DEDUP_REMOVED lines=12> */
.L_x_13108:
        /* <DEDUP_REMOVED lines=43> */
.L_x_13106:
        /* <DEDUP_REMOVED lines=22> */
.L_x_13110:
        /* <DEDUP_REMOVED lines=12> */
.L_x_13111:
        /* <DEDUP_REMOVED lines=39> */
[----:B------:R-:W-:-:S04]  /*1deb0*/  IMAD.WIDE.U32 R94, R93, -0x2daee0ad, RZ ;  /* 0xd2511f535d5e7825 */ /* 0x000fc800078e00ff */
[----:B------:R-:W-:Y:S01]  /*1dec0*/  IMAD.MOV.U32 R93, RZ, RZ, R98 ;  /* 0x000000ffff5d7224 */ /* 0x000fe200078e0062 */
[----:B------:R-:W-:Y:S01]  /*1ded0*/  LOP3.LUT R28, R28, UR27, R95, 0x96, !PT ;  /* 0x0000001b1c1c7c12 */ /* 0x000fe2000f8e965f */
[----:B------:R-:W-:-:S07]  /*1dee0*/  IMAD.MOV.U32 R98, RZ, RZ, R94 ;  /* 0x000000ffff627224 */ /* 0x000fce00078e005e */
.L_x_13109:
        /* <DEDUP_REMOVED lines=22> */
.L_x_13113:
        /* <DEDUP_REMOVED lines=12> */
.L_x_13114:
        /* <DEDUP_REMOVED lines=43> */
.L_x_13112:
        /* <DEDUP_REMOVED lines=22> */
.L_x_13116:
        /* <DEDUP_REMOVED lines=12> */
.L_x_13117:
        /* <DEDUP_REMOVED lines=43> */
.L_x_13115:
[----:B------:R-:W-:Y:S01]  /*1e890*/  I2FP.F32.U32 R100, R95 ;  /* 0x0000005f00647245 */ /* 0x000fe20000201000 */
[----:B------:R-:W-:Y:S01]  /*1e8a0*/  HADD2.F32 R75, -RZ, R75.H1_H1 ;  /* 0x3000004bff4b7230 */ /* 0x000fe20000004100 */
[----:B------:R-:W-:Y:S02]  /*1e8b0*/  PRMT R74, R99, 0x5410, R74 ;  /* 0x00005410634a7816 */ /* 0x000fe4000000004a */
[----:B------:R-:W-:Y:S01]  /*1e8c0*/  PRMT R73, R97, 0x5410, R73 ;  /* 0x0000541061497816 */ /* 0x000fe20000000049 */
[----:B------:R-:W-:Y:S01]  /*1e8d0*/  FFMA.FTZ R100, R100, R123, 1.1641532182693481445e-10 ;  /* 0x2f00000064647423 */ /* 0x000fe2000001007b */
[----:B------:R-:W-:Y:S01]  /*1e8e0*/  FMUL.FTZ R75, R75, UR5 ;  /* 0x000000054b4b7c20 */ /* 0x000fe20008410000 */
[----:B------:R-:W-:-:S03]  /*1e8f0*/  PRMT R72, R96, 0x5410, R72 ;  /* 0x0000541060487816 */ /* 0x000fc60000000048 */
[----:B------:R-:W-:Y:S01]  /*1e900*/  FSETP.GTU.FTZ.AND P5, PT, R100, UR4, PT ;  /* 0x0000000464007c0b */ /* 0x000fe2000bfbc000 */
[----:B------:R-:W-:-:S03]  /*1e910*/  @P1 HADD2.F32 R100, -RZ, R35.H1_H1 ;  /* 0x30000023ff641230 */ /* 0x000fc60000004100 */
[----:B------:R-:W-:Y:S02]  /*1e920*/  FSEL R95, R75, RZ, !P5 ;  /* 0x000000ff4b5f7208 */ /* 0x000fe40006800000 */
[----:B------:R-:W-:-:S03]  /*1e930*/  PLOP3.LUT P5, PT, P5, PT, PT, 0x8, 0x80 ;  /* 0x000000000080781c */ /* 0x000fc60002fae170 */
[----:B------:R-:W-:-:S05]  /*1e940*/  @P1 FADD.FTZ R95, R100, R95 ;  /* 0x0000005f645f1221 */ /* 0x000fca0000010000 */
[----:B------:R-:W-:-:S04]  /*1e950*/  F2FP.F16.F32.PACK_AB R75, RZ, R95 ;  /* 0x0000005fff4b723e */ /* 0x000fc800000000ff */
[----:B------:R-:W-:-:S07]  /*1e960*/  PRMT R75, R104, 0x5410, R75 ;  /* 0x00005410684b7816 */ /* 0x000fce000000004b */
.L_x_13093:
        /* <DEDUP_REMOVED lines=42> */
.L_x_13118:
[----:B-12---:R-:W1:Y:S01]  /*1ec10*/  @P1 LDC.64 R74, c[0x0][0x3a0] ;  /* 0x0000e800ff4a1b82 */ /* 0x006e620000000a00 */
[----:B------:R-:W-:-:S05]  /*1ec20*/  IADD3 R97, PT, PT, R5, 0x200, RZ ;  /* 0x0000020005617810 */ /* 0x000fca0007ffe0ff */
        /* <DEDUP_REMOVED lines=22> */
.L_x_13121:
        /* <DEDUP_REMOVED lines=12> */
.L_x_13122:
        /* <DEDUP_REMOVED lines=43> */
.L_x_13120:
        /* <DEDUP_REMOVED lines=21> */
.L_x_13124:
        /* <DEDUP_REMOVED lines=12> */
.L_x_13125:
        /* <DEDUP_REMOVED lines=43> */
.L_x_13123:
        /* <DEDUP_REMOVED lines=24> */
.L_x_13127:
        /* <DEDUP_REMOVED lines=12> */
.L_x_13128:
        /* <DEDUP_REMOVED lines=43> */
.L_x_13126:
        /* <DEDUP_REMOVED lines=21> */
.L_x_13130:
        /* <DEDUP_REMOVED lines=12> */
.L_x_13131:
        /* <DEDUP_REMOVED lines=43> */
.L_x_13129:
        /* <DEDUP_REMOVED lines=24> */
.L_x_13133:
        /* <DEDUP_REMOVED lines=12> */
.L_x_13134:
        /* <DEDUP_REMOVED lines=40> */
[----:B------:R-:W-:Y:S01]  /*20430*/  LOP3.LUT R29, R100, UR31, R29, 0x96, !PT ;  /* 0x0000001f641d7c12 */ /* 0x000fe2000f8e961d */
[----:B------:R-:W-:Y:S01]  /*20440*/  IMAD.MOV.U32 R96, RZ, RZ, R18 ;  /* 0x000000ffff607224 */ /* 0x000fe200078e0012 */
[----:B------:R-:W-:-:S07]  /*20450*/  LOP3.LUT R28, R20, UR27, R19, 0x96, !PT ;  /* 0x0000001b141c7c12 */ /* 0x000fce000f8e9613 */
.L_x_13132:
        /* <DEDUP_REMOVED lines=21> */
.L_x_13136:
        /* <DEDUP_REMOVED lines=12> */
.L_x_13137:
        /* <DEDUP_REMOVED lines=43> */
.L_x_13135:
[----:B------:R-:W-:Y:S01]  /*20920*/  I2FP.F32.U32 R18, R19 ;  /* 0x0000001300127245 */ /* 0x000fe20000201000 */
[----:B------:R-:W-:Y:S02]  /*20930*/  HADD2.F32 R19, -RZ, R37.H0_H0 ;  /* 0x20000025ff137230 */ /* 0x000fe40000004100 */
[----:B------:R-:W-:Y:S02]  /*20940*/  @P1 HADD2.F32 R100, -RZ, R33.H0_H0 ;  /* 0x20000021ff641230 */ /* 0x000fe40000004100 */
[----:B------:R-:W-:Y:S01]  /*20950*/  FFMA.FTZ R18, R18, R123, 1.1641532182693481445e-10 ;  /* 0x2f00000012127423 */ /* 0x000fe2000001007b */
[----:B------:R-:W-:-:S04]  /*20960*/  IMAD.MOV.U32 R21, RZ, RZ, 0x2 ;  /* 0x00000002ff157424 */ /* 0x000fc800078e00ff */
[----:B------:R-:W-:Y:S01]  /*20970*/  FSETP.GTU.FTZ.AND P2, PT, R18, UR4, PT ;  /* 0x0000000412007c0b */ /* 0x000fe2000bf5c000 */
[----:B------:R-:W-:Y:S01]  /*20980*/  FMUL.FTZ R18, R19, UR5 ;  /* 0x0000000513127c20 */ /* 0x000fe20008410000 */
[----:B------:R-:W-:-:S04]  /*20990*/  IMAD.MOV.U32 R19, RZ, RZ, R112 ;  /* 0x000000ffff137224 */ /* 0x000fc800078e0070 */
[----:B------:R-:W-:-:S05]  /*209a0*/  FSEL R18, R18, RZ, !P2 ;  /* 0x000000ff12127208 */ /* 0x000fca0005000000 */
[----:B------:R-:W-:-:S04]  /*209b0*/  FADD.FTZ R17, R17, R18 ;  /* 0x0000001211117221 */ /* 0x000fc80000010000 */
[----:B------:R-:W-:Y:S01]  /*209c0*/  @P1 FADD.FTZ R100, R100, R17 ;  /* 0x0000001164641221 */ /* 0x000fe20000010000 */
[----:B------:R-:W-:Y:S02]  /*209d0*/  @!P1 MOV R100, R17 ;  /* 0x0000001100649202 */ /* 0x000fe40000000f00 */
[----:B------:R-:W-:Y:S02]  /*209e0*/  SEL R17, RZ, 0x1, P2 ;  /* 0x00000001ff117807 */ /* 0x000fe40001000000 */
[----:B------:R-:W-:Y:S02]  /*209f0*/  ISETP.NE.AND P2, PT, R20, 0x1, PT ;  /* 0x000000011400780c */ /* 0x000fe40003f45270 */
[----:B------:R-:W-:-:S11]  /*20a00*/  F2FP.F16.F32.PACK_AB R115, RZ, R100 ;  /* 0x00000064ff73723e */ /* 0x000fd600000000ff */
        /* <DEDUP_REMOVED lines=9> */
.L_x_13139:
        /* <DEDUP_REMOVED lines=12> */
.L_x_13140:
        /* <DEDUP_REMOVED lines=43> */
.L_x_13138:
        /* <DEDUP_REMOVED lines=21> */
.L_x_13142:
        /* <DEDUP_REMOVED lines=12> */
.L_x_13143:
        /* <DEDUP_REMOVED lines=43> */
.L_x_13141:
[----:B------:R-:W-:Y:S01]  /*212d0*/  I2FP.F32.U32 R18, R19 ;  /* 0x0000001300127245 */ /* 0x000fe20000201000 */
[----:B------:R-:W-:Y:S01]  /*212e0*/  @P1 HADD2.F32 R101, -RZ, R33.H1_H1 ;  /* 0x30000021ff651230 */ /* 0x000fe20000004100 */
[----:B------:R-:W-:-:S03]  /*212f0*/  MOV R72, 0x2 ;  /* 0x0000000200487802 */ /* 0x000fc60000000f00 */
[----:B------:R-:W-:-:S05]  /*21300*/  FFMA.FTZ R18, R18, R123, 1.1641532182693481445e-10 ;  /* 0x2f00000012127423 */ /* 0x000fca000001007b */
[----:B------:R-:W-:Y:S01]  /*21310*/  FSETP.GTU.FTZ.AND P2, PT, R18, UR4, PT ;  /* 0x0000000412007c0b */ /* 0x000fe2000bf5c000 */
[----:B------:R-:W-:-:S05]  /*21320*/  HADD2.F32 R18, -RZ, R37.H1_H1 ;  /* 0x30000025ff127230 */ /* 0x000fca0000004100 */
[----:B------:R-:W-:-:S05]  /*21330*/  FMUL.FTZ R18, R18, UR5 ;  /* 0x0000000512127c20 */ /* 0x000fca0008410000 */
        /* <DEDUP_REMOVED lines=17> */
.L_x_13145:
        /* <DEDUP_REMOVED lines=12> */
.L_x_13146:
        /* <DEDUP_REMOVED lines=43> */
.L_x_13144:
        /* <DEDUP_REMOVED lines=19> */
.L_x_13148:
        /* <DEDUP_REMOVED lines=12> */
.L_x_13149:
        /* <DEDUP_REMOVED lines=43> */
.L_x_13147:
        /* <DEDUP_REMOVED lines=25> */
.L_x_13151:
        /* <DEDUP_REMOVED lines=12> */
.L_x_13152:
        /* <DEDUP_REMOVED lines=39> */
[----:B------:R-:W-:-:S05]  /*22120*/  IMAD.WIDE.U32 R20, R22, -0x2daee0ad, RZ ;  /* 0xd2511f5316147825 */ /* 0x000fca00078e00ff */
[----:B------:R-:W-:Y:S01]  /*22130*/  LOP3.LUT R28, R28, UR27, R21, 0x96, !PT ;  /* 0x0000001b1c1c7c12 */ /* 0x000fe2000f8e9615 */
[----:B------:R-:W-:Y:S02]  /*22140*/  IMAD.MOV.U32 R21, RZ, RZ, R96 ;  /* 0x000000ffff157224 */ /* 0x000fe400078e0060 */
[----:B------:R-:W-:-:S07]  /*22150*/  IMAD.MOV.U32 R96, RZ, RZ, R20 ;  /* 0x000000ffff607224 */ /* 0x000fce00078e0014 */
.L_x_13150:
        /* <DEDUP_REMOVED lines=19> */
.L_x_13154:
        /* <DEDUP_REMOVED lines=12> */
.L_x_13155:
        /* <DEDUP_REMOVED lines=43> */
.L_x_13153:
        /* <DEDUP_REMOVED lines=24> */
.L_x_13157:
        /* <DEDUP_REMOVED lines=12> */
.L_x_13158:
        /* <DEDUP_REMOVED lines=42> */
[----:B------:R-:W-:-:S07]  /*22ae0*/  LOP3.LUT R28, R28, UR27, R73, 0x96, !PT ;  /* 0x0000001b1c1c7c12 */ /* 0x000fce000f8e9649 */
.L_x_13156:
        /* <DEDUP_REMOVED lines=19> */
.L_x_13160:
        /* <DEDUP_REMOVED lines=12> */
.L_x_13161:
        /* <DEDUP_REMOVED lines=43> */
.L_x_13159:
        /* <DEDUP_REMOVED lines=13> */
[----:B------:R-:W-:Y:S02]  /*23060*/  PRMT R21, R72, 0x7610, R21 ;  /* 0x0000761048157816 */ /* 0x000fe40000000015 */
[----:B------:R-:W-:Y:S02]  /*23070*/  MOV R72, 0x2 ;  /* 0x0000000200487802 */ /* 0x000fe40000000f00 */
        /* <DEDUP_REMOVED lines=10> */
.L_x_13163:
        /* <DEDUP_REMOVED lines=12> */
.L_x_13164:
        /* <DEDUP_REMOVED lines=39> */
[----:B------:R-:W-:-:S03]  /*23450*/  IMAD.WIDE.U32 R72, R29, -0x326172a9, RZ ;  /* 0xcd9e8d571d487825 */ /* 0x000fc600078e00ff */
[----:B------:R-:W-:Y:S01]  /*23460*/  MOV R112, R72 ;  /* 0x0000004800707202 */ /* 0x000fe20000000f00 */
[----:B------:R-:W-:Y:S01]  /*23470*/  IMAD.MOV.U32 R72, RZ, RZ, RZ ;  /* 0x000000ffff487224 */ /* 0x000fe200078e00ff */
[----:B------:R-:W-:-:S07]  /*23480*/  LOP3.LUT R29, R104, UR31, R73, 0x96, !PT ;  /* 0x0000001f681d7c12 */ /* 0x000fce000f8e9649 */
.L_x_13162:
        /* <DEDUP_REMOVED lines=19> */
.L_x_13166:
        /* <DEDUP_REMOVED lines=14> */
.L_x_13167:
        /* <DEDUP_REMOVED lines=43> */
.L_x_13165:
        /* <DEDUP_REMOVED lines=18> */
.L_x_13119:
        /* <DEDUP_REMOVED lines=11> */
[----:B------:R-:W-:Y:S01]  /*23b20*/  @P2 IADD3 R100, PT, PT, R102, 0x1, RZ ;  /* 0x0000000166642810 */ /* 0x000fe20007ffe0ff */
[----:B------:R-:W-:Y:S02]  /*23b30*/  @P2 IMAD.MOV.U32 R96, RZ, RZ, R98 ;  /* 0x000000ffff602224 */ /* 0x000fe400078e0062 */
[----:B------:R-:W-:Y:S01]  /*23b40*/  @P2 IMAD.MOV.U32 R99, RZ, RZ, R29 ;  /* 0x000000ffff632224 */ /* 0x000fe200078e001d */
[----:B------:R-:W-:Y:S06]  /*23b50*/  BRA `(.L_x_13169) ;  /* 0x0000000000dc7947 */ /* 0x000fec0003800000 */
.L_x_13170:
        /* <DEDUP_REMOVED lines=12> */
.L_x_13171:
        /* <DEDUP_REMOVED lines=40> */
[----:B------:R-:W-:Y:S02]  /*23ea0*/  IMAD.MOV.U32 R96, RZ, RZ, R100 ;  /* 0x000000ffff607224 */ /* 0x000fe400078e0064 */
[----:B------:R-:W-:Y:S01]  /*23eb0*/  HFMA2 R100, -RZ, RZ, 0, 0 ;  /* 0x00000000ff647431 */ /* 0x000fe200000001ff */
[----:B------:R-:W-:-:S07]  /*23ec0*/  LOP3.LUT R28, R28, UR27, R101, 0x96, !PT ;  /* 0x0000001b1c1c7c12 */ /* 0x000fce000f8e9665 */
.L_x_13169:
[----:B------:R-:W-:Y:S01]  /*23ed0*/  I2FP.F32.U32 R98, R99 ;  /* 0x0000006300627245 */ /* 0x000fe20000201000 */
[----:B-----5:R-:W-:Y:S01]  /*23ee0*/  @P1 HADD2.F32 R99, -RZ, R32.H0_H0 ;  /* 0x20000020ff631230 */ /* 0x020fe20000004100 */
[----:B------:R-:W-:Y:S01]  /*23ef0*/  ISETP.NE.AND P3, PT, R100, 0x1, PT ;  /* 0x000000016400780c */ /* 0x000fe20003f65270 */
[----:B------:R-:W-:Y:S01]  /*23f00*/  IMAD.MOV.U32 R101, RZ, RZ, 0x2 ;  /* 0x00000002ff657424 */ /* 0x000fe200078e00ff */
[----:B------:R-:W-:Y:S01]  /*23f10*/  LOP3.LUT R8, R8, 0xffffffef, RZ, 0xc0, !PT ;  /* 0xffffffef08087812 */ /* 0x000fe200078ec0ff */
[----:B------:R-:W-:-:S05]  /*23f20*/  FFMA.FTZ R98, R98, R123, 1.1641532182693481445e-10 ;  /* 0x2f00000062627423 */ /* 0x000fca000001007b */
[----:B------:R-:W-:Y:S01]  /*23f30*/  FSETP.GTU.FTZ.AND P2, PT, R98, UR4, PT ;  /* 0x0000000462007c0b */ /* 0x000fe2000bf5c000 */
[----:B------:R-:W-:-:S05]  /*23f40*/  HADD2.F32 R98, -RZ, R72.H0_H0 ;  /* 0x20000048ff627230 */ /* 0x000fca0000004100 */
[----:B------:R-:W-:-:S05]  /*23f50*/  FMUL.FTZ R98, R98, UR5 ;  /* 0x0000000562627c20 */ /* 0x000fca0008410000 */
        /* <DEDUP_REMOVED lines=15> */
.L_x_13173:
        /* <DEDUP_REMOVED lines=12> */
.L_x_13174:
        /* <DEDUP_REMOVED lines=43> */
.L_x_13172:
[----:B------:R-:W-:Y:S01]  /*243c0*/  I2FP.F32.U32 R100, R99 ;  /* 0x0000006300647245 */ /* 0x000fe20000201000 */
[----:B------:R-:W-:Y:S01]  /*243d0*/  HADD2.F32 R72, -RZ, R72.H1_H1 ;  /* 0x30000048ff487230 */ /* 0x000fe20000004100 */
[----:B------:R-:W-:Y:S01]  /*243e0*/  ISETP.NE.AND P3, PT, R101, 0x1, PT ;  /* 0x000000016500780c */ /* 0x000fe20003f65270 */
[----:B------:R-:W-:Y:S01]  /*243f0*/  HFMA2 R103, -RZ, RZ, 0, 1.1920928955078125e-07 ;  /* 0x00000002ff677431 */ /* 0x000fe200000001ff */
[----:B------:R-:W-:Y:S01]  /*24400*/  LOP3.LUT R8, R8, 0xfffffff7, RZ, 0xc0, !PT ;  /* 0xfffffff708087812 */ /* 0x000fe200078ec0ff */
[----:B------:R-:W-:Y:S01]  /*24410*/  FFMA.FTZ R100, R100, R123, 1.1641532182693481445e-10 ;  /* 0x2f00000064647423 */ /* 0x000fe2000001007b */
[----:B------:R-:W-:-:S04]  /*24420*/  FMUL.FTZ R72, R72, UR5 ;  /* 0x0000000548487c20 */ /* 0x000fc80008410000 */
[----:B------:R-:W-:-:S04]  /*24430*/  FSETP.GTU.FTZ.AND P2, PT, R100, UR4, PT ;  /* 0x0000000464007c0b */ /* 0x000fc8000bf5c000 */
[----:B------:R-:W-:Y:S01]  /*24440*/  FSEL R99, R72, RZ, !P2 ;  /* 0x000000ff48637208 */ /* 0x000fe20005000000 */
[----:B------:R-:W-:Y:S01]  /*24450*/  @P1 HADD2.F32 R72, -RZ, R32.H1_H1 ;  /* 0x30000020ff481230 */ /* 0x000fe20000004100 */
        /* <DEDUP_REMOVED lines=14> */
.L_x_13176:
        /* <DEDUP_REMOVED lines=12> */
.L_x_13177:
        /* <DEDUP_REMOVED lines=43> */
.L_x_13175:
[----:B------:R-:W-:Y:S01]  /*248b0*/  I2FP.F32.U32 R72, R72 ;  /* 0x0000004800487245 */ /* 0x000fe20000201000 */
[----:B------:R-:W-:Y:S01]  /*248c0*/  @P1 HADD2.F32 R101, -RZ, R33.H0_H0 ;  /* 0x20000021ff651230 */ /* 0x000fe20000004100 */
        /* <DEDUP_REMOVED lines=22> */
.L_x_13179:
        /* <DEDUP_REMOVED lines=12> */
.L_x_13180:
        /* <DEDUP_REMOVED lines=43> */
.L_x_13178:
        /* <DEDUP_REMOVED lines=24> */
.L_x_13182:
        /* <DEDUP_REMOVED lines=12> */
.L_x_13183:
        /* <DEDUP_REMOVED lines=43> */
.L_x_13181:
[----:B------:R-:W-:Y:S01]  /*25290*/  I2FP.F32.U32 R72, R73 ;  /* 0x0000004900487245 */ /* 0x000fe20000201000 */
[----:B------:R-:W-:Y:S01]  /*252a0*/  @P1 HADD2.F32 R73, -RZ, R34.H0_H0 ;  /* 0x20000022ff491230 */ /* 0x000fe20000004100 */
[----:B------:R-:W-:Y:S01]  /*252b0*/  ISETP.NE.AND P3, PT, R103, 0x1, PT ;  /* 0x000000016700780c */ /* 0x000fe20003f65270 */
[----:B------:R-:W-:Y:S02]  /*252c0*/  HFMA2 R104, -RZ, RZ, 0, 1.1920928955078125e-07 ;  /* 0x00000002ff687431 */ /* 0x000fe400000001ff */
        /* <DEDUP_REMOVED lines=18> */
.L_x_13185:
        /* <DEDUP_REMOVED lines=12> */
.L_x_13186:
        /* <DEDUP_REMOVED lines=43> */
.L_x_13184:
[----:B------:R-:W-:Y:S01]  /*25760*/  I2FP.F32.U32 R72, R73 ;  /* 0x0000004900487245 */ /* 0x000fe20000201000 */
[----:B------:R-:W-:Y:S01]  /*25770*/  HADD2.F32 R74, -RZ, R74.H1_H1 ;  /* 0x3000004aff4a7230 */ /* 0x000fe20000004100 */
[----:B------:R-:W-:Y:S02]  /*25780*/  ISETP.NE.AND P4, PT, R104, 0x1, PT ;  /* 0x000000016800780c */ /* 0x000fe40003f85270 */
[----:B------:R-:W-:Y:S01]  /*25790*/  MOV R73, R112 ;  /* 0x0000007000497202 */ /* 0x000fe20000000f00 */
[----:B------:R-:W-:Y:S01]  /*257a0*/  FFMA.FTZ R72, R72, R123, 1.1641532182693481445e-10 ;  /* 0x2f00000048487423 */ /* 0x000fe2000001007b */
[----:B------:R-:W-:-:S04]  /*257b0*/  FMUL.FTZ R74, R74, UR5 ;  /* 0x000000054a4a7c20 */ /* 0x000fc80008410000 */
[----:B------:R-:W-:Y:S01]  /*257c0*/  FSETP.GTU.FTZ.AND P3, PT, R72, UR4, PT ;  /* 0x0000000448007c0b */ /* 0x000fe2000bf7c000 */
[----:B------:R-:W-:-:S03]  /*257d0*/  @P1 HADD2.F32 R72, -RZ, R34.H1_H1 ;  /* 0x30000022ff481230 */ /* 0x000fc60000004100 */
        /* <DEDUP_REMOVED lines=14> */
.L_x_13188:
        /* <DEDUP_REMOVED lines=12> */
.L_x_13189:
        /* <DEDUP_REMOVED lines=40> */
[----:B------:R-:W-:Y:S02]  /*25c00*/  IMAD.MOV.U32 R96, RZ, RZ, R72 ;  /* 0x000000ffff607224 */ /* 0x000fe400078e0048 */
[----:B------:R-:W-:Y:S01]  /*25c10*/  HFMA2 R72, -RZ, RZ, 0, 0 ;  /* 0x00000000ff487431 */ /* 0x000fe200000001ff */
[----:B------:R-:W-:-:S07]  /*25c20*/  MOV R112, R104 ;  /* 0x0000006800707202 */ /* 0x000fce0000000f00 */
.L_x_13187:
        /* <DEDUP_REMOVED lines=22> */
.L_x_13191:
        /* <DEDUP_REMOVED lines=12> */
.L_x_13192:
        /* <DEDUP_REMOVED lines=35> */
[----:B------:R-:W-:Y:S01]  /*26080*/  LOP3.LUT R72, R72, UR30, R105, 0x96, !PT ;  /* 0x0000001e48487c12 */ /* 0x000fe2000f8e9669 */
[----:B------:R-:W-:-:S04]  /*26090*/  IMAD.MOV.U32 R105, RZ, RZ, R96 ;  /* 0x000000ffff697224 */ /* 0x000fc800078e0060 */
[----:B------:R-:W-:-:S05]  /*260a0*/  IMAD.WIDE.U32 R72, R72, -0x2daee0ad, RZ ;  /* 0xd2511f5348487825 */ /* 0x000fca00078e00ff */
[----:B------:R-:W-:Y:S02]  /*260b0*/  LOP3.LUT R28, R28, UR27, R73, 0x96, !PT ;  /* 0x0000001b1c1c7c12 */ /* 0x000fe4000f8e9649 */
[----:B------:R-:W-:Y:S01]  /*260c0*/  MOV R96, R72 ;  /* 0x0000004800607202 */ /* 0x000fe20000000f00 */
[----:B------:R-:W-:-:S04]  /*260d0*/  IMAD.WIDE.U32 R72, R29, -0x326172a9, RZ ;  /* 0xcd9e8d571d487825 */ /* 0x000fc800078e00ff */
[----:B------:R-:W-:Y:S01]  /*260e0*/  IMAD.MOV.U32 R112, RZ, RZ, R72 ;  /* 0x000000ffff707224 */ /* 0x000fe200078e0048 */
[----:B------:R-:W-:-:S07]  /*260f0*/  LOP3.LUT R29, R104, UR31, R73, 0x96, !PT ;  /* 0x0000001f681d7c12 */ /* 0x000fce000f8e9649 */
.L_x_13190:
        /* <DEDUP_REMOVED lines=14> */
.L_x_13168:
        /* <DEDUP_REMOVED lines=81> */
.L_x_13193:
        /* <DEDUP_REMOVED lines=112> */
.L_x_13195:
[----:B------:R-:W-:Y:S05]  /*26df0*/  BSYNC.RECONVERGENT B0 ;  /* 0x0000000000007941 */ /* 0x000fea0003800200 */
.L_x_13194:
        /* <DEDUP_REMOVED lines=14> */
.L_x_13197:
[----:B------:R-:W-:Y:S05]  /*26ee0*/  BSYNC.RECONVERGENT B0 ;  /* 0x0000000000007941 */ /* 0x000fea0003800200 */
.L_x_13196:
[----:B------:R-:W1:Y:S04]  /*26ef0*/  SHFL.DOWN PT, R74, R107, 0x2, 0x1f ;  /* 0x08401f006b4a7f89 */ /* 0x000e6800000e0000 */
[----:B0-----:R-:W0:Y:S01]  /*26f00*/  SHFL.DOWN PT, R75, R72, 0x2, 0x1f ;  /* 0x08401f00484b7f89 */ /* 0x001e2200000e0000 */
[----:B------:R-:W-:-:S03]  /*26f10*/  I2FP.F32.U32 R115, R107 ;  /* 0x0000006b00737245 */ /* 0x000fc60000201000 */
[----:B------:R-:W2:Y:S04]  /*26f20*/  LDL R165, [R1+0xc] ;  /* 0x00000c0001a57983 */ /* 0x000ea80000100800 */
[----:B------:R-:W3:Y:S04]  /*26f30*/  LDL R164, [R1] ;  /* 0x0000000001a47983 */ /* 0x000ee80000100800 */
[----:B------:R-:W4:Y:S01]  /*26f40*/  LDL R155, [R1+0x4] ;  /* 0x00000400019b7983 */ /* 0x000f220000100800 */
[----:B------:R-:W-:Y:S02]  /*26f50*/  ISETP.NE.AND P1, PT, R154, RZ, PT ;  /* 0x000000ff9a00720c */ /* 0x000fe40003f25270 */
[----:B------:R-:W-:-:S02]  /*26f60*/  ISETP.NE.AND P2, PT, RZ, UR39, PT ;  /* 0x00000027ff007c0c */ /* 0x000fc4000bf45270 */
[----:B-1----:R-:W-:Y:S01]  /*26f70*/  I2FP.F32.S32 R104, R74 ;  /* 0x0000004a00687245 */ /* 0x002fe20000201400 */
[----:B------:R-:W-:Y:S02]  /*26f80*/  IMAD.IADD R74, R74, 0x1, R107 ;  /* 0x000000014a4a7824 */ /* 0x000fe400078e026b */
        /* <DEDUP_REMOVED lines=18> */
[----:B------:R-:W5:Y:S01]  /*270b0*/  MUFU.RCP R73, R73 ;  /* 0x0000004900497308 */ /* 0x000f620000001000 */
[----:B0-----:R-:W-:Y:S01]  /*270c0*/  FMUL.FTZ R114, R113, R107 ;  /* 0x0000006b71727220 */ /* 0x001fe20000410000 */
[----:B------:R-:W-:-:S03]  /*270d0*/  FADD.FTZ R74, R72, -R113 ;  /* 0x80000071484a7221 */ /* 0x000fc60000010000 */
[----:B------:R-:W-:Y:S01]  /*270e0*/  FFMA.FTZ R114, R75, R72, R114 ;  /* 0x000000484b727223 */ /* 0x000fe20000010072 */
[----:B------:R-:W-:-:S04]  /*270f0*/  FMUL.FTZ R74, R74, R74 ;  /* 0x0000004a4a4a7220 */ /* 0x000fc80000410000 */
[----:B------:R-:W-:Y:S01]  /*27100*/  FMUL.FTZ R74, R75, R74 ;  /* 0x0000004a4b4a7220 */ /* 0x000fe20000410000 */
[----:B-1----:R-:W-:Y:S01]  /*27110*/  FADD.FTZ R104, R105, R104 ;  /* 0x0000006869687221 */ /* 0x002fe20000010000 */
[----:B-----5:R-:W-:Y:S02]  /*27120*/  FMUL.FTZ R105, R73, R114 ;  /* 0x0000007249697220 */ /* 0x020fe40000410000 */
[----:B------:R-:W-:-:S04]  /*27130*/  FMUL.FTZ R74, R74, R107 ;  /* 0x0000006b4a4a7220 */ /* 0x000fc80000410000 */
[----:B------:R-:W-:Y:S01]  /*27140*/  FFMA.FTZ R107, R73, R74, R104 ;  /* 0x0000004a496b7223 */ /* 0x000fe20000010068 */
[----:B------:R-:W0:Y:S01]  /*27150*/  SHFL.IDX PT, R105, R105, RZ, 0x1f ;  /* 0x00001fff69697589 */ /* 0x000e2200000e0000 */
[----:B------:R-:W1:Y:S04]  /*27160*/  LDC R104, c[0x0][0x448] ;  /* 0x00011200ff687b82 */ /* 0x000e680000000800 */
[----:B------:R-:W1:Y:S04]  /*27170*/  SHFL.IDX PT, R107, R107, RZ, 0x1f ;  /* 0x00001fff6b6b7589 */ /* 0x000e6800000e0000 */
[----:B------:R-:W5:Y:S01]  /*27180*/  @!P1 LDC.64 R74, c[0x0][0x3c8] ;  /* 0x0000f200ff4a9b82 */ /* 0x000f620000000a00 */
[----:B0-----:R-:W-:-:S05]  /*27190*/  FMUL.FTZ R72, R105, R105 ;  /* 0x0000006969487220 */ /* 0x001fca0000410000 */
[----:B------:R-:W-:Y:S01]  /*271a0*/  FSEL R113, R72, RZ, P2 ;  /* 0x000000ff48717208 */ /* 0x000fe20001000000 */
[----:B-1----:R-:W-:Y:S01]  /*271b0*/  FFMA.FTZ R104, R107, UR20, R104 ;  /* 0x000000146b687c23 */ /* 0x002fe20008010068 */
[----:B------:R-:W0:Y:S01]  /*271c0*/  @!P1 LDC.64 R72, c[0x0][0x3c0] ;  /* 0x0000f000ff489b82 */ /* 0x000e220000000a00 */
[----:B------:R-:W-:Y:S02]  /*271d0*/  MOV R107, UR18 ;  /* 0x00000012006b7c02 */ /* 0x000fe40008000f00 */
[----:B------:R-:W-:Y:S01]  /*271e0*/  FADD.FTZ R104, R104, R113 ;  /* 0x0000007168687221 */ /* 0x000fe20000010000 */
[----:B------:R-:W-:-:S04]  /*271f0*/  IMAD.U32 R113, RZ, RZ, UR18 ;  /* 0x00000012ff717e24 */ /* 0x000fc8000f8e00ff */
[----:B-----5:R-:W-:Y:S01]  /*27200*/  @!P1 IMAD.WIDE R74, R113, 0x4, R74 ;  /* 0x00000004714a9825 */ /* 0x020fe200078e024a */
        /* <DEDUP_REMOVED lines=14> */
[----:B------:R-:W-:Y:S01]  /*272f0*/  FMUL.FTZ R11, R104, R25 ;  /* 0x00000019680b7220 */ /* 0x000fe20000410000 */
        /* <DEDUP_REMOVED lines=67> */
[C---:B------:R-:W-:Y:S01]  /*27730*/  FMUL.FTZ R14, R104.reuse, R75 ;  /* 0x0000004b680e7220 */ /* 0x040fe20000410000 */
[----:B------:R-:W-:Y:S01]  /*27740*/  FMUL.FTZ R76, R104, R76 ;  /* 0x0000004c684c7220 */ /* 0x000fe20000410000 */
[----:B------:R-:W-:-:S04]  /*27750*/  IMAD.WIDE.U32 R92, R78, 0x10, R26 ;  /* 0x000000104e5c7825 */ /* 0x000fc800078e001a */
[----:B------:R-:W-:Y:S01]  /*27760*/  FFMA.FTZ R78, R105, R163, R67 ;  /* 0x000000a3694e7223 */ /* 0x000fe20000010043 */
[----:B------:R-:W-:Y:S01]  /*27770*/  FFMA.FTZ R10, R10, R156, R60 ;  /* 0x0000009c0a0a7223 */ /* 0x000fe2000001003c */
[----:B------:R-:W-:-:S04]  /*27780*/  IMAD.WIDE.U32 R88, R88, 0x10, R26 ;  /* 0x0000001058587825 */ /* 0x000fc800078e001a */
[----:B------:R-:W-:Y:S01]  /*27790*/  FFMA.FTZ R11, R11, R157, R61 ;  /* 0x0000009d0b0b7223 */ /* 0x000fe2000001003d */
[----:B------:R-:W-:Y:S01]  /*277a0*/  FFMA.FTZ R12, R12, R158, R62 ;  /* 0x0000009e0c0c7223 */ /* 0x000fe2000001003e */
[----:B------:R-:W-:-:S04]  /*277b0*/  IMAD.WIDE.U32 R94, R97, 0x10, R26 ;  /* 0x00000010615e7825 */ /* 0x000fc800078e001a */
[----:B------:R-:W-:Y:S01]  /*277c0*/  FFMA.FTZ R27, R102, R162, R66 ;  /* 0x000000a2661b7223 */ /* 0x000fe20000010042 */
[----:B------:R-:W-:Y:S01]  /*277d0*/  FFMA.FTZ R13, R13, R159, R63 ;  /* 0x0000009f0d0d7223 */ /* 0x000fe2000001003f */
[----:B------:R-:W-:Y:S01]  /*277e0*/  FMUL.FTZ R77, R104, R77 ;  /* 0x0000004d684d7220 */ /* 0x000fe20000410000 */
[----:B------:R-:W-:Y:S01]  /*277f0*/  FFMA.FTZ R14, R14, R144, R52 ;  /* 0x000000900e0e7223 */ /* 0x000fe20000010034 */
[----:B------:R-:W-:Y:S01]  /*27800*/  FFMA.FTZ R83, R83, R141, R49 ;  /* 0x0000008d53537223 */ /* 0x000fe20000010031 */
[----:B------:R-:W-:Y:S01]  /*27810*/  F2FP.F16.F32.PACK_AB R27, R78, R27 ;  /* 0x0000001b4e1b723e */ /* 0x000fe200000000ff */
[----:B------:R-:W-:Y:S01]  /*27820*/  FFMA.FTZ R78, R79, R140, R48 ;  /* 0x0000008c4f4e7223 */ /* 0x000fe20000010030 */
[C---:B------:R-:W-:Y:S01]  /*27830*/  FMUL.FTZ R84, R104.reuse, R84 ;  /* 0x0000005468547220 */ /* 0x040fe20000410000 */
[----:B------:R-:W-:Y:S01]  /*27840*/  FFMA.FTZ R77, R77, R146, R54 ;  /* 0x000000924d4d7223 */ /* 0x000fe20000010036 */
[----:B------:R-:W-:Y:S01]  /*27850*/  FFMA.FTZ R81, R81, R138, R46 ;  /* 0x0000008a51517223 */ /* 0x000fe2000001002e */
[----:B------:R-:W-:Y:S01]  /*27860*/  FFMA.FTZ R87, R87, R132, R40 ;  /* 0x0000008457577223 */ /* 0x000fe20000010028 */
        /* <DEDUP_REMOVED lines=12> */
[----:B--2---:R-:W-:Y:S01]  /*27930*/  FFMA.FTZ R72, R72, R165, R71 ;  /* 0x000000a548487223 */ /* 0x004fe20000010047 */
[----:B---3--:R-:W-:Y:S01]  /*27940*/  FFMA.FTZ R6, R6, R164, R68 ;  /* 0x000000a406067223 */ /* 0x008fe20000010044 */
[----:B----4-:R-:W-:-:S05]  /*27950*/  FFMA.FTZ R7, R7, R155, R69 ;  /* 0x0000009b07077223 */ /* 0x010fca0000010045 */
[----:B------:R-:W-:Y:S01]  /*27960*/  F2FP.F16.F32.PACK_AB R24, R7, R6 ;  /* 0x000000060718723e */ /* 0x000fe200000000ff */
[----:B------:R-:W-:Y:S01]  /*27970*/  FFMA.FTZ R6, R113, R147, R55 ;  /* 0x0000009371067223 */ /* 0x000fe20000010037 */
[----:B------:R-:W-:Y:S01]  /*27980*/  FFMA.FTZ R80, R80, R136, R44 ;  /* 0x0000008850507223 */ /* 0x000fe2000001002c */
[----:B------:R-:W-:Y:S01]  /*27990*/  FFMA.FTZ R99, R99, R124, R116 ;  /* 0x0000007c63637223 */ /* 0x000fe20000010074 */
[----:B------:R-:W-:Y:S01]  /*279a0*/  FFMA.FTZ R98, R98, R131, R111 ;  /* 0x0000008362627223 */ /* 0x000fe2000001006f */
[----:B------:R-:W-:Y:S01]  /*279b0*/  FFMA.FTZ R7, R86, R129, R109 ;  /* 0x0000008156077223 */ /* 0x000fe2000001006d */
[----:B------:R-:W-:Y:S01]  /*279c0*/  F2FP.F16.F32.PACK_AB R77, R6, R77 ;  /* 0x0000004d064d723e */ /* 0x000fe200000000ff */
[----:B------:R-:W-:Y:S01]  /*279d0*/  FFMA.FTZ R6, R103, R125, R117 ;  /* 0x0000007d67067223 */ /* 0x000fe20000010075 */
[----:B------:R-:W-:Y:S02]  /*279e0*/  F2FP.F16.F32.PACK_AB R26, R101, R26 ;  /* 0x0000001a651a723e */ /* 0x000fe400000000ff */
[----:B------:R-:W-:-:S02]  /*279f0*/  F2FP.F16.F32.PACK_AB R79, R120, R79 ;  /* 0x0000004f784f723e */ /* 0x000fc400000000ff */
[----:B------:R-:W-:Y:S02]  /*27a00*/  F2FP.F16.F32.PACK_AB R83, R100, R83 ;  /* 0x000000536453723e */ /* 0x000fe400000000ff */
[----:B------:R-:W-:Y:S01]  /*27a10*/  F2FP.F16.F32.PACK_AB R86, R6, R99 ;  /* 0x000000630656723e */ /* 0x000fe200000000ff */
[----:B------:R-:W-:-:S04]  /*27a20*/  UIADD3 UR18, UPT, UPT, UR18, UR16, URZ ;  /* 0x0000001012127290 */ /* 0x000fc8000fffe0ff */
[----:B------:R-:W-:Y:S02]  /*27a30*/  UISETP.GE.AND UP0, UPT, UR18, UR17, UPT ;  /* 0x000000111200728c */ /* 0x000fe4000bf06270 */
[----:B------:R-:W-:Y:S01]  /*27a40*/  UPLOP3.LUT UP1, UPT, UPT, UPT, UP1, 0x40, 0x4 ;  /* 0x000000000004789c */ /* 0x000fe20003f2e810 */
[----:B-----5:R-:W-:-:S05]  /*27a50*/  FFMA.FTZ R9, R9, R25, R70 ;  /* 0x0000001909097223 */ /* 0x020fca0000010046 */
[----:B------:R-:W-:Y:S01]  /*27a60*/  F2FP.F16.F32.PACK_AB R25, R72, R9 ;  /* 0x000000094819723e */ /* 0x000fe200000000ff */
[----:B------:R-:W-:Y:S01]  /*27a70*/  FFMA.FTZ R72, R74, R151, R59 ;  /* 0x000000974a487223 */ /* 0x000fe2000001003b */
[----:B------:R-:W-:-:S04]  /*27a80*/  FFMA.FTZ R74, R114, R149, R57 ;  /* 0x00000095724a7223 */ /* 0x000fc80000010039 */
[----:B------:R-:W-:Y:S02]  /*27a90*/  F2FP.F16.F32.PACK_AB R75, R72, R73 ;  /* 0x00000049484b723e */ /* 0x000fe400000000ff */
        /* <DEDUP_REMOVED lines=14> */
[----:B------:R-:W-:Y:S01]  /*27b80*/  F2FP.F16.F32.PACK_AB R80, R5, R80 ;  /* 0x000000500550723e */ /* 0x000fe200000000ff */
[----:B------:R0:W-:Y:S01]  /*27b90*/  STG.E.128 desc[UR8][R30.64], R24 ;  /* 0x000000181e007986 */ /* 0x0001e2000c101d08 */
[----:B------:R-:W-:-:S02]  /*27ba0*/  F2FP.F16.F32.PACK_AB R85, R98, R85 ;  /* 0x000000556255723e */ /* 0x000fc400000000ff */
[----:B------:R-:W-:Y:S02]  /*27bb0*/  F2FP.F16.F32.PACK_AB R87, R10, R87 ;  /* 0x000000570a57723e */ /* 0x000fe400000000ff */
[----:B------:R-:W-:Y:S01]  /*27bc0*/  F2FP.F16.F32.PACK_AB R84, R7, R84 ;  /* 0x000000540754723e */ /* 0x000fe200000000ff */
[----:B------:R0:W-:Y:S04]  /*27bd0*/  STG.E.128 desc[UR8][R90.64], R72 ;  /* 0x000000485a007986 */ /* 0x0001e8000c101d08 */
[----:B------:R0:W-:Y:S04]  /*27be0*/  STG.E.128 desc[UR8][R92.64], R76 ;  /* 0x0000004c5c007986 */ /* 0x0001e8000c101d08 */
[----:B------:R0:W-:Y:S04]  /*27bf0*/  STG.E.128 desc[UR8][R88.64], R80 ;  /* 0x0000005058007986 */ /* 0x0001e8000c101d08 */
[----:B------:R0:W-:Y:S01]  /*27c00*/  STG.E.128 desc[UR8][R94.64], R84 ;  /* 0x000000545e007986 */ /* 0x0001e2000c101d08 */
[----:B------:R-:W-:Y:S05]  /*27c10*/  BRA.U !UP0, `(.L_x_13198) ;  /* 0xfffffd8d08e47547 */ /* 0x000fea000b83ffff */
[----:B------:R-:W-:Y:S05]  /*27c20*/  EXIT ;  /* 0x000000000000794d */ /* 0x000fea0003800000 */
.L_x_13199:
        /* <DEDUP_REMOVED lines=13> */
.L_x_22347:


//--------------------- .text._ZN10layer_norm31ln_parallel_residual_fwd_kernelINS_13Kernel_traitsI6__halfS2_fS2_fjLj5120ELj1ELj1ELj4ELj16ENS_18Kernel_traits_baseILj5120ES2_S2_fS2_fjLj128EEEEELb0ELb0ELb0EEEvNS_9FwdParamsE --------------------------
	.section	.text._ZN10layer_norm31ln_parallel_residual_fwd_kernelINS_13Kernel_traitsI6__halfS2_fS2_fjLj5120ELj1ELj1ELj4ELj16ENS_18Kernel_traits_baseILj5120ES2_S2_fS2_fjLj128EEEEELb0ELb0ELb0EEEvNS_9FwdParamsE,"ax",@progbits
	.align	128
        .global         _ZN10layer_norm31ln_parallel_residual_fwd_kernelINS_13Kernel_traitsI6__halfS2_fS2_fjLj5120ELj1ELj1ELj4ELj16ENS_18Kernel_traits_baseILj5120ES2_S2_fS2_fjLj128EEEEELb0ELb0ELb0EEEvNS_9FwdParamsE
        .type           _ZN10layer_norm31ln_parallel_residual_fwd_kernelINS_13Kernel_traitsI6__halfS2_fS2_fjLj5120ELj1ELj1ELj4ELj16ENS_18Kernel_traits_baseILj5120ES2_S2_fS2_fjLj128EEEEELb0ELb0ELb0EEEvNS_9FwdParamsE,@function
        .size           _ZN10layer_norm31ln_parallel_residual_fwd_kernelINS_13Kernel_traitsI6__halfS2_fS2_fjLj5120ELj1ELj1ELj4ELj16ENS_18Kernel_traits_baseILj5120ES2_S2_fS2_fjLj128EEEEELb0ELb0ELb0EEEvNS_9FwdParamsE,(.L_x_22348 - _ZN10layer_norm31ln_parallel_residual_fwd_kernelINS_13Kernel_traitsI6__halfS2_fS2_fjLj5120ELj1ELj1ELj4ELj16ENS_18Kernel_traits_baseILj5120ES2_S2_fS2_fjLj128EEEEELb0ELb0ELb0EEEvNS_9FwdParamsE)
        .other          _ZN10layer_norm31ln_parallel_residual_fwd_kernelINS_13Kernel_traitsI6__halfS2_fS2_fjLj5120ELj1ELj1ELj4ELj16ENS_18Kernel_traits_baseILj5120ES2_S2_fS2_fjLj128EEEEELb0ELb0ELb0EEEvNS_9FwdParamsE,@"STO_CUDA_ENTRY STV_DEFAULT"
_ZN10layer_norm31ln_parallel_residual_fwd_kernelINS_13Kernel_traitsI6__halfS2_fS2_fjLj5120ELj1ELj1ELj4ELj16ENS_18Kernel_traits_baseILj5120ES2_S2_fS2_fjLj128EEEEELb0ELb0ELb0EEEvNS_9FwdParamsE:
.text._ZN10layer_norm31ln_parallel_residual_fwd_kernelINS_13Kernel_traitsI6__halfS2_fS2_fjLj5120ELj1ELj1ELj4ELj16ENS_18Kernel_traits_baseILj5120ES2_S2_fS2_fjLj128EEEEELb0ELb0ELb0EEEvNS_9FwdParamsE:
        /* <DEDUP_REMOVED lines=31> */
[----:B0-----:R-:W-:-:S07]  /*01f0*/  @P1 IMAD.WIDE.U32 R40, R67, 0x10, R40 ;  /* 0x0000001043281825 */ /* 0x001fce00078e0028 */
[----:B------:R-:W0:Y:S01]  /*0200*/  LDC.64 R32, c[0x0][0x3d0] ;  /* 0x0000f400ff207b82 */ /* 0x000e220000000a00 */
[C---:B-1----:R-:W-:Y:S01]  /*0210*/  @P1 IMAD.WIDE.U32 R44, R67.reuse, 0x10, R44 ;  /* 0x00000010432c1825 */ /* 0x042fe200078e002c */
[----:B------:R-:W-:-:S06]  /*0220*/  @P1 IADD3 R67, PT, PT, R67, 0x80, RZ ;  /* 0x0000008043431810 */ /* 0x000fcc0007ffe0ff */
[----:B------:R-:W1:Y:S08]  /*0230*/  LDC.64 R36, c[0x0][0x3d8] ;  /* 0x0000f600ff247b82 */ /* 0x000e700000000a00 */
[----:B------:R-:W4:Y:S08]  /*0240*/  LDC.64 R52, c[0x0][0x3d0] ;  /* 0x0000f400ff347b82 */ /* 0x000f300000000a00 */
[----:B------:R-:W4:Y:S01]  /*0250*/  LDC.64 R54, c[0x0][0x3d8] ;  /* 0x0000f600ff367b82 */ /* 0x000f220000000a00 */
[----:B------:R-:W-:Y:S01]  /*0260*/  ISETP.GE.U32.AND P4, PT, R3, 0x280, PT ;  /* 0x000002800300780c */ /* 0x000fe20003f86070 */
[----:B--2---:R-:W-:-:S04]  /*0270*/  @P2 IMAD.WIDE.U32 R48, R67, 0x10, R48 ;  /* 0x0000001043302825 */ /* 0x004fc800078e0030 */
[----:B------:R-:W-:Y:S01]  /*0280*/  HFMA2 R34, -RZ, RZ, 0, 0 ;  /* 0x00000000ff227431 */ /* 0x000fe200000001ff */
[----:B------:R2:W5:Y:S01]  /*0290*/  @P1 LDG.E.128 R8, desc[UR8][R40.64] ;  /* 0x0000000828081981 */ /* 0x000562000c1e1d00 */
[C---:B---3--:R-:W-:Y:S01]  /*02a0*/  @P2 IMAD.WIDE.U32 R50, R67.reuse, 0x10, R50 ;  /* 0x0000001043322825 */ /* 0x048fe200078e0032 */
[----:B------:R-:W-:-:S03]  /*02b0*/  @P2 IADD3 R67, PT, PT, R67, 0x80, RZ ;  /* 0x0000008043432810 */ /* 0x000fc60007ffe0ff */
[----:B------:R-:W-:Y:S01]  /*02c0*/  HFMA2 R42, -RZ, RZ, 0, 0 ;  /* 0x00000000ff2a7431 */ /* 0x000fe200000001ff */
[----:B------:R3:W5:Y:S01]  /*02d0*/  @P1 LDG.E.128 R12, desc[UR8][R44.64] ;  /* 0x000000082c0c1981 */ /* 0x000762000c1e1d00 */
[C---:B0-----:R-:W-:Y:S01]  /*02e0*/  @P0 IMAD.WIDE.U32 R32, R5.reuse, 0x10, R32 ;  /* 0x0000001005200825 */ /* 0x041fe200078e0020 */
[----:B------:R-:W-:Y:S02]  /*02f0*/  MOV R38, RZ ;  /* 0x000000ff00267202 */ /* 0x000fe40000000f00 */
[----:B------:R-:W-:Y:S01]  /*0300*/  CS2R R58, SRZ ;  /* 0x00000000003a7805 */ /* 0x000fe2000001ff00 */
[----:B------:R-:W5:Y:S01]  /*0310*/  @P2 LDG.E.128 R16, desc[UR8][R48.64] ;  /* 0x0000000830102981 */ /* 0x000f62000c1e1d00 */
[----:B-1----:R-:W-:Y:S01]  /*0320*/  @P0 IMAD.WIDE.U32 R36, R5, 0x10, R36 ;  /* 0x0000001005240825 */ /* 0x002fe200078e0024 */
[----:B--2---:R-:W-:Y:S02]  /*0330*/  CS2R R40, SRZ ;  /* 0x0000000000287805 */ /* 0x004fe4000001ff00 */
[----:B------:R-:W-:Y:S01]  /*0340*/  MOV R46, RZ ;  /* 0x000000ff002e7202 */ /* 0x000fe20000000f00 */
[----:B------:R0:W5:Y:S01]  /*0350*/  @P0 LDG.E.128 R136, desc[UR8][R32.64] ;  /* 0x0000000820880981 */ /* 0x000162000c1e1d00 */
[----:B----4-:R-:W-:Y:S01]  /*0360*/  @P3 IMAD.WIDE.U32 R52, R67, 0x10, R52 ;  /* 0x0000001043343825 */ /* 0x010fe200078e0034 */
[----:B------:R-:W-:-:S02]  /*0370*/  CS2R R56, SRZ ;  /* 0x0000000000387805 */ /* 0x000fc4000001ff00 */
[----:B------:R-:W-:Y:S01]  /*0380*/  CS2R R62, SRZ ;  /* 0x00000000003e7805 */ /* 0x000fe2000001ff00 */
[----:B------:R1:W5:Y:S01]  /*0390*/  @P0 LDG.E.128 R4, desc[UR8][R36.64] ;  /* 0x0000000824040981 */ /* 0x000362000c1e1d00 */
[----:B------:R-:W-:-:S03]  /*03a0*/  @P3 IMAD.WIDE.U32 R54, R67, 0x10, R54 ;  /* 0x0000001043363825 */ /* 0x000fc600078e0036 */
[----:B------:R2:W5:Y:S01]  /*03b0*/  @P2 LDG.E.128 R20, desc[UR8][R50.64] ;  /* 0x0000000832142981 */ /* 0x000562000c1e1d00 */
[----:B---3--:R-:W-:Y:S02]  /*03c0*/  CS2R R44, SRZ ;  /* 0x00000000002c7805 */ /* 0x008fe4000001ff00 */
[----:B0-----:R-:W-:Y:S02]  /*03d0*/  CS2R R32, SRZ ;  /* 0x0000000000207805 */ /* 0x001fe4000001ff00 */
[----:B------:R-:W-:Y:S01]  /*03e0*/  CS2R R48, SRZ ;  /* 0x0000000000307805 */ /* 0x000fe2000001ff00 */
[----:B------:R0:W5:Y:S01]  /*03f0*/  @P3 LDG.E.128 R24, desc[UR8][R52.64] ;  /* 0x0000000834183981 */ /* 0x000162000c1e1d00 */
[----:B------:R-:W-:Y:S02]  /*0400*/  CS2R R60, SRZ ;  /* 0x00000000003c7805 */ /* 0x000fe4000001ff00 */
[----:B-1----:R-:W-:Y:S02]  /*0410*/  CS2R R36, SRZ ;  /* 0x0000000000247805 */ /* 0x002fe4000001ff00 */
[----:B------:R-:W-:Y:S01]  /*0420*/  @P0 MOV R47, RZ ;  /* 0x000000ff002f0202 */ /* 0x000fe20000000f00 */
[----:B------:R1:W5:Y:S01]  /*0430*/  @P3 LDG.E.128 R28, desc[UR8][R54.64] ;  /* 0x00000008361c3981 */ /* 0x000362000c1e1d00 */
[----:B------:R-:W-:-:S02]  /*0440*/  @P1 MOV R43, RZ ;  /* 0x000000ff002b1202 */ /* 0x000fc40000000f00 */
[----:B--2---:R-:W-:Y:S02]  /*0450*/  CS2R R50, SRZ ;  /* 0x0000000000327805 */ /* 0x004fe4000001ff00 */
[----:B------:R-:W-:Y:S02]  /*0460*/  @P2 MOV R39, RZ ;  /* 0x000000ff00272202 */ /* 0x000fe40000000f00 */
[----:B------:R-:W-:Y:S02]  /*0470*/  @P3 MOV R35, RZ ;  /* 0x000000ff00233202 */ /* 0x000fe40000000f00 */
[----:B0-----:R-:W-:Y:S02]  /*0480*/  CS2R R52, SRZ ;  /* 0x0000000000347805 */ /* 0x001fe4000001ff00 */
[----:B------:R-:W-:Y:S02]  /*0490*/  @P3 IADD3 R67, PT, PT, R67, 0x80, RZ ;  /* 0x0000008043433810 */ /* 0x000fe40007ffe0ff */
[----:B-1----:R-:W-:Y:S01]  /*04a0*/  CS2R R54, SRZ ;  /* 0x0000000000367805 */ /* 0x002fe2000001ff00 */
[----:B------:R-:W-:Y:S06]  /*04b0*/  @!P4 BRA `(.L_x_13203) ;  /* 0x0000000c00ecc947 */ /* 0x000fec0003800000 */
[----:B------:R-:W0:Y:S08]  /*04c0*/  LDC.64 R64, c[0x0][0x3d0] ;  /* 0x0000f400ff407b82 */ /* 0x000e300000000a00 */
[----:B------:R-:W1:Y:S01]  /*04d0*/  LDC.64 R68, c[0x0][0x3d8] ;  /* 0x0000f600ff447b82 */ /* 0x000e620000000a00 */
[----:B0-----:R-:W-:-:S04]  /*04e0*/  IMAD.WIDE.U32 R64, R67, 0x10, R64 ;  /* 0x0000001043407825 */ /* 0x001fc800078e0040 */
[----:B-1----:R-:W-:Y:S02]  /*04f0*/  IMAD.WIDE.U32 R68, R67, 0x10, R68 ;  /* 0x0000001043447825 */ /* 0x002fe400078e0044 */
[----:B------:R-:W5:Y:S04]  /*0500*/  LDG.E.128 R64, desc[UR8][R64.64] ;  /* 0x0000000840407981 */ /* 0x000f68000c1e1d00 */
[----:B------:R-:W5:Y:S01]  /*0510*/  LDG.E.128 R68, desc[UR8][R68.64] ;  /* 0x0000000844447981 */ /* 0x000f62000c1e1d00 */
[----:B------:R-:W-:Y:S02]  /*0520*/  CS2R R74, SRZ ;  /* 0x00000000004a7805 */ /* 0x000fe4000001ff00 */
[----:B------:R-:W-:Y:S02]  /*0530*/  CS2R R72, SRZ ;  /* 0x0000000000487805 */ /* 0x000fe4000001ff00 */
[----:B------:R-:W-:-:S02]  /*0540*/  MOV R34, RZ ;  /* 0x000000ff00227202 */ /* 0x000fc40000000f00 */
[----:B------:R-:W-:Y:S02]  /*0550*/  CS2R R32, SRZ ;  /* 0x0000000000207805 */ /* 0x000fe4000001ff00 */
[----:B------:R-:W-:Y:S02]  /*0560*/  MOV R38, RZ ;  /* 0x000000ff00267202 */ /* 0x000fe40000000f00 */
[----:B------:R-:W-:Y:S02]  /*0570*/  CS2R R36, SRZ ;  /* 0x0000000000247805 */ /* 0x000fe4000001ff00 */
[----:B------:R-:W-:Y:S02]  /*0580*/  MOV R42, RZ ;  /* 0x000000ff002a7202 */ /* 0x000fe40000000f00 */
        /* <DEDUP_REMOVED lines=13> */
[----:B------:R-:W-:Y:S06]  /*0660*/  BRA `(.L_x_13203) ;  /* 0x0000000c00807947 */ /* 0x000fec0003800000 */
.L_x_13202:
[C---:B------:R-:W-:Y:S01]  /*0670*/  ISETP.GE.U32.AND P1, PT, R3.reuse, 0x100, PT ;  /* 0x000001000300780c */ /* 0x040fe20003f26070 */
[----:B------:R-:W0:Y:S01]  /*0680*/  LDC.64 R36, c[0x0][0x3d0] ;  /* 0x0000f400ff247b82 */ /* 0x000e220000000a00 */
[C---:B------:R-:W-:Y:S02]  /*0690*/  ISETP.GE.U32.AND P2, PT, R3.reuse, 0x180, PT ;  /* 0x000001800300780c */ /* 0x040fe40003f46070 */
[C---:B------:R-:W-:Y:S02]  /*06a0*/  ISETP.GE.U32.AND P3, PT, R3.reuse, 0x200, PT ;  /* 0x000002000300780c */ /* 0x040fe40003f66070 */
[----:B------:R-:W-:Y:S02]  /*06b0*/  ISETP.GE.U32.AND P0, PT, R3, 0x80, PT ;  /* 0x000000800300780c */ /* 0x000fe40003f06070 */
[----:B------:R-:W-:Y:S01]  /*06c0*/  MOV R87, R5 ;  /* 0x0000000500577202 */ /* 0x000fe20000000f00 */
[----:B------:R-:W1:Y:S08]  /*06d0*/  LDC.64 R40, c[0x0][0x3d8] ;  /* 0x0000f600ff287b82 */ /* 0x000e700000000a00 */
[----:B------:R-:W2:Y:S02]  /*06e0*/  LDC.64 R44, c[0x0][0x3d0] ;  /* 0x0000f400ff2c7b82 */ /* 0x000ea40000000a00 */
[----:B------:R-:W-:-:S06]  /*06f0*/  @P0 LOP3.LUT R87, R5, 0x80, RZ, 0xfc, !PT ;  /* 0x0000008005570812 */ /* 0x000fcc00078efcff */
[----:B------:R-:W3:Y:S01]  /*0700*/  LDC.64 R68, c[0x0][0x3d8] ;  /* 0x0000f600ff447b82 */ /* 0x000ee20000000a00 */
[----:B0-----:R-:W-:-:S05]  /*0710*/  @P0 IMAD.WIDE.U32 R64, R5, 0x10, R36 ;  /* 0x0000001005400825 */ /* 0x001fca00078e0024 */
[----:B------:R-:W5:Y:S02]  /*0720*/  @P0 LDG.E.128 R136, desc[UR8][R64.64] ;  /* 0x0000000840880981 */ /* 0x000f64000c1e1d00 */
[----:B------:R-:W0:Y:S01]  /*0730*/  @P1 LDC.64 R70, c[0x0][0x440] ;  /* 0x00011000ff461b82 */ /* 0x000e220000000a00 */
[----:B-1----:R-:W-:-:S07]  /*0740*/  @P0 IMAD.WIDE.U32 R66, R5, 0x10, R40 ;  /* 0x0000001005420825 */ /* 0x002fce00078e0028 */
[----:B------:R-:W1:Y:S01]  /*0750*/  LDC.64 R72, c[0x0][0x3d0] ;  /* 0x0000f400ff487b82 */ /* 0x000e620000000a00 */
[----:B--2---:R-:W-:-:S07]  /*0760*/  @P1 IMAD.WIDE.U32 R36, R87, 0x10, R44 ;  /* 0x0000001057241825 */ /* 0x004fce00078e002c */
[----:B------:R-:W2:Y:S01]  /*0770*/  LDC.64 R74, c[0x0][0x3d8] ;  /* 0x0000f600ff4a7b82 */ /* 0x000ea20000000a00 */
[----:B---3--:R-:W-:-:S07]  /*0780*/  @P1 IMAD.WIDE.U32 R40, R87, 0x10, R68 ;  /* 0x0000001057281825 */ /* 0x008fce00078e0044 */
[----:B------:R-:W3:Y:S01]  /*0790*/  LDC.64 R78, c[0x0][0x3d0] ;  /* 0x0000f400ff4e7b82 */ /* 0x000ee20000000a00 */
[C---:B0-----:R-:W-:Y:S01]  /*07a0*/  @P1 IMAD.WIDE.U32 R44, R87.reuse, 0x10, R70 ;  /* 0x00000010572c1825 */ /* 0x041fe200078e0046 */
[----:B------:R-:W-:-:S06]  /*07b0*/  @P1 IADD3 R87, PT, PT, R87, 0x80, RZ ;  /* 0x0000008057571810 */ /* 0x000fcc0007ffe0ff */
[----:B------:R-:W0:Y:S08]  /*07c0*/  LDC.64 R82, c[0x0][0x3d8] ;  /* 0x0000f600ff527b82 */ /* 0x000e300000000a00 */
[----:B------:R-:W4:Y:S08]  /*07d0*/  @P2 LDC.64 R76, c[0x0][0x440] ;  /* 0x00011000ff4c2b82 */ /* 0x000f300000000a00 */
[----:B------:R-:W0:Y:S08]  /*07e0*/  @P3 LDC.64 R84, c[0x0][0x440] ;  /* 0x00011000ff543b82 */ /* 0x000e300000000a00 */
[----:B------:R-:W0:Y:S01]  /*07f0*/  @P0 LDC.64 R32, c[0x0][0x440] ;  /* 0x00011000ff200b82 */ /* 0x000e220000000a00 */
[----:B-1----:R-:W-:Y:S01]  /*0800*/  @P2 IMAD.WIDE.U32 R72, R87, 0x10, R72 ;  /* 0x0000001057482825 */ /* 0x002fe200078e0048 */
[----:B------:R-:W-:-:S03]  /*0810*/  ISETP.GE.U32.AND P4, PT, R3, 0x280, PT ;  /* 0x000002800300780c */ /* 0x000fc60003f86070 */
[----:B------:R-:W-:Y:S01]  /*0820*/  HFMA2 R34, -RZ, RZ, 0, 0 ;  /* 0x00000000ff227431 */ /* 0x000fe200000001ff */
[----:B------:R1:W5:Y:S01]  /*0830*/  @P1 LDG.E.128 R8, desc[UR8][R36.64] ;  /* 0x0000000824081981 */ /* 0x000362000c1e1d00 */
[----:B--2---:R-:W-:-:S03]  /*0840*/  @P2 IMAD.WIDE.U32 R74, R87, 0x10, R74 ;  /* 0x00000010574a2825 */ /* 0x004fc600078e004a */
[----:B------:R-:W5:Y:S01]  /*0850*/  @P2 LDG.E.128 R16, desc[UR8][R72.64] ;  /* 0x0000000848102981 */ /* 0x000f62000c1e1d00 */
[C---:B----4-:R-:W-:Y:S01]  /*0860*/  @P2 IMAD.WIDE.U32 R76, R87.reuse, 0x10, R76 ;  /* 0x00000010574c2825 */ /* 0x050fe200078e004c */
[----:B------:R-:W-:Y:S02]  /*0870*/  @P2 IADD3 R87, PT, PT, R87, 0x80, RZ ;  /* 0x0000008057572810 */ /* 0x000fe40007ffe0ff */
[----:B------:R-:W5:Y:S03]  /*0880*/  @P2 LDG.E.128 R20, desc[UR8][R74.64] ;  /* 0x000000084a142981 */ /* 0x000f66000c1e1d00 */
[C---:B---3--:R-:W-:Y:S01]  /*0890*/  @P3 IMAD.WIDE.U32 R78, R87.reuse, 0x10, R78 ;  /* 0x00000010574e3825 */ /* 0x048fe200078e004e */
[----:B------:R-:W5:Y:S03]  /*08a0*/  @P2 LD.E.128 R52, desc[UR8][R76.64] ;  /* 0x000000084c342980 */ /* 0x000f66000c101d00 */
[C---:B0-----:R-:W-:Y:S01]  /*08b0*/  @P3 IMAD.WIDE.U32 R82, R87.reuse, 0x10, R82 ;  /* 0x0000001057523825 */ /* 0x041fe200078e0052 */
[----:B------:R-:W5:Y:S03]  /*08c0*/  @P3 LDG.E.128 R24, desc[UR8][R78.64] ;  /* 0x000000084e183981 */ /* 0x000f66000c1e1d00 */
[----:B------:R-:W-:Y:S01]  /*08d0*/  @P3 IMAD.WIDE.U32 R84, R87, 0x10, R84 ;  /* 0x0000001057543825 */ /* 0x000fe200078e0054 */
[----:B------:R-:W5:Y:S03]  /*08e0*/  @P3 LDG.E.128 R28, desc[UR8][R82.64] ;  /* 0x00000008521c3981 */ /* 0x000f66000c1e1d00 */
[----:B------:R-:W-:Y:S01]  /*08f0*/  @P0 IMAD.WIDE.U32 R32, R5, 0x10, R32 ;  /* 0x0000001005200825 */ /* 0x000fe200078e0020 */
[----:B------:R-:W5:Y:S04]  /*0900*/  @P3 LD.E.128 R48, desc[UR8][R84.64] ;  /* 0x0000000854303980 */ /* 0x000f68000c101d00 */
[----:B------:R-:W5:Y:S01]  /*0910*/  @P0 LDG.E.128 R4, desc[UR8][R66.64] ;  /* 0x0000000842040981 */ /* 0x000f62000c1e1d00 */
[----:B------:R-:W-:Y:S01]  /*0920*/  HFMA2 R42, -RZ, RZ, 0, 0 ;  /* 0x00000000ff2a7431 */ /* 0x000fe200000001ff */
[----:B------:R-:W-:-:S02]  /*0930*/  MOV R38, RZ ;  /* 0x000000ff00267202 */ /* 0x000fc40000000f00 */
[----:B-1----:R-:W-:Y:S01]  /*0940*/  CS2R R36, SRZ ;  /* 0x0000000000247805 */ /* 0x002fe2000001ff00 */
[----:B------:R0:W5:Y:S01]  /*0950*/  @P0 LD.E.128 R60, desc[UR8][R32.64] ;  /* 0x00000008203c0980 */ /* 0x000162000c101d00 */
[----:B------:R-:W-:Y:S02]  /*0960*/  MOV R46, RZ ;  /* 0x000000ff002e7202 */ /* 0x000fe40000000f00 */
[----:B------:R-:W-:Y:S01]  /*0970*/  @P0 MOV R47, RZ ;  /* 0x000000ff002f0202 */ /* 0x000fe20000000f00 */
[----:B------:R1:W5:Y:S01]  /*0980*/  @P1 LDG.E.128 R12, desc[UR8][R40.64] ;  /* 0x00000008280c1981 */ /* 0x000362000c1e1d00 */
[----:B------:R-:W-:Y:S02]  /*0990*/  @P1 MOV R43, RZ ;  /* 0x000000ff002b1202 */ /* 0x000fe40000000f00 */
[----:B------:R-:W-:Y:S01]  /*09a0*/  @P2 MOV R39, RZ ;  /* 0x000000ff00272202 */ /* 0x000fe20000000f00 */
[----:B------:R2:W5:Y:S01]  /*09b0*/  @P1 LD.E.128 R56, desc[UR8][R44.64] ;  /* 0x000000082c381980 */ /* 0x000562000c101d00 */
[----:B------:R-:W-:-:S02]  /*09c0*/  @P3 MOV R35, RZ ;  /* 0x000000ff00233202 */ /* 0x000fc40000000f00 */
[----:B0-----:R-:W-:Y:S02]  /*09d0*/  CS2R R32, SRZ ;  /* 0x0000000000207805 */ /* 0x001fe4000001ff00 */
[----:B------:R-:W-:Y:S02]  /*09e0*/  @P3 IADD3 R87, PT, PT, R87, 0x80, RZ ;  /* 0x0000008057573810 */ /* 0x000fe40007ffe0ff */
[----:B-1----:R-:W-:Y:S02]  /*09f0*/  CS2R R40, SRZ ;  /* 0x0000000000287805 */ /* 0x002fe4000001ff00 */
[----:B--2---:R-:W-:Y:S01]  /*0a00*/  CS2R R44, SRZ ;  /* 0x00000000002c7805 */ /* 0x004fe2000001ff00 */
        /* <DEDUP_REMOVED lines=21> */
.L_x_13201:
        /* <DEDUP_REMOVED lines=17> */
[----:B-1----:R-:W-:-:S07]  /*0c70*/  @P0 IMAD.WIDE.U32 R76, R5, 0x10, R68 ;  /* 0x00000010054c0825 */ /* 0x002fce00078e0044 */
        /* <DEDUP_REMOVED lines=22> */
[----:B------:R3:W5:Y:S02]  /*0de0*/  @P0 LDG.E.128 R4, desc[UR8][R76.64] ;  /* 0x000000084c040981 */ /* 0x000764000c1e1d00 */
        /* <DEDUP_REMOVED lines=17> */
[----:B------:R3:W5:Y:S04]  /*0f00*/  @P3 LD.E.128 R48, desc[UR8][R102.64] ;  /* 0x0000000866303980 */ /* 0x000768000c101d00 */
        /* <DEDUP_REMOVED lines=17> */
.L_x_13204:
        /* <DEDUP_REMOVED lines=11> */
[----:B0-----:R-:W-:-:S07]  /*10d0*/  @P1 IMAD.WIDE.U32 R48, R111, 0x10, R48 ;  /* 0x000000106f301825 */ /* 0x001fce00078e0030 */
[----:B------:R-:W0:Y:S01]  /*10e0*/  @P2 LDC.64 R88, c[0x0][0x438] ;  /* 0x00010e00ff582b82 */ /* 0x000e220000000a00 */
[----:B-1----:R-:W-:-:S07]  /*10f0*/  @P1 IMAD.WIDE.U32 R56, R111, 0x10, R56 ;  /* 0x000000106f381825 */ /* 0x002fce00078e0038 */
[----:B------:R-:W1:Y:S01]  /*1100*/  LDC.64 R90, c[0x0][0x3d8] ;  /* 0x0000f600ff5a7b82 */ /* 0x000e620000000a00 */
[C---:B--2---:R-:W-:Y:S01]  /*1110*/  @P1 IMAD.WIDE.U32 R52, R111.reuse, 0x10, R52 ;  /* 0x000000106f341825 */ /* 0x044fe200078e0034 */
[----:B------:R-:W-:-:S06]  /*1120*/  @P1 IADD3 R111, PT, PT, R111, 0x80, RZ ;  /* 0x000000806f6f1810 */ /* 0x000fcc0007ffe0ff */
[----:B------:R-:W2:Y:S01]  /*1130*/  LDC.64 R98, c[0x0][0x3d0] ;  /* 0x0000f400ff627b82 */ /* 0x000ea20000000a00 */
[----:B---3--:R-:W-:-:S07]  /*1140*/  @P2 IMAD.WIDE.U32 R92, R111, 0x10, R86 ;  /* 0x000000106f5c2825 */ /* 0x008fce00078e0056 */
[----:B------:R-:W3:Y:S01]  /*1150*/  LDC.64 R102, c[0x0][0x3d8] ;  /* 0x0000f600ff667b82 */ /* 0x000ee20000000a00 */
[C---:B0-----:R-:W-:Y:S01]  /*1160*/  @P2 IMAD.WIDE.U32 R94, R111.reuse, 0x10, R88 ;  /* 0x000000106f5e2825 */ /* 0x041fe200078e0058 */
[----:B------:R-:W5:Y:S04]  /*1170*/  @P2 LDG.E.128 R16, desc[UR8][R92.64] ;  /* 0x000000085c102981 */ /* 0x000f68000c1e1d00 */
[----:B------:R-:W5:Y:S02]  /*1180*/  @P2 LD.E.128 R36, desc[UR8][R94.64] ;  /* 0x000000085e242980 */ /* 0x000f64000c101d00 */
[----:B------:R-:W0:Y:S01]  /*1190*/  @P3 LDC.64 R100, c[0x0][0x438] ;  /* 0x00010e00ff643b82 */ /* 0x000e220000000a00 */
[C---:B-1----:R-:W-:Y:S01]  /*11a0*/  @P2 IMAD.WIDE.U32 R96, R111.reuse, 0x10, R90 ;  /* 0x000000106f602825 */ /* 0x042fe200078e005a */
[----:B------:R-:W-:-:S06]  /*11b0*/  @P2 IADD3 R111, PT, PT, R111, 0x80, RZ ;  /* 0x000000806f6f2810 */ /* 0x000fcc0007ffe0ff */
[----:B------:R-:W1:Y:S01]  /*11c0*/  LDC.64 R84, c[0x0][0x3d8] ;  /* 0x0000f600ff547b82 */ /* 0x000e620000000a00 */
[C---:B--2---:R-:W-:Y:S01]  /*11d0*/  @P3 IMAD.WIDE.U32 R98, R111.reuse, 0x10, R98 ;  /* 0x000000106f623825 */ /* 0x044fe200078e0062 */
[----:B------:R-:W5:Y:S04]  /*11e0*/  @P2 LDG.E.128 R20, desc[UR8][R96.64] ;  /* 0x0000000860142981 */ /* 0x000f68000c1e1d00 */
[----:B------:R-:W5:Y:S02]  /*11f0*/  @P3 LDG.E.128 R24, desc[UR8][R98.64] ;  /* 0x0000000862183981 */ /* 0x000f64000c1e1d00 */
[----:B------:R-:W2:Y:S01]  /*1200*/  @P0 LDC.64 R82, c[0x0][0x438] ;  /* 0x00010e00ff520b82 */ /* 0x000ea20000000a00 */
[----:B---3--:R-:W-:-:S07]  /*1210*/  @P3 IMAD.WIDE.U32 R102, R111, 0x10, R102 ;  /* 0x000000106f663825 */ /* 0x008fce00078e0066 */
[----:B------:R-:W3:Y:S01]  /*1220*/  LDC.64 R60, c[0x0][0x3d0] ;  /* 0x0000f400ff3c7b82 */ /* 0x000ee20000000a00 */
[C---:B0-----:R-:W-:Y:S01]  /*1230*/  @P3 IMAD.WIDE.U32 R100, R111.reuse, 0x10, R100 ;  /* 0x000000106f643825 */ /* 0x041fe200078e0064 */
[----:B------:R-:W-:Y:S01]  /*1240*/  @P3 IADD3 R111, PT, PT, R111, 0x80, RZ ;  /* 0x000000806f6f3810 */ /* 0x000fe20007ffe0ff */
[----:B------:R-:W5:Y:S04]  /*1250*/  @P3 LDG.E.128 R28, desc[UR8][R102.64] ;  /* 0x00000008661c3981 */ /* 0x000f68000c1e1d00 */
[----:B------:R-:W5:Y:S01]  /*1260*/  @P3 LD.E.128 R32, desc[UR8][R100.64] ;  /* 0x0000000864203980 */ /* 0x000f62000c101d00 */
[----:B------:R-:W0:Y:S01]  /*1270*/  LDC.64 R108, c[0x0][0x3d8] ;  /* 0x0000f600ff6c7b82 */ /* 0x000e220000000a00 */
[----:B-1----:R-:W-:-:S07]  /*1280*/  @P0 IMAD.WIDE.U32 R90, R5, 0x10, R84 ;  /* 0x00000010055a0825 */ /* 0x002fce00078e0054 */
[----:B------:R-:W1:Y:S01]  /*1290*/  LDC.64 R104, c[0x0][0x3d0] ;  /* 0x0000f400ff687b82 */ /* 0x000e620000000a00 */
[----:B--2---:R-:W-:-:S04]  /*12a0*/  @P0 IMAD.WIDE.U32 R88, R5, 0x10, R82 ;  /* 0x0000001005580825 */ /* 0x004fc800078e0052 */
[----:B------:R-:W-:Y:S01]  /*12b0*/  HFMA2 R50, -RZ, RZ, 0, 0 ;  /* 0x00000000ff327431 */ /* 0x000fe200000001ff */
[----:B------:R2:W5:Y:S04]  /*12c0*/  @P1 LDG.E.128 R8, desc[UR8][R48.64] ;  /* 0x0000000830081981 */ /* 0x000568000c1e1d00 */
[----:B------:R-:W5:Y:S01]  /*12d0*/  @P0 LD.E.128 R44, desc[UR8][R88.64] ;  /* 0x00000008582c0980 */ /* 0x000f62000c101d00 */
[----:B------:R-:W4:Y:S01]  /*12e0*/  @P4 LDC.64 R106, c[0x0][0x438] ;  /* 0x00010e00ff6a4b82 */ /* 0x000f220000000a00 */
[----:B---3--:R-:W-:Y:S02]  /*12f0*/  @P0 IMAD.WIDE.U32 R86, R5, 0x10, R60 ;  /* 0x0000001005560825 */ /* 0x008fe400078e003c */
[----:B------:R-:W5:Y:S04]  /*1300*/  @P0 LDG.E.128 R4, desc[UR8][R90.64] ;  /* 0x000000085a040981 */ /* 0x000f68000c1e1d00 */
[----:B------:R-:W5:Y:S01]  /*1310*/  @P0 LDG.E.128 R136, desc[UR8][R86.64] ;  /* 0x0000000856880981 */ /* 0x000f62000c1e1d00 */
[----:B0-----:R-:W-:-:S04]  /*1320*/  @P4 IMAD.WIDE.U32 R84, R111, 0x10, R108 ;  /* 0x000000106f544825 */ /* 0x001fc800078e006c */
[----:B------:R-:W-:Y:S01]  /*1330*/  HFMA2 R58, -RZ, RZ, 0, 0 ;  /* 0x00000000ff3a7431 */ /* 0x000fe200000001ff */
[----:B------:R-:W-:Y:S01]  /*1340*/  MOV R54, RZ ;  /* 0x000000ff00367202 */ /* 0x000fe20000000f00 */
[----:B------:R0:W5:Y:S04]  /*1350*/  @P1 LD.E.128 R40, desc[UR8][R52.64] ;  /* 0x0000000834281980 */ /* 0x000168000c101d00 */
[----:B------:R-:W5:Y:S01]  /*1360*/  @P4 LDG.E.128 R68, desc[UR8][R84.64] ;  /* 0x0000000854444981 */ /* 0x000f62000c1e1d00 */
[C---:B-1----:R-:W-:Y:S01]  /*1370*/  @P4 IMAD.WIDE.U32 R60, R111.reuse, 0x10, R104 ;  /* 0x000000106f3c4825 */ /* 0x042fe200078e0068 */
[----:B--2---:R-:W-:Y:S02]  /*1380*/  CS2R R48, SRZ ;  /* 0x0000000000307805 */ /* 0x004fe4000001ff00 */
[----:B------:R-:W-:Y:S01]  /*1390*/  MOV R62, RZ ;  /* 0x000000ff003e7202 */ /* 0x000fe20000000f00 */
[----:B------:R1:W5:Y:S01]  /*13a0*/  @P1 LDG.E.128 R12, desc[UR8][R56.64] ;  /* 0x00000008380c1981 */ /* 0x000362000c1e1d00 */
[----:B----4-:R-:W-:-:S03]  /*13b0*/  @P4 IMAD.WIDE.U32 R82, R111, 0x10, R106 ;  /* 0x000000106f524825 */ /* 0x010fc600078e006a */
[----:B------:R2:W5:Y:S04]  /*13c0*/  @P4 LDG.E.128 R64, desc[UR8][R60.64] ;  /* 0x000000083c404981 */ /* 0x000568000c1e1d00 */
[----:B------:R3:W5:Y:S01]  /*13d0*/  @P4 LD.E.128 R72, desc[UR8][R82.64] ;  /* 0x0000000852484980 */ /* 0x000762000c101d00 */
[----:B0-----:R-:W-:Y:S02]  /*13e0*/  CS2R R52, SRZ ;  /* 0x0000000000347805 */ /* 0x001fe4000001ff00 */
[----:B-1----:R-:W-:Y:S02]  /*13f0*/  CS2R R56, SRZ ;  /* 0x0000000000387805 */ /* 0x002fe4000001ff00 */
[----:B------:R-:W-:Y:S02]  /*1400*/  @P0 MOV R63, RZ ;  /* 0x000000ff003f0202 */ /* 0x000fe40000000f00 */
[----:B------:R-:W-:-:S02]  /*1410*/  @P4 CS2R R78, SRZ ;  /* 0x00000000004e4805 */ /* 0x000fc4000001ff00 */
[----:B------:R-:W-:Y:S02]  /*1420*/  @P4 CS2R R76, SRZ ;  /* 0x00000000004c4805 */ /* 0x000fe4000001ff00 */
[----:B--2---:R-:W-:Y:S02]  /*1430*/  CS2R R60, SRZ ;  /* 0x00000000003c7805 */ /* 0x004fe4000001ff00 */
[----:B------:R-:W-:Y:S02]  /*1440*/  @P1 MOV R59, RZ ;  /* 0x000000ff003b1202 */ /* 0x000fe40000000f00 */
[----:B------:R-:W-:Y:S02]  /*1450*/  @P2 MOV R55, RZ ;  /* 0x000000ff00372202 */ /* 0x000fe40000000f00 */
[----:B---3--:R-:W-:-:S07]  /*1460*/  @P3 MOV R51, RZ ;  /* 0x000000ff00333202 */ /* 0x008fce0000000f00 */
.L_x_13203:
[----:B------:R-:W-:Y:S05]  /*1470*/  BSYNC.RECONVERGENT B0 ;  /* 0x0000000000007941 */ /* 0x000fea0003800200 */
.L_x_13200:
[----:B------:R-:W0:Y:S02]  /*1480*/  LDCU UR4, c[0x0][0x384] ;  /* 0x00007080ff0477ac */ /* 0x000e240008000800 */
[----:B0-----:R-:W-:-:S06]  /*1490*/  UISETP.GE.AND UP0, UPT, UR6, UR4, UPT ;  /* 0x000000040600728c */ /* 0x001fcc000bf06270 */
[----:B------:R-:W-:-:S13]  /*14a0*/  PLOP3.LUT P1, PT, PT, PT, UP0, 0x80, 0x8 ;  /* 0x000000000008781c */ /* 0x000fda0003f2f008 */
[----:B------:R-:W-:Y:S05]  /*14b0*/  @P1 EXIT ;  /* 0x000000000000194d */ /* 0x000fea0003800000 */
[----:B------:R-:W-:Y:S01]  /*14c0*/  SHF.R.S32.HI R0, RZ, 0x3, R0 ;  /* 0x00000003ff007819 */ /* 0x000fe20000011400 */
[----:B------:R-:W0:Y:S03]  /*14d0*/  LDCU.U8 UR4, c[0x0][0x410] ;  /* 0x00008200ff0477ac */ /* 0x000e260008000000 */
[C---:B------:R-:W-:Y:S01]  /*14e0*/  LOP3.LUT R82, R0.reuse, 0x7f, RZ, 0xc0, !PT ;  /* 0x0000007f00527812 */ /* 0x040fe200078ec0ff */
[----:B------:R-:W1:Y:S01]  /*14f0*/  LDCU UR16, c[0x0][0x388] ;  /* 0x00007100ff1077ac */ /* 0x000e620008000800 */
        /* <DEDUP_REMOVED lines=13> */
[----:B------:R-:W1:Y:S01]  /*15d0*/  LDCU.64 UR14, c[0x0][0x380] ;  /* 0x00007000ff0e77ac */ /* 0x000e620008000a00 */
[----:B------:R1:W1:Y:S01]  /*15e0*/  MUFU.RCP R128, R81 ;  /* 0x0000005100807308 */ /* 0x0002620000001000 */
[----:B------:R-:W-:-:S02]  /*15f0*/  UPLOP3.LUT UP1, UPT, UPT, UPT, UPT, 0x40, 0x4 ;  /* 0x000000000004789c */ /* 0x000fc40003f2e870 */
[----:B0-----:R-:W-:-:S11]  /*1600*/  UISETP.NE.AND UP2, UPT, UR4, URZ, UPT ;  /* 0x000000ff0400728c */ /* 0x001fd6000bf45270 */
.L_x_13245:
[----:B-1----:R-:W-:Y:S01]  /*1610*/  UIMAD UR4, UR6, UR16, URZ ;  /* 0x00000010060472a4 */ /* 0x002fe2000f8e02ff */
[----:B------:R-:W-:Y:S01]  /*1620*/  LOP3.LUT R131, R2, 0x60, RZ, 0xc0, !PT ;  /* 0x0000006002837812 */ /* 0x000fe200078ec0ff */
[----:B------:R-:W-:Y:S02]  /*1630*/  BSSY.RECONVERGENT B0, `(.L_x_13205) ;  /* 0x0000077000007945 */ /* 0x000fe40003800200 */
[----:B------:R-:W-:Y:S01]  /*1640*/  USHF.R.S32.HI UR5, URZ, 0x1f, UR4 ;  /* 0x0000001fff057899 */ /* 0x000fe20008011404 */
[----:B------:R-:W-:-:S03]  /*1650*/  LOP3.LUT R131, R131, 0x1f, R2, 0xf8, !PT ;  /* 0x0000001f83837812 */ /* 0x000fc600078ef802 */
[----:B------:R-:W-:-:S06]  /*1660*/  ULEA.HI UR5, UR5, UR4, URZ, 0x3 ;  /* 0x0000000405057291 */ /* 0x000fcc000f8f18ff */
[----:B------:R-:W-:-:S04]  /*1670*/  MOV R130, UR5 ;  /* 0x0000000500827c02 */ /* 0x000fc80008000f00 */
[----:B------:R-:W-:-:S04]  /*1680*/  LEA.HI.SX32 R130, R130, R131, 0x1d ;  /* 0x0000008382827211 */ /* 0x000fc800078feaff */
[----:B------:R-:W-:Y:S01]  /*1690*/  MOV R0, R130 ;  /* 0x0000008200007202 */ /* 0x000fe20000000f00 */
[----:B0-234-:R-:W-:Y:S06]  /*16a0*/  @!P0 BRA `(.L_x_13206) ;  /* 0x0000000400bc8947 */ /* 0x01dfec0003800000 */
[----:B---3--:R-:W-:Y:S01]  /*16b0*/  ISETP.NE.U32.AND P0, PT, RZ, UR10, PT ;  /* 0x0000000aff007c0c */ /* 0x008fe2000bf05070 */
[----:B------:R-:W0:Y:S01]  /*16c0*/  LDC.64 R92, c[0x0][0x390] ;  /* 0x0000e400ff5c7b82 */ /* 0x000e220000000a00 */
[----:B----4-:R-:W-:Y:S02]  /*16d0*/  ISETP.NE.U32.AND P1, PT, RZ, UR12, PT ;  /* 0x0000000cff007c0c */ /* 0x010fe4000bf25070 */
        /* <DEDUP_REMOVED lines=26> */
.L_x_13208:
[--C-:B-----5:R-:W-:Y:S02]  /*1880*/  HADD2.F32 R89, -RZ, R92.reuse.H0_H0 ;  /* 0x2000005cff597230 */ /* 0x120fe40000004100 */
[----:B------:R-:W-:Y:S02]  /*1890*/  HADD2.F32 R92, -RZ, R92.H1_H1 ;  /* 0x3000005cff5c7230 */ /* 0x000fe40000004100 */
[--C-:B------:R-:W-:Y:S02]  /*18a0*/  HADD2.F32 R91, -RZ, R93.reuse.H0_H0 ;  /* 0x2000005dff5b7230 */ /* 0x100fe40000004100 */
[----:B------:R-:W-:Y:S01]  /*18b0*/  FADD.FTZ R88, R80, R89 ;  /* 0x0000005950587221 */ /* 0x000fe20000010000 */
[----:B------:R-:W-:Y:S02]  /*18c0*/  HADD2.F32 R0, -RZ, R93.H1_H1 ;  /* 0x3000005dff007230 */ /* 0x000fe40000004100 */
[----:B------:R-:W-:Y:S01]  /*18d0*/  FADD.FTZ R89, R81, R92 ;  /* 0x0000005c51597221 */ /* 0x000fe20000010000 */
[----:B------:R-:W-:-:S02]  /*18e0*/  HADD2.F32 R93, -RZ, R94.H0_H0 ;  /* 0x2000005eff5d7230 */ /* 0x000fc40000004100 */
[----:B------:R-:W-:Y:S01]  /*18f0*/  FADD.FTZ R90, R82, R91 ;  /* 0x0000005b525a7221 */ /* 0x000fe20000010000 */
[----:B------:R-:W-:Y:S02]  /*1900*/  HADD2.F32 R94, -RZ, R94.H1_H1 ;  /* 0x3000005eff5e7230 */ /* 0x000fe40000004100 */
[----:B------:R-:W-:Y:S01]  /*1910*/  FADD.FTZ R91, R83, R0 ;  /* 0x00000000535b7221 */ /* 0x000fe20000010000 */
[--C-:B------:R-:W-:Y:S02]  /*1920*/  HADD2.F32 R131, -RZ, R95.reuse.H0_H0 ;  /* 0x2000005fff837230 */ /* 0x100fe40000004100 */
[----:B------:R-:W-:Y:S01]  /*1930*/  FADD.FTZ R92, R84, R93 ;  /* 0x0000005d545c7221 */ /* 0x000fe20000010000 */
[----:B------:R-:W-:Y:S02]  /*1940*/  HADD2.F32 R132, -RZ, R95.H1_H1 ;  /* 0x3000005fff847230 */ /* 0x000fe40000004100 */
[----:B------:R-:W-:Y:S01]  /*1950*/  FADD.FTZ R93, R85, R94 ;  /* 0x0000005e555d7221 */ /* 0x000fe20000010000 */
[----:B------:R-:W-:-:S02]  /*1960*/  FADD.FTZ R94, R86, R131 ;  /* 0x00000083565e7221 */ /* 0x000fc40000010000 */
[----:B------:R-:W-:Y:S01]  /*1970*/  FADD.FTZ R95, R87, R132 ;  /* 0x00000084575f7221 */ /* 0x000fe20000010000 */
[----:B------:R-:W-:Y:S06]  /*1980*/  BRA `(.L_x_13209) ;  /* 0x0000000000f07947 */ /* 0x000fec0003800000 */
.L_x_13207:
        /* <DEDUP_REMOVED lines=8> */
[----:B------:R-:W-:Y:S01]  /*1a10*/  FADD.FTZ R88, R91, R88 ;  /* 0x000000585b587221 */ /* 0x000fe20000010000 */
[----:B------:R-:W-:-:S02]  /*1a20*/  HADD2.F32 R0, -RZ, R93.H1_H1 ;  /* 0x3000005dff007230 */ /* 0x000fc40000004100 */
[----:B------:R-:W-:Y:S01]  /*1a30*/  FADD.FTZ R89, R92, R89 ;  /* 0x000000595c597221 */ /* 0x000fe20000010000 */
[--C-:B------:R-:W-:Y:S02]  /*1a40*/  HADD2.F32 R133, -RZ, R94.reuse.H0_H0 ;  /* 0x2000005eff857230 */ /* 0x100fe40000004100 */
[----:B------:R-:W-:Y:S02]  /*1a50*/  HADD2.F32 R132, -RZ, R94.H1_H1 ;  /* 0x3000005eff847230 */ /* 0x000fe40000004100 */
[--C-:B------:R-:W-:Y:S02]  /*1a60*/  HADD2.F32 R135, -RZ, R95.reuse.H0_H0 ;  /* 0x2000005fff877230 */ /* 0x100fe40000004100 */
[----:B------:R-:W-:Y:S02]  /*1a70*/  HADD2.F32 R134, -RZ, R95.H1_H1 ;  /* 0x3000005fff867230 */ /* 0x000fe40000004100 */
[--C-:B------:R-:W-:Y:S02]  /*1a80*/  HADD2.F32 R90, -RZ, R141.reuse.H0_H0 ;  /* 0x2000008dff5a7230 */ /* 0x100fe40000004100 */
[----:B------:R-:W-:-:S02]  /*1a90*/  HADD2.F32 R91, -RZ, R141.H1_H1 ;  /* 0x3000008dff5b7230 */ /* 0x000fc40000004100 */
[--C-:B------:R-:W-:Y:S02]  /*1aa0*/  HADD2.F32 R92, -RZ, R142.reuse.H0_H0 ;  /* 0x2000008eff5c7230 */ /* 0x100fe40000004100 */
        /* <DEDUP_REMOVED lines=10> */
.L_x_13210:
[--C-:B-----5:R-:W-:Y:S02]  /*1b50*/  HADD2.F32 R0, -RZ, R92.reuse.H0_H0 ;  /* 0x2000005cff007230 */ /* 0x120fe40000004100 */
[--C-:B------:R-:W-:Y:S02]  /*1b60*/  HADD2.F32 R88, -RZ, R93.reuse.H0_H0 ;  /* 0x2000005dff587230 */ /* 0x100fe40000004100 */
[----:B------:R-:W-:Y:S02]  /*1b70*/  HADD2.F32 R90, -RZ, R93.H1_H1 ;  /* 0x3000005dff5a7230 */ /* 0x000fe40000004100 */
[----:B------:R-:W-:Y:S02]  /*1b80*/  HADD2.F32 R92, -RZ, R92.H1_H1 ;  /* 0x3000005cff5c7230 */ /* 0x000fe40000004100 */
        /* <DEDUP_REMOVED lines=10> */
[--C-:B------:R-:W-:Y:S02]  /*1c30*/  HADD2.F32 R95, -RZ, R142.reuse.H1_H1 ;  /* 0x3000008eff5f7230 */ /* 0x100fe40000004100 */
[----:B------:R-:W-:Y:S02]  /*1c40*/  HADD2.F32 R91, -RZ, R141.H1_H1 ;  /* 0x3000008dff5b7230 */ /* 0x000fe40000004100 */
[----:B------:R-:W-:Y:S02]  /*1c50*/  HADD2.F32 R88, -RZ, R142.H0_H0 ;  /* 0x2000008eff587230 */ /* 0x000fe40000004100 */
[----:B------:R-:W-:Y:S01]  /*1c60*/  FADD.FTZ R94, R94, R95 ;  /* 0x0000005f5e5e7221 */ /* 0x000fe20000010000 */
[--C-:B------:R-:W-:Y:S02]  /*1c70*/  HADD2.F32 R133, -RZ, R143.reuse.H0_H0 ;  /* 0x2000008fff857230 */ /* 0x100fe40000004100 */
[----:B------:R-:W-:Y:S01]  /*1c80*/  FADD.FTZ R0, R90, R91 ;  /* 0x0000005b5a007221 */ /* 0x000fe20000010000 */
[----:B------:R-:W-:-:S02]  /*1c90*/  HADD2.F32 R135, -RZ, R143.H1_H1 ;  /* 0x3000008fff877230 */ /* 0x000fc40000004100 */
        /* <DEDUP_REMOVED lines=11> */
.L_x_13209:
[----:B------:R-:W0:Y:S01]  /*1d50*/  LDC.64 R132, c[0x0][0x3a8] ;  /* 0x0000ea00ff847b82 */ /* 0x000e220000000a00 */
[C---:B------:R-:W-:Y:S01]  /*1d60*/  IADD3 R0, PT, PT, R130.reuse, 0x80, RZ ;  /* 0x0000008082007810 */ /* 0x040fe20007ffe0ff */
[----:B0-----:R-:W-:-:S05]  /*1d70*/  IMAD.WIDE.U32 R132, R130, 0x20, R132 ;  /* 0x0000002082847825 */ /* 0x001fca00078e0084 */
[----:B------:R0:W-:Y:S04]  /*1d80*/  STG.E.128 desc[UR8][R132.64], R88 ;  /* 0x0000005884007986 */ /* 0x0001e8000c101d08 */
[----:B------:R0:W-:Y:S02]  /*1d90*/  STG.E.128 desc[UR8][R132.64+0x10], R92 ;  /* 0x0000105c84007986 */ /* 0x0001e4000c101d08 */
.L_x_13206:
[----:B--234-:R-:W-:Y:S05]  /*1da0*/  BSYNC.RECONVERGENT B0 ;  /* 0x0000000000007941 */ /* 0x01cfea0003800200 */
.L_x_13205:
        /* <DEDUP_REMOVED lines=19> */
[--C-:B-1---5:R-:W-:Y:S02]  /*1ee0*/  HADD2.F32 R96, -RZ, R100.reuse.H0_H0 ;  /* 0x20000064ff607230 */ /* 0x122fe40000004100 */
[----:B------:R-:W-:Y:S02]  /*1ef0*/  HADD2.F32 R100, -RZ, R100.H1_H1 ;  /* 0x30000064ff647230 */ /* 0x000fe40000004100 */
[--C-:B------:R-:W-:Y:S02]  /*1f00*/  HADD2.F32 R99, -RZ, R140.reuse.H1_H1 ;  /* 0x3000008cff637230 */ /* 0x100fe40000004100 */
[----:B------:R-:W-:Y:S02]  /*1f10*/  HADD2.F32 R98, -RZ, R101.H0_H0 ;  /* 0x20000065ff627230 */ /* 0x000fe40000004100 */
[----:B------:R-:W-:Y:S02]  /*1f20*/  HADD2.F32 R97, -RZ, R140.H0_H0 ;  /* 0x2000008cff617230 */ /* 0x000fe40000004100 */
[----:B------:R-:W-:Y:S01]  /*1f30*/  FADD.FTZ R100, R99, R100 ;  /* 0x0000006463647221 */ /* 0x000fe20000010000 */
[----:B------:R-:W-:-:S02]  /*1f40*/  HADD2.F32 R135, -RZ, R141.H0_H0 ;  /* 0x2000008dff877230 */ /* 0x000fc40000004100 */
[--C-:B------:R-:W-:Y:S02]  /*1f50*/  HADD2.F32 R131, -RZ, R102.reuse.H0_H0 ;  /* 0x20000066ff837230 */ /* 0x100fe40000004100 */
[----:B------:R-:W-:Y:S01]  /*1f60*/  FADD.FTZ R97, R97, R96 ;  /* 0x0000006061617221 */ /* 0x000fe20000010000 */
[----:B0-----:R-:W-:Y:S02]  /*1f70*/  HADD2.F32 R132, -RZ, R102.H1_H1 ;  /* 0x30000066ff847230 */ /* 0x001fe40000004100 */
[----:B------:R-:W-:Y:S01]  /*1f80*/  FADD.FTZ R99, R135, R98 ;  /* 0x0000006287637221 */ /* 0x000fe20000010000 */
[----:B------:R-:W-:Y:S02]  /*1f90*/  HADD2.F32 R101, -RZ, R101.H1_H1 ;  /* 0x30000065ff657230 */ /* 0x000fe40000004100 */
[----:B------:R-:W-:Y:S02]  /*1fa0*/  HADD2.F32 R133, -RZ, R103.H0_H0 ;  /* 0x20000067ff857230 */ /* 0x000fe40000004100 */
[----:B------:R-:W-:-:S02]  /*1fb0*/  HADD2.F32 R102, -RZ, R141.H1_H1 ;  /* 0x3000008dff667230 */ /* 0x000fc40000004100 */
[----:B------:R-:W-:Y:S02]  /*1fc0*/  HADD2.F32 R103, -RZ, R103.H1_H1 ;  /* 0x30000067ff677230 */ /* 0x000fe40000004100 */
[--C-:B------:R-:W-:Y:S02]  /*1fd0*/  HADD2.F32 R96, -RZ, R142.reuse.H0_H0 ;  /* 0x2000008eff607230 */ /* 0x100fe40000004100 */
[----:B------:R-:W-:Y:S01]  /*1fe0*/  FADD.FTZ R102, R102, R101 ;  /* 0x0000006566667221 */ /* 0x000fe20000010000 */
[----:B------:R-:W-:Y:S02]  /*1ff0*/  HADD2.F32 R135, -RZ, R142.H1_H1 ;  /* 0x3000008eff877230 */ /* 0x000fe40000004100 */
        /* <DEDUP_REMOVED lines=15> */
.L_x_13214:
[----:B-1---5:R-:W-:Y:S02]  /*20f0*/  HADD2.F32 R96, -RZ, R100.H0_H0 ;  /* 0x20000064ff607230 */ /* 0x022fe40000004100 */
[----:B------:R-:W-:Y:S02]  /*2100*/  HADD2.F32 R97, -RZ, R140.H0_H0 ;  /* 0x2000008cff617230 */ /* 0x000fe40000004100 */
[----:B------:R-:W-:Y:S02]  /*2110*/  HADD2.F32 R100, -RZ, R100.H1_H1 ;  /* 0x30000064ff647230 */ /* 0x000fe40000004100 */
[--C-:B------:R-:W-:Y:S02]  /*2120*/  HADD2.F32 R98, -RZ, R101.reuse.H0_H0 ;  /* 0x20000065ff627230 */ /* 0x100fe40000004100 */
[----:B------:R-:W-:Y:S01]  /*2130*/  FADD.FTZ R96, R97, R96 ;  /* 0x0000006061607221 */ /* 0x000fe20000010000 */
[----:B------:R-:W-:Y:S02]  /*2140*/  HADD2.F32 R131, -RZ, R101.H1_H1 ;  /* 0x30000065ff837230 */ /* 0x000fe40000004100 */
[----:B------:R-:W-:-:S02]  /*2150*/  HADD2.F32 R99, -RZ, R140.H1_H1 ;  /* 0x3000008cff637230 */ /* 0x000fc40000004100 */
[--C-:B------:R-:W-:Y:S02]  /*2160*/  HADD2.F32 R101, -RZ, R141.reuse.H0_H0 ;  /* 0x2000008dff657230 */ /* 0x100fe40000004100 */
[----:B0-----:R-:W-:Y:S02]  /*2170*/  HADD2.F32 R132, -RZ, R102.H0_H0 ;  /* 0x20000066ff847230 */ /* 0x001fe40000004100 */
[----:B------:R-:W-:Y:S01]  /*2180*/  FADD.FTZ R97, R99, R100 ;  /* 0x0000006463617221 */ /* 0x000fe20000010000 */
[----:B------:R-:W-:Y:S02]  /*2190*/  HADD2.F32 R100, -RZ, R141.H1_H1 ;  /* 0x3000008dff647230 */ /* 0x000fe40000004100 */
[----:B------:R-:W-:Y:S01]  /*21a0*/  FADD.FTZ R98, R101, R98 ;  /* 0x0000006265627221 */ /* 0x000fe20000010000 */
[--C-:B------:R-:W-:Y:S02]  /*21b0*/  HADD2.F32 R133, -RZ, R103.reuse.H0_H0 ;  /* 0x20000067ff857230 */ /* 0x100fe40000004100 */
[----:B------:R-:W-:-:S02]  /*21c0*/  HADD2.F32 R135, -RZ, R103.H1_H1 ;  /* 0x30000067ff877230 */ /* 0x000fc40000004100 */
[----:B------:R-:W-:Y:S01]  /*21d0*/  FADD.FTZ R99, R100, R131 ;  /* 0x0000008364637221 */ /* 0x000fe20000010000 */
[----:B------:R-:W-:Y:S02]  /*21e0*/  HADD2.F32 R101, -RZ, R142.H0_H0 ;  /* 0x2000008eff657230 */ /* 0x000fe40000004100 */
[----:B------:R-:W-:Y:S02]  /*21f0*/  HADD2.F32 R102, -RZ, R102.H1_H1 ;  /* 0x30000066ff667230 */ /* 0x000fe40000004100 */
[----:B------:R-:W-:Y:S02]  /*2200*/  HADD2.F32 R103, -RZ, R142.H1_H1 ;  /* 0x3000008eff677230 */ /* 0x000fe40000004100 */
[----:B------:R-:W-:Y:S01]  /*2210*/  FADD.FTZ R100, R101, R132 ;  /* 0x0000008465647221 */ /* 0x000fe20000010000 */
[--C-:B------:R-:W-:Y:S02]  /*2220*/  HADD2.F32 R134, -RZ, R143.reuse.H0_H0 ;  /* 0x2000008fff867230 */ /* 0x100fe40000004100 */
[----:B------:R-:W-:-:S02]  /*2230*/  HADD2.F32 R144, -RZ, R143.H1_H1 ;  /* 0x3000008fff907230 */ /* 0x000fc40000004100 */
[----:B------:R-:W-:Y:S01]  /*2240*/  FADD.FTZ R101, R103, R102 ;  /* 0x0000006667657221 */ /* 0x000fe20000010000 */
[----:B------:R-:W-:Y:S02]  /*2250*/  FADD.FTZ R102, R134, R133 ;  /* 0x0000008586667221 */ /* 0x000fe40000010000 */
[----:B------:R-:W-:Y:S01]  /*2260*/  FADD.FTZ R103, R144, R135 ;  /* 0x0000008790677221 */ /* 0x000fe20000010000 */
[----:B------:R-:W-:Y:S06]  /*2270*/  BRA `(.L_x_13215) ;  /* 0x0000000000687947 */ /* 0x000fec0003800000 */
.L_x_13213:
[----:B------:R-:W-:Y:S05]  /*2280*/  @!P2 BRA `(.L_x_13216) ;  /* 0x000000000044a947 */ /* 0x000fea0003800000 */
[--C-:B-1---5:R-:W-:Y:S02]  /*2290*/  HADD2.F32 R97, -RZ, R100.reuse.H0_H0 ;  /* 0x20000064ff617230 */ /* 0x122fe40000004100 */
[----:B------:R-:W-:Y:S02]  /*22a0*/  HADD2.F32 R100, -RZ, R100.H1_H1 ;  /* 0x30000064ff647230 */ /* 0x000fe40000004100 */
[--C-:B------:R-:W-:Y:S02]  /*22b0*/  HADD2.F32 R99, -RZ, R101.reuse.H0_H0 ;  /* 0x20000065ff637230 */ /* 0x100fe40000004100 */
[----:B------:R-:W-:Y:S01]  /*22c0*/  FADD.FTZ R96, R80, R97 ;  /* 0x0000006150607221 */ /* 0x000fe20000010000 */
[----:B0-----:R-:W-:Y:S02]  /*22d0*/  HADD2.F32 R132, -RZ, R101.H1_H1 ;  /* 0x30000065ff847230 */ /* 0x001fe40000004100 */
        /* <DEDUP_REMOVED lines=12> */
.L_x_13216:
[--C-:B-1---5:R-:W-:Y:S02]  /*23a0*/  HADD2.F32 R96, -RZ, R100.reuse.H0_H0 ;  /* 0x20000064ff607230 */ /* 0x122fe40000004100 */
[----:B------:R-:W-:Y:S02]  /*23b0*/  HADD2.F32 R97, -RZ, R100.H1_H1 ;  /* 0x30000064ff617230 */ /* 0x000fe40000004100 */
[--C-:B------:R-:W-:Y:S02]  /*23c0*/  HADD2.F32 R98, -RZ, R101.reuse.H0_H0 ;  /* 0x20000065ff627230 */ /* 0x100fe40000004100 */
[----:B------:R-:W-:Y:S02]  /*23d0*/  HADD2.F32 R99, -RZ, R101.H1_H1 ;  /* 0x30000065ff637230 */ /* 0x000fe40000004100 */
[--C-:B------:R-:W-:Y:S02]  /*23e0*/  HADD2.F32 R100, -RZ, R102.reuse.H0_H0 ;  /* 0x20000066ff647230 */ /* 0x100fe40000004100 */
[----:B------:R-:W-:-:S02]  /*23f0*/  HADD2.F32 R101, -RZ, R102.H1_H1 ;  /* 0x30000066ff657230 */ /* 0x000fc40000004100 */
[--C-:B------:R-:W-:Y:S02]  /*2400*/  HADD2.F32 R102, -RZ, R103.reuse.H0_H0 ;  /* 0x20000067ff667230 */ /* 0x100fe40000004100 */
[----:B------:R-:W-:-:S07]  /*2410*/  HADD2.F32 R103, -RZ, R103.H1_H1 ;  /* 0x30000067ff677230 */ /* 0x000fce0000004100 */
.L_x_13215:
[----:B0-----:R-:W0:Y:S02]  /*2420*/  LDC.64 R132, c[0x0][0x3a8] ;  /* 0x0000ea00ff847b82 */ /* 0x001e240000000a00 */
[C---:B0-----:R-:W-:Y:S01]  /*2430*/  IMAD.WIDE.U32 R132, R0.reuse, 0x20, R132 ;  /* 0x0000002000847825 */ /* 0x041fe200078e0084 */
[----:B------:R-:W-:-:S04]  /*2440*/  IADD3 R0, PT, PT, R0, 0x80, RZ ;  /* 0x0000008000007810 */ /* 0x000fc80007ffe0ff */
[----:B------:R1:W-:Y:S04]  /*2450*/  STG.E.128 desc[UR8][R132.64], R96 ;  /* 0x0000006084007986 */ /* 0x0003e8000c101d08 */
[----:B------:R1:W-:Y:S02]  /*2460*/  STG.E.128 desc[UR8][R132.64+0x10], R100 ;  /* 0x0000106484007986 */ /* 0x0003e4000c101d08 */
.L_x_13212:
[----:B------:R-:W-:Y:S05]  /*2470*/  BSYNC.RECONVERGENT B0 ;  /* 0x0000000000007941 */ /* 0x000fea0003800200 */
.L_x_13211:
        /* <DEDUP_REMOVED lines=19> */
[--C-:B--2--5:R-:W-:Y:S02]  /*25b0*/  HADD2.F32 R104, -RZ, R108.reuse.H0_H0 ;  /* 0x2000006cff687230 */ /* 0x124fe40000004100 */
        /* <DEDUP_REMOVED lines=8> */
[----:B------:R-:W-:Y:S02]  /*2640*/  HADD2.F32 R132, -RZ, R110.H1_H1 ;  /* 0x3000006eff847230 */ /* 0x000fe40000004100 */
        /* <DEDUP_REMOVED lines=23> */
.L_x_13220:
[----:B--2--5:R-:W-:Y:S02]  /*27c0*/  HADD2.F32 R104, -RZ, R108.H0_H0 ;  /* 0x2000006cff687230 */ /* 0x024fe40000004100 */
[----:B------:R-:W-:Y:S02]  /*27d0*/  HADD2.F32 R105, -RZ, R140.H0_H0 ;  /* 0x2000008cff697230 */ /* 0x000fe40000004100 */
[----:B------:R-:W-:Y:S02]  /*27e0*/  HADD2.F32 R108, -RZ, R108.H1_H1 ;  /* 0x3000006cff6c7230 */ /* 0x000fe40000004100 */
[--C-:B------:R-:W-:Y:S02]  /*27f0*/  HADD2.F32 R106, -RZ, R109.reuse.H0_H0 ;  /* 0x2000006dff6a7230 */ /* 0x100fe40000004100 */
[----:B------:R-:W-:Y:S01]  /*2800*/  FADD.FTZ R104, R105, R104 ;  /* 0x0000006869687221 */ /* 0x000fe20000010000 */
[----:B------:R-:W-:Y:S02]  /*2810*/  HADD2.F32 R131, -RZ, R109.H1_H1 ;  /* 0x3000006dff837230 */ /* 0x000fe40000004100 */
[----:B------:R-:W-:-:S02]  /*2820*/  HADD2.F32 R107, -RZ, R140.H1_H1 ;  /* 0x3000008cff6b7230 */ /* 0x000fc40000004100 */
[--C-:B------:R-:W-:Y:S02]  /*2830*/  HADD2.F32 R109, -RZ, R141.reuse.H0_H0 ;  /* 0x2000008dff6d7230 */ /* 0x100fe40000004100 */
[----:B------:R-:W-:Y:S02]  /*2840*/  HADD2.F32 R132, -RZ, R110.H0_H0 ;  /* 0x2000006eff847230 */ /* 0x000fe40000004100 */
        /* <DEDUP_REMOVED lines=16> */
.L_x_13219:
[----:B------:R-:W-:Y:S05]  /*2950*/  @!P3 BRA `(.L_x_13222) ;  /* 0x000000000044b947 */ /* 0x000fea0003800000 */
[--C-:B--2--5:R-:W-:Y:S02]  /*2960*/  HADD2.F32 R105, -RZ, R108.reuse.H0_H0 ;  /* 0x2000006cff697230 */ /* 0x124fe40000004100 */
        /* <DEDUP_REMOVED lines=16> */
.L_x_13222:
[--C-:B--2--5:R-:W-:Y:S02]  /*2a70*/  HADD2.F32 R104, -RZ, R108.reuse.H0_H0 ;  /* 0x2000006cff687230 */ /* 0x124fe40000004100 */
[----:B------:R-:W-:Y:S02]  /*2a80*/  HADD2.F32 R105, -RZ, R108.H1_H1 ;  /* 0x3000006cff697230 */ /* 0x000fe40000004100 */
[--C-:B------:R-:W-:Y:S02]  /*2a90*/  HADD2.F32 R106, -RZ, R109.reuse.H0_H0 ;  /* 0x2000006dff6a7230 */ /* 0x100fe40000004100 */
[----:B------:R-:W-:Y:S02]  /*2aa0*/  HADD2.F32 R107, -RZ, R109.H1_H1 ;  /* 0x3000006dff6b7230 */ /* 0x000fe40000004100 */
[--C-:B------:R-:W-:Y:S02]  /*2ab0*/  HADD2.F32 R108, -RZ, R110.reuse.H0_H0 ;  /* 0x2000006eff6c7230 */ /* 0x100fe40000004100 */
[----:B------:R-:W-:-:S02]  /*2ac0*/  HADD2.F32 R109, -RZ, R110.H1_H1 ;  /* 0x3000006eff6d7230 */ /* 0x000fc40000004100 */
[--C-:B------:R-:W-:Y:S02]  /*2ad0*/  HADD2.F32 R110, -RZ, R111.reuse.H0_H0 ;  /* 0x2000006fff6e7230 */ /* 0x100fe40000004100 */
[----:B------:R-:W-:-:S07]  /*2ae0*/  HADD2.F32 R111, -RZ, R111.H1_H1 ;  /* 0x3000006fff6f7230 */ /* 0x000fce0000004100 */
.L_x_13221:
[----:B------:R-:W0:Y:S02]  /*2af0*/  LDC.64 R132, c[0x0][0x3a8] ;  /* 0x0000ea00ff847b82 */ /* 0x000e240000000a00 */
[C---:B0-----:R-:W-:Y:S01]  /*2b00*/  IMAD.WIDE.U32 R132, R0.reuse, 0x20, R132 ;  /* 0x0000002000847825 */ /* 0x041fe200078e0084 */
[----:B------:R-:W-:-:S04]  /*2b10*/  IADD3 R0, PT, PT, R0, 0x80, RZ ;  /* 0x0000008000007810 */ /* 0x000fc80007ffe0ff */
[----:B------:R2:W-:Y:S04]  /*2b20*/  STG.E.128 desc[UR8][R132.64], R104 ;  /* 0x0000006884007986 */ /* 0x0005e8000c101d08 */
[----:B------:R2:W-:Y:S02]  /*2b30*/  STG.E.128 desc[UR8][R132.64+0x10], R108 ;  /* 0x0000106c84007986 */ /* 0x0005e4000c101d08 */
.L_x_13218:
[----:B------:R-:W-:Y:S05]  /*2b40*/  BSYNC.RECONVERGENT B0 ;  /* 0x0000000000007941 */ /* 0x000fea0003800200 */
.L_x_13217:
        /* <DEDUP_REMOVED lines=10> */
[----:B---3--:R-:W-:-:S04]  /*2bf0*/  IMAD.WIDE.U32 R112, R0, 0x10, R112 ;  /* 0x0000001000707825 */ /* 0x008fc800078e0070 */
[----:B----4-:R-:W-:-:S05]  /*2c00*/  @P0 IMAD.WIDE.U32 R114, R0, 0x10, R114 ;  /* 0x0000001000720825 */ /* 0x010fca00078e0072 */
[----:B------:R3:W5:Y:S01]  /*2c10*/  @P0 LDG.E.128 R140, desc[UR8][R114.64] ;  /* 0x00000008728c0981 */ /* 0x000762000c1e1d00 */
[----:B012---:R-:W-:-:S03]  /*2c20*/  @P4 IMAD.WIDE.U32 R132, R0, 0x20, R116 ;  /* 0x0000002000844825 */ /* 0x007fc600078e0074 */
[----:B------:R3:W5:Y:S04]  /*2c30*/  LDG.E.128 R116, desc[UR8][R112.64] ;  /* 0x0000000870747981 */ /* 0x000768000c1e1d00 */
[----:B------:R3:W5:Y:S04]  /*2c40*/  @P4 LDG.E.128 R80, desc[UR8][R132.64] ;  /* 0x0000000884504981 */ /* 0x000768000c1e1d00 */
[----:B------:R3:W5:Y:S01]  /*2c50*/  @P4 LDG.E.128 R84, desc[UR8][R132.64+0x10] ;  /* 0x0000100884544981 */ /* 0x000762000c1e1d00 */
[----:B------:R-:W-:Y:S05]  /*2c60*/  @!P0 BRA `(.L_x_13225) ;  /* 0x0000000000ec8947 */ /* 0x000fea0003800000 */
[----:B------:R-:W-:Y:S05]  /*2c70*/  @!P4 BRA `(.L_x_13226) ;  /* 0x000000000084c947 */ /* 0x000fea0003800000 */
[--C-:B---3-5:R-:W-:Y:S02]  /*2c80*/  HADD2.F32 R112, -RZ, R116.reuse.H0_H0 ;  /* 0x20000074ff707230 */ /* 0x128fe40000004100 */
        /* <DEDUP_REMOVED lines=32> */
.L_x_13226:
[----:B---3-5:R-:W-:Y:S02]  /*2e90*/  HADD2.F32 R112, -RZ, R116.H0_H0 ;  /* 0x20000074ff707230 */ /* 0x028fe40000004100 */
        /* <DEDUP_REMOVED lines=24> */
.L_x_13225:
[----:B------:R-:W-:Y:S05]  /*3020*/  @!P4 BRA `(.L_x_13228) ;  /* 0x000000000044c947 */ /* 0x000fea0003800000 */
[--C-:B---3-5:R-:W-:Y:S02]  /*3030*/  HADD2.F32 R113, -RZ, R116.reuse.H0_H0 ;  /* 0x20000074ff717230 */ /* 0x128fe40000004100 */
        /* <DEDUP_REMOVED lines=16> */
.L_x_13228:
[--C-:B---3-5:R-:W-:Y:S02]  /*3140*/  HADD2.F32 R112, -RZ, R116.reuse.H0_H0 ;  /* 0x20000074ff707230 */ /* 0x128fe40000004100 */
[----:B------:R-:W-:Y:S02]  /*3150*/  HADD2.F32 R113, -RZ, R116.H1_H1 ;  /* 0x30000074ff717230 */ /* 0x000fe40000004100 */
[--C-:B------:R-:W-:Y:S02]  /*3160*/  HADD2.F32 R114, -RZ, R117.reuse.H0_H0 ;  /* 0x20000075ff727230 */ /* 0x100fe40000004100 */
[----:B------:R-:W-:Y:S02]  /*3170*/  HADD2.F32 R115, -RZ, R117.H1_H1 ;  /* 0x30000075ff737230 */ /* 0x000fe40000004100 */
[--C-:B------:R-:W-:Y:S02]  /*3180*/  HADD2.F32 R116, -RZ, R118.reuse.H0_H0 ;  /* 0x20000076ff747230 */ /* 0x100fe40000004100 */
[----:B------:R-:W-:-:S02]  /*3190*/  HADD2.F32 R117, -RZ, R118.H1_H1 ;  /* 0x30000076ff757230 */ /* 0x000fc40000004100 */
[--C-:B------:R-:W-:Y:S02]  /*31a0*/  HADD2.F32 R118, -RZ, R119.reuse.H0_H0 ;  /* 0x20000077ff767230 */ /* 0x100fe40000004100 */
[----:B------:R-:W-:-:S07]  /*31b0*/  HADD2.F32 R119, -RZ, R119.H1_H1 ;  /* 0x30000077ff777230 */ /* 0x000fce0000004100 */
.L_x_13227:
[----:B------:R-:W0:Y:S02]  /*31c0*/  LDC.64 R132, c[0x0][0x3a8] ;  /* 0x0000ea00ff847b82 */ /* 0x000e240000000a00 */
[C---:B0-----:R-:W-:Y:S01]  /*31d0*/  IMAD.WIDE.U32 R132, R0.reuse, 0x20, R132 ;  /* 0x0000002000847825 */ /* 0x041fe200078e0084 */
[----:B------:R-:W-:-:S04]  /*31e0*/  IADD3 R0, PT, PT, R0, 0x80, RZ ;  /* 0x0000008000007810 */ /* 0x000fc80007ffe0ff */
[----:B------:R3:W-:Y:S04]  /*31f0*/  STG.E.128 desc[UR8][R132.64], R112 ;  /* 0x0000007084007986 */ /* 0x0007e8000c101d08 */
[----:B------:R3:W-:Y:S02]  /*3200*/  STG.E.128 desc[UR8][R132.64+0x10], R116 ;  /* 0x0000107484007986 */ /* 0x0007e4000c101d08 */
.L_x_13224:
[----:B------:R-:W-:Y:S05]  /*3210*/  BSYNC.RECONVERGENT B0 ;  /* 0x0000000000007941 */ /* 0x000fea0003800200 */
.L_x_13223:
        /* <DEDUP_REMOVED lines=19> */
[--C-:B0----5:R-:W-:Y:S02]  /*3350*/  HADD2.F32 R120, -RZ, R124.reuse.H0_H0 ;  /* 0x2000007cff787230 */ /* 0x121fe40000004100 */
        /* <DEDUP_REMOVED lines=8> */
[----:B--23--:R-:W-:Y:S02]  /*33e0*/  HADD2.F32 R132, -RZ, R126.H1_H1 ;  /* 0x3000007eff847230 */ /* 0x00cfe40000004100 */
        /* <DEDUP_REMOVED lines=23> */
.L_x_13232:
        /* <DEDUP_REMOVED lines=8> */
[----:B--23--:R-:W-:Y:S02]  /*35e0*/  HADD2.F32 R132, -RZ, R126.H0_H0 ;  /* 0x2000007eff847230 */ /* 0x00cfe40000004100 */
        /* <DEDUP_REMOVED lines=16> */
.L_x_13231:
[----:B------:R-:W-:Y:S05]  /*36f0*/  @!P5 BRA `(.L_x_13234) ;  /* 0x000000000044d947 */ /* 0x000fea0003800000 */
[--C-:B0----5:R-:W-:Y:S02]  /*3700*/  HADD2.F32 R121, -RZ, R124.reuse.H0_H0 ;  /* 0x2000007cff797230 */ /* 0x121fe40000004100 */
[----:B------:R-:W-:Y:S02]  /*3710*/  HADD2.F32 R124, -RZ, R124.H1_H1 ;  /* 0x3000007cff7c7230 */ /* 0x000fe40000004100 */
[--C-:B------:R-:W-:Y:S02]  /*3720*/  HADD2.F32 R123, -RZ, R125.reuse.H0_H0 ;  /* 0x2000007dff7b7230 */ /* 0x100fe40000004100 */
[----:B------:R-:W-:Y:S01]  /*3730*/  FADD.FTZ R120, R80, R121 ;  /* 0x0000007950787221 */ /* 0x000fe20000010000 */
[----:B--23--:R-:W-:Y:S02]  /*3740*/  HADD2.F32 R132, -RZ, R125.H1_H1 ;  /* 0x3000007dff847230 */ /* 0x00cfe40000004100 */
        /* <DEDUP_REMOVED lines=12> */
.L_x_13234:
        /* <DEDUP_REMOVED lines=8> */
.L_x_13233:
[----:B--23--:R-:W0:Y:S02]  /*3890*/  LDC.64 R132, c[0x0][0x3a8] ;  /* 0x0000ea00ff847b82 */ /* 0x00ce240000000a00 */
[----:B0-----:R-:W-:-:S05]  /*38a0*/  IMAD.WIDE.U32 R132, R0, 0x20, R132 ;  /* 0x0000002000847825 */ /* 0x001fca00078e0084 */
[----:B------:R4:W-:Y:S04]  /*38b0*/  STG.E.128 desc[UR8][R132.64], R120 ;  /* 0x0000007884007986 */ /* 0x0009e8000c101d08 */
[----:B------:R4:W-:Y:S02]  /*38c0*/  STG.E.128 desc[UR8][R132.64+0x10], R124 ;  /* 0x0000107c84007986 */ /* 0x0009e4000c101d08 */
.L_x_13230:
[----:B------:R-:W-:Y:S05]  /*38d0*/  BSYNC.RECONVERGENT B0 ;  /* 0x0000000000007941 */ /* 0x000fea0003800200 */
.L_x_13229:
[----:B------:R-:W-:Y:S01]  /*38e0*/  FADD.FTZ R0, RZ, R88 ;  /* 0x00000058ff007221 */ /* 0x000fe20000010000 */
[C---:B------:R-:W-:Y:S01]  /*38f0*/  ISETP.GE.U32.AND P0, PT, R3.reuse, 0x80, PT ;  /* 0x000000800300780c */ /* 0x040fe20003f06070 */
[----:B------:R-:W0:Y:S01]  /*3900*/  S2UR UR5, SR_CgaCtaId ;  /* 0x00000000000579c3 */ /* 0x000e220000008800 */
[----:B------:R-:W-:Y:S01]  /*3910*/  ISETP.GT.U32.AND P5, PT, R3, 0xff, PT ;  /* 0x000000ff0300780c */ /* 0x000fe20003fa4070 */
[----:B------:R-:W-:Y:S01]  /*3920*/  FADD.FTZ R131, R89, R0 ;  /* 0x0000000059837221 */ /* 0x000fe20000010000 */
[C---:B------:R-:W-:Y:S01]  /*3930*/  ISETP.GT.U32.AND P6, PT, R3.reuse, 0x17f, PT ;  /* 0x0000017f0300780c */ /* 0x040fe20003fc4070 */
[----:B------:R-:W-:Y:S01]  /*3940*/  UMOV UR4, 0x400 ;  /* 0x0000040000047882 */ /* 0x000fe20000000000 */
[----:B01234-:R-:W-:Y:S01]  /*3950*/  P2R R132, PR, RZ, 0x2 ;  /* 0x00000002ff847803 */ /* 0x01ffe20000000000 */
[----:B------:R-:W-:Y:S01]  /*3960*/  FADD.FTZ R0, R90, R131 ;  /* 0x000000835a007221 */ /* 0x000fe20000010000 */
[----:B------:R-:W-:Y:S01]  /*3970*/  ISETP.GT.U32.AND P1, PT, R3, 0x1ff, PT ;  /* 0x000001ff0300780c */ /* 0x000fe20003f24070 */
[----:B------:R-:W-:Y:S02]  /*3980*/  BSSY.RECONVERGENT B0, `(.L_x_13235) ;  /* 0x0000127000007945 */ /* 0x000fe40003800200 */
[----:B------:R-:W-:-:S04]  /*3990*/  FADD.FTZ R131, R91, R0 ;  /* 0x000000005b837221 */ /* 0x000fc80000010000 */
[----:B------:R-:W-:-:S04]  /*39a0*/  FADD.FTZ R0, R92, R131 ;  /* 0x000000835c007221 */ /* 0x000fc80000010000 */
[----:B------:R-:W-:-:S04]  /*39b0*/  FADD.FTZ R131, R93, R0 ;  /* 0x000000005d837221 */ /* 0x000fc80000010000 */
[----:B------:R-:W-:Y:S01]  /*39c0*/  FADD.FTZ R0, R94, R131 ;  /* 0x000000835e007221 */ /* 0x000fe20000010000 */
[----:B------:R-:W-:-:S03]  /*39d0*/  ULEA UR4, UR5, UR4, 0x18 ;  /* 0x0000000405047291 */ /* 0x000fc6000f8ec0ff */
        /* <DEDUP_REMOVED lines=48> */
[----:B------:R-:W-:-:S03]  /*3ce0*/  LOP3.LUT R145, R2, 0x1f, RZ, 0xc0, !PT ;  /* 0x0000001f02917812 */ /* 0x000fc600078ec0ff */
        /* <DEDUP_REMOVED lines=87> */
[----:B0-----:R-:W-:-:S07]  /*4260*/  FADD.FTZ R131, R0, R131 ;  /* 0x0000008300837221 */ /* 0x001fce0000010000 */
[----:B------:R-:W-:Y:S01]  /*4270*/  @!P5 SHF.R.U32.HI R0, RZ, 0x2, R2 ;  /* 0x00000002ff00d819 */ /* 0x000fe20000011602 */
[----:B------:R-:W0:Y:S02]  /*4280*/  SHFL.BFLY PT, R134, R131, 0x2, 0x1f ;  /* 0x0c401f0083867f89 */ /* 0x000e2400000e0000 */
[----:B0-----:R-:W-:Y:S01]  /*4290*/  FADD.FTZ R134, R131, R134 ;  /* 0x0000008683867221 */ /* 0x001fe20000010000 */
[----:B------:R-:W-:-:S04]  /*42a0*/  @!P5 LOP3.LUT R131, R0, 0x18, RZ, 0xc0, !PT ;  /* 0x000000180083d812 */ /* 0x000fc800078ec0ff */
[----:B------:R-:W0:Y:S02]  /*42b0*/  SHFL.BFLY PT, R133, R134, 0x4, 0x1f ;  /* 0x0c801f0086857f89 */ /* 0x000e2400000e0000 */
[----:B0-----:R-:W-:-:S05]  /*42c0*/  FADD.FTZ R133, R134, R133 ;  /* 0x0000008586857221 */ /* 0x001fca0000010000 */
[----:B------:R-:W0:Y:S02]  /*42d0*/  SHFL.BFLY PT, R144, R133, 0x8, 0x1f ;  /* 0x0d001f0085907f89 */ /* 0x000e2400000e0000 */
[----:B0-----:R-:W-:-:S05]  /*42e0*/  FADD.FTZ R144, R133, R144 ;  /* 0x0000009085907221 */ /* 0x001fca0000010000 */
[----:B------:R-:W0:Y:S02]  /*42f0*/  SHFL.BFLY PT, R135, R144, 0x10, 0x1f ;  /* 0x0e001f0090877f89 */ /* 0x000e2400000e0000 */
[----:B0-----:R-:W-:Y:S01]  /*4300*/  FADD.FTZ R133, R144, R135 ;  /* 0x0000008790857221 */ /* 0x001fe20000010000 */
[----:B------:R-:W-:Y:S01]  /*4310*/  CS2R R134, SRZ ;  /* 0x0000000000867805 */ /* 0x000fe2000001ff00 */
        /* <DEDUP_REMOVED lines=39> */
[----:B-1----:R-:W-:Y:S02]  /*4590*/  FADD.FTZ R131, R135, R132 ;  /* 0x0000008487837221 */ /* 0x002fe40000010000 */
[----:B------:R-:W-:Y:S01]  /*45a0*/  FMUL.FTZ R0, R0, R147 ;  /* 0x0000009300007220 */ /* 0x000fe20000410000 */
[----:B------:R-:W-:Y:S02]  /*45b0*/  MOV R147, UR6 ;  /* 0x0000000600937c02 */ /* 0x000fe40008000f00 */
[----:B------:R-:W1:Y:S01]  /*45c0*/  SHFL.IDX PT, R145, R145, RZ, 0x1f ;  /* 0x00001fff91917589 */ /* 0x000e6200000e0000 */
[----:B------:R-:W-:Y:S01]  /*45d0*/  FFMA.FTZ R0, R148, R0, R131 ;  /* 0x0000000094007223 */ /* 0x000fe20000010083 */
[----:B------:R-:W2:Y:S05]  /*45e0*/  @!P5 LDC.64 R134, c[0x0][0x3c8] ;  /* 0x0000f200ff86db82 */ /* 0x000eaa0000000a00 */
[----:B------:R-:W0:Y:S01]  /*45f0*/  SHFL.IDX PT, R0, R0, RZ, 0x1f ;  /* 0x00001fff00007589 */ /* 0x000e2200000e0000 */
[----:B-1----:R-:W-:Y:S01]  /*4600*/  FMUL.FTZ R131, R145, R145 ;  /* 0x0000009191837220 */ /* 0x002fe20000410000 */
[----:B--2---:R-:W-:-:S04]  /*4610*/  @!P5 IMAD.WIDE R134, R149, 0x4, R134 ;  /* 0x000000049586d825 */ /* 0x004fc800078e0286 */
[----:B------:R-:W-:Y:S01]  /*4620*/  FSEL R132, R131, RZ, !P6 ;  /* 0x000000ff83847208 */ /* 0x000fe20007000000 */
[----:B0-----:R-:W-:Y:S01]  /*4630*/  FFMA.FTZ R131, R0, UR7, R133 ;  /* 0x0000000700837c23 */ /* 0x001fe20008010085 */
[----:B------:R-:W-:-:S03]  /*4640*/  PLOP3.LUT P6, PT, PT, PT, UP2, 0x40, 0x4 ;  /* 0x000000000004781c */ /* 0x000fc60003fce828 */
[----:B------:R-:W-:Y:S01]  /*4650*/  FADD.FTZ R131, R131, R132 ;  /* 0x0000008483837221 */ /* 0x000fe20000010000 */
[----:B------:R-:W-:Y:S01]  /*4660*/  FSEL R0, R145, RZ, P6 ;  /* 0x000000ff91007208 */ /* 0x000fe20003000000 */
[----:B------:R-:W0:Y:S03]  /*4670*/  @!P5 LDC.64 R132, c[0x0][0x3c0] ;  /* 0x0000f000ff84db82 */ /* 0x000e260000000a00 */
[----:B------:R-:W-:Y:S01]  /*4680*/  R2UR UR5, R0 ;  /* 0x00000000000572ca */ /* 0x000fe200000e0000 */
[----:B------:R-:W1:Y:S02]  /*4690*/  MUFU.RSQ R131, R131 ;  /* 0x0000008300837308 */ /* 0x000e640000001400 */
[----:B-1----:R-:W-:Y:S01]  /*46a0*/  R2UR UR4, R131 ;  /* 0x00000000830472ca */ /* 0x002fe200000e0000 */
[----:B0-----:R-:W-:-:S05]  /*46b0*/  @!P5 IMAD.WIDE R132, R147, 0x4, R132 ;  /* 0x000000049384d825 */ /* 0x001fca00078e0284 */
[----:B------:R0:W-:Y:S07]  /*46c0*/  @!P5 STG.E desc[UR8][R132.64], R145 ;  /* 0x000000918400d986 */ /* 0x0001ee000c101908 */
[----:B------:R-:W-:-:S05]  /*46d0*/  MOV R147, UR4 ;  /* 0x0000000400937c02 */ /* 0x000fca0008000f00 */
[----:B------:R0:W-:Y:S01]  /*46e0*/  @!P5 STG.E desc[UR8][R134.64], R147 ;  /* 0x000000938600d986 */ /* 0x0001e2000c101908 */
[----:B------:R-:W-:Y:S05]  /*46f0*/  @!P0 BRA `(.L_x_13236) ;  /* 0x00000004003c8947 */ /* 0x000fea0003800000 */
[----:B------:R-:W-:Y:S01]  /*4700*/  FADD.FTZ R0, R94, -UR5 ;  /* 0x800000055e007e21 */ /* 0x000fe20008010000 */
[----:B-----5:R-:W-:Y:S02]  /*4710*/  HADD2.F32 R131, -RZ, R139.H0_H0 ;  /* 0x2000008bff837230 */ /* 0x020fe40000004100 */
[----:B0-----:R-:W-:Y:S02]  /*4720*/  HADD2.F32 R133, -RZ, R47.H0_H0 ;  /* 0x2000002fff857230 */ /* 0x001fe40000004100 */
[----:B------:R-:W-:Y:S01]  /*4730*/  FMUL.FTZ R144, R0, UR4 ;  /* 0x0000000400907c20 */ /* 0x000fe20008410000 */
[----:B------:R-:W-:Y:S01]  /*4740*/  FADD.FTZ R0, R92, -UR5 ;  /* 0x800000055c007e21 */ /* 0x000fe20008010000 */
[----:B------:R-:W-:Y:S02]  /*4750*/  HADD2.F32 R135, -RZ, R7.H0_H0 ;  /* 0x20000007ff877230 */ /* 0x000fe40000004100 */
        /* <DEDUP_REMOVED lines=12> */
[----:B------:R-:W-:Y:S01]  /*4820*/  FADD.FTZ R132, R93, -UR5 ;  /* 0x800000055d847e21 */ /* 0x000fe20008010000 */
[----:B------:R-:W-:Y:S02]  /*4830*/  HADD2.F32 R131, -RZ, R46.H0_H0 ;  /* 0x2000002eff837230 */ /* 0x000fe40000004100 */
[----:B------:R-:W-:Y:S01]  /*4840*/  FFMA.FTZ R147, R147, R146, R133 ;  /* 0x0000009293937223 */ /* 0x000fe20000010085 */
[----:B------:R-:W-:Y:S02]  /*4850*/  HADD2.F32 R133, -RZ, R62.H0_H0 ;  /* 0x2000003eff857230 */ /* 0x000fe40000004100 */
[----:B------:R-:W-:Y:S01]  /*4860*/  FMUL.FTZ R132, R132, UR4 ;  /* 0x0000000484847c20 */ /* 0x000fe20008410000 */
[----:B------:R-:W-:Y:S02]  /*4870*/  HADD2.F32 R145, -RZ, R138.H1_H1 ;  /* 0x3000008aff917230 */ /* 0x000fe40000004100 */
[----:B------:R-:W-:Y:S01]  /*4880*/  FFMA.FTZ R153, R0, R153, R131 ;  /* 0x0000009900997223 */ /* 0x000fe20000010083 */
[----:B------:R-:W-:Y:S01]  /*4890*/  HADD2.F32 R131, -RZ, R6.H0_H0 ;  /* 0x20000006ff837230 */ /* 0x000fe20000004100 */
[----:B------:R-:W-:Y:S01]  /*48a0*/  F2FP.F16.F32.PACK_AB R135, R135, R156 ;  /* 0x0000009c8787723e */ /* 0x000fe200000000ff */
[----:B------:R-:W-:Y:S01]  /*48b0*/  HADD2.F32 R149, -RZ, R46.H1_H1 ;  /* 0x3000002eff957230 */ /* 0x000fe20000004100 */
[----:B------:R-:W-:Y:S01]  /*48c0*/  F2FP.F16.F32.PACK_AB R147, R147, R144 ;  /* 0x000000909393723e */ /* 0x000fe200000000ff */
[----:B------:R-:W-:-:S02]  /*48d0*/  HADD2.F32 R151, -RZ, R6.H1_H1 ;  /* 0x30000006ff977230 */ /* 0x000fc40000004100 */
[----:B------:R-:W-:Y:S01]  /*48e0*/  FFMA.FTZ R131, R0, R131, R133 ;  /* 0x0000008300837223 */ /* 0x000fe20000010085 */
[----:B------:R-:W-:Y:S01]  /*48f0*/  FADD.FTZ R0, R90, -UR5 ;  /* 0x800000055a007e21 */ /* 0x000fe20008010000 */
[----:B------:R-:W-:Y:S02]  /*4900*/  HADD2.F32 R146, -RZ, R62.H1_H1 ;  /* 0x3000003eff927230 */ /* 0x000fe40000004100 */
[----:B------:R-:W-:Y:S01]  /*4910*/  FFMA.FTZ R134, R132, R145, R149 ;  /* 0x0000009184867223 */ /* 0x000fe20000010095 */
[----:B------:R-:W-:Y:S02]  /*4920*/  HADD2.F32 R133, -RZ, R137.H0_H0 ;  /* 0x20000089ff857230 */ /* 0x000fe40000004100 */
[----:B------:R-:W-:Y:S01]  /*4930*/  FMUL.FTZ R0, R0, UR4 ;  /* 0x0000000400007c20 */ /* 0x000fe20008410000 */
[----:B------:R-:W-:Y:S02]  /*4940*/  HADD2.F32 R145, -RZ, R45.H0_H0 ;  /* 0x2000002dff917230 */ /* 0x000fe40000004100 */
[----:B------:R-:W-:Y:S01]  /*4950*/  FFMA.FTZ R146, R132, R151, R146 ;  /* 0x0000009784927223 */ /* 0x000fe20000010092 */
        /* <DEDUP_REMOVED lines=13> */
[----:B------:R-:W-:Y:S01]  /*4a30*/  FADD.FTZ R148, R88, -UR5 ;  /* 0x8000000558947e21 */ /* 0x000fe20008010000 */
[----:B------:R-:W-:Y:S02]  /*4a40*/  HADD2.F32 R151, -RZ, R44.H0_H0 ;  /* 0x2000002cff977230 */ /* 0x000fe40000004100 */
[----:B------:R-:W-:Y:S01]  /*4a50*/  FFMA.FTZ R145, R145, R152, R149 ;  /* 0x0000009891917223 */ /* 0x000fe20000010095 */
[----:B------:R-:W-:Y:S01]  /*4a60*/  FMUL.FTZ R148, R148, UR4 ;  /* 0x0000000494947c20 */ /* 0x000fe20008410000 */
[----:B------:R-:W-:Y:S01]  /*4a70*/  HADD2.F32 R149, -RZ, R136.H0_H0 ;  /* 0x20000088ff957230 */ /* 0x000fe20000004100 */
[----:B------:R-:W-:Y:S01]  /*4a80*/  F2FP.F16.F32.PACK_AB R133, R133, R132 ;  /* 0x000000848585723e */ /* 0x000fe200000000ff */
[----:B------:R-:W-:Y:S01]  /*4a90*/  HADD2.F32 R155, -RZ, R4.H0_H0 ;  /* 0x20000004ff9b7230 */ /* 0x000fe20000004100 */
[----:B------:R-:W-:Y:S01]  /*4aa0*/  F2FP.F16.F32.PACK_AB R145, R145, R0 ;  /* 0x000000009191723e */ /* 0x000fe200000000ff */
[----:B------:R-:W-:-:S02]  /*4ab0*/  HADD2.F32 R152, -RZ, R60.H0_H0 ;  /* 0x2000003cff987230 */ /* 0x000fc40000004100 */
[C---:B------:R-:W-:Y:S01]  /*4ac0*/  FFMA.FTZ R154, R148.reuse, R149, R151 ;  /* 0x00000095949a7223 */ /* 0x040fe20000010097 */
[----:B------:R-:W-:Y:S01]  /*4ad0*/  HADD2.F32 R158, -RZ, R136.H1_H1 ;  /* 0x30000088ff9e7230 */ /* 0x000fe20000004100 */
[----:B------:R-:W0:Y:S01]  /*4ae0*/  LDC.64 R150, c[0x0][0x430] ;  /* 0x00010c00ff967b82 */ /* 0x000e220000000a00 */
[----:B------:R-:W-:Y:S02]  /*4af0*/  HADD2.F32 R160, -RZ, R44.H1_H1 ;  /* 0x3000002cffa07230 */ /* 0x000fe40000004100 */
[----:B------:R-:W-:Y:S01]  /*4b00*/  FFMA.FTZ R152, R148, R155, R152 ;  /* 0x0000009b94987223 */ /* 0x000fe20000010098 */
[----:B------:R-:W-:Y:S01]  /*4b10*/  FADD.FTZ R155, R89, -UR5 ;  /* 0x80000005599b7e21 */ /* 0x000fe20008010000 */
[----:B------:R-:W-:Y:S02]  /*4b20*/  HADD2.F32 R162, -RZ, R4.H1_H1 ;  /* 0x30000004ffa27230 */ /* 0x000fe40000004100 */
[----:B------:R-:W-:Y:S02]  /*4b30*/  HADD2.F32 R159, -RZ, R60.H1_H1 ;  /* 0x3000003cff9f7230 */ /* 0x000fe40000004100 */
[----:B------:R-:W-:Y:S01]  /*4b40*/  FMUL.FTZ R155, R155, UR4 ;  /* 0x000000049b9b7c20 */ /* 0x000fe20008410000 */
[----:B------:R-:W1:Y:S03]  /*4b50*/  LDC.64 R148, c[0x0][0x428] ;  /* 0x00010a00ff947b82 */ /* 0x000e660000000a00 */
[C---:B------:R-:W-:Y:S01]  /*4b60*/  FFMA.FTZ R157, R155.reuse, R158, R160 ;  /* 0x0000009e9b9d7223 */ /* 0x040fe200000100a0 */
[----:B------:R-:W-:-:S04]  /*4b70*/  FFMA.FTZ R159, R155, R162, R159 ;  /* 0x000000a29b9f7223 */ /* 0x000fc8000001009f */
[----:B------:R-:W-:Y:S02]  /*4b80*/  F2FP.F16.F32.PACK_AB R132, R157, R154 ;  /* 0x0000009a9d84723e */ /* 0x000fe400000000ff */
[----:B------:R-:W-:Y:S01]  /*4b90*/  F2FP.F16.F32.PACK_AB R144, R159, R152 ;  /* 0x000000989f90723e */ /* 0x000fe200000000ff */
[----:B0-----:R-:W-:-:S04]  /*4ba0*/  IMAD.WIDE.U32 R150, R130, 0x10, R150 ;  /* 0x0000001082967825 */ /* 0x001fc800078e0096 */
[C---:B-1----:R-:W-:Y:S01]  /*4bb0*/  IMAD.WIDE.U32 R148, R130.reuse, 0x10, R148 ;  /* 0x0000001082947825 */ /* 0x042fe200078e0094 */
[----:B------:R-:W-:-:S04]  /*4bc0*/  IADD3 R130, PT, PT, R130, 0x80, RZ ;  /* 0x0000008082827810 */ /* 0x000fc80007ffe0ff */
[----:B------:R1:W-:Y:S04]  /*4bd0*/  STG.E.128 desc[UR8][R148.64], R132 ;  /* 0x0000008494007986 */ /* 0x0003e8000c101d08 */
[----:B------:R1:W-:Y:S02]  /*4be0*/  STG.E.128 desc[UR8][R150.64], R144 ;  /* 0x0000009096007986 */ /* 0x0003e4000c101d08 */
.L_x_13236:
[----:B------:R-:W-:Y:S05]  /*4bf0*/  BSYNC.RECONVERGENT B0 ;  /* 0x0000000000007941 */ /* 0x000fea0003800200 */
.L_x_13235:
[----:B------:R-:W-:Y:S04]  /*4c00*/  BSSY.RECONVERGENT B0, `(.L_x_13237) ;  /* 0x0000051000007945 */ /* 0x000fe80003800200 */
[----:B------:R-:W-:Y:S05]  /*4c10*/  @!P1 BRA `(.L_x_13238) ;  /* 0x00000004003c9947 */ /* 0x000fea0003800000 */
[----:B------:R-:W-:Y:S01]  /*4c20*/  FADD.FTZ R0, R102, -UR5 ;  /* 0x8000000566007e21 */ /* 0x000fe20008010000 */
[----:B-----5:R-:W-:Y:S02]  /*4c30*/  HADD2.F32 R131, -RZ, R11.H0_H0 ;  /* 0x2000000bff837230 */ /* 0x020fe40000004100 */
[----:B01----:R-:W-:Y:S02]  /*4c40*/  HADD2.F32 R133, -RZ, R43.H0_H0 ;  /* 0x2000002bff857230 */ /* 0x003fe40000004100 */
        /* <DEDUP_REMOVED lines=76> */
.L_x_13238:
[----:B------:R-:W-:Y:S05]  /*5110*/  BSYNC.RECONVERGENT B0 ;  /* 0x0000000000007941 */ /* 0x000fea0003800200 */
.L_x_13237:
[----:B------:R-:W-:Y:S04]  /*5120*/  BSSY.RECONVERGENT B0, `(.L_x_13239) ;  /* 0x0000051000007945 */ /* 0x000fe80003800200 */
[----:B------:R-:W-:Y:S05]  /*5130*/  @!P2 BRA `(.L_x_13240) ;  /* 0x00000004003ca947 */ /* 0x000fea0003800000 */
[----:B------:R-:W-:Y:S01]  /*5140*/  FADD.FTZ R0, R110, -UR5 ;  /* 0x800000056e007e21 */ /* 0x000fe20008010000 */
[----:B-----5:R-:W-:Y:S02]  /*5150*/  HADD2.F32 R131, -RZ, R19.H0_H0 ;  /* 0x20000013ff837230 */ /* 0x020fe40000004100 */
[----:B012---:R-:W-:Y:S02]  /*5160*/  HADD2.F32 R133, -RZ, R39.H0_H0 ;  /* 0x20000027ff857230 */ /* 0x007fe40000004100 */
        /* <DEDUP_REMOVED lines=76> */
.L_x_13240:
[----:B------:R-:W-:Y:S05]  /*5630*/  BSYNC.RECONVERGENT B0 ;  /* 0x0000000000007941 */ /* 0x000fea0003800200 */
.L_x_13239:
[----:B------:R-:W-:Y:S04]  /*5640*/  BSSY.RECONVERGENT B0, `(.L_x_13241) ;  /* 0x0000051000007945 */ /* 0x000fe80003800200 */
[----:B------:R-:W-:Y:S05]  /*5650*/  @!P3 BRA `(.L_x_13242) ;  /* 0x00000004003cb947 */ /* 0x000fea0003800000 */
[----:B------:R-:W-:Y:S01]  /*5660*/  FADD.FTZ R0, R118, -UR5 ;  /* 0x8000000576007e21 */ /* 0x000fe20008010000 */
[----:B-----5:R-:W-:Y:S02]  /*5670*/  HADD2.F32 R131, -RZ, R27.H0_H0 ;  /* 0x2000001bff837230 */ /* 0x020fe40000004100 */
[----:B0123--:R-:W-:Y:S02]  /*5680*/  HADD2.F32 R133, -RZ, R35.H0_H0 ;  /* 0x20000023ff857230 */ /* 0x00ffe40000004100 */
        /* <DEDUP_REMOVED lines=76> */
.L_x_13242:
[----:B------:R-:W-:Y:S05]  /*5b50*/  BSYNC.RECONVERGENT B0 ;  /* 0x0000000000007941 */ /* 0x000fea0003800200 */
.L_x_13241:
[----:B------:R-:W-:Y:S04]  /*5b60*/  BSSY.RECONVERGENT B0, `(.L_x_13243) ;  /* 0x0000050000007945 */ /* 0x000fe80003800200 */
[----:B------:R-:W-:Y:S05]  /*5b70*/  @!P4 BRA `(.L_x_13244) ;  /* 0x000000040038c947 */ /* 0x000fea0003800000 */
[----:B------:R-:W-:Y:S01]  /*5b80*/  FADD.FTZ R0, R120, -UR5 ;  /* 0x8000000578007e21 */ /* 0x000fe20008010000 */
[----:B-----5:R-:W-:Y:S02]  /*5b90*/  HADD2.F32 R131, -RZ, R64.H0_H0 ;  /* 0x20000040ff837230 */ /* 0x020fe40000004100 */
[----:B-1234-:R-:W-:Y:S01]  /*5ba0*/  FADD.FTZ R144, R122, -UR5 ;  /* 0x800000057a907e21 */ /* 0x01efe20008010000 */
[----:B0-----:R-:W-:Y:S02]  /*5bb0*/  HADD2.F32 R133, -RZ, R72.H0_H0 ;  /* 0x20000048ff857230 */ /* 0x001fe40000004100 */
[----:B------:R-:W-:Y:S01]  /*5bc0*/  FMUL.FTZ R0, R0, UR4 ;  /* 0x0000000400007c20 */ /* 0x000fe20008410000 */
[----:B------:R-:W-:Y:S02]  /*5bd0*/  HADD2.F32 R135, -RZ, R68.H0_H0 ;  /* 0x20000044ff877230 */ /* 0x000fe40000004100 */
[----:B------:R-:W-:Y:S01]  /*5be0*/  FMUL.FTZ R147, R144, UR4 ;  /* 0x0000000490937c20 */ /* 0x000fe20008410000 */
[----:B------:R-:W-:-:S02]  /*5bf0*/  HADD2.F32 R145, -RZ, R76.H0_H0 ;  /* 0x2000004cff917230 */ /* 0x000fc40000004100 */
[C---:B------:R-:W-:Y:S01]  /*5c00*/  FFMA.FTZ R132, R0.reuse, R131, R133 ;  /* 0x0000008300847223 */ /* 0x040fe20000010085 */
[----:B------:R-:W-:Y:S01]  /*5c10*/  FADD.FTZ R131, R121, -UR5 ;  /* 0x8000000579837e21 */ /* 0x000fe20008010000 */
[----:B------:R-:W-:Y:S02]  /*5c20*/  HADD2.F32 R134, -RZ, R64.H1_H1 ;  /* 0x30000040ff867230 */ /* 0x000fe40000004100 */
[----:B------:R-:W-:Y:S02]  /*5c30*/  HADD2.F32 R146, -RZ, R72.H1_H1 ;  /* 0x30000048ff927230 */ /* 0x000fe40000004100 */
[----:B------:R-:W-:Y:S01]  /*5c40*/  FMUL.FTZ R131, R131, UR4 ;  /* 0x0000000483837c20 */ /* 0x000fe20008410000 */
[----:B------:R-:W-:Y:S02]  /*5c50*/  HADD2.F32 R148, -RZ, R68.H1_H1 ;  /* 0x30000044ff947230 */ /* 0x000fe40000004100 */
[----:B------:R-:W-:Y:S01]  /*5c60*/  FFMA.FTZ R144, R0, R135, R145 ;  /* 0x0000008700907223 */ /* 0x000fe20000010091 */
[----:B------:R-:W-:-:S02]  /*5c70*/  HADD2.F32 R133, -RZ, R76.H1_H1 ;  /* 0x3000004cff857230 */ /* 0x000fc40000004100 */
[----:B------:R-:W-:Y:S01]  /*5c80*/  FFMA.FTZ R145, R131, R134, R146 ;  /* 0x0000008683917223 */ /* 0x000fe20000010092 */
[----:B------:R-:W-:Y:S02]  /*5c90*/  HADD2.F32 R150, -RZ, R65.H0_H0 ;  /* 0x20000041ff967230 */ /* 0x000fe40000004100 */
[----:B------:R-:W-:Y:S01]  /*5ca0*/  FADD.FTZ R135, R123, -UR5 ;  /* 0x800000057b877e21 */ /* 0x000fe20008010000 */
[----:B------:R-:W-:Y:S02]  /*5cb0*/  HADD2.F32 R152, -RZ, R73.H0_H0 ;  /* 0x20000049ff987230 */ /* 0x000fe40000004100 */
[----:B------:R-:W-:Y:S01]  /*5cc0*/  FFMA.FTZ R131, R131, R148, R133 ;  /* 0x0000009483837223 */ /* 0x000fe20000010085 */
[----:B------:R-:W-:Y:S02]  /*5cd0*/  HADD2.F32 R0, -RZ, R69.H0_H0 ;  /* 0x20000045ff007230 */ /* 0x000fe40000004100 */
[----:B------:R-:W-:Y:S01]  /*5ce0*/  FMUL.FTZ R135, R135, UR4 ;  /* 0x0000000487877c20 */ /* 0x000fe20008410000 */
[----:B------:R-:W-:-:S02]  /*5cf0*/  HADD2.F32 R134, -RZ, R77.H0_H0 ;  /* 0x2000004dff867230 */ /* 0x000fc40000004100 */
[----:B------:R-:W-:Y:S01]  /*5d00*/  FFMA.FTZ R133, R147, R150, R152 ;  /* 0x0000009693857223 */ /* 0x000fe20000010098 */
[----:B------:R-:W-:Y:S01]  /*5d10*/  HADD2.F32 R146, -RZ, R65.H1_H1 ;  /* 0x30000041ff927230 */ /* 0x000fe20000004100 */
[----:B------:R-:W-:Y:S01]  /*5d20*/  F2FP.F16.F32.PACK_AB R132, R145, R132 ;  /* 0x000000849184723e */ /* 0x000fe200000000ff */
[----:B------:R-:W-:Y:S02]  /*5d30*/  HADD2.F32 R148, -RZ, R73.H1_H1 ;  /* 0x30000049ff947230 */ /* 0x000fe40000004100 */
[----:B------:R-:W-:Y:S01]  /*5d40*/  FFMA.FTZ R0, R147, R0, R134 ;  /* 0x0000000093007223 */ /* 0x000fe20000010086 */
[----:B------:R-:W-:Y:S02]  /*5d50*/  HADD2.F32 R150, -RZ, R69.H1_H1 ;  /* 0x30000045ff967230 */ /* 0x000fe40000004100 */
[----:B------:R-:W-:Y:S01]  /*5d60*/  FADD.FTZ R134, R124, -UR5 ;  /* 0x800000057c867e21 */ /* 0x000fe20008010000 */
[----:B------:R-:W-:Y:S02]  /*5d70*/  HADD2.F32 R153, -RZ, R77.H1_H1 ;  /* 0x3000004dff997230 */ /* 0x000fe40000004100 */
[----:B------:R-:W-:Y:S01]  /*5d80*/  FFMA.FTZ R146, R135, R146, R148 ;  /* 0x0000009287927223 */ /* 0x000fe20000010094 */
[----:B------:R-:W-:-:S02]  /*5d90*/  HADD2.F32 R147, -RZ, R74.H0_H0 ;  /* 0x2000004aff937230 */ /* 0x000fc40000004100 */
[----:B------:R-:W-:Y:S01]  /*5da0*/  FMUL.FTZ R152, R134, UR4 ;  /* 0x0000000486987c20 */ /* 0x000fe20008410000 */
[----:B------:R-:W-:Y:S02]  /*5db0*/  HADD2.F32 R149, -RZ, R70.H0_H0 ;  /* 0x20000046ff957230 */ /* 0x000fe40000004100 */
[----:B------:R-:W-:Y:S01]  /*5dc0*/  FFMA.FTZ R153, R135, R150, R153 ;  /* 0x0000009687997223 */ /* 0x000fe20000010099 */
[----:B------:R-:W-:Y:S01]  /*5dd0*/  HADD2.F32 R135, -RZ, R66.H0_H0 ;  /* 0x20000042ff877230 */ /* 0x000fe20000004100 */
[----:B------:R-:W-:Y:S01]  /*5de0*/  F2FP.F16.F32.PACK_AB R133, R146, R133 ;  /* 0x000000859285723e */ /* 0x000fe200000000ff */
[----:B------:R-:W-:Y:S01]  /*5df0*/  HADD2.F32 R148, -RZ, R78.H0_H0 ;  /* 0x2000004eff947230 */ /* 0x000fe20000004100 */
[----:B------:R-:W-:Y:S01]  /*5e00*/  F2FP.F16.F32.PACK_AB R144, R131, R144 ;  /* 0x000000908390723e */ /* 0x000fe200000000ff */
[----:B------:R-:W-:Y:S02]  /*5e10*/  HADD2.F32 R150, -RZ, R74.H1_H1 ;  /* 0x3000004aff967230 */ /* 0x000fe40000004100 */
[C---:B------:R-:W-:Y:S01]  /*5e20*/  FFMA.FTZ R134, R152.reuse, R135, R147 ;  /* 0x0000008798867223 */ /* 0x040fe20000010093 */
[----:B------:R-:W-:Y:S01]  /*5e30*/  FADD.FTZ R135, R125, -UR5 ;  /* 0x800000057d877e21 */ /* 0x000fe20008010000 */
[----:B------:R-:W-:Y:S01]  /*5e40*/  FFMA.FTZ R152, R152, R149, R148 ;  /* 0x0000009598987223 */ /* 0x000fe20000010094 */
[----:B------:R-:W-:Y:S01]  /*5e50*/  HADD2.F32 R148, -RZ, R66.H1_H1 ;  /* 0x30000042ff947230 */ /* 0x000fe20000004100 */
[----:B------:R-:W-:Y:S01]  /*5e60*/  F2FP.F16.F32.PACK_AB R145, R153, R0 ;  /* 0x000000009991723e */ /* 0x000fe200000000ff */
[----:B------:R-:W-:-:S02]  /*5e70*/  HADD2.F32 R154, -RZ, R70.H1_H1 ;  /* 0x30000046ff9a7230 */ /* 0x000fc40000004100 */
[----:B------:R-:W-:Y:S01]  /*5e80*/  FMUL.FTZ R135, R135, UR4 ;  /* 0x0000000487877c20 */ /* 0x000fe20008410000 */
[----:B------:R-:W-:Y:S02]  /*5e90*/  HADD2.F32 R155, -RZ, R78.H1_H1 ;  /* 0x3000004eff9b7230 */ /* 0x000fe40000004100 */
[----:B------:R-:W-:Y:S02]  /*5ea0*/  HADD2.F32 R149, -RZ, R75.H0_H0 ;  /* 0x2000004bff957230 */ /* 0x000fe40000004100 */
[C---:B------:R-:W-:Y:S01]  /*5eb0*/  FFMA.FTZ R147, R135.reuse, R148, R150 ;  /* 0x0000009487937223 */ /* 0x040fe20000010096 */
[----:B------:R-:W-:Y:S02]  /*5ec0*/  HADD2.F32 R151, -RZ, R71.H0_H0 ;  /* 0x20000047ff977230 */ /* 0x000fe40000004100 */
[----:B------:R-:W-:Y:S01]  /*5ed0*/  FFMA.FTZ R155, R135, R154, R155 ;  /* 0x0000009a879b7223 */ /* 0x000fe2000001009b */
[----:B------:R-:W-:Y:S01]  /*5ee0*/  FADD.FTZ R135, R126, -UR5 ;  /* 0x800000057e877e21 */ /* 0x000fe20008010000 */
[----:B------:R-:W-:Y:S01]  /*5ef0*/  HADD2.F32 R148, -RZ, R79.H0_H0 ;  /* 0x2000004fff947230 */ /* 0x000fe20000004100 */
[----:B------:R-:W-:Y:S01]  /*5f00*/  F2FP.F16.F32.PACK_AB R134, R147, R134 ;  /* 0x000000869386723e */ /* 0x000fe200000000ff */
[----:B------:R-:W-:-:S02]  /*5f10*/  HADD2.F32 R157, -RZ, R67.H1_H1 ;  /* 0x30000043ff9d7230 */ /* 0x000fc40000004100 */
[----:B------:R-:W-:Y:S01]  /*5f20*/  FMUL.FTZ R154, R135, UR4 ;  /* 0x00000004879a7c20 */ /* 0x000fe20008410000 */
[----:B------:R-:W-:Y:S01]  /*5f30*/  HADD2.F32 R135, -RZ, R67.H0_H0 ;  /* 0x20000043ff877230 */ /* 0x000fe20000004100 */
[----:B------:R-:W-:Y:S01]  /*5f40*/  F2FP.F16.F32.PACK_AB R146, R155, R152 ;  /* 0x000000989b92723e */ /* 0x000fe200000000ff */
[----:B------:R-:W-:Y:S02]  /*5f50*/  HADD2.F32 R159, -RZ, R75.H1_H1 ;  /* 0x3000004bff9f7230 */ /* 0x000fe40000004100 */
[----:B------:R-:W-:Y:S02]  /*5f60*/  HADD2.F32 R160, -RZ, R79.H1_H1 ;  /* 0x3000004fffa07230 */ /* 0x000fe40000004100 */
[C---:B------:R-:W-:Y:S01]  /*5f70*/  FFMA.FTZ R135, R154.reuse, R135, R149 ;  /* 0x000000879a877223 */ /* 0x040fe20000010095 */
[----:B------:R-:W-:Y:S01]  /*5f80*/  FFMA.FTZ R154, R154, R151, R148 ;  /* 0x000000979a9a7223 */ /* 0x000fe20000010094 */
[----:B------:R-:W-:Y:S01]  /*5f90*/  FADD.FTZ R148, R127, -UR5 ;  /* 0x800000057f947e21 */ /* 0x000fe20008010000 */
[----:B------:R-:W0:Y:S03]  /*5fa0*/  LDC.64 R150, c[0x0][0x430] ;  /* 0x00010c00ff967b82 */ /* 0x000e260000000a00 */
[----:B------:R-:W-:-:S04]  /*5fb0*/  FMUL.FTZ R156, R148, UR4 ;  /* 0x00000004949c7c20 */ /* 0x000fc80008410000 */
[----:B------:R-:W-:Y:S01]  /*5fc0*/  FFMA.FTZ R158, R156, R157, R159 ;  /* 0x0000009d9c9e7223 */ /* 0x000fe2000001009f */
[----:B------:R-:W1:Y:S01]  /*5fd0*/  LDC.64 R148, c[0x0][0x428] ;  /* 0x00010a00ff947b82 */ /* 0x000e620000000a00 */
[----:B------:R-:W-:-:S03]  /*5fe0*/  HADD2.F32 R157, -RZ, R71.H1_H1 ;  /* 0x30000047ff9d7230 */ /* 0x000fc60000004100 */
[----:B------:R-:W-:Y:S02]  /*5ff0*/  F2FP.F16.F32.PACK_AB R135, R158, R135 ;  /* 0x000000879e87723e */ /* 0x000fe400000000ff */
[----:B------:R-:W-:-:S05]  /*6000*/  FFMA.FTZ R157, R156, R157, R160 ;  /* 0x0000009d9c9d7223 */ /* 0x000fca00000100a0 */
[----:B------:R-:W-:Y:S01]  /*6010*/  F2FP.F16.F32.PACK_AB R147, R157, R154 ;  /* 0x0000009a9d93723e */ /* 0x000fe200000000ff */
[----:B0-----:R-:W-:-:S04]  /*6020*/  IMAD.WIDE.U32 R150, R130, 0x10, R150 ;  /* 0x0000001082967825 */ /* 0x001fc800078e0096 */
[----:B-1----:R-:W-:-:S05]  /*6030*/  IMAD.WIDE.U32 R148, R130, 0x10, R148 ;  /* 0x0000001082947825 */ /* 0x002fca00078e0094 */
[----:B------:R0:W-:Y:S04]  /*6040*/  STG.E.128 desc[UR8][R148.64], R132 ;  /* 0x0000008494007986 */ /* 0x0001e8000c101d08 */
[----:B------:R0:W-:Y:S02]  /*6050*/  STG.E.128 desc[UR8][R150.64], R144 ;  /* 0x0000009096007986 */ /* 0x0001e4000c101d08 */
.L_x_13244:
[----:B------:R-:W-:Y:S05]  /*6060*/  BSYNC.RECONVERGENT B0 ;  /* 0x0000000000007941 */ /* 0x000fea0003800200 */
.L_x_13243:
[----:B------:R-:W-:Y:S02]  /*6070*/  UIADD3 UR6, UPT, UPT, UR6, UR14, URZ ;  /* 0x0000000e06067290 */ /* 0x000fe4000fffe0ff */
[----:B------:R-:W-:Y:S02]  /*6080*/  UPLOP3.LUT UP1, UPT, UPT, UPT, UP1, 0x40, 0x4 ;  /* 0x000000000004789c */ /* 0x000fe40003f2e810 */
[----:B------:R-:W-:-:S09]  /*6090*/  UISETP.GE.AND UP0, UPT, UR6, UR15, UPT ;  /* 0x0000000f0600728c */ /* 0x000fd2000bf06270 */
[----:B------:R-:W-:Y:S05]  /*60a0*/  BRA.U !UP0, `(.L_x_13245) ;  /* 0xffffffb508587547 */ /* 0x000fea000b83ffff */
[----:B------:R-:W-:Y:S05]  /*60b0*/  EXIT ;  /* 0x000000000000794d */ /* 0x000fea0003800000 */
.L_x_13246:
        /* <DEDUP_REMOVED lines=12> */
.L_x_22348:


//--------------------- .text._ZN10layer_norm31ln_parallel_residual_fwd_kernelINS_13Kernel_traitsI6__halfS2_fS2_fjLj5120ELj1ELj1ELj4ELj16ENS_18Kernel_traits_baseILj5120ES2_S2_fS2_fjLj128EEEEELb0ELb0ELb1EEEvNS_9FwdParamsE --------------------------
	.section	.text._ZN10layer_norm31ln_parallel_residual_fwd_kernelINS_13Kernel_traitsI6__halfS2_fS2_fjLj5120ELj1ELj1ELj4ELj16ENS_18Kernel_traits_baseILj5120ES2_S2_fS2_fjLj128EEEEELb0ELb0ELb1EEEvNS_9FwdParamsE,"ax",@progbits
	.align	128
        .global         _ZN10layer_norm31ln_parallel_residual_fwd_kernelINS_13Kernel_traitsI6__halfS2_fS2_fjLj5120ELj1ELj1ELj4ELj16ENS_18Kernel_traits_baseILj5120ES2_S2_fS2_fjLj128EEEEELb0ELb0ELb1EEEvNS_9FwdParamsE
        .type           _ZN10layer_norm31ln_parallel_residual_fwd_kernelINS_13Kernel_traitsI6__halfS2_fS2_fjLj5120ELj1ELj1ELj4ELj16ENS_18Kernel_traits_baseILj5120ES2_S2_fS2_fjLj128EEEEELb0ELb0ELb1EEEvNS_9FwdParamsE,@function
        .size           _ZN10layer_norm31ln_parallel_residual_fwd_kernelINS_13Kernel_traitsI6__halfS2_fS2_fjLj5120ELj1ELj1ELj4ELj16ENS_18Kernel_traits_baseILj5120ES2_S2_fS2_fjLj128EEEEELb0ELb0ELb1EEEvNS_9FwdParamsE,(.L_x_22349 - _ZN10layer_norm31ln_parallel_residual_fwd_kernelINS_13Kernel_traitsI6__halfS2_fS2_fjLj5120ELj1ELj1ELj4ELj16ENS_18Kernel_traits_baseILj5120ES2_S2_fS2_fjLj128EEEEELb0ELb0ELb1EEEvNS_9FwdParamsE)
        .other          _ZN10layer_norm31ln_parallel_residual_fwd_kernelINS_13Kernel_traitsI6__halfS2_fS2_fjLj5120ELj1ELj1ELj4ELj16ENS_18Kernel_traits_baseILj5120ES2_S2_fS2_fjLj128EEEEELb0ELb0ELb1EEEvNS_9FwdParamsE,@"STO_CUDA_ENTRY STV_DEFAULT"
_ZN10layer_norm31ln_parallel_residual_fwd_kernelINS_13Kernel_traitsI6__halfS2_fS2_fjLj5120ELj1ELj1ELj4ELj16ENS_18Kernel_traits_baseILj5120ES2_S2_fS2_fjLj128EEEEELb0ELb0ELb1EEEvNS_9FwdParamsE:
.text._ZN10layer_norm31ln_parallel_residual_fwd_kernelINS_13Kernel_traitsI6__halfS2_fS2_fjLj5120ELj1ELj1ELj4ELj16ENS_18Kernel_traits_baseILj5120ES2_S2_fS2_fjLj128EEEEELb0ELb0ELb1EEEvNS_9FwdParamsE:
        /* <DEDUP_REMOVED lines=49> */
.L_x_13248:
[----:B------:R-:W0:Y:S08]  /*0310*/  LDC.64 R6, c[0x0][0x3d0] ;  /* 0x0000f400ff067b82 */ /* 0x000e300000000a00 */
[----:B------:R-:W1:Y:S08]  /*0320*/  LDC.64 R4, c[0x0][0x440] ;  /* 0x00011000ff047b82 */ /* 0x000e700000000a00 */
[----:B------:R-:W2:Y:S01]  /*0330*/  LDC.64 R8, c[0x0][0x3d8] ;  /* 0x0000f600ff087b82 */ /* 0x000ea20000000a00 */
[----:B0-----:R-:W-:-:S05]  /*0340*/  IMAD.WIDE.U32 R6, R0, 0x10, R6 ;  /* 0x0000001000067825 */ /* 0x001fca00078e0006 */
[----:B------:R-:W5:Y:S01]  /*0350*/  LDG.E.128 R12, desc[UR6][R6.64+0x800] ;  /* 0x00080006060c7981 */ /* 0x000f62000c1e1d00 */
[----:B-1----:R-:W-:-:S03]  /*0360*/  IMAD.WIDE.U32 R4, R0, 0x10, R4 ;  /* 0x0000001000047825 */ /* 0x002fc600078e0004 */
[----:B------:R-:W5:Y:S04]  /*0370*/  LDG.E.128 R16, desc[UR6][R6.64+0x1000] ;  /* 0x0010000606107981 */ /* 0x000f68000c1e1d00 */
[----:B------:R-:W5:Y:S01]  /*0380*/  LDG.E.128 R20, desc[UR6][R6.64+0x1800] ;  /* 0x0018000606147981 */ /* 0x000f62000c1e1d00 */
[----:B--2---:R-:W-:-:S03]  /*0390*/  IMAD.WIDE.U32 R52, R0, 0x10, R8 ;  /* 0x0000001000347825 */ /* 0x004fc600078e0008 */
[----:B------:R-:W5:Y:S04]  /*03a0*/  LDG.E.128 R24, desc[UR6][R6.64+0x2000] ;  /* 0x0020000606187981 */ /* 0x000f68000c1e1d00 */
[----:B------:R-:W5:Y:S04]  /*03b0*/  LDG.E.128 R8, desc[UR6][R6.64] ;  /* 0x0000000606087981 */ /* 0x000f68000c1e1d00 */
[----:B------:R-:W5:Y:S04]  /*03c0*/  LDG.E.128 R84, desc[UR6][R4.64] ;  /* 0x0000000604547981 */ /* 0x000f68000c1e1d00 */
[----:B------:R-:W5:Y:S04]  /*03d0*/  LDG.E.128 R80, desc[UR6][R4.64+0x800] ;  /* 0x0008000604507981 */ /* 0x000f68000c1e1d00 */
[----:B------:R-:W5:Y:S04]  /*03e0*/  LDG.E.128 R76, desc[UR6][R4.64+0x1000] ;  /* 0x00100006044c7981 */ /* 0x000f68000c1e1d00 */
[----:B------:R-:W5:Y:S04]  /*03f0*/  LDG.E.128 R72, desc[UR6][R4.64+0x1800] ;  /* 0x0018000604487981 */ /* 0x000f68000c1e1d00 */
[----:B------:R-:W5:Y:S01]  /*0400*/  LDG.E.128 R68, desc[UR6][R4.64+0x2000] ;  /* 0x0020000604447981 */ /* 0x000f62000c1e1d00 */
[----:B------:R-:W-:-:S02]  /*0410*/  CS2R R50, SRZ ;  /* 0x0000000000327805 */ /* 0x000fc4000001ff00 */
[----:B------:R-:W-:Y:S02]  /*0420*/  CS2R R48, SRZ ;  /* 0x0000000000307805 */ /* 0x000fe4000001ff00 */
[----:B------:R-:W-:Y:S01]  /*0430*/  CS2R R54, SRZ ;  /* 0x0000000000367805 */ /* 0x000fe2000001ff00 */
[----:B------:R-:W5:Y:S01]  /*0440*/  LDG.E.128 R28, desc[UR6][R52.64] ;  /* 0x00000006341c7981 */ /* 0x000f62000c1e1d00 */
[----:B------:R-:W-:Y:S02]  /*0450*/  CS2R R58, SRZ ;  /* 0x00000000003a7805 */ /* 0x000fe4000001ff00 */
[----:B------:R-:W-:Y:S02]  /*0460*/  CS2R R56, SRZ ;  /* 0x0000000000387805 */ /* 0x000fe4000001ff00 */
[----:B------:R-:W-:Y:S01]  /*0470*/  CS2R R62, SRZ ;  /* 0x00000000003e7805 */ /* 0x000fe2000001ff00 */
[----:B------:R-:W5:Y:S01]  /*0480*/  LDG.E.128 R32, desc[UR6][R52.64+0x800] ;  /* 0x0008000634207981 */ /* 0x000f62000c1e1d00 */
[----:B------:R-:W-:-:S02]  /*0490*/  CS2R R60, SRZ ;  /* 0x00000000003c7805 */ /* 0x000fc4000001ff00 */
[----:B------:R-:W-:Y:S02]  /*04a0*/  CS2R R66, SRZ ;  /* 0x0000000000427805 */ /* 0x000fe4000001ff00 */
[----:B------:R-:W-:Y:S01]  /*04b0*/  CS2R R64, SRZ ;  /* 0x0000000000407805 */ /* 0x000fe2000001ff00 */
[----:B------:R-:W5:Y:S04]  /*04c0*/  LDG.E.128 R36, desc[UR6][R52.64+0x1000] ;  /* 0x0010000634247981 */ /* 0x000f68000c1e1d00 */
[----:B------:R-:W5:Y:S04]  /*04d0*/  LDG.E.128 R40, desc[UR6][R52.64+0x1800] ;  /* 0x0018000634287981 */ /* 0x000f68000c1e1d00 */
[----:B------:R0:W5:Y:S02]  /*04e0*/  LDG.E.128 R44, desc[UR6][R52.64+0x2000] ;  /* 0x00200006342c7981 */ /* 0x000164000c1e1d00 */
[----:B0-----:R-:W-:Y:S01]  /*04f0*/  CS2R R52, SRZ ;  /* 0x0000000000347805 */ /* 0x001fe2000001ff00 */
[----:B------:R-:W-:Y:S06]  /*0500*/  BRA `(.L_x_13249) ;  /* 0x0000000400007947 */ /* 0x000fec0003800000 */
.L_x_13247:
        /* <DEDUP_REMOVED lines=33> */
.L_x_13250:
        /* <DEDUP_REMOVED lines=30> */
[----:B0-----:R-:W-:-:S07]  /*0900*/  CS2R R76, SRZ ;  /* 0x00000000004c7805 */ /* 0x001fce000001ff00 */
.L_x_13249:
[----:B------:R-:W1:Y:S02]  /*0910*/  LDCU UR4, c[0x0][0x384] ;  /* 0x00007080ff0477ac */ /* 0x000e640008000800 */
[----:B-1----:R-:W-:-:S13]  /*0920*/  ISETP.GE.AND P0, PT, R3, UR4, PT ;  /* 0x0000000403007c0c */ /* 0x002fda000bf06270 */
[----:B------:R-:W-:Y:S05]  /*0930*/  @P0 EXIT ;  /* 0x000000000000094d */ /* 0x000fea0003800000 */
[----:B------:R-:W1:Y:S01]  /*0940*/  LDCU.64 UR8, c[0x0][0x398] ;  /* 0x00007300ff0877ac */ /* 0x000e620008000a00 */
[----:B------:R-:W2:Y:S01]  /*0950*/  LDCU.U8 UR4, c[0x0][0x410] ;  /* 0x00008200ff0477ac */ /* 0x000ea20008000000 */
[----:B------:R-:W3:Y:S01]  /*0960*/  LDCU UR10, c[0x0][0x388] ;  /* 0x00007100ff0a77ac */ /* 0x000ee20008000800 */
[----:B------:R-:W4:Y:S01]  /*0970*/  LDCU UR11, c[0x0][0x400] ;  /* 0x00008000ff0b77ac */ /* 0x000f220008000800 */
[----:B------:R-:W0:Y:S01]  /*0980*/  LDCU.64 UR14, c[0x0][0x398] ;  /* 0x00007300ff0e77ac */ /* 0x000e220008000a00 */
[----:B-1----:R-:W-:Y:S01]  /*0990*/  ISETP.NE.U32.AND P0, PT, RZ, UR8, PT ;  /* 0x00000008ff007c0c */ /* 0x002fe2000bf05070 */
[----:B------:R-:W1:Y:S03]  /*09a0*/  LDCU.64 UR12, c[0x0][0x3a0] ;  /* 0x00007400ff0c77ac */ /* 0x000e660008000a00 */
[----:B------:R-:W-:Y:S02]  /*09b0*/  ISETP.NE.AND.EX P0, PT, RZ, UR9, PT, P0 ;  /* 0x00000009ff007c0c */ /* 0x000fe4000bf05300 */
[----:B--2---:R-:W-:Y:S01]  /*09c0*/  ISETP.NE.AND P2, PT, RZ, UR4, PT ;  /* 0x00000004ff007c0c */ /* 0x004fe2000bf45270 */
[----:B0--34-:R-:W-:-:S12]  /*09d0*/  UPLOP3.LUT UP1, UPT, UPT, UPT, UPT, 0x40, 0x4 ;  /* 0x000000000004789c */ /* 0x019fd80003f2e870 */
.L_x_13271:
[----:B-1----:R-:W-:Y:S01]  /*09e0*/  ISETP.NE.U32.AND P1, PT, RZ, UR12, PT ;  /* 0x0000000cff007c0c */ /* 0x002fe2000bf25070 */
[----:B--2---:R-:W0:Y:S01]  /*09f0*/  LDC.64 R100, c[0x0][0x390] ;  /* 0x0000e400ff647b82 */ /* 0x004e220000000a00 */
[----:B------:R-:W-:Y:S02]  /*0a00*/  IMAD R102, R3, UR10, RZ ;  /* 0x0000000a03667c24 */ /* 0x000fe4000f8e02ff */
        /* <DEDUP_REMOVED lines=28> */
.L_x_13252:
[----:B-----5:R-:W-:Y:S02]  /*0bd0*/  HADD2.F32 R5, -RZ, R120.H0_H0 ;  /* 0x20000078ff057230 */ /* 0x020fe40000004100 */
[----:B------:R-:W-:Y:S02]  /*0be0*/  HADD2.F32 R103, -RZ, R122.H0_H0 ;  /* 0x2000007aff677230 */ /* 0x000fe40000004100 */
[----:B------:R-:W-:Y:S02]  /*0bf0*/  HADD2.F32 R120, -RZ, R120.H1_H1 ;  /* 0x30000078ff787230 */ /* 0x000fe40000004100 */
[----:B------:R-:W-:Y:S01]  /*0c00*/  FADD.FTZ R136, R92, R5 ;  /* 0x000000055c887221 */ /* 0x000fe20000010000 */
[----:B------:R-:W-:Y:S02]  /*0c10*/  HADD2.F32 R122, -RZ, R122.H1_H1 ;  /* 0x3000007aff7a7230 */ /* 0x000fe40000004100 */
[--C-:B------:R-:W-:Y:S02]  /*0c20*/  HADD2.F32 R7, -RZ, R121.reuse.H0_H0 ;  /* 0x20000079ff077230 */ /* 0x100fe40000004100 */
[----:B------:R-:W-:Y:S01]  /*0c30*/  FADD.FTZ R137, R93, R120 ;  /* 0x000000785d897221 */ /* 0x000fe20000010000 */
[----:B------:R-:W-:-:S02]  /*0c40*/  HADD2.F32 R4, -RZ, R121.H1_H1 ;  /* 0x30000079ff047230 */ /* 0x000fc40000004100 */
[----:B------:R-:W-:Y:S01]  /*0c50*/  FADD.FTZ R121, R97, R122 ;  /* 0x0000007a61797221 */ /* 0x000fe20000010000 */
[--C-:B------:R-:W-:Y:S02]  /*0c60*/  HADD2.F32 R105, -RZ, R123.reuse.H0_H0 ;  /* 0x2000007bff697230 */ /* 0x100fe40000004100 */
[----:B------:R-:W-:Y:S01]  /*0c70*/  FADD.FTZ R138, R94, R7 ;  /* 0x000000075e8a7221 */ /* 0x000fe20000010000 */
[----:B------:R-:W-:Y:S02]  /*0c80*/  HADD2.F32 R6, -RZ, R123.H1_H1 ;  /* 0x3000007bff067230 */ /* 0x000fe40000004100 */
[----:B------:R-:W-:Y:S01]  /*0c90*/  FADD.FTZ R139, R95, R4 ;  /* 0x000000045f8b7221 */ /* 0x000fe20000010000 */
[----:B------:R-:W-:Y:S01]  /*0ca0*/  FADD.FTZ R120, R96, R103 ;  /* 0x0000006760787221 */ /* 0x000fe20000010000 */
[----:B------:R-:W-:Y:S01]  /*0cb0*/  FADD.FTZ R122, R98, R105 ;  /* 0x00000069627a7221 */ /* 0x000fe20000010000 */
[----:B------:R-:W-:Y:S01]  /*0cc0*/  FADD.FTZ R123, R99, R6 ;  /* 0x00000006637b7221 */ /* 0x000fe20000010000 */
[----:B------:R-:W-:Y:S06]  /*0cd0*/  BRA `(.L_x_13253) ;  /* 0x0000000000f07947 */ /* 0x000fec0003800000 */
.L_x_13251:
[----:B------:R-:W-:-:S04]  /*0ce0*/  UISETP.NE.U32.AND UP0, UPT, UR12, URZ, UPT ;  /* 0x000000ff0c00728c */ /* 0x000fc8000bf05070 */
[----:B------:R-:W-:-:S09]  /*0cf0*/  UISETP.NE.AND.EX UP0, UPT, UR13, URZ, UPT, UP0 ;  /* 0x000000ff0d00728c */ /* 0x000fd2000bf05300 */
[----:B------:R-:W-:Y:S05]  /*0d00*/  BRA.U UP0, `(.L_x_13254) ;  /* 0x0000000100647547 */ /* 0x000fea000b800000 */
[--C-:B-----5:R-:W-:Y:S02]  /*0d10*/  HADD2.F32 R5, -RZ, R120.reuse.H0_H0 ;  /* 0x20000078ff057230 */ /* 0x120fe40000004100 */
[----:B------:R-:W-:Y:S02]  /*0d20*/  HADD2.F32 R120, -RZ, R120.H1_H1 ;  /* 0x30000078ff787230 */ /* 0x000fe40000004100 */
[----:B------:R-:W-:Y:S02]  /*0d30*/  HADD2.F32 R137, -RZ, R88.H1_H1 ;  /* 0x30000058ff897230 */ /* 0x000fe40000004100 */
[--C-:B------:R-:W-:Y:S02]  /*0d40*/  HADD2.F32 R7, -RZ, R121.reuse.H0_H0 ;  /* 0x20000079ff077230 */ /* 0x100fe40000004100 */
[----:B------:R-:W-:Y:S02]  /*0d50*/  HADD2.F32 R4, -RZ, R121.H1_H1 ;  /* 0x30000079ff047230 */ /* 0x000fe40000004100 */
[----:B------:R-:W-:Y:S01]  /*0d60*/  FADD.FTZ R137, R120, R137 ;  /* 0x0000008978897221 */ /* 0x000fe20000010000 */
[----:B------:R-:W-:-:S02]  /*0d70*/  HADD2.F32 R103, -RZ, R122.H0_H0 ;  /* 0x2000007aff677230 */ /* 0x000fc40000004100 */
[----:B------:R-:W-:Y:S02]  /*0d80*/  HADD2.F32 R6, -RZ, R122.H1_H1 ;  /* 0x3000007aff067230 */ /* 0x000fe40000004100 */
[--C-:B------:R-:W-:Y:S02]  /*0d90*/  HADD2.F32 R105, -RZ, R123.reuse.H0_H0 ;  /* 0x2000007bff697230 */ /* 0x100fe40000004100 */
[----:B------:R-:W-:Y:S02]  /*0da0*/  HADD2.F32 R102, -RZ, R123.H1_H1 ;  /* 0x3000007bff667230 */ /* 0x000fe40000004100 */
[----:B------:R-:W-:Y:S02]  /*0db0*/  HADD2.F32 R136, -RZ, R88.H0_H0 ;  /* 0x20000058ff887230 */ /* 0x000fe40000004100 */
[--C-:B------:R-:W-:Y:S02]  /*0dc0*/  HADD2.F32 R138, -RZ, R89.reuse.H0_H0 ;  /* 0x20000059ff8a7230 */ /* 0x100fe40000004100 */
[----:B------:R-:W-:-:S02]  /*0dd0*/  HADD2.F32 R139, -RZ, R89.H1_H1 ;  /* 0x30000059ff8b7230 */ /* 0x000fc40000004100 */
[----:B------:R-:W-:Y:S01]  /*0de0*/  FADD.FTZ R136, R5, R136 ;  /* 0x0000008805887221 */ /* 0x000fe20000010000 */
[--C-:B------:R-:W-:Y:S02]  /*0df0*/  HADD2.F32 R120, -RZ, R90.reuse.H0_H0 ;  /* 0x2000005aff787230 */ /* 0x100fe40000004100 */
[----:B------:R-:W-:Y:S01]  /*0e00*/  FADD.FTZ R138, R7, R138 ;  /* 0x0000008a078a7221 */ /* 0x000fe20000010000 */
[----:B------:R-:W-:Y:S02]  /*0e10*/  HADD2.F32 R121, -RZ, R90.H1_H1 ;  /* 0x3000005aff797230 */ /* 0x000fe40000004100 */
[----:B------:R-:W-:Y:S01]  /*0e20*/  FADD.FTZ R139, R4, R139 ;  /* 0x0000008b048b7221 */ /* 0x000fe20000010000 */
[--C-:B------:R-:W-:Y:S02]  /*0e30*/  HADD2.F32 R122, -RZ, R91.reuse.H0_H0 ;  /* 0x2000005bff7a7230 */ /* 0x100fe40000004100 */
[----:B------:R-:W-:Y:S01]  /*0e40*/  FADD.FTZ R120, R103, R120 ;  /* 0x0000007867787221 */ /* 0x000fe20000010000 */
[----:B------:R-:W-:-:S02]  /*0e50*/  HADD2.F32 R123, -RZ, R91.H1_H1 ;  /* 0x3000005bff7b7230 */ /* 0x000fc40000004100 */
[----:B------:R-:W-:Y:S01]  /*0e60*/  FADD.FTZ R121, R6, R121 ;  /* 0x0000007906797221 */ /* 0x000fe20000010000 */
[----:B------:R-:W-:Y:S02]  /*0e70*/  FADD.FTZ R122, R105, R122 ;  /* 0x0000007a697a7221 */ /* 0x000fe40000010000 */
[----:B------:R-:W-:Y:S01]  /*0e80*/  FADD.FTZ R123, R102, R123 ;  /* 0x0000007b667b7221 */ /* 0x000fe20000010000 */
[----:B------:R-:W-:Y:S06]  /*0e90*/  BRA `(.L_x_13253) ;  /* 0x0000000000807947 */ /* 0x000fec0003800000 */
.L_x_13254:
        /* <DEDUP_REMOVED lines=20> */
[----:B------:R-:W-:Y:S02]  /*0fe0*/  HADD2.F32 R7, -RZ, R90.H0_H0 ;  /* 0x2000005aff077230 */ /* 0x000fe40000004100 */
[----:B------:R-:W-:-:S02]  /*0ff0*/  HADD2.F32 R107, -RZ, R91.H0_H0 ;  /* 0x2000005bff6b7230 */ /* 0x000fc40000004100 */
[----:B------:R-:W-:Y:S01]  /*1000*/  FADD.FTZ R4, R121, R4 ;  /* 0x0000000479047221 */ /* 0x000fe20000010000 */
[----:B------:R-:W-:Y:S02]  /*1010*/  HADD2.F32 R6, -RZ, R91.H1_H1 ;  /* 0x3000005bff067230 */ /* 0x000fe40000004100 */
[----:B------:R-:W-:Y:S01]  /*1020*/  FADD.FTZ R7, R102, R7 ;  /* 0x0000000766077221 */ /* 0x000fe20000010000 */
[----:B------:R-:W-:Y:S01]  /*1030*/  FADD.FTZ R121, R97, R122 ;  /* 0x0000007a61797221 */ /* 0x000fe20000010000 */
[----:B------:R-:W-:Y:S01]  /*1040*/  FADD.FTZ R107, R104, R107 ;  /* 0x0000006b686b7221 */ /* 0x000fe20000010000 */
[----:B------:R-:W-:Y:S01]  /*1050*/  FADD.FTZ R139, R95, R4 ;  /* 0x000000045f8b7221 */ /* 0x000fe20000010000 */
[----:B------:R-:W-:Y:S01]  /*1060*/  FADD.FTZ R6, R123, R6 ;  /* 0x000000067b067221 */ /* 0x000fe20000010000 */
[----:B------:R-:W-:Y:S01]  /*1070*/  FADD.FTZ R120, R96, R7 ;  /* 0x0000000760787221 */ /* 0x000fe20000010000 */
[----:B------:R-:W-:Y:S02]  /*1080*/  FADD.FTZ R122, R98, R107 ;  /* 0x0000006b627a7221 */ /* 0x000fe40000010000 */
[----:B------:R-:W-:-:S07]  /*1090*/  FADD.FTZ R123, R99, R6 ;  /* 0x00000006637b7221 */ /* 0x000fce0000010000 */
.L_x_13253:
        /* <DEDUP_REMOVED lines=27> */
[----:B------:R-:W-:Y:S02]  /*1250*/  HADD2.F32 R104, -RZ, R135.H0_H0 ;  /* 0x20000087ff687230 */ /* 0x000fe40000004100 */
[----:B------:R-:W-:Y:S01]  /*1260*/  FADD.FTZ R113, R93, R132 ;  /* 0x000000845d717221 */ /* 0x000fe20000010000 */
[----:B------:R-:W-:Y:S02]  /*1270*/  HADD2.F32 R107, -RZ, R90.H1_H1 ;  /* 0x3000005aff6b7230 */ /* 0x000fe40000004100 */
[----:B------:R-:W-:Y:S01]  /*1280*/  FADD.FTZ R112, R92, R5 ;  /* 0x000000055c707221 */ /* 0x000fe20000010000 */
[----:B------:R-:W-:-:S02]  /*1290*/  HADD2.F32 R133, -RZ, R133.H1_H1 ;  /* 0x30000085ff857230 */ /* 0x000fc40000004100 */
[----:B------:R-:W-:Y:S01]  /*12a0*/  FADD.FTZ R114, R94, R103 ;  /* 0x000000675e727221 */ /* 0x000fe20000010000 */
[----:B------:R-:W-:Y:S02]  /*12b0*/  HADD2.F32 R135, -RZ, R135.H1_H1 ;  /* 0x30000087ff877230 */ /* 0x000fe40000004100 */
[----:B------:R-:W-:Y:S01]  /*12c0*/  FADD.FTZ R134, R107, R134 ;  /* 0x000000866b867221 */ /* 0x000fe20000010000 */
[----:B------:R-:W-:Y:S02]  /*12d0*/  HADD2.F32 R4, -RZ, R89.H1_H1 ;  /* 0x30000059ff047230 */ /* 0x000fe40000004100 */
[----:B------:R-:W-:Y:S02]  /*12e0*/  HADD2.F32 R105, -RZ, R90.H0_H0 ;  /* 0x2000005aff697230 */ /* 0x000fe40000004100 */
        /* <DEDUP_REMOVED lines=12> */
.L_x_13256:
[--C-:B-----5:R-:W-:Y:S02]  /*13b0*/  HADD2.F32 R112, -RZ, R132.reuse.H0_H0 ;  /* 0x20000084ff707230 */ /* 0x120fe40000004100 */
[----:B------:R-:W-:Y:S02]  /*13c0*/  HADD2.F32 R113, -RZ, R132.H1_H1 ;  /* 0x30000084ff717230 */ /* 0x000fe40000004100 */
[----:B------:R-:W-:Y:S02]  /*13d0*/  HADD2.F32 R114, -RZ, R133.H0_H0 ;  /* 0x20000085ff727230 */ /* 0x000fe40000004100 */
[--C-:B0-----:R-:W-:Y:S02]  /*13e0*/  HADD2.F32 R5, -RZ, R88.reuse.H0_H0 ;  /* 0x20000058ff057230 */ /* 0x101fe40000004100 */
[----:B------:R-:W-:Y:S02]  /*13f0*/  HADD2.F32 R4, -RZ, R88.H1_H1 ;  /* 0x30000058ff047230 */ /* 0x000fe40000004100 */
[----:B------:R-:W-:-:S02]  /*1400*/  HADD2.F32 R103, -RZ, R89.H0_H0 ;  /* 0x20000059ff677230 */ /* 0x000fc40000004100 */
[----:B------:R-:W-:Y:S01]  /*1410*/  FADD.FTZ R112, R5, R112 ;  /* 0x0000007005707221 */ /* 0x000fe20000010000 */
[----:B------:R-:W-:Y:S02]  /*1420*/  HADD2.F32 R115, -RZ, R133.H1_H1 ;  /* 0x30000085ff737230 */ /* 0x000fe40000004100 */
[----:B------:R-:W-:Y:S01]  /*1430*/  FADD.FTZ R113, R4, R113 ;  /* 0x0000007104717221 */ /* 0x000fe20000010000 */
[--C-:B------:R-:W-:Y:S02]  /*1440*/  HADD2.F32 R132, -RZ, R134.reuse.H0_H0 ;  /* 0x20000086ff847230 */ /* 0x100fe40000004100 */
[----:B------:R-:W-:Y:S01]  /*1450*/  FADD.FTZ R114, R103, R114 ;  /* 0x0000007267727221 */ /* 0x000fe20000010000 */
[----:B------:R-:W-:Y:S02]  /*1460*/  HADD2.F32 R133, -RZ, R134.H1_H1 ;  /* 0x30000086ff857230 */ /* 0x000fe40000004100 */
[--C-:B------:R-:W-:Y:S02]  /*1470*/  HADD2.F32 R134, -RZ, R135.reuse.H0_H0 ;  /* 0x20000087ff867230 */ /* 0x100fe40000004100 */
[----:B------:R-:W-:-:S02]  /*1480*/  HADD2.F32 R135, -RZ, R135.H1_H1 ;  /* 0x30000087ff877230 */ /* 0x000fc40000004100 */
        /* <DEDUP_REMOVED lines=11> */
.L_x_13255:
[----:B------:R-:W-:Y:S05]  /*1540*/  @!P1 BRA `(.L_x_13258) ;  /* 0x0000000000449947 */ /* 0x000fea0003800000 */
[----:B0----5:R-:W-:Y:S02]  /*1550*/  HADD2.F32 R5, -RZ, R132.H0_H0 ;  /* 0x20000084ff057230 */ /* 0x021fe40000004100 */
        /* <DEDUP_REMOVED lines=16> */
.L_x_13258:
        /* <DEDUP_REMOVED lines=8> */
.L_x_13257:
        /* <DEDUP_REMOVED lines=48> */
.L_x_13260:
[--C-:B-----5:R-:W-:Y:S02]  /*19e0*/  HADD2.F32 R116, -RZ, R124.reuse.H0_H0 ;  /* 0x2000007cff747230 */ /* 0x120fe40000004100 */
[----:B------:R-:W-:Y:S02]  /*19f0*/  HADD2.F32 R117, -RZ, R124.H1_H1 ;  /* 0x3000007cff757230 */ /* 0x000fe40000004100 */
[----:B------:R-:W-:Y:S02]  /*1a00*/  HADD2.F32 R118, -RZ, R125.H0_H0 ;  /* 0x2000007dff767230 */ /* 0x000fe40000004100 */
[--C-:B-1----:R-:W-:Y:S02]  /*1a10*/  HADD2.F32 R5, -RZ, R88.reuse.H0_H0 ;  /* 0x20000058ff057230 */ /* 0x102fe40000004100 */
        /* <DEDUP_REMOVED lines=21> */
.L_x_13259:
[----:B------:R-:W-:Y:S05]  /*1b70*/  @!P1 BRA `(.L_x_13262) ;  /* 0x0000000000449947 */ /* 0x000fea0003800000 */
[----:B-1---5:R-:W-:Y:S02]  /*1b80*/  HADD2.F32 R5, -RZ, R124.H0_H0 ;  /* 0x2000007cff057230 */ /* 0x022fe40000004100 */
        /* <DEDUP_REMOVED lines=16> */
.L_x_13262:
        /* <DEDUP_REMOVED lines=8> */
.L_x_13261:
        /* <DEDUP_REMOVED lines=15> */
[--C-:B-----5:R-:W-:Y:S02]  /*1e00*/  HADD2.F32 R5, -RZ, R128.reuse.H0_H0 ;  /* 0x20000080ff057230 */ /* 0x120fe40000004100 */
[----:B------:R-:W-:Y:S02]  /*1e10*/  HADD2.F32 R128, -RZ, R128.H1_H1 ;  /* 0x30000080ff807230 */ /* 0x000fe40000004100 */
[--C-:B-1----:R-:W-:Y:S02]  /*1e20*/  HADD2.F32 R103, -RZ, R88.reuse.H1_H1 ;  /* 0x30000058ff677230 */ /* 0x102fe40000004100 */
        /* <DEDUP_REMOVED lines=10> */
[--C-:B------:R-:W-:Y:S02]  /*1ed0*/  HADD2.F32 R105, -RZ, R90.reuse.H0_H0 ;  /* 0x2000005aff697230 */ /* 0x100fe40000004100 */
[----:B------:R-:W-:-:S02]  /*1ee0*/  HADD2.F32 R107, -RZ, R90.H1_H1 ;  /* 0x3000005aff6b7230 */ /* 0x000fc40000004100 */
[----:B------:R-:W-:Y:S02]  /*1ef0*/  HADD2.F32 R129, -RZ, R129.H1_H1 ;  /* 0x30000081ff817230 */ /* 0x000fe40000004100 */
[----:B------:R-:W-:Y:S01]  /*1f00*/  FADD.FTZ R105, R105, R104 ;  /* 0x0000006869697221 */ /* 0x000fe20000010000 */
[----:B------:R-:W-:Y:S02]  /*1f10*/  HADD2.F32 R131, -RZ, R131.H1_H1 ;  /* 0x30000083ff837230 */ /* 0x000fe40000004100 */
[----:B------:R-:W-:Y:S01]  /*1f20*/  FADD.FTZ R130, R107, R130 ;  /* 0x000000826b827221 */ /* 0x000fe20000010000 */
[----:B------:R-:W-:Y:S02]  /*1f30*/  HADD2.F32 R102, -RZ, R89.H1_H1 ;  /* 0x30000059ff667230 */ /* 0x000fe40000004100 */
[--C-:B------:R-:W-:Y:S02]  /*1f40*/  HADD2.F32 R109, -RZ, R91.reuse.H0_H0 ;  /* 0x2000005bff6d7230 */ /* 0x100fe40000004100 */
        /* <DEDUP_REMOVED lines=12> */
.L_x_13264:
[--C-:B-----5:R-:W-:Y:S02]  /*2010*/  HADD2.F32 R108, -RZ, R128.reuse.H0_H0 ;  /* 0x20000080ff6c7230 */ /* 0x120fe40000004100 */
[----:B------:R-:W-:Y:S02]  /*2020*/  HADD2.F32 R109, -RZ, R128.H1_H1 ;  /* 0x30000080ff6d7230 */ /* 0x000fe40000004100 */
[----:B------:R-:W-:Y:S02]  /*2030*/  HADD2.F32 R110, -RZ, R129.H0_H0 ;  /* 0x20000081ff6e7230 */ /* 0x000fe40000004100 */
[--C-:B------:R-:W-:Y:S02]  /*2040*/  HADD2.F32 R5, -RZ, R88.reuse.H0_H0 ;  /* 0x20000058ff057230 */ /* 0x100fe40000004100 */
[----:B-1----:R-:W-:Y:S02]  /*2050*/  HADD2.F32 R102, -RZ, R88.H1_H1 ;  /* 0x30000058ff667230 */ /* 0x002fe40000004100 */
        /* <DEDUP_REMOVED lines=20> */
.L_x_13263:
[----:B------:R-:W-:Y:S05]  /*21a0*/  @!P1 BRA `(.L_x_13266) ;  /* 0x0000000000449947 */ /* 0x000fea0003800000 */
[----:B-----5:R-:W-:Y:S02]  /*21b0*/  HADD2.F32 R5, -RZ, R128.H0_H0 ;  /* 0x20000080ff057230 */ /* 0x020fe40000004100 */
[----:B-1----:R-:W-:Y:S02]  /*21c0*/  HADD2.F32 R105, -RZ, R130.H0_H0 ;  /* 0x20000082ff697230 */ /* 0x002fe40000004100 */
        /* <DEDUP_REMOVED lines=15> */
.L_x_13266:
        /* <DEDUP_REMOVED lines=8> */
.L_x_13265:
[----:B------:R-:W0:Y:S01]  /*2340*/  @P0 LDC.64 R146, c[0x0][0x398] ;  /* 0x0000e600ff920b82 */ /* 0x000e220000000a00 */
[----:B------:R-:W-:Y:S01]  /*2350*/  IADD3 R141, PT, PT, R145, 0x200, RZ ;  /* 0x00000200918d7810 */ /* 0x000fe20007ffe0ff */
[----:B-1----:R-:W-:-:S04]  /*2360*/  IMAD.WIDE.U32 R102, R4, 0x20, R142 ;  /* 0x0000002004667825 */ /* 0x002fc800078e008e */
        /* <DEDUP_REMOVED lines=12> */
[----:B-----5:R-:W-:Y:S02]  /*2430*/  HADD2.F32 R5, -RZ, R104.H0_H0 ;  /* 0x20000068ff057230 */ /* 0x020fe40000004100 */
[--C-:B------:R-:W-:Y:S02]  /*2440*/  HADD2.F32 R101, -RZ, R106.reuse.H0_H0 ;  /* 0x2000006aff657230 */ /* 0x100fe40000004100 */
[----:B-1----:R-:W-:Y:S02]  /*2450*/  HADD2.F32 R102, -RZ, R106.H1_H1 ;  /* 0x3000006aff667230 */ /* 0x002fe40000004100 */
[----:B------:R-:W-:Y:S02]  /*2460*/  HADD2.F32 R104, -RZ, R104.H1_H1 ;  /* 0x30000068ff687230 */ /* 0x000fe40000004100 */
[--C-:B------:R-:W-:Y:S02]  /*2470*/  HADD2.F32 R106, -RZ, R88.reuse.H0_H0 ;  /* 0x20000058ff6a7230 */ /* 0x100fe40000004100 */
[----:B------:R-:W-:-:S02]  /*2480*/  HADD2.F32 R103, -RZ, R88.H1_H1 ;  /* 0x30000058ff677230 */ /* 0x000fc40000004100 */
        /* <DEDUP_REMOVED lines=8> */
[----:B------:R-:W-:Y:S02]  /*2510*/  HADD2.F32 R106, -RZ, R89.H1_H1 ;  /* 0x30000059ff6a7230 */ /* 0x000fe40000004100 */
[--C-:B------:R-:W-:Y:S02]  /*2520*/  HADD2.F32 R107, -RZ, R90.reuse.H1_H1 ;  /* 0x3000005aff6b7230 */ /* 0x100fe40000004100 */
        /* <DEDUP_REMOVED lines=17> */
.L_x_13268:
[--C-:B-----5:R-:W-:Y:S02]  /*2640*/  HADD2.F32 R100, -RZ, R104.reuse.H0_H0 ;  /* 0x20000068ff647230 */ /* 0x120fe40000004100 */
[----:B------:R-:W-:Y:S02]  /*2650*/  HADD2.F32 R101, -RZ, R104.H1_H1 ;  /* 0x30000068ff657230 */ /* 0x000fe40000004100 */
[--C-:B-1----:R-:W-:Y:S02]  /*2660*/  HADD2.F32 R102, -RZ, R88.reuse.H1_H1 ;  /* 0x30000058ff667230 */ /* 0x102fe40000004100 */
[----:B------:R-:W-:Y:S02]  /*2670*/  HADD2.F32 R103, -RZ, R105.H0_H0 ;  /* 0x20000069ff677230 */ /* 0x000fe40000004100 */
[----:B------:R-:W-:Y:S02]  /*2680*/  HADD2.F32 R104, -RZ, R89.H0_H0 ;  /* 0x20000059ff687230 */ /* 0x000fe40000004100 */
[----:B------:R-:W-:Y:S01]  /*2690*/  FADD.FTZ R101, R102, R101 ;  /* 0x0000006566657221 */ /* 0x000fe20000010000 */
[----:B------:R-:W-:-:S02]  /*26a0*/  HADD2.F32 R5, -RZ, R88.H0_H0 ;  /* 0x20000058ff057230 */ /* 0x000fc40000004100 */
[----:B------:R-:W-:Y:S02]  /*26b0*/  HADD2.F32 R105, -RZ, R105.H1_H1 ;  /* 0x30000069ff697230 */ /* 0x000fe40000004100 */
[----:B------:R-:W-:Y:S01]  /*26c0*/  FADD.FTZ R102, R104, R103 ;  /* 0x0000006768667221 */ /* 0x000fe20000010000 */
[----:B------:R-:W-:Y:S02]  /*26d0*/  HADD2.F32 R140, -RZ, R106.H0_H0 ;  /* 0x2000006aff8c7230 */ /* 0x000fe40000004100 */
[----:B------:R-:W-:Y:S01]  /*26e0*/  FADD.FTZ R100, R5, R100 ;  /* 0x0000006405647221 */ /* 0x000fe20000010000 */
[--C-:B------:R-:W-:Y:S02]  /*26f0*/  HADD2.F32 R144, -RZ, R107.reuse.H0_H0 ;  /* 0x2000006bff907230 */ /* 0x100fe40000004100 */
[----:B------:R-:W-:Y:S02]  /*2700*/  HADD2.F32 R146, -RZ, R107.H1_H1 ;  /* 0x3000006bff927230 */ /* 0x000fe40000004100 */
[----:B------:R-:W-:-:S02]  /*2710*/  HADD2.F32 R104, -RZ, R89.H1_H1 ;  /* 0x30000059ff687230 */ /* 0x000fc40000004100 */
[----:B------:R-:W-:Y:S02]  /*2720*/  HADD2.F32 R106, -RZ, R106.H1_H1 ;  /* 0x3000006aff6a7230 */ /* 0x000fe40000004100 */
[--C-:B------:R-:W-:Y:S02]  /*2730*/  HADD2.F32 R107, -RZ, R90.reuse.H1_H1 ;  /* 0x3000005aff6b7230 */ /* 0x100fe40000004100 */
[----:B------:R-:W-:Y:S01]  /*2740*/  FADD.FTZ R103, R104, R105 ;  /* 0x0000006968677221 */ /* 0x000fe20000010000 */
[----:B------:R-:W-:Y:S02]  /*2750*/  HADD2.F32 R5, -RZ, R90.H0_H0 ;  /* 0x2000005aff057230 */ /* 0x000fe40000004100 */
[--C-:B------:R-:W-:Y:S02]  /*2760*/  HADD2.F32 R147, -RZ, R91.reuse.H0_H0 ;  /* 0x2000005bff937230 */ /* 0x100fe40000004100 */
[----:B------:R-:W-:Y:S01]  /*2770*/  FADD.FTZ R105, R107, R106 ;  /* 0x0000006a6b697221 */ /* 0x000fe20000010000 */
[----:B------:R-:W-:-:S02]  /*2780*/  HADD2.F32 R149, -RZ, R91.H1_H1 ;  /* 0x3000005bff957230 */ /* 0x000fc40000004100 */
[----:B------:R-:W-:Y:S01]  /*2790*/  FADD.FTZ R104, R5, R140 ;  /* 0x0000008c05687221 */ /* 0x000fe20000010000 */
[----:B------:R-:W-:Y:S02]  /*27a0*/  FADD.FTZ R106, R147, R144 ;  /* 0x00000090936a7221 */ /* 0x000fe40000010000 */
[----:B------:R-:W-:Y:S01]  /*27b0*/  FADD.FTZ R107, R149, R146 ;  /* 0x00000092956b7221 */ /* 0x000fe20000010000 */
[----:B------:R-:W-:Y:S06]  /*27c0*/  BRA `(.L_x_13269) ;  /* 0x0000000000687947 */ /* 0x000fec0003800000 */
.L_x_13267:
[----:B------:R-:W-:Y:S05]  /*27d0*/  @!P1 BRA `(.L_x_13270) ;  /* 0x0000000000449947 */ /* 0x000fea0003800000 */
[--C-:B-----5:R-:W-:Y:S02]  /*27e0*/  HADD2.F32 R5, -RZ, R104.reuse.H0_H0 ;  /* 0x20000068ff057230 */ /* 0x120fe40000004100 */
[----:B------:R-:W-:Y:S02]  /*27f0*/  HADD2.F32 R104, -RZ, R104.H1_H1 ;  /* 0x30000068ff687230 */ /* 0x000fe40000004100 */
[--C-:B-1----:R-:W-:Y:S02]  /*2800*/  HADD2.F32 R103, -RZ, R105.reuse.H0_H0 ;  /* 0x20000069ff677230 */ /* 0x102fe40000004100 */
        /* <DEDUP_REMOVED lines=14> */
.L_x_13270:
[--C-:B-----5:R-:W-:Y:S02]  /*28f0*/  HADD2.F32 R100, -RZ, R104.reuse.H0_H0 ;  /* 0x20000068ff647230 */ /* 0x120fe40000004100 */
[----:B------:R-:W-:Y:S02]  /*2900*/  HADD2.F32 R101, -RZ, R104.H1_H1 ;  /* 0x30000068ff657230 */ /* 0x000fe40000004100 */
[--C-:B-1----:R-:W-:Y:S02]  /*2910*/  HADD2.F32 R102, -RZ, R105.reuse.H0_H0 ;  /* 0x20000069ff667230 */ /* 0x102fe40000004100 */
[----:B------:R-:W-:Y:S02]  /*2920*/  HADD2.F32 R103, -RZ, R105.H1_H1 ;  /* 0x30000069ff677230 */ /* 0x000fe40000004100 */
[--C-:B------:R-:W-:Y:S02]  /*2930*/  HADD2.F32 R104, -RZ, R106.reuse.H0_H0 ;  /* 0x2000006aff687230 */ /* 0x100fe40000004100 */
[----:B------:R-:W-:-:S02]  /*2940*/  HADD2.F32 R105, -RZ, R106.H1_H1 ;  /* 0x3000006aff697230 */ /* 0x000fc40000004100 */
[--C-:B------:R-:W-:Y:S02]  /*2950*/  HADD2.F32 R106, -RZ, R107.reuse.H0_H0 ;  /* 0x2000006bff6a7230 */ /* 0x100fe40000004100 */
[----:B------:R-:W-:-:S07]  /*2960*/  HADD2.F32 R107, -RZ, R107.H1_H1 ;  /* 0x3000006bff6b7230 */ /* 0x000fce0000004100 */
.L_x_13269:
        /* <DEDUP_REMOVED lines=144> */
[----:B------:R-:W0:Y:S02]  /*3270*/  SHFL.BFLY PT, R147, R140, 0x2, 0x1f ;  /* 0x0c401f008c937f89 */ /* 0x000e2400000e0000 */
[----:B0-----:R-:W-:Y:S01]  /*3280*/  FADD.FTZ R147, R140, R147 ;  /* 0x000000938c937221 */ /* 0x001fe20000010000 */
[----:B------:R-:W-:-:S04]  /*3290*/  @!P1 LOP3.LUT R140, R5, 0x18, RZ, 0xc0, !PT ;  /* 0x00000018058c9812 */ /* 0x000fc800078ec0ff */
[----:B------:R-:W0:Y:S02]  /*32a0*/  SHFL.BFLY PT, R144, R147, 0x4, 0x1f ;  /* 0x0c801f0093907f89 */ /* 0x000e2400000e0000 */
[----:B0-----:R-:W-:-:S05]  /*32b0*/  FADD.FTZ R144, R147, R144 ;  /* 0x0000009093907221 */ /* 0x001fca0000010000 */
[----:B------:R-:W0:Y:S02]  /*32c0*/  SHFL.BFLY PT, R149, R144, 0x8, 0x1f ;  /* 0x0d001f0090957f89 */ /* 0x000e2400000e0000 */
[----:B0-----:R-:W-:Y:S01]  /*32d0*/  FADD.FTZ R150, R144, R149 ;  /* 0x0000009590967221 */ /* 0x001fe20000010000 */
[----:B------:R-:W-:-:S04]  /*32e0*/  HFMA2 R144, -RZ, RZ, 0, 0 ;  /* 0x00000000ff907431 */ /* 0x000fc800000001ff */
[----:B------:R-:W0:Y:S01]  /*32f0*/  SHFL.BFLY PT, R149, R150, 0x10, 0x1f ;  /* 0x0e001f0096957f89 */ /* 0x000e2200000e0000 */
[----:B------:R-:W-:-:S05]  /*3300*/  @!P3 MOV R144, 0x500 ;  /* 0x000005000090b802 */ /* 0x000fca0000000f00 */
[----:B------:R-:W1:Y:S01]  /*3310*/  SHFL.DOWN PT, R151, R144, 0x2, 0x1f ;  /* 0x08401f0090977f89 */ /* 0x000e6200000e0000 */
[----:B0-----:R-:W-:Y:S01]  /*3320*/  FADD.FTZ R147, R150, R149 ;  /* 0x0000009596937221 */ /* 0x001fe20000010000 */
[----:B------:R-:W-:Y:S01]  /*3330*/  IMAD.WIDE.U32 R148, R141, 0x20, R142 ;  /* 0x000000208d947825 */ /* 0x000fe200078e008e */
[----:B------:R-:W-:Y:S02]  /*3340*/  CS2R R142, SRZ ;  /* 0x00000000008e7805 */ /* 0x000fe4000001ff00 */
[----:B------:R-:W-:Y:S01]  /*3350*/  @!P3 LEA R150, R2, UR4, 0x3 ;  /* 0x000000040296bc11 */ /* 0x000fe2000f8e18ff */
[----:B------:R0:W-:Y:S01]  /*3360*/  @!P1 STS.64 [R140+UR4], R146 ;  /* 0x000000928c009988 */ /* 0x0001e20008000a04 */
[----:B------:R-:W-:Y:S02]  /*3370*/  ISETP.NE.AND P1, PT, R0, RZ, PT ;  /* 0x000000ff0000720c */ /* 0x000fe40003f25270 */
[----:B-1----:R-:W-:Y:S01]  /*3380*/  IADD3 R154, PT, PT, R151, R144, RZ ;  /* 0x00000090979a7210 */ /* 0x002fe20007ffe0ff */
[----:B------:R-:W-:Y:S03]  /*3390*/  STG.E.128 desc[UR6][R148.64], R100 ;  /* 0x0000006494007986 */ /* 0x000fe6000c101d06 */
[----:B------:R-:W-:Y:S01]  /*33a0*/  I2FP.F32.S32 R5, R154 ;  /* 0x0000009a00057245 */ /* 0x000fe20000201400 */
[----:B------:R1:W-:Y:S01]  /*33b0*/  STG.E.128 desc[UR6][R148.64+0x10], R104 ;  /* 0x0000106894007986 */ /* 0x0003e2000c101d06 */
[----:B------:R-:W-:Y:S01]  /*33c0*/  BAR.SYNC.DEFER_BLOCKING 0x0 ;  /* 0x0000000000007b1d */ /* 0x000fe20000010000 */
[----:B0-----:R-:W-:-:S02]  /*33d0*/  I2FP.F32.S32 R146, R151 ;  /* 0x0000009700927245 */ /* 0x001fc40000201400 */
[----:B------:R-:W-:-:S03]  /*33e0*/  I2FP.F32.U32 R140, R144 ;  /* 0x00000090008c7245 */ /* 0x000fc60000201000 */
[----:B------:R-:W0:Y:S01]  /*33f0*/  SHFL.DOWN PT, R149, R154, 0x1, 0x1f ;  /* 0x08201f009a957f89 */ /* 0x000e2200000e0000 */
[----:B-1----:R-:W1:Y:S03]  /*3400*/  MUFU.RCP R148, R5 ;  /* 0x0000000500947308 */ /* 0x002e660000001000 */
[----:B------:R2:W3:Y:S01]  /*3410*/  @!P3 LDS.64 R142, [R150] ;  /* 0x00000000968eb984 */ /* 0x0004e20000000a00 */
[-C--:B0-----:R-:W-:Y:S01]  /*3420*/  IADD3 R154, PT, PT, R154, R149.reuse, RZ ;  /* 0x000000959a9a7210 */ /* 0x081fe20007ffe0ff */
[----:B--2---:R-:W-:Y:S01]  /*3430*/  HADD2.F32 R150, -RZ, R64.H0_H0 ;  /* 0x20000040ff967230 */ /* 0x004fe20000004100 */
[----:B------:R-:W-:Y:S02]  /*3440*/  I2FP.F32.S32 R149, R149 ;  /* 0x0000009500957245 */ /* 0x000fe40000201400 */
[----:B------:R-:W-:-:S06]  /*3450*/  I2FP.F32.S32 R154, R154 ;  /* 0x0000009a009a7245 */ /* 0x000fcc0000201400 */
[----:B------:R-:W0:Y:S01]  /*3460*/  MUFU.RCP R154, R154 ;  /* 0x0000009a009a7308 */ /* 0x000e220000001000 */
[----:B---3--:R-:W2:Y:S04]  /*3470*/  SHFL.DOWN PT, R153, R142, 0x2, 0x1f ;  /* 0x08401f008e997f89 */ /* 0x008ea800000e0000 */
[----:B------:R-:W3:Y:S01]  /*3480*/  SHFL.DOWN PT, R152, R143, 0x2, 0x1f ;  /* 0x08401f008f987f89 */ /* 0x000ee200000e0000 */
        /* <DEDUP_REMOVED lines=8> */
[----:B------:R-:W-:-:S04]  /*3510*/  FMUL.FTZ R153, R153, R146 ;  /* 0x0000009299997220 */ /* 0x000fc80000410000 */
[----:B------:R-:W-:Y:S01]  /*3520*/  FFMA.FTZ R143, R148, R153, R143 ;  /* 0x00000099948f7223 */ /* 0x000fe2000001008f */
[----:B------:R-:W-:-:S04]  /*3530*/  HADD2.F32 R153, -RZ, R9.H0_H0 ;  /* 0x20000009ff997230 */ /* 0x000fc80000004100 */
[----:B------:R-:W2:Y:S01]  /*3540*/  SHFL.DOWN PT, R140, R143, 0x1, 0x1f ;  /* 0x08201f008f8c7f89 */ /* 0x000ea200000e0000 */
[----:B-1----:R-:W-:Y:S01]  /*3550*/  FADD.FTZ R144, R142, -R147 ;  /* 0x800000938e907221 */ /* 0x002fe20000010000 */
[----:B------:R-:W-:-:S03]  /*3560*/  FMUL.FTZ R146, R147, R149 ;  /* 0x0000009593927220 */ /* 0x000fc60000410000 */
[----:B------:R-:W-:Y:S01]  /*3570*/  FMUL.FTZ R144, R144, R144 ;  /* 0x0000009090907220 */ /* 0x000fe20000410000 */
[C---:B------:R-:W-:Y:S02]  /*3580*/  FFMA.FTZ R147, R5.reuse, R142, R146 ;  /* 0x0000008e05937223 */ /* 0x040fe40000010092 */
[----:B------:R-:W1:Y:S01]  /*3590*/  LDC R146, c[0x0][0x448] ;  /* 0x00011200ff927b82 */ /* 0x000e620000000800 */
[----:B------:R-:W-:Y:S01]  /*35a0*/  FMUL.FTZ R144, R5, R144 ;  /* 0x0000009005907220 */ /* 0x000fe20000410000 */
[----:B0-----:R-:W-:Y:S01]  /*35b0*/  FMUL.FTZ R147, R154, R147 ;  /* 0x000000939a937220 */ /* 0x001fe20000410000 */
[----:B--2---:R-:W-:Y:S02]  /*35c0*/  FADD.FTZ R5, R143, R140 ;  /* 0x0000008c8f057221 */ /* 0x004fe40000010000 */
[----:B------:R-:W-:Y:S02]  /*35d0*/  FMUL.FTZ R144, R144, R149 ;  /* 0x0000009590907220 */ /* 0x000fe40000410000 */
[----:B------:R-:W0:Y:S01]  /*35e0*/  SHFL.IDX PT, R161, R147, RZ, 0x1f ;  /* 0x00001fff93a17589 */ /* 0x000e2200000e0000 */
[----:B------:R-:W2:Y:S01]  /*35f0*/  @!P1 LDC.64 R142, c[0x0][0x3c0] ;  /* 0x0000f000ff8e9b82 */ /* 0x000ea20000000a00 */
[----:B------:R-:W-:Y:S01]  /*3600*/  FFMA.FTZ R144, R154, R144, R5 ;  /* 0x000000909a907223 */ /* 0x000fe20000010005 */
[----:B------:R-:W-:-:S04]  /*3610*/  HADD2.F32 R154, -RZ, R67.H1_H1 ;  /* 0x30000043ff9a7230 */ /* 0x000fc80000004100 */
[----:B------:R-:W1:Y:S01]  /*3620*/  SHFL.IDX PT, R149, R144, RZ, 0x1f ;  /* 0x00001fff90957589 */ /* 0x000e6200000e0000 */
[----:B0-----:R-:W-:-:S05]  /*3630*/  FMUL.FTZ R5, R161, R161 ;  /* 0x000000a1a1057220 */ /* 0x001fca0000410000 */
[----:B------:R-:W-:Y:S01]  /*3640*/  FSEL R140, R5, RZ, P2 ;  /* 0x000000ff058c7208 */ /* 0x000fe20001000000 */
[----:B-1----:R-:W-:Y:S01]  /*3650*/  FFMA.FTZ R5, R149, UR11, R146 ;  /* 0x0000000b95057c23 */ /* 0x002fe20008010092 */
[----:B--2---:R-:W-:Y:S02]  /*3660*/  @!P1 IMAD.WIDE R148, R3, 0x4, R142 ;  /* 0x0000000403949825 */ /* 0x004fe400078e028e */
[----:B------:R-:W0:Y:S02]  /*3670*/  @!P1 LDC.64 R142, c[0x0][0x3c8] ;  /* 0x0000f200ff8e9b82 */ /* 0x000e240000000a00 */
[----:B------:R-:W-:Y:S01]  /*3680*/  FADD.FTZ R140, R5, R140 ;  /* 0x0000008c058c7221 */ /* 0x000fe20000010000 */
[----:B------:R-:W-:Y:S01]  /*3690*/  FSEL R5, R161, RZ, !P2 ;  /* 0x000000ffa1057208 */ /* 0x000fe20005000000 */
[----:B------:R1:W-:Y:S01]  /*36a0*/  @!P1 STG.E desc[UR6][R148.64], R161 ;  /* 0x000000a194009986 */ /* 0x0003e2000c101906 */
[----:B------:R-:W-:-:S03]  /*36b0*/  HADD2.F32 R146, -RZ, R8.H0_H0 ;  /* 0x20000008ff927230 */ /* 0x000fc60000004100 */
[----:B------:R-:W2:Y:S01]  /*36c0*/  MUFU.RSQ R140, R140 ;  /* 0x0000008c008c7308 */ /* 0x000ea20000001400 */
[C---:B------:R-:W-:Y:S01]  /*36d0*/  FADD.FTZ R151, -R5.reuse, R138 ;  /* 0x0000008a05977221 */ /* 0x040fe20000010100 */
[C---:B------:R-:W-:Y:S01]  /*36e0*/  FADD.FTZ R157, -R5.reuse, R120 ;  /* 0x00000078059d7221 */ /* 0x040fe20000010100 */
[C---:B------:R-:W-:Y:S01]  /*36f0*/  FADD.FTZ R147, -R5.reuse, R136 ;  /* 0x0000008805937221 */ /* 0x040fe20000010100 */
[C---:B------:R-:W-:Y:S01]  /*3700*/  FADD.FTZ R123, -R5.reuse, R123 ;  /* 0x0000007b057b7221 */ /* 0x040fe20000010100 */
[C---:B------:R-:W-:Y:S01]  /*3710*/  FADD.FTZ R139, -R5.reuse, R139 ;  /* 0x0000008b058b7221 */ /* 0x040fe20000010100 */
        /* <DEDUP_REMOVED lines=13> */
[----:B------:R-:W-:Y:S01]  /*37f0*/  FMUL.FTZ R147, R140, R147 ;  /* 0x000000938c937220 */ /* 0x000fe20000410000 */
[C---:B------:R-:W-:Y:S01]  /*3800*/  FADD.FTZ R157, -R5.reuse, R122 ;  /* 0x0000007a059d7221 */ /* 0x040fe20000010100 */
[----:B------:R-:W-:Y:S01]  /*3810*/  FFMA.FTZ R152, R144, R153, R155 ;  /* 0x0000009990987223 */ /* 0x000fe2000001009b */
[----:B------:R-:W-:Y:S01]  /*3820*/  FFMA.FTZ R153, R138, R159, R149 ;  /* 0x0000009f8a997223 */ /* 0x000fe20000010095 */
[----:B------:R-:W-:Y:S01]  /*3830*/  FADD.FTZ R149, -R5, R121 ;  /* 0x0000007905957221 */ /* 0x000fe20000010100 */
[----:B------:R-:W-:-:S02]  /*3840*/  HADD2.F32 R151, -RZ, R10.H1_H1 ;  /* 0x3000000aff977230 */ /* 0x000fc40000004100 */
[----:B------:R-:W-:Y:S01]  /*3850*/  FFMA.FTZ R136, R147, R146, R150 ;  /* 0x0000009293887223 */ /* 0x000fe20000010096 */
[----:B------:R-:W-:Y:S02]  /*3860*/  HADD2.F32 R155, -RZ, R66.H1_H1 ;  /* 0x30000042ff9b7230 */ /* 0x000fe40000004100 */
[----:B------:R-:W-:Y:S01]  /*3870*/  FMUL.FTZ R148, R140, R149 ;  /* 0x000000958c947220 */ /* 0x000fe20000410000 */
[----:B0-----:R-:W-:-:S04]  /*3880*/  @!P1 IMAD.WIDE R120, R3, 0x4, R142 ;  /* 0x0000000403789825 */ /* 0x001fc800078e028e */
[C---:B------:R-:W-:Y:S01]  /*3890*/  FMUL.FTZ R146, R140.reuse, R157 ;  /* 0x0000009d8c927220 */ /* 0x040fe20000410000 */
[----:B------:R-:W-:Y:S01]  /*38a0*/  FMUL.FTZ R113, R140, R113 ;  /* 0x000000718c717220 */ /* 0x000fe20000410000 */
[----:B------:R-:W-:Y:S01]  /*38b0*/  FFMA.FTZ R122, R148, R151, R155 ;  /* 0x00000097947a7223 */ /* 0x000fe2000001009b */
[----:B------:R-:W-:Y:S01]  /*38c0*/  HADD2.F32 R143, -RZ, R11.H0_H0 ;  /* 0x2000000bff8f7230 */ /* 0x000fe20000004100 */
[----:B------:R0:W-:Y:S01]  /*38d0*/  @!P1 STG.E desc[UR6][R120.64], R140 ;  /* 0x0000008c78009986 */ /* 0x0001e2000c101906 */
[----:B------:R-:W-:Y:S02]  /*38e0*/  HADD2.F32 R149, -RZ, R67.H0_H0 ;  /* 0x20000043ff957230 */ /* 0x000fe40000004100 */
[----:B------:R-:W-:Y:S01]  /*38f0*/  FADD.FTZ R151, -R5, R137 ;  /* 0x0000008905977221 */ /* 0x000fe20000010100 */
[----:B------:R-:W-:Y:S01]  /*3900*/  HADD2.F32 R150, -RZ, R11.H1_H1 ;  /* 0x3000000bff967230 */ /* 0x000fe20000004100 */
[----:B------:R-:W-:Y:S01]  /*3910*/  F2FP.F16.F32.PACK_AB R122, R122, R153 ;  /* 0x000000997a7a723e */ /* 0x000fe200000000ff */
[----:B------:R-:W-:-:S02]  /*3920*/  HADD2.F32 R153, -RZ, R85.H0_H0 ;  /* 0x20000055ff997230 */ /* 0x000fc40000004100 */
[----:B------:R-:W-:Y:S01]  /*3930*/  FFMA.FTZ R155, R146, R143, R149 ;  /* 0x0000008f929b7223 */ /* 0x000fe20000010095 */
[C---:B------:R-:W-:Y:S01]  /*3940*/  FMUL.FTZ R149, R140.reuse, R123 ;  /* 0x0000007b8c957220 */ /* 0x040fe20000410000 */
[----:B------:R-:W1:Y:S01]  /*3950*/  LDC.64 R142, c[0x0][0x428] ;  /* 0x00010a00ff8e7b82 */ /* 0x000e620000000a00 */
[----:B------:R-:W-:Y:S02]  /*3960*/  HADD2.F32 R123, -RZ, R65.H1_H1 ;  /* 0x30000041ff7b7230 */ /* 0x000fe40000004100 */
[C---:B------:R-:W-:Y:S01]  /*3970*/  FMUL.FTZ R151, R140.reuse, R151 ;  /* 0x000000978c977220 */ /* 0x040fe20000410000 */
[----:B------:R-:W-:Y:S01]  /*3980*/  FFMA.FTZ R156, R149, R150, R154 ;  /* 0x00000096959c7223 */ /* 0x000fe2000001009a */
[----:B0-----:R-:W-:Y:S02]  /*3990*/  HADD2.F32 R121, -RZ, R9.H1_H1 ;  /* 0x30000009ff797230 */ /* 0x001fe40000004100 */
[----:B------:R-:W-:Y:S01]  /*39a0*/  FMUL.FTZ R150, R140, R139 ;  /* 0x0000008b8c967220 */ /* 0x000fe20000410000 */
[----:B------:R-:W-:-:S02]  /*39b0*/  HADD2.F32 R154, -RZ, R8.H1_H1 ;  /* 0x30000008ff9a7230 */ /* 0x000fc40000004100 */
[----:B------:R-:W-:Y:S01]  /*39c0*/  FMUL.FTZ R115, R140, R115 ;  /* 0x000000738c737220 */ /* 0x000fe20000410000 */
[----:B------:R-:W-:Y:S02]  /*39d0*/  HADD2.F32 R120, -RZ, R64.H1_H1 ;  /* 0x30000040ff787230 */ /* 0x000fe40000004100 */
[----:B------:R-:W-:Y:S01]  /*39e0*/  FFMA.FTZ R121, R150, R121, R123 ;  /* 0x0000007996797223 */ /* 0x000fe2000001007b */
[----:B------:R-:W-:Y:S01]  /*39f0*/  F2FP.F16.F32.PACK_AB R123, R156, R155 ;  /* 0x0000009b9c7b723e */ /* 0x000fe200000000ff */
[--C-:B------:R-:W-:Y:S02]  /*3a00*/  HADD2.F32 R156, -RZ, R28.reuse.H1_H1 ;  /* 0x3000001cff9c7230 */ /* 0x100fe40000004100 */
[----:B------:R-:W-:Y:S01]  /*3a10*/  FMUL.FTZ R133, R140, R133 ;  /* 0x000000858c857220 */ /* 0x000fe20000410000 */
[----:B------:R-:W-:Y:S01]  /*3a20*/  FFMA.FTZ R137, R151, R154, R120 ;  /* 0x0000009a97897223 */ /* 0x000fe20000010078 */
[----:B------:R-:W-:Y:S01]  /*3a30*/  F2FP.F16.F32.PACK_AB R121, R121, R152 ;  /* 0x000000987979723e */ /* 0x000fe200000000ff */
[----:B------:R-:W-:-:S02]  /*3a40*/  HADD2.F32 R152, -RZ, R28.H0_H0 ;  /* 0x2000001cff987230 */ /* 0x000fc40000004100 */
[C---:B------:R-:W-:Y:S01]  /*3a50*/  FMUL.FTZ R119, R140.reuse, R119 ;  /* 0x000000778c777220 */ /* 0x040fe20000410000 */
[--C-:B------:R-:W-:Y:S01]  /*3a60*/  HADD2.F32 R154, -RZ, R84.reuse.H0_H0 ;  /* 0x20000054ff9a7230 */ /* 0x100fe20000004100 */
[----:B------:R-:W-:Y:S01]  /*3a70*/  F2FP.F16.F32.PACK_AB R120, R137, R136 ;  /* 0x000000888978723e */ /* 0x000fe200000000ff */
[----:B------:R-:W-:Y:S02]  /*3a80*/  HADD2.F32 R155, -RZ, R29.H1_H1 ;  /* 0x3000001dff9b7230 */ /* 0x000fe40000004100 */
[C---:B------:R-:W-:Y:S01]  /*3a90*/  FMUL.FTZ R125, R140.reuse, R125 ;  /* 0x0000007d8c7d7220 */ /* 0x040fe20000410000 */
[----:B------:R-:W-:Y:S02]  /*3aa0*/  HADD2.F32 R157, -RZ, R85.H1_H1 ;  /* 0x30000055ff9d7230 */ /* 0x000fe40000004100 */
[----:B------:R-:W-:Y:S01]  /*3ab0*/  FFMA.FTZ R139, R147, R152, R154 ;  /* 0x00000098938b7223 */ /* 0x000fe2000001009a */
[----:B------:R-:W-:Y:S02]  /*3ac0*/  HADD2.F32 R152, -RZ, R84.H1_H1 ;  /* 0x30000054ff987230 */ /* 0x000fe40000004100 */
[----:B------:R-:W-:Y:S01]  /*3ad0*/  FMUL.FTZ R127, R140, R127 ;  /* 0x0000007f8c7f7220 */ /* 0x000fe20000410000 */
[----:B-1----:R-:W-:-:S04]  /*3ae0*/  IMAD.WIDE.U32 R136, R145, 0x10, R142 ;  /* 0x0000001091887825 */ /* 0x002fc800078e008e */
[C---:B------:R-:W-:Y:S01]  /*3af0*/  FMUL.FTZ R109, R140.reuse, R109 ;  /* 0x0000006d8c6d7220 */ /* 0x040fe20000410000 */
[C---:B------:R-:W-:Y:S01]  /*3b00*/  FMUL.FTZ R111, R140.reuse, R111 ;  /* 0x0000006f8c6f7220 */ /* 0x040fe20000410000 */
[----:B------:R-:W-:Y:S01]  /*3b10*/  FFMA.FTZ R152, R151, R156, R152 ;  /* 0x0000009c97987223 */ /* 0x000fe20000010098 */
[----:B------:R-:W-:Y:S01]  /*3b20*/  HADD2.F32 R147, -RZ, R29.H0_H0 ;  /* 0x2000001dff937230 */ /* 0x000fe20000004100 */
[----:B------:R0:W-:Y:S01]  /*3b30*/  STG.E.128 desc[UR6][R136.64], R120 ;  /* 0x0000007888007986 */ /* 0x0001e2000c101d06 */
[----:B------:R-:W-:Y:S02]  /*3b40*/  HADD2.F32 R151, -RZ, R30.H1_H1 ;  /* 0x3000001eff977230 */ /* 0x000fe40000004100 */
[----:B------:R-:W-:Y:S01]  /*3b50*/  FMUL.FTZ R129, R140, R129 ;  /* 0x000000818c817220 */ /* 0x000fe20000410000 */
[----:B------:R-:W-:Y:S02]  /*3b60*/  HADD2.F32 R154, -RZ, R35.H0_H0 ;  /* 0x20000023ff9a7230 */ /* 0x000fe40000004100 */
[----:B------:R-:W-:Y:S01]  /*3b70*/  FFMA.FTZ R144, R144, R147, R153 ;  /* 0x0000009390907223 */ /* 0x000fe20000010099 */
[----:B------:R-:W-:-:S02]  /*3b80*/  HADD2.F32 R147, -RZ, R86.H1_H1 ;  /* 0x30000056ff937230 */ /* 0x000fc40000004100 */
[C---:B------:R-:W-:Y:S01]  /*3b90*/  FADD.FTZ R101, -R5.reuse, R101 ;  /* 0x0000006505657221 */ /* 0x040fe20000010100 */
[----:B------:R-:W-:Y:S02]  /*3ba0*/  HADD2.F32 R153, -RZ, R31.H0_H0 ;  /* 0x2000001fff997230 */ /* 0x000fe40000004100 */
[C---:B------:R-:W-:Y:S01]  /*3bb0*/  FADD.FTZ R131, -R5.reuse, R131 ;  /* 0x0000008305837221 */ /* 0x040fe20000010100 */
[C---:B------:R-:W-:Y:S01]  /*3bc0*/  FADD.FTZ R103, -R5.reuse, R103 ;  /* 0x0000006705677221 */ /* 0x040fe20000010100 */
[----:B------:R-:W-:Y:S01]  /*3bd0*/  FFMA.FTZ R151, R148, R151, R147 ;  /* 0x0000009794977223 */ /* 0x000fe20000010093 */
[C---:B------:R-:W-:Y:S01]  /*3be0*/  FMUL.FTZ R101, R140.reuse, R101 ;  /* 0x000000658c657220 */ /* 0x040fe20000410000 */
[C---:B------:R-:W-:Y:S01]  /*3bf0*/  FMUL.FTZ R131, R140.reuse, R131 ;  /* 0x000000838c837220 */ /* 0x040fe20000410000 */
[----:B------:R-:W-:Y:S01]  /*3c00*/  FMUL.FTZ R103, R140, R103 ;  /* 0x000000678c677220 */ /* 0x000fe20000410000 */
[----:B------:R-:W-:Y:S01]  /*3c10*/  FADD.FTZ R105, -R5, R105 ;  /* 0x0000006905697221 */ /* 0x000fe20000010100 */
[----:B0-----:R-:W-:-:S02]  /*3c20*/  HADD2.F32 R121, -RZ, R30.H0_H0 ;  /* 0x2000001eff797230 */ /* 0x001fc40000004100 */
[----:B------:R-:W-:Y:S01]  /*3c30*/  FFMA.FTZ R137, R150, R155, R157 ;  /* 0x0000009b96897223 */ /* 0x000fe2000001009d */
[----:B------:R-:W-:Y:S01]  /*3c40*/  HADD2.F32 R123, -RZ, R86.H0_H0 ;  /* 0x20000056ff7b7230 */ /* 0x000fe20000004100 */
[----:B------:R-:W0:Y:S01]  /*3c50*/  LDC.64 R156, c[0x0][0x430] ;  /* 0x00010c00ff9c7b82 */ /* 0x000e220000000a00 */
[----:B------:R-:W-:Y:S02]  /*3c60*/  HADD2.F32 R155, -RZ, R87.H0_H0 ;  /* 0x20000057ff9b7230 */ /* 0x000fe40000004100 */
[----:B------:R-:W-:Y:S01]  /*3c70*/  FMUL.FTZ R105, R140, R105 ;  /* 0x000000698c697220 */ /* 0x000fe20000410000 */
[----:B------:R-:W-:Y:S02]  /*3c80*/  HADD2.F32 R120, -RZ, R31.H1_H1 ;  /* 0x3000001fff787230 */ /* 0x000fe40000004100 */
[----:B------:R-:W-:Y:S01]  /*3c90*/  FFMA.FTZ R136, R138, R121, R123 ;  /* 0x000000798a887223 */ /* 0x000fe2000001007b */
[----:B------:R-:W-:Y:S01]  /*3ca0*/  FADD.FTZ R121, -R5, R112 ;  /* 0x0000007005797221 */ /* 0x000fe20000010100 */
[----:B------:R-:W-:Y:S01]  /*3cb0*/  FFMA.FTZ R148, R146, R153, R155 ;  /* 0x0000009992947223 */ /* 0x000fe2000001009b */
[----:B------:R-:W-:-:S02]  /*3cc0*/  HADD2.F32 R122, -RZ, R87.H1_H1 ;  /* 0x30000057ff7a7230 */ /* 0x000fc40000004100 */
[----:B------:R-:W-:Y:S02]  /*3cd0*/  HADD2.F32 R146, -RZ, R32.H0_H0 ;  /* 0x20000020ff927230 */ /* 0x000fe40000004100 */
[----:B------:R-:W-:Y:S01]  /*3ce0*/  FMUL.FTZ R121, R140, R121 ;  /* 0x000000798c797220 */ /* 0x000fe20000410000 */
[----:B------:R-:W-:Y:S02]  /*3cf0*/  HADD2.F32 R123, -RZ, R80.H0_H0 ;  /* 0x20000050ff7b7230 */ /* 0x000fe40000004100 */
[----:B------:R-:W-:Y:S01]  /*3d00*/  FFMA.FTZ R153, R149, R120, R122 ;  /* 0x0000007895997223 */ /* 0x000fe2000001007a */
[----:B------:R-:W-:Y:S02]  /*3d10*/  HADD2.F32 R138, -RZ, R12.H0_H0 ;  /* 0x2000000cff8a7230 */ /* 0x000fe40000004100 */
[--C-:B------:R-:W-:Y:S02]  /*3d20*/  HADD2.F32 R112, -RZ, R60.reuse.H0_H0 ;  /* 0x2000003cff707230 */ /* 0x100fe40000004100 */
[----:B------:R-:W-:Y:S01]  /*3d30*/  FFMA.FTZ R120, R121, R146, R123 ;  /* 0x0000009279787223 */ /* 0x000fe2000001007b */
[----:B------:R-:W-:Y:S01]  /*3d40*/  FADD.FTZ R123, -R5, R114 ;  /* 0x00000072057b7221 */ /* 0x000fe20000010100 */
[----:B------:R-:W-:-:S02]  /*3d50*/  HADD2.F32 R122, -RZ, R60.H1_H1 ;  /* 0x3000003cff7a7230 */ /* 0x000fc40000004100 */
[----:B------:R-:W-:Y:S01]  /*3d60*/  FFMA.FTZ R138, R121, R138, R112 ;  /* 0x0000008a798a7223 */ /* 0x000fe20000010070 */
[----:B------:R-:W-:Y:S02]  /*3d70*/  HADD2.F32 R112, -RZ, R12.H1_H1 ;  /* 0x3000000cff707230 */ /* 0x000fe40000004100 */
[----:B------:R-:W-:Y:S01]  /*3d80*/  FMUL.FTZ R123, R140, R123 ;  /* 0x0000007b8c7b7220 */ /* 0x000fe20000410000 */
[----:B------:R-:W-:Y:S02]  /*3d90*/  HADD2.F32 R114, -RZ, R32.H1_H1 ;  /* 0x30000020ff727230 */ /* 0x000fe40000004100 */
[----:B------:R-:W-:Y:S02]  /*3da0*/  HADD2.F32 R121, -RZ, R80.H1_H1 ;  /* 0x30000050ff797230 */ /* 0x000fe40000004100 */
[----:B------:R-:W-:Y:S01]  /*3db0*/  FFMA.FTZ R147, R113, R112, R122 ;  /* 0x0000007071937223 */ /* 0x000fe2000001007a */
[----:B------:R-:W-:Y:S02]  /*3dc0*/  HADD2.F32 R146, -RZ, R13.H0_H0 ;  /* 0x2000000dff927230 */ /* 0x000fe40000004100 */
[----:B------:R-:W-:-:S02]  /*3dd0*/  HADD2.F32 R150, -RZ, R61.H0_H0 ;  /* 0x2000003dff967230 */ /* 0x000fc40000004100 */
[----:B------:R-:W-:Y:S01]  /*3de0*/  FFMA.FTZ R121, R113, R114, R121 ;  /* 0x0000007271797223 */ /* 0x000fe20000010079 */
[----:B------:R-:W-:Y:S02]  /*3df0*/  HADD2.F32 R112, -RZ, R33.H0_H0 ;  /* 0x20000021ff707230 */ /* 0x000fe40000004100 */
[----:B------:R-:W-:Y:S02]  /*3e00*/  HADD2.F32 R114, -RZ, R81.H0_H0 ;  /* 0x20000051ff727230 */ /* 0x000fe40000004100 */
[C---:B------:R-:W-:Y:S01]  /*3e10*/  FFMA.FTZ R146, R123.reuse, R146, R150 ;  /* 0x000000927b927223 */ /* 0x040fe20000010096 */
[----:B------:R-:W-:Y:S02]  /*3e20*/  HADD2.F32 R122, -RZ, R33.H1_H1 ;  /* 0x30000021ff7a7230 */ /* 0x000fe40000004100 */
[----:B------:R-:W-:Y:S02]  /*3e30*/  HADD2.F32 R113, -RZ, R81.H1_H1 ;  /* 0x30000051ff717230 */ /* 0x000fe40000004100 */
[----:B------:R-:W-:Y:S01]  /*3e40*/  FFMA.FTZ R123, R123, R112, R114 ;  /* 0x000000707b7b7223 */ /* 0x000fe20000010072 */
[----:B------:R-:W-:-:S02]  /*3e50*/  HADD2.F32 R112, -RZ, R13.H1_H1 ;  /* 0x3000000dff707230 */ /* 0x000fc40000004100 */
[----:B------:R-:W-:Y:S02]  /*3e60*/  HADD2.F32 R114, -RZ, R61.H1_H1 ;  /* 0x3000003dff727230 */ /* 0x000fe40000004100 */
[----:B------:R-:W-:Y:S01]  /*3e70*/  FFMA.FTZ R122, R115, R122, R113 ;  /* 0x0000007a737a7223 */ /* 0x000fe20000010071 */
[----:B------:R-:W-:Y:S01]  /*3e80*/  F2FP.F16.F32.PACK_AB R113, R137, R144 ;  /* 0x000000908971723e */ /* 0x000fe200000000ff */
[----:B------:R-:W-:Y:S01]  /*3e90*/  FADD.FTZ R137, -R5, R132 ;  /* 0x0000008405897221 */ /* 0x000fe20000010100 */
[----:B------:R-:W-:Y:S02]  /*3ea0*/  HADD2.F32 R144, -RZ, R82.H0_H0 ;  /* 0x20000052ff907230 */ /* 0x000fe40000004100 */
[----:B------:R-:W-:Y:S01]  /*3eb0*/  FFMA.FTZ R149, R115, R112, R114 ;  /* 0x0000007073957223 */ /* 0x000fe20000010072 */
[----:B------:R-:W-:Y:S01]  /*3ec0*/  F2FP.F16.F32.PACK_AB R114, R151, R136 ;  /* 0x000000889772723e */ /* 0x000fe200000000ff */
[----:B------:R-:W-:Y:S01]  /*3ed0*/  HADD2.F32 R151, -RZ, R62.H0_H0 ;  /* 0x2000003eff977230 */ /* 0x000fe20000004100 */
[----:B------:R-:W-:Y:S01]  /*3ee0*/  F2FP.F16.F32.PACK_AB R112, R152, R139 ;  /* 0x0000008b9870723e */ /* 0x000fe200000000ff */
[----:B------:R-:W-:Y:S01]  /*3ef0*/  HADD2.F32 R139, -RZ, R14.H0_H0 ;  /* 0x2000000eff8b7230 */ /* 0x000fe20000004100 */
[----:B------:R-:W-:Y:S01]  /*3f00*/  F2FP.F16.F32.PACK_AB R115, R153, R148 ;  /* 0x000000949973723e */ /* 0x000fe200000000ff */
[----:B------:R-:W-:-:S02]  /*3f10*/  HADD2.F32 R153, -RZ, R34.H0_H0 ;  /* 0x20000022ff997230 */ /* 0x000fc40000004100 */
[----:B------:R-:W-:Y:S01]  /*3f20*/  FMUL.FTZ R132, R140, R137 ;  /* 0x000000898c847220 */ /* 0x000fe20000410000 */
[----:B0-----:R-:W-:-:S04]  /*3f30*/  IMAD.WIDE.U32 R136, R145, 0x10, R156 ;  /* 0x0000001091887825 */ /* 0x001fc800078e009c */
[C---:B------:R-:W-:Y:S01]  /*3f40*/  FFMA.FTZ R145, R132.reuse, R139, R151 ;  /* 0x0000008b84917223 */ /* 0x040fe20000010097 */
[----:B------:R-:W-:Y:S01]  /*3f50*/  FFMA.FTZ R132, R132, R153, R144 ;  /* 0x0000009984847223 */ /* 0x000fe20000010090 */
[----:B------:R-:W-:Y:S02]  /*3f60*/  HADD2.F32 R144, -RZ, R14.H1_H1 ;  /* 0x3000000eff907230 */ /* 0x000fe40000004100 */
[----:B------:R-:W-:Y:S01]  /*3f70*/  FADD.FTZ R151, -R5, R134 ;  /* 0x0000008605977221 */ /* 0x000fe20000010100 */
[----:B------:R-:W-:Y:S01]  /*3f80*/  HADD2.F32 R148, -RZ, R62.H1_H1 ;  /* 0x3000003eff947230 */ /* 0x000fe20000004100 */
[----:B------:R0:W-:Y:S01]  /*3f90*/  STG.E.128 desc[UR6][R136.64], R112 ;  /* 0x0000007088007986 */ /* 0x0001e2000c101d06 */
[----:B------:R-:W-:Y:S02]  /*3fa0*/  HADD2.F32 R150, -RZ, R34.H1_H1 ;  /* 0x30000022ff967230 */ /* 0x000fe40000004100 */
[----:B------:R-:W-:Y:S01]  /*3fb0*/  FMUL.FTZ R151, R140, R151 ;  /* 0x000000978c977220 */ /* 0x000fe20000410000 */
[----:B------:R-:W-:-:S02]  /*3fc0*/  HADD2.F32 R139, -RZ, R82.H1_H1 ;  /* 0x30000052ff8b7230 */ /* 0x000fc40000004100 */
[----:B------:R-:W-:Y:S02]  /*3fd0*/  HADD2.F32 R152, -RZ, R15.H0_H0 ;  /* 0x2000000fff987230 */ /* 0x000fe40000004100 */
[----:B------:R-:W-:Y:S02]  /*3fe0*/  HADD2.F32 R134, -RZ, R63.H0_H0 ;  /* 0x2000003fff867230 */ /* 0x000fe40000004100 */
[----:B------:R-:W-:Y:S02]  /*3ff0*/  HADD2.F32 R155, -RZ, R71.H0_H0 ;  /* 0x20000047ff9b7230 */ /* 0x000fe40000004100 */
[----:B------:R-:W-:-:S04]  /*4000*/  IMAD.WIDE.U32 R160, R6, 0x10, R156 ;  /* 0x0000001006a07825 */ /* 0x000fc800078e009c */
[----:B------:R-:W-:-:S04]  /*4010*/  IMAD.WIDE.U32 R162, R4, 0x10, R156 ;  /* 0x0000001004a27825 */ /* 0x000fc800078e009c */
[----:B0-----:R-:W-:Y:S01]  /*4020*/  FADD.FTZ R137, -R5, R135 ;  /* 0x0000008705897221 */ /* 0x001fe20000010100 */
[----:B------:R-:W-:Y:S02]  /*4030*/  HADD2.F32 R113, -RZ, R83.H0_H0 ;  /* 0x20000053ff717230 */ /* 0x000fe40000004100 */
[C---:B------:R-:W-:Y:S01]  /*4040*/  FFMA.FTZ R114, R133.reuse, R144, R148 ;  /* 0x0000009085727223 */ /* 0x040fe20000010094 */
[----:B------:R-:W-:Y:S01]  /*4050*/  FFMA.FTZ R135, R133, R150, R139 ;  /* 0x0000009685877223 */ /* 0x000fe2000001008b */
[----:B------:R-:W-:Y:S01]  /*4060*/  FADD.FTZ R133, -R5, R116 ;  /* 0x0000007405857221 */ /* 0x000fe20000010100 */
[C---:B------:R-:W-:Y:S01]  /*4070*/  FFMA.FTZ R115, R151.reuse, R152, R134 ;  /* 0x0000009897737223 */ /* 0x040fe20000010086 */
[----:B------:R-:W-:Y:S02]  /*4080*/  HADD2.F32 R112, -RZ, R15.H1_H1 ;  /* 0x3000000fff707230 */ /* 0x000fe40000004100 */
[----:B------:R-:W-:Y:S01]  /*4090*/  FFMA.FTZ R139, R151, R154, R113 ;  /* 0x0000009a978b7223 */ /* 0x000fe20000010071 */
[----:B------:R-:W-:-:S02]  /*40a0*/  HADD2.F32 R134, -RZ, R63.H1_H1 ;  /* 0x3000003fff867230 */ /* 0x000fc40000004100 */
[C---:B------:R-:W-:Y:S01]  /*40b0*/  FMUL.FTZ R137, R140.reuse, R137 ;  /* 0x000000898c897220 */ /* 0x040fe20000410000 */
[----:B------:R-:W-:Y:S02]  /*40c0*/  HADD2.F32 R116, -RZ, R16.H0_H0 ;  /* 0x20000010ff747230 */ /* 0x000fe40000004100 */
[----:B------:R-:W-:Y:S01]  /*40d0*/  FMUL.FTZ R133, R140, R133 ;  /* 0x000000858c857220 */ /* 0x000fe20000410000 */
[----:B------:R-:W-:Y:S02]  /*40e0*/  HADD2.F32 R136, -RZ, R56.H0_H0 ;  /* 0x20000038ff887230 */ /* 0x000fe40000004100 */
[----:B------:R-:W-:Y:S01]  /*40f0*/  FFMA.FTZ R112, R137, R112, R134 ;  /* 0x0000007089707223 */ /* 0x000fe20000010086 */
[----:B------:R-:W-:Y:S01]  /*4100*/  HADD2.F32 R144, -RZ, R35.H1_H1 ;  /* 0x30000023ff907230 */ /* 0x000fe20000004100 */
[----:B------:R-:W-:Y:S01]  /*4110*/  F2FP.F16.F32.PACK_AB R114, R114, R145 ;  /* 0x000000917272723e */ /* 0x000fe200000000ff */
[----:B------:R-:W-:Y:S02]  /*4120*/  HADD2.F32 R113, -RZ, R83.H1_H1 ;  /* 0x30000053ff717230 */ /* 0x000fe40000004100 */
[----:B------:R-:W-:Y:S01]  /*4130*/  FFMA.FTZ R116, R133, R116, R136 ;  /* 0x0000007485747223 */ /* 0x000fe20000010088 */
[----:B------:R-:W-:-:S02]  /*4140*/  HADD2.F32 R134, -RZ, R36.H0_H0 ;  /* 0x20000024ff867230 */ /* 0x000fc40000004100 */
[----:B------:R-:W-:Y:S01]  /*4150*/  FADD.FTZ R145, -R5, R124 ;  /* 0x0000007c05917221 */ /* 0x000fe20000010100 */
[----:B------:R-:W-:Y:S02]  /*4160*/  HADD2.F32 R136, -RZ, R76.H0_H0 ;  /* 0x2000004cff887230 */ /* 0x000fe40000004100 */
[----:B------:R-:W-:Y:S01]  /*4170*/  FFMA.FTZ R144, R137, R144, R113 ;  /* 0x0000009089907223 */ /* 0x000fe20000010071 */
[----:B------:R-:W-:Y:S02]  /*4180*/  HADD2.F32 R148, -RZ, R16.H1_H1 ;  /* 0x30000010ff947230 */ /* 0x000fe40000004100 */
[----:B------:R-:W-:Y:S01]  /*4190*/  FMUL.FTZ R113, R140, R117 ;  /* 0x000000758c717220 */ /* 0x000fe20000410000 */
[----:B------:R-:W-:Y:S02]  /*41a0*/  HADD2.F32 R150, -RZ, R56.H1_H1 ;  /* 0x30000038ff967230 */ /* 0x000fe40000004100 */
[----:B------:R-:W-:Y:S01]  /*41b0*/  FADD.FTZ R137, -R5, R118 ;  /* 0x0000007605897221 */ /* 0x000fe20000010100 */
[----:B------:R-:W-:Y:S01]  /*41c0*/  FFMA.FTZ R117, R133, R134, R136 ;  /* 0x0000008685757223 */ /* 0x000fe20000010088 */
[----:B------:R-:W-:Y:S01]  /*41d0*/  HADD2.F32 R118, -RZ, R36.H1_H1 ;  /* 0x30000024ff767230 */ /* 0x000fe20000004100 */
[----:B------:R-:W-:Y:S01]  /*41e0*/  F2FP.F16.F32.PACK_AB R115, R112, R115 ;  /* 0x000000737073723e */ /* 0x000fe200000000ff */
[----:B------:R-:W-:Y:S01]  /*41f0*/  FFMA.FTZ R133, R113, R148, R150 ;  /* 0x0000009471857223 */ /* 0x000fe20000010096 */
[----:B------:R-:W-:-:S02]  /*4200*/  HADD2.F32 R134, -RZ, R76.H1_H1 ;  /* 0x3000004cff867230 */ /* 0x000fc40000004100 */
[C---:B------:R-:W-:Y:S01]  /*4210*/  FMUL.FTZ R137, R140.reuse, R137 ;  /* 0x000000898c897220 */ /* 0x040fe20000410000 */
[----:B------:R-:W-:Y:S01]  /*4220*/  HADD2.F32 R136, -RZ, R17.H0_H0 ;  /* 0x20000011ff887230 */ /* 0x000fe20000004100 */
[----:B------:R-:W-:Y:S01]  /*4230*/  F2FP.F16.F32.PACK_AB R112, R147, R138 ;  /* 0x0000008a9370723e */ /* 0x000fe200000000ff */
[--C-:B------:R-:W-:Y:S02]  /*4240*/  HADD2.F32 R148, -RZ, R57.reuse.H0_H0 ;  /* 0x20000039ff947230 */ /* 0x100fe40000004100 */
[----:B------:R-:W-:Y:S01]  /*4250*/  FFMA.FTZ R118, R113, R118, R134 ;  /* 0x0000007671767223 */ /* 0x000fe20000010086 */
[----:B------:R-:W-:Y:S02]  /*4260*/  HADD2.F32 R150, -RZ, R57.H1_H1 ;  /* 0x30000039ff967230 */ /* 0x000fe40000004100 */
[----:B------:R-:W-:Y:S01]  /*4270*/  FMUL.FTZ R145, R140, R145 ;  /* 0x000000918c917220 */ /* 0x000fe20000410000 */
[--C-:B------:R-:W-:Y:S02]  /*4280*/  HADD2.F32 R152, -RZ, R37.reuse.H1_H1 ;  /* 0x30000025ff987230 */ /* 0x100fe40000004100 */
[----:B------:R-:W-:Y:S01]  /*4290*/  FFMA.FTZ R134, R137, R136, R148 ;  /* 0x0000008889867223 */ /* 0x000fe20000010094 */
[----:B------:R-:W-:-:S02]  /*42a0*/  HADD2.F32 R136, -RZ, R37.H0_H0 ;  /* 0x20000025ff887230 */ /* 0x000fc40000004100 */
[--C-:B------:R-:W-:Y:S02]  /*42b0*/  HADD2.F32 R148, -RZ, R77.reuse.H0_H0 ;  /* 0x2000004dff947230 */ /* 0x100fe40000004100 */
[----:B------:R-:W-:Y:S02]  /*42c0*/  HADD2.F32 R113, -RZ, R77.H1_H1 ;  /* 0x3000004dff717230 */ /* 0x000fe40000004100 */
[----:B------:R-:W-:Y:S02]  /*42d0*/  HADD2.F32 R138, -RZ, R18.H0_H0 ;  /* 0x20000012ff8a7230 */ /* 0x000fe40000004100 */
[----:B------:R-:W-:Y:S01]  /*42e0*/  FFMA.FTZ R136, R137, R136, R148 ;  /* 0x0000008889887223 */ /* 0x000fe20000010094 */
[----:B------:R-:W-:Y:S02]  /*42f0*/  HADD2.F32 R148, -RZ, R17.H1_H1 ;  /* 0x30000011ff947230 */ /* 0x000fe40000004100 */
[----:B------:R-:W-:Y:S02]  /*4300*/  HADD2.F32 R124, -RZ, R58.H0_H0 ;  /* 0x2000003aff7c7230 */ /* 0x000fe40000004100 */
[----:B------:R-:W-:-:S02]  /*4310*/  HADD2.F32 R154, -RZ, R19.H0_H0 ;  /* 0x20000013ff9a7230 */ /* 0x000fc40000004100 */
[C---:B------:R-:W-:Y:S01]  /*4320*/  FFMA.FTZ R137, R119.reuse, R148, R150 ;  /* 0x0000009477897223 */ /* 0x040fe20000010096 */
[----:B------:R-:W-:Y:S01]  /*4330*/  FFMA.FTZ R119, R119, R152, R113 ;  /* 0x0000009877777223 */ /* 0x000fe20000010071 */
[----:B------:R-:W-:Y:S01]  /*4340*/  F2FP.F16.F32.PACK_AB R113, R149, R146 ;  /* 0x000000929571723e */ /* 0x000fe200000000ff */
[----:B------:R-:W-:Y:S02]  /*4350*/  HADD2.F32 R148, -RZ, R38.H0_H0 ;  /* 0x20000026ff947230 */ /* 0x000fe40000004100 */
[----:B------:R-:W-:Y:S01]  /*4360*/  FFMA.FTZ R138, R145, R138, R124 ;  /* 0x0000008a918a7223 */ /* 0x000fe2000001007c */
[----:B------:R-:W-:Y:S02]  /*4370*/  HADD2.F32 R149, -RZ, R78.H0_H0 ;  /* 0x2000004eff957230 */ /* 0x000fe40000004100 */
[----:B------:R-:W-:-:S04]  /*4380*/  IMAD.WIDE.U32 R146, R7, 0x10, R142 ;  /* 0x0000001007927825 */ /* 0x000fc800078e008e */
[----:B------:R-:W-:Y:S01]  /*4390*/  FFMA.FTZ R124, R145, R148, R149 ;  /* 0x00000094917c7223 */ /* 0x000fe20000010095 */
[----:B------:R-:W-:Y:S01]  /*43a0*/  FADD.FTZ R149, -R5, R126 ;  /* 0x0000007e05957221 */ /* 0x000fe20000010100 */
[----:B------:R0:W-:Y:S01]  /*43b0*/  STG.E.128 desc[UR6][R146.64], R112 ;  /* 0x0000007092007986 */ /* 0x0001e2000c101d06 */
[----:B------:R-:W-:Y:S02]  /*43c0*/  HADD2.F32 R148, -RZ, R18.H1_H1 ;  /* 0x30000012ff947230 */ /* 0x000fe40000004100 */
[----:B------:R-:W-:Y:S02]  /*43d0*/  HADD2.F32 R150, -RZ, R58.H1_H1 ;  /* 0x3000003aff967230 */ /* 0x000fe40000004100 */
[----:B------:R-:W-:Y:S01]  /*43e0*/  FMUL.FTZ R149, R140, R149 ;  /* 0x000000958c957220 */ /* 0x000fe20000410000 */
[----:B------:R-:W-:Y:S02]  /*43f0*/  HADD2.F32 R126, -RZ, R59.H0_H0 ;  /* 0x2000003bff7e7230 */ /* 0x000fe40000004100 */
[----:B------:R-:W-:-:S02]  /*4400*/  HADD2.F32 R152, -RZ, R38.H1_H1 ;  /* 0x30000026ff987230 */ /* 0x000fc40000004100 */
[----:B------:R-:W-:Y:S01]  /*4410*/  FFMA.FTZ R151, R125, R148, R150 ;  /* 0x000000947d977223 */ /* 0x000fe20000010096 */
[----:B------:R-:W-:Y:S02]  /*4420*/  HADD2.F32 R148, -RZ, R52.H0_H0 ;  /* 0x20000034ff947230 */ /* 0x000fe40000004100 */
[----:B------:R-:W-:Y:S01]  /*4430*/  FFMA.FTZ R150, R149, R154, R126 ;  /* 0x0000009a95967223 */ /* 0x000fe2000001007e */
[----:B------:R-:W-:Y:S02]  /*4440*/  HADD2.F32 R126, -RZ, R59.H1_H1 ;  /* 0x3000003bff7e7230 */ /* 0x000fe40000004100 */
[----:B------:R-:W-:Y:S02]  /*4450*/  HADD2.F32 R145, -RZ, R78.H1_H1 ;  /* 0x3000004eff917230 */ /* 0x000fe40000004100 */
[----:B------:R-:W-:Y:S02]  /*4460*/  HADD2.F32 R154, -RZ, R55.H1_H1 ;  /* 0x30000037ff9a7230 */ /* 0x000fe40000004100 */
[----:B0-----:R-:W-:-:S02]  /*4470*/  HADD2.F32 R115, -RZ, R79.H0_H0 ;  /* 0x2000004fff737230 */ /* 0x001fc40000004100 */
[----:B------:R-:W-:Y:S01]  /*4480*/  FFMA.FTZ R113, R125, R152, R145 ;  /* 0x000000987d717223 */ /* 0x000fe20000010091 */
[----:B------:R-:W-:Y:S02]  /*4490*/  HADD2.F32 R114, -RZ, R19.H1_H1 ;  /* 0x30000013ff727230 */ /* 0x000fe40000004100 */
[----:B------:R-:W-:Y:S01]  /*44a0*/  FADD.FTZ R147, -R5, R128 ;  /* 0x0000008005937221 */ /* 0x000fe20000010100 */
[----:B------:R-:W-:Y:S02]  /*44b0*/  HADD2.F32 R146, -RZ, R39.H1_H1 ;  /* 0x30000027ff927230 */ /* 0x000fe40000004100 */
[----:B------:R-:W-:Y:S01]  /*44c0*/  FFMA.FTZ R112, R149, R158, R115 ;  /* 0x0000009e95707223 */ /* 0x000fe20000010073 */
[----:B------:R-:W-:Y:S01]  /*44d0*/  FADD.FTZ R115, -R5, R108 ;  /* 0x0000006c05737221 */ /* 0x000fe20000010100 */
[----:B------:R-:W-:Y:S02]  /*44e0*/  HADD2.F32 R149, -RZ, R79.H1_H1 ;  /* 0x3000004fff957230 */ /* 0x000fe40000004100 */
[----:B------:R-:W-:Y:S01]  /*44f0*/  FFMA.FTZ R153, R127, R114, R126 ;  /* 0x000000727f997223 */ /* 0x000fe2000001007e */
[----:B------:R-:W-:-:S02]  /*4500*/  HADD2.F32 R108, -RZ, R20.H0_H0 ;  /* 0x20000014ff6c7230 */ /* 0x000fc40000004100 */
[----:B------:R-:W-:Y:S01]  /*4510*/  FMUL.FTZ R115, R140, R115 ;  /* 0x000000738c737220 */ /* 0x000fe20000410000 */
[----:B------:R-:W-:Y:S02]  /*4520*/  HADD2.F32 R126, -RZ, R72.H0_H0 ;  /* 0x20000048ff7e7230 */ /* 0x000fe40000004100 */
[----:B------:R-:W-:Y:S01]  /*4530*/  FFMA.FTZ R149, R127, R146, R149 ;  /* 0x000000927f957223 */ /* 0x000fe20000010095 */
[----:B------:R-:W-:Y:S02]  /*4540*/  HADD2.F32 R146, -RZ, R20.H1_H1 ;  /* 0x30000014ff927230 */ /* 0x000fe40000004100 */
[----:B------:R-:W-:Y:S01]  /*4550*/  FFMA.FTZ R114, R115, R108, R148 ;  /* 0x0000006c73727223 */ /* 0x000fe20000010094 */
[----:B------:R-:W-:Y:S02]  /*4560*/  HADD2.F32 R108, -RZ, R40.H0_H0 ;  /* 0x20000028ff6c7230 */ /* 0x000fe40000004100 */
[----:B------:R-:W-:Y:S01]  /*4570*/  FADD.FTZ R127, -R5, R110 ;  /* 0x0000006e057f7221 */ /* 0x000fe20000010100 */
[----:B------:R-:W-:-:S02]  /*4580*/  HADD2.F32 R148, -RZ, R52.H1_H1 ;  /* 0x30000034ff947230 */ /* 0x000fc40000004100 */
[----:B------:R-:W-:Y:S02]  /*4590*/  HADD2.F32 R110, -RZ, R21.H0_H0 ;  /* 0x20000015ff6e7230 */ /* 0x000fe40000004100 */
[----:B------:R-:W-:Y:S01]  /*45a0*/  FFMA.FTZ R115, R115, R108, R126 ;  /* 0x0000006c73737223 */ /* 0x000fe2000001007e */
[----:B------:R-:W-:Y:S02]  /*45b0*/  HADD2.F32 R126, -RZ, R40.H1_H1 ;  /* 0x30000028ff7e7230 */ /* 0x000fe40000004100 */
[----:B------:R-:W-:Y:S01]  /*45c0*/  FFMA.FTZ R125, R109, R146, R148 ;  /* 0x000000926d7d7223 */ /* 0x000fe20000010094 */
[----:B------:R-:W-:Y:S02]  /*45d0*/  HADD2.F32 R108, -RZ, R72.H1_H1 ;  /* 0x30000048ff6c7230 */ /* 0x000fe40000004100 */
[----:B------:R-:W-:Y:S01]  /*45e0*/  FMUL.FTZ R145, R140, R127 ;  /* 0x0000007f8c917220 */ /* 0x000fe20000410000 */
[----:B------:R-:W-:Y:S02]  /*45f0*/  HADD2.F32 R146, -RZ, R53.H0_H0 ;  /* 0x20000035ff927230 */ /* 0x000fe40000004100 */
[----:B------:R-:W-:-:S02]  /*4600*/  HADD2.F32 R148, -RZ, R21.H1_H1 ;  /* 0x30000015ff947230 */ /* 0x000fc40000004100 */
[----:B------:R-:W-:Y:S01]  /*4610*/  FFMA.FTZ R126, R109, R126, R108 ;  /* 0x0000007e6d7e7223 */ /* 0x000fe2000001006c */
[----:B------:R-:W-:Y:S02]  /*4620*/  HADD2.F32 R108, -RZ, R41.H0_H0 ;  /* 0x20000029ff6c7230 */ /* 0x000fe40000004100 */
[C---:B------:R-:W-:Y:S01]  /*4630*/  FFMA.FTZ R127, R145.reuse, R110, R146 ;  /* 0x0000006e917f7223 */ /* 0x040fe20000010092 */
[--C-:B------:R-:W-:Y:S02]  /*4640*/  HADD2.F32 R110, -RZ, R73.reuse.H0_H0 ;  /* 0x20000049ff6e7230 */ /* 0x100fe40000004100 */
[----:B------:R-:W-:Y:S01]  /*4650*/  FMUL.FTZ R146, R140, R147 ;  /* 0x000000938c927220 */ /* 0x000fe20000410000 */
[----:B------:R-:W-:Y:S02]  /*4660*/  HADD2.F32 R109, -RZ, R73.H1_H1 ;  /* 0x30000049ff6d7230 */ /* 0x000fe40000004100 */
[----:B------:R-:W-:Y:S02]  /*4670*/  HADD2.F32 R147, -RZ, R22.H0_H0 ;  /* 0x20000016ff937230 */ /* 0x000fe40000004100 */
[----:B------:R-:W-:Y:S01]  /*4680*/  FFMA.FTZ R145, R145, R108, R110 ;  /* 0x0000006c91917223 */ /* 0x000fe2000001006e */
[----:B------:R-:W-:-:S02]  /*4690*/  HADD2.F32 R110, -RZ, R41.H1_H1 ;  /* 0x30000029ff6e7230 */ /* 0x000fc40000004100 */
[----:B------:R-:W-:Y:S02]  /*46a0*/  HADD2.F32 R108, -RZ, R53.H1_H1 ;  /* 0x30000035ff6c7230 */ /* 0x000fe40000004100 */
[----:B------:R-:W-:Y:S02]  /*46b0*/  HADD2.F32 R152, -RZ, R23.H1_H1 ;  /* 0x30000017ff987230 */ /* 0x000fe40000004100 */
[C---:B------:R-:W-:Y:S01]  /*46c0*/  FFMA.FTZ R128, R111.reuse, R110, R109 ;  /* 0x0000006e6f807223 */ /* 0x040fe2000001006d */
[----:B------:R-:W-:Y:S02]  /*46d0*/  HADD2.F32 R109, -RZ, R54.H0_H0 ;  /* 0x20000036ff6d7230 */ /* 0x000fe40000004100 */
[----:B------:R-:W-:Y:S01]  /*46e0*/  FFMA.FTZ R148, R111, R148, R108 ;  /* 0x000000946f947223 */ /* 0x000fe2000001006c */
[----:B------:R-:W-:Y:S01]  /*46f0*/  HADD2.F32 R111, -RZ, R42.H0_H0 ;  /* 0x2000002aff6f7230 */ /* 0x000fe20000004100 */
[----:B------:R-:W-:Y:S01]  /*4700*/  F2FP.F16.F32.PACK_AB R110, R135, R132 ;  /* 0x00000084876e723e */ /* 0x000fe200000000ff */
[----:B------:R-:W-:-:S02]  /*4710*/  HADD2.F32 R108, -RZ, R74.H0_H0 ;  /* 0x2000004aff6c7230 */ /* 0x000fc40000004100 */
[----:B------:R-:W-:Y:S01]  /*4720*/  FFMA.FTZ R147, R146, R147, R109 ;  /* 0x0000009392937223 */ /* 0x000fe2000001006d */
[----:B------:R-:W-:Y:S01]  /*4730*/  F2FP.F16.F32.PACK_AB R109, R122, R123 ;  /* 0x0000007b7a6d723e */ /* 0x000fe200000000ff */
[----:B------:R-:W-:Y:S01]  /*4740*/  HADD2.F32 R122, -RZ, R54.H1_H1 ;  /* 0x30000036ff7a7230 */ /* 0x000fe20000004100 */
[----:B------:R-:W-:Y:S01]  /*4750*/  F2FP.F16.F32.PACK_AB R145, R128, R145 ;  /* 0x000000918091723e */ /* 0x000fe200000000ff */
[----:B------:R-:W-:Y:S01]  /*4760*/  FFMA.FTZ R146, R146, R111, R108 ;  /* 0x0000006f92927223 */ /* 0x000fe2000001006c */
[----:B------:R-:W-:Y:S01]  /*4770*/  F2FP.F16.F32.PACK_AB R108, R121, R120 ;  /* 0x00000078796c723e */ /* 0x000fe200000000ff */
[----:B------:R-:W-:Y:S01]  /*4780*/  HADD2.F32 R120, -RZ, R22.H1_H1 ;  /* 0x30000016ff787230 */ /* 0x000fe20000004100 */
[----:B------:R-:W-:Y:S01]  /*4790*/  F2FP.F16.F32.PACK_AB R111, R144, R139 ;  /* 0x0000008b906f723e */ /* 0x000fe200000000ff */
[----:B------:R-:W-:Y:S02]  /*47a0*/  HADD2.F32 R132, -RZ, R42.H1_H1 ;  /* 0x3000002aff847230 */ /* 0x000fe40000004100 */
[----:B------:R-:W-:-:S02]  /*47b0*/  HADD2.F32 R121, -RZ, R74.H1_H1 ;  /* 0x3000004aff797230 */ /* 0x000fc40000004100 */
[----:B------:R-:W-:Y:S01]  /*47c0*/  FFMA.FTZ R120, R129, R120, R122 ;  /* 0x0000007881787223 */ /* 0x000fe2000001007a */
[----:B------:R-:W-:-:S04]  /*47d0*/  IMAD.WIDE.U32 R122, R7, 0x10, R156 ;  /* 0x00000010077a7825 */ /* 0x000fc800078e009c */
[----:B------:R-:W-:Y:S01]  /*47e0*/  FADD.FTZ R7, -R5, R130 ;  /* 0x0000008205077221 */ /* 0x000fe20000010100 */
[----:B------:R-:W-:Y:S01]  /*47f0*/  FFMA.FTZ R121, R129, R132, R121 ;  /* 0x0000008481797223 */ /* 0x000fe20000010079 */
[----:B------:R-:W-:Y:S02]  /*4800*/  HADD2.F32 R130, -RZ, R23.H0_H0 ;  /* 0x20000017ff827230 */ /* 0x000fe40000004100 */
[----:B------:R-:W-:Y:S01]  /*4810*/  FMUL.FTZ R7, R140, R7 ;  /* 0x000000078c077220 */ /* 0x000fe20000410000 */
[----:B------:R-:W-:Y:S01]  /*4820*/  HADD2.F32 R132, -RZ, R55.H0_H0 ;  /* 0x20000037ff847230 */ /* 0x000fe20000004100 */
[----:B------:R0:W-:Y:S01]  /*4830*/  STG.E.128 desc[UR6][R122.64], R108 ;  /* 0x0000006c7a007986 */ /* 0x0001e2000c101d06 */
[----:B------:R-:W-:Y:S01]  /*4840*/  HADD2.F32 R144, -RZ, R43.H0_H0 ;  /* 0x2000002bff907230 */ /* 0x000fe20000004100 */
[----:B------:R-:W-:Y:S01]  /*4850*/  F2FP.F16.F32.PACK_AB R146, R121, R146 ;  /* 0x000000927992723e */ /* 0x000fe200000000ff */
[----:B------:R-:W-:Y:S02]  /*4860*/  HADD2.F32 R129, -RZ, R75.H0_H0 ;  /* 0x2000004bff817230 */ /* 0x000fe40000004100 */
[----:B------:R-:W-:Y:S01]  /*4870*/  FFMA.FTZ R159, R7, R130, R132 ;  /* 0x00000082079f7223 */ /* 0x000fe20000010084 */
[----:B------:R-:W-:-:S02]  /*4880*/  HADD2.F32 R130, -RZ, R48.H1_H1 ;  /* 0x30000030ff827230 */ /* 0x000fc40000004100 */
[----:B------:R-:W-:Y:S02]  /*4890*/  HADD2.F32 R158, -RZ, R43.H1_H1 ;  /* 0x3000002bff9e7230 */ /* 0x000fe40000004100 */
[----:B------:R-:W-:Y:S01]  /*48a0*/  FFMA.FTZ R129, R7, R144, R129 ;  /* 0x0000009007817223 */ /* 0x000fe20000010081 */
[----:B------:R-:W-:Y:S01]  /*48b0*/  FADD.FTZ R7, -R5, R100 ;  /* 0x0000006405077221 */ /* 0x000fe20000010100 */
[----:B------:R-:W-:Y:S02]  /*48c0*/  HADD2.F32 R100, -RZ, R24.H1_H1 ;  /* 0x30000018ff647230 */ /* 0x000fe40000004100 */
[----:B------:R-:W-:Y:S01]  /*48d0*/  FFMA.FTZ R144, R131, R152, R154 ;  /* 0x0000009883907223 */ /* 0x000fe2000001009a */
[----:B------:R-:W-:Y:S02]  /*48e0*/  HADD2.F32 R152, -RZ, R49.H1_H1 ;  /* 0x30000031ff987230 */ /* 0x000fe40000004100 */
[----:B------:R-:W-:Y:S01]  /*48f0*/  FMUL.FTZ R7, R140, R7 ;  /* 0x000000078c077220 */ /* 0x000fe20000410000 */
[----:B------:R-:W-:-:S02]  /*4900*/  HADD2.F32 R135, -RZ, R75.H1_H1 ;  /* 0x3000004bff877230 */ /* 0x000fc40000004100 */
[----:B------:R-:W-:Y:S02]  /*4910*/  HADD2.F32 R154, -RZ, R26.H1_H1 ;  /* 0x3000001aff9a7230 */ /* 0x000fe40000004100 */
[----:B0-----:R-:W-:Y:S02]  /*4920*/  HADD2.F32 R108, -RZ, R24.H0_H0 ;  /* 0x20000018ff6c7230 */ /* 0x001fe40000004100 */
[----:B------:R-:W-:Y:S01]  /*4930*/  FFMA.FTZ R132, R131, R158, R135 ;  /* 0x0000009e83847223 */ /* 0x000fe20000010087 */
[----:B------:R-:W-:Y:S02]  /*4940*/  HADD2.F32 R110, -RZ, R48.H0_H0 ;  /* 0x20000030ff6e7230 */ /* 0x000fe40000004100 */
[----:B------:R-:W-:Y:S02]  /*4950*/  HADD2.F32 R122, -RZ, R44.H0_H0 ;  /* 0x2000002cff7a7230 */ /* 0x000fe40000004100 */
[----:B------:R-:W-:Y:S02]  /*4960*/  HADD2.F32 R109, -RZ, R68.H0_H0 ;  /* 0x20000044ff6d7230 */ /* 0x000fe40000004100 */
[----:B------:R-:W-:Y:S01]  /*4970*/  FFMA.FTZ R111, R7, R108, R110 ;  /* 0x0000006c076f7223 */ /* 0x000fe2000001006e */
[----:B------:R-:W-:Y:S01]  /*4980*/  FFMA.FTZ R108, R101, R100, R130 ;  /* 0x00000064656c7223 */ /* 0x000fe20000010082 */
[----:B------:R-:W-:-:S02]  /*4990*/  HADD2.F32 R110, -RZ, R44.H1_H1 ;  /* 0x3000002cff6e7230 */ /* 0x000fc40000004100 */
[----:B------:R-:W-:Y:S01]  /*49a0*/  FFMA.FTZ R109, R7, R122, R109 ;  /* 0x0000007a076d7223 */ /* 0x000fe2000001006d */
[----:B------:R-:W-:Y:S01]  /*49b0*/  FADD.FTZ R7, -R5, R102 ;  /* 0x0000006605077221 */ /* 0x000fe20000010100 */
[----:B------:R-:W-:Y:S02]  /*49c0*/  HADD2.F32 R100, -RZ, R68.H1_H1 ;  /* 0x30000044ff647230 */ /* 0x000fe40000004100 */
[----:B------:R-:W-:Y:S02]  /*49d0*/  HADD2.F32 R130, -RZ, R25.H0_H0 ;  /* 0x20000019ff827230 */ /* 0x000fe40000004100 */
[----:B------:R-:W-:Y:S01]  /*49e0*/  FMUL.FTZ R7, R140, R7 ;  /* 0x000000078c077220 */ /* 0x000fe20000410000 */
[----:B------:R-:W-:Y:S02]  /*49f0*/  HADD2.F32 R102, -RZ, R49.H0_H0 ;  /* 0x20000031ff667230 */ /* 0x000fe40000004100 */
[----:B------:R-:W-:Y:S01]  /*4a00*/  FFMA.FTZ R110, R101, R110, R100 ;  /* 0x0000006e656e7223 */ /* 0x000fe20000010064 */
[----:B------:R-:W-:Y:S01]  /*4a10*/  HADD2.F32 R122, -RZ, R45.H0_H0 ;  /* 0x2000002dff7a7230 */ /* 0x000fe20000004100 */
[----:B------:R-:W-:Y:S01]  /*4a20*/  F2FP.F16.F32.PACK_AB R101, R137, R134 ;  /* 0x000000868965723e */ /* 0x000fe200000000ff */
[----:B------:R-:W-:-:S02]  /*4a30*/  HADD2.F32 R100, -RZ, R69.H0_H0 ;  /* 0x20000045ff647230 */ /* 0x000fc40000004100 */
[C---:B------:R-:W-:Y:S01]  /*4a40*/  FFMA.FTZ R130, R7.reuse, R130, R102 ;  /* 0x0000008207827223 */ /* 0x040fe20000010066 */
[----:B------:R-:W-:Y:S02]  /*4a50*/  HADD2.F32 R102, -RZ, R25.H1_H1 ;  /* 0x30000019ff667230 */ /* 0x000fe40000004100 */
[----:B------:R-:W-:Y:S02]  /*4a60*/  HADD2.F32 R135, -RZ, R70.H0_H0 ;  /* 0x20000046ff877230 */ /* 0x000fe40000004100 */
[----:B------:R-:W-:Y:S01]  /*4a70*/  FFMA.FTZ R122, R7, R122, R100 ;  /* 0x0000007a077a7223 */ /* 0x000fe20000010064 */
[----:B------:R-:W-:Y:S02]  /*4a80*/  HADD2.F32 R100, -RZ, R45.H1_H1 ;  /* 0x3000002dff647230 */ /* 0x000fe40000004100 */
[----:B------:R-:W-:Y:S01]  /*4a90*/  FFMA.FTZ R123, R103, R102, R152 ;  /* 0x00000066677b7223 */ /* 0x000fe20000010098 */
[----:B------:R-:W-:Y:S02]  /*4aa0*/  HADD2.F32 R102, -RZ, R69.H1_H1 ;  /* 0x30000045ff667230 */ /* 0x000fe40000004100 */
[----:B------:R-:W-:Y:S01]  /*4ab0*/  FADD.FTZ R7, -R5, R104 ;  /* 0x0000006805077221 */ /* 0x000fe20000010100 */
[----:B------:R-:W-:-:S02]  /*4ac0*/  HADD2.F32 R104, -RZ, R46.H0_H0 ;  /* 0x2000002eff687230 */ /* 0x000fc40000004100 */
[----:B------:R-:W-:Y:S02]  /*4ad0*/  HADD2.F32 R152, -RZ, R46.H1_H1 ;  /* 0x3000002eff987230 */ /* 0x000fe40000004100 */
[----:B------:R-:W-:Y:S01]  /*4ae0*/  FFMA.FTZ R131, R103, R100, R102 ;  /* 0x0000006467837223 */ /* 0x000fe20000010066 */
[----:B------:R-:W-:Y:S02]  /*4af0*/  HADD2.F32 R100, -RZ, R26.H0_H0 ;  /* 0x2000001aff647230 */ /* 0x000fe40000004100 */
[----:B------:R-:W-:Y:S01]  /*4b00*/  FMUL.FTZ R7, R140, R7 ;  /* 0x000000078c077220 */ /* 0x000fe20000410000 */
        /* <DEDUP_REMOVED lines=9> */
[----:B------:R-:W-:Y:S02]  /*4ba0*/  HADD2.F32 R102, -RZ, R47.H0_H0 ;  /* 0x2000002fff667230 */ /* 0x000fe40000004100 */
[----:B------:R-:W-:Y:S01]  /*4bb0*/  FFMA.FTZ R152, R105, R152, R7 ;  /* 0x0000009869987223 */ /* 0x000fe20000010007 */
[----:B------:R-:W-:Y:S01]  /*4bc0*/  FADD.FTZ R7, -R5, R106 ;  /* 0x0000006a05077221 */ /* 0x000fe20000010100 */
[----:B------:R-:W-:Y:S01]  /*4bd0*/  FFMA.FTZ R154, R105, R154, R100 ;  /* 0x0000009a699a7223 */ /* 0x000fe20000010064 */
[----:B------:R-:W-:-:S02]  /*4be0*/  HADD2.F32 R100, -RZ, R51.H0_H0 ;  /* 0x20000033ff647230 */ /* 0x000fc40000004100 */
[----:B------:R-:W-:Y:S01]  /*4bf0*/  FADD.FTZ R5, -R5, R107 ;  /* 0x0000006b05057221 */ /* 0x000fe20000010100 */
[----:B------:R-:W-:Y:S01]  /*4c00*/  FMUL.FTZ R7, R140, R7 ;  /* 0x000000078c077220 */ /* 0x000fe20000410000 */
[----:B------:R-:W-:Y:S01]  /*4c10*/  HADD2.F32 R106, -RZ, R27.H1_H1 ;  /* 0x3000001bff6a7230 */ /* 0x000fe20000004100 */
[----:B------:R-:W-:Y:S01]  /*4c20*/  F2FP.F16.F32.PACK_AB R107, R144, R159 ;  /* 0x0000009f906b723e */ /* 0x000fe200000000ff */
[----:B------:R-:W-:Y:S01]  /*4c30*/  FMUL.FTZ R5, R140, R5 ;  /* 0x000000058c057220 */ /* 0x000fe20000410000 */
[----:B------:R-:W-:Y:S01]  /*4c40*/  FFMA.FTZ R158, R7, R158, R100 ;  /* 0x0000009e079e7223 */ /* 0x000fe20000010064 */
[----:B------:R-:W-:Y:S01]  /*4c50*/  F2FP.F16.F32.PACK_AB R100, R133, R116 ;  /* 0x000000748564723e */ /* 0x000fe200000000ff */
[----:B------:R-:W-:Y:S01]  /*4c60*/  FFMA.FTZ R155, R7, R102, R155 ;  /* 0x00000066079b7223 */ /* 0x000fe2000001009b */
[----:B------:R-:W-:Y:S01]  /*4c70*/  HADD2.F32 R116, -RZ, R51.H1_H1 ;  /* 0x30000033ff747230 */ /* 0x000fe20000004100 */
[----:B------:R-:W-:Y:S01]  /*4c80*/  F2FP.F16.F32.PACK_AB R102, R151, R138 ;  /* 0x0000008a9766723e */ /* 0x000fe200000000ff */
[----:B------:R-:W-:Y:S01]  /*4c90*/  HADD2.F32 R7, -RZ, R71.H1_H1 ;  /* 0x30000047ff077230 */ /* 0x000fe20000004100 */
[----:B------:R-:W-:Y:S01]  /*4ca0*/  F2FP.F16.F32.PACK_AB R144, R126, R115 ;  /* 0x000000737e90723e */ /* 0x000fe200000000ff */
[----:B------:R-:W-:-:S04]  /*4cb0*/  IMAD.WIDE.U32 R104, R6, 0x10, R142 ;  /* 0x0000001006687825 */ /* 0x000fc800078e008e */
[----:B------:R-:W-:Y:S01]  /*4cc0*/  FFMA.FTZ R133, R5, R106, R116 ;  /* 0x0000006a05857223 */ /* 0x000fe20000010074 */
[----:B------:R-:W-:Y:S01]  /*4cd0*/  F2FP.F16.F32.PACK_AB R6, R113, R124 ;  /* 0x0000007c7106723e */ /* 0x000fe200000000ff */
[----:B------:R-:W-:Y:S01]  /*4ce0*/  FFMA.FTZ R116, R5, R134, R7 ;  /* 0x0000008605747223 */ /* 0x000fe20000010007 */
[----:B------:R-:W-:Y:S01]  /*4cf0*/  F2FP.F16.F32.PACK_AB R7, R149, R112 ;  /* 0x000000709507723e */ /* 0x000fe200000000ff */
[--C-:B------:R-:W-:Y:S01]  /*4d00*/  IMAD.WIDE.U32 R150, R4, 0x10, R142.reuse ;  /* 0x0000001004967825 */ /* 0x100fe200078e008e */
[----:B------:R-:W0:Y:S01]  /*4d10*/  LDC.64 R112, c[0x0][0x380] ;  /* 0x0000e000ff707b82 */ /* 0x000e220000000a00 */
[----:B------:R1:W-:Y:S01]  /*4d20*/  STG.E.128 desc[UR6][R104.64], R100 ;  /* 0x0000006468007986 */ /* 0x0003e2000c101d06 */
[----:B------:R-:W-:Y:S01]  /*4d30*/  F2FP.F16.F32.PACK_AB R5, R119, R136 ;  /* 0x000000887705723e */ /* 0x000fe200000000ff */
[C---:B------:R-:W-:Y:S01]  /*4d40*/  IMAD.WIDE.U32 R142, R141.reuse, 0x10, R142 ;  /* 0x000000108d8e7825 */ /* 0x040fe200078e008e */
[----:B------:R-:W-:Y:S02]  /*4d50*/  F2FP.F16.F32.PACK_AB R4, R118, R117 ;  /* 0x000000757604723e */ /* 0x000fe400000000ff */
[----:B------:R-:W-:Y:S01]  /*4d60*/  F2FP.F16.F32.PACK_AB R106, R120, R147 ;  /* 0x00000093786a723e */ /* 0x000fe200000000ff */
[----:B------:R-:W-:Y:S01]  /*4d70*/  IMAD.WIDE.U32 R156, R141, 0x10, R156 ;  /* 0x000000108d9c7825 */ /* 0x000fe200078e009c */
[----:B------:R-:W-:Y:S01]  /*4d80*/  F2FP.F16.F32.PACK_AB R147, R132, R129 ;  /* 0x000000818493723e */ /* 0x000fe200000000ff */
[----:B------:R2:W-:Y:S01]  /*4d90*/  STG.E.128 desc[UR6][R160.64], R4 ;  /* 0x00000004a0007986 */ /* 0x0005e2000c101d06 */
[----:B------:R-:W-:-:S02]  /*4da0*/  F2FP.F16.F32.PACK_AB R155, R116, R155 ;  /* 0x0000009b749b723e */ /* 0x000fc400000000ff */
[----:B-1----:R-:W-:Y:S02]  /*4db0*/  F2FP.F16.F32.PACK_AB R105, R148, R127 ;  /* 0x0000007f9469723e */ /* 0x002fe400000000ff */
[----:B------:R-:W-:Y:S02]  /*4dc0*/  F2FP.F16.F32.PACK_AB R104, R125, R114 ;  /* 0x000000727d68723e */ /* 0x000fe400000000ff */
[----:B------:R-:W-:Y:S02]  /*4dd0*/  F2FP.F16.F32.PACK_AB R102, R154, R139 ;  /* 0x0000008b9a66723e */ /* 0x000fe400000000ff */
[----:B0-----:R-:W-:Y:S01]  /*4de0*/  IADD3 R3, PT, PT, R3, R112, RZ ;  /* 0x0000007003037210 */ /* 0x001fe20007ffe0ff */
[----:B------:R2:W-:Y:S01]  /*4df0*/  STG.E.128 desc[UR6][R150.64], R104 ;  /* 0x0000006896007986 */ /* 0x0005e2000c101d06 */
[----:B------:R-:W-:Y:S02]  /*4e00*/  F2FP.F16.F32.PACK_AB R103, R133, R158 ;  /* 0x0000009e8567723e */ /* 0x000fe400000000ff */
[----:B------:R-:W-:Y:S01]  /*4e10*/  ISETP.GE.AND P1, PT, R3, R113, PT ;  /* 0x000000710300720c */ /* 0x000fe20003f26270 */
[----:B------:R2:W-:Y:S01]  /*4e20*/  STG.E.128 desc[UR6][R162.64], R144 ;  /* 0x00000090a2007986 */ /* 0x0005e2000c101d06 */
[----:B------:R-:W-:-:S02]  /*4e30*/  F2FP.F16.F32.PACK_AB R101, R123, R130 ;  /* 0x000000827b65723e */ /* 0x000fc400000000ff */
[----:B------:R-:W-:Y:S02]  /*4e40*/  F2FP.F16.F32.PACK_AB R100, R108, R111 ;  /* 0x0000006f6c64723e */ /* 0x000fe400000000ff */
[----:B------:R-:W-:Y:S02]  /*4e50*/  F2FP.F16.F32.PACK_AB R154, R152, R135 ;  /* 0x00000087989a723e */ /* 0x000fe400000000ff */
[----:B------:R-:W-:Y:S01]  /*4e60*/  F2FP.F16.F32.PACK_AB R152, R110, R109 ;  /* 0x0000006d6e98723e */ /* 0x000fe200000000ff */
[----:B------:R2:W-:Y:S04]  /*4e70*/  STG.E.128 desc[UR6][R142.64], R100 ;  /* 0x000000648e007986 */ /* 0x0005e8000c101d06 */
[----:B------:R2:W-:Y:S01]  /*4e80*/  STG.E.128 desc[UR6][R156.64], R152 ;  /* 0x000000989c007986 */ /* 0x0005e2000c101d06 */
[----:B------:R-:W-:Y:S05]  /*4e90*/  @!P1 BRA `(.L_x_13271) ;  /* 0xffffffb800d09947 */ /* 0x000fea000383ffff */
[----:B------:R-:W-:Y:S05]  /*4ea0*/  EXIT ;  /* 0x000000000000794d */ /* 0x000fea0003800000 */
.L_x_13272:
        /* <DEDUP_REMOVED lines=13> */
.L_x_22349:


//--------------------- .text._ZN10layer_norm31ln_parallel_residual_fwd_kernelINS_13Kernel_traitsI6__halfS2_fS2_fjLj5120ELj1ELj1ELj4ELj16ENS_18Kernel_traits_baseILj5120ES2_S2_fS2_fjLj128EEEEELb0ELb1ELb0EEEvNS_9FwdParamsE --------------------------
	.section	.text._ZN10layer_norm31ln_parallel_residual_fwd_kernelINS_13Kernel_traitsI6__halfS2_fS2_fjLj5120ELj1ELj1ELj4ELj16ENS_18Kernel_traits_baseILj5120ES2_S2_fS2_fjLj128EEEEELb0ELb1ELb0EEEvNS_9FwdParamsE,"ax",@progbits
	.align	128
        .global         _ZN10layer_norm31ln_parallel_residual_fwd_kernelINS_13Kernel_traitsI6__halfS2_fS2_fjLj5120ELj1ELj1ELj4ELj16ENS_18Kernel_traits_baseILj5120ES2_S2_fS2_fjLj128EEEEELb0ELb1ELb0EEEvNS_9FwdParamsE
        .type           _ZN10layer_norm31ln_parallel_residual_fwd_kernelINS_13Kernel_traitsI6__halfS2_fS2_fjLj5120ELj1ELj1ELj4ELj16ENS_18Kernel_traits_baseILj5120ES2_S2_fS2_fjLj128EEEEELb0ELb1ELb0EEEvNS_9FwdParamsE,@function
        .size           _ZN10layer_norm31ln_parallel_residual_fwd_kernelINS_13Kernel_traitsI6__halfS2_fS2_fjLj5120ELj1ELj1ELj4ELj16ENS_18Kernel_traits_baseILj5120ES2_S2_fS2_fjLj128EEEEELb0ELb1ELb0EEEvNS_9FwdParamsE,(.L_x_22350 - _ZN10layer_norm31ln_parallel_residual_fwd_kernelINS_13Kernel_traitsI6__halfS2_fS2_fjLj5120ELj1ELj1ELj4ELj16ENS_18Kernel_traits_baseILj5120ES2_S2_fS2_fjLj128EEEEELb0ELb1ELb0EEEvNS_9FwdParamsE)
        .other          _ZN10layer_norm31ln_parallel_residual_fwd_kernelINS_13Kernel_traitsI6__halfS2_fS2_fjLj5120ELj1ELj1ELj4ELj16ENS_18Kernel_traits_baseILj5120ES2_S2_fS2_fjLj128EEEEELb0ELb1ELb0EEEvNS_9FwdParamsE,@"STO_CUDA_ENTRY STV_DEFAULT"
_ZN10layer_norm31ln_parallel_residual_fwd_kernelINS_13Kernel_traitsI6__halfS2_fS2_fjLj5120ELj1ELj1ELj4ELj16ENS_18Kernel_traits_baseILj5120ES2_S2_fS2_fjLj128EEEEELb0ELb1ELb0EEEvNS_9FwdParamsE:
.text._ZN10layer_norm31ln_parallel_residual_fwd_kernelINS_13Kernel_traitsI6__halfS2_fS2_fjLj5120ELj1ELj1ELj4ELj16ENS_18Kernel_traits_baseILj5120ES2_S2_fS2_fjLj128EEEEELb0ELb1ELb0EEEvNS_9FwdParamsE:
        /* <DEDUP_REMOVED lines=60> */
.L_x_13274:
[C---:B------:R-:W-:Y:S02]  /*03c0*/  ISETP.GE.U32.AND P1, PT, R3.reuse, 0x100, PT ;  /* 0x000001000300780c */ /* 0x040fe40003f26070 */
[C---:B------:R-:W-:Y:S02]  /*03d0*/  ISETP.GE.U32.AND P2, PT, R3.reuse, 0x180, PT ;  /* 0x000001800300780c */ /* 0x040fe40003f46070 */
[C---:B------:R-:W-:Y:S02]  /*03e0*/  ISETP.GE.U32.AND P3, PT, R3.reuse, 0x200, PT ;  /* 0x000002000300780c */ /* 0x040fe40003f66070 */
[C---:B------:R-:W-:Y:S02]  /*03f0*/  ISETP.GE.U32.AND P4, PT, R3.reuse, 0x280, PT ;  /* 0x000002800300780c */ /* 0x040fe40003f86070 */
[----:B------:R-:W-:Y:S02]  /*0400*/  ISETP.GE.U32.AND P0, PT, R3, 0x80, PT ;  /* 0x000000800300780c */ /* 0x000fe40003f06070 */
[----:B------:R-:W-:-:S03]  /*0410*/  MOV R51, R102 ;  /* 0x0000006600337202 */ /* 0x000fc60000000f00 */
[----:B------:R-:W0:Y:S08]  /*0420*/  @P1 LDC.64 R4, c[0x0][0x3d0] ;  /* 0x0000f400ff041b82 */ /* 0x000e300000000a00 */
[----:B------:R-:W1:Y:S01]  /*0430*/  @P2 LDC.64 R6, c[0x0][0x3d0] ;  /* 0x0000f400ff062b82 */ /* 0x000e620000000a00 */
[----:B------:R-:W-:-:S07]  /*0440*/  @P0 LOP3.LUT R51, R102, 0x80, RZ, 0xfc, !PT ;  /* 0x0000008066330812 */ /* 0x000fce00078efcff */
[----:B------:R-:W2:Y:S08]  /*0450*/  @P3 LDC.64 R24, c[0x0][0x3d0] ;  /* 0x0000f400ff183b82 */ /* 0x000eb00000000a00 */
[----:B------:R-:W3:Y:S01]  /*0460*/  @P4 LDC.64 R40, c[0x0][0x3d0] ;  /* 0x0000f400ff284b82 */ /* 0x000ee20000000a00 */
[C---:B0-----:R-:W-:Y:S01]  /*0470*/  @P1 IMAD.WIDE.U32 R4, R51.reuse, 0x10, R4 ;  /* 0x0000001033041825 */ /* 0x041fe200078e0004 */
[----:B------:R-:W-:-:S04]  /*0480*/  @P1 IADD3 R51, PT, PT, R51, 0x80, RZ ;  /* 0x0000008033331810 */ /* 0x000fc80007ffe0ff */
[----:B------:R-:W5:Y:S01]  /*0490*/  @P1 LDG.E.128 R36, desc[UR6][R4.64] ;  /* 0x0000000604241981 */ /* 0x000f62000c1e1d00 */
[C---:B-1----:R-:W-:Y:S01]  /*04a0*/  @P2 IMAD.WIDE.U32 R32, R51.reuse, 0x10, R6 ;  /* 0x0000001033202825 */ /* 0x042fe200078e0006 */
[----:B------:R-:W-:Y:S01]  /*04b0*/  @P2 IADD3 R51, PT, PT, R51, 0x80, RZ ;  /* 0x0000008033332810 */ /* 0x000fe20007ffe0ff */
[----:B------:R-:W0:Y:S02]  /*04c0*/  @P0 LDC.64 R16, c[0x0][0x3d0] ;  /* 0x0000f400ff100b82 */ /* 0x000e240000000a00 */
[----:B------:R-:W-:Y:S02]  /*04d0*/  HFMA2 R18, -RZ, RZ, 0, 0 ;  /* 0x00000000ff127431 */ /* 0x000fe400000001ff */
[----:B------:R-:W-:Y:S01]  /*04e0*/  HFMA2 R34, -RZ, RZ, 0, 0 ;  /* 0x00000000ff227431 */ /* 0x000fe200000001ff */
[----:B------:R1:W5:Y:S01]  /*04f0*/  @P2 LDG.E.128 R28, desc[UR6][R32.64] ;  /* 0x00000006201c2981 */ /* 0x000362000c1e1d00 */
[C---:B--2---:R-:W-:Y:S01]  /*0500*/  @P3 IMAD.WIDE.U32 R48, R51.reuse, 0x10, R24 ;  /* 0x0000001033303825 */ /* 0x044fe200078e0018 */
[----:B------:R-:W-:-:S04]  /*0510*/  @P3 IADD3 R51, PT, PT, R51, 0x80, RZ ;  /* 0x0000008033333810 */ /* 0x000fc80007ffe0ff */
[----:B------:R-:W5:Y:S01]  /*0520*/  @P3 LDG.E.128 R20, desc[UR6][R48.64] ;  /* 0x0000000630143981 */ /* 0x000f62000c1e1d00 */
[----:B---3--:R-:W-:-:S05]  /*0530*/  @P4 IMAD.WIDE.U32 R6, R51, 0x10, R40 ;  /* 0x0000001033064825 */ /* 0x008fca00078e0028 */
[----:B------:R-:W5:Y:S01]  /*0540*/  @P4 LDG.E.128 R12, desc[UR6][R6.64] ;  /* 0x00000006060c4981 */ /* 0x000f62000c1e1d00 */
[----:B0-----:R-:W-:Y:S01]  /*0550*/  @P0 IMAD.WIDE.U32 R40, R102, 0x10, R16 ;  /* 0x0000001066280825 */ /* 0x001fe200078e0010 */
[----:B------:R-:W-:Y:S02]  /*0560*/  CS2R R16, SRZ ;  /* 0x0000000000107805 */ /* 0x000fe4000001ff00 */
[----:B------:R-:W-:Y:S02]  /*0570*/  MOV R26, RZ ;  /* 0x000000ff001a7202 */ /* 0x000fe40000000f00 */
[----:B------:R-:W-:Y:S02]  /*0580*/  CS2R R24, SRZ ;  /* 0x0000000000187805 */ /* 0x000fe4000001ff00 */
[----:B-1----:R-:W-:Y:S01]  /*0590*/  CS2R R32, SRZ ;  /* 0x0000000000207805 */ /* 0x002fe2000001ff00 */
[----:B------:R0:W5:Y:S01]  /*05a0*/  @P0 LDG.E.128 R44, desc[UR6][R40.64] ;  /* 0x00000006282c0981 */ /* 0x000162000c1e1d00 */
[----:B------:R-:W-:-:S02]  /*05b0*/  MOV R42, RZ ;  /* 0x000000ff002a7202 */ /* 0x000fc40000000f00 */
[----:B------:R-:W-:Y:S02]  /*05c0*/  @P4 CS2R R10, SRZ ;  /* 0x00000000000a4805 */ /* 0x000fe4000001ff00 */
[----:B------:R-:W-:Y:S02]  /*05d0*/  @P0 MOV R43, RZ ;  /* 0x000000ff002b0202 */ /* 0x000fe40000000f00 */
[----:B------:R-:W-:Y:S02]  /*05e0*/  @P4 CS2R R8, SRZ ;  /* 0x0000000000084805 */ /* 0x000fe4000001ff00 */
[----:B------:R-:W-:Y:S02]  /*05f0*/  @P1 MOV R35, RZ ;  /* 0x000000ff00231202 */ /* 0x000fe40000000f00 */
[----:B------:R-:W-:Y:S02]  /*0600*/  @P2 MOV R27, RZ ;  /* 0x000000ff001b2202 */ /* 0x000fe40000000f00 */
[----:B------:R-:W-:-:S02]  /*0610*/  @P3 MOV R19, RZ ;  /* 0x000000ff00133202 */ /* 0x000fc40000000f00 */
[----:B0-----:R-:W-:-:S07]  /*0620*/  CS2R R40, SRZ ;  /* 0x0000000000287805 */ /* 0x001fce000001ff00 */
.L_x_13275:
[----:B------:R-:W-:Y:S05]  /*0630*/  BSYNC.RECONVERGENT B0 ;  /* 0x0000000000007941 */ /* 0x000fea0003800200 */
.L_x_13273:
[----:B------:R-:W0:Y:S02]  /*0640*/  LDCU UR4, c[0x0][0x384] ;  /* 0x00007080ff0477ac */ /* 0x000e240008000800 */
[----:B0-----:R-:W-:-:S13]  /*0650*/  ISETP.GE.AND P1, PT, R100, UR4, PT ;  /* 0x0000000464007c0c */ /* 0x001fda000bf26270 */
[----:B------:R-:W-:Y:S05]  /*0660*/  @P1 EXIT ;  /* 0x000000000000194d */ /* 0x000fea0003800000 */
[----:B------:R-:W-:Y:S01]  /*0670*/  SHF.R.S32.HI R2, RZ, 0x3, R2 ;  /* 0x00000003ff027819 */ /* 0x000fe20000011402 */
[----:B------:R-:W0:Y:S03]  /*0680*/  LDCU UR14, c[0x0][0x388] ;  /* 0x00007100ff0e77ac */ /* 0x000e260008000800 */
[C---:B------:R-:W-:Y:S01]  /*0690*/  LOP3.LUT R4, R2.reuse, 0x7f, RZ, 0xc0, !PT ;  /* 0x0000007f02047812 */ /* 0x040fe200078ec0ff */
[----:B------:R-:W1:Y:S01]  /*06a0*/  LDCU.U8 UR12, c[0x0][0x410] ;  /* 0x00008200ff0c77ac */ /* 0x000e620008000000 */
        /* <DEDUP_REMOVED lines=8> */
[----:B------:R-:W-:Y:S01]  /*0730*/  LEA R0, R0, R5, 0x3 ;  /* 0x0000000500007211 */ /* 0x000fe200078e18ff */
[----:B------:R-:W4:Y:S03]  /*0740*/  LDCU.64 UR10, c[0x0][0x3a0] ;  /* 0x00007400ff0a77ac */ /* 0x000f260008000a00 */
[----:B------:R-:W-:Y:S02]  /*0750*/  I2FP.F32.U32 R2, R0 ;  /* 0x0000000000027245 */ /* 0x000fe40000201000 */
[----:B------:R-:W-:Y:S01]  /*0760*/  VIMNMX R0, PT, PT, R4, 0x20, PT ;  /* 0x0000002004007848 */ /* 0x000fe20003fe0100 */
[----:B------:R-:W-:-:S03]  /*0770*/  UPLOP3.LUT UP1, UPT, UPT, UPT, UPT, 0x40, 0x4 ;  /* 0x000000000004789c */ /* 0x000fc60003f2e870 */
[----:B------:R-:W0:Y:S01]  /*0780*/  MUFU.RCP R2, R2 ;  /* 0x0000000200027308 */ /* 0x000e220000001000 */
[----:B-1----:R-:W-:-:S07]  /*0790*/  LEA R0, R0, R5, 0x3 ;  /* 0x0000000500007211 */ /* 0x002fce00078e18ff */
.L_x_13318:
[----:B0-----:R-:W-:Y:S01]  /*07a0*/  IMAD R96, R100, UR14, RZ ;  /* 0x0000000e64607c24 */ /* 0x001fe2000f8e02ff */
        /* <DEDUP_REMOVED lines=35> */
.L_x_13279:
        /* <DEDUP_REMOVED lines=17> */
.L_x_13278:
        /* <DEDUP_REMOVED lines=28> */
.L_x_13281:
[--C-:B-----5:R-:W-:Y:S02]  /*0cb0*/  HADD2.F32 R60, -RZ, R4.reuse.H0_H0 ;  /* 0x20000004ff3c7230 */ /* 0x120fe40000004100 */
[--C-:B------:R-:W-:Y:S02]  /*0cc0*/  HADD2.F32 R62, -RZ, R5.reuse.H0_H0 ;  /* 0x20000005ff3e7230 */ /* 0x100fe40000004100 */
[----:B------:R-:W-:Y:S02]  /*0cd0*/  HADD2.F32 R96, -RZ, R5.H1_H1 ;  /* 0x30000005ff607230 */ /* 0x000fe40000004100 */
[----:B------:R-:W-:Y:S02]  /*0ce0*/  HADD2.F32 R4, -RZ, R4.H1_H1 ;  /* 0x30000004ff047230 */ /* 0x000fe40000004100 */
[--C-:B------:R-:W-:Y:S02]  /*0cf0*/  HADD2.F32 R5, -RZ, R48.reuse.H0_H0 ;  /* 0x20000030ff057230 */ /* 0x100fe40000004100 */
[----:B------:R-:W-:-:S02]  /*0d00*/  HADD2.F32 R61, -RZ, R48.H1_H1 ;  /* 0x30000030ff3d7230 */ /* 0x000fc40000004100 */
[----:B------:R-:W-:Y:S02]  /*0d10*/  HADD2.F32 R63, -RZ, R49.H0_H0 ;  /* 0x20000031ff3f7230 */ /* 0x000fe40000004100 */
[----:B------:R-:W-:Y:S01]  /*0d20*/  FADD.FTZ R5, R60, R5 ;  /* 0x000000053c057221 */ /* 0x000fe20000010000 */
[--C-:B------:R-:W-:Y:S02]  /*0d30*/  HADD2.F32 R97, -RZ, R6.reuse.H0_H0 ;  /* 0x20000006ff617230 */ /* 0x100fe40000004100 */
[----:B------:R-:W-:Y:S01]  /*0d40*/  FADD.FTZ R4, R4, R61 ;  /* 0x0000003d04047221 */ /* 0x000fe20000010000 */
[----:B------:R-:W-:Y:S02]  /*0d50*/  HADD2.F32 R98, -RZ, R6.H1_H1 ;  /* 0x30000006ff627230 */ /* 0x000fe40000004100 */
[----:B------:R-:W-:Y:S01]  /*0d60*/  FADD.FTZ R63, R62, R63 ;  /* 0x0000003f3e3f7221 */ /* 0x000fe20000010000 */
        /* <DEDUP_REMOVED lines=20> */
.L_x_13280:
[----:B------:R-:W0:Y:S01]  /*0eb0*/  LDC.64 R98, c[0x0][0x3a8] ;  /* 0x0000ea00ff627b82 */ /* 0x000e220000000a00 */
[C---:B------:R-:W-:Y:S01]  /*0ec0*/  IADD3 R96, PT, PT, R104.reuse, 0x80, RZ ;  /* 0x0000008068607810 */ /* 0x040fe20007ffe0ff */
[----:B0-----:R-:W-:-:S05]  /*0ed0*/  IMAD.WIDE.U32 R98, R104, 0x20, R98 ;  /* 0x0000002068627825 */ /* 0x001fca00078e0062 */
[----:B------:R0:W-:Y:S04]  /*0ee0*/  STG.E.128 desc[UR6][R98.64], R60 ;  /* 0x0000003c62007986 */ /* 0x0001e8000c101d06 */
[----:B------:R0:W-:Y:S02]  /*0ef0*/  STG.E.128 desc[UR6][R98.64+0x10], R4 ;  /* 0x0000100462007986 */ /* 0x0001e4000c101d06 */
.L_x_13277:
[----:B--234-:R-:W-:Y:S05]  /*0f00*/  BSYNC.RECONVERGENT B0 ;  /* 0x0000000000007941 */ /* 0x01cfea0003800200 */
.L_x_13276:
[----:B------:R-:W-:Y:S01]  /*0f10*/  ISETP.GE.U32.AND P0, PT, R3, 0x100, PT ;  /* 0x000001000300780c */ /* 0x000fe20003f06070 */
[----:B------:R-:W-:Y:S03]  /*0f20*/  BSSY.RECONVERGENT B0, `(.L_x_13282) ;  /* 0x000006c000007945 */ /* 0x000fe60003800200 */
[----:B------:R-:W-:-:S09]  /*0f30*/  P2R R97, PR, RZ, 0x1 ;  /* 0x00000001ff617803 */ /* 0x000fd20000000000 */
        /* <DEDUP_REMOVED lines=50> */
.L_x_13285:
        /* <DEDUP_REMOVED lines=25> */
.L_x_13284:
        /* <DEDUP_REMOVED lines=18> */
.L_x_13287:
        /* <DEDUP_REMOVED lines=8> */
.L_x_13286:
[----:B0-----:R-:W0:Y:S02]  /*1590*/  LDC.64 R98, c[0x0][0x3a8] ;  /* 0x0000ea00ff627b82 */ /* 0x001e240000000a00 */
[C---:B0-----:R-:W-:Y:S01]  /*15a0*/  IMAD.WIDE.U32 R98, R96.reuse, 0x20, R98 ;  /* 0x0000002060627825 */ /* 0x041fe200078e0062 */
[----:B------:R-:W-:-:S04]  /*15b0*/  IADD3 R96, PT, PT, R96, 0x80, RZ ;  /* 0x0000008060607810 */ /* 0x000fc80007ffe0ff */
[----:B------:R1:W-:Y:S04]  /*15c0*/  STG.E.128 desc[UR6][R98.64], R64 ;  /* 0x0000004062007986 */ /* 0x0003e8000c101d06 */
[----:B------:R1:W-:Y:S02]  /*15d0*/  STG.E.128 desc[UR6][R98.64+0x10], R68 ;  /* 0x0000104462007986 */ /* 0x0003e4000c101d06 */
.L_x_13283:
[----:B------:R-:W-:Y:S05]  /*15e0*/  BSYNC.RECONVERGENT B0 ;  /* 0x0000000000007941 */ /* 0x000fea0003800200 */
.L_x_13282:
        /* <DEDUP_REMOVED lines=52> */
.L_x_13291:
        /* <DEDUP_REMOVED lines=25> */
.L_x_13290:
        /* <DEDUP_REMOVED lines=18> */
.L_x_13293:
        /* <DEDUP_REMOVED lines=8> */
.L_x_13292:
[----:B------:R-:W0:Y:S02]  /*1c60*/  LDC.64 R98, c[0x0][0x3a8] ;  /* 0x0000ea00ff627b82 */ /* 0x000e240000000a00 */
[C---:B0-----:R-:W-:Y:S01]  /*1c70*/  IMAD.WIDE.U32 R98, R96.reuse, 0x20, R98 ;  /* 0x0000002060627825 */ /* 0x041fe200078e0062 */
[----:B------:R-:W-:-:S04]  /*1c80*/  IADD3 R96, PT, PT, R96, 0x80, RZ ;  /* 0x0000008060607810 */ /* 0x000fc80007ffe0ff */
[----:B------:R2:W-:Y:S04]  /*1c90*/  STG.E.128 desc[UR6][R98.64], R72 ;  /* 0x0000004862007986 */ /* 0x0005e8000c101d06 */
[----:B------:R2:W-:Y:S02]  /*1ca0*/  STG.E.128 desc[UR6][R98.64+0x10], R76 ;  /* 0x0000104c62007986 */ /* 0x0005e4000c101d06 */
.L_x_13289:
[----:B------:R-:W-:Y:S05]  /*1cb0*/  BSYNC.RECONVERGENT B0 ;  /* 0x0000000000007941 */ /* 0x000fea0003800200 */
.L_x_13288:
        /* <DEDUP_REMOVED lines=52> */
.L_x_13297:
        /* <DEDUP_REMOVED lines=25> */
.L_x_13296:
        /* <DEDUP_REMOVED lines=18> */
.L_x_13299:
        /* <DEDUP_REMOVED lines=8> */
.L_x_13298:
[----:B------:R-:W0:Y:S02]  /*2330*/  LDC.64 R98, c[0x0][0x3a8] ;  /* 0x0000ea00ff627b82 */ /* 0x000e240000000a00 */
[C---:B0-----:R-:W-:Y:S01]  /*2340*/  IMAD.WIDE.U32 R98, R96.reuse, 0x20, R98 ;  /* 0x0000002060627825 */ /* 0x041fe200078e0062 */
[----:B------:R-:W-:-:S04]  /*2350*/  IADD3 R96, PT, PT, R96, 0x80, RZ ;  /* 0x0000008060607810 */ /* 0x000fc80007ffe0ff */
[----:B------:R3:W-:Y:S04]  /*2360*/  STG.E.128 desc[UR6][R98.64], R80 ;  /* 0x0000005062007986 */ /* 0x0007e8000c101d06 */
[----:B------:R3:W-:Y:S02]  /*2370*/  STG.E.128 desc[UR6][R98.64+0x10], R84 ;  /* 0x0000105462007986 */ /* 0x0007e4000c101d06 */
.L_x_13295:
[----:B------:R-:W-:Y:S05]  /*2380*/  BSYNC.RECONVERGENT B0 ;  /* 0x0000000000007941 */ /* 0x000fea0003800200 */
.L_x_13294:
        /* <DEDUP_REMOVED lines=52> */
.L_x_13303:
        /* <DEDUP_REMOVED lines=25> */
.L_x_13302:
        /* <DEDUP_REMOVED lines=18> */
.L_x_13305:
        /* <DEDUP_REMOVED lines=8> */
.L_x_13304:
[----:B--23--:R-:W0:Y:S02]  /*2a00*/  LDC.64 R98, c[0x0][0x3a8] ;  /* 0x0000ea00ff627b82 */ /* 0x00ce240000000a00 */
[----:B0-----:R-:W-:-:S05]  /*2a10*/  IMAD.WIDE.U32 R96, R96, 0x20, R98 ;  /* 0x0000002060607825 */ /* 0x001fca00078e0062 */
[----:B------:R4:W-:Y:S04]  /*2a20*/  STG.E.128 desc[UR6][R96.64], R88 ;  /* 0x0000005860007986 */ /* 0x0009e8000c101d06 */
[----:B------:R4:W-:Y:S02]  /*2a30*/  STG.E.128 desc[UR6][R96.64+0x10], R92 ;  /* 0x0000105c60007986 */ /* 0x0009e4000c101d06 */
.L_x_13301:
[----:B------:R-:W-:Y:S05]  /*2a40*/  BSYNC.RECONVERGENT B0 ;  /* 0x0000000000007941 */ /* 0x000fea0003800200 */
.L_x_13300:
[----:B----4-:R-:W-:Y:S01]  /*2a50*/  FADD.FTZ R96, RZ, R60 ;  /* 0x0000003cff607221 */ /* 0x010fe20000010000 */
[C---:B------:R-:W-:Y:S01]  /*2a60*/  ISETP.GE.U32.AND P0, PT, R3.reuse, 0x80, PT ;  /* 0x000000800300780c */ /* 0x040fe20003f06070 */
[----:B------:R-:W-:Y:S01]  /*2a70*/  BSSY.RECONVERGENT B0, `(.L_x_13306) ;  /* 0x00000a9000007945 */ /* 0x000fe20003800200 */
[----:B------:R-:W-:Y:S01]  /*2a80*/  ISETP.GT.U32.AND P6, PT, R3, 0xff, PT ;  /* 0x000000ff0300780c */ /* 0x000fe20003fc4070 */
[----:B------:R-:W-:Y:S01]  /*2a90*/  FADD.FTZ R97, R61, R96 ;  /* 0x000000603d617221 */ /* 0x000fe20000010000 */
[C---:B------:R-:W-:Y:S02]  /*2aa0*/  ISETP.GT.U32.AND P5, PT, R3.reuse, 0x17f, PT ;  /* 0x0000017f0300780c */ /* 0x040fe40003fa4070 */
[C---:B------:R-:W-:Y:S01]  /*2ab0*/  ISETP.GT.U32.AND P4, PT, R3.reuse, 0x1ff, PT ;  /* 0x000001ff0300780c */ /* 0x040fe20003f84070 */
[----:B------:R-:W-:Y:S01]  /*2ac0*/  FADD.FTZ R96, R62, R97 ;  /* 0x000000613e607221 */ /* 0x000fe20000010000 */
[----:B0123--:R-:W-:Y:S02]  /*2ad0*/  P2R R98, PR, RZ, 0x2 ;  /* 0x00000002ff627803 */ /* 0x00ffe40000000000 */
        /* <DEDUP_REMOVED lines=142> */
[----:B------:R-:W-:Y:S01]  /*33c0*/  @P6 IADD3 R110, PT, PT, R110, 0x20, RZ ;  /* 0x000000206e6e6810 */ /* 0x000fe20007ffe0ff */
[----:B-1----:R-:W-:-:S05]  /*33d0*/  FADD.FTZ R97, R96, R97 ;  /* 0x0000006160617221 */ /* 0x002fca0000010000 */
[----:B------:R-:W0:Y:S02]  /*33e0*/  SHFL.BFLY PT, R106, R97, 0x2, 0x1f ;  /* 0x0c401f00616a7f89 */ /* 0x000e2400000e0000 */
[----:B0-----:R-:W-:Y:S01]  /*33f0*/  FADD.FTZ R106, R97, R106 ;  /* 0x0000006a616a7221 */ /* 0x001fe20000010000 */
[----:B------:R-:W-:-:S04]  /*3400*/  CS2R R96, SRZ ;  /* 0x0000000000607805 */ /* 0x000fc8000001ff00 */
[----:B------:R-:W0:Y:S02]  /*3410*/  SHFL.BFLY PT, R99, R106, 0x4, 0x1f ;  /* 0x0c801f006a637f89 */ /* 0x000e2400000e0000 */
[----:B0-----:R-:W-:Y:S01]  /*3420*/  FADD.FTZ R99, R106, R99 ;  /* 0x000000636a637221 */ /* 0x001fe20000010000 */
[----:B------:R-:W-:-:S04]  /*3430*/  @!P4 LEA R106, R101, R110, 0x3 ;  /* 0x0000006e656ac211 */ /* 0x000fc800078e18ff */
        /* <DEDUP_REMOVED lines=12> */
.L_x_13307:
[----:B------:R-:W-:Y:S05]  /*3500*/  BSYNC.RECONVERGENT B0 ;  /* 0x0000000000007941 */ /* 0x000fea0003800200 */
.L_x_13306:
[----:B------:R-:W-:Y:S01]  /*3510*/  BAR.SYNC.DEFER_BLOCKING 0x0 ;  /* 0x0000000000007b1d */ /* 0x000fe20000010000 */
[----:B0-----:R-:W-:Y:S01]  /*3520*/  HFMA2 R99, -RZ, RZ, 0, 0 ;  /* 0x00000000ff637431 */ /* 0x001fe200000001ff */
[----:B------:R-:W-:-:S04]  /*3530*/  ISETP.NE.AND P5, PT, R103, RZ, PT ;  /* 0x000000ff6700720c */ /* 0x000fc80003fa5270 */
[----:B------:R-:W-:Y:S01]  /*3540*/  BSSY.RECONVERGENT B0, `(.L_x_13308) ;  /* 0x0000065000007945 */ /* 0x000fe20003800200 */
[----:B------:R-:W-:-:S05]  /*3550*/  @!P4 MOV R99, R0 ;  /* 0x000000000063c202 */ /* 0x000fca0000000f00 */
[----:B------:R-:W0:Y:S04]  /*3560*/  SHFL.DOWN PT, R108, R99, 0x2, 0x1f ;  /* 0x08401f00636c7f89 */ /* 0x000e2800000e0000 */
[----:B------:R1:W2:Y:S01]  /*3570*/  @!P4 LDS.64 R96, [R106] ;  /* 0x000000006a60c984 */ /* 0x0002a20000000a00 */
[----:B------:R-:W-:Y:S02]  /*3580*/  ISETP.NE.AND P4, PT, RZ, UR12, PT ;  /* 0x0000000cff007c0c */ /* 0x000fe4000bf85270 */
[-C--:B-1----:R-:W-:Y:S02]  /*3590*/  I2FP.F32.S32 R106, R99.reuse ;  /* 0x00000063006a7245 */ /* 0x082fe40000201400 */
[----:B0-----:R-:W-:Y:S02]  /*35a0*/  IADD3 R107, PT, PT, R108, R99, RZ ;  /* 0x000000636c6b7210 */ /* 0x001fe40007ffe0ff */
[----:B------:R-:W-:-:S02]  /*35b0*/  I2FP.F32.S32 R108, R108 ;  /* 0x0000006c006c7245 */ /* 0x000fc40000201400 */
[----:B------:R-:W-:Y:S01]  /*35c0*/  I2FP.F32.S32 R98, R107 ;  /* 0x0000006b00627245 */ /* 0x000fe20000201400 */
[----:B------:R-:W0:Y:S03]  /*35d0*/  SHFL.DOWN PT, R114, R107, 0x1, 0x1f ;  /* 0x08201f006b727f89 */ /* 0x000e2600000e0000 */
[----:B------:R-:W1:Y:S01]  /*35e0*/  MUFU.RCP R109, R98 ;  /* 0x00000062006d7308 */ /* 0x000e620000001000 */
[----:B--2---:R-:W2:Y:S01]  /*35f0*/  SHFL.DOWN PT, R105, R96, 0x2, 0x1f ;  /* 0x08401f0060697f89 */ /* 0x004ea200000e0000 */
[-C--:B0-----:R-:W-:Y:S02]  /*3600*/  IADD3 R107, PT, PT, R107, R114.reuse, RZ ;  /* 0x000000726b6b7210 */ /* 0x081fe40007ffe0ff */
[----:B------:R-:W-:Y:S01]  /*3610*/  I2FP.F32.S32 R114, R114 ;  /* 0x0000007200727245 */ /* 0x000fe20000201400 */
[----:B------:R-:W0:Y:S01]  /*3620*/  SHFL.DOWN PT, R110, R97, 0x2, 0x1f ;  /* 0x08401f00616e7f89 */ /* 0x000e2200000e0000 */
[----:B------:R-:W-:-:S06]  /*3630*/  I2FP.F32.S32 R107, R107 ;  /* 0x0000006b006b7245 */ /* 0x000fcc0000201400 */
[----:B------:R-:W3:Y:S01]  /*3640*/  MUFU.RCP R107, R107 ;  /* 0x0000006b006b7308 */ /* 0x000ee20000001000 */
[C---:B--2---:R-:W-:Y:S01]  /*3650*/  FMUL.FTZ R111, R105.reuse, R108 ;  /* 0x0000006c696f7220 */ /* 0x044fe20000410000 */
[----:B------:R-:W-:-:S03]  /*3660*/  FADD.FTZ R105, -R105, R96 ;  /* 0x0000006069697221 */ /* 0x000fc60000010100 */
[----:B------:R-:W-:Y:S01]  /*3670*/  FFMA.FTZ R112, R106, R96, R111 ;  /* 0x000000606a707223 */ /* 0x000fe2000001006f */
[----:B------:R-:W-:Y:S01]  /*3680*/  FMUL.FTZ R105, R105, R105 ;  /* 0x0000006969697220 */ /* 0x000fe20000410000 */
[----:B0-----:R-:W-:Y:S02]  /*3690*/  FADD.FTZ R110, R110, R97 ;  /* 0x000000616e6e7221 */ /* 0x001fe40000010000 */
        /* <DEDUP_REMOVED lines=14> */
[----:B------:R-:W-:Y:S02]  /*3780*/  FMUL.FTZ R97, R97, R114 ;  /* 0x0000007261617220 */ /* 0x000fe40000410000 */
[----:B------:R-:W1:Y:S01]  /*3790*/  SHFL.IDX PT, R111, R108, RZ, 0x1f ;  /* 0x00001fff6c6f7589 */ /* 0x000e6200000e0000 */
[----:B------:R-:W2:Y:S01]  /*37a0*/  @!P5 LDC.64 R98, c[0x0][0x3c0] ;  /* 0x0000f000ff62db82 */ /* 0x000ea20000000a00 */
[----:B------:R-:W-:-:S05]  /*37b0*/  FFMA.FTZ R107, R107, R97, R106 ;  /* 0x000000616b6b7223 */ /* 0x000fca000001006a */
[----:B------:R-:W0:Y:S02]  /*37c0*/  SHFL.IDX PT, R110, R107, RZ, 0x1f ;  /* 0x00001fff6b6e7589 */ /* 0x000e2400000e0000 */
[----:B------:R-:W3:Y:S01]  /*37d0*/  @!P5 LDC.64 R96, c[0x0][0x3c8] ;  /* 0x0000f200ff60db82 */ /* 0x000ee20000000a00 */
[----:B-1----:R-:W-:Y:S01]  /*37e0*/  FMUL.FTZ R105, R111, R111 ;  /* 0x0000006f6f697220 */ /* 0x002fe20000410000 */
[----:B--2---:R-:W-:-:S04]  /*37f0*/  @!P5 IMAD.WIDE R98, R100, 0x4, R98 ;  /* 0x000000046462d825 */ /* 0x004fc800078e0262 */
[----:B------:R-:W-:Y:S01]  /*3800*/  FSEL R106, R105, RZ, P4 ;  /* 0x000000ff696a7208 */ /* 0x000fe20002000000 */
[----:B------:R1:W-:Y:S01]  /*3810*/  @!P5 STG.E desc[UR6][R98.64], R111 ;  /* 0x0000006f6200d986 */ /* 0x0003e2000c101906 */
[----:B0-----:R-:W-:Y:S01]  /*3820*/  FFMA.FTZ R105, R110, UR13, R109 ;  /* 0x0000000d6e697c23 */ /* 0x001fe2000801006d */
[----:B---3--:R-:W-:-:S04]  /*3830*/  @!P5 IMAD.WIDE R96, R100, 0x4, R96 ;  /* 0x000000046460d825 */ /* 0x008fc800078e0260 */
[----:B------:R-:W-:Y:S01]  /*3840*/  FADD.FTZ R106, R105, R106 ;  /* 0x0000006a696a7221 */ /* 0x000fe20000010000 */
[----:B------:R-:W-:-:S05]  /*3850*/  FSEL R105, R111, RZ, !P4 ;  /* 0x000000ff6f697208 */ /* 0x000fca0006000000 */
[----:B------:R-:W0:Y:S02]  /*3860*/  MUFU.RSQ R106, R106 ;  /* 0x0000006a006a7308 */ /* 0x000e240000001400 */
[----:B0-----:R1:W-:Y:S01]  /*3870*/  @!P5 STG.E desc[UR6][R96.64], R106 ;  /* 0x0000006a6000d986 */ /* 0x0013e2000c101906 */
[----:B------:R-:W-:Y:S05]  /*3880*/  @!P0 BRA `(.L_x_13309) ;  /* 0x0000000000c08947 */ /* 0x000fea0003800000 */
[--C-:B-1----:R-:W-:Y:S01]  /*3890*/  FADD.FTZ R97, R60, -R105.reuse ;  /* 0x800000693c617221 */ /* 0x102fe20000010000 */
        /* <DEDUP_REMOVED lines=8> */
[----:B------:R-:W-:Y:S01]  /*3920*/  FMUL.FTZ R117, R106, R117 ;  /* 0x000000756a757220 */ /* 0x000fe20000410000 */
[----:B------:R-:W-:Y:S02]  /*3930*/  HADD2.F32 R112, -RZ, R46.H0_H0 ;  /* 0x2000002eff707230 */ /* 0x000fe40000004100 */
[----:B------:R-:W-:Y:S01]  /*3940*/  FFMA.FTZ R96, R96, R99, R107 ;  /* 0x0000006360607223 */ /* 0x000fe2000001006b */
[----:B------:R-:W-:Y:S02]  /*3950*/  HADD2.F32 R114, -RZ, R42.H0_H0 ;  /* 0x2000002aff727230 */ /* 0x000fe40000004100 */
[--C-:B------:R-:W-:Y:S01]  /*3960*/  FADD.FTZ R99, R5, -R105.reuse ;  /* 0x8000006905637221 */ /* 0x100fe20000010000 */
[----:B------:R-:W-:Y:S01]  /*3970*/  FFMA.FTZ R97, R97, R98, R108 ;  /* 0x0000006261617223 */ /* 0x000fe2000001006c */
[--C-:B------:R-:W-:Y:S01]  /*3980*/  FADD.FTZ R111, R63, -R105.reuse ;  /* 0x800000693f6f7221 */ /* 0x100fe20000010000 */
[----:B------:R-:W-:Y:S01]  /*3990*/  FADD.FTZ R107, R6, -R105 ;  /* 0x80000069066b7221 */ /* 0x000fe20000010000 */
[----:B------:R-:W-:Y:S01]  /*39a0*/  FFMA.FTZ R98, R117, R112, R114 ;  /* 0x0000007075627223 */ /* 0x000fe20000010072 */
[----:B------:R-:W-:-:S02]  /*39b0*/  HADD2.F32 R112, -RZ, R46.H1_H1 ;  /* 0x3000002eff707230 */ /* 0x000fc40000004100 */
[C---:B------:R-:W-:Y:S01]  /*39c0*/  FMUL.FTZ R99, R106.reuse, R99 ;  /* 0x000000636a637220 */ /* 0x040fe20000410000 */
[----:B------:R-:W-:Y:S01]  /*39d0*/  HADD2.F32 R114, -RZ, R42.H1_H1 ;  /* 0x3000002aff727230 */ /* 0x000fe20000004100 */
[----:B------:R-:W0:Y:S01]  /*39e0*/  LDC.64 R108, c[0x0][0x428] ;  /* 0x00010a00ff6c7b82 */ /* 0x000e220000000a00 */
[C---:B------:R-:W-:Y:S01]  /*39f0*/  FMUL.FTZ R110, R106.reuse, R111 ;  /* 0x0000006f6a6e7220 */ /* 0x040fe20000410000 */
[----:B------:R-:W-:Y:S02]  /*3a00*/  HADD2.F32 R116, -RZ, R47.H0_H0 ;  /* 0x2000002fff747230 */ /* 0x000fe40000004100 */
[----:B------:R-:W-:Y:S01]  /*3a10*/  FMUL.FTZ R107, R106, R107 ;  /* 0x0000006b6a6b7220 */ /* 0x000fe20000410000 */
[----:B------:R-:W-:Y:S02]  /*3a20*/  HADD2.F32 R118, -RZ, R43.H0_H0 ;  /* 0x2000002bff767230 */ /* 0x000fe40000004100 */
[----:B------:R-:W-:Y:S01]  /*3a30*/  FFMA.FTZ R111, R99, R112, R114 ;  /* 0x00000070636f7223 */ /* 0x000fe20000010072 */
[----:B------:R-:W-:Y:S01]  /*3a40*/  FADD.FTZ R99, R7, -R105 ;  /* 0x8000006907637221 */ /* 0x000fe20000010000 */
[----:B------:R-:W-:-:S02]  /*3a50*/  HADD2.F32 R113, -RZ, R45.H1_H1 ;  /* 0x3000002dff717230 */ /* 0x000fc40000004100 */
[----:B------:R-:W-:Y:S02]  /*3a60*/  HADD2.F32 R115, -RZ, R41.H1_H1 ;  /* 0x30000029ff737230 */ /* 0x000fe40000004100 */
[----:B------:R-:W-:Y:S01]  /*3a70*/  FFMA.FTZ R116, R107, R116, R118 ;  /* 0x000000746b747223 */ /* 0x000fe20000010076 */
[----:B------:R-:W-:Y:S02]  /*3a80*/  HADD2.F32 R112, -RZ, R47.H1_H1 ;  /* 0x3000002fff707230 */ /* 0x000fe40000004100 */
[----:B------:R-:W-:Y:S01]  /*3a90*/  FMUL.FTZ R107, R106, R99 ;  /* 0x000000636a6b7220 */ /* 0x000fe20000410000 */
[----:B------:R-:W-:Y:S02]  /*3aa0*/  HADD2.F32 R114, -RZ, R43.H1_H1 ;  /* 0x3000002bff727230 */ /* 0x000fe40000004100 */
[----:B------:R-:W-:Y:S01]  /*3ab0*/  FADD.FTZ R99, R61, -R105 ;  /* 0x800000693d637221 */ /* 0x000fe20000010000 */
[----:B------:R-:W-:Y:S01]  /*3ac0*/  FFMA.FTZ R110, R110, R113, R115 ;  /* 0x000000716e6e7223 */ /* 0x000fe20000010073 */
[----:B------:R-:W-:Y:S01]  /*3ad0*/  F2FP.F16.F32.PACK_AB R98, R111, R98 ;  /* 0x000000626f62723e */ /* 0x000fe200000000ff */
[----:B------:R-:W-:Y:S01]  /*3ae0*/  FFMA.FTZ R113, R107, R112, R114 ;  /* 0x000000706b717223 */ /* 0x000fe20000010072 */
[----:B------:R-:W-:-:S02]  /*3af0*/  HADD2.F32 R112, -RZ, R44.H1_H1 ;  /* 0x3000002cff707230 */ /* 0x000fc40000004100 */
[----:B------:R-:W-:Y:S01]  /*3b00*/  FMUL.FTZ R99, R106, R99 ;  /* 0x000000636a637220 */ /* 0x000fe20000410000 */
[----:B------:R-:W-:Y:S01]  /*3b10*/  HADD2.F32 R114, -RZ, R40.H1_H1 ;  /* 0x30000028ff727230 */ /* 0x000fe20000004100 */
[----:B------:R-:W-:Y:S01]  /*3b20*/  F2FP.F16.F32.PACK_AB R97, R110, R97 ;  /* 0x000000616e61723e */ /* 0x000fe200000000ff */
[C---:B0-----:R-:W-:Y:S01]  /*3b30*/  IMAD.WIDE.U32 R108, R104.reuse, 0x10, R108 ;  /* 0x00000010686c7825 */ /* 0x041fe200078e006c */
[----:B------:R-:W-:-:S03]  /*3b40*/  IADD3 R104, PT, PT, R104, 0x80, RZ ;  /* 0x0000008068687810 */ /* 0x000fc60007ffe0ff */
[----:B------:R-:W-:Y:S01]  /*3b50*/  FFMA.FTZ R107, R99, R112, R114 ;  /* 0x00000070636b7223 */ /* 0x000fe20000010072 */
[----:B------:R-:W-:-:S04]  /*3b60*/  F2FP.F16.F32.PACK_AB R99, R113, R116 ;  /* 0x000000747163723e */ /* 0x000fc800000000ff */
[----:B------:R-:W-:-:S05]  /*3b70*/  F2FP.F16.F32.PACK_AB R96, R107, R96 ;  /* 0x000000606b60723e */ /* 0x000fca00000000ff */
[----:B------:R0:W-:Y:S02]  /*3b80*/  STG.E.128 desc[UR6][R108.64], R96 ;  /* 0x000000606c007986 */ /* 0x0001e4000c101d06 */
.L_x_13309:
[----:B------:R-:W-:Y:S05]  /*3b90*/  BSYNC.RECONVERGENT B0 ;  /* 0x0000000000007941 */ /* 0x000fea0003800200 */
.L_x_13308:
[----:B------:R-:W-:Y:S01]  /*3ba0*/  ISETP.GE.U32.AND P4, PT, R3, 0x100, PT ;  /* 0x000001000300780c */ /* 0x000fe20003f86070 */
[----:B------:R-:W-:-:S12]  /*3bb0*/  BSSY.RECONVERGENT B0, `(.L_x_13310) ;  /* 0x0000032000007945 */ /* 0x000fd80003800200 */
[----:B------:R-:W-:Y:S05]  /*3bc0*/  @!P4 BRA `(.L_x_13311) ;  /* 0x0000000000c0c947 */ /* 0x000fea0003800000 */
[--C-:B01----:R-:W-:Y:S01]  /*3bd0*/  FADD.FTZ R97, R64, -R105.reuse ;  /* 0x8000006940617221 */ /* 0x103fe20000010000 */
        /* <DEDUP_REMOVED lines=47> */
.L_x_13311:
[----:B------:R-:W-:Y:S05]  /*3ed0*/  BSYNC.RECONVERGENT B0 ;  /* 0x0000000000007941 */ /* 0x000fea0003800200 */
.L_x_13310:
[----:B------:R-:W-:Y:S04]  /*3ee0*/  BSSY.RECONVERGENT B0, `(.L_x_13312) ;  /* 0x0000032000007945 */ /* 0x000fe80003800200 */
[----:B------:R-:W-:Y:S05]  /*3ef0*/  @!P1 BRA `(.L_x_13313) ;  /* 0x0000000000c09947 */ /* 0x000fea0003800000 */
[--C-:B012---:R-:W-:Y:S01]  /*3f00*/  FADD.FTZ R97, R72, -R105.reuse ;  /* 0x8000006948617221 */ /* 0x107fe20000010000 */
        /* <DEDUP_REMOVED lines=47> */
.L_x_13313:
[----:B------:R-:W-:Y:S05]  /*4200*/  BSYNC.RECONVERGENT B0 ;  /* 0x0000000000007941 */ /* 0x000fea0003800200 */
.L_x_13312:
[----:B------:R-:W-:Y:S04]  /*4210*/  BSSY.RECONVERGENT B0, `(.L_x_13314) ;  /* 0x0000032000007945 */ /* 0x000fe80003800200 */
[----:B------:R-:W-:Y:S05]  /*4220*/  @!P2 BRA `(.L_x_13315) ;  /* 0x0000000000c0a947 */ /* 0x000fea0003800000 */
[--C-:B0123--:R-:W-:Y:S01]  /*4230*/  FADD.FTZ R97, R80, -R105.reuse ;  /* 0x8000006950617221 */ /* 0x10ffe20000010000 */
        /* <DEDUP_REMOVED lines=47> */
.L_x_13315:
[----:B------:R-:W-:Y:S05]  /*4530*/  BSYNC.RECONVERGENT B0 ;  /* 0x0000000000007941 */ /* 0x000fea0003800200 */
.L_x_13314:
[----:B------:R-:W-:Y:S04]  /*4540*/  BSSY.RECONVERGENT B0, `(.L_x_13316) ;  /* 0x0000031000007945 */ /* 0x000fe80003800200 */
[----:B------:R-:W-:Y:S05]  /*4550*/  @!P3 BRA `(.L_x_13317) ;  /* 0x0000000000bcb947 */ /* 0x000fea0003800000 */
[--C-:B01234-:R-:W-:Y:S01]  /*4560*/  FADD.FTZ R97, R88, -R105.reuse ;  /* 0x8000006958617221 */ /* 0x11ffe20000010000 */
[--C-:B------:R-:W-:Y:S01]  /*4570*/  FADD.FTZ R99, R90, -R105.reuse ;  /* 0x800000695a637221 */ /* 0x100fe20000010000 */
[----:B------:R-:W-:Y:S01]  /*4580*/  FADD.FTZ R107, R92, -R105 ;  /* 0x800000695c6b7221 */ /* 0x000fe20000010000 */
[----:B-----5:R-:W-:Y:S02]  /*4590*/  HADD2.F32 R96, -RZ, R12.H0_H0 ;  /* 0x2000000cff607230 */ /* 0x020fe40000004100 */
[C---:B------:R-:W-:Y:S01]  /*45a0*/  FMUL.FTZ R97, R106.reuse, R97 ;  /* 0x000000616a617220 */ /* 0x040fe20000410000 */
[----:B------:R-:W-:Y:S02]  /*45b0*/  HADD2.F32 R98, -RZ, R8.H0_H0 ;  /* 0x20000008ff627230 */ /* 0x000fe40000004100 */
[C---:B------:R-:W-:Y:S01]  /*45c0*/  FMUL.FTZ R99, R106.reuse, R99 ;  /* 0x000000636a637220 */ /* 0x040fe20000410000 */
[----:B------:R-:W-:Y:S02]  /*45d0*/  HADD2.F32 R108, -RZ, R13.H0_H0 ;  /* 0x2000000dff6c7230 */ /* 0x000fe40000004100 */
[----:B------:R-:W-:Y:S01]  /*45e0*/  FMUL.FTZ R109, R106, R107 ;  /* 0x0000006b6a6d7220 */ /* 0x000fe20000410000 */
[----:B------:R-:W-:-:S02]  /*45f0*/  HADD2.F32 R110, -RZ, R9.H0_H0 ;  /* 0x20000009ff6e7230 */ /* 0x000fc40000004100 */
[----:B------:R-:W-:Y:S01]  /*4600*/  FFMA.FTZ R107, R97, R96, R98 ;  /* 0x00000060616b7223 */ /* 0x000fe20000010062 */
[----:B------:R-:W-:Y:S01]  /*4610*/  HADD2.F32 R112, -RZ, R14.H0_H0 ;  /* 0x2000000eff707230 */ /* 0x000fe20000004100 */
[----:B------:R-:W0:Y:S01]  /*4620*/  LDC.64 R96, c[0x0][0x428] ;  /* 0x00010a00ff607b82 */ /* 0x000e220000000a00 */
[----:B------:R-:W-:Y:S02]  /*4630*/  HADD2.F32 R114, -RZ, R10.H0_H0 ;  /* 0x2000000aff727230 */ /* 0x000fe40000004100 */
[----:B------:R-:W-:Y:S01]  /*4640*/  FFMA.FTZ R108, R99, R108, R110 ;  /* 0x0000006c636c7223 */ /* 0x000fe2000001006e */
[--C-:B------:R-:W-:Y:S01]  /*4650*/  FADD.FTZ R99, R93, -R105.reuse ;  /* 0x800000695d637221 */ /* 0x100fe20000010000 */
[----:B------:R-:W-:Y:S02]  /*4660*/  HADD2.F32 R110, -RZ, R14.H1_H1 ;  /* 0x3000000eff6e7230 */ /* 0x000fe40000004100 */
[--C-:B------:R-:W-:Y:S01]  /*4670*/  FADD.FTZ R113, R95, -R105.reuse ;  /* 0x800000695f717221 */ /* 0x100fe20000010000 */
[----:B------:R-:W-:Y:S01]  /*4680*/  FFMA.FTZ R98, R109, R112, R114 ;  /* 0x000000706d627223 */ /* 0x000fe20000010072 */
[----:B------:R-:W-:Y:S01]  /*4690*/  FADD.FTZ R109, R94, -R105 ;  /* 0x800000695e6d7221 */ /* 0x000fe20000010000 */
[----:B------:R-:W-:-:S02]  /*46a0*/  HADD2.F32 R112, -RZ, R10.H1_H1 ;  /* 0x3000000aff707230 */ /* 0x000fc40000004100 */
[C---:B------:R-:W-:Y:S01]  /*46b0*/  FMUL.FTZ R99, R106.reuse, R99 ;  /* 0x000000636a637220 */ /* 0x040fe20000410000 */
[----:B------:R-:W-:Y:S02]  /*46c0*/  HADD2.F32 R114, -RZ, R15.H0_H0 ;  /* 0x2000000fff727230 */ /* 0x000fe40000004100 */
[C---:B------:R-:W-:Y:S01]  /*46d0*/  FMUL.FTZ R111, R106.reuse, R109 ;  /* 0x0000006d6a6f7220 */ /* 0x040fe20000410000 */
[----:B------:R-:W-:Y:S02]  /*46e0*/  HADD2.F32 R116, -RZ, R11.H0_H0 ;  /* 0x2000000bff747230 */ /* 0x000fe40000004100 */
[----:B------:R-:W-:Y:S01]  /*46f0*/  FFMA.FTZ R109, R99, R110, R112 ;  /* 0x0000006e636d7223 */ /* 0x000fe20000010070 */
[----:B------:R-:W-:Y:S02]  /*4700*/  HADD2.F32 R110, -RZ, R15.H1_H1 ;  /* 0x3000000fff6e7230 */ /* 0x000fe40000004100 */
[----:B------:R-:W-:Y:S01]  /*4710*/  FMUL.FTZ R113, R106, R113 ;  /* 0x000000716a717220 */ /* 0x000fe20000410000 */
[----:B------:R-:W-:-:S02]  /*4720*/  HADD2.F32 R112, -RZ, R11.H1_H1 ;  /* 0x3000000bff707230 */ /* 0x000fc40000004100 */
[----:B------:R-:W-:Y:S01]  /*4730*/  FFMA.FTZ R99, R111, R114, R116 ;  /* 0x000000726f637223 */ /* 0x000fe20000010074 */
[--C-:B------:R-:W-:Y:S01]  /*4740*/  FADD.FTZ R111, R89, -R105.reuse ;  /* 0x80000069596f7221 */ /* 0x100fe20000010000 */
[----:B------:R-:W-:Y:S01]  /*4750*/  FADD.FTZ R105, R91, -R105 ;  /* 0x800000695b697221 */ /* 0x000fe20000010000 */
[----:B------:R-:W-:Y:S02]  /*4760*/  HADD2.F32 R114, -RZ, R9.H1_H1 ;  /* 0x30000009ff727230 */ /* 0x000fe40000004100 */
[----:B------:R-:W-:Y:S01]  /*4770*/  FFMA.FTZ R116, R113, R110, R112 ;  /* 0x0000006e71747223 */ /* 0x000fe20000010070 */
[C---:B------:R-:W-:Y:S01]  /*4780*/  FMUL.FTZ R111, R106.reuse, R111 ;  /* 0x0000006f6a6f7220 */ /* 0x040fe20000410000 */
[----:B------:R-:W-:Y:S01]  /*4790*/  FMUL.FTZ R105, R106, R105 ;  /* 0x000000696a697220 */ /* 0x000fe20000410000 */
[----:B------:R-:W-:Y:S01]  /*47a0*/  HADD2.F32 R106, -RZ, R12.H1_H1 ;  /* 0x3000000cff6a7230 */ /* 0x000fe20000004100 */
[----:B------:R-:W-:Y:S01]  /*47b0*/  F2FP.F16.F32.PACK_AB R98, R109, R98 ;  /* 0x000000626d62723e */ /* 0x000fe200000000ff */
[----:B------:R-:W-:Y:S01]  /*47c0*/  HADD2.F32 R112, -RZ, R13.H1_H1 ;  /* 0x3000000dff707230 */ /* 0x000fe20000004100 */
[----:B------:R-:W-:Y:S01]  /*47d0*/  F2FP.F16.F32.PACK_AB R99, R116, R99 ;  /* 0x000000637463723e */ /* 0x000fe200000000ff */
[----:B------:R-:W-:-:S03]  /*47e0*/  HADD2.F32 R110, -RZ, R8.H1_H1 ;  /* 0x30000008ff6e7230 */ /* 0x000fc60000004100 */
[----:B------:R-:W-:Y:S01]  /*47f0*/  FFMA.FTZ R113, R105, R112, R114 ;  /* 0x0000007069717223 */ /* 0x000fe20000010072 */
[----:B0-----:R-:W-:-:S04]  /*4800*/  IMAD.WIDE.U32 R104, R104, 0x10, R96 ;  /* 0x0000001068687825 */ /* 0x001fc800078e0060 */
[----:B------:R-:W-:Y:S01]  /*4810*/  FFMA.FTZ R106, R111, R106, R110 ;  /* 0x0000006a6f6a7223 */ /* 0x000fe2000001006e */
[----:B------:R-:W-:-:S04]  /*4820*/  F2FP.F16.F32.PACK_AB R97, R113, R108 ;  /* 0x0000006c7161723e */ /* 0x000fc800000000ff */
[----:B------:R-:W-:-:S05]  /*4830*/  F2FP.F16.F32.PACK_AB R96, R106, R107 ;  /* 0x0000006b6a60723e */ /* 0x000fca00000000ff */
[----:B------:R0:W-:Y:S02]  /*4840*/  STG.E.128 desc[UR6][R104.64], R96 ;  /* 0x0000006068007986 */ /* 0x0001e4000c101d06 */
.L_x_13317:
[----:B------:R-:W-:Y:S05]  /*4850*/  BSYNC.RECONVERGENT B0 ;  /* 0x0000000000007941 */ /* 0x000fea0003800200 */
.L_x_13316:
[----:B01234-:R-:W0:Y:S01]  /*4860*/  LDC.64 R96, c[0x0][0x380] ;  /* 0x0000e000ff607b82 */ /* 0x01fe220000000a00 */
[----:B------:R-:W-:Y:S01]  /*4870*/  UPLOP3.LUT UP1, UPT, UPT, UPT, UP1, 0x40, 0x4 ;  /* 0x000000000004789c */ /* 0x000fe20003f2e810 */
[----:B0-----:R-:W-:-:S04]  /*4880*/  IADD3 R100, PT, PT, R100, R96, RZ ;  /* 0x0000006064647210 */ /* 0x001fc80007ffe0ff */
[----:B------:R-:W-:-:S13]  /*4890*/  ISETP.GE.AND P1, PT, R100, R97, PT ;  /* 0x000000616400720c */ /* 0x000fda0003f26270 */
[----:B------:R-:W-:Y:S05]  /*48a0*/  @!P1 BRA `(.L_x_13318) ;  /* 0xffffffbc00bc9947 */ /* 0x000fea000383ffff */
[----:B------:R-:W-:Y:S05]  /*48b0*/  EXIT ;  /* 0x000000000000794d */ /* 0x000fea0003800000 */
.L_x_13319:
        /* <DEDUP_REMOVED lines=12> */
.L_x_22350:


//--------------------- .text._ZN10layer_norm31ln_parallel_residual_fwd_kernelINS_13Kernel_traitsI6__halfS2_fS2_fjLj5120ELj1ELj1ELj4ELj16ENS_18Kernel_traits_baseILj5120ES2_S2_fS2_fjLj128EEEEELb0ELb1ELb1EEEvNS_9FwdParamsE --------------------------
	.section	.text._ZN10layer_norm31ln_parallel_residual_fwd_kernelINS_13Kernel_traitsI6__halfS2_fS2_fjLj5120ELj1ELj1ELj4ELj16ENS_18Kernel_traits_baseILj5120ES2_S2_fS2_fjLj128EEEEELb0ELb1ELb1EEEvNS_9FwdParamsE,"ax",@progbits
	.align	128
        .global         _ZN10layer_norm31ln_parallel_residual_fwd_kernelINS_13Kernel_traitsI6__halfS2_fS2_fjLj5120ELj1ELj1ELj4ELj16ENS_18Kernel_traits_baseILj5120ES2_S2_fS2_fjLj128EEEEELb0ELb1ELb1EEEvNS_9FwdParamsE
        .type           _ZN10layer_norm31ln_parallel_residual_fwd_kernelINS_13Kernel_traitsI6__halfS2_fS2_fjLj5120ELj1ELj1ELj4ELj16ENS_18Kernel_traits_baseILj5120ES2_S2_fS2_fjLj128EEEEELb0ELb1ELb1EEEvNS_9FwdParamsE,@function
        .size           _ZN10layer_norm31ln_parallel_residual_fwd_kernelINS_13Kernel_traitsI6__halfS2_fS2_fjLj5120ELj1ELj1ELj4ELj16ENS_18Kernel_traits_baseILj5120ES2_S2_fS2_fjLj128EEEEELb0ELb1ELb1EEEvNS_9FwdParamsE,(.L_x_22351 - _ZN10layer_norm31ln_parallel_residual_fwd_kernelINS_13Kernel_traitsI6__halfS2_fS2_fjLj5120ELj1ELj1ELj4ELj16ENS_18Kernel_traits_baseILj5120ES2_S2_fS2_fjLj128EEEEELb0ELb1ELb1EEEvNS_9FwdParamsE)
        .other          _ZN10layer_norm31ln_parallel_residual_fwd_kernelINS_13Kernel_traitsI6__halfS2_fS2_fjLj5120ELj1ELj1ELj4ELj16ENS_18Kernel_traits_baseILj5120ES2_S2_fS2_fjLj128EEEEELb0ELb1ELb1EEEvNS_9FwdParamsE,@"STO_CUDA_ENTRY STV_DEFAULT"
_ZN10layer_norm31ln_parallel_residual_fwd_kernelINS_13Kernel_traitsI6__halfS2_fS2_fjLj5120ELj1ELj1ELj4ELj16ENS_18Kernel_traits_baseILj5120ES2_S2_fS2_fjLj128EEEEELb0ELb1ELb1EEEvNS_9FwdParamsE:
.text._ZN10layer_norm31ln_parallel_residual_fwd_kernelINS_13Kernel_traitsI6__halfS2_fS2_fjLj5120ELj1ELj1ELj4ELj16ENS_18Kernel_traits_baseILj5120ES2_S2_fS2_fjLj128EEEEELb0ELb1ELb1EEEvNS_9FwdParamsE:
        /* <DEDUP_REMOVED lines=22> */
[----:B0-----:R-:W-:-:S04]  /*0160*/  MOV R95, UR4 ;  /* 0x00000004005f7c02 */ /* 0x001fc80008000f00 */
[----:B-1----:R-:W-:Y:S02]  /*0170*/  ISETP.GE.AND P0, PT, R95, UR5, PT ;  /* 0x000000055f007c0c */ /* 0x002fe4000bf06270 */
[----:B--2---:R-:W-:Y:S02]  /*0180*/  @P1 MOV R91, R11 ;  /* 0x0000000b005b1202 */ /* 0x004fe40000000f00 */
[----:B------:R-:W-:Y:S02]  /*0190*/  @P1 MOV R94, R8 ;  /* 0x00000008005e1202 */ /* 0x000fe40000000f00 */
[----:B------:R-:W-:Y:S02]  /*01a0*/  @P1 MOV R93, R9 ;  /* 0x00000009005d1202 */ /* 0x000fe40000000f00 */
[----:B------:R-:W-:Y:S02]  /*01b0*/  @P1 MOV R92, R10 ;  /* 0x0000000a005c1202 */ /* 0x000fe40000000f00 */
[----:B------:R-:W-:-:S02]  /*01c0*/  @!P1 MOV R91, R11 ;  /* 0x0000000b005b9202 */ /* 0x000fc40000000f00 */
[----:B------:R-:W-:Y:S02]  /*01d0*/  @!P1 MOV R94, R8 ;  /* 0x00000008005e9202 */ /* 0x000fe40000000f00 */
[----:B------:R-:W-:Y:S02]  /*01e0*/  @!P1 MOV R93, R9 ;  /* 0x00000009005d9202 */ /* 0x000fe40000000f00 */
[----:B------:R-:W-:Y:S02]  /*01f0*/  @!P1 MOV R92, R10 ;  /* 0x0000000a005c9202 */ /* 0x000fe40000000f00 */
[----:B----4-:R-:W-:Y:S02]  /*0200*/  @P1 MOV R89, R24 ;  /* 0x0000001800591202 */ /* 0x010fe40000000f00 */
[----:B------:R-:W-:Y:S02]  /*0210*/  @P1 MOV R88, R25 ;  /* 0x0000001900581202 */ /* 0x000fe40000000f00 */
[----:B------:R-:W-:-:S02]  /*0220*/  @P1 MOV R15, R26 ;  /* 0x0000001a000f1202 */ /* 0x000fc40000000f00 */
[----:B------:R-:W-:Y:S02]  /*0230*/  @P1 MOV R14, R27 ;  /* 0x0000001b000e1202 */ /* 0x000fe40000000f00 */
[----:B------:R-:W-:Y:S02]  /*0240*/  @P1 MOV R13, R28 ;  /* 0x0000001c000d1202 */ /* 0x000fe40000000f00 */
[----:B------:R-:W-:Y:S02]  /*0250*/  @P1 MOV R12, R29 ;  /* 0x0000001d000c1202 */ /* 0x000fe40000000f00 */
[----:B------:R-:W-:Y:S02]  /*0260*/  @P1 MOV R11, R30 ;  /* 0x0000001e000b1202 */ /* 0x000fe40000000f00 */
[----:B------:R-:W-:Y:S02]  /*0270*/  @!P1 MOV R89, R24 ;  /* 0x0000001800599202 */ /* 0x000fe40000000f00 */
[----:B------:R-:W-:-:S02]  /*0280*/  @!P1 MOV R88, R25 ;  /* 0x0000001900589202 */ /* 0x000fc40000000f00 */
[----:B------:R-:W-:Y:S02]  /*0290*/  @!P1 MOV R15, R26 ;  /* 0x0000001a000f9202 */ /* 0x000fe40000000f00 */
[----:B------:R-:W-:Y:S02]  /*02a0*/  @!P1 MOV R14, R27 ;  /* 0x0000001b000e9202 */ /* 0x000fe40000000f00 */
[----:B------:R-:W-:Y:S02]  /*02b0*/  @!P1 MOV R13, R28 ;  /* 0x0000001c000d9202 */ /* 0x000fe40000000f00 */
[----:B------:R-:W-:Y:S02]  /*02c0*/  @!P1 MOV R12, R29 ;  /* 0x0000001d000c9202 */ /* 0x000fe40000000f00 */
[----:B------:R-:W-:Y:S02]  /*02d0*/  @!P1 MOV R11, R30 ;  /* 0x0000001e000b9202 */ /* 0x000fe40000000f00 */
[----:B------:R-:W-:-:S02]  /*02e0*/  @P1 MOV R10, R31 ;  /* 0x0000001f000a1202 */ /* 0x000fc40000000f00 */
[----:B------:R-:W-:Y:S02]  /*02f0*/  @P1 MOV R9, R20 ;  /* 0x0000001400091202 */ /* 0x000fe40000000f00 */
[----:B------:R-:W-:Y:S01]  /*0300*/  @P1 MOV R8, R21 ;  /* 0x0000001500081202 */ /* 0x000fe20000000f00 */
[----:B---3--:R-:W-:Y:S06]  /*0310*/  @P0 EXIT ;  /* 0x000000000000094d */ /* 0x008fec0003800000 */
[----:B------:R-:W0:Y:S01]  /*0320*/  LDCU.64 UR8, c[0x0][0x398] ;  /* 0x00007300ff0877ac */ /* 0x000e220008000a00 */
[-C--:B-----5:R-:W-:Y:S02]  /*0330*/  @P1 MOV R4, R17.reuse ;  /* 0x0000001100041202 */ /* 0x0a0fe40000000f00 */
[----:B------:R-:W-:Y:S02]  /*0340*/  @!P1 CS2R R82, SRZ ;  /* 0x0000000000529805 */ /* 0x000fe4000001ff00 */
[----:B------:R-:W-:Y:S01]  /*0350*/  @!P1 MOV R4, R17 ;  /* 0x0000001100049202 */ /* 0x000fe20000000f00 */
[----:B------:R-:W1:Y:S01]  /*0360*/  LDCU.U8 UR4, c[0x0][0x410] ;  /* 0x00008200ff0477ac */ /* 0x000e620008000000 */
[----:B------:R-:W-:Y:S02]  /*0370*/  LOP3.LUT R17, R90, 0x60, RZ, 0xc0, !PT ;  /* 0x000000605a117812 */ /* 0x000fe400078ec0ff */
[----:B------:R-:W-:Y:S02]  /*0380*/  @!P1 CS2R R80, SRZ ;  /* 0x0000000000509805 */ /* 0x000fe4000001ff00 */
[----:B------:R-:W-:-:S02]  /*0390*/  @P1 MOV R7, R22 ;  /* 0x0000001600071202 */ /* 0x000fc40000000f00 */
[----:B------:R-:W-:Y:S02]  /*03a0*/  @!P1 CS2R R78, SRZ ;  /* 0x00000000004e9805 */ /* 0x000fe4000001ff00 */
[----:B------:R-:W-:Y:S02]  /*03b0*/  @P1 MOV R6, R23 ;  /* 0x0000001700061202 */ /* 0x000fe40000000f00 */
[----:B------:R-:W-:Y:S02]  /*03c0*/  @!P1 CS2R R76, SRZ ;  /* 0x00000000004c9805 */ /* 0x000fe4000001ff00 */
[----:B------:R-:W-:Y:S02]  /*03d0*/  @P1 MOV R5, R16 ;  /* 0x0000001000051202 */ /* 0x000fe40000000f00 */
[----:B------:R-:W-:Y:S02]  /*03e0*/  @!P1 CS2R R74, SRZ ;  /* 0x00000000004a9805 */ /* 0x000fe4000001ff00 */
[----:B------:R-:W-:-:S02]  /*03f0*/  @P1 MOV R3, R18 ;  /* 0x0000001200031202 */ /* 0x000fc40000000f00 */
[----:B------:R-:W-:Y:S02]  /*0400*/  @!P1 CS2R R72, SRZ ;  /* 0x0000000000489805 */ /* 0x000fe4000001ff00 */
[----:B------:R-:W-:Y:S02]  /*0410*/  @P1 MOV R2, R19 ;  /* 0x0000001300021202 */ /* 0x000fe40000000f00 */
[----:B------:R-:W-:Y:S02]  /*0420*/  @!P1 CS2R R70, SRZ ;  /* 0x0000000000469805 */ /* 0x000fe4000001ff00 */
[----:B------:R-:W-:Y:S02]  /*0430*/  @!P1 MOV R10, R31 ;  /* 0x0000001f000a9202 */ /* 0x000fe40000000f00 */
[----:B------:R-:W-:Y:S02]  /*0440*/  @!P1 CS2R R68, SRZ ;  /* 0x0000000000449805 */ /* 0x000fe4000001ff00 */
[----:B0-----:R-:W-:-:S02]  /*0450*/  ISETP.NE.U32.AND P0, PT, RZ, UR8, PT ;  /* 0x00000008ff007c0c */ /* 0x001fc4000bf05070 */
[----:B------:R-:W-:Y:S02]  /*0460*/  @!P1 CS2R R66, SRZ ;  /* 0x0000000000429805 */ /* 0x000fe4000001ff00 */
[----:B------:R-:W-:Y:S02]  /*0470*/  @!P1 MOV R9, R20 ;  /* 0x0000001400099202 */ /* 0x000fe40000000f00 */
[----:B------:R-:W-:Y:S02]  /*0480*/  @!P1 CS2R R64, SRZ ;  /* 0x0000000000409805 */ /* 0x000fe4000001ff00 */
[----:B------:R-:W-:Y:S01]  /*0490*/  @!P1 MOV R8, R21 ;  /* 0x0000001500089202 */ /* 0x000fe20000000f00 */
[----:B------:R-:W-:Y:S01]  /*04a0*/  UPLOP3.LUT UP1, UPT, UPT, UPT, UPT, 0x40, 0x4 ;  /* 0x000000000004789c */ /* 0x000fe20003f2e870 */
[----:B------:R-:W-:Y:S01]  /*04b0*/  @!P1 MOV R7, R22 ;  /* 0x0000001600079202 */ /* 0x000fe20000000f00 */
[----:B------:R-:W0:Y:S01]  /*04c0*/  LDCU UR10, c[0x0][0x388] ;  /* 0x00007100ff0a77ac */ /* 0x000e220008000800 */
[----:B------:R-:W-:-:S02]  /*04d0*/  @!P1 MOV R6, R23 ;  /* 0x0000001700069202 */ /* 0x000fc40000000f00 */
[----:B------:R-:W-:Y:S01]  /*04e0*/  @!P1 MOV R5, R16 ;  /* 0x0000001000059202 */ /* 0x000fe20000000f00 */
[----:B------:R-:W2:Y:S01]  /*04f0*/  LDCU UR11, c[0x0][0x400] ;  /* 0x00008000ff0b77ac */ /* 0x000ea20008000800 */
[----:B------:R-:W-:Y:S02]  /*0500*/  @!P1 MOV R3, R18 ;  /* 0x0000001200039202 */ /* 0x000fe40000000f00 */
[----:B------:R-:W-:Y:S01]  /*0510*/  @!P1 MOV R2, R19 ;  /* 0x0000001300029202 */ /* 0x000fe20000000f00 */
[----:B------:R-:W3:Y:S01]  /*0520*/  LDCU.64 UR12, c[0x0][0x398] ;  /* 0x00007300ff0c77ac */ /* 0x000ee20008000a00 */
[----:B------:R-:W-:Y:S02]  /*0530*/  LOP3.LUT R96, R90, 0x1f, RZ, 0xc0, !PT ;  /* 0x0000001f5a607812 */ /* 0x000fe400078ec0ff */
[----:B-1----:R-:W-:Y:S02]  /*0540*/  ISETP.NE.AND P2, PT, RZ, UR4, PT ;  /* 0x00000004ff007c0c */ /* 0x002fe4000bf45270 */
[----:B------:R-:W-:-:S02]  /*0550*/  LOP3.LUT R0, R17, 0x1f, R90, 0xf8, !PT ;  /* 0x0000001f11007812 */ /* 0x000fc400078ef85a */
[----:B------:R-:W-:Y:S01]  /*0560*/  ISETP.NE.AND.EX P0, PT, RZ, UR9, PT, P0 ;  /* 0x00000009ff007c0c */ /* 0x000fe2000bf05300 */
[----:B------:R-:W1:-:S12]  /*0570*/  LDCU.64 UR8, c[0x0][0x3a0] ;  /* 0x00007400ff0877ac */ /* 0x000e580008000a00 */
.L_x_13342:
[----:B-1----:R-:W-:Y:S01]  /*0580*/  ISETP.NE.U32.AND P1, PT, RZ, UR8, PT ;  /* 0x00000008ff007c0c */ /* 0x002fe2000bf25070 */
[----:B----4-:R-:W1:Y:S01]  /*0590*/  LDC.64 R16, c[0x0][0x390] ;  /* 0x0000e400ff107b82 */ /* 0x010e620000000a00 */
[----:B0-----:R-:W-:Y:S02]  /*05a0*/  IMAD R22, R95, UR10, RZ ;  /* 0x0000000a5f167c24 */ /* 0x001fe4000f8e02ff */
[----:B------:R-:W-:-:S03]  /*05b0*/  ISETP.NE.AND.EX P1, PT, RZ, UR9, PT, P1 ;  /* 0x00000009ff007c0c */ /* 0x000fc6000bf25310 */
[----:B------:R-:W-:Y:S02]  /*05c0*/  SHF.R.S32.HI R23, RZ, 0x1f, R22 ;  /* 0x0000001fff177819 */ /* 0x000fe40000011416 */
[----:B------:R-:W0:Y:S02]  /*05d0*/  @P0 LDC.64 R18, c[0x0][0x398] ;  /* 0x0000e600ff120b82 */ /* 0x000e240000000a00 */
[----:B------:R-:W-:-:S04]  /*05e0*/  LEA.HI R23, R23, R22, RZ, 0x3 ;  /* 0x0000001617177211 */ /* 0x000fc800078f18ff */
[----:B------:R-:W-:Y:S02]  /*05f0*/  LEA.HI.SX32 R97, R23, R0, 0x1d ;  /* 0x0000000017617211 */ /* 0x000fe400078feaff */
[----:B------:R-:W4:Y:S03]  /*0600*/  @P1 LDC.64 R20, c[0x0][0x3a0] ;  /* 0x0000e800ff141b82 */ /* 0x000f260000000a00 */
[----:B-1----:R-:W-:-:S06]  /*0610*/  IMAD.WIDE.U32 R44, R97, 0x10, R16 ;  /* 0x00000010612c7825 */ /* 0x002fcc00078e0010 */
[----:B------:R-:W5:Y:S01]  /*0620*/  LDG.E.128 R44, desc[UR6][R44.64] ;  /* 0x000000062c2c7981 */ /* 0x000f62000c1e1d00 */
[----:B0-----:R-:W-:-:S05]  /*0630*/  @P0 IMAD.WIDE.U32 R18, R97, 0x10, R18 ;  /* 0x0000001061120825 */ /* 0x001fca00078e0012 */
[----:B------:R0:W5:Y:S01]  /*0640*/  @P0 LDG.E.128 R60, desc[UR6][R18.64] ;  /* 0x00000006123c0981 */ /* 0x000162000c1e1d00 */
[----:B----4-:R-:W-:-:S05]  /*0650*/  @P1 IMAD.WIDE.U32 R20, R97, 0x20, R20 ;  /* 0x0000002061141825 */ /* 0x010fca00078e0014 */
[----:B------:R0:W5:Y:S04]  /*0660*/  @P1 LDG.E.128 R56, desc[UR6][R20.64] ;  /* 0x0000000614381981 */ /* 0x000168000c1e1d00 */
[----:B------:R0:W5:Y:S01]  /*0670*/  @P1 LDG.E.128 R52, desc[UR6][R20.64+0x10] ;  /* 0x0000100614341981 */ /* 0x000162000c1e1d00 */
[----:B---3--:R-:W-:-:S04]  /*0680*/  UISETP.NE.U32.AND UP0, UPT, UR12, URZ, UPT ;  /* 0x000000ff0c00728c */ /* 0x008fc8000bf05070 */
        /* <DEDUP_REMOVED lines=14> */
.L_x_13321:
        /* <DEDUP_REMOVED lines=17> */
.L_x_13320:
        /* <DEDUP_REMOVED lines=28> */
.L_x_13323:
        /* <DEDUP_REMOVED lines=32> */
.L_x_13322:
[----:B------:R-:W0:Y:S01]  /*0c40*/  LDC.64 R104, c[0x0][0x3a8] ;  /* 0x0000ea00ff687b82 */ /* 0x000e220000000a00 */
[----:B------:R-:W-:-:S05]  /*0c50*/  IADD3 R100, PT, PT, R97, 0x80, RZ ;  /* 0x0000008061647810 */ /* 0x000fca0007ffe0ff */
[----:B------:R-:W-:Y:S02]  /*0c60*/  IMAD.WIDE.U32 R36, R100, 0x10, R16 ;  /* 0x0000001064247825 */ /* 0x000fe400078e0010 */
[----:B------:R-:W1:Y:S08]  /*0c70*/  @P0 LDC.64 R20, c[0x0][0x398] ;  /* 0x0000e600ff140b82 */ /* 0x000e700000000a00 */
[----:B------:R-:W3:Y:S01]  /*0c80*/  @P1 LDC.64 R22, c[0x0][0x3a0] ;  /* 0x0000e800ff161b82 */ /* 0x000ee20000000a00 */
[----:B0-----:R-:W-:-:S05]  /*0c90*/  IMAD.WIDE.U32 R18, R97, 0x20, R104 ;  /* 0x0000002061127825 */ /* 0x001fca00078e0068 */
[----:B------:R0:W-:Y:S01]  /*0ca0*/  STG.E.128 desc[UR6][R18.64], R48 ;  /* 0x0000003012007986 */ /* 0x0001e2000c101d06 */
[----:B-1----:R-:W-:-:S03]  /*0cb0*/  @P0 IMAD.WIDE.U32 R20, R100, 0x10, R20 ;  /* 0x0000001064140825 */ /* 0x002fc600078e0014 */
[----:B------:R0:W-:Y:S04]  /*0cc0*/  STG.E.128 desc[UR6][R18.64+0x10], R44 ;  /* 0x0000102c12007986 */ /* 0x0001e8000c101d06 */
[----:B------:R0:W5:Y:S01]  /*0cd0*/  @P0 LDG.E.128 R60, desc[UR6][R20.64] ;  /* 0x00000006143c0981 */ /* 0x000162000c1e1d00 */
[----:B---3--:R-:W-:-:S03]  /*0ce0*/  @P1 IMAD.WIDE.U32 R22, R100, 0x20, R22 ;  /* 0x0000002064161825 */ /* 0x008fc600078e0016 */
        /* <DEDUP_REMOVED lines=38> */
.L_x_13325:
[----:B-----5:R-:W-:Y:S02]  /*0f50*/  HADD2.F32 R42, -RZ, R37.H0_H0 ;  /* 0x20000025ff2a7230 */ /* 0x020fe40000004100 */
[----:B0-----:R-:W-:Y:S02]  /*0f60*/  HADD2.F32 R21, -RZ, R61.H0_H0 ;  /* 0x2000003dff157230 */ /* 0x001fe40000004100 */
[----:B------:R-:W-:Y:S02]  /*0f70*/  HADD2.F32 R40, -RZ, R36.H0_H0 ;  /* 0x20000024ff287230 */ /* 0x000fe40000004100 */
[----:B------:R-:W-:Y:S02]  /*0f80*/  HADD2.F32 R19, -RZ, R60.H0_H0 ;  /* 0x2000003cff137230 */ /* 0x000fe40000004100 */
[----:B------:R-:W-:Y:S01]  /*0f90*/  FADD.FTZ R42, R21, R42 ;  /* 0x0000002a152a7221 */ /* 0x000fe20000010000 */
[----:B------:R-:W-:Y:S02]  /*0fa0*/  HADD2.F32 R37, -RZ, R37.H1_H1 ;  /* 0x30000025ff257230 */ /* 0x000fe40000004100 */
[----:B------:R-:W-:-:S02]  /*0fb0*/  HADD2.F32 R20, -RZ, R38.H0_H0 ;  /* 0x20000026ff147230 */ /* 0x000fc40000004100 */
[----:B------:R-:W-:Y:S01]  /*0fc0*/  FADD.FTZ R40, R19, R40 ;  /* 0x0000002813287221 */ /* 0x000fe20000010000 */
[----:B------:R-:W-:Y:S02]  /*0fd0*/  HADD2.F32 R18, -RZ, R61.H1_H1 ;  /* 0x3000003dff127230 */ /* 0x000fe40000004100 */
[----:B------:R-:W-:Y:S02]  /*0fe0*/  HADD2.F32 R36, -RZ, R36.H1_H1 ;  /* 0x30000024ff247230 */ /* 0x000fe40000004100 */
[----:B------:R-:W-:Y:S02]  /*0ff0*/  HADD2.F32 R38, -RZ, R38.H1_H1 ;  /* 0x30000026ff267230 */ /* 0x000fe40000004100 */
[----:B------:R-:W-:Y:S01]  /*1000*/  FADD.FTZ R43, R18, R37 ;  /* 0x00000025122b7221 */ /* 0x000fe20000010000 */
[----:B------:R-:W-:Y:S02]  /*1010*/  HADD2.F32 R41, -RZ, R60.H1_H1 ;  /* 0x3000003cff297230 */ /* 0x000fe40000004100 */
[----:B------:R-:W-:-:S02]  /*1020*/  HADD2.F32 R22, -RZ, R39.H0_H0 ;  /* 0x20000027ff167230 */ /* 0x000fc40000004100 */
[--C-:B------:R-:W-:Y:S02]  /*1030*/  HADD2.F32 R21, -RZ, R62.reuse.H1_H1 ;  /* 0x3000003eff157230 */ /* 0x100fe40000004100 */
[----:B------:R-:W-:Y:S01]  /*1040*/  FADD.FTZ R41, R41, R36 ;  /* 0x0000002429297221 */ /* 0x000fe20000010000 */
[----:B------:R-:W-:Y:S02]  /*1050*/  HADD2.F32 R39, -RZ, R39.H1_H1 ;  /* 0x30000027ff277230 */ /* 0x000fe40000004100 */
[----:B------:R-:W-:Y:S02]  /*1060*/  HADD2.F32 R19, -RZ, R62.H0_H0 ;  /* 0x2000003eff137230 */ /* 0x000fe40000004100 */
[----:B------:R-:W-:Y:S01]  /*1070*/  FADD.FTZ R37, R21, R38 ;  /* 0x0000002615257221 */ /* 0x000fe20000010000 */
[--C-:B------:R-:W-:Y:S02]  /*1080*/  HADD2.F32 R23, -RZ, R63.reuse.H0_H0 ;  /* 0x2000003fff177230 */ /* 0x100fe40000004100 */
[----:B------:R-:W-:-:S02]  /*1090*/  HADD2.F32 R24, -RZ, R63.H1_H1 ;  /* 0x3000003fff187230 */ /* 0x000fc40000004100 */
[----:B------:R-:W-:Y:S01]  /*10a0*/  FADD.FTZ R36, R19, R20 ;  /* 0x0000001413247221 */ /* 0x000fe20000010000 */
[----:B------:R-:W-:Y:S02]  /*10b0*/  FADD.FTZ R38, R23, R22 ;  /* 0x0000001617267221 */ /* 0x000fe40000010000 */
[----:B------:R-:W-:Y:S01]  /*10c0*/  FADD.FTZ R39, R24, R39 ;  /* 0x0000002718277221 */ /* 0x000fe20000010000 */
[----:B------:R-:W-:Y:S06]  /*10d0*/  BRA `(.L_x_13326) ;  /* 0x0000000000687947 */ /* 0x000fec0003800000 */
.L_x_13324:
        /* <DEDUP_REMOVED lines=18> */
.L_x_13327:
        /* <DEDUP_REMOVED lines=8> */
.L_x_13326:
        /* <DEDUP_REMOVED lines=48> */
.L_x_13329:
[----:B-----5:R-:W-:Y:S02]  /*1580*/  HADD2.F32 R34, -RZ, R29.H0_H0 ;  /* 0x2000001dff227230 */ /* 0x020fe40000004100 */
[----:B-1----:R-:W-:Y:S02]  /*1590*/  HADD2.F32 R21, -RZ, R61.H0_H0 ;  /* 0x2000003dff157230 */ /* 0x002fe40000004100 */
        /* <DEDUP_REMOVED lines=23> */
.L_x_13328:
        /* <DEDUP_REMOVED lines=18> */
.L_x_13331:
        /* <DEDUP_REMOVED lines=8> */
.L_x_13330:
[----:B------:R-:W0:Y:S01]  /*18b0*/  @P0 LDC.64 R24, c[0x0][0x398] ;  /* 0x0000e600ff180b82 */ /* 0x000e220000000a00 */
[----:B------:R-:W-:Y:S01]  /*18c0*/  IADD3 R102, PT, PT, R97, 0x180, RZ ;  /* 0x0000018061667810 */ /* 0x000fe20007ffe0ff */
[----:B-1----:R-:W-:-:S04]  /*18d0*/  IMAD.WIDE.U32 R18, R101, 0x20, R104 ;  /* 0x0000002065127825 */ /* 0x002fc800078e0068 */
        /* <DEDUP_REMOVED lines=13> */
[--C-:B------:R-:W-:Y:S02]  /*19b0*/  HADD2.F32 R24, -RZ, R21.reuse.H0_H0 ;  /* 0x20000015ff187230 */ /* 0x100fe40000004100 */
[----:B------:R-:W-:Y:S02]  /*19c0*/  HADD2.F32 R25, -RZ, R21.H1_H1 ;  /* 0x30000015ff197230 */ /* 0x000fe40000004100 */
[----:B------:R-:W-:Y:S02]  /*19d0*/  HADD2.F32 R20, -RZ, R20.H1_H1 ;  /* 0x30000014ff147230 */ /* 0x000fe40000004100 */
[----:B------:R-:W-:Y:S02]  /*19e0*/  HADD2.F32 R21, -RZ, R60.H1_H1 ;  /* 0x3000003cff157230 */ /* 0x000fe40000004100 */
[----:B------:R-:W-:-:S02]  /*19f0*/  HADD2.F32 R85, -RZ, R61.H0_H0 ;  /* 0x2000003dff557230 */ /* 0x000fc40000004100 */
[----:B------:R-:W-:Y:S02]  /*1a00*/  HADD2.F32 R19, -RZ, R60.H0_H0 ;  /* 0x2000003cff137230 */ /* 0x000fe40000004100 */
[----:B------:R-:W-:Y:S01]  /*1a10*/  FADD.FTZ R20, R21, R20 ;  /* 0x0000001415147221 */ /* 0x000fe20000010000 */
[--C-:B------:R-:W-:Y:S02]  /*1a20*/  HADD2.F32 R26, -RZ, R22.reuse.H0_H0 ;  /* 0x20000016ff1a7230 */ /* 0x100fe40000004100 */
        /* <DEDUP_REMOVED lines=24> */
.L_x_13333:
[--C-:B-1---5:R-:W-:Y:S02]  /*1bb0*/  HADD2.F32 R26, -RZ, R21.reuse.H0_H0 ;  /* 0x20000015ff1a7230 */ /* 0x122fe40000004100 */
[----:B------:R-:W-:Y:S02]  /*1bc0*/  HADD2.F32 R27, -RZ, R21.H1_H1 ;  /* 0x30000015ff1b7230 */ /* 0x000fe40000004100 */
[----:B------:R-:W-:Y:S02]  /*1bd0*/  HADD2.F32 R21, -RZ, R61.H0_H0 ;  /* 0x2000003dff157230 */ /* 0x000fe40000004100 */
[----:B------:R-:W-:Y:S02]  /*1be0*/  HADD2.F32 R24, -RZ, R20.H0_H0 ;  /* 0x20000014ff187230 */ /* 0x000fe40000004100 */
[----:B------:R-:W-:Y:S02]  /*1bf0*/  HADD2.F32 R19, -RZ, R60.H0_H0 ;  /* 0x2000003cff137230 */ /* 0x000fe40000004100 */
[----:B------:R-:W-:Y:S01]  /*1c00*/  FADD.FTZ R26, R21, R26 ;  /* 0x0000001a151a7221 */ /* 0x000fe20000010000 */
[----:B------:R-:W-:-:S02]  /*1c10*/  HADD2.F32 R84, -RZ, R22.H0_H0 ;  /* 0x20000016ff547230 */ /* 0x000fc40000004100 */
[----:B------:R-:W-:Y:S02]  /*1c20*/  HADD2.F32 R20, -RZ, R20.H1_H1 ;  /* 0x30000014ff147230 */ /* 0x000fe40000004100 */
[----:B------:R-:W-:Y:S01]  /*1c30*/  FADD.FTZ R24, R19, R24 ;  /* 0x0000001813187221 */ /* 0x000fe20000010000 */
[----:B------:R-:W-:Y:S02]  /*1c40*/  HADD2.F32 R22, -RZ, R22.H1_H1 ;  /* 0x30000016ff167230 */ /* 0x000fe40000004100 */
[----:B------:R-:W-:Y:S02]  /*1c50*/  HADD2.F32 R25, -RZ, R60.H1_H1 ;  /* 0x3000003cff197230 */ /* 0x000fe40000004100 */
[--C-:B------:R-:W-:Y:S02]  /*1c60*/  HADD2.F32 R85, -RZ, R23.reuse.H0_H0 ;  /* 0x20000017ff557230 */ /* 0x100fe40000004100 */
[----:B------:R-:W-:Y:S02]  /*1c70*/  HADD2.F32 R21, -RZ, R62.H1_H1 ;  /* 0x3000003eff157230 */ /* 0x000fe40000004100 */
[----:B------:R-:W-:Y:S01]  /*1c80*/  FADD.FTZ R25, R25, R20 ;  /* 0x0000001419197221 */ /* 0x000fe20000010000 */
[----:B------:R-:W-:-:S02]  /*1c90*/  HADD2.F32 R23, -RZ, R23.H1_H1 ;  /* 0x30000017ff177230 */ /* 0x000fc40000004100 */
[----:B------:R-:W-:Y:S02]  /*1ca0*/  HADD2.F32 R18, -RZ, R61.H1_H1 ;  /* 0x3000003dff127230 */ /* 0x000fe40000004100 */
[----:B------:R-:W-:Y:S01]  /*1cb0*/  FADD.FTZ R21, R21, R22 ;  /* 0x0000001615157221 */ /* 0x000fe20000010000 */
[----:B------:R-:W-:Y:S02]  /*1cc0*/  HADD2.F32 R19, -RZ, R62.H0_H0 ;  /* 0x2000003eff137230 */ /* 0x000fe40000004100 */
[--C-:B------:R-:W-:Y:S02]  /*1cd0*/  HADD2.F32 R86, -RZ, R63.reuse.H0_H0 ;  /* 0x2000003fff567230 */ /* 0x100fe40000004100 */
[----:B------:R-:W-:Y:S01]  /*1ce0*/  FADD.FTZ R27, R18, R27 ;  /* 0x0000001b121b7221 */ /* 0x000fe20000010000 */
[----:B------:R-:W-:Y:S02]  /*1cf0*/  HADD2.F32 R98, -RZ, R63.H1_H1 ;  /* 0x3000003fff627230 */ /* 0x000fe40000004100 */
[----:B------:R-:W-:Y:S01]  /*1d00*/  FADD.FTZ R20, R19, R84 ;  /* 0x0000005413147221 */ /* 0x000fe20000010000 */
[----:B------:R-:W-:-:S02]  /*1d10*/  FADD.FTZ R22, R86, R85 ;  /* 0x0000005556167221 */ /* 0x000fc40000010000 */
[----:B------:R-:W-:Y:S01]  /*1d20*/  FADD.FTZ R23, R98, R23 ;  /* 0x0000001762177221 */ /* 0x000fe20000010000 */
[----:B------:R-:W-:Y:S06]  /*1d30*/  BRA `(.L_x_13334) ;  /* 0x0000000000687947 */ /* 0x000fec0003800000 */
.L_x_13332:
[----:B------:R-:W-:Y:S05]  /*1d40*/  @!P1 BRA `(.L_x_13335) ;  /* 0x0000000000449947 */ /* 0x000fea0003800000 */
[--C-:B-1---5:R-:W-:Y:S02]  /*1d50*/  HADD2.F32 R19, -RZ, R20.reuse.H0_H0 ;  /* 0x20000014ff137230 */ /* 0x122fe40000004100 */
        /* <DEDUP_REMOVED lines=16> */
.L_x_13335:
        /* <DEDUP_REMOVED lines=8> */
.L_x_13334:
[----:B------:R-:W0:Y:S01]  /*1ee0*/  @P0 LDC.64 R84, c[0x0][0x398] ;  /* 0x0000e600ff540b82 */ /* 0x000e220000000a00 */
[----:B------:R-:W-:Y:S01]  /*1ef0*/  IADD3 R103, PT, PT, R97, 0x200, RZ ;  /* 0x0000020061677810 */ /* 0x000fe20007ffe0ff */
[----:B------:R-:W-:-:S05]  /*1f00*/  IMAD.WIDE.U32 R98, R102, 0x20, R104 ;  /* 0x0000002066627825 */ /* 0x000fca00078e0068 */
[----:B------:R1:W-:Y:S01]  /*1f10*/  STG.E.128 desc[UR6][R98.64], R24 ;  /* 0x0000001862007986 */ /* 0x0003e2000c101d06 */
[----:B------:R-:W3:Y:S03]  /*1f20*/  @P1 LDC.64 R18, c[0x0][0x3a0] ;  /* 0x0000e800ff121b82 */ /* 0x000ee60000000a00 */
[----:B------:R1:W-:Y:S01]  /*1f30*/  STG.E.128 desc[UR6][R98.64+0x10], R20 ;  /* 0x0000101462007986 */ /* 0x0003e2000c101d06 */
[----:B0-----:R-:W-:-:S04]  /*1f40*/  @P0 IMAD.WIDE.U32 R106, R103, 0x10, R84 ;  /* 0x00000010676a0825 */ /* 0x001fc800078e0054 */
[C---:B------:R-:W-:Y:S01]  /*1f50*/  IMAD.WIDE.U32 R84, R103.reuse, 0x10, R16 ;  /* 0x0000001067547825 */ /* 0x040fe200078e0010 */
[----:B------:R1:W5:Y:S03]  /*1f60*/  @P0 LDG.E.128 R60, desc[UR6][R106.64] ;  /* 0x000000066a3c0981 */ /* 0x000366000c1e1d00 */
[----:B---3--:R-:W-:Y:S02]  /*1f70*/  @P1 IMAD.WIDE.U32 R18, R103, 0x20, R18 ;  /* 0x0000002067121825 */ /* 0x008fe400078e0012 */
[----:B------:R-:W5:Y:S04]  /*1f80*/  LDG.E.128 R84, desc[UR6][R84.64] ;  /* 0x0000000654547981 */ /* 0x000f68000c1e1d00 */
        /* <DEDUP_REMOVED lines=16> */
[--C-:B------:R-:W-:Y:S02]  /*2090*/  HADD2.F32 R106, -RZ, R87.reuse.H0_H0 ;  /* 0x20000057ff6a7230 */ /* 0x100fe40000004100 */
[----:B------:R-:W-:-:S02]  /*20a0*/  HADD2.F32 R107, -RZ, R87.H1_H1 ;  /* 0x30000057ff6b7230 */ /* 0x000fc40000004100 */
[----:B------:R-:W-:Y:S02]  /*20b0*/  HADD2.F32 R86, -RZ, R61.H1_H1 ;  /* 0x3000003dff567230 */ /* 0x000fe40000004100 */
[--C-:B------:R-:W-:Y:S02]  /*20c0*/  HADD2.F32 R87, -RZ, R62.reuse.H0_H0 ;  /* 0x2000003eff577230 */ /* 0x100fe40000004100 */
[--C-:B------:R-:W-:Y:S02]  /*20d0*/  HADD2.F32 R109, -RZ, R63.reuse.H0_H0 ;  /* 0x2000003fff6d7230 */ /* 0x100fe40000004100 */
[----:B------:R-:W-:Y:S01]  /*20e0*/  FADD.FTZ R86, R86, R85 ;  /* 0x0000005556567221 */ /* 0x000fe20000010000 */
[----:B------:R-:W-:Y:S02]  /*20f0*/  HADD2.F32 R16, -RZ, R62.H1_H1 ;  /* 0x3000003eff107230 */ /* 0x000fe40000004100 */
        /* <DEDUP_REMOVED lines=14> */
.L_x_13337:
[--C-:B-1---5:R-:W-:Y:S02]  /*21e0*/  HADD2.F32 R18, -RZ, R85.reuse.H0_H0 ;  /* 0x20000055ff127230 */ /* 0x122fe40000004100 */
[----:B------:R-:W-:Y:S02]  /*21f0*/  HADD2.F32 R98, -RZ, R85.H1_H1 ;  /* 0x30000055ff627230 */ /* 0x000fe40000004100 */
[----:B------:R-:W-:Y:S02]  /*2200*/  HADD2.F32 R85, -RZ, R61.H0_H0 ;  /* 0x2000003dff557230 */ /* 0x000fe40000004100 */
[----:B------:R-:W-:Y:S02]  /*2210*/  HADD2.F32 R16, -RZ, R84.H0_H0 ;  /* 0x20000054ff107230 */ /* 0x000fe40000004100 */
[----:B------:R-:W-:Y:S02]  /*2220*/  HADD2.F32 R17, -RZ, R60.H0_H0 ;  /* 0x2000003cff117230 */ /* 0x000fe40000004100 */
[----:B------:R-:W-:Y:S01]  /*2230*/  FADD.FTZ R18, R85, R18 ;  /* 0x0000001255127221 */ /* 0x000fe20000010000 */
[----:B------:R-:W-:-:S02]  /*2240*/  HADD2.F32 R84, -RZ, R84.H1_H1 ;  /* 0x30000054ff547230 */ /* 0x000fc40000004100 */
[----:B------:R-:W-:Y:S02]  /*2250*/  HADD2.F32 R19, -RZ, R60.H1_H1 ;  /* 0x3000003cff137230 */ /* 0x000fe40000004100 */
[----:B------:R-:W-:Y:S01]  /*2260*/  FADD.FTZ R16, R17, R16 ;  /* 0x0000001011107221 */ /* 0x000fe20000010000 */
[--C-:B------:R-:W-:Y:S02]  /*2270*/  HADD2.F32 R99, -RZ, R86.reuse.H0_H0 ;  /* 0x20000056ff637230 */ /* 0x100fe40000004100 */
[----:B------:R-:W-:Y:S02]  /*2280*/  HADD2.F32 R86, -RZ, R86.H1_H1 ;  /* 0x30000056ff567230 */ /* 0x000fe40000004100 */
[----:B------:R-:W-:Y:S01]  /*2290*/  FADD.FTZ R17, R19, R84 ;  /* 0x0000005413117221 */ /* 0x000fe20000010000 */
[--C-:B------:R-:W-:Y:S02]  /*22a0*/  HADD2.F32 R106, -RZ, R87.reuse.H0_H0 ;  /* 0x20000057ff6a7230 */ /* 0x100fe40000004100 */
[----:B------:R-:W-:-:S02]  /*22b0*/  HADD2.F32 R107, -RZ, R87.H1_H1 ;  /* 0x30000057ff6b7230 */ /* 0x000fc40000004100 */
[--C-:B------:R-:W-:Y:S02]  /*22c0*/  HADD2.F32 R85, -RZ, R62.reuse.H1_H1 ;  /* 0x3000003eff557230 */ /* 0x100fe40000004100 */
[----:B------:R-:W-:Y:S02]  /*22d0*/  HADD2.F32 R87, -RZ, R63.H0_H0 ;  /* 0x2000003fff577230 */ /* 0x000fe40000004100 */
[----:B------:R-:W-:Y:S02]  /*22e0*/  HADD2.F32 R19, -RZ, R61.H1_H1 ;  /* 0x3000003dff137230 */ /* 0x000fe40000004100 */
[----:B------:R-:W-:Y:S01]  /*22f0*/  FADD.FTZ R85, R85, R86 ;  /* 0x0000005655557221 */ /* 0x000fe20000010000 */
[----:B------:R-:W-:Y:S02]  /*2300*/  HADD2.F32 R84, -RZ, R62.H0_H0 ;  /* 0x2000003eff547230 */ /* 0x000fe40000004100 */
[----:B------:R-:W-:Y:S01]  /*2310*/  FADD.FTZ R86, R87, R106 ;  /* 0x0000006a57567221 */ /* 0x000fe20000010000 */
[----:B------:R-:W-:-:S02]  /*2320*/  HADD2.F32 R108, -RZ, R63.H1_H1 ;  /* 0x3000003fff6c7230 */ /* 0x000fc40000004100 */
[----:B------:R-:W-:Y:S01]  /*2330*/  FADD.FTZ R19, R19, R98 ;  /* 0x0000006213137221 */ /* 0x000fe20000010000 */
[----:B------:R-:W-:Y:S02]  /*2340*/  FADD.FTZ R84, R84, R99 ;  /* 0x0000006354547221 */ /* 0x000fe40000010000 */
[----:B------:R-:W-:Y:S01]  /*2350*/  FADD.FTZ R87, R108, R107 ;  /* 0x0000006b6c577221 */ /* 0x000fe20000010000 */
[----:B------:R-:W-:Y:S06]  /*2360*/  BRA `(.L_x_13338) ;  /* 0x0000000000687947 */ /* 0x000fec0003800000 */
.L_x_13336:
        /* <DEDUP_REMOVED lines=18> */
.L_x_13339:
        /* <DEDUP_REMOVED lines=8> */
.L_x_13338:
        /* <DEDUP_REMOVED lines=154> */
.L_x_13341:
[----:B--2---:R-:W-:Y:S05]  /*2eb0*/  BSYNC.RECONVERGENT B0 ;  /* 0x0000000000007941 */ /* 0x004fea0003800200 */
.L_x_13340:
[----:B------:R-:W-:Y:S01]  /*2ec0*/  BAR.SYNC.DEFER_BLOCKING 0x0 ;  /* 0x0000000000007b1d */ /* 0x000fe20000010000 */
[----:B------:R-:W-:Y:S01]  /*2ed0*/  ISETP.GT.U32.AND P1, PT, R96, 0x3, PT ;  /* 0x000000036000780c */ /* 0x000fe20003f24070 */
[----:B------:R-:W-:Y:S01]  /*2ee0*/  HADD2.F32 R123, -RZ, R94.H0_H0 ;  /* 0x2000005eff7b7230 */ /* 0x000fe20000004100 */
[----:B------:R-:W-:Y:S01]  /*2ef0*/  PLOP3.LUT P4, PT, PT, PT, UP1, 0x80, 0x8 ;  /* 0x000000000008781c */ /* 0x000fe20003f8f018 */
[----:B------:R-:W-:Y:S01]  /*2f00*/  HADD2.F32 R125, -RZ, R80.H0_H0 ;  /* 0x20000050ff7d7230 */ /* 0x000fe20000004100 */
[----:B------:R-:W-:Y:S01]  /*2f10*/  PLOP3.LUT P3, PT, PT, PT, PT, 0x8, 0x80 ;  /* 0x000000000080781c */ /* 0x000fe20003f6e170 */
[----:B------:R-:W-:Y:S01]  /*2f20*/  HADD2.F32 R118, -RZ, R65.H1_H1 ;  /* 0x30000041ff767230 */ /* 0x000fe20000004100 */
[----:B------:R-:W-:-:S07]  /*2f30*/  UPLOP3.LUT UP1, UPT, UPT, UPT, UP1, 0x40, 0x4 ;  /* 0x000000000004789c */ /* 0x000fce0003f2e810 */
        /* <DEDUP_REMOVED lines=11> */
[-C--:B------:R-:W-:Y:S01]  /*2ff0*/  I2FP.F32.U32 R111, R105.reuse ;  /* 0x00000069006f7245 */ /* 0x080fe20000201000 */
[----:B------:R-:W0:Y:S10]  /*3000*/  SHFL.DOWN PT, R108, R105, 0x2, 0x1f ;  /* 0x08401f00696c7f89 */ /* 0x000e3400000e0000 */
[----:B------:R-:W1:Y:S01]  /*3010*/  @!P1 LDC.64 R116, c[0x0][0x3c0] ;  /* 0x0000f000ff749b82 */ /* 0x000e620000000a00 */
[----:B0-----:R-:W-:-:S02]  /*3020*/  IADD3 R109, PT, PT, R108, R105, RZ ;  /* 0x000000696c6d7210 */ /* 0x001fc40007ffe0ff */
[----:B------:R-:W-:Y:S02]  /*3030*/  I2FP.F32.S32 R108, R108 ;  /* 0x0000006c006c7245 */ /* 0x000fe40000201400 */
[----:B------:R-:W-:Y:S01]  /*3040*/  I2FP.F32.S32 R104, R109 ;  /* 0x0000006d00687245 */ /* 0x000fe20000201400 */
[----:B------:R-:W-:Y:S03]  /*3050*/  SHFL.DOWN PT, R114, R109, 0x1, 0x1f ;  /* 0x08201f006d727f89 */ /* 0x000fe600000e0000 */
[----:B------:R-:W0:Y:S01]  /*3060*/  MUFU.RCP R110, R104 ;  /* 0x00000068006e7308 */ /* 0x000e220000001000 */
[----:B------:R-:W2:Y:S01]  /*3070*/  SHFL.DOWN PT, R107, R98, 0x2, 0x1f ;  /* 0x08401f00626b7f89 */ /* 0x000ea200000e0000 */
[----:B-1----:R-:W-:-:S03]  /*3080*/  @!P1 IMAD.WIDE R120, R95, 0x4, R116 ;  /* 0x000000045f789825 */ /* 0x002fc600078e0274 */
[----:B------:R-:W1:Y:S01]  /*3090*/  SHFL.DOWN PT, R106, R99, 0x2, 0x1f ;  /* 0x08401f00636a7f89 */ /* 0x000e6200000e0000 */
[----:B--2---:R-:W-:-:S04]  /*30a0*/  FMUL.FTZ R112, R107, R108 ;  /* 0x0000006c6b707220 */ /* 0x004fc80000410000 */
[----:B------:R-:W-:Y:S01]  /*30b0*/  FFMA.FTZ R113, R111, R98, R112 ;  /* 0x000000626f717223 */ /* 0x000fe20000010070 */
[----:B------:R-:W-:Y:S01]  /*30c0*/  FADD.FTZ R98, -R107, R98 ;  /* 0x000000626b627221 */ /* 0x000fe20000010100 */
[----:B-1----:R-:W-:Y:S02]  /*30d0*/  FADD.FTZ R107, R106, R99 ;  /* 0x000000636a6b7221 */ /* 0x002fe40000010000 */
[----:B0-----:R-:W-:Y:S01]  /*30e0*/  FMUL.FTZ R105, R110, R113 ;  /* 0x000000716e697220 */ /* 0x001fe20000410000 */
[----:B------:R-:W-:Y:S01]  /*30f0*/  FMUL.FTZ R98, R98, R98 ;  /* 0x0000006262627220 */ /* 0x000fe20000410000 */
[-C--:B------:R-:W-:Y:S02]  /*3100*/  IADD3 R113, PT, PT, R109, R114.reuse, RZ ;  /* 0x000000726d717210 */ /* 0x080fe40007ffe0ff */
[----:B------:R-:W-:Y:S01]  /*3110*/  I2FP.F32.S32 R114, R114 ;  /* 0x0000007200727245 */ /* 0x000fe20000201400 */
[----:B------:R-:W0:Y:S01]  /*3120*/  SHFL.DOWN PT, R112, R105, 0x1, 0x1f ;  /* 0x08201f0069707f89 */ /* 0x000e2200000e0000 */
[----:B------:R-:W-:Y:S01]  /*3130*/  FMUL.FTZ R98, R98, R111 ;  /* 0x0000006f62627220 */ /* 0x000fe20000410000 */
[----:B------:R-:W-:-:S03]  /*3140*/  I2FP.F32.S32 R113, R113 ;  /* 0x0000007100717245 */ /* 0x000fc60000201400 */
[----:B------:R-:W-:Y:S01]  /*3150*/  FMUL.FTZ R98, R98, R108 ;  /* 0x0000006c62627220 */ /* 0x000fe20000410000 */
[----:B------:R-:W-:Y:S02]  /*3160*/  HADD2.F32 R108, -RZ, R70.H0_H0 ;  /* 0x20000046ff6c7230 */ /* 0x000fe40000004100 */
[----:B------:R-:W1:Y:S01]  /*3170*/  MUFU.RCP R113, R113 ;  /* 0x0000007100717308 */ /* 0x000e620000001000 */
[----:B------:R-:W-:Y:S01]  /*3180*/  FFMA.FTZ R98, R110, R98, R107 ;  /* 0x000000626e627223 */ /* 0x000fe2000001006b */
[----:B------:R-:W-:-:S04]  /*3190*/  HADD2.F32 R110, -RZ, R71.H1_H1 ;  /* 0x30000047ff6e7230 */ /* 0x000fc80000004100 */
[----:B------:R-:W2:Y:S01]  /*31a0*/  SHFL.DOWN PT, R107, R98, 0x1, 0x1f ;  /* 0x08201f00626b7f89 */ /* 0x000ea200000e0000 */
[----:B0-----:R-:W-:-:S04]  /*31b0*/  FMUL.FTZ R99, R112, R114 ;  /* 0x0000007270637220 */ /* 0x001fc80000410000 */
[C---:B------:R-:W-:Y:S01]  /*31c0*/  FFMA.FTZ R106, R104.reuse, R105, R99 ;  /* 0x00000069686a7223 */ /* 0x040fe20000010063 */
[----:B------:R-:W-:Y:S01]  /*31d0*/  FADD.FTZ R105, R105, -R112 ;  /* 0x8000007069697221 */ /* 0x000fe20000010000 */
[----:B------:R-:W-:Y:S02]  /*31e0*/  HADD2.F32 R112, -RZ, R5.H0_H0 ;  /* 0x20000005ff707230 */ /* 0x000fe40000004100 */
[----:B-1----:R-:W-:Y:S01]  /*31f0*/  FMUL.FTZ R99, R113, R106 ;  /* 0x0000006a71637220 */ /* 0x002fe20000410000 */
[----:B------:R-:W-:Y:S01]  /*3200*/  FMUL.FTZ R105, R105, R105 ;  /* 0x0000006969697220 */ /* 0x000fe20000410000 */
[----:B------:R-:W0:Y:S03]  /*3210*/  LDC R106, c[0x0][0x448] ;  /* 0x00011200ff6a7b82 */ /* 0x000e260000000800 */
[----:B------:R-:W-:Y:S01]  /*3220*/  FMUL.FTZ R105, R104, R105 ;  /* 0x0000006968697220 */ /* 0x000fe20000410000 */
[----:B--2---:R-:W-:Y:S01]  /*3230*/  FADD.FTZ R104, R98, R107 ;  /* 0x0000006b62687221 */ /* 0x004fe20000010000 */
[----:B------:R-:W1:Y:S02]  /*3240*/  SHFL.IDX PT, R99, R99, RZ, 0x1f ;  /* 0x00001fff63637589 */ /* 0x000e6400000e0000 */
[----:B------:R-:W-:Y:S01]  /*3250*/  FMUL.FTZ R105, R105, R114 ;  /* 0x0000007269697220 */ /* 0x000fe20000410000 */
[----:B------:R-:W-:-:S03]  /*3260*/  HADD2.F32 R114, -RZ, R64.H0_H0 ;  /* 0x20000040ff727230 */ /* 0x000fc60000004100 */
[----:B------:R-:W-:-:S05]  /*3270*/  FFMA.FTZ R104, R113, R105, R104 ;  /* 0x0000006971687223 */ /* 0x000fca0000010068 */
[----:B------:R-:W0:Y:S01]  /*3280*/  SHFL.IDX PT, R107, R104, RZ, 0x1f ;  /* 0x00001fff686b7589 */ /* 0x000e2200000e0000 */
[C---:B-1----:R-:W-:Y:S01]  /*3290*/  FMUL.FTZ R105, R99.reuse, R99 ;  /* 0x0000006363697220 */ /* 0x042fe20000410000 */
[----:B------:R-:W-:Y:S02]  /*32a0*/  FSEL R98, R99, RZ, !P2 ;  /* 0x000000ff63627208 */ /* 0x000fe40005000000 */
[----:B------:R1:W-:Y:S02]  /*32b0*/  @!P1 STG.E desc[UR6][R120.64], R99 ;  /* 0x0000006378009986 */ /* 0x0003e4000c101906 */
[----:B------:R-:W-:Y:S01]  /*32c0*/  FSEL R105, R105, RZ, P2 ;  /* 0x000000ff69697208 */ /* 0x000fe20001000000 */
[C---:B------:R-:W-:Y:S01]  /*32d0*/  FADD.FTZ R48, -R98.reuse, R48 ;  /* 0x0000003062307221 */ /* 0x040fe20000010100 */
[C---:B------:R-:W-:Y:S01]  /*32e0*/  FADD.FTZ R117, -R98.reuse, R16 ;  /* 0x0000001062757221 */ /* 0x040fe20000010100 */
[C---:B------:R-:W-:Y:S01]  /*32f0*/  FADD.FTZ R49, -R98.reuse, R49 ;  /* 0x0000003162317221 */ /* 0x040fe20000010100 */
[C---:B------:R-:W-:Y:S01]  /*3300*/  FADD.FTZ R50, -R98.reuse, R50 ;  /* 0x0000003262327221 */ /* 0x040fe20000010100 */
[C---:B------:R-:W-:Y:S01]  /*3310*/  FADD.FTZ R51, -R98.reuse, R51 ;  /* 0x0000003362337221 */ /* 0x040fe20000010100 */
[----:B0-----:R-:W-:Y:S01]  /*3320*/  FFMA.FTZ R104, R107, UR11, R106 ;  /* 0x0000000b6b687c23 */ /* 0x001fe2000801006a */
[C---:B------:R-:W-:Y:S01]  /*3330*/  FADD.FTZ R44, -R98.reuse, R44 ;  /* 0x0000002c622c7221 */ /* 0x040fe20000010100 */
[C---:B------:R-:W-:Y:S01]  /*3340*/  FADD.FTZ R109, -R98.reuse, R24 ;  /* 0x00000018626d7221 */ /* 0x040fe20000010100 */
[----:B------:R-:W-:Y:S01]  /*3350*/  FADD.FTZ R111, -R98, R26 ;  /* 0x0000001a626f7221 */ /* 0x000fe20000010100 */
[----:B------:R-:W-:Y:S01]  /*3360*/  FADD.FTZ R104, R104, R105 ;  /* 0x0000006968687221 */ /* 0x000fe20000010000 */
[C---:B------:R-:W-:Y:S01]  /*3370*/  FADD.FTZ R105, -R98.reuse, R28 ;  /* 0x0000001c62697221 */ /* 0x040fe20000010100 */
[C---:B------:R-:W-:Y:S01]  /*3380*/  FADD.FTZ R113, -R98.reuse, R20 ;  /* 0x0000001462717221 */ /* 0x040fe20000010100 */
[C---:B------:R-:W-:Y:S01]  /*3390*/  FADD.FTZ R119, -R98.reuse, R18 ;  /* 0x0000001262777221 */ /* 0x040fe20000010100 */
[----:B------:R-:W0:Y:S01]  /*33a0*/  MUFU.RSQ R28, R104 ;  /* 0x00000068001c7308 */ /* 0x000e220000001400 */
[----:B------:R-:W-:Y:S01]  /*33b0*/  FADD.FTZ R115, -R98, R22 ;  /* 0x0000001662737221 */ /* 0x000fe20000010100 */
[----:B------:R-:W-:-:S02]  /*33c0*/  HADD2.F32 R18, -RZ, R94.H1_H1 ;  /* 0x3000005eff127230 */ /* 0x000fc40000004100 */
[C---:B------:R-:W-:Y:S01]  /*33d0*/  FADD.FTZ R107, -R98.reuse, R30 ;  /* 0x0000001e626b7221 */ /* 0x040fe20000010100 */
[----:B------:R-:W-:Y:S02]  /*33e0*/  HADD2.F32 R20, -RZ, R80.H1_H1 ;  /* 0x30000050ff147230 */ /* 0x000fe40000004100 */
[C---:B------:R-:W-:Y:S01]  /*33f0*/  FADD.FTZ R45, -R98.reuse, R45 ;  /* 0x0000002d622d7221 */ /* 0x040fe20000010100 */
[----:B------:R-:W-:Y:S02]  /*3400*/  HADD2.F32 R24, -RZ, R93.H1_H1 ;  /* 0x3000005dff187230 */ /* 0x000fe40000004100 */
[C---:B------:R-:W-:Y:S01]  /*3410*/  FADD.FTZ R47, -R98.reuse, R47 ;  /* 0x0000002f622f7221 */ /* 0x040fe20000010100 */
[----:B------:R-:W-:Y:S02]  /*3420*/  HADD2.F32 R26, -RZ, R81.H1_H1 ;  /* 0x30000051ff1a7230 */ /* 0x000fe40000004100 */
[----:B------:R-:W-:Y:S01]  /*3430*/  FADD.FTZ R46, -R98, R46 ;  /* 0x0000002e622e7221 */ /* 0x000fe20000010100 */
[----:B------:R-:W-:-:S02]  /*3440*/  HADD2.F32 R30, -RZ, R92.H0_H0 ;  /* 0x2000005cff1e7230 */ /* 0x000fc40000004100 */
[C---:B------:R-:W-:Y:S01]  /*3450*/  FADD.FTZ R40, -R98.reuse, R40 ;  /* 0x0000002862287221 */ /* 0x040fe20000010100 */
[----:B-1----:R-:W-:Y:S02]  /*3460*/  HADD2.F32 R99, -RZ, R91.H0_H0 ;  /* 0x2000005bff637230 */ /* 0x002fe40000004100 */
[C---:B------:R-:W-:Y:S01]  /*3470*/  FADD.FTZ R41, -R98.reuse, R41 ;  /* 0x0000002962297221 */ /* 0x040fe20000010100 */
[----:B------:R-:W-:Y:S02]  /*3480*/  HADD2.F32 R121, -RZ, R83.H0_H0 ;  /* 0x20000053ff797230 */ /* 0x000fe40000004100 */
[C---:B------:R-:W-:Y:S01]  /*3490*/  FADD.FTZ R43, -R98.reuse, R43 ;  /* 0x0000002b622b7221 */ /* 0x040fe20000010100 */
[----:B------:R-:W-:Y:S01]  /*34a0*/  FADD.FTZ R42, -R98, R42 ;  /* 0x0000002a622a7221 */ /* 0x000fe20000010100 */
[C---:B0-----:R-:W-:Y:S01]  /*34b0*/  FMUL.FTZ R16, R28.reuse, R48 ;  /* 0x000000301c107220 */ /* 0x041fe20000410000 */
[C---:B------:R-:W-:Y:S01]  /*34c0*/  FMUL.FTZ R49, R28.reuse, R49 ;  /* 0x000000311c317220 */ /* 0x040fe20000410000 */
[C---:B------:R-:W-:Y:S01]  /*34d0*/  FMUL.FTZ R50, R28.reuse, R50 ;  /* 0x000000321c327220 */ /* 0x040fe20000410000 */
[----:B------:R-:W-:Y:S01]  /*34e0*/  FMUL.FTZ R22, R28, R51 ;  /* 0x000000331c167220 */ /* 0x000fe20000410000 */
[----:B------:R-:W-:Y:S01]  /*34f0*/  FFMA.FTZ R16, R16, R123, R125 ;  /* 0x0000007b10107223 */ /* 0x000fe2000001007d */
[----:B------:R-:W-:-:S02]  /*3500*/  HADD2.F32 R123, -RZ, R93.H0_H0 ;  /* 0x2000005dff7b7230 */ /* 0x000fc40000004100 */
        /* <DEDUP_REMOVED lines=9> */
[----:B------:R-:W-:Y:S02]  /*35a0*/  HADD2.F32 R123, -RZ, R91.H1_H1 ;  /* 0x3000005bff7b7230 */ /* 0x000fe40000004100 */
[C---:B------:R-:W-:Y:S01]  /*35b0*/  FMUL.FTZ R45, R28.reuse, R45 ;  /* 0x0000002d1c2d7220 */ /* 0x040fe20000410000 */
[----:B------:R-:W-:Y:S02]  /*35c0*/  HADD2.F32 R125, -RZ, R83.H1_H1 ;  /* 0x30000053ff7d7230 */ /* 0x000fe40000004100 */
[C---:B------:R-:W-:Y:S01]  /*35d0*/  FMUL.FTZ R26, R28.reuse, R47 ;  /* 0x0000002f1c1a7220 */ /* 0x040fe20000410000 */
[----:B------:R-:W-:Y:S02]  /*35e0*/  HADD2.F32 R44, -RZ, R89.H0_H0 ;  /* 0x20000059ff2c7230 */ /* 0x000fe40000004100 */
[----:B------:R-:W-:Y:S01]  /*35f0*/  FMUL.FTZ R46, R28, R46 ;  /* 0x0000002e1c2e7220 */ /* 0x000fe20000410000 */
[----:B------:R-:W-:-:S02]  /*3600*/  HADD2.F32 R48, -RZ, R76.H0_H0 ;  /* 0x2000004cff307230 */ /* 0x000fc40000004100 */
[----:B------:R-:W-:Y:S01]  /*3610*/  FMUL.FTZ R30, R28, R40 ;  /* 0x000000281c1e7220 */ /* 0x000fe20000410000 */
[----:B------:R-:W-:Y:S01]  /*3620*/  FADD.FTZ R36, -R98, R36 ;  /* 0x0000002462247221 */ /* 0x000fe20000010100 */
[----:B------:R-:W-:Y:S01]  /*3630*/  FFMA.FTZ R45, R45, R20, R24 ;  /* 0x000000142d2d7223 */ /* 0x000fe20000010018 */
[----:B------:R-:W-:Y:S01]  /*3640*/  FFMA.FTZ R40, R26, R123, R125 ;  /* 0x0000007b1a287223 */ /* 0x000fe2000001007d */
[----:B------:R-:W-:Y:S02]  /*3650*/  HADD2.F32 R24, -RZ, R89.H1_H1 ;  /* 0x30000059ff187230 */ /* 0x000fe40000004100 */
[----:B------:R-:W-:Y:S01]  /*3660*/  FFMA.FTZ R47, R46, R99, R121 ;  /* 0x000000632e2f7223 */ /* 0x000fe20000010079 */
[----:B------:R-:W-:Y:S02]  /*3670*/  HADD2.F32 R26, -RZ, R76.H1_H1 ;  /* 0x3000004cff1a7230 */ /* 0x000fe40000004100 */
[----:B------:R-:W-:Y:S01]  /*3680*/  FFMA.FTZ R20, R30, R44, R48 ;  /* 0x0000002c1e147223 */ /* 0x000fe20000010030 */
[----:B------:R-:W-:-:S02]  /*3690*/  HADD2.F32 R123, -RZ, R88.H1_H1 ;  /* 0x30000058ff7b7230 */ /* 0x000fc40000004100 */
[C---:B------:R-:W-:Y:S01]  /*36a0*/  FMUL.FTZ R41, R28.reuse, R41 ;  /* 0x000000291c297220 */ /* 0x040fe20000410000 */
[--C-:B------:R-:W-:Y:S02]  /*36b0*/  HADD2.F32 R125, -RZ, R77.reuse.H1_H1 ;  /* 0x3000004dff7d7230 */ /* 0x100fe40000004100 */
[C---:B------:R-:W-:Y:S01]  /*36c0*/  FMUL.FTZ R30, R28.reuse, R43 ;  /* 0x0000002b1c1e7220 */ /* 0x040fe20000410000 */
[----:B------:R-:W-:Y:S02]  /*36d0*/  HADD2.F32 R99, -RZ, R88.H0_H0 ;  /* 0x20000058ff637230 */ /* 0x000fe40000004100 */
[C---:B------:R-:W-:Y:S01]  /*36e0*/  FMUL.FTZ R42, R28.reuse, R42 ;  /* 0x0000002a1c2a7220 */ /* 0x040fe20000410000 */
[----:B------:R-:W-:Y:S02]  /*36f0*/  HADD2.F32 R121, -RZ, R77.H0_H0 ;  /* 0x2000004dff797230 */ /* 0x000fe40000004100 */
[----:B------:R-:W-:Y:S01]  /*3700*/  FMUL.FTZ R36, R28, R36 ;  /* 0x000000241c247220 */ /* 0x000fe20000410000 */
[----:B------:R-:W-:-:S02]  /*3710*/  HADD2.F32 R44, -RZ, R15.H0_H0 ;  /* 0x2000000fff2c7230 */ /* 0x000fc40000004100 */
[C---:B------:R-:W-:Y:S01]  /*3720*/  FADD.FTZ R37, -R98.reuse, R37 ;  /* 0x0000002562257221 */ /* 0x040fe20000010100 */
[----:B------:R-:W-:Y:S02]  /*3730*/  HADD2.F32 R46, -RZ, R78.H0_H0 ;  /* 0x2000004eff2e7230 */ /* 0x000fe40000004100 */
[C---:B------:R-:W-:Y:S01]  /*3740*/  FADD.FTZ R39, -R98.reuse, R39 ;  /* 0x0000002762277221 */ /* 0x040fe20000010100 */
[----:B------:R-:W-:Y:S01]  /*3750*/  FFMA.FTZ R41, R41, R24, R26 ;  /* 0x0000001829297223 */ /* 0x000fe2000001001a */
[C---:B------:R-:W-:Y:S01]  /*3760*/  FADD.FTZ R38, -R98.reuse, R38 ;  /* 0x0000002662267221 */ /* 0x040fe20000010100 */
[----:B------:R-:W-:Y:S01]  /*3770*/  FADD.FTZ R32, -R98, R32 ;  /* 0x0000002062207221 */ /* 0x000fe20000010100 */
[----:B------:R-:W-:Y:S01]  /*3780*/  FFMA.FTZ R26, R30, R123, R125 ;  /* 0x0000007b1e1a7223 */ /* 0x000fe2000001007d */
[----:B------:R-:W-:Y:S01]  /*3790*/  FFMA.FTZ R43, R42, R99, R121 ;  /* 0x000000632a2b7223 */ /* 0x000fe20000010079 */
[----:B------:R-:W-:Y:S01]  /*37a0*/  FFMA.FTZ R30, R36, R44, R46 ;  /* 0x0000002c241e7223 */ /* 0x000fe2000001002e */
[----:B------:R-:W-:-:S02]  /*37b0*/  HADD2.F32 R24, -RZ, R15.H1_H1 ;  /* 0x3000000fff187230 */ /* 0x000fc40000004100 */
[C---:B------:R-:W-:Y:S01]  /*37c0*/  FMUL.FTZ R37, R28.reuse, R37 ;  /* 0x000000251c257220 */ /* 0x040fe20000410000 */
[----:B------:R-:W-:Y:S02]  /*37d0*/  HADD2.F32 R36, -RZ, R78.H1_H1 ;  /* 0x3000004eff247230 */ /* 0x000fe40000004100 */
[C---:B------:R-:W-:Y:S01]  /*37e0*/  FMUL.FTZ R39, R28.reuse, R39 ;  /* 0x000000271c277220 */ /* 0x040fe20000410000 */
[--C-:B------:R-:W-:Y:S02]  /*37f0*/  HADD2.F32 R44, -RZ, R14.reuse.H1_H1 ;  /* 0x3000000eff2c7230 */ /* 0x100fe40000004100 */
[C---:B------:R-:W-:Y:S01]  /*3800*/  FMUL.FTZ R38, R28.reuse, R38 ;  /* 0x000000261c267220 */ /* 0x040fe20000410000 */
[----:B------:R-:W-:Y:S02]  /*3810*/  HADD2.F32 R42, -RZ, R79.H1_H1 ;  /* 0x3000004fff2a7230 */ /* 0x000fe40000004100 */
[----:B------:R-:W-:Y:S01]  /*3820*/  FMUL.FTZ R32, R28, R32 ;  /* 0x000000201c207220 */ /* 0x000fe20000410000 */
[----:B------:R-:W-:-:S02]  /*3830*/  HADD2.F32 R121, -RZ, R14.H0_H0 ;  /* 0x2000000eff797230 */ /* 0x000fc40000004100 */
[C---:B------:R-:W-:Y:S01]  /*3840*/  FADD.FTZ R34, -R98.reuse, R34 ;  /* 0x0000002262227221 */ /* 0x040fe20000010100 */
[----:B------:R-:W-:Y:S02]  /*3850*/  HADD2.F32 R123, -RZ, R79.H0_H0 ;  /* 0x2000004fff7b7230 */ /* 0x000fe40000004100 */
[C---:B------:R-:W-:Y:S01]  /*3860*/  FADD.FTZ R33, -R98.reuse, R33 ;  /* 0x0000002162217221 */ /* 0x040fe20000010100 */
[----:B------:R-:W-:Y:S02]  /*3870*/  HADD2.F32 R125, -RZ, R13.H0_H0 ;  /* 0x2000000dff7d7230 */ /* 0x000fe40000004100 */
[----:B------:R-:W-:Y:S01]  /*3880*/  FADD.FTZ R35, -R98, R35 ;  /* 0x0000002362237221 */ /* 0x000fe20000010100 */
[----:B------:R-:W-:Y:S02]  /*3890*/  HADD2.F32 R46, -RZ, R72.H0_H0 ;  /* 0x20000048ff2e7230 */ /* 0x000fe40000004100 */
[----:B------:R-:W-:Y:S01]  /*38a0*/  FFMA.FTZ R99, R37, R24, R36 ;  /* 0x0000001825637223 */ /* 0x000fe20000010024 */
[----:B------:R-:W-:Y:S01]  /*38b0*/  FFMA.FTZ R44, R39, R44, R42 ;  /* 0x0000002c272c7223 */ /* 0x000fe2000001002a */
[----:B------:R-:W-:Y:S01]  /*38c0*/  FFMA.FTZ R121, R38, R121, R123 ;  /* 0x0000007926797223 */ /* 0x000fe2000001007b */
[----:B------:R-:W-:-:S02]  /*38d0*/  HADD2.F32 R37, -RZ, R12.H0_H0 ;  /* 0x2000000cff257230 */ /* 0x000fc40000004100 */
[----:B------:R-:W-:Y:S01]  /*38e0*/  FFMA.FTZ R24, R32, R125, R46 ;  /* 0x0000007d20187223 */ /* 0x000fe2000001002e */
[----:B------:R-:W-:Y:S02]  /*38f0*/  HADD2.F32 R39, -RZ, R73.H0_H0 ;  /* 0x20000049ff277230 */ /* 0x000fe40000004100 */
[C---:B------:R-:W-:Y:S01]  /*3900*/  FMUL.FTZ R34, R28.reuse, R34 ;  /* 0x000000221c227220 */ /* 0x040fe20000410000 */
[----:B------:R-:W-:Y:S02]  /*3910*/  HADD2.F32 R32, -RZ, R13.H1_H1 ;  /* 0x3000000dff207230 */ /* 0x000fe40000004100 */
[C---:B------:R-:W-:Y:S01]  /*3920*/  FMUL.FTZ R33, R28.reuse, R33 ;  /* 0x000000211c217220 */ /* 0x040fe20000410000 */
[----:B------:R-:W-:Y:S02]  /*3930*/  HADD2.F32 R36, -RZ, R72.H1_H1 ;  /* 0x30000048ff247230 */ /* 0x000fe40000004100 */
[----:B------:R-:W-:Y:S01]  /*3940*/  FMUL.FTZ R38, R28, R35 ;  /* 0x000000231c267220 */ /* 0x000fe20000410000 */
[----:B------:R-:W-:-:S02]  /*3950*/  HADD2.F32 R123, -RZ, R12.H1_H1 ;  /* 0x3000000cff7b7230 */ /* 0x000fc40000004100 */
[----:B------:R-:W-:Y:S01]  /*3960*/  FMUL.FTZ R42, R28, R105 ;  /* 0x000000691c2a7220 */ /* 0x000fe20000410000 */
[----:B------:R-:W-:Y:S02]  /*3970*/  HADD2.F32 R125, -RZ, R73.H1_H1 ;  /* 0x30000049ff7d7230 */ /* 0x000fe40000004100 */
[C---:B------:R-:W-:Y:S01]  /*3980*/  FADD.FTZ R29, -R98.reuse, R29 ;  /* 0x0000001d621d7221 */ /* 0x040fe20000010100 */
[--C-:B------:R-:W-:Y:S02]  /*3990*/  HADD2.F32 R46, -RZ, R11.reuse.H0_H0 ;  /* 0x2000000bff2e7230 */ /* 0x100fe40000004100 */
[----:B------:R-:W-:Y:S01]  /*39a0*/  FADD.FTZ R31, -R98, R31 ;  /* 0x0000001f621f7221 */ /* 0x000fe20000010100 */
[----:B------:R-:W-:Y:S02]  /*39b0*/  HADD2.F32 R48, -RZ, R74.H0_H0 ;  /* 0x2000004aff307230 */ /* 0x000fe40000004100 */
[----:B------:R-:W-:Y:S01]  /*39c0*/  FFMA.FTZ R35, R34, R37, R39 ;  /* 0x0000002522237223 */ /* 0x000fe20000010027 */
[----:B------:R-:W-:Y:S01]  /*39d0*/  FFMA.FTZ R33, R33, R32, R36 ;  /* 0x0000002021217223 */ /* 0x000fe20000010024 */
[----:B------:R-:W-:Y:S01]  /*39e0*/  FFMA.FTZ R34, R38, R123, R125 ;  /* 0x0000007b26227223 */ /* 0x000fe2000001007d */
[----:B------:R-:W-:-:S02]  /*39f0*/  HADD2.F32 R32, -RZ, R11.H1_H1 ;  /* 0x3000000bff207230 */ /* 0x000fc40000004100 */
[----:B------:R-:W-:Y:S01]  /*3a00*/  FFMA.FTZ R42, R42, R46, R48 ;  /* 0x0000002e2a2a7223 */ /* 0x000fe20000010030 */
[----:B------:R-:W-:Y:S02]  /*3a10*/  HADD2.F32 R36, -RZ, R74.H1_H1 ;  /* 0x3000004aff247230 */ /* 0x000fe40000004100 */
[C---:B------:R-:W-:Y:S01]  /*3a20*/  FMUL.FTZ R104, R28.reuse, R107 ;  /* 0x0000006b1c687220 */ /* 0x040fe20000410000 */
[--C-:B------:R-:W-:Y:S02]  /*3a30*/  HADD2.F32 R38, -RZ, R10.reuse.H1_H1 ;  /* 0x3000000aff267230 */ /* 0x100fe40000004100 */
[C---:B------:R-:W-:Y:S01]  /*3a40*/  FMUL.FTZ R29, R28.reuse, R29 ;  /* 0x0000001d1c1d7220 */ /* 0x040fe20000410000 */
[----:B------:R-:W-:Y:S02]  /*3a50*/  HADD2.F32 R46, -RZ, R75.H1_H1 ;  /* 0x3000004bff2e7230 */ /* 0x000fe40000004100 */
[----:B------:R-:W-:Y:S01]  /*3a60*/  FMUL.FTZ R107, R28, R31 ;  /* 0x0000001f1c6b7220 */ /* 0x000fe20000410000 */
[----:B------:R-:W-:Y:S01]  /*3a70*/  FADD.FTZ R25, -R98, R25 ;  /* 0x0000001962197221 */ /* 0x000fe20000010100 */
[----:B------:R-:W-:-:S02]  /*3a80*/  HADD2.F32 R37, -RZ, R10.H0_H0 ;  /* 0x2000000aff257230 */ /* 0x000fc40000004100 */
[----:B------:R-:W-:Y:S01]  /*3a90*/  FFMA.FTZ R31, R29, R32, R36 ;  /* 0x000000201d1f7223 */ /* 0x000fe20000010024 */
[----:B------:R-:W-:Y:S02]  /*3aa0*/  HADD2.F32 R39, -RZ, R75.H0_H0 ;  /* 0x2000004bff277230 */ /* 0x000fe40000004100 */
[----:B------:R-:W-:Y:S01]  /*3ab0*/  FFMA.FTZ R107, R107, R38, R46 ;  /* 0x000000266b6b7223 */ /* 0x000fe2000001002e */
[--C-:B------:R-:W-:Y:S02]  /*3ac0*/  HADD2.F32 R48, -RZ, R9.reuse.H0_H0 ;  /* 0x20000009ff307230 */ /* 0x100fe40000004100 */
[C---:B------:R-:W-:Y:S01]  /*3ad0*/  FMUL.FTZ R109, R28.reuse, R109 ;  /* 0x0000006d1c6d7220 */ /* 0x040fe20000410000 */
[----:B------:R-:W-:Y:S02]  /*3ae0*/  HADD2.F32 R50, -RZ, R68.H0_H0 ;  /* 0x20000044ff327230 */ /* 0x000fe40000004100 */
[----:B------:R-:W-:Y:S01]  /*3af0*/  FMUL.FTZ R25, R28, R25 ;  /* 0x000000191c197220 */ /* 0x000fe20000410000 */
[----:B------:R-:W-:-:S02]  /*3b00*/  HADD2.F32 R36, -RZ, R9.H1_H1 ;  /* 0x30000009ff247230 */ /* 0x000fc40000004100 */
[C---:B------:R-:W-:Y:S01]  /*3b10*/  FADD.FTZ R27, -R98.reuse, R27 ;  /* 0x0000001b621b7221 */ /* 0x040fe20000010100 */
[----:B------:R-:W-:Y:S02]  /*3b20*/  HADD2.F32 R38, -RZ, R68.H1_H1 ;  /* 0x30000044ff267230 */ /* 0x000fe40000004100 */
[----:B------:R-:W-:Y:S01]  /*3b30*/  FADD.FTZ R21, -R98, R21 ;  /* 0x0000001562157221 */ /* 0x000fe20000010100 */
[----:B------:R-:W-:Y:S01]  /*3b40*/  FFMA.FTZ R104, R104, R37, R39 ;  /* 0x0000002568687223 */ /* 0x000fe20000010027 */
[----:B------:R-:W-:Y:S01]  /*3b50*/  FFMA.FTZ R32, R109, R48, R50 ;  /* 0x000000306d207223 */ /* 0x000fe20000010032 */
[--C-:B------:R-:W-:Y:S02]  /*3b60*/  HADD2.F32 R29, -RZ, R8.reuse.H0_H0 ;  /* 0x20000008ff1d7230 */ /* 0x100fe40000004100 */
[----:B------:R-:W-:Y:S01]  /*3b70*/  FMUL.FTZ R48, R28, R111 ;  /* 0x0000006f1c307220 */ /* 0x000fe20000410000 */
[----:B------:R-:W-:Y:S02]  /*3b80*/  HADD2.F32 R37, -RZ, R69.H0_H0 ;  /* 0x20000045ff257230 */ /* 0x000fe40000004100 */
[----:B------:R-:W-:Y:S01]  /*3b90*/  FFMA.FTZ R105, R25, R36, R38 ;  /* 0x0000002419697223 */ /* 0x000fe20000010026 */
[----:B------:R-:W-:-:S02]  /*3ba0*/  HADD2.F32 R46, -RZ, R8.H1_H1 ;  /* 0x30000008ff2e7230 */ /* 0x000fc40000004100 */
[C---:B------:R-:W-:Y:S01]  /*3bb0*/  FMUL.FTZ R27, R28.reuse, R27 ;  /* 0x0000001b1c1b7220 */ /* 0x040fe20000410000 */
[----:B------:R-:W-:Y:S02]  /*3bc0*/  HADD2.F32 R50, -RZ, R69.H1_H1 ;  /* 0x30000045ff327230 */ /* 0x000fe40000004100 */
[C---:B------:R-:W-:Y:S01]  /*3bd0*/  FMUL.FTZ R113, R28.reuse, R113 ;  /* 0x000000711c717220 */ /* 0x040fe20000410000 */
[--C-:B------:R-:W-:Y:S02]  /*3be0*/  HADD2.F32 R106, -RZ, R7.reuse.H0_H0 ;  /* 0x20000007ff6a7230 */ /* 0x100fe40000004100 */
[----:B------:R-:W-:Y:S01]  /*3bf0*/  FMUL.FTZ R21, R28, R21 ;  /* 0x000000151c157220 */ /* 0x000fe20000410000 */
[----:B------:R-:W-:Y:S02]  /*3c00*/  HADD2.F32 R36, -RZ, R7.H1_H1 ;  /* 0x30000007ff247230 */ /* 0x000fe40000004100 */
[----:B------:R-:W-:Y:S01]  /*3c10*/  FFMA.FTZ R48, R48, R29, R37 ;  /* 0x0000001d30307223 */ /* 0x000fe20000010025 */
[----:B------:R-:W-:-:S02]  /*3c20*/  HADD2.F32 R38, -RZ, R70.H1_H1 ;  /* 0x30000046ff267230 */ /* 0x000fc40000004100 */
[----:B------:R-:W-:Y:S01]  /*3c30*/  FFMA.FTZ R29, R27, R46, R50 ;  /* 0x0000002e1b1d7223 */ /* 0x000fe20000010032 */
[----:B------:R-:W-:Y:S01]  /*3c40*/  FFMA.FTZ R50, R113, R106, R108 ;  /* 0x0000006a71327223 */ /* 0x000fe2000001006c */
[--C-:B------:R-:W-:Y:S02]  /*3c50*/  HADD2.F32 R46, -RZ, R6.reuse.H0_H0 ;  /* 0x20000006ff2e7230 */ /* 0x100fe40000004100 */
[C---:B------:R-:W-:Y:S01]  /*3c60*/  FMUL.FTZ R111, R28.reuse, R115 ;  /* 0x000000731c6f7220 */ /* 0x040fe20000410000 */
[----:B------:R-:W-:Y:S01]  /*3c70*/  FFMA.FTZ R109, R21, R36, R38 ;  /* 0x00000024156d7223 */ /* 0x000fe20000010026 */
[----:B------:R-:W-:Y:S01]  /*3c80*/  HADD2.F32 R106, -RZ, R71.H0_H0 ;  /* 0x20000047ff6a7230 */ /* 0x000fe20000004100 */
[----:B------:R-:W0:Y:S01]  /*3c90*/  @!P1 LDC.64 R36, c[0x0][0x3c8] ;  /* 0x0000f200ff249b82 */ /* 0x000e220000000a00 */
[----:B------:R-:W-:Y:S01]  /*3ca0*/  FMUL.FTZ R117, R28, R117 ;  /* 0x000000751c757220 */ /* 0x000fe20000410000 */
[C---:B------:R-:W-:Y:S01]  /*3cb0*/  FADD.FTZ R23, -R98.reuse, R23 ;  /* 0x0000001762177221 */ /* 0x040fe20000010100 */
[----:B------:R-:W-:Y:S01]  /*3cc0*/  FADD.FTZ R19, -R98, R19 ;  /* 0x0000001362137221 */ /* 0x000fe20000010100 */
[----:B------:R-:W-:Y:S01]  /*3cd0*/  FFMA.FTZ R111, R111, R46, R106 ;  /* 0x0000002e6f6f7223 */ /* 0x000fe2000001006a */
[----:B------:R-:W-:Y:S01]  /*3ce0*/  FFMA.FTZ R46, R117, R112, R114 ;  /* 0x00000070752e7223 */ /* 0x000fe20000010072 */
[----:B------:R-:W-:-:S02]  /*3cf0*/  HADD2.F32 R108, -RZ, R6.H1_H1 ;  /* 0x30000006ff6c7230 */ /* 0x000fc40000004100 */
[C---:B------:R-:W-:Y:S01]  /*3d00*/  FMUL.FTZ R23, R28.reuse, R23 ;  /* 0x000000171c177220 */ /* 0x040fe20000410000 */
[----:B------:R-:W1:Y:S01]  /*3d10*/  LDC.64 R116, c[0x0][0x428] ;  /* 0x00010a00ff747b82 */ /* 0x000e620000000a00 */
[----:B------:R-:W-:Y:S02]  /*3d20*/  HADD2.F32 R114, -RZ, R4.H1_H1 ;  /* 0x30000004ff727230 */ /* 0x000fe40000004100 */
[----:B------:R-:W-:Y:S01]  /*3d30*/  FMUL.FTZ R19, R28, R19 ;  /* 0x000000131c137220 */ /* 0x000fe20000410000 */
[----:B------:R-:W-:Y:S01]  /*3d40*/  FFMA.FTZ R106, R23, R108, R110 ;  /* 0x0000006c176a7223 */ /* 0x000fe2000001006e */
[C---:B------:R-:W-:Y:S01]  /*3d50*/  FADD.FTZ R17, -R98.reuse, R17 ;  /* 0x0000001162117221 */ /* 0x040fe20000010100 */
[----:B------:R-:W-:Y:S01]  /*3d60*/  FADD.FTZ R23, -R98, R84 ;  /* 0x0000005462177221 */ /* 0x000fe20000010100 */
[----:B------:R-:W-:Y:S01]  /*3d70*/  FFMA.FTZ R84, R19, R114, R118 ;  /* 0x0000007213547223 */ /* 0x000fe20000010076 */
[----:B------:R-:W-:Y:S01]  /*3d80*/  F2FP.F16.F32.PACK_AB R19, R40, R47 ;  /* 0x0000002f2813723e */ /* 0x000fe200000000ff */
[----:B------:R-:W-:Y:S01]  /*3d90*/  HADD2.F32 R38, -RZ, R5.H1_H1 ;  /* 0x30000005ff267230 */ /* 0x000fe20000004100 */
[----:B------:R-:W-:Y:S01]  /*3da0*/  F2FP.F16.F32.PACK_AB R20, R41, R20 ;  /* 0x000000142914723e */ /* 0x000fe200000000ff */
[----:B------:R-:W-:-:S02]  /*3db0*/  HADD2.F32 R108, -RZ, R64.H1_H1 ;  /* 0x30000040ff6c7230 */ /* 0x000fc40000004100 */
[----:B------:R-:W-:Y:S01]  /*3dc0*/  FADD.FTZ R21, -R98, R85 ;  /* 0x0000005562157221 */ /* 0x000fe20000010100 */
[----:B------:R-:W2:Y:S01]  /*3dd0*/  LDC.64 R40, c[0x0][0x380] ;  /* 0x0000e000ff287b82 */ /* 0x000ea20000000a00 */
[C---:B------:R-:W-:Y:S01]  /*3de0*/  FMUL.FTZ R85, R28.reuse, R17 ;  /* 0x000000111c557220 */ /* 0x040fe20000410000 */
[----:B------:R-:W-:Y:S02]  /*3df0*/  HADD2.F32 R110, -RZ, R4.H0_H0 ;  /* 0x20000004ff6e7230 */ /* 0x000fe40000004100 */
[----:B------:R-:W-:Y:S01]  /*3e00*/  FMUL.FTZ R119, R28, R119 ;  /* 0x000000771c777220 */ /* 0x000fe20000410000 */
[----:B------:R-:W-:Y:S02]  /*3e10*/  HADD2.F32 R112, -RZ, R65.H0_H0 ;  /* 0x20000041ff707230 */ /* 0x000fe40000004100 */
[C---:B------:R-:W-:Y:S01]  /*3e20*/  FADD.FTZ R25, -R98.reuse, R86 ;  /* 0x0000005662197221 */ /* 0x040fe20000010100 */
[----:B------:R-:W-:Y:S01]  /*3e30*/  FADD.FTZ R17, -R98, R87 ;  /* 0x0000005762117221 */ /* 0x000fe20000010100 */
[----:B------:R-:W-:Y:S01]  /*3e40*/  FFMA.FTZ R85, R85, R38, R108 ;  /* 0x0000002655557223 */ /* 0x000fe2000001006c */
[----:B------:R-:W-:-:S02]  /*3e50*/  HADD2.F32 R38, -RZ, R3.H0_H0 ;  /* 0x20000003ff267230 */ /* 0x000fc40000004100 */
[----:B------:R-:W-:Y:S01]  /*3e60*/  FFMA.FTZ R87, R119, R110, R112 ;  /* 0x0000006e77577223 */ /* 0x000fe20000010070 */
[--C-:B------:R-:W-:Y:S02]  /*3e70*/  HADD2.F32 R86, -RZ, R66.reuse.H0_H0 ;  /* 0x20000042ff567230 */ /* 0x100fe40000004100 */
[C---:B------:R-:W-:Y:S01]  /*3e80*/  FMUL.FTZ R23, R28.reuse, R23 ;  /* 0x000000171c177220 */ /* 0x040fe20000410000 */
[----:B------:R-:W-:Y:S02]  /*3e90*/  HADD2.F32 R98, -RZ, R3.H1_H1 ;  /* 0x30000003ff627230 */ /* 0x000fe40000004100 */
[C---:B------:R-:W-:Y:S01]  /*3ea0*/  FMUL.FTZ R21, R28.reuse, R21 ;  /* 0x000000151c157220 */ /* 0x040fe20000410000 */
[----:B------:R-:W-:Y:S02]  /*3eb0*/  HADD2.F32 R108, -RZ, R66.H1_H1 ;  /* 0x30000042ff6c7230 */ /* 0x000fe40000004100 */
[----:B------:R-:W-:Y:S01]  /*3ec0*/  FMUL.FTZ R25, R28, R25 ;  /* 0x000000191c197220 */ /* 0x000fe20000410000 */
[----:B0-----:R-:W-:-:S04]  /*3ed0*/  @!P1 IMAD.WIDE R122, R95, 0x4, R36 ;  /* 0x000000045f7a9825 */ /* 0x001fc800078e0224 */
[----:B------:R-:W-:Y:S01]  /*3ee0*/  FMUL.FTZ R17, R28, R17 ;  /* 0x000000111c117220 */ /* 0x000fe20000410000 */
[----:B------:R-:W-:Y:S01]  /*3ef0*/  FFMA.FTZ R113, R23, R38, R86 ;  /* 0x0000002617717223 */ /* 0x000fe20000010056 */
[----:B------:R-:W-:Y:S01]  /*3f00*/  FFMA.FTZ R86, R21, R98, R108 ;  /* 0x0000006215567223 */ /* 0x000fe2000001006c */
[--C-:B------:R-:W-:Y:S01]  /*3f10*/  HADD2.F32 R110, -RZ, R2.reuse.H0_H0 ;  /* 0x20000002ff6e7230 */ /* 0x100fe20000004100 */
[----:B------:R-:W-:Y:S01]  /*3f20*/  F2FP.F16.F32.PACK_AB R18, R45, R18 ;  /* 0x000000122d12723e */ /* 0x000fe200000000ff */
[--C-:B------:R-:W-:Y:S01]  /*3f30*/  HADD2.F32 R112, -RZ, R67.reuse.H0_H0 ;  /* 0x20000043ff707230 */ /* 0x100fe20000004100 */
[----:B------:R-:W-:Y:S01]  /*3f40*/  F2FP.F16.F32.PACK_AB R16, R49, R16 ;  /* 0x000000103110723e */ /* 0x000fe200000000ff */
[----:B------:R-:W-:Y:S01]  /*3f50*/  HADD2.F32 R114, -RZ, R2.H1_H1 ;  /* 0x30000002ff727230 */ /* 0x000fe20000004100 */
[----:B------:R-:W-:Y:S01]  /*3f60*/  F2FP.F16.F32.PACK_AB R23, R44, R121 ;  /* 0x000000792c17723e */ /* 0x000fe200000000ff */
[----:B------:R-:W-:Y:S02]  /*3f70*/  HADD2.F32 R36, -RZ, R67.H1_H1 ;  /* 0x30000043ff247230 */ /* 0x000fe40000004100 */
[----:B------:R-:W-:Y:S01]  /*3f80*/  FFMA.FTZ R115, R25, R110, R112 ;  /* 0x0000006e19737223 */ /* 0x000fe20000010070 */
[----:B-1----:R-:W-:Y:S01]  /*3f90*/  IMAD.WIDE.U32 R38, R100, 0x10, R116 ;  /* 0x0000001064267825 */ /* 0x002fe200078e0074 */
[----:B------:R-:W-:Y:S01]  /*3fa0*/  F2FP.F16.F32.PACK_AB R21, R26, R43 ;  /* 0x0000002b1a15723e */ /* 0x000fe200000000ff */
[----:B------:R0:W-:Y:S02]  /*3fb0*/  @!P1 STG.E desc[UR6][R122.64], R28 ;  /* 0x0000001c7a009986 */ /* 0x0001e4000c101906 */
[----:B------:R-:W-:Y:S01]  /*3fc0*/  FFMA.FTZ R98, R17, R114, R36 ;  /* 0x0000007211627223 */ /* 0x000fe20000010024 */
[----:B------:R-:W-:Y:S01]  /*3fd0*/  IMAD.WIDE.U32 R36, R97, 0x10, R116 ;  /* 0x0000001061247825 */ /* 0x000fe200078e0074 */
[----:B------:R-:W-:-:S02]  /*3fe0*/  F2FP.F16.F32.PACK_AB R17, R22, R51 ;  /* 0x000000331611723e */ /* 0x000fc400000000ff */
[----:B------:R-:W-:Y:S01]  /*3ff0*/  F2FP.F16.F32.PACK_AB R22, R99, R30 ;  /* 0x0000001e6316723e */ /* 0x000fe200000000ff */
[--C-:B------:R-:W-:Y:S01]  /*4000*/  IMAD.WIDE.U32 R100, R101, 0x10, R116.reuse ;  /* 0x0000001065647825 */ /* 0x100fe200078e0074 */
[----:B------:R-:W-:Y:S01]  /*4010*/  F2FP.F16.F32.PACK_AB R27, R107, R104 ;  /* 0x000000686b1b723e */ /* 0x000fe200000000ff */
[----:B------:R4:W-:Y:S01]  /*4020*/  STG.E.128 desc[UR6][R36.64], R16 ;  /* 0x0000001024007986 */ /* 0x0009e2000c101d06 */
        /* <DEDUP_REMOVED lines=8> */
[----:B------:R4:W-:Y:S01]  /*40b0*/  STG.E.128 desc[UR6][R100.64], R24 ;  /* 0x0000001864007986 */ /* 0x0009e2000c101d06 */
[----:B------:R-:W-:Y:S02]  /*40c0*/  F2FP.F16.F32.PACK_AB R29, R29, R48 ;  /* 0x000000301d1d723e */ /* 0x000fe400000000ff */
[----:B0-----:R-:W-:Y:S02]  /*40d0*/  F2FP.F16.F32.PACK_AB R28, R105, R32 ;  /* 0x00000020691c723e */ /* 0x001fe400000000ff */
[----:B------:R-:W-:Y:S02]  /*40e0*/  F2FP.F16.F32.PACK_AB R35, R98, R115 ;  /* 0x000000736223723e */ /* 0x000fe400000000ff */
[----:B------:R-:W-:Y:S01]  /*40f0*/  F2FP.F16.F32.PACK_AB R34, R86, R113 ;  /* 0x000000715622723e */ /* 0x000fe200000000ff */
[----:B------:R4:W-:Y:S01]  /*4100*/  STG.E.128 desc[UR6][R118.64], R28 ;  /* 0x0000001c76007986 */ /* 0x0009e2000c101d06 */
[----:B------:R-:W-:-:S02]  /*4110*/  F2FP.F16.F32.PACK_AB R33, R84, R87 ;  /* 0x000000575421723e */ /* 0x000fc400000000ff */
[----:B------:R-:W-:Y:S02]  /*4120*/  F2FP.F16.F32.PACK_AB R32, R85, R46 ;  /* 0x0000002e5520723e */ /* 0x000fe400000000ff */
[----:B--2---:R-:W-:-:S03]  /*4130*/  IADD3 R95, PT, PT, R95, R40, RZ ;  /* 0x000000285f5f7210 */ /* 0x004fc60007ffe0ff */
[----:B------:R4:W-:Y:S01]  /*4140*/  STG.E.128 desc[UR6][R116.64], R32 ;  /* 0x0000002074007986 */ /* 0x0009e2000c101d06 */
[----:B------:R-:W-:-:S13]  /*4150*/  ISETP.GE.AND P1, PT, R95, R41, PT ;  /* 0x000000295f00720c */ /* 0x000fda0003f26270 */
[----:B------:R-:W-:Y:S05]  /*4160*/  @!P1 BRA `(.L_x_13342) ;  /* 0xffffffc400049947 */ /* 0x000fea000383ffff */
[----:B------:R-:W-:Y:S05]  /*4170*/  EXIT ;  /* 0x000000000000794d */ /* 0x000fea0003800000 */
.L_x_13343:
        /* <DEDUP_REMOVED lines=16> */
.L_x_22351:


//--------------------- .text._ZN10layer_norm31ln_parallel_residual_fwd_kernelINS_13Kernel_traitsI6__halfS2_fS2_fjLj5120ELj1ELj1ELj4ELj16ENS_18Kernel_traits_baseILj5120ES2_S2_fS2_fjLj128EEEEELb1ELb0ELb0EEEvNS_9FwdParamsE --------------------------
	.section	.text._ZN10layer_norm31ln_parallel_residual_fwd_kernelINS_13Kernel_traitsI6__halfS2_fS2_fjLj5120ELj1ELj1ELj4ELj16ENS_18Kernel_traits_baseILj5120ES2_S2_fS2_fjLj128EEEEELb1ELb0ELb0EEEvNS_9FwdParamsE,"ax",@progbits
	.align	128
        .global         _ZN10layer_norm31ln_parallel_residual_fwd_kernelINS_13Kernel_traitsI6__halfS2_fS2_fjLj5120ELj1ELj1ELj4ELj16ENS_18Kernel_traits_baseILj5120ES2_S2_fS2_fjLj128EEEEELb1ELb0ELb0EEEvNS_9FwdParamsE
        .type           _ZN10layer_norm31ln_parallel_residual_fwd_kernelINS_13Kernel_traitsI6__halfS2_fS2_fjLj5120ELj1ELj1ELj4ELj16ENS_18Kernel_traits_baseILj5120ES2_S2_fS2_fjLj128EEEEELb1ELb0ELb0EEEvNS_9FwdParamsE,@function
        .size           _ZN10layer_norm31ln_parallel_residual_fwd_kernelINS_13Kernel_traitsI6__halfS2_fS2_fjLj5120ELj1ELj1ELj4ELj16ENS_18Kernel_traits_baseILj5120ES2_S2_fS2_fjLj128EEEEELb1ELb0ELb0EEEvNS_9FwdParamsE,(.L_x_22352 - _ZN10layer_norm31ln_parallel_residual_fwd_kernelINS_13Kernel_traitsI6__halfS2_fS2_fjLj5120ELj1ELj1ELj4ELj16ENS_18Kernel_traits_baseILj5120ES2_S2_fS2_fjLj128EEEEELb1ELb0ELb0EEEvNS_9FwdParamsE)
        .other          _ZN10layer_norm31ln_parallel_residual_fwd_kernelINS_13Kernel_traitsI6__halfS2_fS2_fjLj5120ELj1ELj1ELj4ELj16ENS_18Kernel_traits_baseILj5120ES2_S2_fS2_fjLj128EEEEELb1ELb0ELb0EEEvNS_9FwdParamsE,@"STO_CUDA_ENTRY STV_DEFAULT"
_ZN10layer_norm31ln_parallel_residual_fwd_kernelINS_13Kernel_traitsI6__halfS2_fS2_fjLj5120ELj1ELj1ELj4ELj16ENS_18Kernel_traits_baseILj5120ES2_S2_fS2_fjLj128EEEEELb1ELb0ELb0EEEvNS_9FwdParamsE:
.text._ZN10layer_norm31ln_parallel_residual_fwd_kernelINS_13Kernel_traitsI6__halfS2_fS2_fjLj5120ELj1ELj1ELj4ELj16ENS_18Kernel_traits_baseILj5120ES2_S2_fS2_fjLj128EEEEELb1ELb0ELb0EEEvNS_9FwdParamsE:
        /* <DEDUP_REMOVED lines=26> */
[----:B------:R-:W-:Y:S01]  /*01a0*/  LEA.HI R80, R80, R9, RZ, 0x3 ;  /* 0x0000000950507211 */ /* 0x000fe200078f18ff */
[----:B0-----:R-:W-:-:S04]  /*01b0*/  IMAD.U32 R132, RZ, RZ, UR4 ;  /* 0x00000004ff847e24 */ /* 0x001fc8000f8e00ff */
[----:B---3--:R-:W-:Y:S01]  /*01c0*/  IMAD R169, R132, UR5, R149 ;  /* 0x0000000584a97c24 */ /* 0x008fe2000f8e0295 */
[----:B-1----:R-:W-:-:S04]  /*01d0*/  @P0 IADD3 R146, P1, PT, R4, R7, RZ ;  /* 0x0000000704920210 */ /* 0x002fc80007f3e0ff */
[----:B------:R-:W-:Y:S02]  /*01e0*/  @P0 IADD3.X R147, PT, PT, RZ, R5, RZ, P1, !PT ;  /* 0x00000005ff930210 */ /* 0x000fe40000ffe4ff */
[----:B------:R-:W-:Y:S01]  /*01f0*/  LOP3.LUT R5, R96, 0x7f, RZ, 0x3c, !PT ;  /* 0x0000007f60057812 */ /* 0x000fe200078e3cff */
        /* <DEDUP_REMOVED lines=12> */
[C---:B------:R-:W-:Y:S01]  /*02c0*/  VIADD R89, R3.reuse, 0xa9066899 ;  /* 0xa906689903597836 */ /* 0x040fe20000000000 */
[----:B------:R-:W-:Y:S01]  /*02d0*/  LEA.HI.SX32 R128, R80, R5, 0x1d ;  /* 0x0000000550807211 */ /* 0x000fe200078feaff */
[----:B------:R-:W-:Y:S01]  /*02e0*/  VIADD R90, R2, 0xb54cda56 ;  /* 0xb54cda56025a7836 */ /* 0x000fe20000000000 */
[--C-:B------:R-:W-:Y:S01]  /*02f0*/  SHF.R.U64 R168, R146, 0x2, R147.reuse ;  /* 0x0000000292a87819 */ /* 0x100fe20000001293 */
[----:B------:R-:W-:Y:S01]  /*0300*/  VIADD R92, R2, 0x5384540f ;  /* 0x5384540f025c7836 */ /* 0x000fe20000000000 */
[----:B------:R-:W-:Y:S01]  /*0310*/  SHF.R.U32.HI R129, RZ, 0x2, R147 ;  /* 0x00000002ff817819 */ /* 0x000fe20000011693 */
[----:B------:R-:W-:-:S02]  /*0320*/  VIADD R93, R3, 0x1fd5c5a3 ;  /* 0x1fd5c5a3035d7836 */ /* 0x000fc40000000000 */
        /* <DEDUP_REMOVED lines=28> */
[----:B------:R4:W5:Y:S01]  /*04f0*/  @P4 LDG.E.128 R156, desc[UR6][R32.64] ;  /* 0x00000006209c4981 */ /* 0x000962000c1e1d00 */
[C---:B0-----:R-:W-:Y:S01]  /*0500*/  @P1 IMAD.WIDE.U32 R48, R96.reuse, 0x10, R48 ;  /* 0x0000001060301825 */ /* 0x041fe200078e0030 */
[----:B------:R-:W-:Y:S02]  /*0510*/  @P4 LOP3.LUT R151, R151, 0x100, RZ, 0xfc, !PT ;  /* 0x0000010097974812 */ /* 0x000fe400078efcff */
[----:B------:R-:W-:Y:S01]  /*0520*/  CS2R R58, SRZ ;  /* 0x00000000003a7805 */ /* 0x000fe2000001ff00 */
[----:B------:R0:W5:Y:S01]  /*0530*/  @P4 LDG.E.128 R4, desc[UR6][R36.64] ;  /* 0x0000000624044981 */ /* 0x000162000c1e1d00 */
[----:B-1----:R-:W-:Y:S01]  /*0540*/  @P1 IMAD.WIDE.U32 R50, R96, 0x10, R50 ;  /* 0x0000001060321825 */ /* 0x002fe200078e0032 */
[----:B------:R-:W-:-:S02]  /*0550*/  MOV R46, RZ ;  /* 0x000000ff002e7202 */ /* 0x000fc40000000f00 */
[----:B------:R-:W-:Y:S01]  /*0560*/  CS2R R56, SRZ ;  /* 0x0000000000387805 */ /* 0x000fe2000001ff00 */
[----:B------:R1:W5:Y:S01]  /*0570*/  @P0 LDG.E.128 R8, desc[UR6][R40.64] ;  /* 0x0000000628080981 */ /* 0x000362000c1e1d00 */
[----:B------:R-:W-:Y:S01]  /*0580*/  @P1 VIADD R96, R96, 0x80 ;  /* 0x0000008060601836 */ /* 0x000fe20000000000 */
[----:B----4-:R-:W-:Y:S01]  /*0590*/  CS2R R32, SRZ ;  /* 0x0000000000207805 */ /* 0x010fe2000001ff00 */
[----:B------:R-:W-:Y:S01]  /*05a0*/  IMAD.MOV.U32 R38, RZ, RZ, RZ ;  /* 0x000000ffff267224 */ /* 0x000fe200078e00ff */
[----:B------:R4:W5:Y:S01]  /*05b0*/  @P0 LDG.E.128 R12, desc[UR6][R44.64] ;  /* 0x000000062c0c0981 */ /* 0x000962000c1e1d00 */
[C---:B--2---:R-:W-:Y:S01]  /*05c0*/  @P2 IMAD.WIDE.U32 R52, R96.reuse, 0x10, R52 ;  /* 0x0000001060342825 */ /* 0x044fe200078e0034 */
[----:B0-----:R-:W-:Y:S02]  /*05d0*/  CS2R R36, SRZ ;  /* 0x0000000000247805 */ /* 0x001fe4000001ff00 */
[----:B------:R-:W-:Y:S01]  /*05e0*/  CS2R R62, SRZ ;  /* 0x00000000003e7805 */ /* 0x000fe2000001ff00 */
[----:B------:R0:W5:Y:S01]  /*05f0*/  @P1 LDG.E.128 R16, desc[UR6][R48.64] ;  /* 0x0000000630101981 */ /* 0x000162000c1e1d00 */
[----:B---3--:R-:W-:-:S03]  /*0600*/  @P2 IMAD.WIDE.U32 R54, R96, 0x10, R54 ;  /* 0x0000001060362825 */ /* 0x008fc600078e0036 */
[----:B------:R2:W5:Y:S01]  /*0610*/  @P1 LDG.E.128 R20, desc[UR6][R50.64] ;  /* 0x0000000632141981 */ /* 0x000562000c1e1d00 */
[----:B-1----:R-:W-:Y:S02]  /*0620*/  CS2R R40, SRZ ;  /* 0x0000000000287805 */ /* 0x002fe4000001ff00 */
[----:B----4-:R-:W-:Y:S01]  /*0630*/  CS2R R44, SRZ ;  /* 0x00000000002c7805 */ /* 0x010fe2000001ff00 */
[----:B------:R-:W-:Y:S01]  /*0640*/  IMAD.MOV.U32 R42, RZ, RZ, RZ ;  /* 0x000000ffff2a7224 */ /* 0x000fe200078e00ff */
[----:B------:R1:W5:Y:S01]  /*0650*/  @P2 LDG.E.128 R24, desc[UR6][R52.64] ;  /* 0x0000000634182981 */ /* 0x000362000c1e1d00 */
[----:B0-----:R-:W-:Y:S02]  /*0660*/  CS2R R48, SRZ ;  /* 0x0000000000307805 */ /* 0x001fe4000001ff00 */
[----:B------:R-:W-:Y:S01]  /*0670*/  CS2R R60, SRZ ;  /* 0x00000000003c7805 */ /* 0x000fe2000001ff00 */
        /* <DEDUP_REMOVED lines=37> */
.L_x_13346:
        /* <DEDUP_REMOVED lines=17> */
[----:B------:R2:W5:Y:S01]  /*09e0*/  @P4 LDG.E.128 R156, desc[UR6][R36.64] ;  /* 0x00000006249c4981 */ /* 0x000562000c1e1d00 */
[----:B------:R-:W-:-:S04]  /*09f0*/  @P4 LOP3.LUT R151, R151, 0x100, RZ, 0xfc, !PT ;  /* 0x0000010097974812 */ /* 0x000fc800078efcff */
[----:B------:R-:W3:Y:S01]  /*0a00*/  @P4 LDC.64 R32, c[0x0][0x440] ;  /* 0x00011000ff204b82 */ /* 0x000ee20000000a00 */
[----:B------:R2:W5:Y:S07]  /*0a10*/  @P4 LDG.E.128 R4, desc[UR6][R40.64] ;  /* 0x0000000628044981 */ /* 0x00056e000c1e1d00 */
[----:B------:R-:W0:Y:S08]  /*0a20*/  @P0 LDC.64 R66, c[0x0][0x440] ;  /* 0x00011000ff420b82 */ /* 0x000e300000000a00 */
[----:B------:R-:W4:Y:S08]  /*0a30*/  @P1 LDC.64 R72, c[0x0][0x440] ;  /* 0x00011000ff481b82 */ /* 0x000f300000000a00 */
[----:B------:R-:W4:Y:S01]  /*0a40*/  @P2 LDC.64 R78, c[0x0][0x440] ;  /* 0x00011000ff4e2b82 */ /* 0x000f220000000a00 */
[C---:B---3--:R-:W-:Y:S01]  /*0a50*/  @P4 IMAD.WIDE.U32 R32, R96.reuse, 0x10, R32 ;  /* 0x0000001060204825 */ /* 0x048fe200078e0020 */
[----:B------:R-:W-:-:S02]  /*0a60*/  @P4 LOP3.LUT R96, R96, 0x80, RZ, 0xfc, !PT ;  /* 0x0000008060604812 */ /* 0x000fc400078efcff */
[----:B--2---:R-:W-:Y:S02]  /*0a70*/  CS2R R36, SRZ ;  /* 0x0000000000247805 */ /* 0x004fe4000001ff00 */
[----:B------:R-:W-:Y:S01]  /*0a80*/  CS2R R40, SRZ ;  /* 0x0000000000287805 */ /* 0x000fe2000001ff00 */
[----:B------:R-:W-:Y:S01]  /*0a90*/  IMAD.MOV.U32 R38, RZ, RZ, RZ ;  /* 0x000000ffff267224 */ /* 0x000fe200078e00ff */
[----:B------:R2:W5:Y:S01]  /*0aa0*/  @P4 LD.E.128 R60, desc[UR6][R32.64] ;  /* 0x00000006203c4980 */ /* 0x000562000c101d00 */
        /* <DEDUP_REMOVED lines=23> */
[----:B---3--:R-:W-:Y:S01]  /*0c20*/  CS2R R44, SRZ ;  /* 0x00000000002c7805 */ /* 0x008fe2000001ff00 */
        /* <DEDUP_REMOVED lines=26> */
.L_x_13345:
        /* <DEDUP_REMOVED lines=77> */
.L_x_13348:
        /* <DEDUP_REMOVED lines=70> */
.L_x_13347:
[----:B------:R-:W-:Y:S05]  /*1700*/  BSYNC.RECONVERGENT B0 ;  /* 0x0000000000007941 */ /* 0x000fea0003800200 */
.L_x_13344:
[----:B------:R-:W0:Y:S02]  /*1710*/  LDCU UR4, c[0x0][0x384] ;  /* 0x00007080ff0477ac */ /* 0x000e240008000800 */
[----:B0-----:R-:W-:-:S13]  /*1720*/  ISETP.GE.AND P0, PT, R132, UR4, PT ;  /* 0x0000000484007c0c */ /* 0x001fda000bf06270 */
[----:B------:R-:W-:Y:S05]  /*1730*/  @P0 EXIT ;  /* 0x000000000000094d */ /* 0x000fea0003800000 */
[----:B------:R-:W-:-:S04]  /*1740*/  IMAD.HI.U32 R97, R168, -0x2daee0ad, RZ ;  /* 0xd2511f53a8617827 */ /* 0x000fc800078e00ff */
[----:B------:R-:W-:Y:S01]  /*1750*/  HFMA2 R145, -RZ, RZ, 0, 0 ;  /* 0x00000000ff917431 */ /* 0x000fe200000001ff */
[----:B------:R-:W-:Y:S01]  /*1760*/  LOP3.LUT R146, R146, 0x3, RZ, 0xc0, !PT ;  /* 0x0000000392927812 */ /* 0x000fe200078ec0ff */
[----:B------:R-:W0:Y:S01]  /*1770*/  LDCU UR12, c[0x0][0x408] ;  /* 0x00008100ff0c77ac */ /* 0x000e220008000800 */
[----:B------:R-:W-:Y:S01]  /*1780*/  IMAD.HI.U32 R96, R169, -0x326172a9, RZ ;  /* 0xcd9e8d57a9607827 */ /* 0x000fe200078e00ff */
[----:B------:R-:W-:Y:S01]  /*1790*/  LOP3.LUT R97, R97, R3, RZ, 0x3c, !PT ;  /* 0x0000000361617212 */ /* 0x000fe200078e3cff */
[----:B------:R-:W1:Y:S02]  /*17a0*/  LDCU UR15, c[0x0][0x388] ;  /* 0x00007100ff0f77ac */ /* 0x000e640008000800 */
[----:B------:R-:W-:Y:S01]  /*17b0*/  IMAD R98, R169, -0x326172a9, RZ ;  /* 0xcd9e8d57a9627824 */ /* 0x000fe200078e02ff */
[----:B------:R-:W-:Y:S01]  /*17c0*/  LOP3.LUT R96, R129, R96, R2, 0x96, !PT ;  /* 0x0000006081607212 */ /* 0x000fe200078e9602 */
[----:B------:R-:W-:Y:S01]  /*17d0*/  IMAD.HI.U32 R99, R97, -0x326172a9, RZ ;  /* 0xcd9e8d5761637827 */ /* 0x000fe200078e00ff */
[----:B------:R-:W2:Y:S03]  /*17e0*/  LDCU.U8 UR13, c[0x0][0x410] ;  /* 0x00008200ff0d77ac */ /* 0x000ea60008000000 */
[----:B------:R-:W-:Y:S01]  /*17f0*/  IMAD R101, R168, -0x2daee0ad, RZ ;  /* 0xd2511f53a8657824 */ /* 0x000fe200078e02ff */
[----:B------:R-:W-:Y:S01]  /*1800*/  LOP3.LUT R82, R82, R98, R99, 0x96, !PT ;  /* 0x0000006252527212 */ /* 0x000fe200078e9663 */
[C---:B------:R-:W-:Y:S01]  /*1810*/  IMAD.HI.U32 R100, R96.reuse, -0x2daee0ad, RZ ;  /* 0xd2511f5360647827 */ /* 0x040fe200078e00ff */
[----:B------:R-:W3:Y:S03]  /*1820*/  LDCU UR14, c[0x0][0x400] ;  /* 0x00008000ff0e77ac */ /* 0x000ee60008000800 */
[----:B------:R-:W-:Y:S01]  /*1830*/  IMAD R98, R96, -0x2daee0ad, RZ ;  /* 0xd2511f5360627824 */ /* 0x000fe200078e02ff */
[----:B------:R-:W-:Y:S01]  /*1840*/  LOP3.LUT R83, R83, R101, R100, 0x96, !PT ;  /* 0x0000006553537212 */ /* 0x000fe200078e9664 */
[----:B------:R-:W-:Y:S01]  /*1850*/  IMAD.HI.U32 R99, R82, -0x2daee0ad, RZ ;  /* 0xd2511f5352637827 */ /* 0x000fe200078e00ff */
[----:B------:R-:W4:Y:S03]  /*1860*/  LDCU.64 UR8, c[0x0][0x398] ;  /* 0x00007300ff0877ac */ /* 0x000f260008000a00 */
[----:B------:R-:W-:Y:S01]  /*1870*/  IMAD R97, R97, -0x326172a9, RZ ;  /* 0xcd9e8d5761617824 */ /* 0x000fe200078e02ff */
[----:B------:R-:W-:Y:S01]  /*1880*/  LOP3.LUT R84, R84, R98, R99, 0x96, !PT ;  /* 0x0000006254547212 */ /* 0x000fe200078e9663 */
[----:B------:R-:W-:Y:S01]  /*1890*/  IMAD.HI.U32 R96, R83, -0x326172a9, RZ ;  /* 0xcd9e8d5753607827 */ /* 0x000fe200078e00ff */
[----:B------:R-:W0:Y:S03]  /*18a0*/  LDCU.64 UR10, c[0x0][0x3a0] ;  /* 0x00007400ff0a77ac */ /* 0x000e260008000a00 */
[----:B------:R-:W-:Y:S01]  /*18b0*/  IMAD R98, R82, -0x2daee0ad, RZ ;  /* 0xd2511f5352627824 */ /* 0x000fe200078e02ff */
[----:B------:R-:W-:Y:S01]  /*18c0*/  LOP3.LUT R96, R131, R97, R96, 0x96, !PT ;  /* 0x0000006183607212 */ /* 0x000fe200078e9660 */
[----:B------:R-:W-:Y:S01]  /*18d0*/  IMAD R83, R83, -0x326172a9, RZ ;  /* 0xcd9e8d5753537824 */ /* 0x000fe200078e02ff */
[----:B------:R-:W-:Y:S01]  /*18e0*/  UPLOP3.LUT UP1, UPT, UPT, UPT, UPT, 0x40, 0x4 ;  /* 0x000000000004789c */ /* 0x000fe20003f2e870 */
        /* <DEDUP_REMOVED lines=18> */
[----:B------:R-:W-:Y:S01]  /*1a10*/  IMAD R84, R83, -0x2daee0ad, RZ ;  /* 0xd2511f5353547824 */ /* 0x000fe200078e02ff */
[C---:B------:R-:W-:Y:S01]  /*1a20*/  LOP3.LUT R88, R87.reuse, 0x7f, RZ, 0xc0, !PT ;  /* 0x0000007f57587812 */ /* 0x040fe200078ec0ff */
[----:B------:R-:W-:Y:S01]  /*1a30*/  IMAD.HI.U32 R80, R86, -0x2daee0ad, RZ ;  /* 0xd2511f5356507827 */ /* 0x000fe200078e00ff */
[----:B------:R-:W-:-:S03]  /*1a40*/  SHF.L.U32 R87, R87, 0x1, RZ ;  /* 0x0000000157577819 */ /* 0x000fc600000006ff */
[C---:B------:R-:W-:Y:S01]  /*1a50*/  IMAD.HI.U32 R83, R82.reuse, -0x326172a9, RZ ;  /* 0xcd9e8d5752537827 */ /* 0x040fe200078e00ff */
[----:B------:R-:W-:Y:S02]  /*1a60*/  LOP3.LUT R80, R91, R84, R80, 0x96, !PT ;  /* 0x000000545b507212 */ /* 0x000fe400078e9650 */
[----:B------:R-:W-:Y:S01]  /*1a70*/  LOP3.LUT R87, R87, 0xffffff00, RZ, 0xc0, !PT ;  /* 0xffffff0057577812 */ /* 0x000fe200078ec0ff */
[----:B------:R-:W-:Y:S01]  /*1a80*/  IMAD R82, R82, -0x326172a9, RZ ;  /* 0xcd9e8d5752527824 */ /* 0x000fe200078e02ff */
[----:B------:R-:W-:Y:S01]  /*1a90*/  LOP3.LUT R83, R90, R85, R83, 0x96, !PT ;  /* 0x000000555a537212 */ /* 0x000fe200078e9653 */
[----:B------:R-:W-:Y:S01]  /*1aa0*/  IMAD R86, R86, -0x2daee0ad, RZ ;  /* 0xd2511f5356567824 */ /* 0x000fe200078e02ff */
[----:B------:R-:W-:Y:S01]  /*1ab0*/  VIADDMNMX R85, R88, -R81, RZ, !PT ;  /* 0x8000005158557246 */ /* 0x000fe200078001ff */
[----:B------:R-:W-:-:S04]  /*1ac0*/  IMAD.HI.U32 R81, R80, -0x326172a9, RZ ;  /* 0xcd9e8d5750517827 */ /* 0x000fc800078e00ff */
[----:B------:R-:W-:Y:S01]  /*1ad0*/  IMAD R88, R0, -0x20, R88 ;  /* 0xffffffe000587824 */ /* 0x000fe200078e0258 */
[----:B------:R-:W-:Y:S01]  /*1ae0*/  VIMNMX R0, PT, PT, R85, 0x20, PT ;  /* 0x0000002055007848 */ /* 0x000fe20003fe0100 */
[----:B------:R-:W-:Y:S01]  /*1af0*/  IMAD.HI.U32 R84, R83, -0x2daee0ad, RZ ;  /* 0xd2511f5353547827 */ /* 0x000fe200078e00ff */
[----:B------:R-:W-:Y:S02]  /*1b00*/  LOP3.LUT R81, R92, R82, R81, 0x96, !PT ;  /* 0x000000525c517212 */ /* 0x000fe400078e9651 */
[----:B------:R-:W-:Y:S01]  /*1b10*/  VIMNMX R88, PT, PT, RZ, R88, !PT ;  /* 0x00000058ff587248 */ /* 0x000fe20007fe0100 */
[----:B------:R-:W-:Y:S01]  /*1b20*/  IMAD R82, R0, 0x8, R87 ;  /* 0x0000000800527824 */ /* 0x000fe200078e0257 */
[----:B------:R-:W-:Y:S01]  /*1b30*/  LOP3.LUT R84, R93, R86, R84, 0x96, !PT ;  /* 0x000000565d547212 */ /* 0x000fe200078e9654 */
[----:B------:R-:W-:Y:S01]  /*1b40*/  IMAD R80, R80, -0x326172a9, RZ ;  /* 0xcd9e8d5750507824 */ /* 0x000fe200078e02ff */
[----:B------:R-:W-:Y:S01]  /*1b50*/  VIMNMX R88, PT, PT, R88, 0x20, PT ;  /* 0x0000002058587848 */ /* 0x000fe20003fe0100 */
[----:B------:R-:W-:Y:S01]  /*1b60*/  IMAD R83, R83, -0x2daee0ad, RZ ;  /* 0xd2511f5353537824 */ /* 0x000fe200078e02ff */
[----:B------:R-:W-:Y:S01]  /*1b70*/  I2FP.F32.U32 R82, R82 ;  /* 0x0000005200527245 */ /* 0x000fe20000201000 */
[----:B------:R-:W-:-:S03]  /*1b80*/  IMAD.HI.U32 R85, R84, -0x326172a9, RZ ;  /* 0xcd9e8d5754557827 */ /* 0x000fc600078e00ff */
[----:B------:R0:W0:Y:S01]  /*1b90*/  MUFU.RCP R134, R82 ;  /* 0x0000005200867308 */ /* 0x0000220000001000 */
        /* <DEDUP_REMOVED lines=12> */
.L_x_13987:
        /* <DEDUP_REMOVED lines=41> */
.L_x_13354:
        /* <DEDUP_REMOVED lines=13> */
.L_x_13356:
[----:B------:R-:W-:Y:S05]  /*1fc0*/  BSYNC.RECONVERGENT B2 ;  /* 0x0000000000027941 */ /* 0x000fea0003800200 */
.L_x_13355:
[----:B------:R-:W-:Y:S01]  /*1fd0*/  IMAD.WIDE.U32 R90, R169, -0x326172a9, RZ ;  /* 0xcd9e8d57a95a7825 */ /* 0x000fe200078e00ff */
[----:B------:R-:W-:Y:S02]  /*1fe0*/  LOP3.LUT R154, R145, R89, R3, 0x96, !PT ;  /* 0x00000059919a7212 */ /* 0x000fe400078e9603 */
[----:B------:R-:W-:Y:S02]  /*1ff0*/  IADD3 R89, PT, PT, R2, -0x61c88647, RZ ;  /* 0x9e3779b902597810 */ /* 0x000fe40007ffe0ff */
        /* <DEDUP_REMOVED lines=40> */
[----:B------:R-:W-:-:S03]  /*2280*/  VIADD R135, R2, 0xf1bbcdc8 ;  /* 0xf1bbcdc802877836 */ /* 0x000fc60000000000 */
        /* <DEDUP_REMOVED lines=15> */
.L_x_13353:
[----:B------:R-:W-:Y:S05]  /*2380*/  BSYNC.RECONVERGENT B1 ;  /* 0x0000000000017941 */ /* 0x000fea0003800200 */
.L_x_13352:
[----:B------:R-:W0:Y:S01]  /*2390*/  LDC R149, c[0x0][0x404] ;  /* 0x00010100ff957b82 */ /* 0x000e220000000800 */
[----:B------:R-:W-:Y:S01]  /*23a0*/  I2FP.F32.U32 R89, R88 ;  /* 0x0000005800597245 */ /* 0x000fe20000201000 */
[----:B------:R-:W-:Y:S01]  /*23b0*/  IMAD.MOV.U32 R88, RZ, RZ, 0x2f800000 ;  /* 0x2f800000ff587424 */ /* 0x000fe200078e00ff */
[----:B------:R-:W-:Y:S01]  /*23c0*/  ISETP.NE.AND P2, PT, R91, 0x1, PT ;  /* 0x000000015b00780c */ /* 0x000fe20003f45270 */
[----:B------:R-:W-:Y:S01]  /*23d0*/  BSSY.RECONVERGENT B1, `(.L_x_13357) ;  /* 0x000005a000017945 */ /* 0x000fe20003800200 */
[----:B------:R-:W-:Y:S01]  /*23e0*/  LOP3.LUT R151, R151, 0xffffffef, RZ, 0xc0, !PT ;  /* 0xffffffef97977812 */ /* 0x000fe200078ec0ff */
[----:B------:R-:W-:Y:S01]  /*23f0*/  FFMA.FTZ R90, R89, R88, 1.1641532182693481445e-10 ;  /* 0x2f000000595a7423 */ /* 0x000fe20000010058 */
[----:B------:R-:W-:Y:S02]  /*2400*/  HFMA2 R146, -RZ, RZ, 0, 1.1920928955078125e-07 ;  /* 0x00000002ff927431 */ /* 0x000fe400000001ff */
[----:B-----5:R-:W-:Y:S02]  /*2410*/  HADD2.F32 R89, -RZ, R108.H0_H0 ;  /* 0x2000006cff597230 */ /* 0x020fe40000004100 */
[----:B0-----:R-:W-:Y:S01]  /*2420*/  FSETP.LE.FTZ.AND P3, PT, R90, R149, PT ;  /* 0x000000955a00720b */ /* 0x001fe20003f73000 */
        /* <DEDUP_REMOVED lines=11> */
.L_x_13359:
        /* <DEDUP_REMOVED lines=13> */
.L_x_13361:
[----:B------:R-:W-:Y:S05]  /*25b0*/  BSYNC.RECONVERGENT B2 ;  /* 0x0000000000027941 */ /* 0x000fea0003800200 */
.L_x_13360:
        /* <DEDUP_REMOVED lines=59> */
.L_x_13358:
[----:B------:R-:W-:Y:S05]  /*2970*/  BSYNC.RECONVERGENT B1 ;  /* 0x0000000000017941 */ /* 0x000fea0003800200 */
.L_x_13357:
[----:B------:R-:W-:Y:S01]  /*2980*/  I2FP.F32.U32 R91, R90 ;  /* 0x0000005a005b7245 */ /* 0x000fe20000201000 */
[----:B------:R-:W-:Y:S01]  /*2990*/  BSSY.RECONVERGENT B1, `(.L_x_13362) ;  /* 0x000005b000017945 */ /* 0x000fe20003800200 */
[----:B------:R-:W-:Y:S01]  /*29a0*/  ISETP.NE.AND P2, PT, R146, 0x1, PT ;  /* 0x000000019200780c */ /* 0x000fe20003f45270 */
[----:B------:R-:W-:Y:S01]  /*29b0*/  HFMA2 R150, -RZ, RZ, 0, 1.1920928955078125e-07 ;  /* 0x00000002ff967431 */ /* 0x000fe200000001ff */
[----:B------:R-:W-:Y:S01]  /*29c0*/  LOP3.LUT R151, R151, 0xfffffff7, RZ, 0xc0, !PT ;  /* 0xfffffff797977812 */ /* 0x000fe200078ec0ff */
[----:B------:R-:W-:Y:S01]  /*29d0*/  FFMA.FTZ R90, R91, R88, 1.1641532182693481445e-10 ;  /* 0x2f0000005b5a7423 */ /* 0x000fe20000010058 */
[----:B------:R-:W-:-:S04]  /*29e0*/  HADD2.F32 R108, -RZ, R108.H1_H1 ;  /* 0x3000006cff6c7230 */ /* 0x000fc80000004100 */
        /* <DEDUP_REMOVED lines=12> */
.L_x_13364:
        /* <DEDUP_REMOVED lines=13> */
.L_x_13366:
[----:B------:R-:W-:Y:S05]  /*2b80*/  BSYNC.RECONVERGENT B2 ;  /* 0x0000000000027941 */ /* 0x000fea0003800200 */
.L_x_13365:
        /* <DEDUP_REMOVED lines=59> */
.L_x_13363:
[----:B------:R-:W-:Y:S05]  /*2f40*/  BSYNC.RECONVERGENT B1 ;  /* 0x0000000000017941 */ /* 0x000fea0003800200 */
.L_x_13362:
[----:B------:R-:W-:Y:S01]  /*2f50*/  I2FP.F32.U32 R91, R90 ;  /* 0x0000005a005b7245 */ /* 0x000fe20000201000 */
[----:B------:R-:W-:Y:S01]  /*2f60*/  BSSY.RECONVERGENT B1, `(.L_x_13367) ;  /* 0x000005b000017945 */ /* 0x000fe20003800200 */
[----:B------:R-:W-:Y:S01]  /*2f70*/  ISETP.NE.AND P2, PT, R150, 0x1, PT ;  /* 0x000000019600780c */ /* 0x000fe20003f45270 */
[----:B------:R-:W-:Y:S01]  /*2f80*/  HFMA2 R152, -RZ, RZ, 0, 1.1920928955078125e-07 ;  /* 0x00000002ff987431 */ /* 0x000fe200000001ff */
[----:B------:R-:W-:Y:S01]  /*2f90*/  LOP3.LUT R151, R151, 0xfffffffb, RZ, 0xc0, !PT ;  /* 0xfffffffb97977812 */ /* 0x000fe200078ec0ff */
[----:B------:R-:W-:Y:S01]  /*2fa0*/  FFMA.FTZ R90, R91, R88, 1.1641532182693481445e-10 ;  /* 0x2f0000005b5a7423 */ /* 0x000fe20000010058 */
[----:B------:R-:W-:-:S04]  /*2fb0*/  IMAD.MOV.U32 R91, RZ, RZ, R144 ;  /* 0x000000ffff5b7224 */ /* 0x000fc800078e0090 */
[----:B------:R-:W-:Y:S01]  /*2fc0*/  FSETP.LE.FTZ.AND P3, PT, R90, R149, PT ;  /* 0x000000955a00720b */ /* 0x000fe20003f73000 */
[----:B------:R-:W-:-:S12]  /*2fd0*/  HADD2.F32 R90, -RZ, R109.H0_H0 ;  /* 0x2000006dff5a7230 */ /* 0x000fd80000004100 */
        /* <DEDUP_REMOVED lines=10> */
.L_x_13369:
        /* <DEDUP_REMOVED lines=13> */
.L_x_13371:
[----:B------:R-:W-:Y:S05]  /*3150*/  BSYNC.RECONVERGENT B2 ;  /* 0x0000000000027941 */ /* 0x000fea0003800200 */
.L_x_13370:
        /* <DEDUP_REMOVED lines=50> */
[----:B------:R-:W-:-:S03]  /*3480*/  IADD3 R135, PT, PT, R2, -0x700cb87f, RZ ;  /* 0x8ff3478102877810 */ /* 0x000fc60007ffe0ff */
[----:B------:R-:W-:Y:S01]  /*3490*/  IMAD.WIDE.U32 R164, R91, -0x2daee0ad, RZ ;  /* 0xd2511f535ba47825 */ /* 0x000fe200078e00ff */
[----:B------:R-:W-:-:S03]  /*34a0*/  LOP3.LUT R136, R135, R154, R167, 0x96, !PT ;  /* 0x0000009a87887212 */ /* 0x000fc600078e96a7 */
[----:B------:R-:W-:Y:S02]  /*34b0*/  VIADD R91, R3, 0x96a522ad ;  /* 0x96a522ad035b7836 */ /* 0x000fe40000000000 */
[----:B------:R-:W-:-:S03]  /*34c0*/  IMAD.MOV.U32 R144, RZ, RZ, R166 ;  /* 0x000000ffff907224 */ /* 0x000fc600078e00a6 */
[----:B------:R-:W-:Y:S01]  /*34d0*/  LOP3.LUT R135, R91, R152, R165, 0x96, !PT ;  /* 0x000000985b877212 */ /* 0x000fe200078e96a5 */
[----:B------:R-:W-:Y:S01]  /*34e0*/  IMAD.MOV.U32 R152, RZ, RZ, RZ ;  /* 0x000000ffff987224 */ /* 0x000fe200078e00ff */
[----:B------:R-:W-:Y:S01]  /*34f0*/  MOV R91, R0 ;  /* 0x00000000005b7202 */ /* 0x000fe20000000f00 */
[----:B------:R-:W-:-:S07]  /*3500*/  IMAD.MOV.U32 R0, RZ, RZ, R164 ;  /* 0x000000ffff007224 */ /* 0x000fce00078e00a4 */
.L_x_13368:
[----:B------:R-:W-:Y:S05]  /*3510*/  BSYNC.RECONVERGENT B1 ;  /* 0x0000000000017941 */ /* 0x000fea0003800200 */
.L_x_13367:
[----:B------:R-:W-:Y:S01]  /*3520*/  I2FP.F32.U32 R91, R91 ;  /* 0x0000005b005b7245 */ /* 0x000fe20000201000 */
[----:B------:R-:W-:Y:S01]  /*3530*/  BSSY.RECONVERGENT B1, `(.L_x_13372) ;  /* 0x000005b000017945 */ /* 0x000fe20003800200 */
[----:B------:R-:W-:Y:S01]  /*3540*/  ISETP.NE.AND P2, PT, R152, 0x1, PT ;  /* 0x000000019800780c */ /* 0x000fe20003f45270 */
[----:B------:R-:W-:Y:S01]  /*3550*/  HFMA2 R153, -RZ, RZ, 0, 1.1920928955078125e-07 ;  /* 0x00000002ff997431 */ /* 0x000fe200000001ff */
[----:B------:R-:W-:Y:S01]  /*3560*/  LOP3.LUT R151, R151, 0xfffffffd, RZ, 0xc0, !PT ;  /* 0xfffffffd97977812 */ /* 0x000fe200078ec0ff */
[----:B------:R-:W-:Y:S01]  /*3570*/  FFMA.FTZ R146, R91, R88, 1.1641532182693481445e-10 ;  /* 0x2f0000005b927423 */ /* 0x000fe20000010058 */
[----:B------:R-:W-:Y:S02]  /*3580*/  HADD2.F32 R109, -RZ, R109.H1_H1 ;  /* 0x3000006dff6d7230 */ /* 0x000fe40000004100 */
        /* <DEDUP_REMOVED lines=12> */
.L_x_13374:
        /* <DEDUP_REMOVED lines=13> */
.L_x_13376:
[----:B------:R-:W-:Y:S05]  /*3720*/  BSYNC.RECONVERGENT B2 ;  /* 0x0000000000027941 */ /* 0x000fea0003800200 */
.L_x_13375:
        /* <DEDUP_REMOVED lines=49> */
[----:B------:R-:W-:-:S03]  /*3a40*/  LOP3.LUT R91, R91, R166, R155, 0x96, !PT ;  /* 0x000000a65b5b7212 */ /* 0x000fc600078e969b */
[----:B------:R-:W-:Y:S01]  /*3a50*/  IMAD.WIDE.U32 R166, R135, -0x326172a9, RZ ;  /* 0xcd9e8d5787a67825 */ /* 0x000fe200078e00ff */
[----:B------:R-:W-:-:S03]  /*3a60*/  IADD3 R135, PT, PT, R2, -0x700cb87f, RZ ;  /* 0x8ff3478102877810 */ /* 0x000fc60007ffe0ff */
[----:B------:R-:W-:Y:S01]  /*3a70*/  IMAD.WIDE.U32 R164, R91, -0x2daee0ad, RZ ;  /* 0xd2511f535ba47825 */ /* 0x000fe200078e00ff */
[----:B------:R-:W-:-:S03]  /*3a80*/  LOP3.LUT R136, R135, R154, R167, 0x96, !PT ;  /* 0x0000009a87887212 */ /* 0x000fc600078e96a7 */
[----:B------:R-:W-:Y:S02]  /*3a90*/  VIADD R91, R3, 0x96a522ad ;  /* 0x96a522ad035b7836 */ /* 0x000fe40000000000 */
[----:B------:R-:W-:-:S03]  /*3aa0*/  IMAD.MOV.U32 R144, RZ, RZ, R166 ;  /* 0x000000ffff907224 */ /* 0x000fc600078e00a6 */
[----:B------:R-:W-:Y:S02]  /*3ab0*/  LOP3.LUT R135, R91, R152, R165, 0x96, !PT ;  /* 0x000000985b877212 */ /* 0x000fe400078e96a5 */
[----:B------:R-:W-:Y:S01]  /*3ac0*/  MOV R91, R0 ;  /* 0x00000000005b7202 */ /* 0x000fe20000000f00 */
[----:B------:R-:W-:-:S07]  /*3ad0*/  IMAD.MOV.U32 R0, RZ, RZ, R164 ;  /* 0x000000ffff007224 */ /* 0x000fce00078e00a4 */
.L_x_13373:
[----:B------:R-:W-:Y:S05]  /*3ae0*/  BSYNC.RECONVERGENT B1 ;  /* 0x0000000000017941 */ /* 0x000fea0003800200 */
.L_x_13372:
[----:B------:R-:W-:Y:S01]  /*3af0*/  ISETP.NE.AND P3, PT, R153, 0x1, PT ;  /* 0x000000019900780c */ /* 0x000fe20003f65270 */
[----:B------:R-:W-:Y:S01]  /*3b00*/  BSSY.RECONVERGENT B1, `(.L_x_13377) ;  /* 0x0000059000017945 */ /* 0x000fe20003800200 */
[----:B------:R-:W-:Y:S01]  /*3b10*/  I2FP.F32.U32 R91, R91 ;  /* 0x0000005b005b7245 */ /* 0x000fe20000201000 */
[----:B------:R-:W-:Y:S02]  /*3b20*/  HFMA2 R152, -RZ, RZ, 0, 1.1920928955078125e-07 ;  /* 0x00000002ff987431 */ /* 0x000fe400000001ff */
[----:B------:R-:W-:Y:S02]  /*3b30*/  IMAD.MOV.U32 R150, RZ, RZ, R144 ;  /* 0x000000ffff967224 */ /* 0x000fe400078e0090 */
[----:B------:R-:W-:Y:S01]  /*3b40*/  FFMA.FTZ R146, R91, R88, 1.1641532182693481445e-10 ;  /* 0x2f0000005b927423 */ /* 0x000fe20000010058 */
[----:B------:R-:W-:-:S04]  /*3b50*/  HADD2.F32 R91, -RZ, R110.H0_H0 ;  /* 0x2000006eff5b7230 */ /* 0x000fc80000004100 */
        /* <DEDUP_REMOVED lines=10> */
.L_x_13379:
        /* <DEDUP_REMOVED lines=13> */
.L_x_13381:
[----:B------:R-:W-:Y:S05]  /*3cd0*/  BSYNC.RECONVERGENT B2 ;  /* 0x0000000000027941 */ /* 0x000fea0003800200 */
.L_x_13380:
        /* <DEDUP_REMOVED lines=55> */
[----:B------:R-:W-:Y:S02]  /*4050*/  IMAD.MOV.U32 R144, RZ, RZ, R166 ;  /* 0x000000ffff907224 */ /* 0x000fe400078e00a6 */
[----:B------:R-:W-:Y:S01]  /*4060*/  IMAD.MOV.U32 R0, RZ, RZ, R164 ;  /* 0x000000ffff007224 */ /* 0x000fe200078e00a4 */
[----:B------:R-:W-:Y:S01]  /*4070*/  LOP3.LUT R135, R135, R152, R165, 0x96, !PT ;  /* 0x0000009887877212 */ /* 0x000fe200078e96a5 */
[----:B------:R-:W-:-:S07]  /*4080*/  IMAD.MOV.U32 R152, RZ, RZ, RZ ;  /* 0x000000ffff987224 */ /* 0x000fce00078e00ff */
.L_x_13378:
[----:B------:R-:W-:Y:S05]  /*4090*/  BSYNC.RECONVERGENT B1 ;  /* 0x0000000000017941 */ /* 0x000fea0003800200 */
.L_x_13377:
[----:B------:R-:W-:Y:S01]  /*40a0*/  ISETP.NE.AND P4, PT, R152, 0x1, PT ;  /* 0x000000019800780c */ /* 0x000fe20003f85270 */
[----:B------:R-:W-:Y:S01]  /*40b0*/  BSSY.RECONVERGENT B1, `(.L_x_13382) ;  /* 0x0000059000017945 */ /* 0x000fe20003800200 */
[----:B------:R-:W-:Y:S01]  /*40c0*/  I2FP.F32.U32 R153, R150 ;  /* 0x0000009600997245 */ /* 0x000fe20000201000 */
[----:B------:R-:W-:Y:S02]  /*40d0*/  HFMA2 R154, -RZ, RZ, 0, 1.1920928955078125e-07 ;  /* 0x00000002ff9a7431 */ /* 0x000fe400000001ff */
[----:B------:R-:W-:Y:S02]  /*40e0*/  HADD2.F32 R110, -RZ, R110.H1_H1 ;  /* 0x3000006eff6e7230 */ /* 0x000fe40000004100 */
        /* <DEDUP_REMOVED lines=12> */
.L_x_13384:
        /* <DEDUP_REMOVED lines=13> */
.L_x_13386:
[----:B------:R-:W-:Y:S05]  /*4280*/  BSYNC.RECONVERGENT B2 ;  /* 0x0000000000027941 */ /* 0x000fea0003800200 */
.L_x_13385:
        /* <DEDUP_REMOVED lines=59> */
.L_x_13383:
[----:B------:R-:W-:Y:S05]  /*4640*/  BSYNC.RECONVERGENT B1 ;  /* 0x0000000000017941 */ /* 0x000fea0003800200 */
.L_x_13382:
[----:B------:R-:W-:Y:S01]  /*4650*/  ISETP.NE.AND P5, PT, R154, 0x1, PT ;  /* 0x000000019a00780c */ /* 0x000fe20003fa5270 */
[----:B------:R-:W-:Y:S01]  /*4660*/  BSSY.RECONVERGENT B1, `(.L_x_13387) ;  /* 0x0000059000017945 */ /* 0x000fe20003800200 */
[----:B------:R-:W-:Y:S01]  /*4670*/  I2FP.F32.U32 R153, R150 ;  /* 0x0000009600997245 */ /* 0x000fe20000201000 */
[----:B------:R-:W-:Y:S02]  /*4680*/  HFMA2 R146, -RZ, RZ, 0, 1.1920928955078125e-07 ;  /* 0x00000002ff927431 */ /* 0x000fe400000001ff */
[----:B------:R-:W-:Y:S02]  /*4690*/  HADD2.F32 R170, -RZ, R111.H0_H0 ;  /* 0x2000006fffaa7230 */ /* 0x000fe40000004100 */
        /* <DEDUP_REMOVED lines=12> */
.L_x_13389:
        /* <DEDUP_REMOVED lines=13> */
.L_x_13391:
[----:B------:R-:W-:Y:S05]  /*4830*/  BSYNC.RECONVERGENT B2 ;  /* 0x0000000000027941 */ /* 0x000fea0003800200 */
.L_x_13390:
        /* <DEDUP_REMOVED lines=59> */
.L_x_13388:
[----:B------:R-:W-:Y:S05]  /*4bf0*/  BSYNC.RECONVERGENT B1 ;  /* 0x0000000000017941 */ /* 0x000fea0003800200 */
.L_x_13387:
[----:B------:R-:W-:Y:S01]  /*4c00*/  I2FP.F32.U32 R153, R152 ;  /* 0x0000009800997245 */ /* 0x000fe20000201000 */
[----:B------:R-:W-:Y:S01]  /*4c10*/  FMUL.FTZ R89, R89, UR12 ;  /* 0x0000000c59597c20 */ /* 0x000fe20008410000 */
[----:B------:R-:W-:Y:S01]  /*4c20*/  P2R R155, PR, RZ, 0x2 ;  /* 0x00000002ff9b7803 */ /* 0x000fe20000000000 */
[----:B------:R-:W-:Y:S01]  /*4c30*/  FMUL.FTZ R108, R108, UR12 ;  /* 0x0000000c6c6c7c20 */ /* 0x000fe20008410000 */
[----:B------:R-:W-:Y:S01]  /*4c40*/  LOP3.LUT P1, RZ, R151, 0x10, RZ, 0xc0, !PT ;  /* 0x0000001097ff7812 */ /* 0x000fe2000782c0ff */
[----:B------:R-:W-:Y:S01]  /*4c50*/  FFMA.FTZ R152, R153, R88, 1.1641532182693481445e-10 ;  /* 0x2f00000099987423 */ /* 0x000fe20000010058 */
[----:B------:R-:W-:Y:S01]  /*4c60*/  FMUL.FTZ R88, R110, UR12 ;  /* 0x0000000c6e587c20 */ /* 0x000fe20008410000 */
[----:B------:R-:W-:Y:S01]  /*4c70*/  P2R R164, PR, RZ, 0x1 ;  /* 0x00000001ffa47803 */ /* 0x000fe20000000000 */
[----:B------:R-:W-:Y:S01]  /*4c80*/  FMUL.FTZ R91, R91, UR12 ;  /* 0x0000000c5b5b7c20 */ /* 0x000fe20008410000 */
[----:B------:R-:W-:Y:S01]  /*4c90*/  LOP3.LUT P0, RZ, R151, 0x8, RZ, 0xc0, !PT ;  /* 0x0000000897ff7812 */ /* 0x000fe2000780c0ff */
[----:B------:R-:W-:Y:S01]  /*4ca0*/  FMUL.FTZ R150, R109, UR12 ;  /* 0x0000000c6d967c20 */ /* 0x000fe20008410000 */
[----:B------:R-:W-:Y:S01]  /*4cb0*/  HADD2.F32 R154, -RZ, R111.H1_H1 ;  /* 0x3000006fff9a7230 */ /* 0x000fe20000004100 */
[----:B------:R-:W-:Y:S01]  /*4cc0*/  FSEL R109, R88, RZ, P3 ;  /* 0x000000ff586d7208 */ /* 0x000fe20001800000 */
        /* <DEDUP_REMOVED lines=9> */
[----:B------:R-:W-:Y:S02]  /*4d60*/  LOP3.LUT P6, RZ, R151, 0x4, RZ, 0xc0, !PT ;  /* 0x0000000497ff7812 */ /* 0x000fe400078cc0ff */
[----:B------:R-:W-:Y:S02]  /*4d70*/  FSETP.GTU.FTZ.AND P5, PT, R152, R149, PT ;  /* 0x000000959800720b */ /* 0x000fe40003fbc000 */
        /* <DEDUP_REMOVED lines=14> */
.L_x_13351:
        /* <DEDUP_REMOVED lines=16> */
.L_x_13395:
        /* <DEDUP_REMOVED lines=13> */
.L_x_13397:
[----:B------:R-:W-:Y:S05]  /*5030*/  BSYNC.RECONVERGENT B2 ;  /* 0x0000000000027941 */ /* 0x000fea0003800200 */
.L_x_13396:
        /* <DEDUP_REMOVED lines=59> */
.L_x_13394:
[----:B------:R-:W-:Y:S05]  /*53f0*/  BSYNC.RECONVERGENT B1 ;  /* 0x0000000000017941 */ /* 0x000fea0003800200 */
.L_x_13393:
        /* <DEDUP_REMOVED lines=10> */
[----:B------:R-:W-:-:S05]  /*54a0*/  FFMA.FTZ R89, R89, R150, 1.1641532182693481445e-10 ;  /* 0x2f00000059597423 */ /* 0x000fca0000010096 */
[----:B0-----:R-:W-:Y:S01]  /*54b0*/  FSETP.LE.FTZ.AND P4, PT, R89, R148, PT ;  /* 0x000000945900720b */ /* 0x001fe20003f93000 */
[----:B-1----:R-:W-:-:S12]  /*54c0*/  FMUL.FTZ R142, R149, R142 ;  /* 0x0000008e958e7220 */ /* 0x002fd80000410000 */
        /* <DEDUP_REMOVED lines=10> */
.L_x_13400:
        /* <DEDUP_REMOVED lines=13> */
.L_x_13402:
[----:B------:R-:W-:Y:S05]  /*5640*/  BSYNC.RECONVERGENT B2 ;  /* 0x0000000000027941 */ /* 0x000fea0003800200 */
.L_x_13401:
        /* <DEDUP_REMOVED lines=48> */
[----:B------:R-:W-:Y:S02]  /*5950*/  VIADD R135, R3, 0x96a522ad ;  /* 0x96a522ad03877836 */ /* 0x000fe40000000000 */
[----:B------:R-:W-:Y:S01]  /*5960*/  HFMA2 R91, -RZ, RZ, 0, 0 ;  /* 0x00000000ff5b7431 */ /* 0x000fe200000001ff */
        /* <DEDUP_REMOVED lines=9> */
.L_x_13399:
[----:B------:R-:W-:Y:S05]  /*5a00*/  BSYNC.RECONVERGENT B1 ;  /* 0x0000000000017941 */ /* 0x000fea0003800200 */
.L_x_13398:
[----:B------:R-:W-:Y:S01]  /*5a10*/  I2FP.F32.U32 R89, R88 ;  /* 0x0000005800597245 */ /* 0x000fe20000201000 */
[----:B------:R-:W-:Y:S01]  /*5a20*/  HADD2.F32 R88, -RZ, R160.H0_H0 ;  /* 0x200000a0ff587230 */ /* 0x000fe20000004100 */
        /* <DEDUP_REMOVED lines=21> */
.L_x_13405:
        /* <DEDUP_REMOVED lines=13> */
.L_x_13407:
[----:B------:R-:W-:Y:S05]  /*5c50*/  BSYNC.RECONVERGENT B2 ;  /* 0x0000000000027941 */ /* 0x000fea0003800200 */
.L_x_13406:
        /* <DEDUP_REMOVED lines=52> */
[----:B------:R-:W-:Y:S02]  /*5fa0*/  LOP3.LUT R136, R91, R136, R141, 0x96, !PT ;  /* 0x000000885b887212 */ /* 0x000fe400078e968d */
[----:B------:R-:W-:Y:S01]  /*5fb0*/  MOV R144, R140 ;  /* 0x0000008c00907202 */ /* 0x000fe20000000f00 */
[----:B------:R-:W-:Y:S02]  /*5fc0*/  VIADD R135, R3, 0x96a522ad ;  /* 0x96a522ad03877836 */ /* 0x000fe40000000000 */
[----:B------:R-:W-:Y:S02]  /*5fd0*/  IMAD.MOV.U32 R89, RZ, RZ, R0 ;  /* 0x000000ffff597224 */ /* 0x000fe400078e0000 */
[----:B------:R-:W-:Y:S01]  /*5fe0*/  IMAD.MOV.U32 R0, RZ, RZ, R138 ;  /* 0x000000ffff007224 */ /* 0x000fe200078e008a */
[----:B------:R-:W-:Y:S01]  /*5ff0*/  LOP3.LUT R135, R135, R90, R139, 0x96, !PT ;  /* 0x0000005a87877212 */ /* 0x000fe200078e968b */
[----:B------:R-:W-:-:S07]  /*6000*/  HFMA2 R90, -RZ, RZ, 0, 0 ;  /* 0x00000000ff5a7431 */ /* 0x000fce00000001ff */
.L_x_13404:
[----:B------:R-:W-:Y:S05]  /*6010*/  BSYNC.RECONVERGENT B1 ;  /* 0x0000000000017941 */ /* 0x000fea0003800200 */
.L_x_13403:
[----:B------:R-:W-:Y:S01]  /*6020*/  I2FP.F32.U32 R89, R89 ;  /* 0x0000005900597245 */ /* 0x000fe20000201000 */
[----:B------:R-:W-:Y:S01]  /*6030*/  HADD2.F32 R108, -RZ, R108.H1_H1 ;  /* 0x3000006cff6c7230 */ /* 0x000fe20000004100 */
        /* <DEDUP_REMOVED lines=18> */
.L_x_13410:
        /* <DEDUP_REMOVED lines=13> */
.L_x_13412:
[----:B------:R-:W-:Y:S05]  /*6230*/  BSYNC.RECONVERGENT B2 ;  /* 0x0000000000027941 */ /* 0x000fea0003800200 */
.L_x_13411:
        /* <DEDUP_REMOVED lines=52> */
[----:B------:R-:W-:-:S03]  /*6580*/  LOP3.LUT R136, R91, R136, R141, 0x96, !PT ;  /* 0x000000885b887212 */ /* 0x000fc600078e968d */
[----:B------:R-:W-:Y:S01]  /*6590*/  HFMA2 R91, -RZ, RZ, 0, 0 ;  /* 0x00000000ff5b7431 */ /* 0x000fe200000001ff */
[----:B------:R-:W-:Y:S01]  /*65a0*/  MOV R144, R140 ;  /* 0x0000008c00907202 */ /* 0x000fe20000000f00 */
[----:B------:R-:W-:Y:S02]  /*65b0*/  VIADD R135, R3, 0x96a522ad ;  /* 0x96a522ad03877836 */ /* 0x000fe40000000000 */
[----:B------:R-:W-:Y:S02]  /*65c0*/  IMAD.MOV.U32 R89, RZ, RZ, R0 ;  /* 0x000000ffff597224 */ /* 0x000fe400078e0000 */
[----:B------:R-:W-:Y:S01]  /*65d0*/  IMAD.MOV.U32 R0, RZ, RZ, R138 ;  /* 0x000000ffff007224 */ /* 0x000fe200078e008a */
[----:B------:R-:W-:-:S07]  /*65e0*/  LOP3.LUT R135, R135, R90, R139, 0x96, !PT ;  /* 0x0000005a87877212 */ /* 0x000fce00078e968b */
.L_x_13409:
[----:B------:R-:W-:Y:S05]  /*65f0*/  BSYNC.RECONVERGENT B1 ;  /* 0x0000000000017941 */ /* 0x000fea0003800200 */
.L_x_13408:
        /* <DEDUP_REMOVED lines=23> */
.L_x_13415:
        /* <DEDUP_REMOVED lines=13> */
.L_x_13417:
[----:B------:R-:W-:Y:S05]  /*6840*/  BSYNC.RECONVERGENT B2 ;  /* 0x0000000000027941 */ /* 0x000fea0003800200 */
.L_x_13416:
        /* <DEDUP_REMOVED lines=36> */
[----:B------:R-:W-:-:S04]  /*6a90*/  IADD3 R91, PT, PT, R2, 0x5384540f, RZ ;  /* 0x5384540f025b7810 */ /* 0x000fc80007ffe0ff */
        /* <DEDUP_REMOVED lines=9> */
[C---:B------:R-:W-:Y:S02]  /*6b30*/  IADD3 R135, PT, PT, R2.reuse, -0xe443238, RZ ;  /* 0xf1bbcdc802877810 */ /* 0x040fe40007ffe0ff */
[----:B------:R-:W-:Y:S01]  /*6b40*/  LOP3.LUT R139, R139, R138, R91, 0x96, !PT ;  /* 0x0000008a8b8b7212 */ /* 0x000fe200078e965b */
[----:B------:R-:W-:Y:S01]  /*6b50*/  VIADD R91, R2, 0x8ff34781 ;  /* 0x8ff34781025b7836 */ /* 0x000fe20000000000 */
[----:B------:R-:W-:Y:S01]  /*6b60*/  LOP3.LUT R135, R135, R140, R137, 0x96, !PT ;  /* 0x0000008c87877212 */ /* 0x000fe200078e9689 */
[----:B------:R-:W-:Y:S02]  /*6b70*/  HFMA2 R137, -RZ, RZ, 0, 0 ;  /* 0x00000000ff897431 */ /* 0x000fe400000001ff */
        /* <DEDUP_REMOVED lines=8> */
.L_x_13414:
[----:B------:R-:W-:Y:S05]  /*6c00*/  BSYNC.RECONVERGENT B1 ;  /* 0x0000000000017941 */ /* 0x000fea0003800200 */
.L_x_13413:
[----:B------:R-:W-:Y:S01]  /*6c10*/  I2FP.F32.U32 R91, R90 ;  /* 0x0000005a005b7245 */ /* 0x000fe20000201000 */
[----:B------:R-:W-:Y:S01]  /*6c20*/  HADD2.F32 R108, -RZ, R109.H0_H0 ;  /* 0x2000006dff6c7230 */ /* 0x000fe20000004100 */
        /* <DEDUP_REMOVED lines=18> */
.L_x_13420:
        /* <DEDUP_REMOVED lines=13> */
.L_x_13422:
[----:B------:R-:W-:Y:S05]  /*6e20*/  BSYNC.RECONVERGENT B2 ;  /* 0x0000000000027941 */ /* 0x000fea0003800200 */
.L_x_13421:
        /* <DEDUP_REMOVED lines=59> */
.L_x_13419:
[----:B------:R-:W-:Y:S05]  /*71e0*/  BSYNC.RECONVERGENT B1 ;  /* 0x0000000000017941 */ /* 0x000fea0003800200 */
.L_x_13418:
[----:B------:R-:W-:Y:S01]  /*71f0*/  I2FP.F32.U32 R91, R90 ;  /* 0x0000005a005b7245 */ /* 0x000fe20000201000 */
[----:B------:R-:W-:Y:S01]  /*7200*/  HADD2.F32 R90, -RZ, R161.H0_H0 ;  /* 0x200000a1ff5a7230 */ /* 0x000fe20000004100 */
        /* <DEDUP_REMOVED lines=21> */
.L_x_13425:
        /* <DEDUP_REMOVED lines=13> */
.L_x_13427:
[----:B------:R-:W-:Y:S05]  /*7430*/  BSYNC.RECONVERGENT B2 ;  /* 0x0000000000027941 */ /* 0x000fea0003800200 */
.L_x_13426:
        /* <DEDUP_REMOVED lines=20> */
[----:B------:R-:W-:-:S03]  /*7580*/  LOP3.LUT R135, R135, R136, R153, 0x96, !PT ;  /* 0x0000008887877212 */ /* 0x000fc600078e9699 */
        /* <DEDUP_REMOVED lines=34> */
[----:B------:R-:W-:-:S05]  /*77b0*/  VIADD R91, R3, 0x96a522ad ;  /* 0x96a522ad035b7836 */ /* 0x000fca0000000000 */
[----:B------:R-:W-:Y:S01]  /*77c0*/  LOP3.LUT R135, R91, R138, R153, 0x96, !PT ;  /* 0x0000008a5b877212 */ /* 0x000fe200078e9699 */
[----:B------:R-:W-:Y:S02]  /*77d0*/  IMAD.MOV.U32 R91, RZ, RZ, R0 ;  /* 0x000000ffff5b7224 */ /* 0x000fe400078e0000 */
[----:B------:R-:W-:-:S07]  /*77e0*/  IMAD.MOV.U32 R0, RZ, RZ, R152 ;  /* 0x000000ffff007224 */ /* 0x000fce00078e0098 */
.L_x_13424:
[----:B------:R-:W-:Y:S05]  /*77f0*/  BSYNC.RECONVERGENT B1 ;  /* 0x0000000000017941 */ /* 0x000fea0003800200 */
.L_x_13423:
        /* <DEDUP_REMOVED lines=20> */
.L_x_13430:
        /* <DEDUP_REMOVED lines=13> */
.L_x_13432:
[----:B------:R-:W-:Y:S05]  /*7a10*/  BSYNC.RECONVERGENT B2 ;  /* 0x0000000000027941 */ /* 0x000fea0003800200 */
.L_x_13431:
        /* <DEDUP_REMOVED lines=59> */
.L_x_13429:
[----:B------:R-:W-:Y:S05]  /*7dd0*/  BSYNC.RECONVERGENT B1 ;  /* 0x0000000000017941 */ /* 0x000fea0003800200 */
.L_x_13428:
[----:B------:R-:W-:Y:S01]  /*7de0*/  I2FP.F32.U32 R91, R91 ;  /* 0x0000005b005b7245 */ /* 0x000fe20000201000 */
[----:B------:R-:W-:Y:S01]  /*7df0*/  HADD2.F32 R108, -RZ, R161.H1_H1 ;  /* 0x300000a1ff6c7230 */ /* 0x000fe20000004100 */
        /* <DEDUP_REMOVED lines=21> */
.L_x_13435:
        /* <DEDUP_REMOVED lines=13> */
.L_x_13437:
[----:B------:R-:W-:Y:S05]  /*8020*/  BSYNC.RECONVERGENT B2 ;  /* 0x0000000000027941 */ /* 0x000fea0003800200 */
.L_x_13436:
        /* <DEDUP_REMOVED lines=59> */
.L_x_13434:
[----:B------:R-:W-:Y:S05]  /*83e0*/  BSYNC.RECONVERGENT B1 ;  /* 0x0000000000017941 */ /* 0x000fea0003800200 */
.L_x_13433:
[----:B------:R-:W-:Y:S01]  /*83f0*/  ISETP.NE.AND P3, PT, R137, 0x1, PT ;  /* 0x000000018900780c */ /* 0x000fe20003f65270 */
[----:B------:R-:W-:Y:S01]  /*8400*/  HADD2.F32 R146, -RZ, R110.H0_H0 ;  /* 0x2000006eff927230 */ /* 0x000fe20000004100 */
[----:B------:R-:W-:Y:S01]  /*8410*/  I2FP.F32.U32 R109, R108 ;  /* 0x0000006c006d7245 */ /* 0x000fe20000201000 */
[----:B------:R-:W-:Y:S01]  /*8420*/  BSSY.RECONVERGENT B1, `(.L_x_13438) ;  /* 0x0000058000017945 */ /* 0x000fe20003800200 */
[----:B------:R-:W-:Y:S02]  /*8430*/  IMAD.MOV.U32 R138, RZ, RZ, 0x2 ;  /* 0x00000002ff8a7424 */ /* 0x000fe400078e00ff */
        /* <DEDUP_REMOVED lines=13> */
.L_x_13440:
        /* <DEDUP_REMOVED lines=13> */
.L_x_13442:
[----:B------:R-:W-:Y:S05]  /*85e0*/  BSYNC.RECONVERGENT B2 ;  /* 0x0000000000027941 */ /* 0x000fea0003800200 */
.L_x_13441:
        /* <DEDUP_REMOVED lines=59> */
.L_x_13439:
[----:B------:R-:W-:Y:S05]  /*89a0*/  BSYNC.RECONVERGENT B1 ;  /* 0x0000000000017941 */ /* 0x000fea0003800200 */
.L_x_13438:
[----:B------:R-:W-:Y:S01]  /*89b0*/  I2FP.F32.U32 R109, R108 ;  /* 0x0000006c006d7245 */ /* 0x000fe20000201000 */
[----:B------:R-:W-:Y:S01]  /*89c0*/  HADD2.F32 R108, -RZ, R162.H0_H0 ;  /* 0x200000a2ff6c7230 */ /* 0x000fe20000004100 */
        /* <DEDUP_REMOVED lines=21> */
.L_x_13445:
        /* <DEDUP_REMOVED lines=13> */
.L_x_13447:
[----:B------:R-:W-:Y:S05]  /*8bf0*/  BSYNC.RECONVERGENT B2 ;  /* 0x0000000000027941 */ /* 0x000fea0003800200 */
.L_x_13446:
        /* <DEDUP_REMOVED lines=50> */
[----:B------:R-:W-:Y:S02]  /*8f20*/  HFMA2 R137, -RZ, RZ, 0, 0 ;  /* 0x00000000ff897431 */ /* 0x000fe400000001ff */
        /* <DEDUP_REMOVED lines=8> */
.L_x_13444:
[----:B------:R-:W-:Y:S05]  /*8fb0*/  BSYNC.RECONVERGENT B1 ;  /* 0x0000000000017941 */ /* 0x000fea0003800200 */
.L_x_13443:
[----:B------:R-:W-:Y:S01]  /*8fc0*/  ISETP.NE.AND P4, PT, R137, 0x1, PT ;  /* 0x000000018900780c */ /* 0x000fe20003f85270 */
[----:B------:R-:W-:Y:S01]  /*8fd0*/  HADD2.F32 R146, -RZ, R110.H1_H1 ;  /* 0x3000006eff927230 */ /* 0x000fe20000004100 */
        /* <DEDUP_REMOVED lines=16> */
.L_x_13450:
        /* <DEDUP_REMOVED lines=13> */
.L_x_13452:
[----:B------:R-:W-:Y:S05]  /*91b0*/  BSYNC.RECONVERGENT B2 ;  /* 0x0000000000027941 */ /* 0x000fea0003800200 */
.L_x_13451:
        /* <DEDUP_REMOVED lines=56> */
[----:B------:R-:W-:-:S03]  /*9540*/  IMAD.MOV.U32 R0, RZ, RZ, R154 ;  /* 0x000000ffff007224 */ /* 0x000fc600078e009a */
[----:B------:R-:W-:Y:S01]  /*9550*/  LOP3.LUT R135, R109, R152, R155, 0x96, !PT ;  /* 0x000000986d877212 */ /* 0x000fe200078e969b */
[----:B------:R-:W-:-:S07]  /*9560*/  HFMA2 R152, -RZ, RZ, 0, 0 ;  /* 0x00000000ff987431 */ /* 0x000fce00000001ff */
.L_x_13449:
[----:B------:R-:W-:Y:S05]  /*9570*/  BSYNC.RECONVERGENT B1 ;  /* 0x0000000000017941 */ /* 0x000fea0003800200 */
.L_x_13448:
        /* <DEDUP_REMOVED lines=23> */
.L_x_13455:
        /* <DEDUP_REMOVED lines=13> */
.L_x_13457:
[----:B------:R-:W-:Y:S05]  /*97c0*/  BSYNC.RECONVERGENT B2 ;  /* 0x0000000000027941 */ /* 0x000fea0003800200 */
.L_x_13456:
        /* <DEDUP_REMOVED lines=49> */
[----:B------:R-:W-:Y:S01]  /*9ae0*/  HFMA2 R153, -RZ, RZ, 0, 0 ;  /* 0x00000000ff997431 */ /* 0x000fe200000001ff */
[----:B------:R-:W-:Y:S01]  /*9af0*/  LOP3.LUT R135, R135, R164, R137, 0x96, !PT ;  /* 0x000000a487877212 */ /* 0x000fe200078e9689 */
[----:B------:R-:W-:-:S04]  /*9b00*/  IMAD.WIDE.U32 R164, R155, -0x326172a9, RZ ;  /* 0xcd9e8d579ba47825 */ /* 0x000fc800078e00ff */
[----:B------:R-:W-:Y:S01]  /*9b10*/  IMAD.WIDE.U32 R154, R135, -0x2daee0ad, RZ ;  /* 0xd2511f53879a7825 */ /* 0x000fe200078e00ff */
[----:B------:R-:W-:-:S03]  /*9b20*/  MOV R144, R164 ;  /* 0x000000a400907202 */ /* 0x000fc60000000f00 */
[----:B------:R-:W-:Y:S02]  /*9b30*/  VIADD R137, R2, 0x8ff34781 ;  /* 0x8ff3478102897836 */ /* 0x000fe40000000000 */
[----:B------:R-:W-:Y:S02]  /*9b40*/  VIADD R135, R3, 0x96a522ad ;  /* 0x96a522ad03877836 */ /* 0x000fe40000000000 */
[----:B------:R-:W-:Y:S01]  /*9b50*/  IMAD.MOV.U32 R0, RZ, RZ, R154 ;  /* 0x000000ffff007224 */ /* 0x000fe200078e009a */
[----:B------:R-:W-:Y:S02]  /*9b60*/  LOP3.LUT R136, R137, R136, R165, 0x96, !PT ;  /* 0x0000008889887212 */ /* 0x000fe400078e96a5 */
[----:B------:R-:W-:-:S07]  /*9b70*/  LOP3.LUT R135, R135, R152, R155, 0x96, !PT ;  /* 0x0000009887877212 */ /* 0x000fce00078e969b */
.L_x_13454:
[----:B------:R-:W-:Y:S05]  /*9b80*/  BSYNC.RECONVERGENT B1 ;  /* 0x0000000000017941 */ /* 0x000fea0003800200 */
.L_x_13453:
        /* <DEDUP_REMOVED lines=18> */
.L_x_13460:
        /* <DEDUP_REMOVED lines=13> */
.L_x_13462:
[----:B------:R-:W-:Y:S05]  /*9d80*/  BSYNC.RECONVERGENT B2 ;  /* 0x0000000000027941 */ /* 0x000fea0003800200 */
.L_x_13461:
        /* <DEDUP_REMOVED lines=51> */
[----:B------:R-:W-:Y:S01]  /*a0c0*/  IMAD.WIDE.U32 R154, R135, -0x2daee0ad, RZ ;  /* 0xd2511f53879a7825 */ /* 0x000fe200078e00ff */
[----:B------:R-:W-:-:S03]  /*a0d0*/  MOV R144, R164 ;  /* 0x000000a400907202 */ /* 0x000fc60000000f00 */
[----:B------:R-:W-:Y:S02]  /*a0e0*/  VIADD R135, R3, 0x96a522ad ;  /* 0x96a522ad03877836 */ /* 0x000fe40000000000 */
[----:B------:R-:W-:Y:S02]  /*a0f0*/  VIADD R137, R2, 0x8ff34781 ;  /* 0x8ff3478102897836 */ /* 0x000fe40000000000 */
[----:B------:R-:W-:Y:S01]  /*a100*/  IMAD.MOV.U32 R0, RZ, RZ, R154 ;  /* 0x000000ffff007224 */ /* 0x000fe200078e009a */
[----:B------:R-:W-:Y:S01]  /*a110*/  LOP3.LUT R135, R135, R152, R155, 0x96, !PT ;  /* 0x0000009887877212 */ /* 0x000fe200078e969b */
[----:B------:R-:W-:Y:S01]  /*a120*/  HFMA2 R152, -RZ, RZ, 0, 0 ;  /* 0x00000000ff987431 */ /* 0x000fe200000001ff */
[----:B------:R-:W-:-:S07]  /*a130*/  LOP3.LUT R136, R137, R136, R165, 0x96, !PT ;  /* 0x0000008889887212 */ /* 0x000fce00078e96a5 */
.L_x_13459:
[----:B------:R-:W-:Y:S05]  /*a140*/  BSYNC.RECONVERGENT B1 ;  /* 0x0000000000017941 */ /* 0x000fea0003800200 */
.L_x_13458:
[----:B------:R-:W-:Y:S01]  /*a150*/  I2FP.F32.U32 R137, R110 ;  /* 0x0000006e00897245 */ /* 0x000fe20000201000 */
[----:B------:R-:W-:Y:S01]  /*a160*/  HADD2.F32 R110, -RZ, R163.H0_H0 ;  /* 0x200000a3ff6e7230 */ /* 0x000fe20000004100 */
[----:B------:R-:W-:Y:S01]  /*a170*/  FSEL R153, R146, RZ, P4 ;  /* 0x000000ff92997208 */ /* 0x000fe20002000000 */
[----:B------:R-:W-:Y:S01]  /*a180*/  BSSY.RECONVERGENT B1, `(.L_x_13463) ;  /* 0x000005d000017945 */ /* 0x000fe20003800200 */
[----:B------:R-:W-:Y:S02]  /*a190*/  IMAD.MOV.U32 R154, RZ, RZ, 0x2 ;  /* 0x00000002ff9a7424 */ /* 0x000fe400078e00ff */
        /* <DEDUP_REMOVED lines=18> */
.L_x_13465:
        /* <DEDUP_REMOVED lines=13> */
.L_x_13467:
[----:B------:R-:W-:Y:S05]  /*a390*/  BSYNC.RECONVERGENT B2 ;  /* 0x0000000000027941 */ /* 0x000fea0003800200 */
.L_x_13466:
        /* <DEDUP_REMOVED lines=59> */
.L_x_13464:
[----:B------:R-:W-:Y:S05]  /*a750*/  BSYNC.RECONVERGENT B1 ;  /* 0x0000000000017941 */ /* 0x000fea0003800200 */
.L_x_13463:
        /* <DEDUP_REMOVED lines=18> */
.L_x_13470:
        /* <DEDUP_REMOVED lines=15> */
.L_x_13472:
[----:B------:R-:W-:Y:S05]  /*a970*/  BSYNC.RECONVERGENT B2 ;  /* 0x0000000000027941 */ /* 0x000fea0003800200 */
.L_x_13471:
        /* <DEDUP_REMOVED lines=59> */
.L_x_13469:
[----:B------:R-:W-:Y:S05]  /*ad30*/  BSYNC.RECONVERGENT B1 ;  /* 0x0000000000017941 */ /* 0x000fea0003800200 */
.L_x_13468:
[----:B------:R-:W-:Y:S01]  /*ad40*/  I2FP.F32.U32 R111, R111 ;  /* 0x0000006f006f7245 */ /* 0x000fe20000201000 */
[----:B------:R-:W-:-:S04]  /*ad50*/  HADD2.F32 R152, -RZ, R163.H1_H1 ;  /* 0x300000a3ff987230 */ /* 0x000fc80000004100 */
[----:B------:R-:W-:Y:S01]  /*ad60*/  FFMA.FTZ R111, R111, R150, 1.1641532182693481445e-10 ;  /* 0x2f0000006f6f7423 */ /* 0x000fe20000010096 */
[----:B------:R-:W-:-:S04]  /*ad70*/  FMUL.FTZ R152, R152, R149 ;  /* 0x0000009598987220 */ /* 0x000fc80000410000 */
[----:B------:R-:W-:Y:S02]  /*ad80*/  FSETP.GTU.FTZ.AND P6, PT, R111, R148, PT ;  /* 0x000000946f00720b */ /* 0x000fe40003fdc000 */
[----:B------:R-:W-:Y:S02]  /*ad90*/  FSEL R111, R170, RZ, P5 ;  /* 0x000000ffaa6f7208 */ /* 0x000fe40002800000 */
[----:B------:R-:W-:Y:S02]  /*ada0*/  FSEL R152, R152, RZ, !P6 ;  /* 0x000000ff98987208 */ /* 0x000fe40007000000 */
[----:B------:R-:W-:-:S03]  /*adb0*/  SEL R148, RZ, 0x1, P6 ;  /* 0x00000001ff947807 */ /* 0x000fc60003000000 */
[----:B------:R-:W-:-:S04]  /*adc0*/  FADD.FTZ R111, R152, R111 ;  /* 0x0000006f986f7221 */ /* 0x000fc80000010000 */
[----:B------:R-:W-:-:S07]  /*add0*/  @P1 FADD.FTZ R111, R87, R111 ;  /* 0x0000006f576f1221 */ /* 0x000fce0000010000 */
.L_x_13392:
        /* <DEDUP_REMOVED lines=25> */
[----:B------:R-:W1:Y:S01]  /*af70*/  LDC.64 R166, c[0x0][0x3b8] ;  /* 0x0000ee00ffa67b82 */ /* 0x000e620000000a00 */
[----:B------:R-:W-:Y:S02]  /*af80*/  LOP3.LUT R149, R148, 0xffff, RZ, 0xc0, !PT ;  /* 0x0000ffff94957812 */ /* 0x000fe400078ec0ff */
[----:B0-----:R-:W-:Y:S02]  /*af90*/  LOP3.LUT R154, R141, 0xff, RZ, 0xc0, !PT ;  /* 0x000000ff8d9a7812 */ /* 0x001fe400078ec0ff */
        /* <DEDUP_REMOVED lines=13> */
[----:B-1----:R-:W-:Y:S01]  /*b070*/  IMAD.WIDE.U32 R152, R147, 0x8, R166 ;  /* 0x0000000893987825 */ /* 0x002fe200078e00a6 */
[----:B------:R-:W-:-:S05]  /*b080*/  LOP3.LUT R154, R154, 0xff, R143, 0xf8, !PT ;  /* 0x000000ff9a9a7812 */ /* 0x000fca00078ef88f */
[----:B------:R1:W-:Y:S02]  /*b090*/  STG.E.64 desc[UR6][R152.64], R154 ;  /* 0x0000009a98007986 */ /* 0x0003e4000c101b06 */
.L_x_13473:
[----:B------:R-:W-:Y:S01]  /*b0a0*/  IMAD.MOV.U32 R150, RZ, RZ, R0 ;  /* 0x000000ffff967224 */ /* 0x000fe200078e0000 */
[----:B------:R-:W-:-:S07]  /*b0b0*/  IADD3 R0, PT, PT, R147, 0x80, RZ ;  /* 0x0000008093007810 */ /* 0x000fce0007ffe0ff */
.L_x_13350:
[----:B------:R-:W-:Y:S05]  /*b0c0*/  BSYNC.RECONVERGENT B0 ;  /* 0x0000000000007941 */ /* 0x000fea0003800200 */
.L_x_13349:
        /* <DEDUP_REMOVED lines=36> */
.L_x_13479:
        /* <DEDUP_REMOVED lines=13> */
.L_x_13481:
[----:B------:R-:W-:Y:S05]  /*b3e0*/  BSYNC.RECONVERGENT B2 ;  /* 0x0000000000027941 */ /* 0x000fea0003800200 */
.L_x_13480:
        /* <DEDUP_REMOVED lines=50> */
[----:B------:R-:W-:-:S04]  /*b710*/  IMAD.WIDE.U32 R138, R137, -0x326172a9, RZ ;  /* 0xcd9e8d57898a7825 */ /* 0x000fc800078e00ff */
[----:B------:R-:W-:Y:S01]  /*b720*/  VIADD R93, R2, 0x8ff34781 ;  /* 0x8ff34781025d7836 */ /* 0x000fe20000000000 */
[----:B------:R-:W-:Y:S01]  /*b730*/  MOV R144, R138 ;  /* 0x0000008a00907202 */ /* 0x000fe20000000f00 */
[----:B------:R-:W-:-:S03]  /*b740*/  VIADD R135, R3, 0x96a522ad ;  /* 0x96a522ad03877836 */ /* 0x000fc60000000000 */
[----:B------:R-:W-:Y:S01]  /*b750*/  LOP3.LUT R136, R93, R94, R139, 0x96, !PT ;  /* 0x0000005e5d887212 */ /* 0x000fe200078e968b */
[----:B------:R-:W-:Y:S01]  /*b760*/  IMAD.MOV.U32 R94, RZ, RZ, RZ ;  /* 0x000000ffff5e7224 */ /* 0x000fe200078e00ff */
[----:B------:R-:W-:Y:S01]  /*b770*/  LOP3.LUT R135, R135, R92, R153, 0x96, !PT ;  /* 0x0000005c87877212 */ /* 0x000fe200078e9699 */
[----:B------:R-:W-:-:S07]  /*b780*/  IMAD.MOV.U32 R92, RZ, RZ, R150 ;  /* 0x000000ffff5c7224 */ /* 0x000fce00078e0096 */
.L_x_13478:
[----:B------:R-:W-:Y:S05]  /*b790*/  BSYNC.RECONVERGENT B1 ;  /* 0x0000000000017941 */ /* 0x000fea0003800200 */
.L_x_13477:
        /* <DEDUP_REMOVED lines=23> */
.L_x_13484:
        /* <DEDUP_REMOVED lines=13> */
.L_x_13486:
[----:B------:R-:W-:Y:S05]  /*b9e0*/  BSYNC.RECONVERGENT B2 ;  /* 0x0000000000027941 */ /* 0x000fea0003800200 */
.L_x_13485:
        /* <DEDUP_REMOVED lines=51> */
[----:B------:R-:W-:Y:S02]  /*bd20*/  HFMA2 R95, -RZ, RZ, 0, 0 ;  /* 0x00000000ff5f7431 */ /* 0x000fe400000001ff */
[----:B------:R-:W-:-:S04]  /*bd30*/  IMAD.WIDE.U32 R140, R137, -0x326172a9, RZ ;  /* 0xcd9e8d57898c7825 */ /* 0x000fc800078e00ff */
[----:B------:R-:W-:Y:S01]  /*bd40*/  IMAD.WIDE.U32 R138, R138, -0x2daee0ad, RZ ;  /* 0xd2511f538a8a7825 */ /* 0x000fe200078e00ff */
[----:B------:R-:W-:Y:S02]  /*bd50*/  LOP3.LUT R136, R93, R94, R141, 0x96, !PT ;  /* 0x0000005e5d887212 */ /* 0x000fe400078e968d */
[----:B------:R-:W-:Y:S01]  /*bd60*/  MOV R144, R140 ;  /* 0x0000008c00907202 */ /* 0x000fe20000000f00 */
[----:B------:R-:W-:Y:S01]  /*bd70*/  IMAD.MOV.U32 R93, RZ, RZ, R152 ;  /* 0x000000ffff5d7224 */ /* 0x000fe200078e0098 */
[----:B------:R-:W-:Y:S01]  /*bd80*/  LOP3.LUT R135, R135, R92, R139, 0x96, !PT ;  /* 0x0000005c87877212 */ /* 0x000fe200078e968b */
[----:B------:R-:W-:-:S07]  /*bd90*/  IMAD.MOV.U32 R152, RZ, RZ, R138 ;  /* 0x000000ffff987224 */ /* 0x000fce00078e008a */
.L_x_13483:
[----:B------:R-:W-:Y:S05]  /*bda0*/  BSYNC.RECONVERGENT B1 ;  /* 0x0000000000017941 */ /* 0x000fea0003800200 */
.L_x_13482:
        /* <DEDUP_REMOVED lines=23> */
.L_x_13489:
        /* <DEDUP_REMOVED lines=13> */
.L_x_13491:
[----:B------:R-:W-:Y:S05]  /*bff0*/  BSYNC.RECONVERGENT B2 ;  /* 0x0000000000027941 */ /* 0x000fea0003800200 */
.L_x_13490:
        /* <DEDUP_REMOVED lines=59> */
.L_x_13488:
[----:B------:R-:W-:Y:S05]  /*c3b0*/  BSYNC.RECONVERGENT B1 ;  /* 0x0000000000017941 */ /* 0x000fea0003800200 */
.L_x_13487:
        /* <DEDUP_REMOVED lines=20> */
.L_x_13494:
        /* <DEDUP_REMOVED lines=13> */
.L_x_13496:
[----:B------:R-:W-:Y:S05]  /*c5d0*/  BSYNC.RECONVERGENT B2 ;  /* 0x0000000000027941 */ /* 0x000fea0003800200 */
.L_x_13495:
        /* <DEDUP_REMOVED lines=59> */
.L_x_13493:
[----:B------:R-:W-:Y:S05]  /*c990*/  BSYNC.RECONVERGENT B1 ;  /* 0x0000000000017941 */ /* 0x000fea0003800200 */
.L_x_13492:
[----:B------:R-:W-:Y:S01]  /*c9a0*/  I2FP.F32.U32 R93, R93 ;  /* 0x0000005d005d7245 */ /* 0x000fe20000201000 */
[----:B------:R-:W-:Y:S01]  /*c9b0*/  HADD2.F32 R94, -RZ, R160.H1_H1 ;  /* 0x300000a0ff5e7230 */ /* 0x000fe20000004100 */
[----:B------:R-:W-:Y:S01]  /*c9c0*/  BSSY.RECONVERGENT B1, `(.L_x_13497) ;  /* 0x000005e000017945 */ /* 0x000fe20003800200 */
[----:B------:R-:W-:Y:S02]  /*c9d0*/  IMAD.MOV.U32 R138, RZ, RZ, 0x2 ;  /* 0x00000002ff8a7424 */ /* 0x000fe400078e00ff */
[----:B------:R-:W-:Y:S01]  /*c9e0*/  FFMA.FTZ R93, R93, R150, 1.1641532182693481445e-10 ;  /* 0x2f0000005d5d7423 */ /* 0x000fe20000010096 */
[----:B------:R-:W-:Y:S01]  /*c9f0*/  FMUL.FTZ R95, R94, R149 ;  /* 0x000000955e5f7220 */ /* 0x000fe20000410000 */
[----:B------:R-:W-:-:S03]  /*ca00*/  FSEL R94, R112, RZ, P4 ;  /* 0x000000ff705e7208 */ /* 0x000fc60002000000 */
        /* <DEDUP_REMOVED lines=16> */
.L_x_13499:
        /* <DEDUP_REMOVED lines=13> */
.L_x_13501:
[----:B------:R-:W-:Y:S05]  /*cbe0*/  BSYNC.RECONVERGENT B2 ;  /* 0x0000000000027941 */ /* 0x000fea0003800200 */
.L_x_13500:
        /* <DEDUP_REMOVED lines=59> */
.L_x_13498:
[----:B------:R-:W-:Y:S05]  /*cfa0*/  BSYNC.RECONVERGENT B1 ;  /* 0x0000000000017941 */ /* 0x000fea0003800200 */
.L_x_13497:
[----:B------:R-:W-:Y:S01]  /*cfb0*/  I2FP.F32.U32 R95, R94 ;  /* 0x0000005e005f7245 */ /* 0x000fe20000201000 */
[----:B------:R-:W-:Y:S01]  /*cfc0*/  HADD2.F32 R94, -RZ, R113.H0_H0 ;  /* 0x20000071ff5e7230 */ /* 0x000fe20000004100 */
        /* <DEDUP_REMOVED lines=18> */
.L_x_13504:
        /* <DEDUP_REMOVED lines=13> */
.L_x_13506:
[----:B------:R-:W-:Y:S05]  /*d1c0*/  BSYNC.RECONVERGENT B2 ;  /* 0x0000000000027941 */ /* 0x000fea0003800200 */
.L_x_13505:
        /* <DEDUP_REMOVED lines=59> */
.L_x_13503:
[----:B------:R-:W-:Y:S05]  /*d580*/  BSYNC.RECONVERGENT B1 ;  /* 0x0000000000017941 */ /* 0x000fea0003800200 */
.L_x_13502:
        /* <DEDUP_REMOVED lines=23> */
.L_x_13509:
        /* <DEDUP_REMOVED lines=13> */
.L_x_13511:
[----:B------:R-:W-:Y:S05]  /*d7d0*/  BSYNC.RECONVERGENT B2 ;  /* 0x0000000000027941 */ /* 0x000fea0003800200 */
.L_x_13510:
        /* <DEDUP_REMOVED lines=56> */
[----:B------:R-:W-:Y:S02]  /*db60*/  HFMA2 R138, -RZ, RZ, 0, 0 ;  /* 0x00000000ff8a7431 */ /* 0x000fe400000001ff */
[----:B------:R-:W-:Y:S02]  /*db70*/  IMAD.MOV.U32 R95, RZ, RZ, R152 ;  /* 0x000000ffff5f7224 */ /* 0x000fe400078e0098 */
[----:B------:R-:W-:-:S07]  /*db80*/  IMAD.MOV.U32 R152, RZ, RZ, R154 ;  /* 0x000000ffff987224 */ /* 0x000fce00078e009a */
.L_x_13508:
[----:B------:R-:W-:Y:S05]  /*db90*/  BSYNC.RECONVERGENT B1 ;  /* 0x0000000000017941 */ /* 0x000fea0003800200 */
.L_x_13507:
[----:B------:R-:W-:Y:S01]  /*dba0*/  I2FP.F32.U32 R95, R95 ;  /* 0x0000005f005f7245 */ /* 0x000fe20000201000 */
[----:B------:R-:W-:Y:S01]  /*dbb0*/  HADD2.F32 R112, -RZ, R113.H1_H1 ;  /* 0x30000071ff707230 */ /* 0x000fe20000004100 */
        /* <DEDUP_REMOVED lines=18> */
.L_x_13514:
        /* <DEDUP_REMOVED lines=13> */
.L_x_13516:
[----:B------:R-:W-:Y:S05]  /*ddb0*/  BSYNC.RECONVERGENT B2 ;  /* 0x0000000000027941 */ /* 0x000fea0003800200 */
.L_x_13515:
        /* <DEDUP_REMOVED lines=59> */
.L_x_13513:
[----:B------:R-:W-:Y:S05]  /*e170*/  BSYNC.RECONVERGENT B1 ;  /* 0x0000000000017941 */ /* 0x000fea0003800200 */
.L_x_13512:
        /* <DEDUP_REMOVED lines=23> */
.L_x_13519:
        /* <DEDUP_REMOVED lines=13> */
.L_x_13521:
[----:B------:R-:W-:Y:S05]  /*e3c0*/  BSYNC.RECONVERGENT B2 ;  /* 0x0000000000027941 */ /* 0x000fea0003800200 */
.L_x_13520:
        /* <DEDUP_REMOVED lines=59> */
.L_x_13518:
[----:B------:R-:W-:Y:S05]  /*e780*/  BSYNC.RECONVERGENT B1 ;  /* 0x0000000000017941 */ /* 0x000fea0003800200 */
.L_x_13517:
[----:B------:R-:W-:Y:S01]  /*e790*/  ISETP.NE.AND P3, PT, R138, 0x1, PT ;  /* 0x000000018a00780c */ /* 0x000fe20003f65270 */
[----:B------:R-:W-:Y:S01]  /*e7a0*/  BSSY.RECONVERGENT B1, `(.L_x_13522) ;  /* 0x000005a000017945 */ /* 0x000fe20003800200 */
[----:B------:R-:W-:Y:S01]  /*e7b0*/  I2FP.F32.U32 R113, R112 ;  /* 0x0000007000717245 */ /* 0x000fe20000201000 */
[----:B------:R-:W-:Y:S02]  /*e7c0*/  HADD2.F32 R112, -RZ, R114.H0_H0 ;  /* 0x20000072ff707230 */ /* 0x000fe40000004100 */
        /* <DEDUP_REMOVED lines=14> */
.L_x_13524:
        /* <DEDUP_REMOVED lines=13> */
.L_x_13526:
[----:B------:R-:W-:Y:S05]  /*e980*/  BSYNC.RECONVERGENT B2 ;  /* 0x0000000000027941 */ /* 0x000fea0003800200 */
.L_x_13525:
        /* <DEDUP_REMOVED lines=51> */
[----:B------:R-:W-:Y:S02]  /*ecc0*/  IMAD.MOV.U32 R137, RZ, RZ, R152 ;  /* 0x000000ffff897224 */ /* 0x000fe400078e0098 */
[----:B------:R-:W-:-:S04]  /*ecd0*/  IMAD.WIDE.U32 R154, R139, -0x326172a9, RZ ;  /* 0xcd9e8d578b9a7825 */ /* 0x000fc800078e00ff */
[----:B------:R-:W-:Y:S01]  /*ece0*/  IMAD.WIDE.U32 R138, R135, -0x2daee0ad, RZ ;  /* 0xd2511f53878a7825 */ /* 0x000fe200078e00ff */
[----:B------:R-:W-:Y:S02]  /*ecf0*/  LOP3.LUT R136, R113, R136, R155, 0x96, !PT ;  /* 0x0000008871887212 */ /* 0x000fe400078e969b */
[----:B------:R-:W-:Y:S01]  /*ed00*/  MOV R144, R154 ;  /* 0x0000009a00907202 */ /* 0x000fe20000000f00 */
[----:B------:R-:W-:Y:S02]  /*ed10*/  VIADD R135, R3, 0x96a522ad ;  /* 0x96a522ad03877836 */ /* 0x000fe40000000000 */
[----:B------:R-:W-:-:S03]  /*ed20*/  IMAD.MOV.U32 R152, RZ, RZ, R138 ;  /* 0x000000ffff987224 */ /* 0x000fc600078e008a */
[----:B------:R-:W-:-:S07]  /*ed30*/  LOP3.LUT R135, R135, R112, R139, 0x96, !PT ;  /* 0x0000007087877212 */ /* 0x000fce00078e968b */
.L_x_13523:
[----:B------:R-:W-:Y:S05]  /*ed40*/  BSYNC.RECONVERGENT B1 ;  /* 0x0000000000017941 */ /* 0x000fea0003800200 */
.L_x_13522:
        /* <DEDUP_REMOVED lines=23> */
.L_x_13529:
        /* <DEDUP_REMOVED lines=13> */
.L_x_13531:
[----:B------:R-:W-:Y:S05]  /*ef90*/  BSYNC.RECONVERGENT B2 ;  /* 0x0000000000027941 */ /* 0x000fea0003800200 */
.L_x_13530:
        /* <DEDUP_REMOVED lines=59> */
.L_x_13528:
[----:B------:R-:W-:Y:S05]  /*f350*/  BSYNC.RECONVERGENT B1 ;  /* 0x0000000000017941 */ /* 0x000fea0003800200 */
.L_x_13527:
        /* <DEDUP_REMOVED lines=18> */
.L_x_13534:
        /* <DEDUP_REMOVED lines=13> */
.L_x_13536:
[----:B------:R-:W-:Y:S05]  /*f550*/  BSYNC.RECONVERGENT B2 ;  /* 0x0000000000027941 */ /* 0x000fea0003800200 */
.L_x_13535:
        /* <DEDUP_REMOVED lines=59> */
.L_x_13533:
[----:B------:R-:W-:Y:S05]  /*f910*/  BSYNC.RECONVERGENT B1 ;  /* 0x0000000000017941 */ /* 0x000fea0003800200 */
.L_x_13532:
[----:B------:R-:W-:Y:S01]  /*f920*/  I2FP.F32.U32 R113, R137 ;  /* 0x0000008900717245 */ /* 0x000fe20000201000 */
[----:B------:R-:W-:Y:S01]  /*f930*/  HADD2.F32 R138, -RZ, R162.H1_H1 ;  /* 0x300000a2ff8a7230 */ /* 0x000fe20000004100 */
        /* <DEDUP_REMOVED lines=21> */
.L_x_13539:
        /* <DEDUP_REMOVED lines=13> */
.L_x_13541:
[----:B------:R-:W-:Y:S05]  /*fb60*/  BSYNC.RECONVERGENT B2 ;  /* 0x0000000000027941 */ /* 0x000fea0003800200 */
.L_x_13540:
        /* <DEDUP_REMOVED lines=59> */
.L_x_13538:
[----:B------:R-:W-:Y:S05]  /*ff20*/  BSYNC.RECONVERGENT B1 ;  /* 0x0000000000017941 */ /* 0x000fea0003800200 */
.L_x_13537:
        /* <DEDUP_REMOVED lines=18> */
.L_x_13544:
        /* <DEDUP_REMOVED lines=13> */
.L_x_13546:
[----:B------:R-:W-:Y:S05]  /*10120*/  BSYNC.RECONVERGENT B2 ;  /* 0x0000000000027941 */ /* 0x000fea0003800200 */
.L_x_13545:
        /* <DEDUP_REMOVED lines=59> */
.L_x_13543:
[----:B------:R-:W-:Y:S05]  /*104e0*/  BSYNC.RECONVERGENT B1 ;  /* 0x0000000000017941 */ /* 0x000fea0003800200 */
.L_x_13542:
        /* <DEDUP_REMOVED lines=23> */
.L_x_13549:
        /* <DEDUP_REMOVED lines=13> */
.L_x_13551:
[----:B------:R-:W-:Y:S05]  /*10730*/  BSYNC.RECONVERGENT B2 ;  /* 0x0000000000027941 */ /* 0x000fea0003800200 */
.L_x_13550:
        /* <DEDUP_REMOVED lines=55> */
[----:B------:R-:W-:Y:S02]  /*10ab0*/  VIADD R135, R3, 0x96a522ad ;  /* 0x96a522ad03877836 */ /* 0x000fe40000000000 */
[----:B------:R-:W-:Y:S02]  /*10ac0*/  HFMA2 R164, -RZ, RZ, 0, 0 ;  /* 0x00000000ffa47431 */ /* 0x000fe400000001ff */
[----:B------:R-:W-:Y:S01]  /*10ad0*/  IMAD.MOV.U32 R152, RZ, RZ, R166 ;  /* 0x000000ffff987224 */ /* 0x000fe200078e00a6 */
[----:B------:R-:W-:-:S07]  /*10ae0*/  LOP3.LUT R135, R135, R154, R167, 0x96, !PT ;  /* 0x0000009a87877212 */ /* 0x000fce00078e96a7 */
.L_x_13548:
[----:B------:R-:W-:Y:S05]  /*10af0*/  BSYNC.RECONVERGENT B1 ;  /* 0x0000000000017941 */ /* 0x000fea0003800200 */
.L_x_13547:
        /* <DEDUP_REMOVED lines=18> */
.L_x_13554:
        /* <DEDUP_REMOVED lines=15> */
.L_x_13556:
[----:B------:R-:W-:Y:S05]  /*10d10*/  BSYNC.RECONVERGENT B2 ;  /* 0x0000000000027941 */ /* 0x000fea0003800200 */
.L_x_13555:
        /* <DEDUP_REMOVED lines=59> */
.L_x_13553:
[----:B------:R-:W-:Y:S05]  /*110d0*/  BSYNC.RECONVERGENT B1 ;  /* 0x0000000000017941 */ /* 0x000fea0003800200 */
.L_x_13552:
[----:B------:R-:W-:Y:S01]  /*110e0*/  I2FP.F32.U32 R115, R115 ;  /* 0x0000007300737245 */ /* 0x000fe20000201000 */
[----:B------:R-:W-:-:S04]  /*110f0*/  HADD2.F32 R154, -RZ, R163.H1_H1 ;  /* 0x300000a3ff9a7230 */ /* 0x000fc80000004100 */
[----:B------:R-:W-:Y:S01]  /*11100*/  FFMA.FTZ R115, R115, R150, 1.1641532182693481445e-10 ;  /* 0x2f00000073737423 */ /* 0x000fe20000010096 */
[----:B------:R-:W-:Y:S01]  /*11110*/  FMUL.FTZ R154, R154, R149 ;  /* 0x000000959a9a7220 */ /* 0x000fe20000410000 */
[----:B------:R-:W-:-:S03]  /*11120*/  FSEL R150, R172, RZ, P5 ;  /* 0x000000ffac967208 */ /* 0x000fc60002800000 */
[----:B------:R-:W-:-:S04]  /*11130*/  FSETP.GTU.FTZ.AND P6, PT, R115, R148, PT ;  /* 0x000000947300720b */ /* 0x000fc80003fdc000 */
[----:B------:R-:W-:Y:S02]  /*11140*/  FSEL R115, R154, RZ, !P6 ;  /* 0x000000ff9a737208 */ /* 0x000fe40007000000 */
[----:B------:R-:W-:-:S03]  /*11150*/  SEL R148, RZ, 0x1, P6 ;  /* 0x00000001ff947807 */ /* 0x000fc60003000000 */
[----:B------:R-:W-:-:S04]  /*11160*/  FADD.FTZ R115, R115, R150 ;  /* 0x0000009673737221 */ /* 0x000fc80000010000 */
[----:B------:R-:W-:Y:S01]  /*11170*/  @P1 FADD.FTZ R115, R87, R115 ;  /* 0x0000007357731221 */ /* 0x000fe20000010000 */
[----:B------:R-:W-:Y:S06]  /*11180*/  BRA `(.L_x_13557) ;  /* 0x0000003000147947 */ /* 0x000fec0003800000 */
.L_x_13476:
        /* <DEDUP_REMOVED lines=16> */
.L_x_13560:
        /* <DEDUP_REMOVED lines=13> */
.L_x_13562:
[----:B------:R-:W-:Y:S05]  /*11360*/  BSYNC.RECONVERGENT B2 ;  /* 0x0000000000027941 */ /* 0x000fea0003800200 */
.L_x_13561:
        /* <DEDUP_REMOVED lines=39> */
[C---:B------:R-:W-:Y:S02]  /*115e0*/  IADD3 R93, PT, PT, R2.reuse, 0x5384540f, RZ ;  /* 0x5384540f025d7810 */ /* 0x040fe40007ffe0ff */
[----:B------:R-:W-:Y:S01]  /*115f0*/  IADD3 R135, PT, PT, R2, -0xe443238, RZ ;  /* 0xf1bbcdc802877810 */ /* 0x000fe20007ffe0ff */
        /* <DEDUP_REMOVED lines=17> */
.L_x_13559:
[----:B------:R-:W-:Y:S05]  /*11710*/  BSYNC.RECONVERGENT B1 ;  /* 0x0000000000017941 */ /* 0x000fea0003800200 */
.L_x_13558:
        /* <DEDUP_REMOVED lines=8> */
[----:B-----5:R-:W-:-:S04]  /*117a0*/  HADD2.F32 R93, -RZ, R112.H0_H0 ;  /* 0x20000070ff5d7230 */ /* 0x020fc80000004100 */
[----:B0-----:R-:W-:Y:S01]  /*117b0*/  FSETP.LE.FTZ.AND P3, PT, R94, R149, PT ;  /* 0x000000955e00720b */ /* 0x001fe20003f73000 */
        /* <DEDUP_REMOVED lines=11> */
.L_x_13565:
        /* <DEDUP_REMOVED lines=13> */
.L_x_13567:
[----:B------:R-:W-:Y:S05]  /*11940*/  BSYNC.RECONVERGENT B2 ;  /* 0x0000000000027941 */ /* 0x000fea0003800200 */
.L_x_13566:
        /* <DEDUP_REMOVED lines=59> */
.L_x_13564:
[----:B------:R-:W-:Y:S05]  /*11d00*/  BSYNC.RECONVERGENT B1 ;  /* 0x0000000000017941 */ /* 0x000fea0003800200 */
.L_x_13563:
[----:B------:R-:W-:Y:S01]  /*11d10*/  I2FP.F32.U32 R95, R94 ;  /* 0x0000005e005f7245 */ /* 0x000fe20000201000 */
[----:B------:R-:W-:Y:S01]  /*11d20*/  BSSY.RECONVERGENT B1, `(.L_x_13568) ;  /* 0x000005b000017945 */ /* 0x000fe20003800200 */
[----:B------:R-:W-:Y:S01]  /*11d30*/  ISETP.NE.AND P2, PT, R146, 0x1, PT ;  /* 0x000000019200780c */ /* 0x000fe20003f45270 */
[----:B------:R-:W-:Y:S01]  /*11d40*/  HADD2.F32 R112, -RZ, R112.H1_H1 ;  /* 0x30000070ff707230 */ /* 0x000fe20000004100 */
[----:B------:R-:W-:Y:S01]  /*11d50*/  LOP3.LUT R151, R151, 0xfffffff7, RZ, 0xc0, !PT ;  /* 0xfffffff797977812 */ /* 0x000fe200078ec0ff */
[----:B------:R-:W-:Y:S01]  /*11d60*/  FFMA.FTZ R94, R95, R92, 1.1641532182693481445e-10 ;  /* 0x2f0000005f5e7423 */ /* 0x000fe2000001005c */
[----:B------:R-:W-:-:S04]  /*11d70*/  IMAD.MOV.U32 R150, RZ, RZ, 0x2 ;  /* 0x00000002ff967424 */ /* 0x000fc800078e00ff */
        /* <DEDUP_REMOVED lines=12> */
.L_x_13570:
        /* <DEDUP_REMOVED lines=13> */
.L_x_13572:
[----:B------:R-:W-:Y:S05]  /*11f10*/  BSYNC.RECONVERGENT B2 ;  /* 0x0000000000027941 */ /* 0x000fea0003800200 */
.L_x_13571:
        /* <DEDUP_REMOVED lines=59> */
.L_x_13569:
[----:B------:R-:W-:Y:S05]  /*122d0*/  BSYNC.RECONVERGENT B1 ;  /* 0x0000000000017941 */ /* 0x000fea0003800200 */
.L_x_13568:
[----:B------:R-:W-:Y:S01]  /*122e0*/  I2FP.F32.U32 R95, R94 ;  /* 0x0000005e005f7245 */ /* 0x000fe20000201000 */
[----:B------:R-:W-:Y:S01]  /*122f0*/  BSSY.RECONVERGENT B1, `(.L_x_13573) ;  /* 0x000005b000017945 */ /* 0x000fe20003800200 */
[----:B------:R-:W-:Y:S01]  /*12300*/  ISETP.NE.AND P2, PT, R150, 0x1, PT ;  /* 0x000000019600780c */ /* 0x000fe20003f45270 */
[----:B------:R-:W-:Y:S01]  /*12310*/  HADD2.F32 R94, -RZ, R113.H0_H0 ;  /* 0x20000071ff5e7230 */ /* 0x000fe20000004100 */
        /* <DEDUP_REMOVED lines=15> */
.L_x_13575:
        /* <DEDUP_REMOVED lines=13> */
.L_x_13577:
[----:B------:R-:W-:Y:S05]  /*124e0*/  BSYNC.RECONVERGENT B2 ;  /* 0x0000000000027941 */ /* 0x000fea0003800200 */
.L_x_13576:
[----:B------:R-:W-:Y:S01]  /*124f0*/  IMAD.WIDE.U32 R164, R169, -0x326172a9, RZ ;  /* 0xcd9e8d57a9a47825 */ /* 0x000fe200078e00ff */
[----:B------:R-:W-:Y:S02]  /*12500*/  LOP3.LUT R170, R145, R155, R3, 0x96, !PT ;  /* 0x0000009b91aa7212 */ /* 0x000fe400078e9603 */
[----:B------:R-:W-:Y:S01]  /*12510*/  IADD3 R95, PT, PT, R2, -0x61c88647, RZ ;  /* 0x9e3779b9025f7810 */ /* 0x000fe20007ffe0ff */
        /* <DEDUP_REMOVED lines=51> */
[----:B------:R-:W-:Y:S01]  /*12850*/  MOV R144, R170 ;  /* 0x000000aa00907202 */ /* 0x000fe20000000f00 */
[----:B------:R-:W-:-:S05]  /*12860*/  VIADD R95, R3, 0x96a522ad ;  /* 0x96a522ad035f7836 */ /* 0x000fca0000000000 */
[----:B------:R-:W-:Y:S01]  /*12870*/  LOP3.LUT R135, R95, R154, R167, 0x96, !PT ;  /* 0x0000009a5f877212 */ /* 0x000fe200078e96a7 */
[----:B------:R-:W-:Y:S01]  /*12880*/  IMAD.MOV.U32 R95, RZ, RZ, R152 ;  /* 0x000000ffff5f7224 */ /* 0x000fe200078e0098 */
[----:B------:R-:W-:-:S07]  /*12890*/  MOV R152, R166 ;  /* 0x000000a600987202 */ /* 0x000fce0000000f00 */
.L_x_13574:
[----:B------:R-:W-:Y:S05]  /*128a0*/  BSYNC.RECONVERGENT B1 ;  /* 0x0000000000017941 */ /* 0x000fea0003800200 */
.L_x_13573:
        /* <DEDUP_REMOVED lines=19> */
.L_x_13580:
        /* <DEDUP_REMOVED lines=13> */
.L_x_13582:
[----:B------:R-:W-:Y:S05]  /*12ab0*/  BSYNC.RECONVERGENT B2 ;  /* 0x0000000000027941 */ /* 0x000fea0003800200 */
.L_x_13581:
        /* <DEDUP_REMOVED lines=40> */
[----:B------:R-:W-:Y:S02]  /*12d40*/  IADD3 R95, PT, PT, R3, 0x1fd5c5a3, RZ ;  /* 0x1fd5c5a3035f7810 */ /* 0x000fe40007ffe0ff */
        /* <DEDUP_REMOVED lines=10> */
[----:B------:R-:W-:Y:S01]  /*12df0*/  IMAD.WIDE.U32 R166, R95, -0x2daee0ad, RZ ;  /* 0xd2511f535fa67825 */ /* 0x000fe200078e00ff */
[----:B------:R-:W-:Y:S02]  /*12e00*/  IADD3 R95, PT, PT, R3, -0x695add53, RZ ;  /* 0x96a522ad035f7810 */ /* 0x000fe40007ffe0ff */
[----:B------:R-:W-:Y:S01]  /*12e10*/  LOP3.LUT R136, R135, R164, R171, 0x96, !PT ;  /* 0x000000a487887212 */ /* 0x000fe200078e96ab */
[----:B------:R-:W-:Y:S01]  /*12e20*/  IMAD.MOV.U32 R144, RZ, RZ, R170 ;  /* 0x000000ffff907224 */ /* 0x000fe200078e00aa */
[----:B------:R-:W-:Y:S01]  /*12e30*/  LOP3.LUT R135, R95, R154, R167, 0x96, !PT ;  /* 0x0000009a5f877212 */ /* 0x000fe200078e96a7 */
[----:B------:R-:W-:Y:S01]  /*12e40*/  HFMA2 R154, -RZ, RZ, 0, 0 ;  /* 0x00000000ff9a7431 */ /* 0x000fe200000001ff */
[----:B------:R-:W-:Y:S01]  /*12e50*/  MOV R95, R152 ;  /* 0x00000098005f7202 */ /* 0x000fe20000000f00 */
[----:B------:R-:W-:-:S07]  /*12e60*/  IMAD.MOV.U32 R152, RZ, RZ, R166 ;  /* 0x000000ffff987224 */ /* 0x000fce00078e00a6 */
.L_x_13579:
[----:B------:R-:W-:Y:S05]  /*12e70*/  BSYNC.RECONVERGENT B1 ;  /* 0x0000000000017941 */ /* 0x000fea0003800200 */
.L_x_13578:
[----:B------:R-:W-:Y:S01]  /*12e80*/  ISETP.NE.AND P3, PT, R154, 0x1, PT ;  /* 0x000000019a00780c */ /* 0x000fe20003f65270 */
[----:B------:R-:W-:Y:S01]  /*12e90*/  BSSY.RECONVERGENT B1, `(.L_x_13583) ;  /* 0x0000059000017945 */ /* 0x000fe20003800200 */
[----:B------:R-:W-:Y:S01]  /*12ea0*/  I2FP.F32.U32 R95, R95 ;  /* 0x0000005f005f7245 */ /* 0x000fe20000201000 */
[----:B------:R-:W-:Y:S01]  /*12eb0*/  IMAD.MOV.U32 R155, RZ, RZ, 0x2 ;  /* 0x00000002ff9b7424 */ /* 0x000fe200078e00ff */
[----:B------:R-:W-:-:S03]  /*12ec0*/  MOV R150, R144 ;  /* 0x0000009000967202 */ /* 0x000fc60000000f00 */
        /* <DEDUP_REMOVED lines=12> */
.L_x_13585:
        /* <DEDUP_REMOVED lines=13> */
.L_x_13587:
[----:B------:R-:W-:Y:S05]  /*13060*/  BSYNC.RECONVERGENT B2 ;  /* 0x0000000000027941 */ /* 0x000fea0003800200 */
.L_x_13586:
        /* <DEDUP_REMOVED lines=54> */
[----:B------:R-:W-:Y:S02]  /*133d0*/  LOP3.LUT R136, R153, R164, R171, 0x96, !PT ;  /* 0x000000a499887212 */ /* 0x000fe400078e96ab */
[----:B------:R-:W-:Y:S01]  /*133e0*/  MOV R144, R170 ;  /* 0x000000aa00907202 */ /* 0x000fe20000000f00 */
[----:B------:R-:W-:Y:S01]  /*133f0*/  VIADD R135, R3, 0x96a522ad ;  /* 0x96a522ad03877836 */ /* 0x000fe20000000000 */
[----:B------:R-:W-:-:S04]  /*13400*/  MOV R152, R166 ;  /* 0x000000a600987202 */ /* 0x000fc80000000f00 */
[----:B------:R-:W-:-:S07]  /*13410*/  LOP3.LUT R135, R135, R154, R167, 0x96, !PT ;  /* 0x0000009a87877212 */ /* 0x000fce00078e96a7 */
.L_x_13584:
[----:B------:R-:W-:Y:S05]  /*13420*/  BSYNC.RECONVERGENT B1 ;  /* 0x0000000000017941 */ /* 0x000fea0003800200 */
.L_x_13583:
        /* <DEDUP_REMOVED lines=17> */
.L_x_13590:
        /* <DEDUP_REMOVED lines=13> */
.L_x_13592:
[----:B------:R-:W-:Y:S05]  /*13610*/  BSYNC.RECONVERGENT B2 ;  /* 0x0000000000027941 */ /* 0x000fea0003800200 */
.L_x_13591:
[----:B------:R-:W-:Y:S01]  /*13620*/  IMAD.WIDE.U32 R164, R169, -0x326172a9, RZ ;  /* 0xcd9e8d57a9a47825 */ /* 0x000fe200078e00ff */
[----:B------:R-:W-:Y:S02]  /*13630*/  LOP3.LUT R170, R145, R155, R3, 0x96, !PT ;  /* 0x0000009b91aa7212 */ /* 0x000fe400078e9603 */
[----:B------:R-:W-:Y:S01]  /*13640*/  IADD3 R153, PT, PT, R3, -0x4498517b, RZ ;  /* 0xbb67ae8503997810 */ /* 0x000fe20007ffe0ff */
[----:B------:R-:W-:Y:S01]  /*13650*/  VIADD R135, R2, 0x9e3779b9 ;  /* 0x9e3779b902877836 */ /* 0x000fe20000000000 */
[----:B------:R-:W-:Y:S01]  /*13660*/  LOP3.LUT R166, R129, R165, R2, 0x96, !PT ;  /* 0x000000a581a67212 */ /* 0x000fe200078e9602 */
[----:B------:R-:W-:Y:S01]  /*13670*/  IMAD.WIDE.U32 R170, R170, -0x326172a9, RZ ;  /* 0xcd9e8d57aaaa7825 */ /* 0x000fe200078e00ff */
[----:B------:R-:W-:-:S03]  /*13680*/  MOV R150, R152 ;  /* 0x0000009800967202 */ /* 0x000fc60000000f00 */
        /* <DEDUP_REMOVED lines=39> */
[----:B------:R-:W-:-:S03]  /*13900*/  IADD3 R135, PT, PT, R2, -0xe443238, RZ ;  /* 0xf1bbcdc802877810 */ /* 0x000fc60007ffe0ff */
[----:B------:R-:W-:Y:S01]  /*13910*/  VIADD R153, R3, 0xdb3d7428 ;  /* 0xdb3d742803997836 */ /* 0x000fe20000000000 */
[----:B------:R-:W-:-:S04]  /*13920*/  LOP3.LUT R135, R135, R170, R165, 0x96, !PT ;  /* 0x000000aa87877212 */ /* 0x000fc800078e96a5 */
[----:B------:R-:W-:Y:S01]  /*13930*/  LOP3.LUT R153, R153, R166, R155, 0x96, !PT ;  /* 0x000000a699997212 */ /* 0x000fe200078e969b */
[----:B------:R-:W-:Y:S01]  /*13940*/  IMAD.WIDE.U32 R166, R135, -0x2daee0ad, RZ ;  /* 0xd2511f5387a67825 */ /* 0x000fe200078e00ff */
[----:B------:R-:W-:-:S03]  /*13950*/  IADD3 R135, PT, PT, R3, -0x695add53, RZ ;  /* 0x96a522ad03877810 */ /* 0x000fc60007ffe0ff */
[----:B------:R-:W-:Y:S01]  /*13960*/  IMAD.WIDE.U32 R170, R153, -0x326172a9, RZ ;  /* 0xcd9e8d5799aa7825 */ /* 0x000fe200078e00ff */
[----:B------:R-:W-:-:S03]  /*13970*/  LOP3.LUT R135, R135, R154, R167, 0x96, !PT ;  /* 0x0000009a87877212 */ /* 0x000fc600078e96a7 */
[----:B------:R-:W-:Y:S02]  /*13980*/  HFMA2 R154, -RZ, RZ, 0, 0 ;  /* 0x00000000ff9a7431 */ /* 0x000fe400000001ff */
[----:B------:R-:W-:Y:S02]  /*13990*/  VIADD R153, R2, 0x8ff34781 ;  /* 0x8ff3478102997836 */ /* 0x000fe40000000000 */
[----:B------:R-:W-:Y:S02]  /*139a0*/  IMAD.MOV.U32 R144, RZ, RZ, R170 ;  /* 0x000000ffff907224 */ /* 0x000fe400078e00aa */
[----:B------:R-:W-:Y:S01]  /*139b0*/  IMAD.MOV.U32 R152, RZ, RZ, R166 ;  /* 0x000000ffff987224 */ /* 0x000fe200078e00a6 */
[----:B------:R-:W-:-:S07]  /*139c0*/  LOP3.LUT R136, R153, R164, R171, 0x96, !PT ;  /* 0x000000a499887212 */ /* 0x000fce00078e96ab */
.L_x_13589:
[----:B------:R-:W-:Y:S05]  /*139d0*/  BSYNC.RECONVERGENT B1 ;  /* 0x0000000000017941 */ /* 0x000fea0003800200 */
.L_x_13588:
[----:B------:R-:W-:Y:S01]  /*139e0*/  ISETP.NE.AND P5, PT, R154, 0x1, PT ;  /* 0x000000019a00780c */ /* 0x000fe20003fa5270 */
[----:B------:R-:W-:Y:S01]  /*139f0*/  BSSY.RECONVERGENT B1, `(.L_x_13593) ;  /* 0x0000059000017945 */ /* 0x000fe20003800200 */
[----:B------:R-:W-:Y:S01]  /*13a00*/  I2FP.F32.U32 R153, R150 ;  /* 0x0000009600997245 */ /* 0x000fe20000201000 */
[----:B------:R-:W-:Y:S02]  /*13a10*/  HADD2.F32 R172, -RZ, R115.H0_H0 ;  /* 0x20000073ffac7230 */ /* 0x000fe40000004100 */
        /* <DEDUP_REMOVED lines=13> */
.L_x_13595:
        /* <DEDUP_REMOVED lines=13> */
.L_x_13597:
[----:B------:R-:W-:Y:S05]  /*13bc0*/  BSYNC.RECONVERGENT B2 ;  /* 0x0000000000027941 */ /* 0x000fea0003800200 */
.L_x_13596:
        /* <DEDUP_REMOVED lines=55> */
[----:B------:R-:W-:Y:S02]  /*13f40*/  VIADD R135, R3, 0x96a522ad ;  /* 0x96a522ad03877836 */ /* 0x000fe40000000000 */
[----:B------:R-:W-:Y:S01]  /*13f50*/  IMAD.MOV.U32 R153, RZ, RZ, R152 ;  /* 0x000000ffff997224 */ /* 0x000fe200078e0098 */
[----:B------:R-:W-:Y:S02]  /*13f60*/  MOV R152, R166 ;  /* 0x000000a600987202 */ /* 0x000fe40000000f00 */
[----:B------:R-:W-:-:S07]  /*13f70*/  LOP3.LUT R135, R135, R154, R167, 0x96, !PT ;  /* 0x0000009a87877212 */ /* 0x000fce00078e96a7 */
.L_x_13594:
[----:B------:R-:W-:Y:S05]  /*13f80*/  BSYNC.RECONVERGENT B1 ;  /* 0x0000000000017941 */ /* 0x000fea0003800200 */
.L_x_13593:
        /* <DEDUP_REMOVED lines=37> */
.L_x_13557:
        /* <DEDUP_REMOVED lines=25> */
[----:B------:R-:W1:Y:S01]  /*14370*/  LDC.64 R170, c[0x0][0x3b8] ;  /* 0x0000ee00ffaa7b82 */ /* 0x000e620000000a00 */
[----:B------:R-:W-:Y:S02]  /*14380*/  LOP3.LUT R149, R148, 0xffff, RZ, 0xc0, !PT ;  /* 0x0000ffff94957812 */ /* 0x000fe400078ec0ff */
[----:B------:R-:W-:Y:S02]  /*14390*/  LOP3.LUT R150, R150, 0xff0000, RZ, 0xc0, !PT ;  /* 0x00ff000096967812 */ /* 0x000fe400078ec0ff */
[----:B0-----:R-:W-:Y:S02]  /*143a0*/  PRMT R154, R138, 0x7104, RZ ;  /* 0x000071048a9a7816 */ /* 0x001fe400000000ff */
        /* <DEDUP_REMOVED lines=11> */
[----:B-1----:R-:W-:Y:S01]  /*14460*/  IMAD.WIDE.U32 R154, R0, 0x8, R170 ;  /* 0x00000008009a7825 */ /* 0x002fe200078e00aa */
[----:B------:R-:W-:Y:S02]  /*14470*/  LOP3.LUT R165, R149, R167, RZ, 0xfc, !PT ;  /* 0x000000a795a57212 */ /* 0x000fe400078efcff */
[----:B------:R-:W-:-:S05]  /*14480*/  LOP3.LUT R164, R164, 0xff, R143, 0xf8, !PT ;  /* 0x000000ffa4a47812 */ /* 0x000fca00078ef88f */
[----:B------:R1:W-:Y:S02]  /*14490*/  STG.E.64 desc[UR6][R154.64], R164 ;  /* 0x000000a49a007986 */ /* 0x0003e4000c101b06 */
.L_x_13598:
[----:B------:R-:W-:Y:S01]  /*144a0*/  IMAD.MOV.U32 R150, RZ, RZ, R152 ;  /* 0x000000ffff967224 */ /* 0x000fe200078e0098 */
[----:B------:R-:W-:-:S07]  /*144b0*/  IADD3 R0, PT, PT, R0, 0x80, RZ ;  /* 0x0000008000007810 */ /* 0x000fce0007ffe0ff */
.L_x_13475:
[----:B------:R-:W-:Y:S05]  /*144c0*/  BSYNC.RECONVERGENT B0 ;  /* 0x0000000000007941 */ /* 0x000fea0003800200 */
.L_x_13474:
        /* <DEDUP_REMOVED lines=36> */
.L_x_13604:
        /* <DEDUP_REMOVED lines=13> */
.L_x_13606:
[----:B------:R-:W-:Y:S05]  /*147e0*/  BSYNC.RECONVERGENT B2 ;  /* 0x0000000000027941 */ /* 0x000fea0003800200 */
.L_x_13605:
        /* <DEDUP_REMOVED lines=52> */
[----:B------:R-:W-:Y:S02]  /*14b30*/  IADD3 R135, PT, PT, R3, -0x695add53, RZ ;  /* 0x96a522ad03877810 */ /* 0x000fe40007ffe0ff */
[----:B------:R-:W-:Y:S01]  /*14b40*/  LOP3.LUT R136, R97, R98, R139, 0x96, !PT ;  /* 0x0000006261887212 */ /* 0x000fe200078e968b */
[----:B------:R-:W-:Y:S01]  /*14b50*/  IMAD.MOV.U32 R144, RZ, RZ, R138 ;  /* 0x000000ffff907224 */ /* 0x000fe200078e008a */
[----:B------:R-:W-:Y:S01]  /*14b60*/  LOP3.LUT R135, R135, R96, R153, 0x96, !PT ;  /* 0x0000006087877212 */ /* 0x000fe200078e9699 */
[----:B------:R-:W-:Y:S01]  /*14b70*/  IMAD.MOV.U32 R98, RZ, RZ, RZ ;  /* 0x000000ffff627224 */ /* 0x000fe200078e00ff */
[----:B------:R-:W-:-:S07]  /*14b80*/  MOV R96, R150 ;  /* 0x0000009600607202 */ /* 0x000fce0000000f00 */
.L_x_13603:
[----:B------:R-:W-:Y:S05]  /*14b90*/  BSYNC.RECONVERGENT B1 ;  /* 0x0000000000017941 */ /* 0x000fea0003800200 */
.L_x_13602:
        /* <DEDUP_REMOVED lines=23> */
.L_x_13609:
        /* <DEDUP_REMOVED lines=13> */
.L_x_13611:
[----:B------:R-:W-:Y:S05]  /*14de0*/  BSYNC.RECONVERGENT B2 ;  /* 0x0000000000027941 */ /* 0x000fea0003800200 */
.L_x_13610:
[----:B------:R-:W-:Y:S01]  /*14df0*/  IMAD.WIDE.U32 R98, R169, -0x326172a9, RZ ;  /* 0xcd9e8d57a9627825 */ /* 0x000fe200078e00ff */
[----:B------:R-:W-:Y:S02]  /*14e00*/  LOP3.LUT R138, R145, R97, R3, 0x96, !PT ;  /* 0x00000061918a7212 */ /* 0x000fe400078e9603 */
[----:B------:R-:W-:Y:S02]  /*14e10*/  IADD3 R97, PT, PT, R2, -0x61c88647, RZ ;  /* 0x9e3779b902617810 */ /* 0x000fe40007ffe0ff */
        /* <DEDUP_REMOVED lines=52> */
[----:B------:R-:W-:Y:S01]  /*15160*/  IMAD.MOV.U32 R97, RZ, RZ, R152 ;  /* 0x000000ffff617224 */ /* 0x000fe200078e0098 */
[----:B------:R-:W-:Y:S01]  /*15170*/  MOV R152, R138 ;  /* 0x0000008a00987202 */ /* 0x000fe20000000f00 */
[----:B------:R-:W-:Y:S01]  /*15180*/  IMAD.MOV.U32 R99, RZ, RZ, RZ ;  /* 0x000000ffff637224 */ /* 0x000fe200078e00ff */
[----:B------:R-:W-:-:S07]  /*15190*/  LOP3.LUT R135, R135, R96, R139, 0x96, !PT ;  /* 0x0000006087877212 */ /* 0x000fce00078e968b */
.L_x_13608:
[----:B------:R-:W-:Y:S05]  /*151a0*/  BSYNC.RECONVERGENT B1 ;  /* 0x0000000000017941 */ /* 0x000fea0003800200 */
.L_x_13607:
[----:B------:R-:W-:Y:S01]  /*151b0*/  I2FP.F32.U32 R97, R97 ;  /* 0x0000006100617245 */ /* 0x000fe20000201000 */
[----:B------:R-:W-:Y:S01]  /*151c0*/  HADD2.F32 R96, -RZ, R160.H0_H0 ;  /* 0x200000a0ff607230 */ /* 0x000fe20000004100 */
        /* <DEDUP_REMOVED lines=21> */
.L_x_13614:
        /* <DEDUP_REMOVED lines=13> */
.L_x_13616:
[----:B------:R-:W-:Y:S05]  /*153f0*/  BSYNC.RECONVERGENT B2 ;  /* 0x0000000000027941 */ /* 0x000fea0003800200 */
.L_x_13615:
        /* <DEDUP_REMOVED lines=50> */
[----:B------:R-:W-:Y:S01]  /*15720*/  IMAD.WIDE.U32 R140, R135, -0x326172a9, RZ ;  /* 0xcd9e8d57878c7825 */ /* 0x000fe200078e00ff */
[----:B------:R-:W-:-:S03]  /*15730*/  IADD3 R135, PT, PT, R3, -0x695add53, RZ ;  /* 0x96a522ad03877810 */ /* 0x000fc60007ffe0ff */
[----:B------:R-:W-:Y:S01]  /*15740*/  IMAD.WIDE.U32 R138, R97, -0x2daee0ad, RZ ;  /* 0xd2511f53618a7825 */ /* 0x000fe200078e00ff */
[----:B------:R-:W-:Y:S02]  /*15750*/  MOV R97, R152 ;  /* 0x0000009800617202 */ /* 0x000fe40000000f00 */
[----:B------:R-:W-:Y:S01]  /*15760*/  LOP3.LUT R136, R99, R136, R141, 0x96, !PT ;  /* 0x0000008863887212 */ /* 0x000fe200078e968d */
[----:B------:R-:W-:Y:S01]  /*15770*/  IMAD.MOV.U32 R144, RZ, RZ, R140 ;  /* 0x000000ffff907224 */ /* 0x000fe200078e008c */
[----:B------:R-:W-:Y:S01]  /*15780*/  LOP3.LUT R135, R135, R98, R139, 0x96, !PT ;  /* 0x0000006287877212 */ /* 0x000fe200078e968b */
[----:B------:R-:W-:Y:S02]  /*15790*/  HFMA2 R98, -RZ, RZ, 0, 0 ;  /* 0x00000000ff627431 */ /* 0x000fe400000001ff */
[----:B------:R-:W-:-:S07]  /*157a0*/  IMAD.MOV.U32 R152, RZ, RZ, R138 ;  /* 0x000000ffff987224 */ /* 0x000fce00078e008a */
.L_x_13613:
[----:B------:R-:W-:Y:S05]  /*157b0*/  BSYNC.RECONVERGENT B1 ;  /* 0x0000000000017941 */ /* 0x000fea0003800200 */
.L_x_13612:
        /* <DEDUP_REMOVED lines=20> */
.L_x_13619:
        /* <DEDUP_REMOVED lines=13> */
.L_x_13621:
[----:B------:R-:W-:Y:S05]  /*159d0*/  BSYNC.RECONVERGENT B2 ;  /* 0x0000000000027941 */ /* 0x000fea0003800200 */
.L_x_13620:
        /* <DEDUP_REMOVED lines=59> */
.L_x_13618:
[----:B------:R-:W-:Y:S05]  /*15d90*/  BSYNC.RECONVERGENT B1 ;  /* 0x0000000000017941 */ /* 0x000fea0003800200 */
.L_x_13617:
        /* <DEDUP_REMOVED lines=23> */
.L_x_13624:
        /* <DEDUP_REMOVED lines=13> */
.L_x_13626:
[----:B------:R-:W-:Y:S05]  /*15fe0*/  BSYNC.RECONVERGENT B2 ;  /* 0x0000000000027941 */ /* 0x000fea0003800200 */
.L_x_13625:
        /* <DEDUP_REMOVED lines=53> */
[----:B------:R-:W-:Y:S02]  /*16340*/  IADD3 R135, PT, PT, R3, -0x695add53, RZ ;  /* 0x96a522ad03877810 */ /* 0x000fe40007ffe0ff */
[----:B------:R-:W-:Y:S01]  /*16350*/  LOP3.LUT R136, R99, R136, R141, 0x96, !PT ;  /* 0x0000008863887212 */ /* 0x000fe200078e968d */
[----:B------:R-:W-:Y:S01]  /*16360*/  IMAD.MOV.U32 R144, RZ, RZ, R140 ;  /* 0x000000ffff907224 */ /* 0x000fe200078e008c */
[----:B------:R-:W-:Y:S02]  /*16370*/  LOP3.LUT R135, R135, R98, R139, 0x96, !PT ;  /* 0x0000006287877212 */ /* 0x000fe400078e968b */
[----:B------:R-:W-:Y:S01]  /*16380*/  MOV R98, R152 ;  /* 0x0000009800627202 */ /* 0x000fe20000000f00 */
[----:B------:R-:W-:-:S07]  /*16390*/  IMAD.MOV.U32 R152, RZ, RZ, R138 ;  /* 0x000000ffff987224 */ /* 0x000fce00078e008a */
.L_x_13623:
[----:B------:R-:W-:Y:S05]  /*163a0*/  BSYNC.RECONVERGENT B1 ;  /* 0x0000000000017941 */ /* 0x000fea0003800200 */
.L_x_13622:
[----:B------:R-:W-:Y:S01]  /*163b0*/  I2FP.F32.U32 R99, R98 ;  /* 0x0000006200637245 */ /* 0x000fe20000201000 */
[----:B------:R-:W-:Y:S01]  /*163c0*/  HADD2.F32 R98, -RZ, R117.H0_H0 ;  /* 0x20000075ff627230 */ /* 0x000fe20000004100 */
        /* <DEDUP_REMOVED lines=18> */
.L_x_13629:
        /* <DEDUP_REMOVED lines=13> */
.L_x_13631:
[----:B------:R-:W-:Y:S05]  /*165c0*/  BSYNC.RECONVERGENT B2 ;  /* 0x0000000000027941 */ /* 0x000fea0003800200 */
.L_x_13630:
        /* <DEDUP_REMOVED lines=59> */
.L_x_13628:
[----:B------:R-:W-:Y:S05]  /*16980*/  BSYNC.RECONVERGENT B1 ;  /* 0x0000000000017941 */ /* 0x000fea0003800200 */
.L_x_13627:
        /* <DEDUP_REMOVED lines=23> */
.L_x_13634:
        /* <DEDUP_REMOVED lines=13> */
.L_x_13636:
[----:B------:R-:W-:Y:S05]  /*16bd0*/  BSYNC.RECONVERGENT B2 ;  /* 0x0000000000027941 */ /* 0x000fea0003800200 */
.L_x_13635:
        /* <DEDUP_REMOVED lines=50> */
[----:B------:R-:W-:Y:S02]  /*16f00*/  HFMA2 R137, -RZ, RZ, 0, 0 ;  /* 0x00000000ff897431 */ /* 0x000fe400000001ff */
[----:B------:R-:W-:Y:S02]  /*16f10*/  VIADD R135, R2, 0x8ff34781 ;  /* 0x8ff3478102877836 */ /* 0x000fe40000000000 */
[----:B------:R-:W-:Y:S01]  /*16f20*/  IMAD.WIDE.U32 R154, R99, -0x2daee0ad, RZ ;  /* 0xd2511f53639a7825 */ /* 0x000fe200078e00ff */
[----:B------:R-:W-:Y:S02]  /*16f30*/  IADD3 R99, PT, PT, R3, -0x695add53, RZ ;  /* 0x96a522ad03637810 */ /* 0x000fe40007ffe0ff */
[----:B------:R-:W-:Y:S01]  /*16f40*/  LOP3.LUT R136, R135, R136, R165, 0x96, !PT ;  /* 0x0000008887887212 */ /* 0x000fe200078e96a5 */
[----:B------:R-:W-:Y:S01]  /*16f50*/  IMAD.MOV.U32 R144, RZ, RZ, R164 ;  /* 0x000000ffff907224 */ /* 0x000fe200078e00a4 */
[----:B------:R-:W-:Y:S02]  /*16f60*/  LOP3.LUT R135, R99, R138, R155, 0x96, !PT ;  /* 0x0000008a63877212 */ /* 0x000fe400078e969b */
[----:B------:R-:W-:Y:S01]  /*16f70*/  MOV R99, R152 ;  /* 0x0000009800637202 */ /* 0x000fe20000000f00 */
[----:B------:R-:W-:-:S07]  /*16f80*/  IMAD.MOV.U32 R152, RZ, RZ, R154 ;  /* 0x000000ffff987224 */ /* 0x000fce00078e009a */
.L_x_13633:
[----:B------:R-:W-:Y:S05]  /*16f90*/  BSYNC.RECONVERGENT B1 ;  /* 0x0000000000017941 */ /* 0x000fea0003800200 */
.L_x_13632:
[----:B------:R-:W-:Y:S01]  /*16fa0*/  I2FP.F32.U32 R99, R99 ;  /* 0x0000006300637245 */ /* 0x000fe20000201000 */
[----:B------:R-:W-:Y:S01]  /*16fb0*/  HADD2.F32 R116, -RZ, R117.H1_H1 ;  /* 0x30000075ff747230 */ /* 0x000fe20000004100 */
        /* <DEDUP_REMOVED lines=18> */
.L_x_13639:
        /* <DEDUP_REMOVED lines=13> */
.L_x_13641:
[----:B------:R-:W-:Y:S05]  /*171b0*/  BSYNC.RECONVERGENT B2 ;  /* 0x0000000000027941 */ /* 0x000fea0003800200 */
.L_x_13640:
        /* <DEDUP_REMOVED lines=59> */
.L_x_13638:
[----:B------:R-:W-:Y:S05]  /*17570*/  BSYNC.RECONVERGENT B1 ;  /* 0x0000000000017941 */ /* 0x000fea0003800200 */
.L_x_13637:
        /* <DEDUP_REMOVED lines=23> */
.L_x_13644:
        /* <DEDUP_REMOVED lines=13> */
.L_x_13646:
[----:B------:R-:W-:Y:S05]  /*177c0*/  BSYNC.RECONVERGENT B2 ;  /* 0x0000000000027941 */ /* 0x000fea0003800200 */
.L_x_13645:
        /* <DEDUP_REMOVED lines=59> */
.L_x_13643:
[----:B------:R-:W-:Y:S05]  /*17b80*/  BSYNC.RECONVERGENT B1 ;  /* 0x0000000000017941 */ /* 0x000fea0003800200 */
.L_x_13642:
[----:B------:R-:W-:Y:S01]  /*17b90*/  ISETP.NE.AND P3, PT, R139, 0x1, PT ;  /* 0x000000018b00780c */ /* 0x000fe20003f65270 */
[----:B------:R-:W-:Y:S01]  /*17ba0*/  BSSY.RECONVERGENT B1, `(.L_x_13647) ;  /* 0x000005a000017945 */ /* 0x000fe20003800200 */
[----:B------:R-:W-:Y:S01]  /*17bb0*/  I2FP.F32.U32 R117, R116 ;  /* 0x0000007400757245 */ /* 0x000fe20000201000 */
[----:B------:R-:W-:Y:S01]  /*17bc0*/  HADD2.F32 R116, -RZ, R118.H0_H0 ;  /* 0x20000076ff747230 */ /* 0x000fe20000004100 */
[----:B------:R-:W-:Y:S01]  /*17bd0*/  MOV R137, R144 ;  /* 0x0000009000897202 */ /* 0x000fe20000000f00 */
[----:B------:R-:W-:Y:S02]  /*17be0*/  IMAD.MOV.U32 R138, RZ, RZ, 0x2 ;  /* 0x00000002ff8a7424 */ /* 0x000fe400078e00ff */
        /* <DEDUP_REMOVED lines=12> */
.L_x_13649:
        /* <DEDUP_REMOVED lines=13> */
.L_x_13651:
[----:B------:R-:W-:Y:S05]  /*17d80*/  BSYNC.RECONVERGENT B2 ;  /* 0x0000000000027941 */ /* 0x000fea0003800200 */
.L_x_13650:
        /* <DEDUP_REMOVED lines=59> */
.L_x_13648:
[----:B------:R-:W-:Y:S05]  /*18140*/  BSYNC.RECONVERGENT B1 ;  /* 0x0000000000017941 */ /* 0x000fea0003800200 */
.L_x_13647:
[----:B------:R-:W-:Y:S01]  /*18150*/  I2FP.F32.U32 R117, R137 ;  /* 0x0000008900757245 */ /* 0x000fe20000201000 */
[----:B------:R-:W-:Y:S01]  /*18160*/  HADD2.F32 R116, -RZ, R162.H0_H0 ;  /* 0x200000a2ff747230 */ /* 0x000fe20000004100 */
[----:B------:R-:W-:Y:S03]  /*18170*/  BSSY.RECONVERGENT B1, `(.L_x_13652) ;  /* 0x000005e000017945 */ /* 0x000fe60003800200 */
[----:B------:R-:W-:Y:S01]  /*18180*/  FFMA.FTZ R117, R117, R150, 1.1641532182693481445e-10 ;  /* 0x2f00000075757423 */ /* 0x000fe20000010096 */
[----:B------:R-:W-:-:S04]  /*18190*/  FMUL.FTZ R116, R116, R149 ;  /* 0x0000009574747220 */ /* 0x000fc80000410000 */
[----:B------:R-:W-:Y:S02]  /*181a0*/  FSETP.GTU.FTZ.AND P3, PT, R117, R148, PT ;  /* 0x000000947500720b */ /* 0x000fe40003f7c000 */
[----:B------:R-:W-:Y:S01]  /*181b0*/  FSEL R117, R146, RZ, P2 ;  /* 0x000000ff92757208 */ /* 0x000fe20001000000 */
[----:B------:R-:W-:Y:S01]  /*181c0*/  HFMA2 R146, -RZ, RZ, 0, 1.1920928955078125e-07 ;  /* 0x00000002ff927431 */ /* 0x000fe200000001ff */
        /* <DEDUP_REMOVED lines=15> */
.L_x_13654:
        /* <DEDUP_REMOVED lines=13> */
.L_x_13656:
[----:B------:R-:W-:Y:S05]  /*18390*/  BSYNC.RECONVERGENT B2 ;  /* 0x0000000000027941 */ /* 0x000fea0003800200 */
.L_x_13655:
        /* <DEDUP_REMOVED lines=59> */
.L_x_13653:
[----:B------:R-:W-:Y:S05]  /*18750*/  BSYNC.RECONVERGENT B1 ;  /* 0x0000000000017941 */ /* 0x000fea0003800200 */
.L_x_13652:
[----:B------:R-:W-:Y:S01]  /*18760*/  ISETP.NE.AND P4, PT, R146, 0x1, PT ;  /* 0x000000019200780c */ /* 0x000fe20003f85270 */
[----:B------:R-:W-:Y:S01]  /*18770*/  HADD2.F32 R118, -RZ, R118.H1_H1 ;  /* 0x30000076ff767230 */ /* 0x000fe20000004100 */
        /* <DEDUP_REMOVED lines=16> */
.L_x_13659:
        /* <DEDUP_REMOVED lines=13> */
.L_x_13661:
[----:B------:R-:W-:Y:S05]  /*18950*/  BSYNC.RECONVERGENT B2 ;  /* 0x0000000000027941 */ /* 0x000fea0003800200 */
.L_x_13660:
        /* <DEDUP_REMOVED lines=47> */
[----:B------:R-:W-:Y:S02]  /*18c50*/  IMAD.MOV.U32 R153, RZ, RZ, RZ ;  /* 0x000000ffff997224 */ /* 0x000fe400078e00ff */
[----:B------:R-:W-:-:S05]  /*18c60*/  IMAD.WIDE.U32 R136, R136, -0x326172a9, RZ ;  /* 0xcd9e8d5788887825 */ /* 0x000fca00078e00ff */
        /* <DEDUP_REMOVED lines=10> */
.L_x_13658:
[----:B------:R-:W-:Y:S05]  /*18d10*/  BSYNC.RECONVERGENT B1 ;  /* 0x0000000000017941 */ /* 0x000fea0003800200 */
.L_x_13657:
[----:B------:R-:W-:Y:S01]  /*18d20*/  I2FP.F32.U32 R117, R137 ;  /* 0x0000008900757245 */ /* 0x000fe20000201000 */
[----:B------:R-:W-:Y:S01]  /*18d30*/  HADD2.F32 R138, -RZ, R162.H1_H1 ;  /* 0x300000a2ff8a7230 */ /* 0x000fe20000004100 */
        /* <DEDUP_REMOVED lines=21> */
.L_x_13664:
        /* <DEDUP_REMOVED lines=13> */
.L_x_13666:
[----:B------:R-:W-:Y:S05]  /*18f60*/  BSYNC.RECONVERGENT B2 ;  /* 0x0000000000027941 */ /* 0x000fea0003800200 */
.L_x_13665:
        /* <DEDUP_REMOVED lines=55> */
[----:B------:R-:W-:Y:S02]  /*192e0*/  HFMA2 R154, -RZ, RZ, 0, 0 ;  /* 0x00000000ff9a7431 */ /* 0x000fe400000001ff */
[----:B------:R-:W-:Y:S01]  /*192f0*/  IMAD.MOV.U32 R144, RZ, RZ, R166 ;  /* 0x000000ffff907224 */ /* 0x000fe200078e00a6 */
[----:B------:R-:W-:Y:S01]  /*19300*/  LOP3.LUT R136, R137, R136, R167, 0x96, !PT ;  /* 0x0000008889887212 */ /* 0x000fe200078e96a7 */
[----:B------:R-:W-:-:S07]  /*19310*/  IMAD.MOV.U32 R152, RZ, RZ, R164 ;  /* 0x000000ffff987224 */ /* 0x000fce00078e00a4 */
.L_x_13663:
[----:B------:R-:W-:Y:S05]  /*19320*/  BSYNC.RECONVERGENT B1 ;  /* 0x0000000000017941 */ /* 0x000fea0003800200 */
.L_x_13662:
        /* <DEDUP_REMOVED lines=18> */
.L_x_13669:
        /* <DEDUP_REMOVED lines=13> */
.L_x_13671:
[----:B------:R-:W-:Y:S05]  /*19520*/  BSYNC.RECONVERGENT B2 ;  /* 0x0000000000027941 */ /* 0x000fea0003800200 */
.L_x_13670:
        /* <DEDUP_REMOVED lines=59> */
.L_x_13668:
[----:B------:R-:W-:Y:S05]  /*198e0*/  BSYNC.RECONVERGENT B1 ;  /* 0x0000000000017941 */ /* 0x000fea0003800200 */
.L_x_13667:
[----:B------:R-:W-:Y:S01]  /*198f0*/  I2FP.F32.U32 R137, R146 ;  /* 0x0000009200897245 */ /* 0x000fe20000201000 */
[----:B------:R-:W-:Y:S01]  /*19900*/  HADD2.F32 R118, -RZ, R163.H0_H0 ;  /* 0x200000a3ff767230 */ /* 0x000fe20000004100 */
[----:B------:R-:W-:Y:S01]  /*19910*/  FSEL R153, R153, RZ, P4 ;  /* 0x000000ff99997208 */ /* 0x000fe20002000000 */
[----:B------:R-:W-:Y:S01]  /*19920*/  BSSY.RECONVERGENT B1, `(.L_x_13672) ;  /* 0x000005d000017945 */ /* 0x000fe20003800200 */
[----:B------:R-:W-:Y:S02]  /*19930*/  HFMA2 R164, -RZ, RZ, 0, 1.1920928955078125e-07 ;  /* 0x00000002ffa47431 */ /* 0x000fe400000001ff */
        /* <DEDUP_REMOVED lines=18> */
.L_x_13674:
        /* <DEDUP_REMOVED lines=13> */
.L_x_13676:
[----:B------:R-:W-:Y:S05]  /*19b30*/  BSYNC.RECONVERGENT B2 ;  /* 0x0000000000027941 */ /* 0x000fea0003800200 */
.L_x_13675:
        /* <DEDUP_REMOVED lines=55> */
[----:B------:R-:W-:Y:S02]  /*19eb0*/  HFMA2 R164, -RZ, RZ, 0, 0 ;  /* 0x00000000ffa47431 */ /* 0x000fe400000001ff */
[----:B------:R-:W-:Y:S01]  /*19ec0*/  IMAD.MOV.U32 R144, RZ, RZ, R170 ;  /* 0x000000ffff907224 */ /* 0x000fe200078e00aa */
[----:B------:R-:W-:Y:S01]  /*19ed0*/  LOP3.LUT R135, R135, R154, R167, 0x96, !PT ;  /* 0x0000009a87877212 */ /* 0x000fe200078e96a7 */
[----:B------:R-:W-:-:S07]  /*19ee0*/  IMAD.MOV.U32 R152, RZ, RZ, R166 ;  /* 0x000000ffff987224 */ /* 0x000fce00078e00a6 */
.L_x_13673:
[----:B------:R-:W-:Y:S05]  /*19ef0*/  BSYNC.RECONVERGENT B1 ;  /* 0x0000000000017941 */ /* 0x000fea0003800200 */
.L_x_13672:
        /* <DEDUP_REMOVED lines=18> */
.L_x_13679:
        /* <DEDUP_REMOVED lines=15> */
.L_x_13681:
[----:B------:R-:W-:Y:S05]  /*1a110*/  BSYNC.RECONVERGENT B2 ;  /* 0x0000000000027941 */ /* 0x000fea0003800200 */
.L_x_13680:
        /* <DEDUP_REMOVED lines=59> */
.L_x_13678:
[----:B------:R-:W-:Y:S05]  /*1a4d0*/  BSYNC.RECONVERGENT B1 ;  /* 0x0000000000017941 */ /* 0x000fea0003800200 */
.L_x_13677:
        /* <DEDUP_REMOVED lines=11> */
.L_x_13601:
[----:B------:R-:W-:Y:S01]  /*1a590*/  ISETP.NE.AND P2, PT, R146, 0x1, PT ;  /* 0x000000019200780c */ /* 0x000fe20003f45270 */
[----:B------:R-:W-:Y:S01]  /*1a5a0*/  BSSY.RECONVERGENT B1, `(.L_x_13683) ;  /* 0x0000057000017945 */ /* 0x000fe20003800200 */
[----:B--2---:R-:W-:Y:S02]  /*1a5b0*/  HFMA2 R99, -RZ, RZ, 0, 1.1920928955078125e-07 ;  /* 0x00000002ff637431 */ /* 0x004fe400000001ff */
        /* <DEDUP_REMOVED lines=13> */
.L_x_13685:
        /* <DEDUP_REMOVED lines=13> */
.L_x_13687:
[----:B------:R-:W-:Y:S05]  /*1a760*/  BSYNC.RECONVERGENT B2 ;  /* 0x0000000000027941 */ /* 0x000fea0003800200 */
.L_x_13686:
[----:B------:R-:W-:Y:S01]  /*1a770*/  IMAD.WIDE.U32 R98, R169, -0x326172a9, RZ ;  /* 0xcd9e8d57a9627825 */ /* 0x000fe200078e00ff */
[----:B------:R-:W-:Y:S02]  /*1a780*/  LOP3.LUT R154, R145, R97, R3, 0x96, !PT ;  /* 0x00000061919a7212 */ /* 0x000fe400078e9603 */
[----:B------:R-:W-:Y:S02]  /*1a790*/  IADD3 R97, PT, PT, R2, -0x61c88647, RZ ;  /* 0x9e3779b902617810 */ /* 0x000fe40007ffe0ff */
[----:B------:R-:W-:Y:S01]  /*1a7a0*/  LOP3.LUT R152, R129, R99, R2, 0x96, !PT ;  /* 0x0000006381987212 */ /* 0x000fe200078e9602 */
[----:B------:R-:W-:Y:S01]  /*1a7b0*/  IMAD.WIDE.U32 R154, R154, -0x326172a9, RZ ;  /* 0xcd9e8d579a9a7825 */ /* 0x000fe200078e00ff */
[C---:B------:R-:W-:Y:S02]  /*1a7c0*/  IADD3 R135, PT, PT, R3.reuse, 0x76cf5d0a, RZ ;  /* 0x76cf5d0a03877810 */ /* 0x040fe40007ffe0ff */
[----:B------:R-:W-:Y:S01]  /*1a7d0*/  IADD3 R149, PT, PT, R3, 0x646e171e, RZ ;  /* 0x646e171e03957810 */ /* 0x000fe20007ffe0ff */
        /* <DEDUP_REMOVED lines=48> */
[----:B------:R-:W-:-:S05]  /*1aae0*/  VIADD R135, R3, 0x96a522ad ;  /* 0x96a522ad03877836 */ /* 0x000fca0000000000 */
[----:B------:R-:W-:Y:S01]  /*1aaf0*/  LOP3.LUT R135, R135, R96, R153, 0x96, !PT ;  /* 0x0000006087877212 */ /* 0x000fe200078e9699 */
[----:B------:R-:W-:-:S07]  /*1ab00*/  IMAD.MOV.U32 R96, RZ, RZ, R150 ;  /* 0x000000ffff607224 */ /* 0x000fce00078e0096 */
.L_x_13684:
[----:B------:R-:W-:Y:S05]  /*1ab10*/  BSYNC.RECONVERGENT B1 ;  /* 0x0000000000017941 */ /* 0x000fea0003800200 */
.L_x_13683:
        /* <DEDUP_REMOVED lines=8> */
[----:B------:R-:W-:-:S03]  /*1aba0*/  MOV R146, 0x2 ;  /* 0x0000000200927802 */ /* 0x000fc60000000f00 */
        /* <DEDUP_REMOVED lines=12> */
.L_x_13690:
        /* <DEDUP_REMOVED lines=13> */
.L_x_13692:
[----:B------:R-:W-:Y:S05]  /*1ad40*/  BSYNC.RECONVERGENT B2 ;  /* 0x0000000000027941 */ /* 0x000fea0003800200 */
.L_x_13691:
        /* <DEDUP_REMOVED lines=59> */
.L_x_13689:
[----:B------:R-:W-:Y:S05]  /*1b100*/  BSYNC.RECONVERGENT B1 ;  /* 0x0000000000017941 */ /* 0x000fea0003800200 */
.L_x_13688:
[----:B------:R-:W-:Y:S01]  /*1b110*/  I2FP.F32.U32 R99, R98 ;  /* 0x0000006200637245 */ /* 0x000fe20000201000 */
[----:B------:R-:W-:Y:S01]  /*1b120*/  BSSY.RECONVERGENT B1, `(.L_x_13693) ;  /* 0x000005b000017945 */ /* 0x000fe20003800200 */
[----:B------:R-:W-:Y:S01]  /*1b130*/  ISETP.NE.AND P2, PT, R146, 0x1, PT ;  /* 0x000000019200780c */ /* 0x000fe20003f45270 */
[----:B------:R-:W-:Y:S01]  /*1b140*/  HADD2.F32 R116, -RZ, R116.H1_H1 ;  /* 0x30000074ff747230 */ /* 0x000fe20000004100 */
        /* <DEDUP_REMOVED lines=15> */
.L_x_13695:
        /* <DEDUP_REMOVED lines=13> */
.L_x_13697:
[----:B------:R-:W-:Y:S05]  /*1b310*/  BSYNC.RECONVERGENT B2 ;  /* 0x0000000000027941 */ /* 0x000fea0003800200 */
.L_x_13696:
        /* <DEDUP_REMOVED lines=59> */
.L_x_13694:
[----:B------:R-:W-:Y:S05]  /*1b6d0*/  BSYNC.RECONVERGENT B1 ;  /* 0x0000000000017941 */ /* 0x000fea0003800200 */
.L_x_13693:
[----:B------:R-:W-:Y:S01]  /*1b6e0*/  I2FP.F32.U32 R99, R98 ;  /* 0x0000006200637245 */ /* 0x000fe20000201000 */
[----:B------:R-:W-:Y:S01]  /*1b6f0*/  BSSY.RECONVERGENT B1, `(.L_x_13698) ;  /* 0x000005b000017945 */ /* 0x000fe20003800200 */
[----:B------:R-:W-:Y:S01]  /*1b700*/  ISETP.NE.AND P2, PT, R150, 0x1, PT ;  /* 0x000000019600780c */ /* 0x000fe20003f45270 */
[----:B------:R-:W-:Y:S01]  /*1b710*/  HFMA2 R153, -RZ, RZ, 0, 1.1920928955078125e-07 ;  /* 0x00000002ff997431 */ /* 0x000fe200000001ff */
[----:B------:R-:W-:Y:S01]  /*1b720*/  LOP3.LUT R151, R151, 0xfffffffb, RZ, 0xc0, !PT ;  /* 0xfffffffb97977812 */ /* 0x000fe200078ec0ff */
[----:B------:R-:W-:Y:S01]  /*1b730*/  FFMA.FTZ R146, R99, R96, 1.1641532182693481445e-10 ;  /* 0x2f00000063927423 */ /* 0x000fe20000010060 */
[----:B------:R-:W-:Y:S02]  /*1b740*/  HADD2.F32 R98, -RZ, R117.H0_H0 ;  /* 0x20000075ff627230 */ /* 0x000fe40000004100 */
        /* <DEDUP_REMOVED lines=12> */
.L_x_13700:
        /* <DEDUP_REMOVED lines=13> */
.L_x_13702:
[----:B------:R-:W-:Y:S05]  /*1b8e0*/  BSYNC.RECONVERGENT B2 ;  /* 0x0000000000027941 */ /* 0x000fea0003800200 */
.L_x_13701:
        /* <DEDUP_REMOVED lines=59> */
.L_x_13699:
[----:B------:R-:W-:Y:S05]  /*1bca0*/  BSYNC.RECONVERGENT B1 ;  /* 0x0000000000017941 */ /* 0x000fea0003800200 */
.L_x_13698:
[----:B------:R-:W-:Y:S01]  /*1bcb0*/  I2FP.F32.U32 R99, R99 ;  /* 0x0000006300637245 */ /* 0x000fe20000201000 */
[----:B------:R-:W-:Y:S01]  /*1bcc0*/  BSSY.RECONVERGENT B1, `(.L_x_13703) ;  /* 0x000005b000017945 */ /* 0x000fe20003800200 */
[----:B------:R-:W-:Y:S01]  /*1bcd0*/  ISETP.NE.AND P2, PT, R153, 0x1, PT ;  /* 0x000000019900780c */ /* 0x000fe20003f45270 */
[----:B------:R-:W-:Y:S01]  /*1bce0*/  HADD2.F32 R117, -RZ, R117.H1_H1 ;  /* 0x30000075ff757230 */ /* 0x000fe20000004100 */
        /* <DEDUP_REMOVED lines=15> */
.L_x_13705:
        /* <DEDUP_REMOVED lines=13> */
.L_x_13707:
[----:B------:R-:W-:Y:S05]  /*1beb0*/  BSYNC.RECONVERGENT B2 ;  /* 0x0000000000027941 */ /* 0x000fea0003800200 */
.L_x_13706:
        /* <DEDUP_REMOVED lines=59> */
.L_x_13704:
[----:B------:R-:W-:Y:S05]  /*1c270*/  BSYNC.RECONVERGENT B1 ;  /* 0x0000000000017941 */ /* 0x000fea0003800200 */
.L_x_13703:
        /* <DEDUP_REMOVED lines=17> */
.L_x_13710:
        /* <DEDUP_REMOVED lines=13> */
.L_x_13712:
[----:B------:R-:W-:Y:S05]  /*1c460*/  BSYNC.RECONVERGENT B2 ;  /* 0x0000000000027941 */ /* 0x000fea0003800200 */
.L_x_13711:
        /* <DEDUP_REMOVED lines=48> */
[----:B------:R-:W-:Y:S01]  /*1c770*/  LOP3.LUT R153, R153, R166, R155, 0x96, !PT ;  /* 0x000000a699997212 */ /* 0x000fe200078e969b */
[----:B------:R-:W-:Y:S01]  /*1c780*/  HFMA2 R155, -RZ, RZ, 0, 0 ;  /* 0x00000000ff9b7431 */ /* 0x000fe200000001ff */
        /* <DEDUP_REMOVED lines=8> */
[----:B------:R-:W-:-:S07]  /*1c810*/  IMAD.MOV.U32 R152, RZ, RZ, R166 ;  /* 0x000000ffff987224 */ /* 0x000fce00078e00a6 */
.L_x_13709:
[----:B------:R-:W-:Y:S05]  /*1c820*/  BSYNC.RECONVERGENT B1 ;  /* 0x0000000000017941 */ /* 0x000fea0003800200 */
.L_x_13708:
[----:B------:R-:W-:Y:S01]  /*1c830*/  ISETP.NE.AND P4, PT, R155, 0x1, PT ;  /* 0x000000019b00780c */ /* 0x000fe20003f85270 */
[----:B------:R-:W-:Y:S01]  /*1c840*/  BSSY.RECONVERGENT B1, `(.L_x_13713) ;  /* 0x0000059000017945 */ /* 0x000fe20003800200 */
[----:B------:R-:W-:Y:S01]  /*1c850*/  I2FP.F32.U32 R153, R150 ;  /* 0x0000009600997245 */ /* 0x000fe20000201000 */
[----:B------:R-:W-:Y:S01]  /*1c860*/  HADD2.F32 R118, -RZ, R118.H1_H1 ;  /* 0x30000076ff767230 */ /* 0x000fe20000004100 */
        /* <DEDUP_REMOVED lines=13> */
.L_x_13715:
        /* <DEDUP_REMOVED lines=13> */
.L_x_13717:
[----:B------:R-:W-:Y:S05]  /*1ca10*/  BSYNC.RECONVERGENT B2 ;  /* 0x0000000000027941 */ /* 0x000fea0003800200 */
.L_x_13716:
        /* <DEDUP_REMOVED lines=57> */
[----:B------:R-:W-:Y:S01]  /*1cdb0*/  LOP3.LUT R135, R135, R154, R167, 0x96, !PT ;  /* 0x0000009a87877212 */ /* 0x000fe200078e96a7 */
[----:B------:R-:W-:-:S07]  /*1cdc0*/  IMAD.MOV.U32 R154, RZ, RZ, RZ ;  /* 0x000000ffff9a7224 */ /* 0x000fce00078e00ff */
.L_x_13714:
[----:B------:R-:W-:Y:S05]  /*1cdd0*/  BSYNC.RECONVERGENT B1 ;  /* 0x0000000000017941 */ /* 0x000fea0003800200 */
.L_x_13713:
[----:B------:R-:W-:Y:S01]  /*1cde0*/  ISETP.NE.AND P5, PT, R154, 0x1, PT ;  /* 0x000000019a00780c */ /* 0x000fe20003fa5270 */
[----:B------:R-:W-:Y:S01]  /*1cdf0*/  BSSY.RECONVERGENT B1, `(.L_x_13718) ;  /* 0x0000059000017945 */ /* 0x000fe20003800200 */
[----:B------:R-:W-:Y:S01]  /*1ce00*/  I2FP.F32.U32 R153, R150 ;  /* 0x0000009600997245 */ /* 0x000fe20000201000 */
[----:B------:R-:W-:Y:S02]  /*1ce10*/  HFMA2 R146, -RZ, RZ, 0, 1.1920928955078125e-07 ;  /* 0x00000002ff927431 */ /* 0x000fe400000001ff */
[----:B------:R-:W-:Y:S02]  /*1ce20*/  HADD2.F32 R172, -RZ, R119.H0_H0 ;  /* 0x20000077ffac7230 */ /* 0x000fe40000004100 */
        /* <DEDUP_REMOVED lines=12> */
.L_x_13720:
        /* <DEDUP_REMOVED lines=13> */
.L_x_13722:
[----:B------:R-:W-:Y:S05]  /*1cfc0*/  BSYNC.RECONVERGENT B2 ;  /* 0x0000000000027941 */ /* 0x000fea0003800200 */
.L_x_13721:
        /* <DEDUP_REMOVED lines=56> */
[----:B------:R-:W-:Y:S01]  /*1d350*/  MOV R153, R152 ;  /* 0x0000009800997202 */ /* 0x000fe20000000f00 */
[----:B------:R-:W-:Y:S01]  /*1d360*/  IMAD.MOV.U32 R152, RZ, RZ, R166 ;  /* 0x000000ffff987224 */ /* 0x000fe200078e00a6 */
[----:B------:R-:W-:-:S07]  /*1d370*/  LOP3.LUT R135, R135, R154, R167, 0x96, !PT ;  /* 0x0000009a87877212 */ /* 0x000fce00078e96a7 */
.L_x_13719:
[----:B------:R-:W-:Y:S05]  /*1d380*/  BSYNC.RECONVERGENT B1 ;  /* 0x0000000000017941 */ /* 0x000fea0003800200 */
.L_x_13718:
        /* <DEDUP_REMOVED lines=37> */
.L_x_13682:
        /* <DEDUP_REMOVED lines=27> */
[----:B0-----:R-:W-:Y:S02]  /*1d790*/  PRMT R154, R138, 0x7104, RZ ;  /* 0x000071048a9a7816 */ /* 0x001fe400000000ff */
        /* <DEDUP_REMOVED lines=11> */
[----:B-1----:R-:W-:Y:S01]  /*1d850*/  IMAD.WIDE.U32 R170, R0, 0x8, R170 ;  /* 0x0000000800aa7825 */ /* 0x002fe200078e00aa */
[----:B------:R-:W-:Y:S02]  /*1d860*/  LOP3.LUT R154, R166, R154, R164, 0xfe, !PT ;  /* 0x0000009aa69a7212 */ /* 0x000fe400078efea4 */
[----:B------:R-:W-:Y:S02]  /*1d870*/  LOP3.LUT R155, R149, R167, RZ, 0xfc, !PT ;  /* 0x000000a7959b7212 */ /* 0x000fe400078efcff */
[----:B------:R-:W-:-:S05]  /*1d880*/  LOP3.LUT R154, R154, 0xff, R143, 0xf8, !PT ;  /* 0x000000ff9a9a7812 */ /* 0x000fca00078ef88f */
[----:B------:R1:W-:Y:S02]  /*1d890*/  STG.E.64 desc[UR6][R170.64], R154 ;  /* 0x0000009aaa007986 */ /* 0x0003e4000c101b06 */
.L_x_13723:
[----:B------:R-:W-:Y:S01]  /*1d8a0*/  MOV R150, R152 ;  /* 0x0000009800967202 */ /* 0x000fe20000000f00 */
[----:B------:R-:W-:-:S07]  /*1d8b0*/  VIADD R0, R0, 0x80 ;  /* 0x0000008000007836 */ /* 0x000fce0000000000 */
.L_x_13600:
[----:B------:R-:W-:Y:S05]  /*1d8c0*/  BSYNC.RECONVERGENT B0 ;  /* 0x0000000000007941 */ /* 0x000fea0003800200 */
.L_x_13599:
        /* <DEDUP_REMOVED lines=36> */
.L_x_13729:
        /* <DEDUP_REMOVED lines=13> */
.L_x_13731:
[----:B------:R-:W-:Y:S05]  /*1dbe0*/  BSYNC.RECONVERGENT B2 ;  /* 0x0000000000027941 */ /* 0x000fea0003800200 */
.L_x_13730:
        /* <DEDUP_REMOVED lines=57> */
[----:B------:R-:W-:-:S07]  /*1df80*/  IMAD.MOV.U32 R100, RZ, RZ, R150 ;  /* 0x000000ffff647224 */ /* 0x000fce00078e0096 */
.L_x_13728:
[----:B------:R-:W-:Y:S05]  /*1df90*/  BSYNC.RECONVERGENT B1 ;  /* 0x0000000000017941 */ /* 0x000fea0003800200 */
.L_x_13727:
        /* <DEDUP_REMOVED lines=9> */
[----:B------:R-:W-:Y:S02]  /*1e030*/  MOV R103, 0x2 ;  /* 0x0000000200677802 */ /* 0x000fe40000000f00 */
        /* <DEDUP_REMOVED lines=13> */
.L_x_13734:
        /* <DEDUP_REMOVED lines=13> */
.L_x_13736:
[----:B------:R-:W-:Y:S05]  /*1e1e0*/  BSYNC.RECONVERGENT B2 ;  /* 0x0000000000027941 */ /* 0x000fea0003800200 */
.L_x_13735:
        /* <DEDUP_REMOVED lines=50> */
[----:B------:R-:W-:Y:S01]  /*1e510*/  HFMA2 R103, -RZ, RZ, 0, 0 ;  /* 0x00000000ff677431 */ /* 0x000fe200000001ff */
        /* <DEDUP_REMOVED lines=8> */
.L_x_13733:
[----:B------:R-:W-:Y:S05]  /*1e5a0*/  BSYNC.RECONVERGENT B1 ;  /* 0x0000000000017941 */ /* 0x000fea0003800200 */
.L_x_13732:
        /* <DEDUP_REMOVED lines=23> */
.L_x_13739:
        /* <DEDUP_REMOVED lines=13> */
.L_x_13741:
[----:B------:R-:W-:Y:S05]  /*1e7f0*/  BSYNC.RECONVERGENT B2 ;  /* 0x0000000000027941 */ /* 0x000fea0003800200 */
.L_x_13740:
        /* <DEDUP_REMOVED lines=59> */
.L_x_13738:
[----:B------:R-:W-:Y:S05]  /*1ebb0*/  BSYNC.RECONVERGENT B1 ;  /* 0x0000000000017941 */ /* 0x000fea0003800200 */
.L_x_13737:
[----:B------:R-:W-:Y:S01]  /*1ebc0*/  I2FP.F32.U32 R101, R101 ;  /* 0x0000006500657245 */ /* 0x000fe20000201000 */
[----:B------:R-:W-:Y:S01]  /*1ebd0*/  HADD2.F32 R120, -RZ, R120.H1_H1 ;  /* 0x30000078ff787230 */ /* 0x000fe20000004100 */
        /* <DEDUP_REMOVED lines=18> */
.L_x_13744:
        /* <DEDUP_REMOVED lines=13> */
.L_x_13746:
[----:B------:R-:W-:Y:S05]  /*1edd0*/  BSYNC.RECONVERGENT B2 ;  /* 0x0000000000027941 */ /* 0x000fea0003800200 */
.L_x_13745:
        /* <DEDUP_REMOVED lines=59> */
.L_x_13743:
[----:B------:R-:W-:Y:S05]  /*1f190*/  BSYNC.RECONVERGENT B1 ;  /* 0x0000000000017941 */ /* 0x000fea0003800200 */
.L_x_13742:
        /* <DEDUP_REMOVED lines=23> */
.L_x_13749:
        /* <DEDUP_REMOVED lines=13> */
.L_x_13751:
[----:B------:R-:W-:Y:S05]  /*1f3e0*/  BSYNC.RECONVERGENT B2 ;  /* 0x0000000000027941 */ /* 0x000fea0003800200 */
.L_x_13750:
        /* <DEDUP_REMOVED lines=59> */
.L_x_13748:
[----:B------:R-:W-:Y:S05]  /*1f7a0*/  BSYNC.RECONVERGENT B1 ;  /* 0x0000000000017941 */ /* 0x000fea0003800200 */
.L_x_13747:
[----:B------:R-:W-:Y:S01]  /*1f7b0*/  I2FP.F32.U32 R103, R102 ;  /* 0x0000006600677245 */ /* 0x000fe20000201000 */
[----:B------:R-:W-:Y:S01]  /*1f7c0*/  HADD2.F32 R102, -RZ, R121.H0_H0 ;  /* 0x20000079ff667230 */ /* 0x000fe20000004100 */
        /* <DEDUP_REMOVED lines=18> */
.L_x_13754:
        /* <DEDUP_REMOVED lines=13> */
.L_x_13756:
[----:B------:R-:W-:Y:S05]  /*1f9c0*/  BSYNC.RECONVERGENT B2 ;  /* 0x0000000000027941 */ /* 0x000fea0003800200 */
.L_x_13755:
        /* <DEDUP_REMOVED lines=55> */
[----:B------:R-:W-:Y:S02]  /*1fd40*/  IMAD.MOV.U32 R152, RZ, RZ, R138 ;  /* 0x000000ffff987224 */ /* 0x000fe400078e008a */
[----:B------:R-:W-:Y:S02]  /*1fd50*/  HFMA2 R138, -RZ, RZ, 0, 0 ;  /* 0x00000000ff8a7431 */ /* 0x000fe400000001ff */
[----:B------:R-:W-:Y:S01]  /*1fd60*/  IMAD.MOV.U32 R144, RZ, RZ, R140 ;  /* 0x000000ffff907224 */ /* 0x000fe200078e008c */
[----:B------:R-:W-:-:S07]  /*1fd70*/  LOP3.LUT R135, R135, R102, R139, 0x96, !PT ;  /* 0x0000006687877212 */ /* 0x000fce00078e968b */
.L_x_13753:
[----:B------:R-:W-:Y:S05]  /*1fd80*/  BSYNC.RECONVERGENT B1 ;  /* 0x0000000000017941 */ /* 0x000fea0003800200 */
.L_x_13752:
        /* <DEDUP_REMOVED lines=23> */
.L_x_13759:
        /* <DEDUP_REMOVED lines=13> */
.L_x_13761:
[----:B------:R-:W-:Y:S05]  /*1ffd0*/  BSYNC.RECONVERGENT B2 ;  /* 0x0000000000027941 */ /* 0x000fea0003800200 */
.L_x_13760:
        /* <DEDUP_REMOVED lines=46> */
[----:B------:R-:W-:-:S03]  /*202c0*/  LOP3.LUT R135, R135, R154, R139, 0x96, !PT ;  /* 0x0000009a87877212 */ /* 0x000fc600078e968b */
        /* <DEDUP_REMOVED lines=12> */
.L_x_13758:
[----:B------:R-:W-:Y:S05]  /*20390*/  BSYNC.RECONVERGENT B1 ;  /* 0x0000000000017941 */ /* 0x000fea0003800200 */
.L_x_13757:
        /* <DEDUP_REMOVED lines=20> */
.L_x_13764:
        /* <DEDUP_REMOVED lines=13> */
.L_x_13766:
[----:B------:R-:W-:Y:S05]  /*205b0*/  BSYNC.RECONVERGENT B2 ;  /* 0x0000000000027941 */ /* 0x000fea0003800200 */
.L_x_13765:
        /* <DEDUP_REMOVED lines=53> */
[----:B------:R-:W-:Y:S02]  /*20910*/  LOP3.LUT R136, R121, R136, R155, 0x96, !PT ;  /* 0x0000008879887212 */ /* 0x000fe400078e969b */
[----:B------:R-:W-:Y:S01]  /*20920*/  MOV R121, R152 ;  /* 0x0000009800797202 */ /* 0x000fe20000000f00 */
[----:B------:R-:W-:Y:S02]  /*20930*/  IMAD.MOV.U32 R152, RZ, RZ, R138 ;  /* 0x000000ffff987224 */ /* 0x000fe400078e008a */
[----:B------:R-:W-:Y:S02]  /*20940*/  HFMA2 R138, -RZ, RZ, 0, 0 ;  /* 0x00000000ff8a7431 */ /* 0x000fe400000001ff */
[----:B------:R-:W-:Y:S01]  /*20950*/  IMAD.MOV.U32 R144, RZ, RZ, R154 ;  /* 0x000000ffff907224 */ /* 0x000fe200078e009a */
[----:B------:R-:W-:-:S07]  /*20960*/  LOP3.LUT R135, R135, R120, R139, 0x96, !PT ;  /* 0x0000007887877212 */ /* 0x000fce00078e968b */
.L_x_13763:
[----:B------:R-:W-:Y:S05]  /*20970*/  BSYNC.RECONVERGENT B1 ;  /* 0x0000000000017941 */ /* 0x000fea0003800200 */
.L_x_13762:
        /* <DEDUP_REMOVED lines=23> */
.L_x_13769:
        /* <DEDUP_REMOVED lines=13> */
.L_x_13771:
[----:B------:R-:W-:Y:S05]  /*20bc0*/  BSYNC.RECONVERGENT B2 ;  /* 0x0000000000027941 */ /* 0x000fea0003800200 */
.L_x_13770:
        /* <DEDUP_REMOVED lines=59> */
.L_x_13768:
[----:B------:R-:W-:Y:S05]  /*20f80*/  BSYNC.RECONVERGENT B1 ;  /* 0x0000000000017941 */ /* 0x000fea0003800200 */
.L_x_13767:
[----:B------:R-:W-:Y:S01]  /*20f90*/  ISETP.NE.AND P3, PT, R139, 0x1, PT ;  /* 0x000000018b00780c */ /* 0x000fe20003f65270 */
[----:B------:R-:W-:Y:S01]  /*20fa0*/  BSSY.RECONVERGENT B1, `(.L_x_13772) ;  /* 0x000005a000017945 */ /* 0x000fe20003800200 */
[----:B------:R-:W-:Y:S01]  /*20fb0*/  I2FP.F32.U32 R121, R120 ;  /* 0x0000007800797245 */ /* 0x000fe20000201000 */
[----:B------:R-:W-:Y:S02]  /*20fc0*/  HADD2.F32 R120, -RZ, R122.H0_H0 ;  /* 0x2000007aff787230 */ /* 0x000fe40000004100 */
[----:B------:R-:W-:Y:S02]  /*20fd0*/  HFMA2 R138, -RZ, RZ, 0, 1.1920928955078125e-07 ;  /* 0x00000002ff8a7431 */ /* 0x000fe400000001ff */
        /* <DEDUP_REMOVED lines=13> */
.L_x_13774:
        /* <DEDUP_REMOVED lines=13> */
.L_x_13776:
[----:B------:R-:W-:Y:S05]  /*21180*/  BSYNC.RECONVERGENT B2 ;  /* 0x0000000000027941 */ /* 0x000fea0003800200 */
.L_x_13775:
        /* <DEDUP_REMOVED lines=49> */
[----:B------:R-:W-:Y:S02]  /*214a0*/  LOP3.LUT R135, R135, R154, R137, 0x96, !PT ;  /* 0x0000009a87877212 */ /* 0x000fe400078e9689 */
[----:B------:R-:W-:Y:S01]  /*214b0*/  MOV R137, R152 ;  /* 0x0000009800897202 */ /* 0x000fe20000000f00 */
        /* <DEDUP_REMOVED lines=8> */
.L_x_13773:
[----:B------:R-:W-:Y:S05]  /*21540*/  BSYNC.RECONVERGENT B1 ;  /* 0x0000000000017941 */ /* 0x000fea0003800200 */
.L_x_13772:
        /* <DEDUP_REMOVED lines=23> */
.L_x_13779:
        /* <DEDUP_REMOVED lines=13> */
.L_x_13781:
[----:B------:R-:W-:Y:S05]  /*21790*/  BSYNC.RECONVERGENT B2 ;  /* 0x0000000000027941 */ /* 0x000fea0003800200 */
.L_x_13780:
        /* <DEDUP_REMOVED lines=59> */
.L_x_13778:
[----:B------:R-:W-:Y:S05]  /*21b50*/  BSYNC.RECONVERGENT B1 ;  /* 0x0000000000017941 */ /* 0x000fea0003800200 */
.L_x_13777:
[----:B------:R-:W-:Y:S01]  /*21b60*/  ISETP.NE.AND P4, PT, R146, 0x1, PT ;  /* 0x000000019200780c */ /* 0x000fe20003f85270 */
[----:B------:R-:W-:Y:S01]  /*21b70*/  HADD2.F32 R122, -RZ, R122.H1_H1 ;  /* 0x3000007aff7a7230 */ /* 0x000fe20000004100 */
        /* <DEDUP_REMOVED lines=16> */
.L_x_13784:
        /* <DEDUP_REMOVED lines=13> */
.L_x_13786:
[----:B------:R-:W-:Y:S05]  /*21d50*/  BSYNC.RECONVERGENT B2 ;  /* 0x0000000000027941 */ /* 0x000fea0003800200 */
.L_x_13785:
        /* <DEDUP_REMOVED lines=51> */
[----:B------:R-:W-:-:S03]  /*22090*/  MOV R137, R152 ;  /* 0x0000009800897202 */ /* 0x000fc60000000f00 */
[----:B------:R-:W-:Y:S02]  /*220a0*/  VIADD R135, R2, 0x8ff34781 ;  /* 0x8ff3478102877836 */ /* 0x000fe40000000000 */
[----:B------:R-:W-:Y:S01]  /*220b0*/  IMAD.WIDE.U32 R164, R121, -0x2daee0ad, RZ ;  /* 0xd2511f5379a47825 */ /* 0x000fe200078e00ff */
[----:B------:R-:W-:Y:S02]  /*220c0*/  IADD3 R121, PT, PT, R3, -0x695add53, RZ ;  /* 0x96a522ad03797810 */ /* 0x000fe40007ffe0ff */
[----:B------:R-:W-:Y:S01]  /*220d0*/  LOP3.LUT R136, R135, R136, R167, 0x96, !PT ;  /* 0x0000008887887212 */ /* 0x000fe200078e96a7 */
[----:B------:R-:W-:Y:S01]  /*220e0*/  IMAD.MOV.U32 R144, RZ, RZ, R166 ;  /* 0x000000ffff907224 */ /* 0x000fe200078e00a6 */
[----:B------:R-:W-:Y:S01]  /*220f0*/  LOP3.LUT R135, R121, R154, R165, 0x96, !PT ;  /* 0x0000009a79877212 */ /* 0x000fe200078e96a5 */
[----:B------:R-:W-:-:S07]  /*22100*/  IMAD.MOV.U32 R152, RZ, RZ, R164 ;  /* 0x000000ffff987224 */ /* 0x000fce00078e00a4 */
.L_x_13783:
[----:B------:R-:W-:Y:S05]  /*22110*/  BSYNC.RECONVERGENT B1 ;  /* 0x0000000000017941 */ /* 0x000fea0003800200 */
.L_x_13782:
        /* <DEDUP_REMOVED lines=23> */
.L_x_13789:
        /* <DEDUP_REMOVED lines=13> */
.L_x_13791:
[----:B------:R-:W-:Y:S05]  /*22360*/  BSYNC.RECONVERGENT B2 ;  /* 0x0000000000027941 */ /* 0x000fea0003800200 */
.L_x_13790:
        /* <DEDUP_REMOVED lines=59> */
.L_x_13788:
[----:B------:R-:W-:Y:S05]  /*22720*/  BSYNC.RECONVERGENT B1 ;  /* 0x0000000000017941 */ /* 0x000fea0003800200 */
.L_x_13787:
        /* <DEDUP_REMOVED lines=18> */
.L_x_13794:
        /* <DEDUP_REMOVED lines=13> */
.L_x_13796:
[----:B------:R-:W-:Y:S05]  /*22920*/  BSYNC.RECONVERGENT B2 ;  /* 0x0000000000027941 */ /* 0x000fea0003800200 */
.L_x_13795:
        /* <DEDUP_REMOVED lines=43> */
[----:B------:R-:W-:Y:S01]  /*22be0*/  LOP3.LUT R136, R135, R136, R165, 0x96, !PT ;  /* 0x0000008887887212 */ /* 0x000fe200078e96a5 */
[----:B------:R-:W-:Y:S01]  /*22bf0*/  VIADD R165, R3, 0xdb3d7428 ;  /* 0xdb3d742803a57836 */ /* 0x000fe20000000000 */
[----:B------:R-:W-:Y:S01]  /*22c00*/  IADD3 R135, PT, PT, R2, -0xe443238, RZ ;  /* 0xf1bbcdc802877810 */ /* 0x000fe20007ffe0ff */
[----:B------:R-:W-:-:S04]  /*22c10*/  IMAD.WIDE.U32 R154, R154, -0x2daee0ad, RZ ;  /* 0xd2511f539a9a7825 */ /* 0x000fc800078e00ff */
[----:B------:R-:W-:Y:S01]  /*22c20*/  IMAD.WIDE.U32 R136, R136, -0x326172a9, RZ ;  /* 0xcd9e8d5788887825 */ /* 0x000fe200078e00ff */
[----:B------:R-:W-:-:S03]  /*22c30*/  LOP3.LUT R165, R165, R164, R155, 0x96, !PT ;  /* 0x000000a4a5a57212 */ /* 0x000fc600078e969b */
[----:B------:R-:W-:Y:S01]  /*22c40*/  HFMA2 R155, -RZ, RZ, 0, 0 ;  /* 0x00000000ff9b7431 */ /* 0x000fe200000001ff */
[----:B------:R-:W-:Y:S01]  /*22c50*/  LOP3.LUT R135, R135, R166, R137, 0x96, !PT ;  /* 0x000000a687877212 */ /* 0x000fe200078e9689 */
        /* <DEDUP_REMOVED lines=8> */
.L_x_13793:
[----:B------:R-:W-:Y:S05]  /*22ce0*/  BSYNC.RECONVERGENT B1 ;  /* 0x0000000000017941 */ /* 0x000fea0003800200 */
.L_x_13792:
[----:B------:R-:W-:Y:S01]  /*22cf0*/  I2FP.F32.U32 R137, R146 ;  /* 0x0000009200897245 */ /* 0x000fe20000201000 */
[----:B------:R-:W-:Y:S01]  /*22d00*/  HADD2.F32 R122, -RZ, R163.H0_H0 ;  /* 0x200000a3ff7a7230 */ /* 0x000fe20000004100 */
[----:B------:R-:W-:Y:S01]  /*22d10*/  FSEL R153, R153, RZ, P4 ;  /* 0x000000ff99997208 */ /* 0x000fe20002000000 */
[----:B------:R-:W-:Y:S01]  /*22d20*/  BSSY.RECONVERGENT B1, `(.L_x_13797) ;  /* 0x000005d000017945 */ /* 0x000fe20003800200 */
[----:B------:R-:W-:Y:S02]  /*22d30*/  IMAD.MOV.U32 R164, RZ, RZ, 0x2 ;  /* 0x00000002ffa47424 */ /* 0x000fe400078e00ff */
[----:B------:R-:W-:Y:S01]  /*22d40*/  FFMA.FTZ R137, R137, R150, 1.1641532182693481445e-10 ;  /* 0x2f00000089897423 */ /* 0x000fe20000010096 */
[----:B------:R-:W-:Y:S01]  /*22d50*/  FMUL.FTZ R122, R122, R149 ;  /* 0x000000957a7a7220 */ /* 0x000fe20000410000 */
[----:B------:R-:W-:-:S03]  /*22d60*/  MOV R146, R144 ;  /* 0x0000009000927202 */ /* 0x000fc60000000f00 */
        /* <DEDUP_REMOVED lines=15> */
.L_x_13799:
        /* <DEDUP_REMOVED lines=13> */
.L_x_13801:
[----:B------:R-:W-:Y:S05]  /*22f30*/  BSYNC.RECONVERGENT B2 ;  /* 0x0000000000027941 */ /* 0x000fea0003800200 */
.L_x_13800:
        /* <DEDUP_REMOVED lines=56> */
[----:B------:R-:W-:Y:S01]  /*232c0*/  MOV R152, R166 ;  /* 0x000000a600987202 */ /* 0x000fe20000000f00 */
[----:B------:R-:W-:-:S03]  /*232d0*/  IMAD.MOV.U32 R164, RZ, RZ, RZ ;  /* 0x000000ffffa47224 */ /* 0x000fc600078e00ff */
[----:B------:R-:W-:-:S07]  /*232e0*/  LOP3.LUT R135, R135, R154, R167, 0x96, !PT ;  /* 0x0000009a87877212 */ /* 0x000fce00078e96a7 */
.L_x_13798:
[----:B------:R-:W-:Y:S05]  /*232f0*/  BSYNC.RECONVERGENT B1 ;  /* 0x0000000000017941 */ /* 0x000fea0003800200 */
.L_x_13797:
        /* <DEDUP_REMOVED lines=18> */
.L_x_13804:
        /* <DEDUP_REMOVED lines=15> */
.L_x_13806:
[----:B------:R-:W-:Y:S05]  /*23510*/  BSYNC.RECONVERGENT B2 ;  /* 0x0000000000027941 */ /* 0x000fea0003800200 */
.L_x_13805:
        /* <DEDUP_REMOVED lines=59> */
.L_x_13803:
[----:B------:R-:W-:Y:S05]  /*238d0*/  BSYNC.RECONVERGENT B1 ;  /* 0x0000000000017941 */ /* 0x000fea0003800200 */
.L_x_13802:
        /* <DEDUP_REMOVED lines=11> */
.L_x_13726:
        /* <DEDUP_REMOVED lines=16> */
.L_x_13810:
        /* <DEDUP_REMOVED lines=13> */
.L_x_13812:
[----:B------:R-:W-:Y:S05]  /*23b60*/  BSYNC.RECONVERGENT B2 ;  /* 0x0000000000027941 */ /* 0x000fea0003800200 */
.L_x_13811:
        /* <DEDUP_REMOVED lines=58> */
.L_x_13809:
[----:B------:R-:W-:Y:S05]  /*23f10*/  BSYNC.RECONVERGENT B1 ;  /* 0x0000000000017941 */ /* 0x000fea0003800200 */
.L_x_13808:
        /* <DEDUP_REMOVED lines=21> */
.L_x_13815:
        /* <DEDUP_REMOVED lines=13> */
.L_x_13817:
[----:B------:R-:W-:Y:S05]  /*24140*/  BSYNC.RECONVERGENT B2 ;  /* 0x0000000000027941 */ /* 0x000fea0003800200 */
.L_x_13816:
        /* <DEDUP_REMOVED lines=59> */
.L_x_13814:
[----:B------:R-:W-:Y:S05]  /*24500*/  BSYNC.RECONVERGENT B1 ;  /* 0x0000000000017941 */ /* 0x000fea0003800200 */
.L_x_13813:
        /* <DEDUP_REMOVED lines=19> */
.L_x_13820:
        /* <DEDUP_REMOVED lines=13> */
.L_x_13822:
[----:B------:R-:W-:Y:S05]  /*24710*/  BSYNC.RECONVERGENT B2 ;  /* 0x0000000000027941 */ /* 0x000fea0003800200 */
.L_x_13821:
        /* <DEDUP_REMOVED lines=56> */
[----:B------:R-:W-:Y:S01]  /*24aa0*/  MOV R103, R152 ;  /* 0x0000009800677202 */ /* 0x000fe20000000f00 */
[----:B------:R-:W-:Y:S01]  /*24ab0*/  IMAD.MOV.U32 R152, RZ, RZ, R164 ;  /* 0x000000ffff987224 */ /* 0x000fe200078e00a4 */
[----:B------:R-:W-:-:S07]  /*24ac0*/  LOP3.LUT R135, R135, R102, R165, 0x96, !PT ;  /* 0x0000006687877212 */ /* 0x000fce00078e96a5 */
.L_x_13819:
[----:B------:R-:W-:Y:S05]  /*24ad0*/  BSYNC.RECONVERGENT B1 ;  /* 0x0000000000017941 */ /* 0x000fea0003800200 */
.L_x_13818:
[----:B------:R-:W-:Y:S01]  /*24ae0*/  I2FP.F32.U32 R103, R103 ;  /* 0x0000006700677245 */ /* 0x000fe20000201000 */
[----:B------:R-:W-:Y:S01]  /*24af0*/  BSSY.RECONVERGENT B1, `(.L_x_13823) ;  /* 0x000005b000017945 */ /* 0x000fe20003800200 */
[----:B------:R-:W-:Y:S01]  /*24b00*/  ISETP.NE.AND P2, PT, R150, 0x1, PT ;  /* 0x000000019600780c */ /* 0x000fe20003f45270 */
[----:B------:R-:W-:Y:S01]  /*24b10*/  HADD2.F32 R102, -RZ, R121.H0_H0 ;  /* 0x20000079ff667230 */ /* 0x000fe20000004100 */
        /* <DEDUP_REMOVED lines=15> */
.L_x_13825:
        /* <DEDUP_REMOVED lines=13> */
.L_x_13827:
[----:B------:R-:W-:Y:S05]  /*24ce0*/  BSYNC.RECONVERGENT B2 ;  /* 0x0000000000027941 */ /* 0x000fea0003800200 */
.L_x_13826:
        /* <DEDUP_REMOVED lines=59> */
.L_x_13824:
[----:B------:R-:W-:Y:S05]  /*250a0*/  BSYNC.RECONVERGENT B1 ;  /* 0x0000000000017941 */ /* 0x000fea0003800200 */
.L_x_13823:
        /* <DEDUP_REMOVED lines=19> */
.L_x_13830:
        /* <DEDUP_REMOVED lines=13> */
.L_x_13832:
[----:B------:R-:W-:Y:S05]  /*252b0*/  BSYNC.RECONVERGENT B2 ;  /* 0x0000000000027941 */ /* 0x000fea0003800200 */
.L_x_13831:
        /* <DEDUP_REMOVED lines=59> */
.L_x_13829:
[----:B------:R-:W-:Y:S05]  /*25670*/  BSYNC.RECONVERGENT B1 ;  /* 0x0000000000017941 */ /* 0x000fea0003800200 */
.L_x_13828:
        /* <DEDUP_REMOVED lines=17> */
.L_x_13835:
        /* <DEDUP_REMOVED lines=13> */
.L_x_13837:
[----:B------:R-:W-:Y:S05]  /*25860*/  BSYNC.RECONVERGENT B2 ;  /* 0x0000000000027941 */ /* 0x000fea0003800200 */
.L_x_13836:
        /* <DEDUP_REMOVED lines=59> */
.L_x_13834:
[----:B------:R-:W-:Y:S05]  /*25c20*/  BSYNC.RECONVERGENT B1 ;  /* 0x0000000000017941 */ /* 0x000fea0003800200 */
.L_x_13833:
        /* <DEDUP_REMOVED lines=17> */
.L_x_13840:
        /* <DEDUP_REMOVED lines=13> */
.L_x_13842:
[----:B------:R-:W-:Y:S05]  /*25e10*/  BSYNC.RECONVERGENT B2 ;  /* 0x0000000000027941 */ /* 0x000fea0003800200 */
.L_x_13841:
        /* <DEDUP_REMOVED lines=59> */
.L_x_13839:
[----:B------:R-:W-:Y:S05]  /*261d0*/  BSYNC.RECONVERGENT B1 ;  /* 0x0000000000017941 */ /* 0x000fea0003800200 */
.L_x_13838:
        /* <DEDUP_REMOVED lines=17> */
.L_x_13845:
        /* <DEDUP_REMOVED lines=13> */
.L_x_13847:
[----:B------:R-:W-:Y:S05]  /*263c0*/  BSYNC.RECONVERGENT B2 ;  /* 0x0000000000027941 */ /* 0x000fea0003800200 */
.L_x_13846:
        /* <DEDUP_REMOVED lines=59> */
.L_x_13844:
[----:B------:R-:W-:Y:S05]  /*26780*/  BSYNC.RECONVERGENT B1 ;  /* 0x0000000000017941 */ /* 0x000fea0003800200 */
.L_x_13843:
        /* <DEDUP_REMOVED lines=37> */
.L_x_13807:
        /* <DEDUP_REMOVED lines=44> */
.L_x_13848:
[----:B------:R-:W-:Y:S01]  /*26ca0*/  IMAD.MOV.U32 R150, RZ, RZ, R152 ;  /* 0x000000ffff967224 */ /* 0x000fe200078e0098 */
[----:B------:R-:W-:-:S07]  /*26cb0*/  IADD3 R0, PT, PT, R0, 0x80, RZ ;  /* 0x0000008000007810 */ /* 0x000fce0007ffe0ff */
.L_x_13725:
[----:B------:R-:W-:Y:S05]  /*26cc0*/  BSYNC.RECONVERGENT B0 ;  /* 0x0000000000007941 */ /* 0x000fea0003800200 */
.L_x_13724:
        /* <DEDUP_REMOVED lines=36> */
.L_x_13854:
        /* <DEDUP_REMOVED lines=13> */
.L_x_13856:
[----:B------:R-:W-:Y:S05]  /*26fe0*/  BSYNC.RECONVERGENT B2 ;  /* 0x0000000000027941 */ /* 0x000fea0003800200 */
.L_x_13855:
        /* <DEDUP_REMOVED lines=58> */
.L_x_13853:
[----:B------:R-:W-:Y:S05]  /*27390*/  BSYNC.RECONVERGENT B1 ;  /* 0x0000000000017941 */ /* 0x000fea0003800200 */
.L_x_13852:
        /* <DEDUP_REMOVED lines=23> */
.L_x_13859:
        /* <DEDUP_REMOVED lines=13> */
.L_x_13861:
[----:B------:R-:W-:Y:S05]  /*275e0*/  BSYNC.RECONVERGENT B2 ;  /* 0x0000000000027941 */ /* 0x000fea0003800200 */
.L_x_13860:
        /* <DEDUP_REMOVED lines=59> */
.L_x_13858:
[----:B------:R-:W-:Y:S05]  /*279a0*/  BSYNC.RECONVERGENT B1 ;  /* 0x0000000000017941 */ /* 0x000fea0003800200 */
.L_x_13857:
[----:B------:R-:W-:Y:S01]  /*279b0*/  I2FP.F32.U32 R105, R105 ;  /* 0x0000006900697245 */ /* 0x000fe20000201000 */
[----:B------:R-:W-:Y:S01]  /*279c0*/  HADD2.F32 R107, -RZ, R160.H0_H0 ;  /* 0x200000a0ff6b7230 */ /* 0x000fe20000004100 */
[----:B------:R-:W-:Y:S01]  /*279d0*/  BSSY.RECONVERGENT B1, `(.L_x_13862) ;  /* 0x000005e000017945 */ /* 0x000fe20003800200 */
[----:B------:R-:W-:Y:S02]  /*279e0*/  HFMA2 R138, -RZ, RZ, 0, 1.1920928955078125e-07 ;  /* 0x00000002ff8a7431 */ /* 0x000fe400000001ff */
        /* <DEDUP_REMOVED lines=19> */
.L_x_13864:
        /* <DEDUP_REMOVED lines=13> */
.L_x_13866:
[----:B------:R-:W-:Y:S05]  /*27bf0*/  BSYNC.RECONVERGENT B2 ;  /* 0x0000000000027941 */ /* 0x000fea0003800200 */
.L_x_13865:
        /* <DEDUP_REMOVED lines=55> */
[----:B------:R-:W-:Y:S02]  /*27f70*/  IMAD.MOV.U32 R152, RZ, RZ, R138 ;  /* 0x000000ffff987224 */ /* 0x000fe400078e008a */
[----:B------:R-:W-:Y:S02]  /*27f80*/  HFMA2 R138, -RZ, RZ, 0, 0 ;  /* 0x00000000ff8a7431 */ /* 0x000fe400000001ff */
[----:B------:R-:W-:Y:S01]  /*27f90*/  IMAD.MOV.U32 R144, RZ, RZ, R140 ;  /* 0x000000ffff907224 */ /* 0x000fe200078e008c */
[----:B------:R-:W-:-:S07]  /*27fa0*/  LOP3.LUT R135, R135, R106, R139, 0x96, !PT ;  /* 0x0000006a87877212 */ /* 0x000fce00078e968b */
.L_x_13863:
[----:B------:R-:W-:Y:S05]  /*27fb0*/  BSYNC.RECONVERGENT B1 ;  /* 0x0000000000017941 */ /* 0x000fea0003800200 */
.L_x_13862:
        /* <DEDUP_REMOVED lines=20> */
.L_x_13869:
        /* <DEDUP_REMOVED lines=13> */
.L_x_13871:
[----:B------:R-:W-:Y:S05]  /*281d0*/  BSYNC.RECONVERGENT B2 ;  /* 0x0000000000027941 */ /* 0x000fea0003800200 */
.L_x_13870:
        /* <DEDUP_REMOVED lines=59> */
.L_x_13868:
[----:B------:R-:W-:Y:S05]  /*28590*/  BSYNC.RECONVERGENT B1 ;  /* 0x0000000000017941 */ /* 0x000fea0003800200 */
.L_x_13867:
[----:B------:R-:W-:Y:S01]  /*285a0*/  I2FP.F32.U32 R105, R105 ;  /* 0x0000006900697245 */ /* 0x000fe20000201000 */
[----:B------:R-:W-:Y:S01]  /*285b0*/  HADD2.F32 R107, -RZ, R160.H1_H1 ;  /* 0x300000a0ff6b7230 */ /* 0x000fe20000004100 */
        /* <DEDUP_REMOVED lines=21> */
.L_x_13874:
        /* <DEDUP_REMOVED lines=13> */
.L_x_13876:
[----:B------:R-:W-:Y:S05]  /*287e0*/  BSYNC.RECONVERGENT B2 ;  /* 0x0000000000027941 */ /* 0x000fea0003800200 */
.L_x_13875:
        /* <DEDUP_REMOVED lines=57> */
[----:B------:R-:W-:Y:S02]  /*28b80*/  IMAD.MOV.U32 R152, RZ, RZ, R138 ;  /* 0x000000ffff987224 */ /* 0x000fe400078e008a */
[----:B------:R-:W-:-:S07]  /*28b90*/  HFMA2 R138, -RZ, RZ, 0, 0 ;  /* 0x00000000ff8a7431 */ /* 0x000fce00000001ff */
.L_x_13873:
[----:B------:R-:W-:Y:S05]  /*28ba0*/  BSYNC.RECONVERGENT B1 ;  /* 0x0000000000017941 */ /* 0x000fea0003800200 */
.L_x_13872:
        /* <DEDUP_REMOVED lines=20> */
.L_x_13879:
        /* <DEDUP_REMOVED lines=13> */
.L_x_13881:
[----:B------:R-:W-:Y:S05]  /*28dc0*/  BSYNC.RECONVERGENT B2 ;  /* 0x0000000000027941 */ /* 0x000fea0003800200 */
.L_x_13880:
        /* <DEDUP_REMOVED lines=56> */
[----:B------:R-:W-:Y:S02]  /*29150*/  MOV R152, R138 ;  /* 0x0000008a00987202 */ /* 0x000fe40000000f00 */
[----:B------:R-:W-:Y:S01]  /*29160*/  LOP3.LUT R135, R135, R106, R139, 0x96, !PT ;  /* 0x0000006a87877212 */ /* 0x000fe200078e968b */
[----:B------:R-:W-:-:S07]  /*29170*/  IMAD.MOV.U32 R139, RZ, RZ, RZ ;  /* 0x000000ffff8b7224 */ /* 0x000fce00078e00ff */
.L_x_13878:
[----:B------:R-:W-:Y:S05]  /*29180*/  BSYNC.RECONVERGENT B1 ;  /* 0x0000000000017941 */ /* 0x000fea0003800200 */
.L_x_13877:
[----:B------:R-:W-:Y:S01]  /*29190*/  I2FP.F32.U32 R107, R107 ;  /* 0x0000006b006b7245 */ /* 0x000fe20000201000 */
[----:B------:R-:W-:Y:S01]  /*291a0*/  HADD2.F32 R137, -RZ, R161.H0_H0 ;  /* 0x200000a1ff897230 */ /* 0x000fe20000004100 */
[----:B------:R-:W-:Y:S03]  /*291b0*/  BSSY.RECONVERGENT B1, `(.L_x_13882) ;  /* 0x000005e000017945 */ /* 0x000fe60003800200 */
[----:B------:R-:W-:Y:S01]  /*291c0*/  FFMA.FTZ R106, R107, R150, 1.1641532182693481445e-10 ;  /* 0x2f0000006b6a7423 */ /* 0x000fe20000010096 */
[----:B------:R-:W-:Y:S01]  /*291d0*/  FMUL.FTZ R137, R137, R148 ;  /* 0x0000009489897220 */ /* 0x000fe20000410000 */
[----:B------:R-:W-:-:S03]  /*291e0*/  FSEL R107, R124, RZ, P4 ;  /* 0x000000ff7c6b7208 */ /* 0x000fc60002000000 */
[----:B------:R-:W-:-:S04]  /*291f0*/  FSETP.GTU.FTZ.AND P2, PT, R106, R149, PT ;  /* 0x000000956a00720b */ /* 0x000fc80003f5c000 */
[----:B------:R-:W-:Y:S01]  /*29200*/  FSEL R106, R137, RZ, !P2 ;  /* 0x000000ff896a7208 */ /* 0x000fe20005000000 */
        /* <DEDUP_REMOVED lines=15> */
.L_x_13884:
        /* <DEDUP_REMOVED lines=13> */
.L_x_13886:
[----:B------:R-:W-:Y:S05]  /*293d0*/  BSYNC.RECONVERGENT B2 ;  /* 0x0000000000027941 */ /* 0x000fea0003800200 */
.L_x_13885:
        /* <DEDUP_REMOVED lines=59> */
.L_x_13883:
[----:B------:R-:W-:Y:S05]  /*29790*/  BSYNC.RECONVERGENT B1 ;  /* 0x0000000000017941 */ /* 0x000fea0003800200 */
.L_x_13882:
        /* <DEDUP_REMOVED lines=20> */
.L_x_13889:
        /* <DEDUP_REMOVED lines=13> */
.L_x_13891:
[----:B------:R-:W-:Y:S05]  /*299b0*/  BSYNC.RECONVERGENT B2 ;  /* 0x0000000000027941 */ /* 0x000fea0003800200 */
.L_x_13890:
        /* <DEDUP_REMOVED lines=59> */
.L_x_13888:
[----:B------:R-:W-:Y:S05]  /*29d70*/  BSYNC.RECONVERGENT B1 ;  /* 0x0000000000017941 */ /* 0x000fea0003800200 */
.L_x_13887:
        /* <DEDUP_REMOVED lines=23> */
.L_x_13894:
        /* <DEDUP_REMOVED lines=13> */
.L_x_13896:
[----:B------:R-:W-:Y:S05]  /*29fc0*/  BSYNC.RECONVERGENT B2 ;  /* 0x0000000000027941 */ /* 0x000fea0003800200 */
.L_x_13895:
        /* <DEDUP_REMOVED lines=59> */
.L_x_13893:
[----:B------:R-:W-:Y:S05]  /*2a380*/  BSYNC.RECONVERGENT B1 ;  /* 0x0000000000017941 */ /* 0x000fea0003800200 */
.L_x_13892:
[----:B------:R-:W-:Y:S01]  /*2a390*/  ISETP.NE.AND P3, PT, R139, 0x1, PT ;  /* 0x000000018b00780c */ /* 0x000fe20003f65270 */
[----:B------:R-:W-:Y:S01]  /*2a3a0*/  HADD2.F32 R137, -RZ, R126.H0_H0 ;  /* 0x2000007eff897230 */ /* 0x000fe20000004100 */
        /* <DEDUP_REMOVED lines=16> */
.L_x_13899:
        /* <DEDUP_REMOVED lines=13> */
.L_x_13901:
[----:B------:R-:W-:Y:S05]  /*2a580*/  BSYNC.RECONVERGENT B2 ;  /* 0x0000000000027941 */ /* 0x000fea0003800200 */
.L_x_13900:
        /* <DEDUP_REMOVED lines=59> */
.L_x_13898:
[----:B------:R-:W-:Y:S05]  /*2a940*/  BSYNC.RECONVERGENT B1 ;  /* 0x0000000000017941 */ /* 0x000fea0003800200 */
.L_x_13897:
        /* <DEDUP_REMOVED lines=23> */
.L_x_13904:
        /* <DEDUP_REMOVED lines=13> */
.L_x_13906:
[----:B------:R-:W-:Y:S05]  /*2ab90*/  BSYNC.RECONVERGENT B2 ;  /* 0x0000000000027941 */ /* 0x000fea0003800200 */
.L_x_13905:
        /* <DEDUP_REMOVED lines=59> */
.L_x_13903:
[----:B------:R-:W-:Y:S05]  /*2af50*/  BSYNC.RECONVERGENT B1 ;  /* 0x0000000000017941 */ /* 0x000fea0003800200 */
.L_x_13902:
[----:B------:R-:W-:Y:S01]  /*2af60*/  ISETP.NE.AND P4, PT, R153, 0x1, PT ;  /* 0x000000019900780c */ /* 0x000fe20003f85270 */
[----:B------:R-:W-:Y:S01]  /*2af70*/  HADD2.F32 R137, -RZ, R126.H1_H1 ;  /* 0x3000007eff897230 */ /* 0x000fe20000004100 */
        /* <DEDUP_REMOVED lines=16> */
.L_x_13909:
        /* <DEDUP_REMOVED lines=13> */
.L_x_13911:
[----:B------:R-:W-:Y:S05]  /*2b150*/  BSYNC.RECONVERGENT B2 ;  /* 0x0000000000027941 */ /* 0x000fea0003800200 */
.L_x_13910:
        /* <DEDUP_REMOVED lines=59> */
.L_x_13908:
[----:B------:R-:W-:Y:S05]  /*2b510*/  BSYNC.RECONVERGENT B1 ;  /* 0x0000000000017941 */ /* 0x000fea0003800200 */
.L_x_13907:
[----:B------:R-:W-:Y:S01]  /*2b520*/  I2FP.F32.U32 R125, R125 ;  /* 0x0000007d007d7245 */ /* 0x000fe20000201000 */
[----:B------:R-:W-:Y:S01]  /*2b530*/  HADD2.F32 R137, -RZ, R162.H1_H1 ;  /* 0x300000a2ff897230 */ /* 0x000fe20000004100 */
        /* <DEDUP_REMOVED lines=21> */
.L_x_13914:
        /* <DEDUP_REMOVED lines=13> */
.L_x_13916:
[----:B------:R-:W-:Y:S05]  /*2b760*/  BSYNC.RECONVERGENT B2 ;  /* 0x0000000000027941 */ /* 0x000fea0003800200 */
.L_x_13915:
[----:B------:R-:W-:Y:S01]  /*2b770*/  IMAD.WIDE.U32 R154, R169, -0x326172a9, RZ ;  /* 0xcd9e8d57a99a7825 */ /* 0x000fe200078e00ff */
[----:B------:R-:W-:-:S03]  /*2b780*/  LOP3.LUT R166, R145, R137, R3, 0x96, !PT ;  /* 0x0000008991a67212 */ /* 0x000fc600078e9603 */
[----:B------:R-:W-:Y:S01]  /*2b790*/  HFMA2 R146, -RZ, RZ, 0, 0 ;  /* 0x00000000ff927431 */ /* 0x000fe200000001ff */
        /* <DEDUP_REMOVED lines=56> */
.L_x_13913:
[----:B------:R-:W-:Y:S05]  /*2bb20*/  BSYNC.RECONVERGENT B1 ;  /* 0x0000000000017941 */ /* 0x000fea0003800200 */
.L_x_13912:
        /* <DEDUP_REMOVED lines=18> */
.L_x_13919:
        /* <DEDUP_REMOVED lines=13> */
.L_x_13921:
[----:B------:R-:W-:Y:S05]  /*2bd20*/  BSYNC.RECONVERGENT B2 ;  /* 0x0000000000027941 */ /* 0x000fea0003800200 */
.L_x_13920:
        /* <DEDUP_REMOVED lines=59> */
.L_x_13918:
[----:B------:R-:W-:Y:S05]  /*2c0e0*/  BSYNC.RECONVERGENT B1 ;  /* 0x0000000000017941 */ /* 0x000fea0003800200 */
.L_x_13917:
[----:B------:R-:W-:Y:S01]  /*2c0f0*/  I2FP.F32.U32 R137, R137 ;  /* 0x0000008900897245 */ /* 0x000fe20000201000 */
[----:B------:R-:W-:Y:S01]  /*2c100*/  HADD2.F32 R155, -RZ, R163.H0_H0 ;  /* 0x200000a3ff9b7230 */ /* 0x000fe20000004100 */
[----:B------:R-:W-:Y:S01]  /*2c110*/  FSEL R153, R153, RZ, P4 ;  /* 0x000000ff99997208 */ /* 0x000fe20002000000 */
[----:B------:R-:W-:Y:S01]  /*2c120*/  BSSY.RECONVERGENT B1, `(.L_x_13922) ;  /* 0x000005d000017945 */ /* 0x000fe20003800200 */
[----:B------:R-:W-:Y:S02]  /*2c130*/  IMAD.MOV.U32 R146, RZ, RZ, R144 ;  /* 0x000000ffff927224 */ /* 0x000fe400078e0090 */
[----:B------:R-:W-:Y:S01]  /*2c140*/  FFMA.FTZ R126, R137, R150, 1.1641532182693481445e-10 ;  /* 0x2f000000897e7423 */ /* 0x000fe20000010096 */
[----:B------:R-:W-:-:S04]  /*2c150*/  FMUL.FTZ R155, R155, R148 ;  /* 0x000000949b9b7220 */ /* 0x000fc80000410000 */
[----:B------:R-:W-:-:S04]  /*2c160*/  FSETP.GTU.FTZ.AND P5, PT, R126, R149, PT ;  /* 0x000000957e00720b */ /* 0x000fc80003fbc000 */
[----:B------:R-:W-:Y:S01]  /*2c170*/  FSEL R126, R155, RZ, !P5 ;  /* 0x000000ff9b7e7208 */ /* 0x000fe20006800000 */
[----:B------:R-:W-:Y:S01]  /*2c180*/  HFMA2 R155, -RZ, RZ, 0, 1.1920928955078125e-07 ;  /* 0x00000002ff9b7431 */ /* 0x000fe200000001ff */
        /* <DEDUP_REMOVED lines=13> */
.L_x_13924:
        /* <DEDUP_REMOVED lines=13> */
.L_x_13926:
[----:B------:R-:W-:Y:S05]  /*2c330*/  BSYNC.RECONVERGENT B2 ;  /* 0x0000000000027941 */ /* 0x000fea0003800200 */
.L_x_13925:
        /* <DEDUP_REMOVED lines=59> */
.L_x_13923:
[----:B------:R-:W-:Y:S05]  /*2c6f0*/  BSYNC.RECONVERGENT B1 ;  /* 0x0000000000017941 */ /* 0x000fea0003800200 */
.L_x_13922:
        /* <DEDUP_REMOVED lines=18> */
.L_x_13929:
        /* <DEDUP_REMOVED lines=15> */
.L_x_13931:
[----:B------:R-:W-:Y:S05]  /*2c910*/  BSYNC.RECONVERGENT B2 ;  /* 0x0000000000027941 */ /* 0x000fea0003800200 */
.L_x_13930:
        /* <DEDUP_REMOVED lines=43> */
[----:B------:R-:W-:-:S03]  /*2cbd0*/  IMAD.MOV.U32 R153, RZ, RZ, R152 ;  /* 0x000000ffff997224 */ /* 0x000fc600078e0098 */
        /* <DEDUP_REMOVED lines=15> */
.L_x_13928:
[----:B------:R-:W-:Y:S05]  /*2ccd0*/  BSYNC.RECONVERGENT B1 ;  /* 0x0000000000017941 */ /* 0x000fea0003800200 */
.L_x_13927:
        /* <DEDUP_REMOVED lines=9> */
[----:B------:R-:W-:Y:S01]  /*2cd70*/  @P1 FADD.FTZ R127, R87, R127 ;  /* 0x0000007f577f1221 */ /* 0x000fe20000010000 */
[----:B------:R-:W-:Y:S06]  /*2cd80*/  BRA `(.L_x_13932) ;  /* 0x0000003000147947 */ /* 0x000fec0003800000 */
.L_x_13851:
[----:B------:R-:W-:Y:S01]  /*2cd90*/  ISETP.NE.AND P2, PT, R146, 0x1, PT ;  /* 0x000000019200780c */ /* 0x000fe20003f45270 */
[----:B------:R-:W-:Y:S01]  /*2cda0*/  BSSY.RECONVERGENT B1, `(.L_x_13933) ;  /* 0x0000057000017945 */ /* 0x000fe20003800200 */
[----:B01----:R-:W-:Y:S02]  /*2cdb0*/  HFMA2 R153, -RZ, RZ, 0, 1.1920928955078125e-07 ;  /* 0x00000002ff997431 */ /* 0x003fe400000001ff */
[----:B--2---:R-:W-:Y:S01]  /*2cdc0*/  IMAD.MOV.U32 R104, RZ, RZ, R144 ;  /* 0x000000ffff687224 */ /* 0x004fe200078e0090 */
        /* <DEDUP_REMOVED lines=12> */
.L_x_13935:
        /* <DEDUP_REMOVED lines=13> */
.L_x_13937:
[----:B------:R-:W-:Y:S05]  /*2cf60*/  BSYNC.RECONVERGENT B2 ;  /* 0x0000000000027941 */ /* 0x000fea0003800200 */
.L_x_13936:
        /* <DEDUP_REMOVED lines=56> */
[----:B------:R-:W-:Y:S02]  /*2d2f0*/  HFMA2 R153, -RZ, RZ, 0, 0 ;  /* 0x00000000ff997431 */ /* 0x000fe400000001ff */
[----:B------:R-:W-:-:S07]  /*2d300*/  IMAD.MOV.U32 R104, RZ, RZ, R150 ;  /* 0x000000ffff687224 */ /* 0x000fce00078e0096 */
.L_x_13934:
[----:B------:R-:W-:Y:S05]  /*2d310*/  BSYNC.RECONVERGENT B1 ;  /* 0x0000000000017941 */ /* 0x000fea0003800200 */
.L_x_13933:
        /* <DEDUP_REMOVED lines=8> */
[----:B------:R-:W-:Y:S01]  /*2d3a0*/  MOV R146, 0x2 ;  /* 0x0000000200927802 */ /* 0x000fe20000000f00 */
[----:B------:R-:W-:Y:S02]  /*2d3b0*/  IMAD.MOV.U32 R107, RZ, RZ, R144 ;  /* 0x000000ffff6b7224 */ /* 0x000fe400078e0090 */
[----:B0-----:R-:W-:-:S13]  /*2d3c0*/  FSETP.LE.FTZ.AND P3, PT, R106, R149, PT ;  /* 0x000000956a00720b */ /* 0x001fda0003f73000 */
        /* <DEDUP_REMOVED lines=10> */
.L_x_13940:
        /* <DEDUP_REMOVED lines=13> */
.L_x_13942:
[----:B------:R-:W-:Y:S05]  /*2d540*/  BSYNC.RECONVERGENT B2 ;  /* 0x0000000000027941 */ /* 0x000fea0003800200 */
.L_x_13941:
        /* <DEDUP_REMOVED lines=59> */
.L_x_13939:
[----:B------:R-:W-:Y:S05]  /*2d900*/  BSYNC.RECONVERGENT B1 ;  /* 0x0000000000017941 */ /* 0x000fea0003800200 */
.L_x_13938:
        /* <DEDUP_REMOVED lines=19> */
.L_x_13945:
        /* <DEDUP_REMOVED lines=13> */
.L_x_13947:
[----:B------:R-:W-:Y:S05]  /*2db10*/  BSYNC.RECONVERGENT B2 ;  /* 0x0000000000027941 */ /* 0x000fea0003800200 */
.L_x_13946:
        /* <DEDUP_REMOVED lines=58> */
[----:B------:R-:W-:-:S07]  /*2dec0*/  LOP3.LUT R135, R135, R106, R165, 0x96, !PT ;  /* 0x0000006a87877212 */ /* 0x000fce00078e96a5 */
.L_x_13944:
[----:B------:R-:W-:Y:S05]  /*2ded0*/  BSYNC.RECONVERGENT B1 ;  /* 0x0000000000017941 */ /* 0x000fea0003800200 */
.L_x_13943:
        /* <DEDUP_REMOVED lines=19> */
.L_x_13950:
        /* <DEDUP_REMOVED lines=13> */
.L_x_13952:
[----:B------:R-:W-:Y:S05]  /*2e0e0*/  BSYNC.RECONVERGENT B2 ;  /* 0x0000000000027941 */ /* 0x000fea0003800200 */
.L_x_13951:
        /* <DEDUP_REMOVED lines=59> */
.L_x_13949:
[----:B------:R-:W-:Y:S05]  /*2e4a0*/  BSYNC.RECONVERGENT B1 ;  /* 0x0000000000017941 */ /* 0x000fea0003800200 */
.L_x_13948:
        /* <DEDUP_REMOVED lines=19> */
.L_x_13955:
        /* <DEDUP_REMOVED lines=13> */
.L_x_13957:
[----:B------:R-:W-:Y:S05]  /*2e6b0*/  BSYNC.RECONVERGENT B2 ;  /* 0x0000000000027941 */ /* 0x000fea0003800200 */
.L_x_13956:
        /* <DEDUP_REMOVED lines=59> */
.L_x_13954:
[----:B------:R-:W-:Y:S05]  /*2ea70*/  BSYNC.RECONVERGENT B1 ;  /* 0x0000000000017941 */ /* 0x000fea0003800200 */
.L_x_13953:
        /* <DEDUP_REMOVED lines=17> */
.L_x_13960:
        /* <DEDUP_REMOVED lines=13> */
.L_x_13962:
[----:B------:R-:W-:Y:S05]  /*2ec60*/  BSYNC.RECONVERGENT B2 ;  /* 0x0000000000027941 */ /* 0x000fea0003800200 */
.L_x_13961:
        /* <DEDUP_REMOVED lines=59> */
.L_x_13959:
[----:B------:R-:W-:Y:S05]  /*2f020*/  BSYNC.RECONVERGENT B1 ;  /* 0x0000000000017941 */ /* 0x000fea0003800200 */
.L_x_13958:
        /* <DEDUP_REMOVED lines=17> */
.L_x_13965:
        /* <DEDUP_REMOVED lines=13> */
.L_x_13967:
[----:B------:R-:W-:Y:S05]  /*2f210*/  BSYNC.RECONVERGENT B2 ;  /* 0x0000000000027941 */ /* 0x000fea0003800200 */
.L_x_13966:
        /* <DEDUP_REMOVED lines=59> */
.L_x_13964:
[----:B------:R-:W-:Y:S05]  /*2f5d0*/  BSYNC.RECONVERGENT B1 ;  /* 0x0000000000017941 */ /* 0x000fea0003800200 */
.L_x_13963:
        /* <DEDUP_REMOVED lines=17> */
.L_x_13970:
        /* <DEDUP_REMOVED lines=13> */
.L_x_13972:
[----:B------:R-:W-:Y:S05]  /*2f7c0*/  BSYNC.RECONVERGENT B2 ;  /* 0x0000000000027941 */ /* 0x000fea0003800200 */
.L_x_13971:
        /* <DEDUP_REMOVED lines=59> */
.L_x_13969:
[----:B------:R-:W-:Y:S05]  /*2fb80*/  BSYNC.RECONVERGENT B1 ;  /* 0x0000000000017941 */ /* 0x000fea0003800200 */
.L_x_13968:
        /* <DEDUP_REMOVED lines=37> */
.L_x_13932:
        /* <DEDUP_REMOVED lines=25> */
[----:B------:R-:W-:Y:S01]  /*2ff70*/  SHF.L.U32 R152, R137, 0x10, RZ ;  /* 0x0000001089987819 */ /* 0x000fe200000006ff */
[----:B--2---:R-:W0:Y:S01]  /*2ff80*/  LDC.64 R166, c[0x0][0x3b8] ;  /* 0x0000ee00ffa67b82 */ /* 0x004e220000000a00 */
        /* <DEDUP_REMOVED lines=12> */
[----:B------:R-:W-:Y:S02]  /*30050*/  LOP3.LUT R149, R155, R149, R153, 0xfe, !PT ;  /* 0x000000959b957212 */ /* 0x000fe400078efe99 */
[----:B------:R-:W-:Y:S01]  /*30060*/  LOP3.LUT R154, R164, R152, R154, 0xfe, !PT ;  /* 0x00000098a49a7212 */ /* 0x000fe200078efe9a */
[----:B0-----:R-:W-:Y:S01]  /*30070*/  IMAD.WIDE.U32 R152, R0, 0x8, R166 ;  /* 0x0000000800987825 */ /* 0x001fe200078e00a6 */
[----:B------:R-:W-:Y:S02]  /*30080*/  LOP3.LUT R155, R149, R165, RZ, 0xfc, !PT ;  /* 0x000000a5959b7212 */ /* 0x000fe400078efcff */
[----:B------:R-:W-:-:S05]  /*30090*/  LOP3.LUT R154, R154, 0xff, R143, 0xf8, !PT ;  /* 0x000000ff9a9a7812 */ /* 0x000fca00078ef88f */
[----:B------:R3:W-:Y:S02]  /*300a0*/  STG.E.64 desc[UR6][R152.64], R154 ;  /* 0x0000009a98007986 */ /* 0x0007e4000c101b06 */
.L_x_13850:
[----:B------:R-:W-:Y:S05]  /*300b0*/  BSYNC.RECONVERGENT B0 ;  /* 0x0000000000007941 */ /* 0x000fea0003800200 */
.L_x_13849:
[----:B------:R-:W-:Y:S01]  /*300c0*/  FADD.FTZ R0, RZ, R88 ;  /* 0x00000058ff007221 */ /* 0x000fe20000010000 */
[C---:B------:R-:W-:Y:S01]  /*300d0*/  ISETP.GE.U32.AND P0, PT, R128.reuse, 0x80, PT ;  /* 0x000000808000780c */ /* 0x040fe20003f06070 */
[----:B------:R-:W-:Y:S01]  /*300e0*/  BSSY.RECONVERGENT B0, `(.L_x_13973) ;  /* 0x00000a0000007945 */ /* 0x000fe20003800200 */
[C---:B------:R-:W-:Y:S01]  /*300f0*/  ISETP.GT.U32.AND P1, PT, R128.reuse, 0xff, PT ;  /* 0x000000ff8000780c */ /* 0x040fe20003f24070 */
[----:B------:R-:W-:Y:S01]  /*30100*/  FADD.FTZ R149, R89, R0 ;  /* 0x0000000059957221 */ /* 0x000fe20000010000 */
[C---:B------:R-:W-:Y:S01]  /*30110*/  ISETP.GT.U32.AND P2, PT, R128.reuse, 0x17f, PT ;  /* 0x0000017f8000780c */ /* 0x040fe20003f44070 */
[----:B0-2---:R-:W-:Y:S01]  /*30120*/  IMAD.MOV.U32 R167, RZ, RZ, RZ ;  /* 0x000000ffffa77224 */ /* 0x005fe200078e00ff */
        /* <DEDUP_REMOVED lines=139> */
[----:B-1----:R-:W-:Y:S01]  /*309e0*/  FADD.FTZ R164, R155, R164 ;  /* 0x000000a49ba47221 */ /* 0x002fe20000010000 */
[----:B0-----:R-:W-:-:S04]  /*309f0*/  LOP3.LUT P2, RZ, R149, 0x1f, RZ, 0xc0, !PT ;  /* 0x0000001f95ff7812 */ /* 0x001fc8000784c0ff */
[----:B------:R-:W0:Y:S01]  /*30a00*/  SHFL.BFLY PT, R153, R164, 0x8, 0x1f ;  /* 0x0d001f00a4997f89 */ /* 0x000e2200000e0000 */
[----:B------:R-:W-:-:S04]  /*30a10*/  LOP3.LUT R170, R149, 0x1f, RZ, 0xc0, !PT ;  /* 0x0000001f95aa7812 */ /* 0x000fc800078ec0ff */
[----:B------:R-:W-:Y:S01]  /*30a20*/  ISETP.GT.U32.AND P1, PT, R170, 0x3, PT ;  /* 0x00000003aa00780c */ /* 0x000fe20003f24070 */
        /* <DEDUP_REMOVED lines=11> */
.L_x_13974:
[----:B------:R-:W-:Y:S05]  /*30ae0*/  BSYNC.RECONVERGENT B0 ;  /* 0x0000000000007941 */ /* 0x000fea0003800200 */
.L_x_13973:
        /* <DEDUP_REMOVED lines=12> */
.L_x_13976:
[----:B------:R-:W-:Y:S05]  /*30bb0*/  BSYNC.RECONVERGENT B0 ;  /* 0x0000000000007941 */ /* 0x000fea0003800200 */
.L_x_13975:
        /* <DEDUP_REMOVED lines=76> */
[----:B------:R-:W-:-:S02]  /*31080*/  HADD2.F32 R176, -RZ, R62.H1_H1 ;  /* 0x3000003effb07230 */ /* 0x000fc40000004100 */
[C---:B------:R-:W-:Y:S01]  /*31090*/  FFMA.FTZ R186, R171.reuse, R166, R172 ;  /* 0x000000a6abba7223 */ /* 0x040fe200000100ac */
[----:B------:R-:W-:Y:S02]  /*310a0*/  HADD2.F32 R166, -RZ, R157.H1_H1 ;  /* 0x3000009dffa67230 */ /* 0x000fe40000004100 */
[----:B------:R-:W-:Y:S01]  /*310b0*/  FMUL.FTZ R153, R170, R153 ;  /* 0x00000099aa997220 */ /* 0x000fe20000410000 */
[----:B------:R-:W-:Y:S02]  /*310c0*/  HADD2.F32 R172, -RZ, R45.H1_H1 ;  /* 0x3000002dffac7230 */ /* 0x000fe40000004100 */
[----:B------:R-:W-:Y:S01]  /*310d0*/  FFMA.FTZ R188, R171, R174, R176 ;  /* 0x000000aeabbc7223 */ /* 0x000fe200000100b0 */
[----:B------:R-:W-:Y:S01]  /*310e0*/  HADD2.F32 R152, -RZ, R158.H0_H0 ;  /* 0x2000009eff987230 */ /* 0x000fe20000004100 */
[----:B------:R-:W0:Y:S01]  /*310f0*/  LDC.64 R174, c[0x0][0x428] ;  /* 0x00010a00ffae7b82 */ /* 0x000e220000000a00 */
[----:B------:R-:W-:Y:S02]  /*31100*/  HADD2.F32 R154, -RZ, R46.H0_H0 ;  /* 0x2000002eff9a7230 */ /* 0x000fe40000004100 */
[----:B------:R-:W-:Y:S01]  /*31110*/  FFMA.FTZ R180, R167, R166, R172 ;  /* 0x000000a6a7b47223 */ /* 0x000fe200000100ac */
[----:B------:R-:W-:-:S02]  /*31120*/  HADD2.F32 R164, -RZ, R6.H0_H0 ;  /* 0x20000006ffa47230 */ /* 0x000fc40000004100 */
[----:B------:R-:W-:Y:S01]  /*31130*/  FADD.FTZ R165, R89, -R0 ;  /* 0x8000000059a57221 */ /* 0x000fe20000010000 */
[----:B------:R-:W-:Y:S02]  /*31140*/  HADD2.F32 R155, -RZ, R62.H0_H0 ;  /* 0x2000003eff9b7230 */ /* 0x000fe40000004100 */
[C---:B------:R-:W-:Y:S01]  /*31150*/  FFMA.FTZ R181, R153.reuse, R152, R154 ;  /* 0x0000009899b57223 */ /* 0x040fe2000001009a */
[----:B------:R-:W-:Y:S01]  /*31160*/  HADD2.F32 R152, -RZ, R157.H0_H0 ;  /* 0x2000009dff987230 */ /* 0x000fe20000004100 */
[----:B------:R-:W1:Y:S01]  /*31170*/  LDC.64 R172, c[0x0][0x430] ;  /* 0x00010c00ffac7b82 */ /* 0x000e620000000a00 */
[----:B------:R-:W-:Y:S02]  /*31180*/  HADD2.F32 R154, -RZ, R45.H0_H0 ;  /* 0x2000002dff9a7230 */ /* 0x000fe40000004100 */
[----:B------:R-:W-:Y:S01]  /*31190*/  FFMA.FTZ R183, R153, R164, R155 ;  /* 0x000000a499b77223 */ /* 0x000fe2000001009b */
[----:B------:R-:W-:Y:S01]  /*311a0*/  FADD.FTZ R153, R90, -R0 ;  /* 0x800000005a997221 */ /* 0x000fe20000010000 */
[----:B------:R-:W-:-:S02]  /*311b0*/  HADD2.F32 R164, -RZ, R5.H0_H0 ;  /* 0x20000005ffa47230 */ /* 0x000fc40000004100 */
[C---:B------:R-:W-:Y:S01]  /*311c0*/  FMUL.FTZ R165, R170.reuse, R165 ;  /* 0x000000a5aaa57220 */ /* 0x040fe20000410000 */
[----:B------:R-:W-:Y:S02]  /*311d0*/  HADD2.F32 R155, -RZ, R61.H0_H0 ;  /* 0x2000003dff9b7230 */ /* 0x000fe40000004100 */
[----:B------:R-:W-:Y:S01]  /*311e0*/  FMUL.FTZ R153, R170, R153 ;  /* 0x00000099aa997220 */ /* 0x000fe20000410000 */
[----:B------:R-:W-:Y:S02]  /*311f0*/  HADD2.F32 R182, -RZ, R5.H1_H1 ;  /* 0x30000005ffb67230 */ /* 0x000fe40000004100 */
[----:B------:R-:W-:Y:S02]  /*31200*/  HADD2.F32 R184, -RZ, R61.H1_H1 ;  /* 0x3000003dffb87230 */ /* 0x000fe40000004100 */
[C---:B------:R-:W-:Y:S01]  /*31210*/  FFMA.FTZ R177, R153.reuse, R152, R154 ;  /* 0x0000009899b17223 */ /* 0x040fe2000001009a */
[----:B------:R-:W-:Y:S01]  /*31220*/  FFMA.FTZ R179, R153, R164, R155 ;  /* 0x000000a499b37223 */ /* 0x000fe2000001009b */
[----:B------:R-:W-:Y:S01]  /*31230*/  FADD.FTZ R153, R88, -R0 ;  /* 0x8000000058997221 */ /* 0x000fe20000010000 */
[----:B------:R-:W-:-:S02]  /*31240*/  HADD2.F32 R152, -RZ, R156.H0_H0 ;  /* 0x2000009cff987230 */ /* 0x000fc40000004100 */
[----:B------:R-:W-:Y:S01]  /*31250*/  FFMA.FTZ R182, R167, R182, R184 ;  /* 0x000000b6a7b67223 */ /* 0x000fe200000100b8 */
[----:B------:R-:W-:Y:S02]  /*31260*/  HADD2.F32 R154, -RZ, R44.H0_H0 ;  /* 0x2000002cff9a7230 */ /* 0x000fe40000004100 */
[----:B------:R-:W-:Y:S01]  /*31270*/  FMUL.FTZ R153, R170, R153 ;  /* 0x00000099aa997220 */ /* 0x000fe20000410000 */
        /* <DEDUP_REMOVED lines=16> */
[----:B-1----:R-:W-:Y:S01]  /*31380*/  IMAD.WIDE.U32 R172, R147, 0x10, R172 ;  /* 0x0000001093ac7825 */ /* 0x002fe200078e00ac */
[----:B------:R-:W-:Y:S02]  /*31390*/  F2FP.F16.F32.PACK_AB R167, R192, R187 ;  /* 0x000000bbc0a7723e */ /* 0x000fe400000000ff */
[----:B------:R-:W-:Y:S01]  /*313a0*/  F2FP.F16.F32.PACK_AB R165, R182, R179 ;  /* 0x000000b3b6a5723e */ /* 0x000fe200000000ff */
[----:B------:R1:W-:Y:S01]  /*313b0*/  STG.E.128 desc[UR6][R174.64], R152 ;  /* 0x00000098ae007986 */ /* 0x0003e2000c101d06 */
[----:B------:R-:W-:Y:S02]  /*313c0*/  F2FP.F16.F32.PACK_AB R164, R171, R164 ;  /* 0x000000a4aba4723e */ /* 0x000fe400000000ff */
[----:B------:R-:W-:-:S03]  /*313d0*/  IADD3 R147, PT, PT, R147, 0x80, RZ ;  /* 0x0000008093937810 */ /* 0x000fc60007ffe0ff */
[----:B------:R1:W-:Y:S04]  /*313e0*/  STG.E.128 desc[UR6][R172.64], R164 ;  /* 0x000000a4ac007986 */ /* 0x0003e8000c101d06 */
.L_x_13978:
[----:B------:R-:W-:Y:S05]  /*313f0*/  BSYNC.RECONVERGENT B0 ;  /* 0x0000000000007941 */ /* 0x000fea0003800200 */
.L_x_13977:
        /* <DEDUP_REMOVED lines=79> */
[----:B------:R-:W-:Y:S01]  /*318f0*/  F2FP.F16.F32.PACK_AB R164, R171, R164 ;  /* 0x000000a4aba4723e */ /* 0x000fe200000000ff */
[----:B------:R-:W-:-:S04]  /*31900*/  VIADD R147, R147, 0x80 ;  /* 0x0000008093937836 */ /* 0x000fc80000000000 */
[----:B------:R2:W-:Y:S03]  /*31910*/  STG.E.128 desc[UR6][R172.64], R164 ;  /* 0x000000a4ac007986 */ /* 0x0005e6000c101d06 */
.L_x_13980:
[----:B------:R-:W-:Y:S05]  /*31920*/  BSYNC.RECONVERGENT B0 ;  /* 0x0000000000007941 */ /* 0x000fea0003800200 */
.L_x_13979:
        /* <DEDUP_REMOVED lines=82> */
.L_x_13982:
[----:B------:R-:W-:Y:S05]  /*31e50*/  BSYNC.RECONVERGENT B0 ;  /* 0x0000000000007941 */ /* 0x000fea0003800200 */
.L_x_13981:
        /* <DEDUP_REMOVED lines=82> */
.L_x_13984:
[----:B------:R-:W-:Y:S05]  /*32380*/  BSYNC.RECONVERGENT B0 ;  /* 0x0000000000007941 */ /* 0x000fea0003800200 */
.L_x_13983:
[----:B------:R-:W-:Y:S01]  /*32390*/  LOP3.LUT P0, RZ, R151, 0x20, RZ, 0xc0, !PT ;  /* 0x0000002097ff7812 */ /* 0x000fe2000780c0ff */
[----:B------:R-:W-:-:S12]  /*323a0*/  BSSY.RECONVERGENT B0, `(.L_x_13985) ;  /* 0x0000050000007945 */ /* 0x000fd80003800200 */
        /* <DEDUP_REMOVED lines=20> */
[----:B------:R-:W-:Y:S02]  /*324f0*/  HADD2.F32 R152, -RZ, R64.H0_H0 ;  /* 0x20000040ff987230 */ /* 0x000fe40000004100 */
[----:B------:R-:W-:-:S02]  /*32500*/  HADD2.F32 R154, -RZ, R76.H0_H0 ;  /* 0x2000004cff9a7230 */ /* 0x000fc40000004100 */
[----:B------:R-:W-:Y:S02]  /*32510*/  HADD2.F32 R166, -RZ, R68.H1_H1 ;  /* 0x30000044ffa67230 */ /* 0x000fe40000004100 */
[----:B------:R-:W-:Y:S02]  /*32520*/  HADD2.F32 R170, -RZ, R72.H1_H1 ;  /* 0x30000048ffaa7230 */ /* 0x000fe40000004100 */
[----:B------:R-:W-:Y:S01]  /*32530*/  FFMA.FTZ R164, R153, R152, R154 ;  /* 0x0000009899a47223 */ /* 0x000fe2000001009a */
[----:B------:R-:W-:Y:S01]  /*32540*/  HADD2.F32 R172, -RZ, R64.H1_H1 ;  /* 0x30000040ffac7230 */ /* 0x000fe20000004100 */
[----:B------:R-:W0:Y:S01]  /*32550*/  LDC.64 R152, c[0x0][0x430] ;  /* 0x00010c00ff987b82 */ /* 0x000e220000000a00 */
[----:B------:R-:W-:Y:S02]  /*32560*/  HADD2.F32 R167, -RZ, R76.H1_H1 ;  /* 0x3000004cffa77230 */ /* 0x000fe40000004100 */
[----:B------:R-:W-:Y:S01]  /*32570*/  FFMA.FTZ R165, R155, R166, R170 ;  /* 0x000000a69ba57223 */ /* 0x000fe200000100aa */
[----:B------:R-:W-:-:S02]  /*32580*/  HADD2.F32 R174, -RZ, R69.H0_H0 ;  /* 0x20000045ffae7230 */ /* 0x000fc40000004100 */
[----:B------:R-:W-:Y:S02]  /*32590*/  HADD2.F32 R176, -RZ, R73.H0_H0 ;  /* 0x20000049ffb07230 */ /* 0x000fe40000004100 */
[----:B------:R-:W-:Y:S01]  /*325a0*/  FFMA.FTZ R175, R155, R172, R167 ;  /* 0x000000ac9baf7223 */ /* 0x000fe200000100a7 */
[----:B------:R-:W-:Y:S01]  /*325b0*/  HADD2.F32 R178, -RZ, R65.H0_H0 ;  /* 0x20000041ffb27230 */ /* 0x000fe20000004100 */
[----:B------:R-:W1:Y:S01]  /*325c0*/  LDC.64 R154, c[0x0][0x428] ;  /* 0x00010a00ff9a7b82 */ /* 0x000e620000000a00 */
[----:B------:R-:W-:Y:S02]  /*325d0*/  HADD2.F32 R173, -RZ, R77.H0_H0 ;  /* 0x2000004dffad7230 */ /* 0x000fe40000004100 */
[----:B------:R-:W-:Y:S01]  /*325e0*/  FFMA.FTZ R174, R171, R174, R176 ;  /* 0x000000aeabae7223 */ /* 0x000fe200000100b0 */
[----:B------:R-:W-:Y:S01]  /*325f0*/  HADD2.F32 R166, -RZ, R69.H1_H1 ;  /* 0x30000045ffa67230 */ /* 0x000fe20000004100 */
[----:B------:R-:W-:Y:S01]  /*32600*/  F2FP.F16.F32.PACK_AB R164, R175, R164 ;  /* 0x000000a4afa4723e */ /* 0x000fe200000000ff */
[----:B------:R-:W-:-:S02]  /*32610*/  HADD2.F32 R170, -RZ, R73.H1_H1 ;  /* 0x30000049ffaa7230 */ /* 0x000fc40000004100 */
[----:B------:R-:W-:Y:S01]  /*32620*/  FFMA.FTZ R178, R171, R178, R173 ;  /* 0x000000b2abb27223 */ /* 0x000fe200000100ad */
[----:B------:R-:W-:Y:S02]  /*32630*/  HADD2.F32 R176, -RZ, R70.H0_H0 ;  /* 0x20000046ffb07230 */ /* 0x000fe40000004100 */
[----:B------:R-:W-:Y:S02]  /*32640*/  HADD2.F32 R180, -RZ, R74.H0_H0 ;  /* 0x2000004affb47230 */ /* 0x000fe40000004100 */
[----:B------:R-:W-:Y:S01]  /*32650*/  FFMA.FTZ R167, R177, R166, R170 ;  /* 0x000000a6b1a77223 */ /* 0x000fe200000100aa */
[----:B------:R-:W-:Y:S02]  /*32660*/  HADD2.F32 R182, -RZ, R66.H0_H0 ;  /* 0x20000042ffb67230 */ /* 0x000fe40000004100 */
[----:B------:R-:W-:Y:S02]  /*32670*/  HADD2.F32 R173, -RZ, R78.H0_H0 ;  /* 0x2000004effad7230 */ /* 0x000fe40000004100 */
[----:B------:R-:W-:Y:S01]  /*32680*/  FFMA.FTZ R176, R179, R176, R180 ;  /* 0x000000b0b3b07223 */ /* 0x000fe200000100b4 */
[----:B------:R-:W-:-:S02]  /*32690*/  HADD2.F32 R172, -RZ, R65.H1_H1 ;  /* 0x30000041ffac7230 */ /* 0x000fc40000004100 */
[----:B------:R-:W-:Y:S02]  /*326a0*/  HADD2.F32 R171, -RZ, R77.H1_H1 ;  /* 0x3000004dffab7230 */ /* 0x000fe40000004100 */
[----:B------:R-:W-:Y:S01]  /*326b0*/  FFMA.FTZ R166, R179, R182, R173 ;  /* 0x000000b6b3a67223 */ /* 0x000fe200000100ad */
        /* <DEDUP_REMOVED lines=15> */
[----:B------:R-:W-:Y:S02]  /*327b0*/  HADD2.F32 R190, -RZ, R67.H1_H1 ;  /* 0x30000043ffbe7230 */ /* 0x000fe40000004100 */
[----:B------:R-:W-:Y:S02]  /*327c0*/  HADD2.F32 R173, -RZ, R79.H1_H1 ;  /* 0x3000004fffad7230 */ /* 0x000fe40000004100 */
[----:B------:R-:W-:Y:S01]  /*327d0*/  FFMA.FTZ R181, R181, R170, R172 ;  /* 0x000000aab5b57223 */ /* 0x000fe200000100ac */
[----:B-1----:R-:W-:Y:S01]  /*327e0*/  IMAD.WIDE.U32 R170, R147, 0x10, R154 ;  /* 0x0000001093aa7825 */ /* 0x002fe200078e009a */
[----:B------:R-:W-:-:S03]  /*327f0*/  F2FP.F16.F32.PACK_AB R154, R179, R176 ;  /* 0x000000b0b39a723e */ /* 0x000fc600000000ff */
[----:B------:R-:W-:Y:S01]  /*32800*/  FFMA.FTZ R185, R185, R190, R173 ;  /* 0x000000beb9b97223 */ /* 0x000fe200000100ad */
[----:B0-----:R-:W-:Y:S01]  /*32810*/  IMAD.WIDE.U32 R172, R147, 0x10, R152 ;  /* 0x0000001093ac7825 */ /* 0x001fe200078e0098 */
[----:B------:R-:W-:Y:S02]  /*32820*/  F2FP.F16.F32.PACK_AB R153, R167, R174 ;  /* 0x000000aea799723e */ /* 0x000fe400000000ff */
[----:B------:R-:W-:Y:S02]  /*32830*/  F2FP.F16.F32.PACK_AB R152, R165, R0 ;  /* 0x00000000a598723e */ /* 0x000fe400000000ff */
[----:B------:R-:W-:Y:S02]  /*32840*/  F2FP.F16.F32.PACK_AB R155, R183, R180 ;  /* 0x000000b4b79b723e */ /* 0x000fe400000000ff */
[----:B------:R-:W-:Y:S02]  /*32850*/  F2FP.F16.F32.PACK_AB R167, R185, R184 ;  /* 0x000000b8b9a7723e */ /* 0x000fe400000000ff */
[----:B------:R-:W-:Y:S01]  /*32860*/  F2FP.F16.F32.PACK_AB R166, R181, R166 ;  /* 0x000000a6b5a6723e */ /* 0x000fe200000000ff */
[----:B------:R0:W-:Y:S01]  /*32870*/  STG.E.128 desc[UR6][R170.64], R152 ;  /* 0x00000098aa007986 */ /* 0x0001e2000c101d06 */
[----:B------:R-:W-:-:S05]  /*32880*/  F2FP.F16.F32.PACK_AB R165, R177, R178 ;  /* 0x000000b2b1a5723e */ /* 0x000fca00000000ff */
[----:B------:R0:W-:Y:S02]  /*32890*/  STG.E.128 desc[UR6][R172.64], R164 ;  /* 0x000000a4ac007986 */ /* 0x0001e4000c101d06 */
.L_x_13986:
[----:B------:R-:W-:Y:S05]  /*328a0*/  BSYNC.RECONVERGENT B0 ;  /* 0x0000000000007941 */ /* 0x000fea0003800200 */
.L_x_13985:
[----:B01234-:R-:W0:Y:S01]  /*328b0*/  LDC.64 R152, c[0x0][0x380] ;  /* 0x0000e000ff987b82 */ /* 0x01fe220000000a00 */
[----:B------:R-:W-:Y:S01]  /*328c0*/  UPLOP3.LUT UP1, UPT, UPT, UPT, UP1, 0x40, 0x4 ;  /* 0x000000000004789c */ /* 0x000fe20003f2e810 */
[----:B0-----:R-:W-:-:S04]  /*328d0*/  IADD3 R132, PT, PT, R132, R152, RZ ;  /* 0x0000009884847210 */ /* 0x001fc80007ffe0ff */
[----:B------:R-:W-:-:S13]  /*328e0*/  ISETP.GE.AND P0, PT, R132, R153, PT ;  /* 0x000000998400720c */ /* 0x000fda0003f06270 */
[----:B------:R-:W-:Y:S05]  /*328f0*/  @!P0 BRA `(.L_x_13987) ;  /* 0xfffffcf000d88947 */ /* 0x000fea000383ffff */
[----:B------:R-:W-:Y:S05]  /*32900*/  EXIT ;  /* 0x000000000000794d */ /* 0x000fea0003800000 */
.L_x_13988:
        /* <DEDUP_REMOVED lines=15> */
.L_x_22352:


//--------------------- .text._ZN10layer_norm31ln_parallel_residual_fwd_kernelINS_13Kernel_traitsI6__halfS2_fS2_fjLj5120ELj1ELj1ELj4ELj16ENS_18Kernel_traits_baseILj5120ES2_S2_fS2_fjLj128EEEEELb1ELb0ELb1EEEvNS_9FwdParamsE --------------------------
	.section	.text._ZN10layer_norm31ln_parallel_residual_fwd_kernelINS_13Kernel_traitsI6__halfS2_fS2_fjLj5120ELj1ELj1ELj4ELj16ENS_18Kernel_traits_baseILj5120ES2_S2_fS2_fjLj128EEEEELb1ELb0ELb1EEEvNS_9FwdParamsE,"ax",@progbits
	.align	128
        .global         _ZN10layer_norm31ln_parallel_residual_fwd_kernelINS_13Kernel_traitsI6__halfS2_fS2_fjLj5120ELj1ELj1ELj4ELj16ENS_18Kernel_traits_baseILj5120ES2_S2_fS2_fjLj128EEEEELb1ELb0ELb1EEEvNS_9FwdParamsE
        .type           _ZN10layer_norm31ln_parallel_residual_fwd_kernelINS_13Kernel_traitsI6__halfS2_fS2_fjLj5120ELj1ELj1ELj4ELj16ENS_18Kernel_traits_baseILj5120ES2_S2_fS2_fjLj128EEEEELb1ELb0ELb1EEEvNS_9FwdParamsE,@function
        .size           _ZN10layer_norm31ln_parallel_residual_fwd_kernelINS_13Kernel_traitsI6__halfS2_fS2_fjLj5120ELj1ELj1ELj4ELj16ENS_18Kernel_traits_baseILj5120ES2_S2_fS2_fjLj128EEEEELb1ELb0ELb1EEEvNS_9FwdParamsE,(.L_x_22353 - _ZN10layer_norm31ln_parallel_residual_fwd_kernelINS_13Kernel_traitsI6__halfS2_fS2_fjLj5120ELj1ELj1ELj4ELj16ENS_18Kernel_traits_baseILj5120ES2_S2_fS2_fjLj128EEEEELb1ELb0ELb1EEEvNS_9FwdParamsE)
        .other          _ZN10layer_norm31ln_parallel_residual_fwd_kernelINS_13Kernel_traitsI6__halfS2_fS2_fjLj5120ELj1ELj1ELj4ELj16ENS_18Kernel_traits_baseILj5120ES2_S2_fS2_fjLj128EEEEELb1ELb0ELb1EEEvNS_9FwdParamsE,@"STO_CUDA_ENTRY STV_DEFAULT"
_ZN10layer_norm31ln_parallel_residual_fwd_kernelINS_13Kernel_traitsI6__halfS2_fS2_fjLj5120ELj1ELj1ELj4ELj16ENS_18Kernel_traits_baseILj5120ES2_S2_fS2_fjLj128EEEEELb1ELb0ELb1EEEvNS_9FwdParamsE:
.text._ZN10layer_norm31ln_parallel_residual_fwd_kernelINS_13Kernel_traitsI6__halfS2_fS2_fjLj5120ELj1ELj1ELj4ELj16ENS_18Kernel_traits_baseILj5120ES2_S2_fS2_fjLj128EEEEELb1ELb0ELb1EEEvNS_9FwdParamsE:
        /* <DEDUP_REMOVED lines=85> */
.L_x_13990:
        /* <DEDUP_REMOVED lines=32> */
.L_x_13989:
        /* <DEDUP_REMOVED lines=33> */
.L_x_13992:
        /* <DEDUP_REMOVED lines=31> */
.L_x_13991:
        /* <DEDUP_REMOVED lines=24> */
[----:B------:R-:W-:-:S02]  /*0cd0*/  UPLOP3.LUT UP1, UPT, UPT, UPT, UPT, 0x40, 0x4 ;  /* 0x000000000004789c */ /* 0x000fc40003f2e870 */
[----:B------:R-:W-:Y:S01]  /*0ce0*/  UISETP.NE.AND.EX UP0, UPT, UR5, URZ, UPT, UP0 ;  /* 0x000000ff0500728c */ /* 0x000fe2000bf05300 */
[----:B------:R-:W-:Y:S01]  /*0cf0*/  IMAD.HI.U32 R2, R4, -0x2daee0ad, RZ ;  /* 0xd2511f5304027827 */ /* 0x000fe200078e00ff */
[----:B------:R-:W-:-:S03]  /*0d00*/  LOP3.LUT R3, R8, UR24, R3, 0x96, !PT ;  /* 0x0000001808037c12 */ /* 0x000fc6000f8e9603 */
[----:B------:R-:W-:Y:S01]  /*0d10*/  IMAD R8, R4, -0x2daee0ad, RZ ;  /* 0xd2511f5304087824 */ /* 0x000fe200078e02ff */
[----:B------:R-:W-:Y:S01]  /*0d20*/  LOP3.LUT R2, R5, UR6, R2, 0x96, !PT ;  /* 0x0000000605027c12 */ /* 0x000fe2000f8e9602 */
[----:B------:R-:W-:Y:S01]  /*0d30*/  IMAD.HI.U32 R7, R3, -0x2daee0ad, RZ ;  /* 0xd2511f5303077827 */ /* 0x000fe200078e00ff */
[----:B------:R-:W-:Y:S01]  /*0d40*/  PLOP3.LUT P0, PT, PT, PT, UP0, 0x80, 0x8 ;  /* 0x000000000008781c */ /* 0x000fe20003f0f008 */
[----:B------:R-:W0:Y:S02]  /*0d50*/  LDCU UR6, c[0x0][0x404] ;  /* 0x00008080ff0677ac */ /* 0x000e240008000800 */
[----:B------:R-:W-:Y:S01]  /*0d60*/  IMAD R5, R6, -0x326172a9, RZ ;  /* 0xcd9e8d5706057824 */ /* 0x000fe200078e02ff */
[----:B------:R-:W-:Y:S01]  /*0d70*/  LOP3.LUT R7, R8, UR25, R7, 0x96, !PT ;  /* 0x0000001908077c12 */ /* 0x000fe2000f8e9607 */
[----:B------:R-:W-:-:S04]  /*0d80*/  IMAD.HI.U32 R4, R2, -0x326172a9, RZ ;  /* 0xcd9e8d5702047827 */ /* 0x000fc800078e00ff */
[----:B------:R-:W-:Y:S01]  /*0d90*/  IMAD R6, R3, -0x2daee0ad, RZ ;  /* 0xd2511f5303067824 */ /* 0x000fe200078e02ff */
[----:B------:R-:W-:Y:S01]  /*0da0*/  LOP3.LUT R4, R5, UR7, R4, 0x96, !PT ;  /* 0x0000000705047c12 */ /* 0x000fe2000f8e9604 */
[----:B------:R-:W-:Y:S01]  /*0db0*/  IMAD R5, R2, -0x326172a9, RZ ;  /* 0xcd9e8d5702057824 */ /* 0x000fe200078e02ff */
[----:B------:R-:W4:Y:S01]  /*0dc0*/  LDCU UR7, c[0x0][0x408] ;  /* 0x00008100ff0777ac */ /* 0x000f220008000800 */
        /* <DEDUP_REMOVED lines=38> */
[----:B01234-:R-:W-:-:S07]  /*1030*/  IMAD R122, R3, -0x326172a9, RZ ;  /* 0xcd9e8d57037a7824 */ /* 0x01ffce00078e02ff */
.L_x_14372:
[----:B------:R-:W-:Y:S01]  /*1040*/  ISETP.NE.U32.AND P1, PT, RZ, UR12, PT ;  /* 0x0000000cff007c0c */ /* 0x000fe2000bf25070 */
[----:B------:R-:W-:Y:S01]  /*1050*/  UIMAD UR4, UR18, UR19, URZ ;  /* 0x00000013120472a4 */ /* 0x000fe2000f8e02ff */
[----:B------:R-:W0:Y:S02]  /*1060*/  LDC.64 R148, c[0x0][0x390] ;  /* 0x0000e400ff947b82 */ /* 0x000e240000000a00 */
[----:B------:R-:W-:Y:S01]  /*1070*/  ISETP.NE.AND.EX P1, PT, RZ, UR13, PT, P1 ;  /* 0x0000000dff007c0c */ /* 0x000fe2000bf25310 */
[----:B------:R-:W-:-:S04]  /*1080*/  USHF.R.S32.HI UR5, URZ, 0x1f, UR4 ;  /* 0x0000001fff057899 */ /* 0x000fc80008011404 */
[----:B------:R-:W-:Y:S01]  /*1090*/  ULEA.HI UR5, UR5, UR4, URZ, 0x3 ;  /* 0x0000000405057291 */ /* 0x000fe2000f8f18ff */
[----:B---3--:R-:W1:Y:S05]  /*10a0*/  @P0 LDC.64 R2, c[0x0][0x398] ;  /* 0x0000e600ff020b82 */ /* 0x008e6a0000000a00 */
        /* <DEDUP_REMOVED lines=39> */
.L_x_13995:
        /* <DEDUP_REMOVED lines=12> */
.L_x_13996:
        /* <DEDUP_REMOVED lines=42> */
.L_x_13994:
[----:B------:R-:W-:Y:S01]  /*1680*/  ISETP.NE.AND P0, PT, R92, 0x1, PT ;  /* 0x000000015c00780c */ /* 0x000fe20003f05270 */
[----:B------:R-:W-:Y:S01]  /*1690*/  UMOV UR4, UR6 ;  /* 0x0000000600047c82 */ /* 0x000fe20008000000 */
[----:B------:R-:W-:Y:S01]  /*16a0*/  I2FP.F32.U32 R3, R2 ;  /* 0x0000000200037245 */ /* 0x000fe20000201000 */
[----:B-----5:R-:W-:Y:S02]  /*16b0*/  HADD2.F32 R2, -RZ, R88.H0_H0 ;  /* 0x20000058ff027230 */ /* 0x020fe40000004100 */
[----:B------:R-:W-:Y:S02]  /*16c0*/  IMAD.MOV.U32 R93, RZ, RZ, 0x2 ;  /* 0x00000002ff5d7424 */ /* 0x000fe400078e00ff */
        /* <DEDUP_REMOVED lines=13> */
.L_x_13998:
        /* <DEDUP_REMOVED lines=12> */
.L_x_13999:
        /* <DEDUP_REMOVED lines=43> */
.L_x_13997:
[----:B------:R-:W-:Y:S01]  /*1b10*/  ISETP.NE.AND P0, PT, R93, 0x1, PT ;  /* 0x000000015d00780c */ /* 0x000fe20003f05270 */
[----:B------:R-:W-:Y:S01]  /*1b20*/  HFMA2 R94, -RZ, RZ, 0, 1.1920928955078125e-07 ;  /* 0x00000002ff5e7431 */ /* 0x000fe200000001ff */
[----:B------:R-:W-:Y:S01]  /*1b30*/  I2FP.F32.U32 R3, R3 ;  /* 0x0000000300037245 */ /* 0x000fe20000201000 */
[----:B------:R-:W-:-:S04]  /*1b40*/  HADD2.F32 R88, -RZ, R88.H1_H1 ;  /* 0x30000058ff587230 */ /* 0x000fc80000004100 */
        /* <DEDUP_REMOVED lines=13> */
.L_x_14001:
        /* <DEDUP_REMOVED lines=12> */
.L_x_14002:
        /* <DEDUP_REMOVED lines=43> */
.L_x_14000:
[----:B------:R-:W-:Y:S01]  /*1f90*/  ISETP.NE.AND P0, PT, R94, 0x1, PT ;  /* 0x000000015e00780c */ /* 0x000fe20003f05270 */
[----:B------:R-:W-:Y:S01]  /*1fa0*/  IMAD.MOV.U32 R95, RZ, RZ, 0x2 ;  /* 0x00000002ff5f7424 */ /* 0x000fe200078e00ff */
[----:B------:R-:W-:Y:S02]  /*1fb0*/  I2FP.F32.U32 R3, R3 ;  /* 0x0000000300037245 */ /* 0x000fe40000201000 */
[----:B------:R-:W-:-:S03]  /*1fc0*/  MOV R92, R122 ;  /* 0x0000007a005c7202 */ /* 0x000fc60000000f00 */
[----:B------:R-:W-:-:S05]  /*1fd0*/  FFMA.FTZ R3, R3, R0, 1.1641532182693481445e-10 ;  /* 0x2f00000003037423 */ /* 0x000fca0000010000 */
[----:B------:R-:W-:Y:S01]  /*1fe0*/  FSETP.LE.FTZ.AND P2, PT, R3, UR4, PT ;  /* 0x0000000403007c0b */ /* 0x000fe2000bf53000 */
[----:B------:R-:W-:-:S03]  /*1ff0*/  HADD2.F32 R3, -RZ, R89.H0_H0 ;  /* 0x20000059ff037230 */ /* 0x000fc60000004100 */
        /* <DEDUP_REMOVED lines=10> */
.L_x_14004:
        /* <DEDUP_REMOVED lines=12> */
.L_x_14005:
        /* <DEDUP_REMOVED lines=43> */
.L_x_14003:
[----:B------:R-:W-:Y:S01]  /*2410*/  ISETP.NE.AND P0, PT, R95, 0x1, PT ;  /* 0x000000015f00780c */ /* 0x000fe20003f05270 */
[----:B------:R-:W-:Y:S01]  /*2420*/  HADD2.F32 R89, -RZ, R89.H1_H1 ;  /* 0x30000059ff597230 */ /* 0x000fe20000004100 */
[----:B------:R-:W-:Y:S01]  /*2430*/  I2FP.F32.U32 R93, R92 ;  /* 0x0000005c005d7245 */ /* 0x000fe20000201000 */
[----:B------:R-:W-:Y:S02]  /*2440*/  IMAD.MOV.U32 R94, RZ, RZ, 0x2 ;  /* 0x00000002ff5e7424 */ /* 0x000fe400078e00ff */
        /* <DEDUP_REMOVED lines=12> */
.L_x_14007:
        /* <DEDUP_REMOVED lines=12> */
.L_x_14008:
        /* <DEDUP_REMOVED lines=43> */
.L_x_14006:
[----:B------:R-:W-:Y:S01]  /*2880*/  ISETP.NE.AND P0, PT, R94, 0x1, PT ;  /* 0x000000015e00780c */ /* 0x000fe20003f05270 */
[----:B------:R-:W-:Y:S01]  /*2890*/  HFMA2 R95, -RZ, RZ, 0, 1.1920928955078125e-07 ;  /* 0x00000002ff5f7431 */ /* 0x000fe200000001ff */
[----:B------:R-:W-:Y:S01]  /*28a0*/  I2FP.F32.U32 R93, R92 ;  /* 0x0000005c005d7245 */ /* 0x000fe20000201000 */
[----:B------:R-:W-:-:S04]  /*28b0*/  HADD2.F32 R92, -RZ, R90.H0_H0 ;  /* 0x2000005aff5c7230 */ /* 0x000fc80000004100 */
        /* <DEDUP_REMOVED lines=12> */
.L_x_14010:
        /* <DEDUP_REMOVED lines=12> */
.L_x_14011:
        /* <DEDUP_REMOVED lines=43> */
.L_x_14009:
[----:B------:R-:W-:Y:S01]  /*2cf0*/  ISETP.NE.AND P4, PT, R95, 0x1, PT ;  /* 0x000000015f00780c */ /* 0x000fe20003f85270 */
[----:B------:R-:W-:Y:S01]  /*2d00*/  HADD2.F32 R90, -RZ, R90.H1_H1 ;  /* 0x3000005aff5a7230 */ /* 0x000fe20000004100 */
        /* <DEDUP_REMOVED lines=14> */
.L_x_14013:
        /* <DEDUP_REMOVED lines=12> */
.L_x_14014:
        /* <DEDUP_REMOVED lines=43> */
.L_x_14012:
[----:B------:R-:W-:Y:S01]  /*3160*/  ISETP.NE.AND P5, PT, R96, 0x1, PT ;  /* 0x000000016000780c */ /* 0x000fe20003fa5270 */
[----:B------:R-:W-:Y:S01]  /*3170*/  HADD2.F32 R106, -RZ, R91.H0_H0 ;  /* 0x2000005bff6a7230 */ /* 0x000fe20000004100 */
        /* <DEDUP_REMOVED lines=14> */
.L_x_14016:
        /* <DEDUP_REMOVED lines=12> */
.L_x_14017:
        /* <DEDUP_REMOVED lines=43> */
.L_x_14015:
[----:B------:R-:W-:Y:S01]  /*35d0*/  UMOV UR5, UR7 ;  /* 0x0000000700057c82 */ /* 0x000fe20008000000 */
[----:B------:R-:W-:Y:S01]  /*35e0*/  HADD2.F32 R93, -RZ, R91.H1_H1 ;  /* 0x3000005bff5d7230 */ /* 0x000fe20000004100 */
[----:B------:R-:W-:Y:S01]  /*35f0*/  P2R R104, PR, RZ, 0x2 ;  /* 0x00000002ff687803 */ /* 0x000fe20000000000 */
[----:B------:R-:W-:Y:S01]  /*3600*/  FMUL.FTZ R3, R3, UR5 ;  /* 0x0000000503037c20 */ /* 0x000fe20008410000 */
[----:B------:R-:W-:Y:S01]  /*3610*/  I2FP.F32.U32 R91, R94 ;  /* 0x0000005e005b7245 */ /* 0x000fe20000201000 */
[----:B------:R-:W-:Y:S01]  /*3620*/  FMUL.FTZ R92, R92, UR5 ;  /* 0x000000055c5c7c20 */ /* 0x000fe20008410000 */
[----:B------:R-:W-:Y:S01]  /*3630*/  ISETP.NE.AND P1, PT, R103, RZ, PT ;  /* 0x000000ff6700720c */ /* 0x000fe20003f25270 */
[----:B------:R-:W-:Y:S01]  /*3640*/  FMUL.FTZ R2, R2, UR5 ;  /* 0x0000000502027c20 */ /* 0x000fe20008410000 */
[----:B------:R-:W-:Y:S01]  /*3650*/  ISETP.NE.AND P5, PT, R101, RZ, PT ;  /* 0x000000ff6500720c */ /* 0x000fe20003fa5270 */
[----:B------:R-:W-:Y:S01]  /*3660*/  FFMA.FTZ R91, R91, R0, 1.1641532182693481445e-10 ;  /* 0x2f0000005b5b7423 */ /* 0x000fe20000010000 */
[----:B------:R-:W-:Y:S01]  /*3670*/  FSEL R94, R3, RZ, P1 ;  /* 0x000000ff035e7208 */ /* 0x000fe20000800000 */
[----:B------:R-:W-:Y:S01]  /*3680*/  FMUL.FTZ R98, R106, UR5 ;  /* 0x000000056a627c20 */ /* 0x000fe20008410000 */
[----:B------:R-:W-:Y:S01]  /*3690*/  ISETP.NE.AND P1, PT, R104, RZ, PT ;  /* 0x000000ff6800720c */ /* 0x000fe20003f25270 */
[----:B------:R-:W-:Y:S01]  /*36a0*/  FMUL.FTZ R90, R90, UR5 ;  /* 0x000000055a5a7c20 */ /* 0x000fe20008410000 */
[----:B------:R-:W-:Y:S01]  /*36b0*/  FSEL R96, R92, RZ, P3 ;  /* 0x000000ff5c607208 */ /* 0x000fe20001800000 */
        /* <DEDUP_REMOVED lines=19> */
[----:B------:R-:W-:Y:S01]  /*37f0*/  @P1 FADD.FTZ R99, R7, R99 ;  /* 0x0000006307631221 */ /* 0x000fe20000010000 */
[----:B------:R-:W-:Y:S09]  /*3800*/  BRA `(.L_x_14018) ;  /* 0x0000004800ac7947 */ /* 0x000ff20003800000 */
.L_x_13993:
        /* <DEDUP_REMOVED lines=15> */
.L_x_14020:
        /* <DEDUP_REMOVED lines=12> */
.L_x_14021:
        /* <DEDUP_REMOVED lines=41> */
.L_x_14019:
[----:B------:R-:W-:Y:S01]  /*3c50*/  ISETP.NE.AND P0, PT, R92, 0x1, PT ;  /* 0x000000015c00780c */ /* 0x000fe20003f05270 */
[----:B-----5:R-:W-:Y:S01]  /*3c60*/  HADD2.F32 R98, -RZ, R88.H0_H0 ;  /* 0x20000058ff627230 */ /* 0x020fe20000004100 */
[----:B------:R-:W-:Y:S01]  /*3c70*/  I2FP.F32.U32 R3, R2 ;  /* 0x0000000200037245 */ /* 0x000fe20000201000 */
[----:B------:R-:W-:Y:S01]  /*3c80*/  UMOV UR4, UR6 ;  /* 0x0000000600047c82 */ /* 0x000fe20008000000 */
[----:B------:R-:W-:Y:S01]  /*3c90*/  UMOV UR5, UR7 ;  /* 0x0000000700057c82 */ /* 0x000fe20008000000 */
[----:B------:R-:W-:Y:S01]  /*3ca0*/  MOV R93, 0x2 ;  /* 0x00000002005d7802 */ /* 0x000fe20000000f00 */
[----:B------:R-:W-:Y:S01]  /*3cb0*/  FMUL.FTZ R98, R98, UR5 ;  /* 0x0000000562627c20 */ /* 0x000fe20008410000 */
        /* <DEDUP_REMOVED lines=13> */
.L_x_14023:
        /* <DEDUP_REMOVED lines=12> */
.L_x_14024:
        /* <DEDUP_REMOVED lines=42> */
.L_x_14022:
[----:B------:R-:W-:Y:S01]  /*40f0*/  I2FP.F32.U32 R3, R2 ;  /* 0x0000000200037245 */ /* 0x000fe20000201000 */
[----:B------:R-:W-:Y:S01]  /*4100*/  HADD2.F32 R2, -RZ, R136.H0_H0 ;  /* 0x20000088ff027230 */ /* 0x000fe20000004100 */
        /* <DEDUP_REMOVED lines=20> */
.L_x_14026:
        /* <DEDUP_REMOVED lines=12> */
.L_x_14027:
        /* <DEDUP_REMOVED lines=42> */
.L_x_14025:
[----:B------:R-:W-:Y:S01]  /*45b0*/  ISETP.NE.AND P0, PT, R94, 0x1, PT ;  /* 0x000000015e00780c */ /* 0x000fe20003f05270 */
[----:B------:R-:W-:Y:S01]  /*45c0*/  HADD2.F32 R93, -RZ, R88.H1_H1 ;  /* 0x30000058ff5d7230 */ /* 0x000fe20000004100 */
[----:B------:R-:W-:Y:S01]  /*45d0*/  I2FP.F32.U32 R3, R2 ;  /* 0x0000000200037245 */ /* 0x000fe20000201000 */
[----:B------:R-:W-:Y:S01]  /*45e0*/  IMAD.MOV.U32 R88, RZ, RZ, 0x2 ;  /* 0x00000002ff587424 */ /* 0x000fe200078e00ff */
[----:B------:R-:W-:Y:S02]  /*45f0*/  MOV R2, R122 ;  /* 0x0000007a00027202 */ /* 0x000fe40000000f00 */
[----:B------:R-:W-:Y:S01]  /*4600*/  FMUL.FTZ R93, R93, UR5 ;  /* 0x000000055d5d7c20 */ /* 0x000fe20008410000 */
        /* <DEDUP_REMOVED lines=12> */
.L_x_14029:
        /* <DEDUP_REMOVED lines=12> */
.L_x_14030:
        /* <DEDUP_REMOVED lines=42> */
.L_x_14028:
[----:B------:R-:W-:Y:S01]  /*4a30*/  I2FP.F32.U32 R3, R2 ;  /* 0x0000000200037245 */ /* 0x000fe20000201000 */
[----:B------:R-:W-:Y:S01]  /*4a40*/  HADD2.F32 R2, -RZ, R136.H1_H1 ;  /* 0x30000088ff027230 */ /* 0x000fe20000004100 */
[----:B------:R-:W-:Y:S01]  /*4a50*/  ISETP.NE.AND P2, PT, R88, 0x1, PT ;  /* 0x000000015800780c */ /* 0x000fe20003f45270 */
[----:B------:R-:W-:Y:S01]  /*4a60*/  HFMA2 R94, -RZ, RZ, 0, 1.1920928955078125e-07 ;  /* 0x00000002ff5e7431 */ /* 0x000fe200000001ff */
        /* <DEDUP_REMOVED lines=18> */
.L_x_14032:
        /* <DEDUP_REMOVED lines=12> */
.L_x_14033:
        /* <DEDUP_REMOVED lines=41> */
[----:B------:R-:W-:-:S07]  /*4ee0*/  HFMA2 R94, -RZ, RZ, 0, 0 ;  /* 0x00000000ff5e7431 */ /* 0x000fce00000001ff */
.L_x_14031:
[----:B------:R-:W-:Y:S01]  /*4ef0*/  ISETP.NE.AND P0, PT, R94, 0x1, PT ;  /* 0x000000015e00780c */ /* 0x000fe20003f05270 */
[----:B------:R-:W-:Y:S01]  /*4f00*/  HADD2.F32 R88, -RZ, R89.H0_H0 ;  /* 0x20000059ff587230 */ /* 0x000fe20000004100 */
[----:B------:R-:W-:Y:S01]  /*4f10*/  I2FP.F32.U32 R3, R2 ;  /* 0x0000000200037245 */ /* 0x000fe20000201000 */
[----:B------:R-:W-:Y:S02]  /*4f20*/  IMAD.MOV.U32 R95, RZ, RZ, 0x2 ;  /* 0x00000002ff5f7424 */ /* 0x000fe400078e00ff */
[----:B------:R-:W-:Y:S02]  /*4f30*/  IMAD.MOV.U32 R2, RZ, RZ, R122 ;  /* 0x000000ffff027224 */ /* 0x000fe400078e007a */
        /* <DEDUP_REMOVED lines=13> */
.L_x_14035:
        /* <DEDUP_REMOVED lines=12> */
.L_x_14036:
        /* <DEDUP_REMOVED lines=42> */
.L_x_14034:
[----:B------:R-:W-:Y:S01]  /*5370*/  I2FP.F32.U32 R3, R2 ;  /* 0x0000000200037245 */ /* 0x000fe20000201000 */
[----:B------:R-:W-:Y:S01]  /*5380*/  HADD2.F32 R2, -RZ, R137.H0_H0 ;  /* 0x20000089ff027230 */ /* 0x000fe20000004100 */
        /* <DEDUP_REMOVED lines=20> */
.L_x_14038:
        /* <DEDUP_REMOVED lines=12> */
.L_x_14039:
        /* <DEDUP_REMOVED lines=43> */
.L_x_14037:
[----:B------:R-:W-:Y:S01]  /*5840*/  ISETP.NE.AND P0, PT, R88, 0x1, PT ;  /* 0x000000015800780c */ /* 0x000fe20003f05270 */
[----:B------:R-:W-:Y:S01]  /*5850*/  HADD2.F32 R95, -RZ, R89.H1_H1 ;  /* 0x30000059ff5f7230 */ /* 0x000fe20000004100 */
[----:B------:R-:W-:Y:S01]  /*5860*/  I2FP.F32.U32 R3, R2 ;  /* 0x0000000200037245 */ /* 0x000fe20000201000 */
[----:B------:R-:W-:Y:S02]  /*5870*/  IMAD.MOV.U32 R89, RZ, RZ, 0x2 ;  /* 0x00000002ff597424 */ /* 0x000fe400078e00ff */
        /* <DEDUP_REMOVED lines=13> */
.L_x_14041:
        /* <DEDUP_REMOVED lines=12> */
.L_x_14042:
        /* <DEDUP_REMOVED lines=43> */
.L_x_14040:
        /* <DEDUP_REMOVED lines=22> */
.L_x_14044:
        /* <DEDUP_REMOVED lines=12> */
.L_x_14045:
        /* <DEDUP_REMOVED lines=43> */
.L_x_14043:
[----:B------:R-:W-:Y:S01]  /*6190*/  ISETP.NE.AND P0, PT, R88, 0x1, PT ;  /* 0x000000015800780c */ /* 0x000fe20003f05270 */
[----:B------:R-:W-:Y:S01]  /*61a0*/  HADD2.F32 R104, -RZ, R90.H0_H0 ;  /* 0x2000005aff687230 */ /* 0x000fe20000004100 */
[----:B------:R-:W-:Y:S01]  /*61b0*/  I2FP.F32.U32 R3, R2 ;  /* 0x0000000200037245 */ /* 0x000fe20000201000 */
[----:B------:R-:W-:Y:S01]  /*61c0*/  IMAD.MOV.U32 R89, RZ, RZ, 0x2 ;  /* 0x00000002ff597424 */ /* 0x000fe200078e00ff */
[----:B------:R-:W-:Y:S02]  /*61d0*/  MOV R2, R122 ;  /* 0x0000007a00027202 */ /* 0x000fe40000000f00 */
        /* <DEDUP_REMOVED lines=12> */
.L_x_14047:
        /* <DEDUP_REMOVED lines=12> */
.L_x_14048:
        /* <DEDUP_REMOVED lines=43> */
.L_x_14046:
[----:B------:R-:W-:Y:S01]  /*6610*/  I2FP.F32.U32 R3, R2 ;  /* 0x0000000200037245 */ /* 0x000fe20000201000 */
[----:B------:R-:W-:Y:S02]  /*6620*/  HADD2.F32 R2, -RZ, R138.H0_H0 ;  /* 0x2000008aff027230 */ /* 0x000fe40000004100 */
        /* <DEDUP_REMOVED lines=20> */
.L_x_14050:
        /* <DEDUP_REMOVED lines=12> */
.L_x_14051:
        /* <DEDUP_REMOVED lines=43> */
.L_x_14049:
[----:B------:R-:W-:Y:S01]  /*6ae0*/  ISETP.NE.AND P4, PT, R88, 0x1, PT ;  /* 0x000000015800780c */ /* 0x000fe20003f85270 */
[----:B------:R-:W-:Y:S01]  /*6af0*/  HADD2.F32 R97, -RZ, R90.H1_H1 ;  /* 0x3000005aff617230 */ /* 0x000fe20000004100 */
        /* <DEDUP_REMOVED lines=15> */
.L_x_14053:
        /* <DEDUP_REMOVED lines=12> */
.L_x_14054:
        /* <DEDUP_REMOVED lines=43> */
.L_x_14052:
[----:B------:R-:W-:Y:S01]  /*6f60*/  I2FP.F32.U32 R3, R2 ;  /* 0x0000000200037245 */ /* 0x000fe20000201000 */
[----:B------:R-:W-:Y:S01]  /*6f70*/  HADD2.F32 R2, -RZ, R138.H1_H1 ;  /* 0x3000008aff027230 */ /* 0x000fe20000004100 */
        /* <DEDUP_REMOVED lines=20> */
.L_x_14056:
        /* <DEDUP_REMOVED lines=12> */
.L_x_14057:
        /* <DEDUP_REMOVED lines=42> */
[----:B------:R-:W-:-:S07]  /*7420*/  HFMA2 R88, -RZ, RZ, 0, 0 ;  /* 0x00000000ff587431 */ /* 0x000fce00000001ff */
.L_x_14055:
[----:B------:R-:W-:Y:S01]  /*7430*/  ISETP.NE.AND P5, PT, R88, 0x1, PT ;  /* 0x000000015800780c */ /* 0x000fe20003fa5270 */
[----:B------:R-:W-:Y:S01]  /*7440*/  HADD2.F32 R90, -RZ, R91.H0_H0 ;  /* 0x2000005bff5a7230 */ /* 0x000fe20000004100 */
        /* <DEDUP_REMOVED lines=15> */
.L_x_14059:
        /* <DEDUP_REMOVED lines=12> */
.L_x_14060:
        /* <DEDUP_REMOVED lines=43> */
.L_x_14058:
[----:B------:R-:W-:Y:S01]  /*78b0*/  I2FP.F32.U32 R3, R2 ;  /* 0x0000000200037245 */ /* 0x000fe20000201000 */
[----:B------:R-:W-:Y:S02]  /*78c0*/  HADD2.F32 R2, -RZ, R139.H0_H0 ;  /* 0x2000008bff027230 */ /* 0x000fe40000004100 */
[----:B------:R-:W-:Y:S02]  /*78d0*/  HFMA2 R88, -RZ, RZ, 0, 1.1920928955078125e-07 ;  /* 0x00000002ff587431 */ /* 0x000fe400000001ff */
        /* <DEDUP_REMOVED lines=19> */
.L_x_14062:
        /* <DEDUP_REMOVED lines=12> */
.L_x_14063:
        /* <DEDUP_REMOVED lines=43> */
.L_x_14061:
[----:B------:R-:W-:Y:S01]  /*7d80*/  ISETP.NE.AND P6, PT, R88, 0x1, PT ;  /* 0x000000015800780c */ /* 0x000fe20003fc5270 */
[----:B------:R-:W-:Y:S01]  /*7d90*/  HADD2.F32 R91, -RZ, R91.H1_H1 ;  /* 0x3000005bff5b7230 */ /* 0x000fe20000004100 */
        /* <DEDUP_REMOVED lines=15> */
.L_x_14065:
        /* <DEDUP_REMOVED lines=14> */
.L_x_14066:
        /* <DEDUP_REMOVED lines=43> */
.L_x_14064:
[----:B------:R-:W-:Y:S01]  /*8220*/  I2FP.F32.U32 R3, R2 ;  /* 0x0000000200037245 */ /* 0x000fe20000201000 */
[----:B------:R-:W-:Y:S01]  /*8230*/  HADD2.F32 R2, -RZ, R139.H1_H1 ;  /* 0x3000008bff027230 */ /* 0x000fe20000004100 */
[----:B------:R-:W-:-:S03]  /*8240*/  FSEL R99, R99, RZ, P5 ;  /* 0x000000ff63637208 */ /* 0x000fc60002800000 */
[----:B------:R-:W-:Y:S01]  /*8250*/  FFMA.FTZ R3, R3, R0, 1.1641532182693481445e-10 ;  /* 0x2f00000003037423 */ /* 0x000fe20000010000 */
[----:B------:R-:W-:-:S04]  /*8260*/  FMUL.FTZ R2, R2, UR5 ;  /* 0x0000000502027c20 */ /* 0x000fc80008410000 */
[----:B------:R-:W-:-:S04]  /*8270*/  FSETP.GTU.FTZ.AND P6, PT, R3, UR4, PT ;  /* 0x0000000403007c0b */ /* 0x000fc8000bfdc000 */
[----:B------:R-:W-:Y:S02]  /*8280*/  FSEL R2, R2, RZ, !P6 ;  /* 0x000000ff02027208 */ /* 0x000fe40007000000 */
[----:B------:R-:W-:-:S03]  /*8290*/  SEL R128, RZ, 0x1, P6 ;  /* 0x00000001ff807807 */ /* 0x000fc60003000000 */
[----:B------:R-:W-:-:S04]  /*82a0*/  FADD.FTZ R99, R2, R99 ;  /* 0x0000006302637221 */ /* 0x000fc80000010000 */
[----:B------:R-:W-:-:S07]  /*82b0*/  @P1 FADD.FTZ R99, R7, R99 ;  /* 0x0000006307631221 */ /* 0x000fce0000010000 */
.L_x_14018:
[----:B------:R-:W0:Y:S01]  /*82c0*/  LDC.64 R112, c[0x0][0x3a8] ;  /* 0x0000ea00ff707b82 */ /* 0x000e220000000a00 */
[----:B------:R-:W-:Y:S01]  /*82d0*/  SEL R91, RZ, 0x1000000, !P5 ;  /* 0x01000000ff5b7807 */ /* 0x000fe20006800000 */
[----:B------:R-:W-:Y:S01]  /*82e0*/  VIADD R153, R131, 0x80 ;  /* 0x0000008083997836 */ /* 0x000fe20000000000 */
[----:B------:R-:W-:Y:S02]  /*82f0*/  ISETP.NE.AND P5, PT, R102, RZ, PT ;  /* 0x000000ff6600720c */ /* 0x000fe40003fa5270 */
[----:B------:R-:W-:Y:S01]  /*8300*/  SEL R102, RZ, 0x10000, !P4 ;  /* 0x00010000ff667807 */ /* 0x000fe20006000000 */
[----:B------:R-:W-:Y:S01]  /*8310*/  IMAD.WIDE.U32 R104, R153, 0x10, R148 ;  /* 0x0000001099687825 */ /* 0x000fe200078e0094 */
[----:B------:R-:W-:Y:S01]  /*8320*/  ISETP.NE.AND P4, PT, R103, RZ, PT ;  /* 0x000000ff6700720c */ /* 0x000fe20003f85270 */
[----:B------:R-:W1:Y:S01]  /*8330*/  LDC.64 R2, c[0x0][0x3b0] ;  /* 0x0000ec00ff027b82 */ /* 0x000e620000000a00 */
[----:B------:R-:W-:Y:S02]  /*8340*/  SEL R103, RZ, 0x100, !P0 ;  /* 0x00000100ff677807 */ /* 0x000fe40004000000 */
[----:B------:R-:W-:-:S02]  /*8350*/  ISETP.NE.U32.AND P0, PT, RZ, UR14, PT ;  /* 0x0000000eff007c0c */ /* 0x000fc4000bf05070 */
[----:B------:R-:W-:Y:S02]  /*8360*/  ISETP.NE.AND P6, PT, R101, RZ, PT ;  /* 0x000000ff6500720c */ /* 0x000fe40003fc5270 */
[----:B------:R-:W-:Y:S01]  /*8370*/  ISETP.NE.AND.EX P0, PT, RZ, UR15, PT, P0 ;  /* 0x0000000fff007c0c */ /* 0x000fe2000bf05300 */
[----:B------:R-:W2:Y:S01]  /*8380*/  @P1 LDC.64 R108, c[0x0][0x3a0] ;  /* 0x0000e800ff6c1b82 */ /* 0x000ea20000000a00 */
[----:B------:R-:W-:Y:S02]  /*8390*/  SEL R88, RZ, 0x1000000, !P2 ;  /* 0x01000000ff587807 */ /* 0x000fe40005000000 */
[----:B------:R-:W-:Y:S02]  /*83a0*/  SEL R89, RZ, 0x10000, !P4 ;  /* 0x00010000ff597807 */ /* 0x000fe40006000000 */
[----:B------:R-:W-:Y:S02]  /*83b0*/  SEL R90, RZ, 0x100, !P5 ;  /* 0x00000100ff5a7807 */ /* 0x000fe40006800000 */
[----:B------:R-:W-:-:S02]  /*83c0*/  LOP3.LUT R103, R103, R91, R102, 0xfe, !PT ;  /* 0x0000005b67677212 */ /* 0x000fc400078efe66 */
[----:B------:R-:W-:Y:S02]  /*83d0*/  SEL R102, RZ, 0x1, !P3 ;  /* 0x00000001ff667807 */ /* 0x000fe40005800000 */
[----:B------:R-:W-:Y:S01]  /*83e0*/  LOP3.LUT R90, R90, R88, R89, 0xfe, !PT ;  /* 0x000000585a5a7212 */ /* 0x000fe200078efe59 */
[----:B0-----:R-:W-:Y:S01]  /*83f0*/  IMAD.WIDE.U32 R88, R131, 0x20, R112 ;  /* 0x0000002083587825 */ /* 0x001fe200078e0070 */
[----:B------:R-:W-:Y:S01]  /*8400*/  SEL R91, RZ, 0x1, !P6 ;  /* 0x00000001ff5b7807 */ /* 0x000fe20007000000 */
[----:B------:R-:W0:Y:S01]  /*8410*/  @P0 LDC.64 R106, c[0x0][0x398] ;  /* 0x0000e600ff6a0b82 */ /* 0x000e220000000a00 */
[----:B------:R-:W-:Y:S02]  /*8420*/  LOP3.LUT R103, R103, R102, RZ, 0xfc, !PT ;  /* 0x0000006667677212 */ /* 0x000fe400078efcff */
[----:B------:R-:W-:Y:S01]  /*8430*/  LOP3.LUT R102, R90, R91, RZ, 0xfc, !PT ;  /* 0x0000005b5a667212 */ /* 0x000fe200078efcff */
[----:B-1----:R-:W-:Y:S01]  /*8440*/  IMAD.WIDE.U32 R90, R131, 0x8, R2 ;  /* 0x00000008835a7825 */ /* 0x002fe200078e0002 */
[----:B------:R1:W-:Y:S04]  /*8450*/  STG.E.128 desc[UR8][R88.64], R92 ;  /* 0x0000005c58007986 */ /* 0x0003e8000c101d08 */
[----:B------:R1:W-:Y:S01]  /*8460*/  STG.E.128 desc[UR8][R88.64+0x10], R96 ;  /* 0x0000106058007986 */ /* 0x0003e2000c101d08 */
[----:B--2---:R-:W-:-:S03]  /*8470*/  @P1 IMAD.WIDE.U32 R108, R153, 0x20, R108 ;  /* 0x00000020996c1825 */ /* 0x004fc600078e006c */
[----:B------:R1:W-:Y:S01]  /*8480*/  STG.E.64 desc[UR8][R90.64], R102 ;  /* 0x000000665a007986 */ /* 0x0003e2000c101b08 */
[----:B0-----:R-:W-:Y:S01]  /*8490*/  @P0 IMAD.WIDE.U32 R106, R153, 0x10, R106 ;  /* 0x00000010996a0825 */ /* 0x001fe200078e006a */
[----:B-1----:R-:W-:Y:S06]  /*84a0*/  @!P0 BRA `(.L_x_14067) ;  /* 0x0000000000508947 */ /* 0x002fec0003800000 */
        /* <DEDUP_REMOVED lines=20> */
.L_x_14067:
[----:B------:R1:W5:Y:S04]  /*85f0*/  @P0 LDG.E.128 R136, desc[UR8][R106.64] ;  /* 0x000000086a880981 */ /* 0x000368000c1e1d00 */
[----:B------:R1:W5:Y:S04]  /*8600*/  @P1 LDG.E.128 R8, desc[UR8][R108.64] ;  /* 0x000000086c081981 */ /* 0x000368000c1e1d00 */
[----:B------:R1:W5:Y:S04]  /*8610*/  @P1 LDG.E.128 R4, desc[UR8][R108.64+0x10] ;  /* 0x000010086c041981 */ /* 0x000368000c1e1d00 */
[----:B0-----:R1:W5:Y:S01]  /*8620*/  LDG.E.128 R88, desc[UR8][R104.64] ;  /* 0x0000000868587981 */ /* 0x001362000c1e1d00 */
[----:B------:R-:W-:Y:S05]  /*8630*/  @!P0 BRA `(.L_x_14068) ;  /* 0x0000004800b88947 */ /* 0x000fea0003800000 */
[----:B------:R-:W-:Y:S01]  /*8640*/  ISETP.NE.AND P2, PT, R129, 0x1, PT ;  /* 0x000000018100780c */ /* 0x000fe20003f45270 */
[----:B------:R-:W-:Y:S01]  /*8650*/  IMAD.MOV.U32 R101, RZ, RZ, R122 ;  /* 0x000000ffff657224 */ /* 0x000fe200078e007a */
[----:B------:R-:W-:Y:S01]  /*8660*/  MOV R102, 0x2 ;  /* 0x0000000200667802 */ /* 0x000fe20000000f00 */
[----:B-1----:R-:W-:-:S10]  /*8670*/  IMAD.MOV.U32 R108, RZ, RZ, R100 ;  /* 0x000000ffff6c7224 */ /* 0x002fd400078e0064 */
        /* <DEDUP_REMOVED lines=11> */
.L_x_14070:
        /* <DEDUP_REMOVED lines=12> */
.L_x_14071:
        /* <DEDUP_REMOVED lines=41> */
.L_x_14069:
[----:B------:R-:W-:Y:S01]  /*8a80*/  I2FP.F32.U32 R101, R101 ;  /* 0x0000006500657245 */ /* 0x000fe20000201000 */
[----:B-----5:R-:W-:Y:S01]  /*8a90*/  HADD2.F32 R100, -RZ, R88.H0_H0 ;  /* 0x20000058ff647230 */ /* 0x020fe20000004100 */
        /* <DEDUP_REMOVED lines=17> */
.L_x_14073:
        /* <DEDUP_REMOVED lines=12> */
.L_x_14074:
        /* <DEDUP_REMOVED lines=42> */
.L_x_14072:
        /* <DEDUP_REMOVED lines=22> */
.L_x_14076:
        /* <DEDUP_REMOVED lines=12> */
.L_x_14077:
        /* <DEDUP_REMOVED lines=42> */
.L_x_14075:
[----:B------:R-:W-:Y:S01]  /*93d0*/  I2FP.F32.U32 R101, R101 ;  /* 0x0000006500657245 */ /* 0x000fe20000201000 */
[----:B------:R-:W-:Y:S01]  /*93e0*/  HADD2.F32 R88, -RZ, R88.H1_H1 ;  /* 0x30000058ff587230 */ /* 0x000fe20000004100 */
        /* <DEDUP_REMOVED lines=17> */
.L_x_14079:
        /* <DEDUP_REMOVED lines=12> */
.L_x_14080:
        /* <DEDUP_REMOVED lines=42> */
.L_x_14078:
        /* <DEDUP_REMOVED lines=22> */
.L_x_14082:
        /* <DEDUP_REMOVED lines=12> */
.L_x_14083:
        /* <DEDUP_REMOVED lines=41> */
[----:B------:R-:W-:-:S07]  /*9d10*/  LOP3.LUT R116, R116, UR35, R105, 0x96, !PT ;  /* 0x0000002374747c12 */ /* 0x000fce000f8e9669 */
.L_x_14081:
        /* <DEDUP_REMOVED lines=19> */
.L_x_14085:
        /* <DEDUP_REMOVED lines=12> */
.L_x_14086:
        /* <DEDUP_REMOVED lines=42> */
.L_x_14084:
        /* <DEDUP_REMOVED lines=22> */
.L_x_14088:
        /* <DEDUP_REMOVED lines=12> */
.L_x_14089:
        /* <DEDUP_REMOVED lines=42> */
[----:B------:R-:W-:-:S07]  /*a670*/  HFMA2 R104, -RZ, RZ, 0, 0 ;  /* 0x00000000ff687431 */ /* 0x000fce00000001ff */
.L_x_14087:
[----:B------:R-:W-:Y:S01]  /*a680*/  ISETP.NE.AND P2, PT, R104, 0x1, PT ;  /* 0x000000016800780c */ /* 0x000fe20003f45270 */
[----:B------:R-:W-:Y:S01]  /*a690*/  HADD2.F32 R89, -RZ, R89.H1_H1 ;  /* 0x30000059ff597230 */ /* 0x000fe20000004100 */
[----:B------:R-:W-:Y:S01]  /*a6a0*/  I2FP.F32.U32 R103, R88 ;  /* 0x0000005800677245 */ /* 0x000fe20000201000 */
[----:B------:R-:W-:Y:S02]  /*a6b0*/  IMAD.MOV.U32 R105, RZ, RZ, 0x2 ;  /* 0x00000002ff697424 */ /* 0x000fe400078e00ff */
[----:B------:R-:W-:Y:S02]  /*a6c0*/  IMAD.MOV.U32 R88, RZ, RZ, R122 ;  /* 0x000000ffff587224 */ /* 0x000fe400078e007a */
[----:B------:R-:W-:-:S05]  /*a6d0*/  FFMA.FTZ R103, R103, R0, 1.1641532182693481445e-10 ;  /* 0x2f00000067677423 */ /* 0x000fca0000010000 */
[----:B------:R-:W-:Y:S01]  /*a6e0*/  FSETP.LE.FTZ.AND P4, PT, R103, UR4, PT ;  /* 0x0000000467007c0b */ /* 0x000fe2000bf93000 */
[----:B------:R-:W-:-:S03]  /*a6f0*/  FMUL.FTZ R103, R89, UR5 ;  /* 0x0000000559677c20 */ /* 0x000fc60008410000 */
        /* <DEDUP_REMOVED lines=10> */
.L_x_14091:
        /* <DEDUP_REMOVED lines=12> */
.L_x_14092:
        /* <DEDUP_REMOVED lines=43> */
.L_x_14090:
[----:B------:R-:W-:Y:S01]  /*ab10*/  I2FP.F32.U32 R89, R88 ;  /* 0x0000005800597245 */ /* 0x000fe20000201000 */
[----:B------:R-:W-:-:S04]  /*ab20*/  HADD2.F32 R88, -RZ, R137.H1_H1 ;  /* 0x30000089ff587230 */ /* 0x000fc80000004100 */
[----:B------:R-:W-:Y:S01]  /*ab30*/  FFMA.FTZ R89, R89, R0, 1.1641532182693481445e-10 ;  /* 0x2f00000059597423 */ /* 0x000fe20000010000 */
[----:B------:R-:W-:Y:S01]  /*ab40*/  FMUL.FTZ R104, R88, UR5 ;  /* 0x0000000558687c20 */ /* 0x000fe20008410000 */
[----:B------:R-:W-:-:S03]  /*ab50*/  FSEL R88, R103, RZ, P4 ;  /* 0x000000ff67587208 */ /* 0x000fc60002000000 */
[----:B------:R-:W-:-:S04]  /*ab60*/  FSETP.GTU.FTZ.AND P2, PT, R89, UR4, PT ;  /* 0x0000000459007c0b */ /* 0x000fc8000bf5c000 */
        /* <DEDUP_REMOVED lines=16> */
.L_x_14094:
        /* <DEDUP_REMOVED lines=12> */
.L_x_14095:
        /* <DEDUP_REMOVED lines=43> */
.L_x_14093:
[----:B------:R-:W-:Y:S01]  /*afe0*/  ISETP.NE.AND P3, PT, R104, 0x1, PT ;  /* 0x000000016800780c */ /* 0x000fe20003f65270 */
[----:B------:R-:W-:Y:S01]  /*aff0*/  IMAD.MOV.U32 R105, RZ, RZ, 0x2 ;  /* 0x00000002ff697424 */ /* 0x000fe200078e00ff */
[----:B------:R-:W-:Y:S01]  /*b000*/  I2FP.F32.U32 R89, R88 ;  /* 0x0000005800597245 */ /* 0x000fe20000201000 */
[----:B------:R-:W-:-:S04]  /*b010*/  HADD2.F32 R88, -RZ, R90.H0_H0 ;  /* 0x2000005aff587230 */ /* 0x000fc80000004100 */
        /* <DEDUP_REMOVED lines=13> */
.L_x_14097:
        /* <DEDUP_REMOVED lines=12> */
.L_x_14098:
        /* <DEDUP_REMOVED lines=43> */
.L_x_14096:
[----:B------:R-:W-:Y:S01]  /*b460*/  I2FP.F32.U32 R89, R89 ;  /* 0x0000005900597245 */ /* 0x000fe20000201000 */
[----:B------:R-:W-:Y:S02]  /*b470*/  HADD2.F32 R88, -RZ, R138.H0_H0 ;  /* 0x2000008aff587230 */ /* 0x000fe40000004100 */
[----:B------:R-:W-:Y:S02]  /*b480*/  IMAD.MOV.U32 R106, RZ, RZ, 0x2 ;  /* 0x00000002ff6a7424 */ /* 0x000fe400078e00ff */
[----:B------:R-:W-:Y:S01]  /*b490*/  FFMA.FTZ R89, R89, R0, 1.1641532182693481445e-10 ;  /* 0x2f00000059597423 */ /* 0x000fe20000010000 */
[----:B------:R-:W-:-:S04]  /*b4a0*/  FMUL.FTZ R88, R88, UR5 ;  /* 0x0000000558587c20 */ /* 0x000fc80008410000 */
[----:B------:R-:W-:Y:S02]  /*b4b0*/  FSETP.GTU.FTZ.AND P3, PT, R89, UR4, PT ;  /* 0x0000000459007c0b */ /* 0x000fe4000bf7c000 */
[----:B------:R-:W-:Y:S02]  /*b4c0*/  FSEL R89, R120, RZ, P2 ;  /* 0x000000ff78597208 */ /* 0x000fe40001000000 */
        /* <DEDUP_REMOVED lines=15> */
.L_x_14100:
        /* <DEDUP_REMOVED lines=12> */
.L_x_14101:
        /* <DEDUP_REMOVED lines=43> */
.L_x_14099:
        /* <DEDUP_REMOVED lines=17> */
.L_x_14103:
        /* <DEDUP_REMOVED lines=12> */
.L_x_14104:
        /* <DEDUP_REMOVED lines=43> */
.L_x_14102:
[----:B------:R-:W-:Y:S01]  /*bdb0*/  I2FP.F32.U32 R89, R88 ;  /* 0x0000005800597245 */ /* 0x000fe20000201000 */
[----:B------:R-:W-:Y:S02]  /*bdc0*/  HADD2.F32 R88, -RZ, R138.H1_H1 ;  /* 0x3000008aff587230 */ /* 0x000fe40000004100 */
[----:B------:R-:W-:Y:S02]  /*bdd0*/  IMAD.MOV.U32 R106, RZ, RZ, 0x2 ;  /* 0x00000002ff6a7424 */ /* 0x000fe400078e00ff */
[----:B------:R-:W-:Y:S01]  /*bde0*/  FFMA.FTZ R89, R89, R0, 1.1641532182693481445e-10 ;  /* 0x2f00000059597423 */ /* 0x000fe20000010000 */
[----:B------:R-:W-:-:S04]  /*bdf0*/  FMUL.FTZ R88, R88, UR5 ;  /* 0x0000000558587c20 */ /* 0x000fc80008410000 */
[----:B------:R-:W-:Y:S02]  /*be00*/  FSETP.GTU.FTZ.AND P4, PT, R89, UR4, PT ;  /* 0x0000000459007c0b */ /* 0x000fe4000bf9c000 */
        /* <DEDUP_REMOVED lines=16> */
.L_x_14106:
        /* <DEDUP_REMOVED lines=12> */
.L_x_14107:
        /* <DEDUP_REMOVED lines=43> */
.L_x_14105:
        /* <DEDUP_REMOVED lines=17> */
.L_x_14109:
        /* <DEDUP_REMOVED lines=12> */
.L_x_14110:
        /* <DEDUP_REMOVED lines=43> */
.L_x_14108:
[----:B------:R-:W-:Y:S01]  /*c700*/  I2FP.F32.U32 R89, R90 ;  /* 0x0000005a00597245 */ /* 0x000fe20000201000 */
[----:B------:R-:W-:Y:S02]  /*c710*/  HADD2.F32 R88, -RZ, R139.H0_H0 ;  /* 0x2000008bff587230 */ /* 0x000fe40000004100 */
[----:B------:R-:W-:Y:S02]  /*c720*/  HFMA2 R90, -RZ, RZ, 0, 1.1920928955078125e-07 ;  /* 0x00000002ff5a7431 */ /* 0x000fe400000001ff */
        /* <DEDUP_REMOVED lines=19> */
.L_x_14112:
        /* <DEDUP_REMOVED lines=12> */
.L_x_14113:
        /* <DEDUP_REMOVED lines=43> */
.L_x_14111:
        /* <DEDUP_REMOVED lines=17> */
.L_x_14115:
        /* <DEDUP_REMOVED lines=14> */
.L_x_14116:
        /* <DEDUP_REMOVED lines=43> */
.L_x_14114:
[----:B------:R-:W-:Y:S01]  /*d070*/  I2FP.F32.U32 R89, R88 ;  /* 0x0000005800597245 */ /* 0x000fe20000201000 */
[----:B------:R-:W-:-:S04]  /*d080*/  HADD2.F32 R88, -RZ, R139.H1_H1 ;  /* 0x3000008bff587230 */ /* 0x000fc80000004100 */
[----:B------:R-:W-:Y:S01]  /*d090*/  FFMA.FTZ R89, R89, R0, 1.1641532182693481445e-10 ;  /* 0x2f00000059597423 */ /* 0x000fe20000010000 */
[----:B------:R-:W-:-:S04]  /*d0a0*/  FMUL.FTZ R88, R88, UR5 ;  /* 0x0000000558587c20 */ /* 0x000fc80008410000 */
[----:B------:R-:W-:-:S04]  /*d0b0*/  FSETP.GTU.FTZ.AND P6, PT, R89, UR4, PT ;  /* 0x0000000459007c0b */ /* 0x000fc8000bfdc000 */
[----:B------:R-:W-:Y:S02]  /*d0c0*/  FSEL R107, R88, RZ, !P6 ;  /* 0x000000ff586b7208 */ /* 0x000fe40007000000 */
[----:B------:R-:W-:Y:S02]  /*d0d0*/  FSEL R88, R120, RZ, P5 ;  /* 0x000000ff78587208 */ /* 0x000fe40002800000 */
[----:B------:R-:W-:-:S03]  /*d0e0*/  SEL R128, RZ, 0x1, P6 ;  /* 0x00000001ff807807 */ /* 0x000fc60003000000 */
[----:B------:R-:W-:-:S04]  /*d0f0*/  FADD.FTZ R107, R107, R88 ;  /* 0x000000586b6b7221 */ /* 0x000fc80000010000 */
[----:B------:R-:W-:Y:S01]  /*d100*/  @P1 FADD.FTZ R107, R7, R107 ;  /* 0x0000006b076b1221 */ /* 0x000fe20000010000 */
[----:B------:R-:W-:Y:S06]  /*d110*/  BRA `(.L_x_14117) ;  /* 0x0000002400887947 */ /* 0x000fec0003800000 */
.L_x_14068:
[----:B------:R-:W-:Y:S01]  /*d120*/  ISETP.NE.AND P2, PT, R129, 0x1, PT ;  /* 0x000000018100780c */ /* 0x000fe20003f45270 */
[----:B------:R-:W-:Y:S01]  /*d130*/  IMAD.MOV.U32 R102, RZ, RZ, 0x2 ;  /* 0x00000002ff667424 */ /* 0x000fe200078e00ff */
        /* <DEDUP_REMOVED lines=13> */
.L_x_14119:
        /* <DEDUP_REMOVED lines=12> */
.L_x_14120:
        /* <DEDUP_REMOVED lines=42> */
.L_x_14118:
[----:B------:R-:W-:Y:S01]  /*d570*/  I2FP.F32.U32 R101, R101 ;  /* 0x0000006500657245 */ /* 0x000fe20000201000 */
[----:B-----5:R-:W-:Y:S01]  /*d580*/  HADD2.F32 R100, -RZ, R88.H0_H0 ;  /* 0x20000058ff647230 */ /* 0x020fe20000004100 */
[----:B------:R-:W-:Y:S01]  /*d590*/  ISETP.NE.AND P2, PT, R102, 0x1, PT ;  /* 0x000000016600780c */ /* 0x000fe20003f45270 */
[----:B------:R-:W-:Y:S01]  /*d5a0*/  IMAD.MOV.U32 R103, RZ, RZ, 0x2 ;  /* 0x00000002ff677424 */ /* 0x000fe200078e00ff */
[----:B------:R-:W-:Y:S01]  /*d5b0*/  LOP3.LUT R176, R176, 0xffffffef, RZ, 0xc0, !PT ;  /* 0xffffffefb0b07812 */ /* 0x000fe200078ec0ff */
[----:B------:R-:W-:-:S05]  /*d5c0*/  FFMA.FTZ R101, R101, R0, 1.1641532182693481445e-10 ;  /* 0x2f00000065657423 */ /* 0x000fca0000010000 */
        /* <DEDUP_REMOVED lines=12> */
.L_x_14122:
        /* <DEDUP_REMOVED lines=12> */
.L_x_14123:
        /* <DEDUP_REMOVED lines=40> */
[----:B------:R-:W-:Y:S01]  /*d9d0*/  MOV R122, R106 ;  /* 0x0000006a007a7202 */ /* 0x000fe20000000f00 */
[----:B------:R-:W-:Y:S01]  /*d9e0*/  IMAD.MOV.U32 R108, RZ, RZ, R104 ;  /* 0x000000ffff6c7224 */ /* 0x000fe200078e0068 */
[----:B------:R-:W-:-:S07]  /*d9f0*/  LOP3.LUT R116, R116, UR35, R105, 0x96, !PT ;  /* 0x0000002374747c12 */ /* 0x000fce000f8e9669 */
.L_x_14121:
[----:B------:R-:W-:Y:S01]  /*da00*/  I2FP.F32.U32 R101, R101 ;  /* 0x0000006500657245 */ /* 0x000fe20000201000 */
[----:B------:R-:W-:Y:S01]  /*da10*/  HADD2.F32 R88, -RZ, R88.H1_H1 ;  /* 0x30000058ff587230 */ /* 0x000fe20000004100 */
[----:B------:R-:W-:Y:S01]  /*da20*/  ISETP.NE.AND P2, PT, R103, 0x1, PT ;  /* 0x000000016700780c */ /* 0x000fe20003f45270 */
[----:B------:R-:W-:Y:S01]  /*da30*/  IMAD.MOV.U32 R104, RZ, RZ, 0x2 ;  /* 0x00000002ff687424 */ /* 0x000fe200078e00ff */
        /* <DEDUP_REMOVED lines=14> */
.L_x_14125:
        /* <DEDUP_REMOVED lines=12> */
.L_x_14126:
        /* <DEDUP_REMOVED lines=43> */
.L_x_14124:
[----:B------:R-:W-:Y:S01]  /*de90*/  I2FP.F32.U32 R101, R101 ;  /* 0x0000006500657245 */ /* 0x000fe20000201000 */
[----:B------:R-:W-:Y:S01]  /*dea0*/  HFMA2 R105, -RZ, RZ, 0, 1.1920928955078125e-07 ;  /* 0x00000002ff697431 */ /* 0x000fe200000001ff */
[----:B------:R-:W-:Y:S01]  /*deb0*/  ISETP.NE.AND P2, PT, R104, 0x1, PT ;  /* 0x000000016800780c */ /* 0x000fe20003f45270 */
[----:B------:R-:W-:Y:S01]  /*dec0*/  IMAD.MOV.U32 R102, RZ, RZ, R122 ;  /* 0x000000ffff667224 */ /* 0x000fe200078e007a */
[----:B------:R-:W-:Y:S01]  /*ded0*/  LOP3.LUT R176, R176, 0xfffffffb, RZ, 0xc0, !PT ;  /* 0xfffffffbb0b07812 */ /* 0x000fe200078ec0ff */
[----:B------:R-:W-:-:S05]  /*dee0*/  FFMA.FTZ R101, R101, R0, 1.1641532182693481445e-10 ;  /* 0x2f00000065657423 */ /* 0x000fca0000010000 */
[----:B------:R-:W-:Y:S01]  /*def0*/  FSETP.LE.FTZ.AND P3, PT, R101, UR4, PT ;  /* 0x0000000465007c0b */ /* 0x000fe2000bf73000 */
        /* <DEDUP_REMOVED lines=11> */
.L_x_14128:
        /* <DEDUP_REMOVED lines=12> */
.L_x_14129:
        /* <DEDUP_REMOVED lines=43> */
.L_x_14127:
[----:B------:R-:W-:Y:S01]  /*e320*/  ISETP.NE.AND P2, PT, R105, 0x1, PT ;  /* 0x000000016900780c */ /* 0x000fe20003f45270 */
[----:B------:R-:W-:Y:S01]  /*e330*/  HADD2.F32 R89, -RZ, R89.H1_H1 ;  /* 0x30000059ff597230 */ /* 0x000fe20000004100 */
        /* <DEDUP_REMOVED lines=15> */
.L_x_14131:
        /* <DEDUP_REMOVED lines=12> */
.L_x_14132:
        /* <DEDUP_REMOVED lines=43> */
.L_x_14130:
[----:B------:R-:W-:Y:S01]  /*e7a0*/  ISETP.NE.AND P3, PT, R104, 0x1, PT ;  /* 0x000000016800780c */ /* 0x000fe20003f65270 */
[----:B------:R-:W-:Y:S01]  /*e7b0*/  IMAD.MOV.U32 R105, RZ, RZ, 0x2 ;  /* 0x00000002ff697424 */ /* 0x000fe200078e00ff */
        /* <DEDUP_REMOVED lines=14> */
.L_x_14134:
        /* <DEDUP_REMOVED lines=12> */
.L_x_14135:
        /* <DEDUP_REMOVED lines=43> */
.L_x_14133:
[----:B------:R-:W-:Y:S01]  /*ec10*/  ISETP.NE.AND P4, PT, R105, 0x1, PT ;  /* 0x000000016900780c */ /* 0x000fe20003f85270 */
[----:B------:R-:W-:Y:S01]  /*ec20*/  HFMA2 R106, -RZ, RZ, 0, 1.1920928955078125e-07 ;  /* 0x00000002ff6a7431 */ /* 0x000fe200000001ff */
[----:B------:R-:W-:Y:S01]  /*ec30*/  I2FP.F32.U32 R103, R103 ;  /* 0x0000006700677245 */ /* 0x000fe20000201000 */
[----:B------:R-:W-:Y:S02]  /*ec40*/  HADD2.F32 R90, -RZ, R90.H1_H1 ;  /* 0x3000005aff5a7230 */ /* 0x000fe40000004100 */
        /* <DEDUP_REMOVED lines=12> */
.L_x_14137:
        /* <DEDUP_REMOVED lines=12> */
.L_x_14138:
        /* <DEDUP_REMOVED lines=43> */
.L_x_14136:
[----:B------:R-:W-:Y:S01]  /*f080*/  ISETP.NE.AND P5, PT, R106, 0x1, PT ;  /* 0x000000016a00780c */ /* 0x000fe20003fa5270 */
[----:B------:R-:W-:Y:S01]  /*f090*/  HADD2.F32 R120, -RZ, R91.H0_H0 ;  /* 0x2000005bff787230 */ /* 0x000fe20000004100 */
        /* <DEDUP_REMOVED lines=14> */
.L_x_14140:
        /* <DEDUP_REMOVED lines=12> */
.L_x_14141:
        /* <DEDUP_REMOVED lines=43> */
.L_x_14139:
[----:B------:R-:W-:Y:S01]  /*f4f0*/  P2R R111, PR, RZ, 0x2 ;  /* 0x00000002ff6f7803 */ /* 0x000fe20000000000 */
[----:B------:R-:W-:Y:S01]  /*f500*/  FMUL.FTZ R100, R100, UR5 ;  /* 0x0000000564647c20 */ /* 0x000fe20008410000 */
[----:B------:R-:W-:Y:S01]  /*f510*/  I2FP.F32.U32 R103, R105 ;  /* 0x0000006900677245 */ /* 0x000fe20000201000 */
[----:B------:R-:W-:Y:S01]  /*f520*/  HADD2.F32 R104, -RZ, R91.H1_H1 ;  /* 0x3000005bff687230 */ /* 0x000fe20000004100 */
[----:B------:R-:W-:Y:S01]  /*f530*/  LOP3.LUT P1, RZ, R176, 0x10, RZ, 0xc0, !PT ;  /* 0x00000010b0ff7812 */ /* 0x000fe2000782c0ff */
[----:B------:R-:W-:Y:S01]  /*f540*/  FMUL.FTZ R102, R102, UR5 ;  /* 0x0000000566667c20 */ /* 0x000fe20008410000 */
[----:B------:R-:W-:Y:S01]  /*f550*/  FMUL.FTZ R91, R101, UR5 ;  /* 0x00000005655b7c20 */ /* 0x000fe20008410000 */
[----:B------:R-:W-:Y:S01]  /*f560*/  LOP3.LUT P5, RZ, R176, 0x4, RZ, 0xc0, !PT ;  /* 0x00000004b0ff7812 */ /* 0x000fe200078ac0ff */
[----:B------:R-:W-:Y:S01]  /*f570*/  FFMA.FTZ R107, R103, R0, 1.1641532182693481445e-10 ;  /* 0x2f000000676b7423 */ /* 0x000fe20000010000 */
[----:B------:R-:W-:Y:S01]  /*f580*/  FSEL R100, R100, RZ, P1 ;  /* 0x000000ff64647208 */ /* 0x000fe20000800000 */
[----:B------:R-:W-:Y:S01]  /*f590*/  FMUL.FTZ R110, R104, UR5 ;  /* 0x00000005686e7c20 */ /* 0x000fe20008410000 */
[----:B------:R-:W-:Y:S01]  /*f5a0*/  ISETP.NE.AND P1, PT, R111, RZ, PT ;  /* 0x000000ff6f00720c */ /* 0x000fe20003f25270 */
[----:B------:R-:W-:Y:S01]  /*f5b0*/  FMUL.FTZ R106, R120, UR5 ;  /* 0x00000005786a7c20 */ /* 0x000fe20008410000 */
[----:B------:R-:W-:Y:S01]  /*f5c0*/  FSEL R104, R102, RZ, P2 ;  /* 0x000000ff66687208 */ /* 0x000fe20001000000 */
[----:B------:R-:W-:Y:S01]  /*f5d0*/  FMUL.FTZ R90, R90, UR5 ;  /* 0x000000055a5a7c20 */ /* 0x000fe20008410000 */
[----:B------:R-:W-:Y:S01]  /*f5e0*/  P2R R129, PR, RZ, 0x1 ;  /* 0x00000001ff817803 */ /* 0x000fe20000000000 */
[----:B------:R-:W-:Y:S01]  /*f5f0*/  FMUL.FTZ R89, R89, UR5 ;  /* 0x0000000559597c20 */ /* 0x000fe20008410000 */
[----:B------:R-:W-:Y:S01]  /*f600*/  FMUL.FTZ R88, R88, UR5 ;  /* 0x0000000558587c20 */ /* 0x000fe20008410000 */
[----:B------:R-:W-:-:S02]  /*f610*/  FSEL R102, R91, RZ, P5 ;  /* 0x000000ff5b667208 */ /* 0x000fc40002800000 */
[----:B------:R-:W-:Y:S02]  /*f620*/  LOP3.LUT P0, RZ, R176, 0x8, RZ, 0xc0, !PT ;  /* 0x00000008b0ff7812 */ /* 0x000fe4000780c0ff */
[----:B------:R-:W-:Y:S02]  /*f630*/  ISETP.NE.AND P6, PT, R109, RZ, PT ;  /* 0x000000ff6d00720c */ /* 0x000fe40003fc5270 */
        /* <DEDUP_REMOVED lines=16> */
.L_x_14117:
[----:B------:R-:W-:Y:S01]  /*f740*/  SEL R89, RZ, 0x1000000, !P5 ;  /* 0x01000000ff597807 */ /* 0x000fe20006800000 */
[----:B------:R-:W0:Y:S01]  /*f750*/  @P0 LDC.64 R132, c[0x0][0x398] ;  /* 0x0000e600ff840b82 */ /* 0x000e220000000a00 */
[----:B------:R-:W-:Y:S01]  /*f760*/  SEL R88, RZ, 0x10000, !P4 ;  /* 0x00010000ff587807 */ /* 0x000fe20006000000 */
[----:B------:R-:W-:Y:S01]  /*f770*/  VIADD R155, R131, 0x100 ;  /* 0x00000100839b7836 */ /* 0x000fe20000000000 */
[----:B------:R-:W-:Y:S02]  /*f780*/  SEL R145, RZ, 0x100, !P3 ;  /* 0x00000100ff917807 */ /* 0x000fe40005800000 */
[C---:B------:R-:W-:Y:S01]  /*f790*/  LOP3.LUT P5, RZ, R176.reuse, 0x8, RZ, 0xc0, !PT ;  /* 0x00000008b0ff7812 */ /* 0x040fe200078ac0ff */
[----:B------:R-:W-:Y:S01]  /*f7a0*/  IMAD.WIDE.U32 R110, R155, 0x10, R148 ;  /* 0x000000109b6e7825 */ /* 0x000fe200078e0094 */
[----:B------:R-:W-:Y:S01]  /*f7b0*/  LOP3.LUT P4, RZ, R176, 0x4, RZ, 0xc0, !PT ;  /* 0x00000004b0ff7812 */ /* 0x000fe2000788c0ff */
[----:B------:R-:W1:Y:S01]  /*f7c0*/  @P1 LDC.64 R134, c[0x0][0x3a0] ;  /* 0x0000e800ff861b82 */ /* 0x000e620000000a00 */
[----:B------:R-:W-:-:S02]  /*f7d0*/  ISETP.NE.AND P3, PT, R109, RZ, PT ;  /* 0x000000ff6d00720c */ /* 0x000fc40003f65270 */
        /* <DEDUP_REMOVED lines=8> */
[----:B0-----:R-:W-:Y:S01]  /*f860*/  @P0 IMAD.WIDE.U32 R132, R155, 0x10, R132 ;  /* 0x000000109b840825 */ /* 0x001fe200078e0084 */
[----:B------:R-:W-:Y:S01]  /*f870*/  SEL R91, RZ, 0x1, !P6 ;  /* 0x00000001ff5b7807 */ /* 0x000fe20007000000 */
[----:B------:R0:W-:Y:S01]  /*f880*/  STG.E.128 desc[UR8][R88.64], R100 ;  /* 0x0000006458007986 */ /* 0x0001e2000c101d08 */
[----:B------:R-:W-:Y:S02]  /*f890*/  LOP3.LUT R145, R145, R144, RZ, 0xfc, !PT ;  /* 0x0000009091917212 */ /* 0x000fe400078efcff */
[----:B------:R-:W-:Y:S01]  /*f8a0*/  LOP3.LUT R144, R90, R91, RZ, 0xfc, !PT ;  /* 0x0000005b5a907212 */ /* 0x000fe200078efcff */
[----:B------:R-:W-:Y:S01]  /*f8b0*/  IMAD.WIDE.U32 R90, R153, 0x8, R2 ;  /* 0x00000008995a7825 */ /* 0x000fe200078e0002 */
[----:B------:R0:W-:Y:S03]  /*f8c0*/  STG.E.128 desc[UR8][R88.64+0x10], R104 ;  /* 0x0000106858007986 */ /* 0x0001e6000c101d08 */
[----:B-1----:R-:W-:Y:S01]  /*f8d0*/  @P1 IMAD.WIDE.U32 R134, R155, 0x20, R134 ;  /* 0x000000209b861825 */ /* 0x002fe200078e0086 */
        /* <DEDUP_REMOVED lines=22> */
.L_x_14142:
[----:B------:R2:W5:Y:S04]  /*fa40*/  @P0 LDG.E.128 R136, desc[UR8][R132.64] ;  /* 0x0000000884880981 */ /* 0x000568000c1e1d00 */
[----:B------:R2:W5:Y:S04]  /*fa50*/  @P1 LDG.E.128 R8, desc[UR8][R134.64] ;  /* 0x0000000886081981 */ /* 0x000568000c1e1d00 */
[----:B------:R2:W5:Y:S04]  /*fa60*/  @P1 LDG.E.128 R4, desc[UR8][R134.64+0x10] ;  /* 0x0000100886041981 */ /* 0x000568000c1e1d00 */
[----:B01----:R2:W5:Y:S01]  /*fa70*/  LDG.E.128 R88, desc[UR8][R110.64] ;  /* 0x000000086e587981 */ /* 0x003562000c1e1d00 */
[----:B------:R-:W-:Y:S05]  /*fa80*/  @!P0 BRA `(.L_x_14143) ;  /* 0x0000004800c08947 */ /* 0x000fea0003800000 */
[----:B------:R-:W-:Y:S01]  /*fa90*/  ISETP.NE.AND P2, PT, R130, 0x1, PT ;  /* 0x000000018200780c */ /* 0x000fe20003f45270 */
[----:B------:R-:W-:Y:S01]  /*faa0*/  IMAD.MOV.U32 R109, RZ, RZ, R122 ;  /* 0x000000ffff6d7224 */ /* 0x000fe200078e007a */
[----:B--2---:R-:W-:Y:S01]  /*fab0*/  MOV R110, 0x2 ;  /* 0x00000002006e7802 */ /* 0x004fe20000000f00 */
        /* <DEDUP_REMOVED lines=12> */
.L_x_14145:
        /* <DEDUP_REMOVED lines=12> */
.L_x_14146:
        /* <DEDUP_REMOVED lines=42> */
.L_x_14144:
[----:B------:R-:W-:Y:S01]  /*fee0*/  I2FP.F32.U32 R109, R109 ;  /* 0x0000006d006d7245 */ /* 0x000fe20000201000 */
[----:B-----5:R-:W-:Y:S01]  /*fef0*/  HADD2.F32 R108, -RZ, R88.H0_H0 ;  /* 0x20000058ff6c7230 */ /* 0x020fe20000004100 */
[----:B------:R-:W-:Y:S01]  /*ff00*/  ISETP.NE.AND P2, PT, R110, 0x1, PT ;  /* 0x000000016e00780c */ /* 0x000fe20003f45270 */
[----:B------:R-:W-:Y:S01]  /*ff10*/  IMAD.MOV.U32 R111, RZ, RZ, 0x2 ;  /* 0x00000002ff6f7424 */ /* 0x000fe200078e00ff */
        /* <DEDUP_REMOVED lines=15> */
.L_x_14148:
        /* <DEDUP_REMOVED lines=12> */
.L_x_14149:
        /* <DEDUP_REMOVED lines=40> */
[----:B------:R-:W-:Y:S02]  /*10350*/  LOP3.LUT R116, R108, UR35, R125, 0x96, !PT ;  /* 0x000000236c747c12 */ /* 0x000fe4000f8e967d */
[----:B------:R-:W-:-:S07]  /*10360*/  MOV R120, R124 ;  /* 0x0000007c00787202 */ /* 0x000fce0000000f00 */
.L_x_14147:
        /* <DEDUP_REMOVED lines=22> */
.L_x_14151:
        /* <DEDUP_REMOVED lines=12> */
.L_x_14152:
        /* <DEDUP_REMOVED lines=42> */
.L_x_14150:
[----:B------:R-:W-:Y:S01]  /*10830*/  I2FP.F32.U32 R109, R109 ;  /* 0x0000006d006d7245 */ /* 0x000fe20000201000 */
[----:B------:R-:W-:Y:S01]  /*10840*/  HADD2.F32 R88, -RZ, R88.H1_H1 ;  /* 0x30000058ff587230 */ /* 0x000fe20000004100 */
        /* <DEDUP_REMOVED lines=17> */
.L_x_14154:
        /* <DEDUP_REMOVED lines=12> */
.L_x_14155:
        /* <DEDUP_REMOVED lines=42> */
.L_x_14153:
[----:B------:R-:W-:Y:S01]  /*10cc0*/  I2FP.F32.U32 R109, R109 ;  /* 0x0000006d006d7245 */ /* 0x000fe20000201000 */
[----:B------:R-:W-:Y:S01]  /*10cd0*/  HADD2.F32 R110, -RZ, R136.H1_H1 ;  /* 0x30000088ff6e7230 */ /* 0x000fe20000004100 */
        /* <DEDUP_REMOVED lines=20> */
.L_x_14157:
        /* <DEDUP_REMOVED lines=12> */
.L_x_14158:
        /* <DEDUP_REMOVED lines=42> */
.L_x_14156:
        /* <DEDUP_REMOVED lines=19> */
.L_x_14160:
        /* <DEDUP_REMOVED lines=12> */
.L_x_14161:
        /* <DEDUP_REMOVED lines=42> */
.L_x_14159:
[----:B------:R-:W-:Y:S01]  /*11610*/  I2FP.F32.U32 R111, R110 ;  /* 0x0000006e006f7245 */ /* 0x000fe20000201000 */
[----:B------:R-:W-:Y:S01]  /*11620*/  HADD2.F32 R110, -RZ, R137.H0_H0 ;  /* 0x20000089ff6e7230 */ /* 0x000fe20000004100 */
[----:B------:R-:W-:Y:S01]  /*11630*/  ISETP.NE.AND P3, PT, R124, 0x1, PT ;  /* 0x000000017c00780c */ /* 0x000fe20003f65270 */
[----:B------:R-:W-:Y:S02]  /*11640*/  HFMA2 R125, -RZ, RZ, 0, 1.1920928955078125e-07 ;  /* 0x00000002ff7d7431 */ /* 0x000fe400000001ff */
[----:B------:R-:W-:Y:S01]  /*11650*/  FFMA.FTZ R111, R111, R0, 1.1641532182693481445e-10 ;  /* 0x2f0000006f6f7423 */ /* 0x000fe20000010000 */
[----:B------:R-:W-:-:S04]  /*11660*/  FMUL.FTZ R110, R110, UR5 ;  /* 0x000000056e6e7c20 */ /* 0x000fc80008410000 */
[----:B------:R-:W-:Y:S02]  /*11670*/  FSETP.GTU.FTZ.AND P2, PT, R111, UR4, PT ;  /* 0x000000046f007c0b */ /* 0x000fe4000bf5c000 */
        /* <DEDUP_REMOVED lines=15> */
.L_x_14163:
        /* <DEDUP_REMOVED lines=12> */
.L_x_14164:
        /* <DEDUP_REMOVED lines=43> */
.L_x_14162:
[----:B------:R-:W-:Y:S01]  /*11ae0*/  I2FP.F32.U32 R111, R88 ;  /* 0x00000058006f7245 */ /* 0x000fe20000201000 */
[----:B------:R-:W-:Y:S01]  /*11af0*/  HADD2.F32 R89, -RZ, R89.H1_H1 ;  /* 0x30000059ff597230 */ /* 0x000fe20000004100 */
[----:B------:R-:W-:Y:S01]  /*11b00*/  ISETP.NE.AND P2, PT, R125, 0x1, PT ;  /* 0x000000017d00780c */ /* 0x000fe20003f45270 */
[----:B------:R-:W-:Y:S01]  /*11b10*/  IMAD.MOV.U32 R126, RZ, RZ, 0x2 ;  /* 0x00000002ff7e7424 */ /* 0x000fe200078e00ff */
[----:B------:R-:W-:Y:S01]  /*11b20*/  LOP3.LUT R176, R176, 0xfffffffd, RZ, 0xc0, !PT ;  /* 0xfffffffdb0b07812 */ /* 0x000fe200078ec0ff */
[----:B------:R-:W-:Y:S01]  /*11b30*/  FFMA.FTZ R111, R111, R0, 1.1641532182693481445e-10 ;  /* 0x2f0000006f6f7423 */ /* 0x000fe20000010000 */
[----:B------:R-:W-:-:S04]  /*11b40*/  MOV R88, R122 ;  /* 0x0000007a00587202 */ /* 0x000fc80000000f00 */
[----:B------:R-:W-:Y:S01]  /*11b50*/  FSETP.LE.FTZ.AND P4, PT, R111, UR4, PT ;  /* 0x000000046f007c0b */ /* 0x000fe2000bf93000 */
[----:B------:R-:W-:-:S12]  /*11b60*/  FMUL.FTZ R111, R89, UR5 ;  /* 0x00000005596f7c20 */ /* 0x000fd80008410000 */
        /* <DEDUP_REMOVED lines=10> */
.L_x_14166:
        /* <DEDUP_REMOVED lines=12> */
.L_x_14167:
        /* <DEDUP_REMOVED lines=43> */
.L_x_14165:
[----:B------:R-:W-:Y:S01]  /*11f80*/  I2FP.F32.U32 R89, R88 ;  /* 0x0000005800597245 */ /* 0x000fe20000201000 */
[----:B------:R-:W-:Y:S02]  /*11f90*/  HADD2.F32 R88, -RZ, R137.H1_H1 ;  /* 0x30000089ff587230 */ /* 0x000fe40000004100 */
        /* <DEDUP_REMOVED lines=20> */
.L_x_14169:
        /* <DEDUP_REMOVED lines=12> */
.L_x_14170:
        /* <DEDUP_REMOVED lines=43> */
.L_x_14168:
[----:B------:R-:W-:Y:S01]  /*12450*/  ISETP.NE.AND P3, PT, R125, 0x1, PT ;  /* 0x000000017d00780c */ /* 0x000fe20003f65270 */
[----:B------:R-:W-:Y:S01]  /*12460*/  HFMA2 R126, -RZ, RZ, 0, 1.1920928955078125e-07 ;  /* 0x00000002ff7e7431 */ /* 0x000fe200000001ff */
[----:B------:R-:W-:Y:S01]  /*12470*/  I2FP.F32.U32 R89, R88 ;  /* 0x0000005800597245 */ /* 0x000fe20000201000 */
[----:B------:R-:W-:-:S04]  /*12480*/  HADD2.F32 R88, -RZ, R90.H0_H0 ;  /* 0x2000005aff587230 */ /* 0x000fc80000004100 */
        /* <DEDUP_REMOVED lines=13> */
.L_x_14172:
        /* <DEDUP_REMOVED lines=12> */
.L_x_14173:
        /* <DEDUP_REMOVED lines=43> */
.L_x_14171:
        /* <DEDUP_REMOVED lines=22> */
.L_x_14175:
        /* <DEDUP_REMOVED lines=12> */
.L_x_14176:
        /* <DEDUP_REMOVED lines=43> */
.L_x_14174:
        /* <DEDUP_REMOVED lines=17> */
.L_x_14178:
        /* <DEDUP_REMOVED lines=12> */
.L_x_14179:
        /* <DEDUP_REMOVED lines=43> */
.L_x_14177:
[----:B------:R-:W-:Y:S01]  /*13220*/  I2FP.F32.U32 R89, R88 ;  /* 0x0000005800597245 */ /* 0x000fe20000201000 */
[----:B------:R-:W-:Y:S02]  /*13230*/  HADD2.F32 R88, -RZ, R138.H1_H1 ;  /* 0x3000008aff587230 */ /* 0x000fe40000004100 */
[----:B------:R-:W-:Y:S02]  /*13240*/  HFMA2 R127, -RZ, RZ, 0, 1.1920928955078125e-07 ;  /* 0x00000002ff7f7431 */ /* 0x000fe400000001ff */
[----:B------:R-:W-:Y:S01]  /*13250*/  FFMA.FTZ R89, R89, R0, 1.1641532182693481445e-10 ;  /* 0x2f00000059597423 */ /* 0x000fe20000010000 */
[----:B------:R-:W-:-:S04]  /*13260*/  FMUL.FTZ R88, R88, UR5 ;  /* 0x0000000558587c20 */ /* 0x000fc80008410000 */
[----:B------:R-:W-:-:S04]  /*13270*/  FSETP.GTU.FTZ.AND P4, PT, R89, UR4, PT ;  /* 0x0000000459007c0b */ /* 0x000fc8000bf9c000 */
        /* <DEDUP_REMOVED lines=16> */
.L_x_14181:
        /* <DEDUP_REMOVED lines=12> */
.L_x_14182:
        /* <DEDUP_REMOVED lines=43> */
.L_x_14180:
[----:B------:R-:W-:Y:S01]  /*136f0*/  ISETP.NE.AND P5, PT, R127, 0x1, PT ;  /* 0x000000017f00780c */ /* 0x000fe20003fa5270 */
[----:B------:R-:W-:Y:S01]  /*13700*/  IMAD.MOV.U32 R128, RZ, RZ, 0x2 ;  /* 0x00000002ff807424 */ /* 0x000fe200078e00ff */
[----:B------:R-:W-:Y:S01]  /*13710*/  I2FP.F32.U32 R89, R88 ;  /* 0x0000005800597245 */ /* 0x000fe20000201000 */
[----:B------:R-:W-:Y:S01]  /*13720*/  HADD2.F32 R88, -RZ, R91.H0_H0 ;  /* 0x2000005bff587230 */ /* 0x000fe20000004100 */
        /* <DEDUP_REMOVED lines=13> */
.L_x_14184:
        /* <DEDUP_REMOVED lines=12> */
.L_x_14185:
        /* <DEDUP_REMOVED lines=43> */
.L_x_14183:
        /* <DEDUP_REMOVED lines=22> */
.L_x_14187:
        /* <DEDUP_REMOVED lines=12> */
.L_x_14188:
        /* <DEDUP_REMOVED lines=43> */
.L_x_14186:
        /* <DEDUP_REMOVED lines=17> */
.L_x_14190:
        /* <DEDUP_REMOVED lines=14> */
.L_x_14191:
        /* <DEDUP_REMOVED lines=43> */
.L_x_14189:
        /* <DEDUP_REMOVED lines=11> */
.L_x_14143:
        /* <DEDUP_REMOVED lines=15> */
.L_x_14194:
        /* <DEDUP_REMOVED lines=12> */
.L_x_14195:
        /* <DEDUP_REMOVED lines=43> */
.L_x_14193:
[----:B------:R-:W-:Y:S01]  /*149f0*/  I2FP.F32.U32 R109, R109 ;  /* 0x0000006d006d7245 */ /* 0x000fe20000201000 */
[----:B-----5:R-:W-:Y:S01]  /*14a00*/  HADD2.F32 R108, -RZ, R88.H0_H0 ;  /* 0x20000058ff6c7230 */ /* 0x020fe20000004100 */
        /* <DEDUP_REMOVED lines=16> */
.L_x_14197:
        /* <DEDUP_REMOVED lines=12> */
.L_x_14198:
        /* <DEDUP_REMOVED lines=43> */
.L_x_14196:
[----:B------:R-:W-:Y:S01]  /*14e80*/  I2FP.F32.U32 R109, R109 ;  /* 0x0000006d006d7245 */ /* 0x000fe20000201000 */
[----:B------:R-:W-:Y:S01]  /*14e90*/  HFMA2 R129, -RZ, RZ, 0, 1.1920928955078125e-07 ;  /* 0x00000002ff817431 */ /* 0x000fe200000001ff */
[----:B------:R-:W-:Y:S01]  /*14ea0*/  ISETP.NE.AND P2, PT, R111, 0x1, PT ;  /* 0x000000016f00780c */ /* 0x000fe20003f45270 */
[----:B------:R-:W-:Y:S01]  /*14eb0*/  HADD2.F32 R88, -RZ, R88.H1_H1 ;  /* 0x30000058ff587230 */ /* 0x000fe20000004100 */
        /* <DEDUP_REMOVED lines=14> */
.L_x_14200:
        /* <DEDUP_REMOVED lines=12> */
.L_x_14201:
        /* <DEDUP_REMOVED lines=43> */
.L_x_14199:
[----:B------:R-:W-:Y:S01]  /*15310*/  I2FP.F32.U32 R109, R109 ;  /* 0x0000006d006d7245 */ /* 0x000fe20000201000 */
[----:B------:R-:W-:Y:S01]  /*15320*/  IMAD.MOV.U32 R130, RZ, RZ, 0x2 ;  /* 0x00000002ff827424 */ /* 0x000fe200078e00ff */
[----:B------:R-:W-:Y:S02]  /*15330*/  ISETP.NE.AND P2, PT, R129, 0x1, PT ;  /* 0x000000018100780c */ /* 0x000fe40003f45270 */
[----:B------:R-:W-:Y:S01]  /*15340*/  LOP3.LUT R176, R176, 0xfffffffb, RZ, 0xc0, !PT ;  /* 0xfffffffbb0b07812 */ /* 0x000fe200078ec0ff */
[----:B------:R-:W-:Y:S01]  /*15350*/  FFMA.FTZ R109, R109, R0, 1.1641532182693481445e-10 ;  /* 0x2f0000006d6d7423 */ /* 0x000fe20000010000 */
[----:B------:R-:W-:-:S04]  /*15360*/  MOV R110, R122 ;  /* 0x0000007a006e7202 */ /* 0x000fc80000000f00 */
        /* <DEDUP_REMOVED lines=12> */
.L_x_14203:
        /* <DEDUP_REMOVED lines=12> */
.L_x_14204:
        /* <DEDUP_REMOVED lines=43> */
.L_x_14202:
[----:B------:R-:W-:Y:S01]  /*157a0*/  I2FP.F32.U32 R111, R110 ;  /* 0x0000006e006f7245 */ /* 0x000fe20000201000 */
[----:B------:R-:W-:Y:S01]  /*157b0*/  HADD2.F32 R89, -RZ, R89.H1_H1 ;  /* 0x30000059ff597230 */ /* 0x000fe20000004100 */
[----:B------:R-:W-:Y:S01]  /*157c0*/  ISETP.NE.AND P2, PT, R130, 0x1, PT ;  /* 0x000000018200780c */ /* 0x000fe20003f45270 */
[----:B------:R-:W-:Y:S01]  /*157d0*/  IMAD.MOV.U32 R129, RZ, RZ, 0x2 ;  /* 0x00000002ff817424 */ /* 0x000fe200078e00ff */
        /* <DEDUP_REMOVED lines=14> */
.L_x_14206:
        /* <DEDUP_REMOVED lines=12> */
.L_x_14207:
        /* <DEDUP_REMOVED lines=43> */
.L_x_14205:
        /* <DEDUP_REMOVED lines=16> */
.L_x_14209:
        /* <DEDUP_REMOVED lines=12> */
.L_x_14210:
        /* <DEDUP_REMOVED lines=43> */
.L_x_14208:
[----:B------:R-:W-:Y:S01]  /*160a0*/  ISETP.NE.AND P4, PT, R130, 0x1, PT ;  /* 0x000000018200780c */ /* 0x000fe20003f85270 */
[----:B------:R-:W-:Y:S01]  /*160b0*/  HADD2.F32 R90, -RZ, R90.H1_H1 ;  /* 0x3000005aff5a7230 */ /* 0x000fe20000004100 */
        /* <DEDUP_REMOVED lines=14> */
.L_x_14212:
        /* <DEDUP_REMOVED lines=12> */
.L_x_14213:
        /* <DEDUP_REMOVED lines=43> */
.L_x_14211:
        /* <DEDUP_REMOVED lines=16> */
.L_x_14215:
        /* <DEDUP_REMOVED lines=12> */
.L_x_14216:
        /* <DEDUP_REMOVED lines=43> */
.L_x_14214:
        /* <DEDUP_REMOVED lines=19> */
[C---:B------:R-:W-:Y:S02]  /*16ab0*/  LOP3.LUT P0, RZ, R176.reuse, 0x8, RZ, 0xc0, !PT ;  /* 0x00000008b0ff7812 */ /* 0x040fe4000780c0ff */
        /* <DEDUP_REMOVED lines=17> */
.L_x_14192:
        /* <DEDUP_REMOVED lines=18> */
[----:B------:R-:W-:Y:S02]  /*16cf0*/  LOP3.LUT R147, R147, R146, RZ, 0xfc, !PT ;  /* 0x0000009293937212 */ /* 0x000fe400078efcff */
[----:B------:R-:W-:Y:S01]  /*16d00*/  LOP3.LUT R146, R90, R91, RZ, 0xfc, !PT ;  /* 0x0000005b5a927212 */ /* 0x000fe200078efcff */
[----:B------:R-:W-:Y:S01]  /*16d10*/  IMAD.WIDE.U32 R90, R155, 0x8, R2 ;  /* 0x000000089b5a7825 */ /* 0x000fe200078e0002 */
[----:B------:R2:W-:Y:S01]  /*16d20*/  STG.E.128 desc[UR8][R88.64+0x10], R132 ;  /* 0x0000108458007986 */ /* 0x0005e2000c101d08 */
[----:B------:R-:W-:-:S03]  /*16d30*/  IADD3 R157, PT, PT, R131, 0x180, RZ ;  /* 0x00000180839d7810 */ /* 0x000fc60007ffe0ff */
[----:B------:R2:W-:Y:S02]  /*16d40*/  STG.E.64 desc[UR8][R90.64], R146 ;  /* 0x000000925a007986 */ /* 0x0005e4000c101b08 */
[----:B------:R-:W-:-:S04]  /*16d50*/  IMAD.WIDE.U32 R144, R157, 0x10, R148 ;  /* 0x000000109d907825 */ /* 0x000fc800078e0094 */
[----:B0-----:R-:W-:-:S04]  /*16d60*/  @P0 IMAD.WIDE.U32 R150, R157, 0x10, R150 ;  /* 0x000000109d960825 */ /* 0x001fc800078e0096 */
[----:B-1----:R-:W-:Y:S01]  /*16d70*/  @P1 IMAD.WIDE.U32 R158, R157, 0x20, R158 ;  /* 0x000000209d9e1825 */ /* 0x002fe200078e009e */
[----:B--2---:R-:W-:Y:S06]  /*16d80*/  @!P0 BRA `(.L_x_14217) ;  /* 0x0000000000508947 */ /* 0x004fec0003800000 */
        /* <DEDUP_REMOVED lines=20> */
.L_x_14217:
[----:B------:R1:W5:Y:S04]  /*16ed0*/  @P0 LDG.E.128 R136, desc[UR8][R150.64] ;  /* 0x0000000896880981 */ /* 0x000368000c1e1d00 */
[----:B------:R1:W5:Y:S04]  /*16ee0*/  @P1 LDG.E.128 R8, desc[UR8][R158.64] ;  /* 0x000000089e081981 */ /* 0x000368000c1e1d00 */
[----:B------:R1:W5:Y:S04]  /*16ef0*/  @P1 LDG.E.128 R4, desc[UR8][R158.64+0x10] ;  /* 0x000010089e041981 */ /* 0x000368000c1e1d00 */
[----:B------:R-:W5:Y:S01]  /*16f00*/  LDG.E.128 R144, desc[UR8][R144.64] ;  /* 0x0000000890907981 */ /* 0x000f62000c1e1d00 */
[----:B------:R-:W-:Y:S05]  /*16f10*/  @!P0 BRA `(.L_x_14218) ;  /* 0x0000004800c08947 */ /* 0x000fea0003800000 */
        /* <DEDUP_REMOVED lines=15> */
.L_x_14220:
        /* <DEDUP_REMOVED lines=12> */
.L_x_14221:
        /* <DEDUP_REMOVED lines=42> */
.L_x_14219:
        /* <DEDUP_REMOVED lines=19> */
.L_x_14223:
        /* <DEDUP_REMOVED lines=12> */
.L_x_14224:
        /* <DEDUP_REMOVED lines=41> */
[----:B------:R-:W-:-:S07]  /*177f0*/  LOP3.LUT R116, R88, UR35, R121, 0x96, !PT ;  /* 0x0000002358747c12 */ /* 0x000fce000f8e9679 */
.L_x_14222:
        /* <DEDUP_REMOVED lines=22> */
.L_x_14226:
        /* <DEDUP_REMOVED lines=12> */
.L_x_14227:
        /* <DEDUP_REMOVED lines=42> */
.L_x_14225:
        /* <DEDUP_REMOVED lines=19> */
.L_x_14229:
        /* <DEDUP_REMOVED lines=12> */
.L_x_14230:
        /* <DEDUP_REMOVED lines=42> */
.L_x_14228:
[----:B------:R-:W-:Y:S01]  /*18150*/  I2FP.F32.U32 R89, R89 ;  /* 0x0000005900597245 */ /* 0x000fe20000201000 */
[----:B------:R-:W-:Y:S01]  /*18160*/  HADD2.F32 R90, -RZ, R136.H1_H1 ;  /* 0x30000088ff5a7230 */ /* 0x000fe20000004100 */
[----:B------:R-:W-:Y:S01]  /*18170*/  ISETP.NE.AND P3, PT, R120, 0x1, PT ;  /* 0x000000017800780c */ /* 0x000fe20003f65270 */
[----:B------:R-:W-:Y:S02]  /*18180*/  HFMA2 R123, -RZ, RZ, 0, 1.1920928955078125e-07 ;  /* 0x00000002ff7b7431 */ /* 0x000fe400000001ff */
        /* <DEDUP_REMOVED lines=18> */
.L_x_14232:
        /* <DEDUP_REMOVED lines=12> */
.L_x_14233:
        /* <DEDUP_REMOVED lines=42> */
.L_x_14231:
[----:B------:R-:W-:Y:S01]  /*18610*/  I2FP.F32.U32 R91, R90 ;  /* 0x0000005a005b7245 */ /* 0x000fe20000201000 */
[----:B------:R-:W-:Y:S01]  /*18620*/  HADD2.F32 R90, -RZ, R145.H0_H0 ;  /* 0x20000091ff5a7230 */ /* 0x000fe20000004100 */
        /* <DEDUP_REMOVED lines=17> */
.L_x_14235:
        /* <DEDUP_REMOVED lines=12> */
.L_x_14236:
        /* <DEDUP_REMOVED lines=42> */
.L_x_14234:
        /* <DEDUP_REMOVED lines=22> */
.L_x_14238:
        /* <DEDUP_REMOVED lines=12> */
.L_x_14239:
        /* <DEDUP_REMOVED lines=41> */
[----:B------:R-:W-:Y:S02]  /*18f50*/  LOP3.LUT R116, R116, UR35, R127, 0x96, !PT ;  /* 0x0000002374747c12 */ /* 0x000fe4000f8e967f */
[----:B------:R-:W-:-:S07]  /*18f60*/  MOV R130, R126 ;  /* 0x0000007e00827202 */ /* 0x000fce0000000f00 */
.L_x_14237:
        /* <DEDUP_REMOVED lines=19> */
.L_x_14241:
        /* <DEDUP_REMOVED lines=12> */
.L_x_14242:
        /* <DEDUP_REMOVED lines=43> */
.L_x_14240:
        /* <DEDUP_REMOVED lines=22> */
.L_x_14244:
        /* <DEDUP_REMOVED lines=12> */
.L_x_14245:
        /* <DEDUP_REMOVED lines=43> */
.L_x_14243:
        /* <DEDUP_REMOVED lines=17> */
.L_x_14247:
        /* <DEDUP_REMOVED lines=12> */
.L_x_14248:
        /* <DEDUP_REMOVED lines=43> */
.L_x_14246:
[----:B------:R-:W-:Y:S01]  /*19d60*/  I2FP.F32.U32 R125, R125 ;  /* 0x0000007d007d7245 */ /* 0x000fe20000201000 */
[----:B------:R-:W-:Y:S01]  /*19d70*/  HADD2.F32 R126, -RZ, R138.H0_H0 ;  /* 0x2000008aff7e7230 */ /* 0x000fe20000004100 */
[----:B------:R-:W-:Y:S02]  /*19d80*/  FSEL R127, R120, RZ, P2 ;  /* 0x000000ff787f7208 */ /* 0x000fe40001000000 */
[----:B------:R-:W-:Y:S01]  /*19d90*/  MOV R120, R122 ;  /* 0x0000007a00787202 */ /* 0x000fe20000000f00 */
[----:B------:R-:W-:Y:S01]  /*19da0*/  FFMA.FTZ R125, R125, R0, 1.1641532182693481445e-10 ;  /* 0x2f0000007d7d7423 */ /* 0x000fe20000010000 */
[----:B------:R-:W-:-:S04]  /*19db0*/  FMUL.FTZ R126, R126, UR5 ;  /* 0x000000057e7e7c20 */ /* 0x000fc80008410000 */
[----:B------:R-:W-:-:S04]  /*19dc0*/  FSETP.GTU.FTZ.AND P3, PT, R125, UR4, PT ;  /* 0x000000047d007c0b */ /* 0x000fc8000bf7c000 */
        /* <DEDUP_REMOVED lines=15> */
.L_x_14250:
        /* <DEDUP_REMOVED lines=12> */
.L_x_14251:
        /* <DEDUP_REMOVED lines=43> */
.L_x_14249:
        /* <DEDUP_REMOVED lines=17> */
.L_x_14253:
        /* <DEDUP_REMOVED lines=12> */
.L_x_14254:
        /* <DEDUP_REMOVED lines=43> */
.L_x_14252:
        /* <DEDUP_REMOVED lines=22> */
.L_x_14256:
        /* <DEDUP_REMOVED lines=12> */
.L_x_14257:
        /* <DEDUP_REMOVED lines=43> */
.L_x_14255:
[----:B------:R-:W-:Y:S01]  /*1ab80*/  ISETP.NE.AND P5, PT, R129, 0x1, PT ;  /* 0x000000018100780c */ /* 0x000fe20003fa5270 */
[----:B-1----:R-:W-:Y:S01]  /*1ab90*/  HFMA2 R150, -RZ, RZ, 0, 1.1920928955078125e-07 ;  /* 0x00000002ff967431 */ /* 0x002fe200000001ff */
[----:B------:R-:W-:Y:S01]  /*1aba0*/  I2FP.F32.U32 R127, R120 ;  /* 0x00000078007f7245 */ /* 0x000fe20000201000 */
[----:B------:R-:W-:Y:S02]  /*1abb0*/  HADD2.F32 R120, -RZ, R147.H0_H0 ;  /* 0x20000093ff787230 */ /* 0x000fe40000004100 */
        /* <DEDUP_REMOVED lines=13> */
.L_x_14259:
        /* <DEDUP_REMOVED lines=12> */
.L_x_14260:
        /* <DEDUP_REMOVED lines=40> */
[----:B------:R-:W-:Y:S02]  /*1afd0*/  HFMA2 R150, -RZ, RZ, 0, 0 ;  /* 0x00000000ff967431 */ /* 0x000fe400000001ff */
[----:B------:R-:W-:Y:S01]  /*1afe0*/  IMAD.MOV.U32 R122, RZ, RZ, R158 ;  /* 0x000000ffff7a7224 */ /* 0x000fe200078e009e */
[----:B------:R-:W-:-:S07]  /*1aff0*/  LOP3.LUT R116, R116, UR35, R151, 0x96, !PT ;  /* 0x0000002374747c12 */ /* 0x000fce000f8e9697 */
.L_x_14258:
        /* <DEDUP_REMOVED lines=22> */
.L_x_14262:
        /* <DEDUP_REMOVED lines=12> */
.L_x_14263:
        /* <DEDUP_REMOVED lines=43> */
.L_x_14261:
        /* <DEDUP_REMOVED lines=17> */
.L_x_14265:
[----:B------:R-:W-:-:S04]  /*1b5e0*/  IADD3 R174, PT, PT, R174, 0x1, RZ ;  /* 0x00000001aeae7810 */ /* 0x000fc80007ffe0ff */
        /* <DEDUP_REMOVED lines=13> */
.L_x_14266:
        /* <DEDUP_REMOVED lines=43> */
.L_x_14264:
        /* <DEDUP_REMOVED lines=11> */
.L_x_14218:
        /* <DEDUP_REMOVED lines=15> */
.L_x_14269:
        /* <DEDUP_REMOVED lines=12> */
.L_x_14270:
        /* <DEDUP_REMOVED lines=41> */
[----:B------:R-:W-:Y:S01]  /*1be60*/  IMAD.MOV.U32 R88, RZ, RZ, R120 ;  /* 0x000000ffff587224 */ /* 0x000fe200078e0078 */
[----:B------:R-:W-:-:S07]  /*1be70*/  MOV R130, R150 ;  /* 0x0000009600827202 */ /* 0x000fce0000000f00 */
.L_x_14268:
        /* <DEDUP_REMOVED lines=18> */
.L_x_14272:
        /* <DEDUP_REMOVED lines=12> */
.L_x_14273:
        /* <DEDUP_REMOVED lines=43> */
.L_x_14271:
        /* <DEDUP_REMOVED lines=18> */
.L_x_14275:
        /* <DEDUP_REMOVED lines=12> */
.L_x_14276:
[----:B------:R-:W-:Y:S01]  /*1c4f0*/  IMAD.WIDE.U32 R116, R114, -0x326172a9, RZ ;  /* 0xcd9e8d5772747825 */ /* 0x000fe200078e00ff */
[----:B-1----:R-:W-:-:S03]  /*1c500*/  LOP3.LUT R158, R118, UR11, R91, 0x96, !PT ;  /* 0x0000000b769e7c12 */ /* 0x002fc6000f8e965b */
        /* <DEDUP_REMOVED lines=41> */
.L_x_14274:
        /* <DEDUP_REMOVED lines=18> */
.L_x_14278:
        /* <DEDUP_REMOVED lines=12> */
.L_x_14279:
        /* <DEDUP_REMOVED lines=41> */
[----:B------:R-:W-:Y:S02]  /*1cc10*/  LOP3.LUT R116, R116, UR35, R151, 0x96, !PT ;  /* 0x0000002374747c12 */ /* 0x000fe4000f8e9697 */
[----:B------:R-:W-:-:S07]  /*1cc20*/  MOV R130, R150 ;  /* 0x0000009600827202 */ /* 0x000fce0000000f00 */
.L_x_14277:
[----:B------:R-:W-:Y:S01]  /*1cc30*/  I2FP.F32.U32 R91, R90 ;  /* 0x0000005a005b7245 */ /* 0x000fe20000201000 */
[----:B------:R-:W-:Y:S01]  /*1cc40*/  HFMA2 R120, -RZ, RZ, 0, 1.1920928955078125e-07 ;  /* 0x00000002ff787431 */ /* 0x000fe200000001ff */
[----:B------:R-:W-:Y:S01]  /*1cc50*/  ISETP.NE.AND P2, PT, R129, 0x1, PT ;  /* 0x000000018100780c */ /* 0x000fe20003f45270 */
[----:B------:R-:W-:Y:S01]  /*1cc60*/  HADD2.F32 R145, -RZ, R145.H1_H1 ;  /* 0x30000091ff917230 */ /* 0x000fe20000004100 */
        /* <DEDUP_REMOVED lines=14> */
.L_x_14281:
        /* <DEDUP_REMOVED lines=12> */
.L_x_14282:
[----:B------:R-:W-:Y:S01]  /*1ce10*/  IMAD.WIDE.U32 R116, R114, -0x326172a9, RZ ;  /* 0xcd9e8d5772747825 */ /* 0x000fe200078e00ff */
[----:B-1----:R-:W-:-:S03]  /*1ce20*/  LOP3.LUT R158, R118, UR11, R91, 0x96, !PT ;  /* 0x0000000b769e7c12 */ /* 0x002fc6000f8e965b */
        /* <DEDUP_REMOVED lines=41> */
.L_x_14280:
[----:B------:R-:W-:Y:S01]  /*1d0c0*/  ISETP.NE.AND P3, PT, R120, 0x1, PT ;  /* 0x000000017800780c */ /* 0x000fe20003f65270 */
[----:B------:R-:W-:Y:S01]  /*1d0d0*/  IMAD.MOV.U32 R129, RZ, RZ, 0x2 ;  /* 0x00000002ff817424 */ /* 0x000fe200078e00ff */
[----:B------:R-:W-:Y:S01]  /*1d0e0*/  I2FP.F32.U32 R91, R90 ;  /* 0x0000005a005b7245 */ /* 0x000fe20000201000 */
[----:B------:R-:W-:-:S04]  /*1d0f0*/  HADD2.F32 R90, -RZ, R146.H0_H0 ;  /* 0x20000092ff5a7230 */ /* 0x000fc80000004100 */
        /* <DEDUP_REMOVED lines=12> */
.L_x_14284:
        /* <DEDUP_REMOVED lines=12> */
.L_x_14285:
[----:B-1----:R-:W-:Y:S01]  /*1d280*/  IMAD.WIDE.U32 R150, R114, -0x326172a9, RZ ;  /* 0xcd9e8d5772967825 */ /* 0x002fe200078e00ff */
        /* <DEDUP_REMOVED lines=40> */
[----:B------:R-:W-:Y:S02]  /*1d510*/  LOP3.LUT R116, R116, UR35, R159, 0x96, !PT ;  /* 0x0000002374747c12 */ /* 0x000fe4000f8e969f */
[----:B------:R-:W-:-:S07]  /*1d520*/  MOV R130, R158 ;  /* 0x0000009e00827202 */ /* 0x000fce0000000f00 */
.L_x_14283:
[----:B------:R-:W-:Y:S01]  /*1d530*/  ISETP.NE.AND P4, PT, R129, 0x1, PT ;  /* 0x000000018100780c */ /* 0x000fe20003f85270 */
[----:B-1----:R-:W-:Y:S01]  /*1d540*/  HFMA2 R150, -RZ, RZ, 0, 1.1920928955078125e-07 ;  /* 0x00000002ff967431 */ /* 0x002fe200000001ff */
        /* <DEDUP_REMOVED lines=14> */
.L_x_14287:
        /* <DEDUP_REMOVED lines=12> */
.L_x_14288:
        /* <DEDUP_REMOVED lines=43> */
.L_x_14286:
        /* <DEDUP_REMOVED lines=16> */
.L_x_14290:
        /* <DEDUP_REMOVED lines=12> */
.L_x_14291:
        /* <DEDUP_REMOVED lines=43> */
.L_x_14289:
[----:B------:R-:W-:Y:S01]  /*1de10*/  P2R R152, PR, RZ, 0x2 ;  /* 0x00000002ff987803 */ /* 0x000fe20000000000 */
[----:B------:R-:W-:Y:S01]  /*1de20*/  FMUL.FTZ R88, R88, UR5 ;  /* 0x0000000558587c20 */ /* 0x000fe20008410000 */
[----:B------:R-:W-:Y:S01]  /*1de30*/  I2FP.F32.U32 R151, R120 ;  /* 0x0000007800977245 */ /* 0x000fe20000201000 */
[----:B------:R-:W-:Y:S01]  /*1de40*/  FMUL.FTZ R144, R144, UR5 ;  /* 0x0000000590907c20 */ /* 0x000fe20008410000 */
[----:B------:R-:W-:Y:S01]  /*1de50*/  LOP3.LUT P1, RZ, R176, 0x10, RZ, 0xc0, !PT ;  /* 0x00000010b0ff7812 */ /* 0x000fe2000782c0ff */
[----:B------:R-:W-:Y:S01]  /*1de60*/  HADD2.F32 R150, -RZ, R147.H1_H1 ;  /* 0x30000093ff967230 */ /* 0x000fe20000004100 */
[----:B------:R-:W-:Y:S01]  /*1de70*/  P2R R154, PR, RZ, 0x1 ;  /* 0x00000001ff9a7803 */ /* 0x000fe20000000000 */
[----:B------:R-:W-:Y:S01]  /*1de80*/  FMUL.FTZ R90, R90, UR5 ;  /* 0x000000055a5a7c20 */ /* 0x000fe20008410000 */
[C---:B------:R-:W-:Y:S01]  /*1de90*/  LOP3.LUT P0, RZ, R176.reuse, 0x8, RZ, 0xc0, !PT ;  /* 0x00000008b0ff7812 */ /* 0x040fe2000780c0ff */
        /* <DEDUP_REMOVED lines=9> */
[----:B------:R-:W-:Y:S01]  /*1df30*/  FSEL R144, R90, RZ, P2 ;  /* 0x000000ff5a907208 */ /* 0x000fe20001000000 */
        /* <DEDUP_REMOVED lines=16> */
[----:B------:R-:W-:Y:S01]  /*1e040*/  @P1 FADD.FTZ R146, R6, R146 ;  /* 0x0000009206921221 */ /* 0x000fe20000010000 */
[----:B------:R-:W-:-:S10]  /*1e050*/  @P1 FADD.FTZ R147, R7, R147 ;  /* 0x0000009307931221 */ /* 0x000fd40000010000 */
.L_x_14267:
[----:B------:R-:W-:Y:S01]  /*1e060*/  SEL R151, RZ, 0x1000000, !P5 ;  /* 0x01000000ff977807 */ /* 0x000fe20006800000 */
[----:B------:R-:W-:Y:S01]  /*1e070*/  IMAD.WIDE.U32 R160, R157, 0x8, R2 ;  /* 0x000000089da07825 */ /* 0x000fe200078e0002 */
[----:B------:R-:W-:Y:S01]  /*1e080*/  SEL R150, RZ, 0x10000, !P4 ;  /* 0x00010000ff967807 */ /* 0x000fe20006000000 */
[----:B------:R-:W0:Y:S01]  /*1e090*/  @P0 LDC.64 R164, c[0x0][0x398] ;  /* 0x0000e600ffa40b82 */ /* 0x000e220000000a00 */
[----:B------:R-:W-:Y:S02]  /*1e0a0*/  SEL R169, RZ, 0x100, !P3 ;  /* 0x00000100ffa97807 */ /* 0x000fe40005800000 */
[C---:B------:R-:W-:Y:S02]  /*1e0b0*/  LOP3.LUT P5, RZ, R176.reuse, 0x8, RZ, 0xc0, !PT ;  /* 0x00000008b0ff7812 */ /* 0x040fe400078ac0ff */
[C---:B------:R-:W-:Y:S02]  /*1e0c0*/  LOP3.LUT P4, RZ, R176.reuse, 0x4, RZ, 0xc0, !PT ;  /* 0x00000004b0ff7812 */ /* 0x040fe4000788c0ff */
[----:B------:R-:W-:Y:S01]  /*1e0d0*/  LOP3.LUT P3, RZ, R176, 0x2, RZ, 0xc0, !PT ;  /* 0x00000002b0ff7812 */ /* 0x000fe2000786c0ff */
[----:B------:R-:W1:Y:S01]  /*1e0e0*/  @P1 LDC.64 R166, c[0x0][0x3a0] ;  /* 0x0000e800ffa61b82 */ /* 0x000e620000000a00 */
[----:B------:R-:W-:-:S02]  /*1e0f0*/  SEL R129, RZ, 0x10000, !P4 ;  /* 0x00010000ff817807 */ /* 0x000fc40006000000 */
[----:B------:R-:W-:Y:S02]  /*1e100*/  SEL R152, RZ, 0x1000000, !P3 ;  /* 0x01000000ff987807 */ /* 0x000fe40005800000 */
[----:B------:R-:W-:Y:S02]  /*1e110*/  SEL R120, RZ, 0x100, !P5 ;  /* 0x00000100ff787807 */ /* 0x000fe40006800000 */
[----:B------:R-:W-:Y:S02]  /*1e120*/  LOP3.LUT P6, RZ, R176, 0x10, RZ, 0xc0, !PT ;  /* 0x00000010b0ff7812 */ /* 0x000fe400078cc0ff */
[----:B------:R-:W-:Y:S01]  /*1e130*/  LOP3.LUT R169, R169, R151, R150, 0xfe, !PT ;  /* 0x00000097a9a97212 */ /* 0x000fe200078efe96 */
[----:B------:R-:W-:Y:S01]  /*1e140*/  IMAD.WIDE.U32 R150, R157, 0x20, R112 ;  /* 0x000000209d967825 */ /* 0x000fe200078e0070 */
[----:B------:R-:W-:Y:S02]  /*1e150*/  LOP3.LUT R120, R120, R152, R129, 0xfe, !PT ;  /* 0x0000009878787212 */ /* 0x000fe400078efe81 */
[----:B------:R-:W-:-:S02]  /*1e160*/  SEL R168, RZ, 0x1, !P2 ;  /* 0x00000001ffa87807 */ /* 0x000fc40005000000 */
[----:B------:R-:W-:Y:S01]  /*1e170*/  SEL R129, RZ, 0x1, !P6 ;  /* 0x00000001ff817807 */ /* 0x000fe20007000000 */
[----:B------:R2:W-:Y:S01]  /*1e180*/  STG.E.128 desc[UR8][R150.64], R88 ;  /* 0x0000005896007986 */ /* 0x0005e2000c101d08 */
[----:B------:R-:W-:Y:S02]  /*1e190*/  LOP3.LUT R169, R169, R168, RZ, 0xfc, !PT ;  /* 0x000000a8a9a97212 */ /* 0x000fe400078efcff */
[----:B------:R-:W-:Y:S01]  /*1e1a0*/  LOP3.LUT R168, R120, R129, RZ, 0xfc, !PT ;  /* 0x0000008178a87212 */ /* 0x000fe200078efcff */
        /* <DEDUP_REMOVED lines=27> */
.L_x_14292:
[----:B------:R1:W5:Y:S04]  /*1e360*/  @P0 LDG.E.128 R136, desc[UR8][R164.64] ;  /* 0x00000008a4880981 */ /* 0x000368000c1e1d00 */
[----:B------:R1:W5:Y:S04]  /*1e370*/  @P1 LDG.E.128 R8, desc[UR8][R166.64] ;  /* 0x00000008a6081981 */ /* 0x000368000c1e1d00 */
[----:B------:R1:W5:Y:S04]  /*1e380*/  @P1 LDG.E.128 R4, desc[UR8][R166.64+0x10] ;  /* 0x00001008a6041981 */ /* 0x000368000c1e1d00 */
[----:B------:R-:W5:Y:S01]  /*1e390*/  LDG.E.128 R160, desc[UR8][R162.64] ;  /* 0x00000008a2a07981 */ /* 0x000f62000c1e1d00 */
[----:B------:R-:W-:Y:S05]  /*1e3a0*/  @!P0 BRA `(.L_x_14293) ;  /* 0x0000004800d48947 */ /* 0x000fea0003800000 */
[----:B------:R-:W-:Y:S01]  /*1e3b0*/  ISETP.NE.AND P2, PT, R156, 0x1, PT ;  /* 0x000000019c00780c */ /* 0x000fe20003f45270 */
[----:B------:R-:W-:Y:S02]  /*1e3c0*/  HFMA2 R123, -RZ, RZ, 0, 1.1920928955078125e-07 ;  /* 0x00000002ff7b7431 */ /* 0x000fe400000001ff */
        /* <DEDUP_REMOVED lines=13> */
.L_x_14295:
        /* <DEDUP_REMOVED lines=12> */
.L_x_14296:
        /* <DEDUP_REMOVED lines=40> */
[----:B------:R-:W-:Y:S02]  /*1e7e0*/  LOP3.LUT R116, R116, UR35, R125, 0x96, !PT ;  /* 0x0000002374747c12 */ /* 0x000fe4000f8e967d */
[----:B------:R-:W-:-:S07]  /*1e7f0*/  MOV R120, R124 ;  /* 0x0000007c00787202 */ /* 0x000fce0000000f00 */
.L_x_14294:
[----:B------:R-:W-:Y:S01]  /*1e800*/  I2FP.F32.U32 R119, R119 ;  /* 0x0000007700777245 */ /* 0x000fe20000201000 */
[----:B------:R-:W-:Y:S01]  /*1e810*/  IMAD.MOV.U32 R124, RZ, RZ, 0x2 ;  /* 0x00000002ff7c7424 */ /* 0x000fe200078e00ff */
[----:B------:R-:W-:Y:S02]  /*1e820*/  ISETP.NE.AND P2, PT, R123, 0x1, PT ;  /* 0x000000017b00780c */ /* 0x000fe40003f45270 */
[----:B------:R-:W-:Y:S01]  /*1e830*/  LOP3.LUT R176, R176, 0xffffffef, RZ, 0xc0, !PT ;  /* 0xffffffefb0b07812 */ /* 0x000fe200078ec0ff */
[----:B------:R-:W-:Y:S01]  /*1e840*/  FFMA.FTZ R119, R119, R0, 1.1641532182693481445e-10 ;  /* 0x2f00000077777423 */ /* 0x000fe20000010000 */
[----:B------:R-:W-:-:S04]  /*1e850*/  MOV R121, R122 ;  /* 0x0000007a00797202 */ /* 0x000fc80000000f00 */
[----:B------:R-:W-:Y:S01]  /*1e860*/  FSETP.LE.FTZ.AND P4, PT, R119, UR4, PT ;  /* 0x0000000477007c0b */ /* 0x000fe2000bf93000 */
[----:B-----5:R-:W-:-:S05]  /*1e870*/  HADD2.F32 R119, -RZ, R160.H0_H0 ;  /* 0x200000a0ff777230 */ /* 0x020fca0000004100 */
[----:B------:R-:W-:-:S07]  /*1e880*/  FMUL.FTZ R128, R119, UR5 ;  /* 0x0000000577807c20 */ /* 0x000fce0008410000 */
        /* <DEDUP_REMOVED lines=10> */
.L_x_14298:
        /* <DEDUP_REMOVED lines=12> */
.L_x_14299:
        /* <DEDUP_REMOVED lines=43> */
.L_x_14297:
[----:B------:R-:W-:Y:S01]  /*1eca0*/  I2FP.F32.U32 R119, R121 ;  /* 0x0000007900777245 */ /* 0x000fe20000201000 */
[----:B------:R-:W-:Y:S01]  /*1ecb0*/  HADD2.F32 R121, -RZ, R136.H0_H0 ;  /* 0x20000088ff797230 */ /* 0x000fe20000004100 */
[----:B------:R-:W-:Y:S01]  /*1ecc0*/  ISETP.NE.AND P3, PT, R124, 0x1, PT ;  /* 0x000000017c00780c */ /* 0x000fe20003f65270 */
[----:B------:R-:W-:Y:S02]  /*1ecd0*/  HFMA2 R123, -RZ, RZ, 0, 1.1920928955078125e-07 ;  /* 0x00000002ff7b7431 */ /* 0x000fe400000001ff */
[----:B------:R-:W-:Y:S01]  /*1ece0*/  FFMA.FTZ R119, R119, R0, 1.1641532182693481445e-10 ;  /* 0x2f00000077777423 */ /* 0x000fe20000010000 */
[----:B0-----:R-:W-:Y:S01]  /*1ecf0*/  FMUL.FTZ R148, R121, UR5 ;  /* 0x0000000579947c20 */ /* 0x001fe20008410000 */
        /* <DEDUP_REMOVED lines=16> */
.L_x_14301:
        /* <DEDUP_REMOVED lines=12> */
.L_x_14302:
        /* <DEDUP_REMOVED lines=43> */
.L_x_14300:
        /* <DEDUP_REMOVED lines=19> */
.L_x_14304:
        /* <DEDUP_REMOVED lines=12> */
.L_x_14305:
        /* <DEDUP_REMOVED lines=41> */
[----:B------:R-:W-:Y:S01]  /*1f5f0*/  IMAD.MOV.U32 R125, RZ, RZ, RZ ;  /* 0x000000ffff7d7224 */ /* 0x000fe200078e00ff */
[----:B------:R-:W-:-:S07]  /*1f600*/  MOV R120, R124 ;  /* 0x0000007c00787202 */ /* 0x000fce0000000f00 */
.L_x_14303:
[----:B------:R-:W-:Y:S01]  /*1f610*/  I2FP.F32.U32 R121, R121 ;  /* 0x0000007900797245 */ /* 0x000fe20000201000 */
[----:B------:R-:W-:Y:S01]  /*1f620*/  HADD2.F32 R123, -RZ, R136.H1_H1 ;  /* 0x30000088ff7b7230 */ /* 0x000fe20000004100 */
[----:B------:R-:W-:Y:S02]  /*1f630*/  ISETP.NE.AND P3, PT, R125, 0x1, PT ;  /* 0x000000017d00780c */ /* 0x000fe40003f65270 */
[----:B------:R-:W-:Y:S01]  /*1f640*/  FSEL R124, R160, RZ, P4 ;  /* 0x000000ffa07c7208 */ /* 0x000fe20002000000 */
[----:B------:R-:W-:Y:S01]  /*1f650*/  FFMA.FTZ R121, R121, R0, 1.1641532182693481445e-10 ;  /* 0x2f00000079797423 */ /* 0x000fe20000010000 */
[----:B------:R-:W-:-:S04]  /*1f660*/  FMUL.FTZ R123, R123, UR5 ;  /* 0x000000057b7b7c20 */ /* 0x000fc80008410000 */
[----:B------:R-:W-:-:S04]  /*1f670*/  FSETP.GTU.FTZ.AND P2, PT, R121, UR4, PT ;  /* 0x0000000479007c0b */ /* 0x000fc8000bf5c000 */
[----:B------:R-:W-:Y:S01]  /*1f680*/  FSEL R149, R123, RZ, !P2 ;  /* 0x000000ff7b957208 */ /* 0x000fe20005000000 */
[----:B------:R-:W-:Y:S01]  /*1f690*/  IMAD.MOV.U32 R123, RZ, RZ, R122 ;  /* 0x000000ffff7b7224 */ /* 0x000fe200078e007a */
        /* <DEDUP_REMOVED lines=13> */
.L_x_14307:
        /* <DEDUP_REMOVED lines=12> */
.L_x_14308:
        /* <DEDUP_REMOVED lines=39> */
[----:B------:R-:W-:Y:S02]  /*1faa0*/  IMAD.MOV.U32 R120, RZ, RZ, R124 ;  /* 0x000000ffff787224 */ /* 0x000fe400078e007c */
[----:B------:R-:W-:Y:S02]  /*1fab0*/  HFMA2 R124, -RZ, RZ, 0, 0 ;  /* 0x00000000ff7c7431 */ /* 0x000fe400000001ff */
[----:B------:R-:W-:Y:S01]  /*1fac0*/  IMAD.MOV.U32 R122, RZ, RZ, R126 ;  /* 0x000000ffff7a7224 */ /* 0x000fe200078e007e */
[----:B------:R-:W-:-:S07]  /*1fad0*/  LOP3.LUT R116, R116, UR35, R125, 0x96, !PT ;  /* 0x0000002374747c12 */ /* 0x000fce000f8e967d */
.L_x_14306:
[----:B------:R-:W-:Y:S01]  /*1fae0*/  I2FP.F32.U32 R123, R123 ;  /* 0x0000007b007b7245 */ /* 0x000fe20000201000 */
[----:B------:R-:W-:Y:S01]  /*1faf0*/  IMAD.MOV.U32 R126, RZ, RZ, 0x2 ;  /* 0x00000002ff7e7424 */ /* 0x000fe200078e00ff */
[----:B------:R-:W-:Y:S02]  /*1fb00*/  ISETP.NE.AND P2, PT, R124, 0x1, PT ;  /* 0x000000017c00780c */ /* 0x000fe40003f45270 */
[----:B------:R-:W-:Y:S01]  /*1fb10*/  LOP3.LUT R176, R176, 0xfffffffb, RZ, 0xc0, !PT ;  /* 0xfffffffbb0b07812 */ /* 0x000fe200078ec0ff */
[----:B------:R-:W-:Y:S01]  /*1fb20*/  FFMA.FTZ R123, R123, R0, 1.1641532182693481445e-10 ;  /* 0x2f0000007b7b7423 */ /* 0x000fe20000010000 */
[----:B------:R-:W-:-:S04]  /*1fb30*/  MOV R125, R122 ;  /* 0x0000007a007d7202 */ /* 0x000fc80000000f00 */
[----:B------:R-:W-:Y:S01]  /*1fb40*/  FSETP.LE.FTZ.AND P4, PT, R123, UR4, PT ;  /* 0x000000047b007c0b */ /* 0x000fe2000bf93000 */
[----:B------:R-:W-:-:S05]  /*1fb50*/  HADD2.F32 R123, -RZ, R161.H0_H0 ;  /* 0x200000a1ff7b7230 */ /* 0x000fca0000004100 */
        /* <DEDUP_REMOVED lines=11> */
.L_x_14310:
        /* <DEDUP_REMOVED lines=12> */
.L_x_14311:
        /* <DEDUP_REMOVED lines=41> */
[----:B------:R-:W-:Y:S01]  /*1ff60*/  IMAD.MOV.U32 R125, RZ, RZ, R120 ;  /* 0x000000ffff7d7224 */ /* 0x000fe200078e0078 */
[----:B------:R-:W-:-:S07]  /*1ff70*/  MOV R120, R124 ;  /* 0x0000007c00787202 */ /* 0x000fce0000000f00 */
.L_x_14309:
[----:B------:R-:W-:Y:S01]  /*1ff80*/  I2FP.F32.U32 R123, R125 ;  /* 0x0000007d007b7245 */ /* 0x000fe20000201000 */
[----:B------:R-:W-:Y:S01]  /*1ff90*/  HADD2.F32 R124, -RZ, R137.H0_H0 ;  /* 0x20000089ff7c7230 */ /* 0x000fe20000004100 */
[----:B------:R-:W-:Y:S01]  /*1ffa0*/  ISETP.NE.AND P3, PT, R126, 0x1, PT ;  /* 0x000000017e00780c */ /* 0x000fe20003f65270 */
[----:B------:R-:W-:Y:S01]  /*1ffb0*/  HFMA2 R127, -RZ, RZ, 0, 1.1920928955078125e-07 ;  /* 0x00000002ff7f7431 */ /* 0x000fe200000001ff */
[----:B------:R-:W-:Y:S01]  /*1ffc0*/  FSEL R125, R128, RZ, P4 ;  /* 0x000000ff807d7208 */ /* 0x000fe20002000000 */
[----:B------:R-:W-:Y:S01]  /*1ffd0*/  FFMA.FTZ R123, R123, R0, 1.1641532182693481445e-10 ;  /* 0x2f0000007b7b7423 */ /* 0x000fe20000010000 */
[----:B------:R-:W-:-:S04]  /*1ffe0*/  FMUL.FTZ R124, R124, UR5 ;  /* 0x000000057c7c7c20 */ /* 0x000fc80008410000 */
[----:B------:R-:W-:-:S04]  /*1fff0*/  FSETP.GTU.FTZ.AND P2, PT, R123, UR4, PT ;  /* 0x000000047b007c0b */ /* 0x000fc8000bf5c000 */
[----:B------:R-:W-:Y:S01]  /*20000*/  FSEL R150, R124, RZ, !P2 ;  /* 0x000000ff7c967208 */ /* 0x000fe20005000000 */
        /* <DEDUP_REMOVED lines=13> */
.L_x_14313:
        /* <DEDUP_REMOVED lines=12> */
.L_x_14314:
        /* <DEDUP_REMOVED lines=43> */
.L_x_14312:
        /* <DEDUP_REMOVED lines=19> */
.L_x_14316:
        /* <DEDUP_REMOVED lines=12> */
.L_x_14317:
        /* <DEDUP_REMOVED lines=41> */
[----:B------:R-:W-:Y:S01]  /*208d0*/  IMAD.MOV.U32 R128, RZ, RZ, RZ ;  /* 0x000000ffff807224 */ /* 0x000fe200078e00ff */
[----:B------:R-:W-:-:S07]  /*208e0*/  MOV R120, R126 ;  /* 0x0000007e00787202 */ /* 0x000fce0000000f00 */
.L_x_14315:
[----:B------:R-:W-:Y:S01]  /*208f0*/  I2FP.F32.U32 R125, R124 ;  /* 0x0000007c007d7245 */ /* 0x000fe20000201000 */
[----:B------:R-:W-:Y:S01]  /*20900*/  HADD2.F32 R124, -RZ, R137.H1_H1 ;  /* 0x30000089ff7c7230 */ /* 0x000fe20000004100 */
        /* <DEDUP_REMOVED lines=20> */
.L_x_14319:
        /* <DEDUP_REMOVED lines=12> */
.L_x_14320:
        /* <DEDUP_REMOVED lines=43> */
.L_x_14318:
[----:B------:R-:W-:Y:S01]  /*20dc0*/  ISETP.NE.AND P3, PT, R127, 0x1, PT ;  /* 0x000000017f00780c */ /* 0x000fe20003f65270 */
[----:B------:R-:W-:Y:S01]  /*20dd0*/  HADD2.F32 R126, -RZ, R162.H0_H0 ;  /* 0x200000a2ff7e7230 */ /* 0x000fe20000004100 */
[----:B------:R-:W-:Y:S01]  /*20de0*/  I2FP.F32.U32 R125, R125 ;  /* 0x0000007d007d7245 */ /* 0x000fe20000201000 */
[----:B------:R-:W-:-:S03]  /*20df0*/  IMAD.MOV.U32 R128, RZ, RZ, 0x2 ;  /* 0x00000002ff807424 */ /* 0x000fc600078e00ff */
[----:B------:R-:W-:Y:S01]  /*20e00*/  FMUL.FTZ R130, R126, UR5 ;  /* 0x000000057e827c20 */ /* 0x000fe20008410000 */
        /* <DEDUP_REMOVED lines=12> */
.L_x_14322:
        /* <DEDUP_REMOVED lines=12> */
.L_x_14323:
        /* <DEDUP_REMOVED lines=43> */
.L_x_14321:
[----:B------:R-:W-:Y:S01]  /*21240*/  I2FP.F32.U32 R125, R125 ;  /* 0x0000007d007d7245 */ /* 0x000fe20000201000 */
[----:B------:R-:W-:Y:S01]  /*21250*/  HADD2.F32 R126, -RZ, R138.H0_H0 ;  /* 0x2000008aff7e7230 */ /* 0x000fe20000004100 */
[----:B------:R-:W-:Y:S01]  /*21260*/  FSEL R127, R130, RZ, P2 ;  /* 0x000000ff827f7208 */ /* 0x000fe20001000000 */
[----:B------:R-:W-:Y:S02]  /*21270*/  HFMA2 R129, -RZ, RZ, 0, 1.1920928955078125e-07 ;  /* 0x00000002ff817431 */ /* 0x000fe400000001ff */
        /* <DEDUP_REMOVED lines=18> */
.L_x_14325:
        /* <DEDUP_REMOVED lines=12> */
.L_x_14326:
        /* <DEDUP_REMOVED lines=43> */
.L_x_14324:
        /* <DEDUP_REMOVED lines=17> */
.L_x_14328:
        /* <DEDUP_REMOVED lines=12> */
.L_x_14329:
        /* <DEDUP_REMOVED lines=43> */
.L_x_14327:
        /* <DEDUP_REMOVED lines=22> */
.L_x_14331:
        /* <DEDUP_REMOVED lines=12> */
.L_x_14332:
        /* <DEDUP_REMOVED lines=43> */
.L_x_14330:
        /* <DEDUP_REMOVED lines=17> */
.L_x_14334:
        /* <DEDUP_REMOVED lines=12> */
.L_x_14335:
        /* <DEDUP_REMOVED lines=43> */
.L_x_14333:
        /* <DEDUP_REMOVED lines=22> */
.L_x_14337:
        /* <DEDUP_REMOVED lines=12> */
.L_x_14338:
        /* <DEDUP_REMOVED lines=43> */
.L_x_14336:
[----:B------:R-:W-:Y:S01]  /*229b0*/  ISETP.NE.AND P6, PT, R156, 0x1, PT ;  /* 0x000000019c00780c */ /* 0x000fe20003fc5270 */
[----:B------:R-:W-:Y:S01]  /*229c0*/  HADD2.F32 R163, -RZ, R163.H1_H1 ;  /* 0x300000a3ffa37230 */ /* 0x000fe20000004100 */
[----:B------:R-:W-:Y:S02]  /*229d0*/  I2FP.F32.U32 R129, R128 ;  /* 0x0000008000817245 */ /* 0x000fe40000201000 */
[----:B------:R-:W-:Y:S02]  /*229e0*/  MOV R130, R122 ;  /* 0x0000007a00827202 */ /* 0x000fe40000000f00 */
[----:B------:R-:W-:Y:S01]  /*229f0*/  FMUL.FTZ R152, R163, UR5 ;  /* 0x00000005a3987c20 */ /* 0x000fe20008410000 */
[----:B------:R-:W-:Y:S01]  /*22a00*/  FFMA.FTZ R128, R129, R0, 1.1641532182693481445e-10 ;  /* 0x2f00000081807423 */ /* 0x000fe20000010000 */
[----:B------:R-:W-:-:S04]  /*22a10*/  IMAD.MOV.U32 R129, RZ, RZ, 0x2 ;  /* 0x00000002ff817424 */ /* 0x000fc800078e00ff */
        /* <DEDUP_REMOVED lines=10> */
.L_x_14340:
        /* <DEDUP_REMOVED lines=14> */
.L_x_14341:
        /* <DEDUP_REMOVED lines=43> */
.L_x_14339:
[----:B------:R-:W-:Y:S01]  /*22e50*/  I2FP.F32.U32 R163, R130 ;  /* 0x0000008200a37245 */ /* 0x000fe20000201000 */
[----:B------:R-:W-:-:S04]  /*22e60*/  HADD2.F32 R128, -RZ, R139.H1_H1 ;  /* 0x3000008bff807230 */ /* 0x000fc80000004100 */
[----:B------:R-:W-:Y:S01]  /*22e70*/  FFMA.FTZ R163, R163, R0, 1.1641532182693481445e-10 ;  /* 0x2f000000a3a37423 */ /* 0x000fe20000010000 */
[----:B------:R-:W-:Y:S01]  /*22e80*/  FMUL.FTZ R128, R128, UR5 ;  /* 0x0000000580807c20 */ /* 0x000fe20008410000 */
[----:B------:R-:W-:-:S03]  /*22e90*/  FSEL R0, R152, RZ, P5 ;  /* 0x000000ff98007208 */ /* 0x000fc60002800000 */
[----:B------:R-:W-:-:S04]  /*22ea0*/  FSETP.GTU.FTZ.AND P6, PT, R163, UR4, PT ;  /* 0x00000004a3007c0b */ /* 0x000fc8000bfdc000 */
[----:B------:R-:W-:Y:S02]  /*22eb0*/  FSEL R163, R128, RZ, !P6 ;  /* 0x000000ff80a37208 */ /* 0x000fe40007000000 */
[----:B------:R-:W-:-:S03]  /*22ec0*/  SEL R128, RZ, 0x1, P6 ;  /* 0x00000001ff807807 */ /* 0x000fc60003000000 */
[----:B------:R-:W-:-:S04]  /*22ed0*/  FADD.FTZ R163, R163, R0 ;  /* 0x00000000a3a37221 */ /* 0x000fc80000010000 */
[----:B------:R-:W-:Y:S01]  /*22ee0*/  @P1 FADD.FTZ R163, R7, R163 ;  /* 0x000000a307a31221 */ /* 0x000fe20000010000 */
[----:B------:R-:W-:Y:S06]  /*22ef0*/  BRA `(.L_x_14342) ;  /* 0x0000002400907947 */ /* 0x000fec0003800000 */
.L_x_14293:
[----:B------:R-:W-:Y:S01]  /*22f00*/  ISETP.NE.AND P2, PT, R156, 0x1, PT ;  /* 0x000000019c00780c */ /* 0x000fe20003f45270 */
[----:B0-----:R-:W-:Y:S02]  /*22f10*/  HFMA2 R148, -RZ, RZ, 0, 1.1920928955078125e-07 ;  /* 0x00000002ff947431 */ /* 0x001fe400000001ff */
        /* <DEDUP_REMOVED lines=13> */
.L_x_14344:
        /* <DEDUP_REMOVED lines=12> */
.L_x_14345:
        /* <DEDUP_REMOVED lines=43> */
.L_x_14343:
[----:B------:R-:W-:Y:S01]  /*23360*/  I2FP.F32.U32 R129, R129 ;  /* 0x0000008100817245 */ /* 0x000fe20000201000 */
[----:B-----5:R-:W-:Y:S01]  /*23370*/  HADD2.F32 R130, -RZ, R160.H0_H0 ;  /* 0x200000a0ff827230 */ /* 0x020fe20000004100 */
        /* <DEDUP_REMOVED lines=16> */
.L_x_14347:
        /* <DEDUP_REMOVED lines=12> */
.L_x_14348:
        /* <DEDUP_REMOVED lines=43> */
.L_x_14346:
[----:B------:R-:W-:Y:S01]  /*237f0*/  I2FP.F32.U32 R129, R129 ;  /* 0x0000008100817245 */ /* 0x000fe20000201000 */
[----:B------:R-:W-:Y:S01]  /*23800*/  HADD2.F32 R160, -RZ, R160.H1_H1 ;  /* 0x300000a0ffa07230 */ /* 0x000fe20000004100 */
        /* <DEDUP_REMOVED lines=16> */
.L_x_14350:
        /* <DEDUP_REMOVED lines=12> */
.L_x_14351:
        /* <DEDUP_REMOVED lines=43> */
.L_x_14349:
[----:B------:R-:W-:Y:S01]  /*23c80*/  I2FP.F32.U32 R129, R129 ;  /* 0x0000008100817245 */ /* 0x000fe20000201000 */
[----:B------:R-:W-:Y:S01]  /*23c90*/  HFMA2 R149, -RZ, RZ, 0, 1.1920928955078125e-07 ;  /* 0x00000002ff957431 */ /* 0x000fe200000001ff */
[----:B------:R-:W-:Y:S01]  /*23ca0*/  ISETP.NE.AND P2, PT, R150, 0x1, PT ;  /* 0x000000019600780c */ /* 0x000fe20003f45270 */
[----:B------:R-:W-:Y:S01]  /*23cb0*/  HADD2.F32 R148, -RZ, R161.H0_H0 ;  /* 0x200000a1ff947230 */ /* 0x000fe20000004100 */
        /* <DEDUP_REMOVED lines=14> */
.L_x_14353:
        /* <DEDUP_REMOVED lines=12> */
.L_x_14354:
        /* <DEDUP_REMOVED lines=43> */
.L_x_14352:
        /* <DEDUP_REMOVED lines=18> */
.L_x_14356:
        /* <DEDUP_REMOVED lines=12> */
.L_x_14357:
        /* <DEDUP_REMOVED lines=43> */
.L_x_14355:
        /* <DEDUP_REMOVED lines=16> */
.L_x_14359:
        /* <DEDUP_REMOVED lines=12> */
.L_x_14360:
        /* <DEDUP_REMOVED lines=43> */
.L_x_14358:
        /* <DEDUP_REMOVED lines=16> */
.L_x_14362:
        /* <DEDUP_REMOVED lines=12> */
.L_x_14363:
        /* <DEDUP_REMOVED lines=43> */
.L_x_14361:
[----:B------:R-:W-:Y:S01]  /*24e80*/  ISETP.NE.AND P5, PT, R154, 0x1, PT ;  /* 0x000000019a00780c */ /* 0x000fe20003fa5270 */
[----:B------:R-:W-:Y:S01]  /*24e90*/  HADD2.F32 R152, -RZ, R163.H0_H0 ;  /* 0x200000a3ff987230 */ /* 0x000fe20000004100 */
[----:B------:R-:W-:Y:S01]  /*24ea0*/  I2FP.F32.U32 R129, R150 ;  /* 0x0000009600817245 */ /* 0x000fe20000201000 */
[----:B------:R-:W-:-:S04]  /*24eb0*/  IMAD.MOV.U32 R151, RZ, RZ, R122 ;  /* 0x000000ffff977224 */ /* 0x000fc800078e007a */
[----:B------:R-:W-:Y:S01]  /*24ec0*/  FFMA.FTZ R150, R129, R0, 1.1641532182693481445e-10 ;  /* 0x2f00000081967423 */ /* 0x000fe20000010000 */
[----:B------:R-:W-:-:S04]  /*24ed0*/  HFMA2 R129, -RZ, RZ, 0, 1.1920928955078125e-07 ;  /* 0x00000002ff817431 */ /* 0x000fc800000001ff */
        /* <DEDUP_REMOVED lines=10> */
.L_x_14365:
        /* <DEDUP_REMOVED lines=12> */
.L_x_14366:
        /* <DEDUP_REMOVED lines=43> */
.L_x_14364:
[----:B------:R-:W-:Y:S01]  /*252f0*/  I2FP.F32.U32 R151, R151 ;  /* 0x0000009700977245 */ /* 0x000fe20000201000 */
[----:B------:R-:W-:Y:S01]  /*25300*/  FMUL.FTZ R130, R130, UR5 ;  /* 0x0000000582827c20 */ /* 0x000fe20008410000 */
[----:B------:R-:W-:Y:S01]  /*25310*/  P2R R158, PR, RZ, 0x2 ;  /* 0x00000002ff9e7803 */ /* 0x000fe20000000000 */
[----:B------:R-:W-:Y:S01]  /*25320*/  FMUL.FTZ R160, R160, UR5 ;  /* 0x00000005a0a07c20 */ /* 0x000fe20008410000 */
[----:B------:R-:W-:Y:S01]  /*25330*/  LOP3.LUT P1, RZ, R176, 0x10, RZ, 0xc0, !PT ;  /* 0x00000010b0ff7812 */ /* 0x000fe2000782c0ff */
[----:B------:R-:W-:Y:S01]  /*25340*/  FFMA.FTZ R156, R151, R0, 1.1641532182693481445e-10 ;  /* 0x2f000000979c7423 */ /* 0x000fe20000010000 */
[----:B-1----:R-:W-:Y:S01]  /*25350*/  P2R R164, PR, RZ, 0x1 ;  /* 0x00000001ffa47803 */ /* 0x002fe20000000000 */
[----:B------:R-:W-:Y:S01]  /*25360*/  FMUL.FTZ R150, R152, UR5 ;  /* 0x0000000598967c20 */ /* 0x000fe20008410000 */
[----:B------:R-:W-:Y:S01]  /*25370*/  LOP3.LUT P0, RZ, R176, 0x8, RZ, 0xc0, !PT ;  /* 0x00000008b0ff7812 */ /* 0x000fe2000780c0ff */
[----:B------:R-:W-:Y:S01]  /*25380*/  FMUL.FTZ R151, R149, UR5 ;  /* 0x0000000595977c20 */ /* 0x000fe20008410000 */
[----:B------:R-:W-:-:S02]  /*25390*/  HADD2.F32 R163, -RZ, R163.H1_H1 ;  /* 0x300000a3ffa37230 */ /* 0x000fc40000004100 */
[----:B------:R-:W-:Y:S01]  /*253a0*/  FMUL.FTZ R152, R161, UR5 ;  /* 0x00000005a1987c20 */ /* 0x000fe20008410000 */
[----:B------:R-:W-:Y:S01]  /*253b0*/  FMUL.FTZ R154, R148, UR5 ;  /* 0x00000005949a7c20 */ /* 0x000fe20008410000 */
[----:B------:R-:W-:Y:S01]  /*253c0*/  LOP3.LUT P5, RZ, R176, 0x2, RZ, 0xc0, !PT ;  /* 0x00000002b0ff7812 */ /* 0x000fe200078ac0ff */
[----:B------:R-:W-:Y:S01]  /*253d0*/  FMUL.FTZ R0, R162, UR5 ;  /* 0x00000005a2007c20 */ /* 0x000fe20008410000 */
[----:B------:R-:W-:Y:S01]  /*253e0*/  FSEL R148, R130, RZ, P1 ;  /* 0x000000ff82947208 */ /* 0x000fe20000800000 */
[----:B------:R-:W-:Y:S01]  /*253f0*/  FMUL.FTZ R163, R163, UR5 ;  /* 0x00000005a3a37c20 */ /* 0x000fe20008410000 */
[----:B------:R-:W-:Y:S02]  /*25400*/  ISETP.NE.AND P1, PT, R158, RZ, PT ;  /* 0x000000ff9e00720c */ /* 0x000fe40003f25270 */
[----:B------:R-:W-:Y:S02]  /*25410*/  FSEL R149, R160, RZ, P0 ;  /* 0x000000ffa0957208 */ /* 0x000fe40000000000 */
[----:B------:R-:W-:-:S02]  /*25420*/  FSEL R160, R151, RZ, P2 ;  /* 0x000000ff97a07208 */ /* 0x000fc40001000000 */
[----:B------:R-:W-:Y:S02]  /*25430*/  FSEL R151, R152, RZ, P5 ;  /* 0x000000ff98977208 */ /* 0x000fe40002800000 */
        /* <DEDUP_REMOVED lines=15> */
[----:B------:R-:W-:-:S13]  /*25530*/  PLOP3.LUT P5, PT, P5, PT, PT, 0x8, 0x80 ;  /* 0x000000000080781c */ /* 0x000fda0002fae170 */
.L_x_14342:
[----:B------:R-:W-:Y:S01]  /*25540*/  FADD.FTZ R0, RZ, R92 ;  /* 0x0000005cff007221 */ /* 0x000fe20000010000 */
[----:B------:R-:W-:Y:S01]  /*25550*/  SEL R156, RZ, 0x1000000, !P5 ;  /* 0x01000000ff9c7807 */ /* 0x000fe20006800000 */
[----:B------:R-:W-:Y:S01]  /*25560*/  IMAD.WIDE.U32 R112, R159, 0x20, R112 ;  /* 0x000000209f707825 */ /* 0x000fe200078e0070 */
[----:B------:R-:W-:-:S03]  /*25570*/  SEL R154, RZ, 0x10000, !P4 ;  /* 0x00010000ff9a7807 */ /* 0x000fc60006000000 */
[----:B-1----:R-:W-:Y:S01]  /*25580*/  FADD.FTZ R165, R0, R93 ;  /* 0x0000005d00a57221 */ /* 0x002fe20000010000 */
[C---:B------:R-:W-:Y:S01]  /*25590*/  LOP3.LUT P6, RZ, R176.reuse, 0x8, RZ, 0xc0, !PT ;  /* 0x00000008b0ff7812 */ /* 0x040fe200078cc0ff */
[----:B------:R-:W-:Y:S01]  /*255a0*/  IMAD.WIDE.U32 R2, R159, 0x8, R2 ;  /* 0x000000089f027825 */ /* 0x000fe200078e0002 */
[----:B------:R-:W-:-:S03]  /*255b0*/  LOP3.LUT P5, RZ, R176, 0x4, RZ, 0xc0, !PT ;  /* 0x00000004b0ff7812 */ /* 0x000fc600078ac0ff */
[----:B------:R-:W-:Y:S01]  /*255c0*/  FADD.FTZ R0, R165, R94 ;  /* 0x0000005ea5007221 */ /* 0x000fe20000010000 */
[----:B------:R-:W-:Y:S01]  /*255d0*/  LOP3.LUT P4, RZ, R176, 0x2, RZ, 0xc0, !PT ;  /* 0x00000002b0ff7812 */ /* 0x000fe2000788c0ff */
[----:B------:R0:W-:Y:S01]  /*255e0*/  STG.E.128 desc[UR8][R112.64], R148 ;  /* 0x0000009470007986 */ /* 0x0001e2000c101d08 */
[----:B------:R-:W-:Y:S01]  /*255f0*/  SEL R171, RZ, 0x100, !P3 ;  /* 0x00000100ffab7807 */ /* 0x000fe20005800000 */
[----:B------:R-:W-:Y:S01]  /*25600*/  FADD.FTZ R165, R0, R95 ;  /* 0x0000005f00a57221 */ /* 0x000fe20000010000 */
[----:B------:R-:W-:Y:S01]  /*25610*/  LOP3.LUT P1, RZ, R176, 0x10, RZ, 0xc0, !PT ;  /* 0x00000010b0ff7812 */ /* 0x000fe2000782c0ff */
[----:B------:R0:W-:Y:S01]  /*25620*/  STG.E.128 desc[UR8][R112.64+0x10], R160 ;  /* 0x000010a070007986 */ /* 0x0001e2000c101d08 */
[----:B------:R-:W-:Y:S01]  /*25630*/  SEL R152, RZ, 0x1000000, !P4 ;  /* 0x01000000ff987807 */ /* 0x000fe20006000000 */
[----:B------:R-:W-:Y:S01]  /*25640*/  FADD.FTZ R0, R165, R96 ;  /* 0x00000060a5007221 */ /* 0x000fe20000010000 */
[----:B------:R-:W-:Y:S02]  /*25650*/  SEL R167, RZ, 0x10000, !P5 ;  /* 0x00010000ffa77807 */ /* 0x000fe40006800000 */
[----:B------:R-:W-:Y:S01]  /*25660*/  SEL R130, RZ, 0x100, !P6 ;  /* 0x00000100ff827807 */ /* 0x000fe20007000000 */
[----:B------:R-:W-:Y:S01]  /*25670*/  FADD.FTZ R165, R0, R97 ;  /* 0x0000006100a57221 */ /* 0x000fe20000010000 */
[----:B------:R-:W-:-:S02]  /*25680*/  LOP3.LUT R171, R171, R156, R154, 0xfe, !PT ;  /* 0x0000009cabab7212 */ /* 0x000fc400078efe9a */
[----:B------:R-:W-:Y:S01]  /*25690*/  SEL R164, RZ, 0x1, !P2 ;  /* 0x00000001ffa47807 */ /* 0x000fe20005000000 */
        /* <DEDUP_REMOVED lines=33> */
[----:B------:R-:W-:Y:S02]  /*258b0*/  LOP3.LUT R165, R171, R164, RZ, 0xfc, !PT ;  /* 0x000000a4aba57212 */ /* 0x000fe400078efcff */
[----:B------:R-:W-:Y:S01]  /*258c0*/  LOP3.LUT R164, R130, R169, RZ, 0xfc, !PT ;  /* 0x000000a982a47212 */ /* 0x000fe200078efcff */
[----:B------:R-:W-:-:S04]  /*258d0*/  FADD.FTZ R167, R0, R161 ;  /* 0x000000a100a77221 */ /* 0x000fc80000010000 */
[----:B------:R0:W-:Y:S01]  /*258e0*/  STG.E.64 desc[UR8][R2.64], R164 ;  /* 0x000000a402007986 */ /* 0x0001e2000c101b08 */
[----:B------:R-:W-:-:S04]  /*258f0*/  FADD.FTZ R0, R167, R162 ;  /* 0x000000a2a7007221 */ /* 0x000fc80000010000 */
[----:B------:R-:W-:Y:S01]  /*25900*/  FADD.FTZ R0, R0, R163 ;  /* 0x000000a300007221 */ /* 0x000fe20000010000 */
[----:B------:R-:W-:Y:S06]  /*25910*/  @!P0 BRA `(.L_x_14367) ;  /* 0x0000000000508947 */ /* 0x000fec0003800000 */
        /* <DEDUP_REMOVED lines=20> */
.L_x_14367:
        /* <DEDUP_REMOVED lines=96> */
[----:B-1----:R-:W-:Y:S01]  /*26060*/  FADD.FTZ R152, R130, R3 ;  /* 0x0000000382987221 */ /* 0x002fe20000010000 */
[----:B0-----:R-:W-:-:S04]  /*26070*/  LOP3.LUT P1, R112, R0, 0x1f, RZ, 0xc0, !PT ;  /* 0x0000001f00707812 */ /* 0x001fc8000782c0ff */
        /* <DEDUP_REMOVED lines=14> */
.L_x_14369:
[----:B------:R-:W-:Y:S05]  /*26160*/  BSYNC.RECONVERGENT B0 ;  /* 0x0000000000007941 */ /* 0x000fea0003800200 */
.L_x_14368:
        /* <DEDUP_REMOVED lines=8> */
[----:B------:R-:W-:-:S05]  /*261f0*/  IMAD.SHL.U32 R2, R0, 0x8, RZ ;  /* 0x0000000800027824 */ /* 0x000fca00078e00ff */
[----:B------:R-:W-:Y:S01]  /*26200*/  LOP3.LUT R112, R2, 0xf8, RZ, 0xc0, !PT ;  /* 0x000000f802707812 */ /* 0x000fe200078ec0ff */
[----:B------:R-:W-:Y:S01]  /*26210*/  HFMA2 R2, -RZ, RZ, 0, 7.62939453125e-05 ;  /* 0x00000500ff027431 */ /* 0x000fe200000001ff */
[----:B0-----:R-:W-:-:S04]  /*26220*/  ULEA UR4, UR5, UR4, 0x18 ;  /* 0x0000000405047291 */ /* 0x001fc8000f8ec0ff */
[----:B------:R-:W-:-:S09]  /*26230*/  @UP1 UIADD3 UR4, UPT, UPT, UR4, 0x20, URZ ;  /* 0x0000002004041890 */ /* 0x000fd2000fffe0ff */
[----:B------:R-:W0:Y:S03]  /*26240*/  LDS.64 R112, [R112+UR4] ;  /* 0x0000000470707984 */ /* 0x000e260008000a00 */
.L_x_14371:
[----:B------:R-:W-:Y:S05]  /*26250*/  BSYNC.RECONVERGENT B0 ;  /* 0x0000000000007941 */ /* 0x000fea0003800200 */
.L_x_14370:
[----:B------:R-:W1:Y:S01]  /*26260*/  SHFL.DOWN PT, R3, R2, 0x2, 0x1f ;  /* 0x08401f0002037f89 */ /* 0x000e6200000e0000 */
[----:B------:R-:W-:Y:S01]  /*26270*/  ISETP.NE.AND P1, PT, R0, RZ, PT ;  /* 0x000000ff0000720c */ /* 0x000fe20003f25270 */
[----:B------:R-:W-:Y:S01]  /*26280*/  HADD2.F32 R195, -RZ, R87.H0_H0 ;  /* 0x20000057ffc37230 */ /* 0x000fe20000004100 */
[----:B------:R-:W-:Y:S01]  /*26290*/  ISETP.NE.AND P2, PT, RZ, UR20, PT ;  /* 0x00000014ff007c0c */ /* 0x000fe2000bf45270 */
[----:B0-----:R-:W0:Y:S01]  /*262a0*/  SHFL.DOWN PT, R165, R112, 0x2, 0x1f ;  /* 0x08401f0070a57f89 */ /* 0x001e2200000e0000 */
[----:B------:R-:W-:Y:S01]  /*262b0*/  HADD2.F32 R206, -RZ, R19.H1_H1 ;  /* 0x30000013ffce7230 */ /* 0x000fe20000004100 */
[----:B------:R-:W-:Y:S01]  /*262c0*/  MOV R211, UR18 ;  /* 0x0000001200d37c02 */ /* 0x000fe20008000f00 */
[--C-:B------:R-:W-:Y:S01]  /*262d0*/  HADD2.F32 R199, -RZ, R80.reuse.H0_H0 ;  /* 0x20000050ffc77230 */ /* 0x100fe20000004100 */
[----:B------:R-:W-:Y:S01]  /*262e0*/  UPLOP3.LUT UP1, UPT, UPT, UPT, UP1, 0x40, 0x4 ;  /* 0x000000000004789c */ /* 0x000fe20003f2e810 */
[----:B------:R-:W-:Y:S02]  /*262f0*/  HADD2.F32 R197, -RZ, R67.H0_H0 ;  /* 0x20000043ffc57230 */ /* 0x000fe40000004100 */
[----:B------:R-:W-:-:S02]  /*26300*/  HADD2.F32 R210, -RZ, R80.H1_H1 ;  /* 0x30000050ffd27230 */ /* 0x000fc40000004100 */
[----:B------:R-:W-:Y:S02]  /*26310*/  HADD2.F32 R201, -RZ, R81.H0_H0 ;  /* 0x20000051ffc97230 */ /* 0x000fe40000004100 */
[----:B------:R-:W-:Y:S02]  /*26320*/  HADD2.F32 R203, -RZ, R82.H0_H0 ;  /* 0x20000052ffcb7230 */ /* 0x000fe40000004100 */
[----:B------:R-:W-:Y:S02]  /*26330*/  HADD2.F32 R205, -RZ, R83.H0_H0 ;  /* 0x20000053ffcd7230 */ /* 0x000fe40000004100 */
[----:B------:R-:W-:Y:S02]  /*26340*/  HADD2.F32 R189, -RZ, R65.H1_H1 ;  /* 0x30000041ffbd7230 */ /* 0x000fe40000004100 */
[----:B------:R-:W-:Y:S02]  /*26350*/  HADD2.F32 R175, -RZ, R63.H1_H1 ;  /* 0x3000003fffaf7230 */ /* 0x000fe40000004100 */
[----:B------:R-:W-:Y:S01]  /*26360*/  HADD2.F32 R179, -RZ, R78.H1_H1 ;  /* 0x3000004effb37230 */ /* 0x000fe20000004100 */
[----:B-1----:R-:W-:Y:S01]  /*26370*/  I2FP.F32.S32 R158, R3 ;  /* 0x00000003009e7245 */ /* 0x002fe20000201400 */
[----:B------:R-:W-:Y:S01]  /*26380*/  IMAD.IADD R152, R3, 0x1, R2 ;  /* 0x0000000103987824 */ /* 0x000fe200078e0202 */
[----:B------:R-:W-:Y:S01]  /*26390*/  I2FP.F32.U32 R3, R2 ;  /* 0x0000000200037245 */ /* 0x000fe20000201000 */
[----:B------:R-:W-:-:S02]  /*263a0*/  HADD2.F32 R187, -RZ, R79.H1_H1 ;  /* 0x3000004fffbb7230 */ /* 0x000fc40000004100 */
[----:B0-----:R-:W-:Y:S01]  /*263b0*/  FMUL.FTZ R130, R165, R158 ;  /* 0x0000009ea5827220 */ /* 0x001fe20000410000 */
[----:B------:R-:W-:Y:S01]  /*263c0*/  I2FP.F32.S32 R154, R152 ;  /* 0x00000098009a7245 */ /* 0x000fe20000201400 */
[----:B------:R-:W0:Y:S01]  /*263d0*/  SHFL.DOWN PT, R169, R152, 0x1, 0x1f ;  /* 0x08201f0098a97f89 */ /* 0x000e2200000e0000 */
[----:B------:R-:W-:Y:S02]  /*263e0*/  HADD2.F32 R177, -RZ, R59.H1_H1 ;  /* 0x3000003bffb17230 */ /* 0x000fe40000004100 */
[----:B------:R-:W-:Y:S01]  /*263f0*/  FFMA.FTZ R167, R3, R112, R130 ;  /* 0x0000007003a77223 */ /* 0x000fe20000010082 */
[----:B------:R-:W1:Y:S01]  /*26400*/  MUFU.RCP R156, R154 ;  /* 0x0000009a009c7308 */ /* 0x000e620000001000 */
[----:B------:R-:W2:Y:S01]  /*26410*/  SHFL.DOWN PT, R130, R113, 0x2, 0x1f ;  /* 0x08401f0071827f89 */ /* 0x000ea200000e0000 */
[----:B------:R-:W-:Y:S01]  /*26420*/  FADD.FTZ R112, -R165, R112 ;  /* 0x00000070a5707221 */ /* 0x000fe20000010100 */
[----:B------:R-:W-:Y:S02]  /*26430*/  HADD2.F32 R173, -RZ, R74.H0_H0 ;  /* 0x2000004affad7230 */ /* 0x000fe40000004100 */
[----:B------:R-:W-:-:S02]  /*26440*/  HADD2.F32 R181, -RZ, R50.H0_H0 ;  /* 0x20000032ffb57230 */ /* 0x000fc40000004100 */
[----:B------:R-:W-:Y:S01]  /*26450*/  FMUL.FTZ R112, R112, R112 ;  /* 0x0000007070707220 */ /* 0x000fe20000410000 */
[----:B------:R-:W-:Y:S02]  /*26460*/  HADD2.F32 R207, -RZ, R54.H0_H0 ;  /* 0x20000036ffcf7230 */ /* 0x000fe40000004100 */
[----:B------:R-:W-:Y:S02]  /*26470*/  HADD2.F32 R209, -RZ, R55.H0_H0 ;  /* 0x20000037ffd17230 */ /* 0x000fe40000004100 */
[----:B------:R-:W-:-:S04]  /*26480*/  FMUL.FTZ R112, R112, R3 ;  /* 0x0000000370707220 */ /* 0x000fc80000410000 */
[----:B------:R-:W-:Y:S01]  /*26490*/  FMUL.FTZ R112, R112, R158 ;  /* 0x0000009e70707220 */ /* 0x000fe20000410000 */
[----:B-1----:R-:W-:Y:S01]  /*264a0*/  FMUL.FTZ R167, R156, R167 ;  /* 0x000000a79ca77220 */ /* 0x002fe20000410000 */
[----:B0-----:R-:W-:-:S04]  /*264b0*/  IADD3 R164, PT, PT, R152, R169, RZ ;  /* 0x000000a998a47210 */ /* 0x001fc80007ffe0ff */
[----:B------:R-:W0:Y:S01]  /*264c0*/  SHFL.DOWN PT, R2, R167, 0x1, 0x1f ;  /* 0x08201f00a7027f89 */ /* 0x000e2200000e0000 */
[----:B------:R-:W-:Y:S01]  /*264d0*/  I2FP.F32.S32 R169, R169 ;  /* 0x000000a900a97245 */ /* 0x000fe20000201400 */
[----:B--2---:R-:W-:Y:S01]  /*264e0*/  FADD.FTZ R3, R130, R113 ;  /* 0x0000007182037221 */ /* 0x004fe20000010000 */
[----:B------:R-:W-:-:S03]  /*264f0*/  I2FP.F32.S32 R164, R164 ;  /* 0x000000a400a47245 */ /* 0x000fc60000201400 */
[----:B------:R-:W-:-:S03]  /*26500*/  FFMA.FTZ R3, R156, R112, R3 ;  /* 0x000000709c037223 */ /* 0x000fc60000010003 */
[----:B------:R-:W1:Y:S02]  /*26510*/  MUFU.RCP R164, R164 ;  /* 0x000000a400a47308 */ /* 0x000e640000001000 */
[----:B------:R-:W2:Y:S01]  /*26520*/  SHFL.DOWN PT, R112, R3, 0x1, 0x1f ;  /* 0x08201f0003707f89 */ /* 0x000ea200000e0000 */
[----:B0-----:R-:W-:Y:S01]  /*26530*/  FMUL.FTZ R113, R2, R169 ;  /* 0x000000a902717220 */ /* 0x001fe20000410000 */
[----:B------:R-:W-:-:S03]  /*26540*/  FADD.FTZ R2, R167, -R2 ;  /* 0x80000002a7027221 */ /* 0x000fc60000010000 */
[----:B------:R-:W-:Y:S01]  /*26550*/  FFMA.FTZ R113, R154, R167, R113 ;  /* 0x000000a79a717223 */ /* 0x000fe20000010071 */
[----:B------:R-:W-:-:S03]  /*26560*/  HADD2.F32 R167, -RZ, R58.H1_H1 ;  /* 0x3000003affa77230 */ /* 0x000fc60000004100 */
[----:B-1----:R-:W-:Y:S01]  /*26570*/  FMUL.FTZ R130, R164, R113 ;  /* 0x00000071a4827220 */ /* 0x002fe20000410000 */
[----:B------:R-:W-:Y:S02]  /*26580*/  FMUL.FTZ R113, R2, R2 ;  /* 0x0000000202717220 */ /* 0x000fe40000410000 */
[----:B------:R-:W0:Y:S02]  /*26590*/  LDC R2, c[0x0][0x448] ;  /* 0x00011200ff027b82 */ /* 0x000e240000000800 */
[----:B------:R-:W-:Y:S01]  /*265a0*/  FMUL.FTZ R154, R154, R113 ;  /* 0x000000719a9a7220 */ /* 0x000fe20000410000 */
[----:B--2---:R-:W-:Y:S01]  /*265b0*/  FADD.FTZ R113, R3, R112 ;  /* 0x0000007003717221 */ /* 0x004fe20000010000 */
[----:B------:R-:W1:Y:S02]  /*265c0*/  SHFL.IDX PT, R171, R130, RZ, 0x1f ;  /* 0x00001fff82ab7589 */ /* 0x000e6400000e0000 */
[----:B------:R-:W-:Y:S01]  /*265d0*/  FMUL.FTZ R154, R154, R169 ;  /* 0x000000a99a9a7220 */ /* 0x000fe20000410000 */
[----:B------:R-:W-:-:S03]  /*265e0*/  HADD2.F32 R169, -RZ, R77.H1_H1 ;  /* 0x3000004dffa97230 */ /* 0x000fc60000004100 */
[----:B------:R-:W-:-:S06]  /*265f0*/  FFMA.FTZ R113, R164, R154, R113 ;  /* 0x0000009aa4717223 */ /* 0x000fcc0000010071 */
[----:B------:R-:W0:Y:S01]  /*26600*/  SHFL.IDX PT, R113, R113, RZ, 0x1f ;  /* 0x00001fff71717589 */ /* 0x000e2200000e0000 */
[C---:B-1----:R-:W-:Y:S01]  /*26610*/  FSEL R165, R171.reuse, RZ, !P2 ;  /* 0x000000ffaba57208 */ /* 0x042fe20005000000 */
[----:B------:R-:W-:-:S04]  /*26620*/  FMUL.FTZ R3, R171, R171 ;  /* 0x000000abab037220 */ /* 0x000fc80000410000 */
[C---:B------:R-:W-:Y:S01]  /*26630*/  FADD.FTZ R182, -R165.reuse, R92 ;  /* 0x0000005ca5b67221 */ /* 0x040fe20000010100 */
[----:B------:R-:W-:Y:S01]  /*26640*/  FADD.FTZ R184, -R165, R93 ;  /* 0x0000005da5b87221 */ /* 0x000fe20000010100 */
[----:B------:R-:W-:Y:S01]  /*26650*/  FSEL R3, R3, RZ, P2 ;  /* 0x000000ff03037208 */ /* 0x000fe20001000000 */
[----:B------:R-:W1:Y:S01]  /*26660*/  @!P1 LDC.64 R92, c[0x0][0x3c0] ;  /* 0x0000f000ff5c9b82 */ /* 0x000e620000000a00 */
[C---:B------:R-:W-:Y:S01]  /*26670*/  FADD.FTZ R168, -R165.reuse, R107 ;  /* 0x0000006ba5a87221 */ /* 0x040fe20000010100 */
[C---:B------:R-:W-:Y:S01]  /*26680*/  FADD.FTZ R164, -R165.reuse, R134 ;  /* 0x00000086a5a47221 */ /* 0x040fe20000010100 */
[----:B------:R-:W-:Y:S01]  /*26690*/  FADD.FTZ R134, -R165, R89 ;  /* 0x00000059a5867221 */ /* 0x000fe20000010100 */
[----:B0-----:R-:W-:Y:S01]  /*266a0*/  FFMA.FTZ R2, R113, UR21, R2 ;  /* 0x0000001571027c23 */ /* 0x001fe20008010002 */
[----:B------:R-:W-:Y:S02]  /*266b0*/  IMAD.U32 R89, RZ, RZ, UR18 ;  /* 0x00000012ff597e24 */ /* 0x000fe4000f8e00ff */
[C---:B------:R-:W-:Y:S01]  /*266c0*/  FADD.FTZ R196, -R165.reuse, R100 ;  /* 0x00000064a5c47221 */ /* 0x040fe20000010100 */
[C---:B------:R-:W-:Y:S01]  /*266d0*/  FADD.FTZ R188, -R165.reuse, R94 ;  /* 0x0000005ea5bc7221 */ /* 0x040fe20000010100 */
[----:B------:R-:W-:Y:S01]  /*266e0*/  FADD.FTZ R3, R2, R3 ;  /* 0x0000000302037221 */ /* 0x000fe20000010000 */
[C---:B------:R-:W-:Y:S01]  /*266f0*/  FADD.FTZ R166, -R165.reuse, R132 ;  /* 0x00000084a5a67221 */ /* 0x040fe20000010100 */
[C---:B------:R-:W-:Y:S01]  /*26700*/  FADD.FTZ R194, -R165.reuse, R95 ;  /* 0x0000005fa5c27221 */ /* 0x040fe20000010100 */
[C---:B------:R-:W-:Y:S01]  /*26710*/  FADD.FTZ R202, -R165.reuse, R97 ;  /* 0x00000061a5ca7221 */ /* 0x040fe20000010100 */
[----:B------:R0:W2:Y:S01]  /*26720*/  MUFU.RSQ R107, R3 ;  /* 0x00000003006b7308 */ /* 0x0000a20000001400 */
[C---:B------:R-:W-:Y:S01]  /*26730*/  FADD.FTZ R130, -R165.reuse, R91 ;  /* 0x0000005ba5827221 */ /* 0x040fe20000010100 */
[C---:B------:R-:W-:Y:S01]  /*26740*/  FADD.FTZ R132, -R165.reuse, R144 ;  /* 0x00000090a5847221 */ /* 0x040fe20000010100 */
[C---:B------:R-:W-:Y:S01]  /*26750*/  FADD.FTZ R198, -R165.reuse, R99 ;  /* 0x00000063a5c67221 */ /* 0x040fe20000010100 */
[----:B------:R-:W-:Y:S01]  /*26760*/  FADD.FTZ R190, -R165, R101 ;  /* 0x00000065a5be7221 */ /* 0x000fe20000010100 */
[----:B------:R-:W-:-:S02]  /*26770*/  HADD2.F32 R91, -RZ, R140.H1_H1 ;  /* 0x3000008cff5b7230 */ /* 0x000fc40000004100 */
[C---:B------:R-:W-:Y:S01]  /*26780*/  FADD.FTZ R200, -R165.reuse, R96 ;  /* 0x00000060a5c87221 */ /* 0x040fe20000010100 */
[----:B------:R-:W-:Y:S02]  /*26790*/  HADD2.F32 R95, -RZ, R32.H1_H1 ;  /* 0x30000020ff5f7230 */ /* 0x000fe40000004100 */
[C---:B------:R-:W-:Y:S01]  /*267a0*/  FADD.FTZ R180, -R165.reuse, R103 ;  /* 0x00000067a5b47221 */ /* 0x040fe20000010100 */
[----:B0-----:R-:W-:Y:S02]  /*267b0*/  HADD2.F32 R3, -RZ, R140.H0_H0 ;  /* 0x2000008cff037230 */ /* 0x001fe40000004100 */
[C---:B------:R-:W-:Y:S01]  /*267c0*/  FADD.FTZ R170, -R165.reuse, R105 ;  /* 0x00000069a5aa7221 */ /* 0x040fe20000010100 */
[----:B------:R-:W-:Y:S02]  /*267d0*/  HADD2.F32 R97, -RZ, R68.H1_H1 ;  /* 0x30000044ff617230 */ /* 0x000fe40000004100 */
[----:B------:R-:W-:Y:S01]  /*267e0*/  FADD.FTZ R204, -R165, R98 ;  /* 0x00000062a5cc7221 */ /* 0x000fe20000010100 */
[----:B-1----:R-:W-:-:S04]  /*267f0*/  @!P1 IMAD.WIDE R92, R89, 0x4, R92 ;  /* 0x00000004595c9825 */ /* 0x002fc800078e025c */
[C---:B------:R-:W-:Y:S01]  /*26800*/  FADD.FTZ R192, -R165.reuse, R102 ;  /* 0x00000066a5c07221 */ /* 0x040fe20000010100 */
[C---:B------:R-:W-:Y:S01]  /*26810*/  FADD.FTZ R178, -R165.reuse, R106 ;  /* 0x0000006aa5b27221 */ /* 0x040fe20000010100 */
[----:B------:R-:W-:Y:S01]  /*26820*/  FADD.FTZ R172, -R165, R108 ;  /* 0x0000006ca5ac7221 */ /* 0x000fe20000010100 */
[----:B------:R-:W-:Y:S02]  /*26830*/  HADD2.F32 R89, -RZ, R32.H0_H0 ;  /* 0x20000020ff597230 */ /* 0x000fe40000004100 */
[C---:B--2---:R-:W-:Y:S01]  /*26840*/  FMUL.FTZ R182, R107.reuse, R182 ;  /* 0x000000b66bb67220 */ /* 0x044fe20000410000 */
[----:B------:R-:W-:Y:S02]  /*26850*/  HADD2.F32 R144, -RZ, R12.H1_H1 ;  /* 0x3000000cff907230 */ /* 0x000fe40000004100 */
[----:B------:R-:W-:Y:S01]  /*26860*/  FMUL.FTZ R184, R107, R184 ;  /* 0x000000b86bb87220 */ /* 0x000fe20000410000 */
[----:B------:R-:W-:Y:S02]  /*26870*/  HADD2.F32 R101, -RZ, R141.H0_H0 ;  /* 0x2000008dff657230 */ /* 0x000fe40000004100 */
[----:B------:R-:W-:Y:S01]  /*26880*/  FFMA.FTZ R100, R182, R3, R89 ;  /* 0x00000003b6647223 */ /* 0x000fe20000010059 */
[----:B------:R-:W-:-:S02]  /*26890*/  HADD2.F32 R3, -RZ, R68.H0_H0 ;  /* 0x20000044ff037230 */ /* 0x000fc40000004100 */
[C---:B------:R-:W-:Y:S01]  /*268a0*/  FMUL.FTZ R188, R107.reuse, R188 ;  /* 0x000000bc6bbc7220 */ /* 0x040fe20000410000 */
[----:B------:R-:W-:Y:S01]  /*268b0*/  HADD2.F32 R89, -RZ, R12.H0_H0 ;  /* 0x2000000cff597230 */ /* 0x000fe20000004100 */
[----:B------:R0:W-:Y:S01]  /*268c0*/  @!P1 STG.E desc[UR8][R92.64], R171 ;  /* 0x000000ab5c009986 */ /* 0x0001e2000c101908 */
[----:B------:R-:W-:Y:S02]  /*268d0*/  HADD2.F32 R99, -RZ, R33.H0_H0 ;  /* 0x20000021ff637230 */ /* 0x000fe40000004100 */
[C---:B------:R-:W-:Y:S01]  /*268e0*/  FMUL.FTZ R194, R107.reuse, R194 ;  /* 0x000000c26bc27220 */ /* 0x040fe20000410000 */
[----:B------:R-:W-:Y:S02]  /*268f0*/  HADD2.F32 R103, -RZ, R142.H0_H0 ;  /* 0x2000008eff677230 */ /* 0x000fe40000004100 */
[----:B------:R-:W-:Y:S01]  /*26900*/  FMUL.FTZ R200, R107, R200 ;  /* 0x000000c86bc87220 */ /* 0x000fe20000410000 */
[----:B------:R-:W-:Y:S02]  /*26910*/  HADD2.F32 R105, -RZ, R34.H0_H0 ;  /* 0x20000022ff697230 */ /* 0x000fe40000004100 */
[----:B------:R-:W-:Y:S01]  /*26920*/  FFMA.FTZ R101, R188, R101, R99 ;  /* 0x00000065bc657223 */ /* 0x000fe20000010063 */
[----:B------:R-:W-:-:S02]  /*26930*/  HADD2.F32 R99, -RZ, R69.H1_H1 ;  /* 0x30000045ff637230 */ /* 0x000fc40000004100 */
[----:B------:R-:W-:Y:S01]  /*26940*/  FMUL.FTZ R202, R107, R202 ;  /* 0x000000ca6bca7220 */ /* 0x000fe20000410000 */
[C---:B------:R-:W-:Y:S01]  /*26950*/  FADD.FTZ R158, -R165.reuse, R133 ;  /* 0x00000085a59e7221 */ /* 0x040fe20000010100 */
[C---:B------:R-:W-:Y:S01]  /*26960*/  FADD.FTZ R112, -R165.reuse, R146 ;  /* 0x00000092a5707221 */ /* 0x040fe20000010100 */
[C---:B------:R-:W-:Y:S01]  /*26970*/  FADD.FTZ R102, -R165.reuse, R148 ;  /* 0x00000094a5667221 */ /* 0x040fe20000010100 */
[----:B0-----:R-:W-:Y:S01]  /*26980*/  FFMA.FTZ R92, R182, R3, R89 ;  /* 0x00000003b65c7223 */ /* 0x001fe20000010059 */
[C---:B------:R-:W-:Y:S01]  /*26990*/  FFMA.FTZ R89, R184.reuse, R91, R95 ;  /* 0x0000005bb8597223 */ /* 0x040fe2000001005f */
[----:B------:R-:W-:Y:S01]  /*269a0*/  FFMA.FTZ R93, R184, R97, R144 ;  /* 0x00000061b85d7223 */ /* 0x000fe20000010090 */
[----:B------:R-:W-:Y:S02]  /*269b0*/  HADD2.F32 R91, -RZ, R141.H1_H1 ;  /* 0x3000008dff5b7230 */ /* 0x000fe40000004100 */
[----:B------:R-:W-:Y:S01]  /*269c0*/  FADD.FTZ R94, -R165, R162 ;  /* 0x000000a2a55e7221 */ /* 0x000fe20000010100 */
[----:B------:R-:W-:-:S02]  /*269d0*/  HADD2.F32 R97, -RZ, R33.H1_H1 ;  /* 0x30000021ff617230 */ /* 0x000fc40000004100 */
[C---:B------:R-:W-:Y:S01]  /*269e0*/  FADD.FTZ R108, -R165.reuse, R109 ;  /* 0x0000006da56c7221 */ /* 0x040fe20000010100 */
[----:B------:R-:W-:Y:S02]  /*269f0*/  HADD2.F32 R95, -RZ, R69.H0_H0 ;  /* 0x20000045ff5f7230 */ /* 0x000fe40000004100 */
[----:B------:R-:W-:Y:S01]  /*26a00*/  FADD.FTZ R106, -R165, R111 ;  /* 0x0000006fa56a7221 */ /* 0x000fe20000010100 */
[--C-:B------:R-:W-:Y:S02]  /*26a10*/  HADD2.F32 R3, -RZ, R13.reuse.H0_H0 ;  /* 0x2000000dff037230 */ /* 0x100fe40000004100 */
[----:B------:R-:W-:Y:S01]  /*26a20*/  FFMA.FTZ R184, R194, R91, R97 ;  /* 0x0000005bc2b87223 */ /* 0x000fe20000010061 */
[----:B------:R-:W-:Y:S02]  /*26a30*/  HADD2.F32 R182, -RZ, R13.H1_H1 ;  /* 0x3000000dffb67230 */ /* 0x000fe40000004100 */
[----:B------:R-:W-:Y:S01]  /*26a40*/  FFMA.FTZ R91, R200, R103, R105 ;  /* 0x00000067c85b7223 */ /* 0x000fe20000010069 */
[----:B------:R-:W-:-:S02]  /*26a50*/  HADD2.F32 R105, -RZ, R70.H1_H1 ;  /* 0x30000046ff697230 */ /* 0x000fc40000004100 */
[----:B------:R-:W-:Y:S01]  /*26a60*/  FFMA.FTZ R95, R188, R95, R3 ;  /* 0x0000005fbc5f7223 */ /* 0x000fe20000010003 */
[----:B------:R-:W-:Y:S02]  /*26a70*/  HADD2.F32 R3, -RZ, R14.H0_H0 ;  /* 0x2000000eff037230 */ /* 0x000fe40000004100 */
[----:B------:R-:W-:Y:S01]  /*26a80*/  FFMA.FTZ R182, R194, R99, R182 ;  /* 0x00000063c2b67223 */ /* 0x000fe200000100b6 */
[----:B------:R-:W-:Y:S02]  /*26a90*/  HADD2.F32 R99, -RZ, R70.H0_H0 ;  /* 0x20000046ff637230 */ /* 0x000fe40000004100 */
[C---:B------:R-:W-:Y:S01]  /*26aa0*/  FMUL.FTZ R204, R107.reuse, R204 ;  /* 0x000000cc6bcc7220 */ /* 0x040fe20000410000 */
[----:B------:R-:W-:Y:S02]  /*26ab0*/  HADD2.F32 R188, -RZ, R14.H1_H1 ;  /* 0x3000000effbc7230 */ /* 0x000fe40000004100 */
[----:B------:R-:W-:Y:S01]  /*26ac0*/  FMUL.FTZ R183, R107, R196 ;  /* 0x000000c46bb77220 */ /* 0x000fe20000410000 */
[----:B------:R-:W-:-:S02]  /*26ad0*/  HADD2.F32 R97, -RZ, R142.H1_H1 ;  /* 0x3000008eff617230 */ /* 0x000fc40000004100 */
[----:B------:R-:W-:Y:S01]  /*26ae0*/  FFMA.FTZ R99, R200, R99, R3 ;  /* 0x00000063c8637223 */ /* 0x000fe20000010003 */
[----:B------:R-:W-:Y:S02]  /*26af0*/  HADD2.F32 R103, -RZ, R34.H1_H1 ;  /* 0x30000022ff677230 */ /* 0x000fe40000004100 */
[C---:B------:R-:W-:Y:S01]  /*26b00*/  FFMA.FTZ R188, R202.reuse, R105, R188 ;  /* 0x00000069cabc7223 */ /* 0x040fe200000100bc */
[----:B------:R-:W-:Y:S02]  /*26b10*/  HADD2.F32 R133, -RZ, R71.H0_H0 ;  /* 0x20000047ff857230 */ /* 0x000fe40000004100 */
[----:B------:R-:W-:Y:S01]  /*26b20*/  FADD.FTZ R154, -R165, R135 ;  /* 0x00000087a59a7221 */ /* 0x000fe20000010100 */
[----:B------:R-:W-:Y:S02]  /*26b30*/  HADD2.F32 R3, -RZ, R15.H0_H0 ;  /* 0x2000000fff037230 */ /* 0x000fe40000004100 */
[----:B------:R-:W-:Y:S01]  /*26b40*/  FFMA.FTZ R194, R202, R97, R103 ;  /* 0x00000061cac27223 */ /* 0x000fe20000010067 */
[----:B------:R-:W-:-:S02]  /*26b50*/  HADD2.F32 R144, -RZ, R143.H1_H1 ;  /* 0x3000008fff907230 */ /* 0x000fc40000004100 */
[C---:B------:R-:W-:Y:S01]  /*26b60*/  FMUL.FTZ R97, R107.reuse, R198 ;  /* 0x000000c66b617220 */ /* 0x040fe20000410000 */
[----:B------:R-:W-:Y:S02]  /*26b70*/  HADD2.F32 R146, -RZ, R35.H1_H1 ;  /* 0x30000023ff927230 */ /* 0x000fe40000004100 */
[----:B------:R-:W-:Y:S01]  /*26b80*/  FFMA.FTZ R133, R204, R133, R3 ;  /* 0x00000085cc857223 */ /* 0x000fe20000010003 */
[----:B------:R-:W-:Y:S02]  /*26b90*/  HADD2.F32 R148, -RZ, R71.H1_H1 ;  /* 0x30000047ff947230 */ /* 0x000fe40000004100 */
[----:B------:R-:W-:Y:S01]  /*26ba0*/  FMUL.FTZ R190, R107, R190 ;  /* 0x000000be6bbe7220 */ /* 0x000fe20000410000 */
[----:B------:R-:W-:Y:S02]  /*26bb0*/  HADD2.F32 R105, -RZ, R15.H1_H1 ;  /* 0x3000000fff697230 */ /* 0x000fe40000004100 */
[----:B------:R-:W-:Y:S01]  /*26bc0*/  FFMA.FTZ R198, R97, R144, R146 ;  /* 0x0000009061c67223 */ /* 0x000fe20000010092 */
[----:B------:R-:W-:-:S02]  /*26bd0*/  HADD2.F32 R162, -RZ, R84.H0_H0 ;  /* 0x20000054ffa27230 */ /* 0x000fc40000004100 */
[----:B------:R-:W-:Y:S01]  /*26be0*/  FADD.FTZ R186, -R165, R104 ;  /* 0x00000068a5ba7221 */ /* 0x000fe20000010100 */
[----:B------:R-:W-:Y:S02]  /*26bf0*/  HADD2.F32 R200, -RZ, R36.H0_H0 ;  /* 0x20000024ffc87230 */ /* 0x000fe40000004100 */
[----:B------:R-:W-:Y:S01]  /*26c00*/  FFMA.FTZ R196, R97, R148, R105 ;  /* 0x0000009461c47223 */ /* 0x000fe20000010069 */
[----:B------:R-:W-:Y:S02]  /*26c10*/  HADD2.F32 R109, -RZ, R143.H0_H0 ;  /* 0x2000008fff6d7230 */ /* 0x000fe40000004100 */
[----:B------:R-:W-:Y:S01]  /*26c20*/  FMUL.FTZ R180, R107, R180 ;  /* 0x000000b46bb47220 */ /* 0x000fe20000410000 */
[----:B------:R-:W-:Y:S02]  /*26c30*/  HADD2.F32 R111, -RZ, R35.H0_H0 ;  /* 0x20000023ff6f7230 */ /* 0x000fe40000004100 */
[----:B------:R-:W-:Y:S01]  /*26c40*/  FFMA.FTZ R135, R183, R162, R200 ;  /* 0x000000a2b7877223 */ /* 0x000fe200000100c8 */
[----:B------:R-:W-:-:S02]  /*26c50*/  HADD2.F32 R144, -RZ, R64.H0_H0 ;  /* 0x20000040ff907230 */ /* 0x000fc40000004100 */
[C---:B------:R-:W-:Y:S01]  /*26c60*/  FMUL.FTZ R193, R107.reuse, R186 ;  /* 0x000000ba6bc17220 */ /* 0x040fe20000410000 */
[----:B------:R-:W-:Y:S02]  /*26c70*/  HADD2.F32 R146, -RZ, R16.H0_H0 ;  /* 0x20000010ff927230 */ /* 0x000fe40000004100 */
[----:B------:R-:W-:Y:S01]  /*26c80*/  FFMA.FTZ R103, R204, R109, R111 ;  /* 0x0000006dcc677223 */ /* 0x000fe2000001006f */
[----:B------:R-:W-:Y:S02]  /*26c90*/  HADD2.F32 R3, -RZ, R84.H1_H1 ;  /* 0x30000054ff037230 */ /* 0x000fe40000004100 */
[----:B------:R-:W-:Y:S01]  /*26ca0*/  FMUL.FTZ R109, R107, R192 ;  /* 0x000000c06b6d7220 */ /* 0x000fe20000410000 */
[----:B------:R-:W-:Y:S02]  /*26cb0*/  HADD2.F32 R97, -RZ, R36.H1_H1 ;  /* 0x30000024ff617230 */ /* 0x000fe40000004100 */
        /* <DEDUP_REMOVED lines=34> */
[----:B------:R-:W-:Y:S01]  /*26ee0*/  FFMA.FTZ R195, R178, R195, R109 ;  /* 0x000000c3b2c37223 */ /* 0x000fe2000001006d */
[----:B------:R-:W-:Y:S02]  /*26ef0*/  HADD2.F32 R97, -RZ, R87.H1_H1 ;  /* 0x30000057ff617230 */ /* 0x000fe40000004100 */
[----:B------:R-:W-:Y:S01]  /*26f00*/  FMUL.FTZ R166, R107, R166 ;  /* 0x000000a66ba67220 */ /* 0x000fe20000410000 */
[----:B------:R-:W-:Y:S02]  /*26f10*/  HADD2.F32 R105, -RZ, R39.H1_H1 ;  /* 0x30000027ff697230 */ /* 0x000fe40000004100 */
[----:B------:R-:W-:Y:S01]  /*26f20*/  FFMA.FTZ R193, R193, R144, R146 ;  /* 0x00000090c1c17223 */ /* 0x000fe20000010092 */
[----:B------:R-:W-:Y:S02]  /*26f30*/  HADD2.F32 R109, -RZ, R67.H1_H1 ;  /* 0x30000043ff6d7230 */ /* 0x000fe40000004100 */
[----:B------:R-:W-:Y:S01]  /*26f40*/  FMUL.FTZ R158, R107, R158 ;  /* 0x0000009e6b9e7220 */ /* 0x000fe20000410000 */
[----:B------:R-:W-:-:S02]  /*26f50*/  HADD2.F32 R111, -RZ, R40.H0_H0 ;  /* 0x20000028ff6f7230 */ /* 0x000fc40000004100 */
[C---:B------:R-:W-:Y:S01]  /*26f60*/  FFMA.FTZ R208, R168.reuse, R97, R105 ;  /* 0x00000061a8d07223 */ /* 0x040fe20000010069 */
[----:B------:R-:W-:Y:S02]  /*26f70*/  HADD2.F32 R3, -RZ, R19.H0_H0 ;  /* 0x20000013ff037230 */ /* 0x000fe40000004100 */
[----:B------:R-:W-:Y:S01]  /*26f80*/  FFMA.FTZ R206, R168, R109, R206 ;  /* 0x0000006da8ce7223 */ /* 0x000fe200000100ce */
[----:B------:R-:W-:Y:S02]  /*26f90*/  HADD2.F32 R144, -RZ, R40.H1_H1 ;  /* 0x30000028ff907230 */ /* 0x000fe40000004100 */
[----:B------:R-:W-:Y:S01]  /*26fa0*/  FFMA.FTZ R199, R172, R199, R111 ;  /* 0x000000c7acc77223 */ /* 0x000fe2000001006f */
[----:B------:R-:W-:Y:S02]  /*26fb0*/  HADD2.F32 R146, -RZ, R60.H1_H1 ;  /* 0x3000003cff927230 */ /* 0x000fe40000004100 */
[----:B------:R-:W-:Y:S01]  /*26fc0*/  FFMA.FTZ R197, R178, R197, R3 ;  /* 0x000000c5b2c57223 */ /* 0x000fe20000010003 */
[----:B------:R-:W-:-:S02]  /*26fd0*/  HADD2.F32 R105, -RZ, R20.H1_H1 ;  /* 0x30000014ff697230 */ /* 0x000fc40000004100 */
[C---:B------:R-:W-:Y:S01]  /*26fe0*/  FMUL.FTZ R109, R107.reuse, R108 ;  /* 0x0000006c6b6d7220 */ /* 0x040fe20000410000 */
[----:B------:R-:W-:Y:S02]  /*26ff0*/  HADD2.F32 R111, -RZ, R41.H0_H0 ;  /* 0x20000029ff6f7230 */ /* 0x000fe40000004100 */
[----:B------:R-:W-:Y:S01]  /*27000*/  FMUL.FTZ R164, R107, R164 ;  /* 0x000000a46ba47220 */ /* 0x000fe20000410000 */
[----:B------:R-:W-:Y:S02]  /*27010*/  HADD2.F32 R3, -RZ, R60.H0_H0 ;  /* 0x2000003cff037230 */ /* 0x000fe40000004100 */
[C---:B------:R-:W-:Y:S01]  /*27020*/  FFMA.FTZ R210, R109.reuse, R210, R144 ;  /* 0x000000d26dd27223 */ /* 0x040fe20000010090 */
[----:B------:R-:W-:Y:S02]  /*27030*/  HADD2.F32 R97, -RZ, R20.H0_H0 ;  /* 0x20000014ff617230 */ /* 0x000fe40000004100 */
[----:B------:R-:W-:Y:S01]  /*27040*/  FFMA.FTZ R109, R109, R146, R105 ;  /* 0x000000926d6d7223 */ /* 0x000fe20000010069 */
[----:B------:R-:W-:Y:S01]  /*27050*/  FFMA.FTZ R201, R110, R201, R111 ;  /* 0x000000c96ec97223 */ /* 0x000fe2000001006f */
[----:B------:R-:W-:-:S02]  /*27060*/  HADD2.F32 R105, -RZ, R81.H1_H1 ;  /* 0x30000051ff697230 */ /* 0x000fc40000004100 */
[C---:B------:R-:W-:Y:S01]  /*27070*/  FADD.FTZ R156, -R165.reuse, R88 ;  /* 0x00000058a59c7221 */ /* 0x040fe20000010100 */
[----:B------:R-:W-:Y:S01]  /*27080*/  FFMA.FTZ R108, R172, R3, R97 ;  /* 0x00000003ac6c7223 */ /* 0x000fe20000010061 */
[----:B------:R-:W-:Y:S02]  /*27090*/  HADD2.F32 R111, -RZ, R41.H1_H1 ;  /* 0x30000029ff6f7230 */ /* 0x000fe40000004100 */
[C---:B------:R-:W-:Y:S01]  /*270a0*/  FADD.FTZ R152, -R165.reuse, R90 ;  /* 0x0000005aa5987221 */ /* 0x040fe20000010100 */
[----:B------:R-:W-:Y:S02]  /*270b0*/  HADD2.F32 R3, -RZ, R61.H0_H0 ;  /* 0x2000003dff037230 */ /* 0x000fe40000004100 */
[----:B------:R-:W-:Y:S01]  /*270c0*/  FADD.FTZ R98, -R165, R147 ;  /* 0x00000093a5627221 */ /* 0x000fe20000010100 */
[----:B------:R-:W-:Y:S02]  /*270d0*/  HADD2.F32 R97, -RZ, R21.H0_H0 ;  /* 0x20000015ff617230 */ /* 0x000fe40000004100 */
[----:B------:R-:W-:Y:S01]  /*270e0*/  FFMA.FTZ R212, R106, R105, R111 ;  /* 0x000000696ad47223 */ /* 0x000fe2000001006f */
[----:B------:R-:W-:-:S02]  /*270f0*/  HADD2.F32 R113, -RZ, R61.H1_H1 ;  /* 0x3000003dff717230 */ /* 0x000fc40000004100 */
[C---:B------:R-:W-:Y:S01]  /*27100*/  FADD.FTZ R2, -R165.reuse, R149 ;  /* 0x00000095a5027221 */ /* 0x040fe20000010100 */
[----:B------:R-:W-:Y:S02]  /*27110*/  HADD2.F32 R144, -RZ, R21.H1_H1 ;  /* 0x30000015ff907230 */ /* 0x000fe40000004100 */
[----:B------:R-:W-:Y:S01]  /*27120*/  FFMA.FTZ R110, R110, R3, R97 ;  /* 0x000000036e6e7223 */ /* 0x000fe20000010061 */
[----:B------:R-:W-:Y:S02]  /*27130*/  HADD2.F32 R145, -RZ, R42.H0_H0 ;  /* 0x2000002aff917230 */ /* 0x000fe40000004100 */
[----:B------:R-:W-:Y:S01]  /*27140*/  FADD.FTZ R150, -R165, R150 ;  /* 0x00000096a5967221 */ /* 0x000fe20000010100 */
[----:B------:R-:W-:Y:S02]  /*27150*/  HADD2.F32 R3, -RZ, R62.H0_H0 ;  /* 0x2000003eff037230 */ /* 0x000fe40000004100 */
[----:B------:R-:W-:Y:S01]  /*27160*/  FFMA.FTZ R111, R106, R113, R144 ;  /* 0x000000716a6f7223 */ /* 0x000fe20000010090 */
[----:B------:R-:W-:-:S02]  /*27170*/  HADD2.F32 R97, -RZ, R22.H0_H0 ;  /* 0x20000016ff617230 */ /* 0x000fc40000004100 */
[----:B------:R-:W-:Y:S01]  /*27180*/  FFMA.FTZ R203, R166, R203, R145 ;  /* 0x000000cba6cb7223 */ /* 0x000fe20000010091 */
[----:B------:R-:W-:Y:S02]  /*27190*/  HADD2.F32 R105, -RZ, R82.H1_H1 ;  /* 0x30000052ff697230 */ /* 0x000fe40000004100 */
[C---:B------:R-:W-:Y:S01]  /*271a0*/  FADD.FTZ R96, -R165.reuse, R151 ;  /* 0x00000097a5607221 */ /* 0x040fe20000010100 */
[----:B------:R-:W-:Y:S02]  /*271b0*/  HADD2.F32 R113, -RZ, R42.H1_H1 ;  /* 0x3000002aff717230 */ /* 0x000fe40000004100 */
[C---:B------:R-:W-:Y:S01]  /*271c0*/  FADD.FTZ R160, -R165.reuse, R160 ;  /* 0x000000a0a5a07221 */ /* 0x040fe20000010100 */
[----:B------:R-:W-:Y:S02]  /*271d0*/  HADD2.F32 R145, -RZ, R43.H0_H0 ;  /* 0x2000002bff917230 */ /* 0x000fe40000004100 */
[C---:B------:R-:W-:Y:S01]  /*271e0*/  FADD.FTZ R90, -R165.reuse, R161 ;  /* 0x000000a1a55a7221 */ /* 0x040fe20000010100 */
[----:B------:R-:W-:Y:S01]  /*271f0*/  FADD.FTZ R88, -R165, R163 ;  /* 0x000000a3a5587221 */ /* 0x000fe20000010100 */
[----:B------:R-:W-:-:S02]  /*27200*/  HADD2.F32 R165, -RZ, R62.H1_H1 ;  /* 0x3000003effa57230 */ /* 0x000fc40000004100 */
[----:B------:R-:W-:Y:S01]  /*27210*/  FFMA.FTZ R106, R166, R3, R97 ;  /* 0x00000003a66a7223 */ /* 0x000fe20000010061 */
[----:B------:R-:W-:Y:S02]  /*27220*/  HADD2.F32 R144, -RZ, R22.H1_H1 ;  /* 0x30000016ff907230 */ /* 0x000fe40000004100 */
[----:B------:R-:W-:Y:S01]  /*27230*/  FFMA.FTZ R214, R158, R105, R113 ;  /* 0x000000699ed67223 */ /* 0x000fe20000010071 */
[----:B------:R-:W-:Y:S01]  /*27240*/  FFMA.FTZ R205, R164, R205, R145 ;  /* 0x000000cda4cd7223 */ /* 0x000fe20000010091 */
[----:B------:R-:W-:Y:S02]  /*27250*/  HADD2.F32 R3, -RZ, R63.H0_H0 ;  /* 0x2000003fff037230 */ /* 0x000fe40000004100 */
[C---:B------:R-:W-:Y:S01]  /*27260*/  FMUL.FTZ R154, R107.reuse, R154 ;  /* 0x0000009a6b9a7220 */ /* 0x040fe20000410000 */
[----:B------:R-:W-:Y:S02]  /*27270*/  HADD2.F32 R97, -RZ, R23.H0_H0 ;  /* 0x20000017ff617230 */ /* 0x000fe40000004100 */
[----:B------:R-:W-:Y:S01]  /*27280*/  FMUL.FTZ R156, R107, R156 ;  /* 0x0000009c6b9c7220 */ /* 0x000fe20000410000 */
[----:B------:R-:W-:-:S02]  /*27290*/  HADD2.F32 R105, -RZ, R83.H1_H1 ;  /* 0x30000053ff697230 */ /* 0x000fc40000004100 */
[----:B------:R-:W-:Y:S01]  /*272a0*/  FFMA.FTZ R165, R158, R165, R144 ;  /* 0x000000a59ea57223 */ /* 0x000fe20000010090 */
[----:B------:R-:W-:Y:S02]  /*272b0*/  HADD2.F32 R113, -RZ, R43.H1_H1 ;  /* 0x3000002bff717230 */ /* 0x000fe40000004100 */
[----:B------:R-:W-:Y:S01]  /*272c0*/  FFMA.FTZ R170, R164, R3, R97 ;  /* 0x00000003a4aa7223 */ /* 0x000fe20000010061 */
[----:B------:R-:W-:Y:S02]  /*272d0*/  HADD2.F32 R145, -RZ, R76.H0_H0 ;  /* 0x2000004cff917230 */ /* 0x000fe40000004100 */
[----:B------:R-:W-:Y:S01]  /*272e0*/  FMUL.FTZ R134, R107, R134 ;  /* 0x000000866b867220 */ /* 0x000fe20000410000 */
[----:B------:R-:W-:Y:S02]  /*272f0*/  HADD2.F32 R147, -RZ, R44.H0_H0 ;  /* 0x2000002cff937230 */ /* 0x000fe40000004100 */
[----:B------:R-:W-:Y:S01]  /*27300*/  FFMA.FTZ R216, R154, R105, R113 ;  /* 0x000000699ad87223 */ /* 0x000fe20000010071 */
[----:B------:R-:W-:-:S02]  /*27310*/  HADD2.F32 R148, -RZ, R17.H1_H1 ;  /* 0x30000011ff947230 */ /* 0x000fc40000004100 */
[----:B------:R-:W-:Y:S01]  /*27320*/  FMUL.FTZ R152, R107, R152 ;  /* 0x000000986b987220 */ /* 0x000fe20000410000 */
[----:B------:R-:W-:Y:S02]  /*27330*/  HADD2.F32 R144, -RZ, R23.H1_H1 ;  /* 0x30000017ff907230 */ /* 0x000fe40000004100 */
[----:B------:R-:W-:Y:S01]  /*27340*/  FFMA.FTZ R146, R156, R145, R147 ;  /* 0x000000919c927223 */ /* 0x000fe20000010093 */
[----:B------:R-:W-:Y:S02]  /*27350*/  HADD2.F32 R3, -RZ, R56.H0_H0 ;  /* 0x20000038ff037230 */ /* 0x000fe40000004100 */
[----:B------:R-:W-:Y:S01]  /*27360*/  FFMA.FTZ R189, R180, R189, R148 ;  /* 0x000000bdb4bd7223 */ /* 0x000fe20000010094 */
[----:B------:R-:W-:Y:S02]  /*27370*/  HADD2.F32 R97, -RZ, R24.H0_H0 ;  /* 0x20000018ff617230 */ /* 0x000fe40000004100 */
[----:B------:R-:W-:Y:S01]  /*27380*/  FFMA.FTZ R175, R154, R175, R144 ;  /* 0x000000af9aaf7223 */ /* 0x000fe20000010090 */
[----:B------:R-:W-:-:S02]  /*27390*/  HADD2.F32 R161, -RZ, R76.H1_H1 ;  /* 0x3000004cffa17230 */ /* 0x000fc40000004100 */
[C---:B------:R-:W-:Y:S01]  /*273a0*/  FMUL.FTZ R130, R107.reuse, R130 ;  /* 0x000000826b827220 */ /* 0x040fe20000410000 */
[----:B------:R-:W-:Y:S02]  /*273b0*/  HADD2.F32 R105, -RZ, R44.H1_H1 ;  /* 0x3000002cff697230 */ /* 0x000fe40000004100 */
[----:B------:R-:W-:Y:S01]  /*273c0*/  FFMA.FTZ R144, R156, R3, R97 ;  /* 0x000000039c907223 */ /* 0x000fe20000010061 */
[----:B------:R-:W-:Y:S02]  /*273d0*/  HADD2.F32 R113, -RZ, R77.H0_H0 ;  /* 0x2000004dff717230 */ /* 0x000fe40000004100 */
[----:B------:R-:W-:Y:S01]  /*273e0*/  FMUL.FTZ R132, R107, R132 ;  /* 0x000000846b847220 */ /* 0x000fe20000410000 */
        /* <DEDUP_REMOVED lines=12> */
[----:B------:R-:W-:Y:S02]  /*274b0*/  HADD2.F32 R113, -RZ, R78.H0_H0 ;  /* 0x2000004eff717230 */ /* 0x000fe40000004100 */
[----:B------:R-:W-:Y:S01]  /*274c0*/  FFMA.FTZ R148, R152, R3, R97 ;  /* 0x0000000398947223 */ /* 0x000fe20000010061 */
[----:B------:R-:W-:Y:S02]  /*274d0*/  HADD2.F32 R147, -RZ, R46.H0_H0 ;  /* 0x2000002eff937230 */ /* 0x000fe40000004100 */
[----:B------:R-:W-:Y:S01]  /*274e0*/  FFMA.FTZ R169, R130, R169, R105 ;  /* 0x000000a982a97223 */ /* 0x000fe20000010069 */
[----:B------:R-:W-:Y:S02]  /*274f0*/  HADD2.F32 R3, -RZ, R58.H0_H0 ;  /* 0x2000003aff037230 */ /* 0x000fe40000004100 */
[----:B------:R-:W-:Y:S01]  /*27500*/  FMUL.FTZ R102, R107, R102 ;  /* 0x000000666b667220 */ /* 0x000fe20000410000 */
[----:B------:R-:W-:-:S02]  /*27510*/  HADD2.F32 R97, -RZ, R26.H0_H0 ;  /* 0x2000001aff617230 */ /* 0x000fc40000004100 */
[C---:B------:R-:W-:Y:S01]  /*27520*/  FFMA.FTZ R166, R132.reuse, R113, R147 ;  /* 0x0000007184a67223 */ /* 0x040fe20000010093 */
[----:B------:R-:W-:Y:S02]  /*27530*/  HADD2.F32 R105, -RZ, R46.H1_H1 ;  /* 0x3000002eff697230 */ /* 0x000fe40000004100 */
[----:B------:R-:W-:Y:S01]  /*27540*/  FMUL.FTZ R2, R107, R2 ;  /* 0x000000026b027220 */ /* 0x000fe20000410000 */
        /* <DEDUP_REMOVED lines=13> */
[----:B------:R-:W-:Y:S01]  /*27620*/  FFMA.FTZ R168, R160, R173, R181 ;  /* 0x000000ada0a87223 */ /* 0x000fe200000100b5 */
[----:B------:R-:W-:Y:S02]  /*27630*/  HADD2.F32 R147, -RZ, R72.H0_H0 ;  /* 0x20000048ff937230 */ /* 0x000fe40000004100 */
[----:B------:R-:W-:Y:S01]  /*27640*/  FFMA.FTZ R172, R112, R3, R97 ;  /* 0x0000000370ac7223 */ /* 0x000fe20000010061 */
[----:B------:R-:W-:Y:S02]  /*27650*/  HADD2.F32 R113, -RZ, R48.H0_H0 ;  /* 0x20000030ff717230 */ /* 0x000fe40000004100 */
[----:B------:R-:W-:Y:S01]  /*27660*/  FFMA.FTZ R187, R98, R187, R105 ;  /* 0x000000bb62bb7223 */ /* 0x000fe20000010069 */
[----:B------:R-:W-:Y:S02]  /*27670*/  HADD2.F32 R130, -RZ, R26.H1_H1 ;  /* 0x3000001aff827230 */ /* 0x000fe40000004100 */
[----:B------:R-:W-:Y:S01]  /*27680*/  FMUL.FTZ R96, R107, R96 ;  /* 0x000000606b607220 */ /* 0x000fe20000410000 */
[----:B------:R-:W-:-:S02]  /*27690*/  HADD2.F32 R3, -RZ, R52.H0_H0 ;  /* 0x20000034ff037230 */ /* 0x000fc40000004100 */
[----:B------:R-:W-:Y:S01]  /*276a0*/  FFMA.FTZ R147, R102, R147, R113 ;  /* 0x0000009366937223 */ /* 0x000fe20000010071 */
[----:B------:R-:W-:Y:S02]  /*276b0*/  HADD2.F32 R97, -RZ, R28.H0_H0 ;  /* 0x2000001cff617230 */ /* 0x000fe40000004100 */
[----:B------:R-:W-:Y:S01]  /*276c0*/  FFMA.FTZ R167, R104, R167, R130 ;  /* 0x000000a768a77223 */ /* 0x000fe20000010082 */
[----:B------:R-:W-:Y:S02]  /*276d0*/  HADD2.F32 R105, -RZ, R72.H1_H1 ;  /* 0x30000048ff697230 */ /* 0x000fe40000004100 */
[----:B------:R-:W-:Y:S01]  /*276e0*/  FMUL.FTZ R94, R107, R94 ;  /* 0x0000005e6b5e7220 */ /* 0x000fe20000410000 */
[----:B------:R-:W-:Y:S02]  /*276f0*/  HADD2.F32 R113, -RZ, R48.H1_H1 ;  /* 0x30000030ff717230 */ /* 0x000fe40000004100 */
        /* <DEDUP_REMOVED lines=10> */
[----:B------:R-:W-:Y:S01]  /*277a0*/  FFMA.FTZ R156, R158, R163, R171 ;  /* 0x000000a39e9c7223 */ /* 0x000fe200000100ab */
[----:B------:R-:W-:Y:S01]  /*277b0*/  HADD2.F32 R102, -RZ, R30.H0_H0 ;  /* 0x2000001eff667230 */ /* 0x000fe20000004100 */
[----:B------:R-:W-:Y:S01]  /*277c0*/  F2FP.F16.F32.PACK_AB R103, R198, R103 ;  /* 0x00000067c667723e */ /* 0x000fe200000000ff */
[----:B------:R-:W-:Y:S02]  /*277d0*/  HADD2.F32 R151, -RZ, R52.H1_H1 ;  /* 0x30000034ff977230 */ /* 0x000fe40000004100 */
[----:B------:R-:W-:Y:S01]  /*277e0*/  FFMA.FTZ R158, R158, R97, R105 ;  /* 0x000000619e9e7223 */ /* 0x000fe20000010069 */
[----:B------:R-:W-:Y:S02]  /*277f0*/  HADD2.F32 R98, -RZ, R28.H1_H1 ;  /* 0x3000001cff627230 */ /* 0x000fe40000004100 */
[----:B------:R-:W-:Y:S01]  /*27800*/  FFMA.FTZ R160, R160, R207, R102 ;  /* 0x000000cfa0a07223 */ /* 0x000fe20000010066 */
[----:B------:R-:W-:Y:S01]  /*27810*/  HADD2.F32 R171, -RZ, R73.H1_H1 ;  /* 0x30000049ffab7230 */ /* 0x000fe20000004100 */
[----:B------:R-:W-:Y:S01]  /*27820*/  F2FP.F16.F32.PACK_AB R102, R194, R91 ;  /* 0x0000005bc266723e */ /* 0x000fe200000000ff */
[----:B------:R-:W-:-:S02]  /*27830*/  HADD2.F32 R113, -RZ, R49.H1_H1 ;  /* 0x30000031ff717230 */ /* 0x000fc40000004100 */
[----:B------:R-:W-:Y:S01]  /*27840*/  FFMA.FTZ R151, R2, R151, R98 ;  /* 0x0000009702977223 */ /* 0x000fe20000010062 */
[----:B------:R-:W-:Y:S01]  /*27850*/  HADD2.F32 R105, -RZ, R75.H0_H0 ;  /* 0x2000004bff697230 */ /* 0x000fe20000004100 */
[----:B------:R-:W0:Y:S01]  /*27860*/  @!P1 LDC.64 R2, c[0x0][0x3c8] ;  /* 0x0000f200ff029b82 */ /* 0x000e220000000a00 */
[----:B------:R-:W-:Y:S02]  /*27870*/  HADD2.F32 R207, -RZ, R51.H0_H0 ;  /* 0x20000033ffcf7230 */ /* 0x000fe40000004100 */
[----:B------:R-:W-:Y:S01]  /*27880*/  FFMA.FTZ R171, R96, R171, R113 ;  /* 0x000000ab60ab7223 */ /* 0x000fe20000010071 */
[----:B------:R-:W-:Y:S01]  /*27890*/  HADD2.F32 R91, -RZ, R75.H1_H1 ;  /* 0x3000004bff5b7230 */ /* 0x000fe20000004100 */
[----:B------:R-:W-:Y:S01]  /*278a0*/  F2FP.F16.F32.PACK_AB R101, R184, R101 ;  /* 0x00000065b865723e */ /* 0x000fe200000000ff */
[----:B------:R-:W-:Y:S02]  /*278b0*/  HADD2.F32 R163, -RZ, R53.H1_H1 ;  /* 0x30000035ffa37230 */ /* 0x000fe40000004100 */
[----:B------:R-:W-:Y:S01]  /*278c0*/  FFMA.FTZ R178, R94, R105, R207 ;  /* 0x000000695eb27223 */ /* 0x000fe200000100cf */
[----:B------:R-:W-:Y:S01]  /*278d0*/  HADD2.F32 R105, -RZ, R51.H1_H1 ;  /* 0x30000033ff697230 */ /* 0x000fe20000004100 */
[----:B------:R-:W1:Y:S01]  /*278e0*/  LDC.64 R112, c[0x0][0x428] ;  /* 0x00010a00ff707b82 */ /* 0x000e620000000a00 */
[----:B------:R-:W-:Y:S01]  /*278f0*/  HADD2.F32 R98, -RZ, R29.H1_H1 ;  /* 0x3000001dff627230 */ /* 0x000fe20000004100 */
[----:B------:R-:W-:Y:S01]  /*27900*/  F2FP.F16.F32.PACK_AB R100, R89, R100 ;  /* 0x000000645964723e */ /* 0x000fe200000000ff */
[----:B------:R-:W-:-:S02]  /*27910*/  HADD2.F32 R181, -RZ, R74.H1_H1 ;  /* 0x3000004affb57230 */ /* 0x000fc40000004100 */
[----:B------:R-:W-:Y:S01]  /*27920*/  FFMA.FTZ R207, R88, R91, R105 ;  /* 0x0000005b58cf7223 */ /* 0x000fe20000010069 */
[----:B------:R-:W-:Y:S02]  /*27930*/  HADD2.F32 R97, -RZ, R50.H1_H1 ;  /* 0x30000032ff617230 */ /* 0x000fe40000004100 */
[----:B------:R-:W-:Y:S01]  /*27940*/  FFMA.FTZ R163, R96, R163, R98 ;  /* 0x000000a360a37223 */ /* 0x000fe20000010062 */
[----:B------:R-:W-:Y:S01]  /*27950*/  HADD2.F32 R173, -RZ, R54.H1_H1 ;  /* 0x30000036ffad7230 */ /* 0x000fe20000004100 */
[----:B------:R-:W2:Y:S01]  /*27960*/  LDC.64 R104, c[0x0][0x430] ;  /* 0x00010c00ff687b82 */ /* 0x000ea20000000a00 */
[----:B------:R-:W-:Y:S02]  /*27970*/  HADD2.F32 R96, -RZ, R30.H1_H1 ;  /* 0x3000001eff607230 */ /* 0x000fe40000004100 */
[----:B------:R-:W-:Y:S01]  /*27980*/  FFMA.FTZ R181, R90, R181, R97 ;  /* 0x000000b55ab57223 */ /* 0x000fe20000010061 */
[--C-:B------:R-:W-:Y:S01]  /*27990*/  HADD2.F32 R164, -RZ, R31.reuse.H0_H0 ;  /* 0x2000001fffa47230 */ /* 0x100fe20000004100 */
[----:B------:R-:W-:Y:S01]  /*279a0*/  F2FP.F16.F32.PACK_AB R91, R196, R133 ;  /* 0x00000085c45b723e */ /* 0x000fe200000000ff */
[----:B------:R-:W-:Y:S01]  /*279b0*/  UIADD3 UR18, UPT, UPT, UR18, UR16, URZ ;  /* 0x0000001012127290 */ /* 0x000fe2000fffe0ff */
[----:B------:R-:W-:Y:S01]  /*279c0*/  FFMA.FTZ R173, R90, R173, R96 ;  /* 0x000000ad5aad7223 */ /* 0x000fe20000010060 */
[----:B------:R-:W-:-:S02]  /*279d0*/  HADD2.F32 R90, -RZ, R31.H1_H1 ;  /* 0x3000001fff5a7230 */ /* 0x000fc40000004100 */
[----:B------:R-:W-:Y:S01]  /*279e0*/  FFMA.FTZ R164, R94, R209, R164 ;  /* 0x000000d15ea47223 */ /* 0x000fe200000100a4 */
[----:B0-----:R-:W-:Y:S01]  /*279f0*/  @!P1 IMAD.WIDE R2, R211, 0x4, R2 ;  /* 0x00000004d3029825 */ /* 0x001fe200078e0202 */
[----:B------:R-:W-:Y:S01]  /*27a00*/  F2FP.F16.F32.PACK_AB R89, R182, R95 ;  /* 0x0000005fb659723e */ /* 0x000fe200000000ff */
[----:B------:R-:W-:Y:S01]  /*27a10*/  UISETP.GE.AND UP0, UPT, UR18, UR17, UPT ;  /* 0x000000111200728c */ /* 0x000fe2000bf06270 */
[----:B------:R-:W-:Y:S01]  /*27a20*/  F2FP.F16.F32.PACK_AB R95, R208, R195 ;  /* 0x000000c3d05f723e */ /* 0x000fe200000000ff */
[----:B------:R-:W-:Y:S01]  /*27a30*/  HADD2.F32 R209, -RZ, R55.H1_H1 ;  /* 0x30000037ffd17230 */ /* 0x000fe20000004100 */
[----:B------:R0:W-:Y:S01]  /*27a40*/  @!P1 STG.E desc[UR8][R2.64], R107 ;  /* 0x0000006b02009986 */ /* 0x0001e2000c101908 */
[----:B------:R-:W-:Y:S01]  /*27a50*/  F2FP.F16.F32.PACK_AB R94, R204, R191 ;  /* 0x000000bfcc5e723e */ /* 0x000fe200000000ff */
[----:B-1----:R-:W-:Y:S01]  /*27a60*/  IMAD.WIDE.U32 R96, R131, 0x10, R112 ;  /* 0x0000001083607825 */ /* 0x002fe200078e0070 */
[----:B------:R-:W-:-:S03]  /*27a70*/  F2FP.F16.F32.PACK_AB R98, R202, R193 ;  /* 0x000000c1ca62723e */ /* 0x000fc600000000ff */
[----:B------:R-:W-:Y:S01]  /*27a80*/  FFMA.FTZ R209, R88, R209, R90 ;  /* 0x000000d158d17223 */ /* 0x000fe2000001005a */
[----:B------:R-:W-:Y:S01]  /*27a90*/  F2FP.F16.F32.PACK_AB R90, R188, R99 ;  /* 0x00000063bc5a723e */ /* 0x000fe200000000ff */
[----:B------:R1:W-:Y:S01]  /*27aa0*/  STG.E.128 desc[UR8][R96.64], R100 ;  /* 0x0000006460007986 */ /* 0x0003e2000c101d08 */
[----:B------:R-:W-:Y:S02]  /*27ab0*/  F2FP.F16.F32.PACK_AB R88, R93, R92 ;  /* 0x0000005c5d58723e */ /* 0x000fe400000000ff */
[----:B------:R-:W-:Y:S01]  /*27ac0*/  F2FP.F16.F32.PACK_AB R93, R200, R185 ;  /* 0x000000b9c85d723e */ /* 0x000fe200000000ff */
[----:B------:R-:W-:Y:S01]  /*27ad0*/  IMAD.WIDE.U32 R184, R153, 0x10, R112 ;  /* 0x0000001099b87825 */ /* 0x000fe200078e0070 */
[----:B------:R-:W-:Y:S02]  /*27ae0*/  F2FP.F16.F32.PACK_AB R92, R192, R135 ;  /* 0x00000087c05c723e */ /* 0x000fe400000000ff */
[----:B------:R-:W-:Y:S01]  /*27af0*/  F2FP.F16.F32.PACK_AB R99, R206, R197 ;  /* 0x000000c5ce63723e */ /* 0x000fe200000000ff */
[----:B--2---:R-:W-:Y:S01]  /*27b00*/  IMAD.WIDE.U32 R132, R157, 0x10, R104 ;  /* 0x000000109d847825 */ /* 0x004fe200078e0068 */
[----:B0-----:R-:W-:-:S02]  /*27b10*/  F2FP.F16.F32.PACK_AB R107, R175, R170 ;  /* 0x000000aaaf6b723e */ /* 0x001fc400000000ff */
[----:B------:R-:W-:Y:S01]  /*27b20*/  F2FP.F16.F32.PACK_AB R106, R165, R106 ;  /* 0x0000006aa56a723e */ /* 0x000fe200000000ff */
[----:B------:R-:W-:-:S04]  /*27b30*/  IMAD.WIDE.U32 R134, R159, 0x10, R104 ;  /* 0x000000109f867825 */ /* 0x000fc800078e0068 */
[----:B------:R-:W-:Y:S01]  /*27b40*/  IMAD.WIDE.U32 R2, R157, 0x10, R112 ;  /* 0x000000109d027825 */ /* 0x000fe200078e0070 */
[----:B-1----:R-:W-:-:S03]  /*27b50*/  F2FP.F16.F32.PACK_AB R97, R189, R186 ;  /* 0x000000babd61723e */ /* 0x002fc600000000ff */
[--C-:B------:R-:W-:Y:S01]  /*27b60*/  IMAD.WIDE.U32 R188, R131, 0x10, R104.reuse ;  /* 0x0000001083bc7825 */ /* 0x100fe200078e0068 */
[----:B------:R-:W-:Y:S02]  /*27b70*/  F2FP.F16.F32.PACK_AB R96, R190, R183 ;  /* 0x000000b7be60723e */ /* 0x000fe400000000ff */
[----:B------:R-:W-:Y:S01]  /*27b80*/  F2FP.F16.F32.PACK_AB R103, R216, R205 ;  /* 0x000000cdd867723e */ /* 0x000fe200000000ff */
[----:B------:R-:W-:Y:S01]  /*27b90*/  IMAD.WIDE.U32 R190, R153, 0x10, R104 ;  /* 0x0000001099be7825 */ /* 0x000fe200078e0068 */
[----:B------:R-:W-:Y:S01]  /*27ba0*/  F2FP.F16.F32.PACK_AB R102, R214, R203 ;  /* 0x000000cbd666723e */ /* 0x000fe200000000ff */
[----:B------:R0:W-:Y:S01]  /*27bb0*/  STG.E.128 desc[UR8][R188.64], R88 ;  /* 0x00000058bc007986 */ /* 0x0001e2000c101d08 */
[----:B------:R-:W-:Y:S01]  /*27bc0*/  F2FP.F16.F32.PACK_AB R101, R212, R201 ;  /* 0x000000c9d465723e */ /* 0x000fe200000000ff */
[C---:B------:R-:W-:Y:S01]  /*27bd0*/  IMAD.WIDE.U32 R182, R155.reuse, 0x10, R112 ;  /* 0x000000109bb67825 */ /* 0x040fe200078e0070 */
[----:B------:R-:W-:Y:S01]  /*27be0*/  F2FP.F16.F32.PACK_AB R100, R210, R199 ;  /* 0x000000c7d264723e */ /* 0x000fe200000000ff */
[----:B------:R1:W-:Y:S02]  /*27bf0*/  STG.E.128 desc[UR8][R184.64], R92 ;  /* 0x0000005cb8007986 */ /* 0x0003e4000c101d08 */
[----:B------:R-:W-:Y:S01]  /*27c00*/  IMAD.WIDE.U32 R130, R155, 0x10, R104 ;  /* 0x000000109b827825 */ /* 0x000fe200078e0068 */
[----:B------:R-:W-:Y:S01]  /*27c10*/  F2FP.F16.F32.PACK_AB R105, R111, R110 ;  /* 0x0000006e6f69723e */ /* 0x000fe200000000ff */
[----:B------:R2:W-:Y:S01]  /*27c20*/  STG.E.128 desc[UR8][R190.64], R96 ;  /* 0x00000060be007986 */ /* 0x0005e2000c101d08 */
[----:B------:R-:W-:Y:S01]  /*27c30*/  F2FP.F16.F32.PACK_AB R104, R109, R108 ;  /* 0x0000006c6d68723e */ /* 0x000fe200000000ff */
[----:B------:R-:W-:Y:S01]  /*27c40*/  IMAD.WIDE.U32 R112, R159, 0x10, R112 ;  /* 0x000000109f707825 */ /* 0x000fe200078e0070 */
[----:B------:R-:W-:Y:S01]  /*27c50*/  F2FP.F16.F32.PACK_AB R111, R187, R180 ;  /* 0x000000b4bb6f723e */ /* 0x000fe200000000ff */
[----:B------:R3:W-:Y:S01]  /*27c60*/  STG.E.128 desc[UR8][R182.64], R100 ;  /* 0x00000064b6007986 */ /* 0x0007e2000c101d08 */
[----:B------:R-:W-:-:S02]  /*27c70*/  F2FP.F16.F32.PACK_AB R110, R179, R166 ;  /* 0x000000a6b36e723e */ /* 0x000fc400000000ff */
[----:B------:R-:W-:Y:S01]  /*27c80*/  F2FP.F16.F32.PACK_AB R109, R169, R154 ;  /* 0x0000009aa96d723e */ /* 0x000fe200000000ff */
[----:B------:R3:W-:Y:S01]  /*27c90*/  STG.E.128 desc[UR8][R130.64], R104 ;  /* 0x0000006882007986 */ /* 0x0007e2000c101d08 */
[----:B------:R-:W-:Y:S02]  /*27ca0*/  F2FP.F16.F32.PACK_AB R108, R161, R146 ;  /* 0x00000092a16c723e */ /* 0x000fe400000000ff */
[----:B0-----:R-:W-:Y:S02]  /*27cb0*/  F2FP.F16.F32.PACK_AB R91, R177, R172 ;  /* 0x000000acb15b723e */ /* 0x001fe400000000ff */
[----:B------:R-:W-:Y:S01]  /*27cc0*/  F2FP.F16.F32.PACK_AB R90, R167, R162 ;  /* 0x000000a2a75a723e */ /* 0x000fe200000000ff */
[----:B------:R3:W-:Y:S01]  /*27cd0*/  STG.E.128 desc[UR8][R2.64], R108 ;  /* 0x0000006c02007986 */ /* 0x0007e2000c101d08 */
[----:B------:R-:W-:Y:S02]  /*27ce0*/  F2FP.F16.F32.PACK_AB R89, R149, R148 ;  /* 0x000000949559723e */ /* 0x000fe400000000ff */
[----:B------:R-:W-:-:S02]  /*27cf0*/  F2FP.F16.F32.PACK_AB R88, R145, R144 ;  /* 0x000000909158723e */ /* 0x000fc400000000ff */
[----:B-1----:R-:W-:Y:S02]  /*27d00*/  F2FP.F16.F32.PACK_AB R95, R207, R178 ;  /* 0x000000b2cf5f723e */ /* 0x002fe400000000ff */
[----:B------:R-:W-:Y:S01]  /*27d10*/  F2FP.F16.F32.PACK_AB R94, R181, R168 ;  /* 0x000000a8b55e723e */ /* 0x000fe200000000ff */
[----:B------:R3:W-:Y:S01]  /*27d20*/  STG.E.128 desc[UR8][R132.64], R88 ;  /* 0x0000005884007986 */ /* 0x0007e2000c101d08 */
[----:B------:R-:W-:Y:S02]  /*27d30*/  F2FP.F16.F32.PACK_AB R93, R171, R156 ;  /* 0x0000009cab5d723e */ /* 0x000fe400000000ff */
[----:B------:R-:W-:Y:S02]  /*27d40*/  F2FP.F16.F32.PACK_AB R92, R152, R147 ;  /* 0x00000093985c723e */ /* 0x000fe400000000ff */
[----:B--2---:R-:W-:Y:S02]  /*27d50*/  F2FP.F16.F32.PACK_AB R99, R209, R164 ;  /* 0x000000a4d163723e */ /* 0x004fe400000000ff */
[----:B------:R-:W-:Y:S01]  /*27d60*/  F2FP.F16.F32.PACK_AB R98, R173, R160 ;  /* 0x000000a0ad62723e */ /* 0x000fe200000000ff */
[----:B------:R3:W-:Y:S01]  /*27d70*/  STG.E.128 desc[UR8][R112.64], R92 ;  /* 0x0000005c70007986 */ /* 0x0007e2000c101d08 */
[----:B------:R-:W-:-:S02]  /*27d80*/  F2FP.F16.F32.PACK_AB R97, R163, R158 ;  /* 0x0000009ea361723e */ /* 0x000fc400000000ff */
[----:B------:R-:W-:-:S05]  /*27d90*/  F2FP.F16.F32.PACK_AB R96, R151, R150 ;  /* 0x000000969760723e */ /* 0x000fca00000000ff */
[----:B------:R3:W-:Y:S01]  /*27da0*/  STG.E.128 desc[UR8][R134.64], R96 ;  /* 0x0000006086007986 */ /* 0x0007e2000c101d08 */
[----:B------:R-:W-:Y:S05]  /*27db0*/  BRA.U !UP0, `(.L_x_14372) ;  /* 0xfffffd9108a07547 */ /* 0x000fea000b83ffff */
[----:B------:R-:W-:Y:S05]  /*27dc0*/  EXIT ;  /* 0x000000000000794d */ /* 0x000fea0003800000 */
.L_x_14373:
        /* <DEDUP_REMOVED lines=11> */
.L_x_22353:


//--------------------- .text._ZN10layer_norm31ln_parallel_residual_fwd_kernelINS_13Kernel_traitsI6__halfS2_fS2_fjLj5120ELj1ELj1ELj4ELj16ENS_18Kernel_traits_baseILj5120ES2_S2_fS2_fjLj128EEEEELb1ELb1ELb0EEEvNS_9FwdParamsE --------------------------
	.section	.text._ZN10layer_norm31ln_parallel_residual_fwd_kernelINS_13Kernel_traitsI6__halfS2_fS2_fjLj5120ELj1ELj1ELj4ELj16ENS_18Kernel_traits_baseILj5120ES2_S2_fS2_fjLj128EEEEELb1ELb1ELb0EEEvNS_9FwdParamsE,"ax",@progbits
	.align	128
        .global         _ZN10layer_norm31ln_parallel_residual_fwd_kernelINS_13Kernel_traitsI6__halfS2_fS2_fjLj5120ELj1ELj1ELj4ELj16ENS_18Kernel_traits_baseILj5120ES2_S2_fS2_fjLj128EEEEELb1ELb1ELb0EEEvNS_9FwdParamsE
        .type           _ZN10layer_norm31ln_parallel_residual_fwd_kernelINS_13Kernel_traitsI6__halfS2_fS2_fjLj5120ELj1ELj1ELj4ELj16ENS_18Kernel_traits_baseILj5120ES2_S2_fS2_fjLj128EEEEELb1ELb1ELb0EEEvNS_9FwdParamsE,@function
        .size           _ZN10layer_norm31ln_parallel_residual_fwd_kernelINS_13Kernel_traitsI6__halfS2_fS2_fjLj5120ELj1ELj1ELj4ELj16ENS_18Kernel_traits_baseILj5120ES2_S2_fS2_fjLj128EEEEELb1ELb1ELb0EEEvNS_9FwdParamsE,(.L_x_22354 - _ZN10layer_norm31ln_parallel_residual_fwd_kernelINS_13Kernel_traitsI6__halfS2_fS2_fjLj5120ELj1ELj1ELj4ELj16ENS_18Kernel_traits_baseILj5120ES2_S2_fS2_fjLj128EEEEELb1ELb1ELb0EEEvNS_9FwdParamsE)
        .other          _ZN10layer_norm31ln_parallel_residual_fwd_kernelINS_13Kernel_traitsI6__halfS2_fS2_fjLj5120ELj1ELj1ELj4ELj16ENS_18Kernel_traits_baseILj5120ES2_S2_fS2_fjLj128EEEEELb1ELb1ELb0EEEvNS_9FwdParamsE,@"STO_CUDA_ENTRY STV_DEFAULT"
_ZN10layer_norm31ln_parallel_residual_fwd_kernelINS_13Kernel_traitsI6__halfS2_fS2_fjLj5120ELj1ELj1ELj4ELj16ENS_18Kernel_traits_baseILj5120ES2_S2_fS2_fjLj128EEEEELb1ELb1ELb0EEEvNS_9FwdParamsE:
.text._ZN10layer_norm31ln_parallel_residual_fwd_kernelINS_13Kernel_traitsI6__halfS2_fS2_fjLj5120ELj1ELj1ELj4ELj16ENS_18Kernel_traits_baseILj5120ES2_S2_fS2_fjLj128EEEEELb1ELb1ELb0EEEvNS_9FwdParamsE:
        /* <DEDUP_REMOVED lines=26> */
[----:B------:R-:W-:-:S02]  /*01a0*/  LOP3.LUT R51, R41, R2, RZ, 0xfc, !PT ;  /* 0x0000000229337212 */ /* 0x000fc400078efcff */
[----:B------:R-:W-:Y:S02]  /*01b0*/  LEA.HI R3, R3, R6, RZ, 0x3 ;  /* 0x0000000603037211 */ /* 0x000fe400078f18ff */
[----:B---3--:R-:W-:Y:S01]  /*01c0*/  @P0 IADD3 R92, P1, PT, R4, R7, RZ ;  /* 0x00000007045c0210 */ /* 0x008fe20007f3e0ff */
[----:B------:R-:W-:Y:S01]  /*01d0*/  UIADD3 UR21, UPT, UPT, UR8, -0x61c88647, URZ ;  /* 0x9e3779b908157890 */ /* 0x000fe2000fffe0ff */
[----:B------:R-:W-:Y:S01]  /*01e0*/  LOP3.LUT R106, R51, 0x7f, RZ, 0x3c, !PT ;  /* 0x0000007f336a7812 */ /* 0x000fe200078e3cff */
[----:B------:R-:W-:Y:S01]  /*01f0*/  UIADD3 UR22, UPT, UPT, UR9, -0x4498517b, URZ ;  /* 0xbb67ae8509167890 */ /* 0x000fe2000fffe0ff */
[----:B------:R-:W-:Y:S01]  /*0200*/  SHF.R.S32.HI R3, RZ, 0x3, R3 ;  /* 0x00000003ff037819 */ /* 0x000fe20000011403 */
[----:B------:R-:W-:Y:S01]  /*0210*/  UIADD3 UR23, UPT, UPT, UR8, 0x3c6ef372, URZ ;  /* 0x3c6ef37208177890 */ /* 0x000fe2000fffe0ff */
[----:B------:R-:W-:Y:S01]  /*0220*/  @P0 IADD3.X R93, PT, PT, RZ, R5, RZ, P1, !PT ;  /* 0x00000005ff5d0210 */ /* 0x000fe20000ffe4ff */
[----:B------:R-:W-:Y:S02]  /*0230*/  UIADD3 UR24, UPT, UPT, UR9, 0x76cf5d0a, URZ ;  /* 0x76cf5d0a09187890 */ /* 0x000fe4000fffe0ff */
[----:B------:R-:W-:Y:S01]  /*0240*/  IMAD.IADD R106, R3, 0x1, R106 ;  /* 0x00000001036a7824 */ /* 0x000fe200078e026a */
[--C-:B------:R-:W-:Y:S01]  /*0250*/  SHF.R.U64 R119, R92, 0x2, R93.reuse ;  /* 0x000000025c777819 */ /* 0x100fe2000000125d */
[----:B------:R-:W-:Y:S01]  /*0260*/  UIADD3 UR25, UPT, UPT, UR8, -0x255992d5, URZ ;  /* 0xdaa66d2b08197890 */ /* 0x000fe2000fffe0ff */
[----:B------:R-:W-:Y:S01]  /*0270*/  SHF.R.U32.HI R105, RZ, 0x2, R93 ;  /* 0x00000002ff697819 */ /* 0x000fe2000001165d */
        /* <DEDUP_REMOVED lines=57> */
.L_x_14375:
        /* <DEDUP_REMOVED lines=13> */
[----:B------:R-:W-:-:S06]  /*06e0*/  @P4 LOP3.LUT R51, R51, 0x80, RZ, 0xfc, !PT ;  /* 0x0000008033334812 */ /* 0x000fcc00078efcff */
[----:B------:R-:W0:Y:S01]  /*06f0*/  @P3 LDC.64 R48, c[0x0][0x3d0] ;  /* 0x0000f400ff303b82 */ /* 0x000e220000000a00 */
[C---:B-1----:R-:W-:Y:S01]  /*0700*/  @P0 IMAD.WIDE.U32 R42, R51.reuse, 0x10, R20 ;  /* 0x00000010332a0825 */ /* 0x042fe200078e0014 */
[----:B------:R1:W5:Y:S03]  /*0710*/  @P4 LDG.E.128 R96, desc[UR6][R28.64] ;  /* 0x000000061c604981 */ /* 0x000366000c1e1d00 */
[----:B------:R-:W-:Y:S01]  /*0720*/  @P0 VIADD R51, R51, 0x80 ;  /* 0x0000008033330836 */ /* 0x000fe20000000000 */
[----:B------:R-:W5:Y:S03]  /*0730*/  @P0 LDG.E.128 R32, desc[UR6][R42.64] ;  /* 0x000000062a200981 */ /* 0x000f66000c1e1d00 */
[C---:B--2---:R-:W-:Y:S01]  /*0740*/  @P1 IMAD.WIDE.U32 R44, R51.reuse, 0x10, R36 ;  /* 0x00000010332c1825 */ /* 0x044fe200078e0024 */
[----:B------:R-:W-:-:S04]  /*0750*/  @P1 IADD3 R51, PT, PT, R51, 0x80, RZ ;  /* 0x0000008033331810 */ /* 0x000fc80007ffe0ff */
[----:B------:R-:W5:Y:S01]  /*0760*/  @P1 LDG.E.128 R24, desc[UR6][R44.64] ;  /* 0x000000062c181981 */ /* 0x000f62000c1e1d00 */
[----:B---3--:R-:W-:-:S04]  /*0770*/  @P2 IMAD.WIDE.U32 R46, R51, 0x10, R46 ;  /* 0x00000010332e2825 */ /* 0x008fc800078e002e */
[----:B------:R-:W-:Y:S01]  /*0780*/  @P2 VIADD R51, R51, 0x80 ;  /* 0x0000008033332836 */ /* 0x000fe20000000000 */
[----:B------:R-:W5:Y:S03]  /*0790*/  @P2 LDG.E.128 R16, desc[UR6][R46.64] ;  /* 0x000000062e102981 */ /* 0x000f66000c1e1d00 */
[----:B0-----:R-:W-:Y:S01]  /*07a0*/  @P3 IMAD.WIDE.U32 R36, R51, 0x10, R48 ;  /* 0x0000001033243825 */ /* 0x001fe200078e0030 */
[----:B------:R-:W-:Y:S02]  /*07b0*/  CS2R R12, SRZ ;  /* 0x00000000000c7805 */ /* 0x000fe4000001ff00 */
[----:B------:R-:W-:Y:S02]  /*07c0*/  CS2R R20, SRZ ;  /* 0x0000000000147805 */ /* 0x000fe4000001ff00 */
[----:B-1----:R-:W-:Y:S01]  /*07d0*/  CS2R R28, SRZ ;  /* 0x00000000001c7805 */ /* 0x002fe2000001ff00 */
[----:B------:R-:W-:Y:S01]  /*07e0*/  IMAD.MOV.U32 R14, RZ, RZ, RZ ;  /* 0x000000ffff0e7224 */ /* 0x000fe200078e00ff */
[----:B------:R0:W5:Y:S01]  /*07f0*/  @P3 LDG.E.128 R8, desc[UR6][R36.64] ;  /* 0x0000000624083981 */ /* 0x000162000c1e1d00 */
[----:B------:R-:W-:Y:S01]  /*0800*/  IMAD.MOV.U32 R30, RZ, RZ, RZ ;  /* 0x000000ffff1e7224 */ /* 0x000fe200078e00ff */
[----:B------:R-:W-:Y:S01]  /*0810*/  @P4 MOV R39, RZ ;  /* 0x000000ff00274202 */ /* 0x000fe20000000f00 */
[----:B------:R-:W-:Y:S01]  /*0820*/  IMAD.MOV.U32 R38, RZ, RZ, RZ ;  /* 0x000000ffff267224 */ /* 0x000fe200078e00ff */
[----:B------:R-:W-:-:S02]  /*0830*/  @P3 CS2R R6, SRZ ;  /* 0x0000000000063805 */ /* 0x000fc4000001ff00 */
[----:B------:R-:W-:Y:S01]  /*0840*/  @P3 CS2R R4, SRZ ;  /* 0x0000000000043805 */ /* 0x000fe2000001ff00 */
[----:B------:R-:W-:Y:S01]  /*0850*/  @P0 IMAD.MOV.U32 R31, RZ, RZ, RZ ;  /* 0x000000ffff1f0224 */ /* 0x000fe200078e00ff */
[----:B------:R-:W-:Y:S01]  /*0860*/  @P2 MOV R15, RZ ;  /* 0x000000ff000f2202 */ /* 0x000fe20000000f00 */
[----:B------:R-:W-:Y:S01]  /*0870*/  @P1 IMAD.MOV.U32 R23, RZ, RZ, RZ ;  /* 0x000000ffff171224 */ /* 0x000fe200078e00ff */
[----:B0-----:R-:W-:-:S07]  /*0880*/  CS2R R36, SRZ ;  /* 0x0000000000247805 */ /* 0x001fce000001ff00 */
.L_x_14376:
[----:B------:R-:W-:Y:S05]  /*0890*/  BSYNC.RECONVERGENT B0 ;  /* 0x0000000000007941 */ /* 0x000fea0003800200 */
.L_x_14374:
[----:B------:R-:W0:Y:S02]  /*08a0*/  LDCU UR4, c[0x0][0x384] ;  /* 0x00007080ff0477ac */ /* 0x000e240008000800 */
[----:B0-----:R-:W-:-:S06]  /*08b0*/  UISETP.GE.AND UP0, UPT, UR16, UR4, UPT ;  /* 0x000000041000728c */ /* 0x001fcc000bf06270 */
[----:B------:R-:W-:-:S13]  /*08c0*/  PLOP3.LUT P0, PT, PT, PT, UP0, 0x80, 0x8 ;  /* 0x000000000008781c */ /* 0x000fda0003f0f008 */
[----:B------:R-:W-:Y:S05]  /*08d0*/  @P0 EXIT ;  /* 0x000000000000094d */ /* 0x000fea0003800000 */
[----:B------:R-:W-:Y:S01]  /*08e0*/  IMAD.HI.U32 R40, R107, -0x326172a9, RZ ;  /* 0xcd9e8d576b287827 */ /* 0x000fe200078e00ff */
[----:B------:R-:W-:Y:S01]  /*08f0*/  LOP3.LUT R92, R92, 0x3, RZ, 0xc0, !PT ;  /* 0x000000035c5c7812 */ /* 0x000fe200078ec0ff */
[----:B------:R-:W0:Y:S02]  /*0900*/  LDCU UR17, c[0x0][0x408] ;  /* 0x00008100ff1177ac */ /* 0x000e240008000800 */
[----:B------:R-:W-:Y:S01]  /*0910*/  IMAD.HI.U32 R42, R119, -0x2daee0ad, RZ ;  /* 0xd2511f53772a7827 */ /* 0x000fe200078e00ff */
        /* <DEDUP_REMOVED lines=40> */
[----:B------:R-:W3:Y:S03]  /*0ba0*/  LDCU.64 UR14, c[0x0][0x380] ;  /* 0x00007000ff0e77ac */ /* 0x000ee60008000a00 */
[----:B------:R-:W-:Y:S01]  /*0bb0*/  IMAD R46, R43, -0x2daee0ad, RZ ;  /* 0xd2511f532b2e7824 */ /* 0x000fe200078e02ff */
[----:B------:R-:W-:Y:S01]  /*0bc0*/  LOP3.LUT R40, R47, UR12, R40, 0x96, !PT ;  /* 0x0000000c2f287c12 */ /* 0x000fe2000f8e9628 */
[----:B------:R-:W-:-:S04]  /*0bd0*/  IMAD.HI.U32 R45, R42, -0x2daee0ad, RZ ;  /* 0xd2511f532a2d7827 */ /* 0x000fc800078e00ff */
[----:B------:R-:W-:Y:S01]  /*0be0*/  IMAD R44, R44, -0x326172a9, RZ ;  /* 0xcd9e8d572c2c7824 */ /* 0x000fe200078e02ff */
[----:B------:R-:W-:Y:S01]  /*0bf0*/  LOP3.LUT R45, R46, UR30, R45, 0x96, !PT ;  /* 0x0000001e2e2d7c12 */ /* 0x000fe2000f8e962d */
[----:B------:R-:W-:Y:S01]  /*0c00*/  IMAD.HI.U32 R43, R40, -0x326172a9, RZ ;  /* 0xcd9e8d57282b7827 */ /* 0x000fe200078e00ff */
[----:B------:R-:W-:-:S03]  /*0c10*/  LOP3.LUT R46, R3, 0x7f, RZ, 0xc0, !PT ;  /* 0x0000007f032e7812 */ /* 0x000fc600078ec0ff */
[----:B------:R-:W-:Y:S01]  /*0c20*/  IMAD.SHL.U32 R3, R3, 0x2, RZ ;  /* 0x0000000203037824 */ /* 0x000fe200078e00ff */
[----:B------:R-:W-:Y:S01]  /*0c30*/  LOP3.LUT R43, R44, UR13, R43, 0x96, !PT ;  /* 0x0000000d2c2b7c12 */ /* 0x000fe2000f8e962b */
[----:B------:R-:W-:Y:S01]  /*0c40*/  IMAD R42, R42, -0x2daee0ad, RZ ;  /* 0xd2511f532a2a7824 */ /* 0x000fe200078e02ff */
[----:B------:R-:W-:Y:S01]  /*0c50*/  VIADDMNMX R44, R46, -R41, RZ, !PT ;  /* 0x800000292e2c7246 */ /* 0x000fe200078001ff */
[----:B------:R-:W-:Y:S01]  /*0c60*/  IMAD R47, R40, -0x326172a9, RZ ;  /* 0xcd9e8d57282f7824 */ /* 0x000fe200078e02ff */
[----:B------:R-:W-:Y:S01]  /*0c70*/  LOP3.LUT R3, R3, 0xffffff00, RZ, 0xc0, !PT ;  /* 0xffffff0003037812 */ /* 0x000fe200078ec0ff */
[----:B------:R-:W-:Y:S01]  /*0c80*/  IMAD.HI.U32 R41, R43, -0x2daee0ad, RZ ;  /* 0xd2511f532b297827 */ /* 0x000fe200078e00ff */
[----:B------:R-:W-:Y:S01]  /*0c90*/  VIMNMX R44, PT, PT, R44, 0x20, PT ;  /* 0x000000202c2c7848 */ /* 0x000fe20003fe0100 */
[----:B------:R-:W4:Y:S02]  /*0ca0*/  LDCU.64 UR12, c[0x0][0x3a0] ;  /* 0x00007400ff0c77ac */ /* 0x000f240008000a00 */
[----:B------:R-:W-:Y:S01]  /*0cb0*/  IMAD R2, R2, -0x20, R46 ;  /* 0xffffffe002027824 */ /* 0x000fe200078e022e */
[----:B------:R-:W-:Y:S01]  /*0cc0*/  LOP3.LUT R41, R42, UR11, R41, 0x96, !PT ;  /* 0x0000000b2a297c12 */ /* 0x000fe2000f8e9629 */
[----:B------:R-:W-:-:S02]  /*0cd0*/  IMAD R44, R44, 0x8, R3 ;  /* 0x000000082c2c7824 */ /* 0x000fc400078e0203 */
[C---:B------:R-:W-:Y:S01]  /*0ce0*/  IMAD.HI.U32 R40, R45.reuse, -0x326172a9, RZ ;  /* 0xcd9e8d572d287827 */ /* 0x040fe200078e00ff */
[----:B------:R-:W-:Y:S02]  /*0cf0*/  VIMNMX R2, PT, PT, RZ, R2, !PT ;  /* 0x00000002ff027248 */ /* 0x000fe40007fe0100 */
[----:B------:R-:W-:Y:S01]  /*0d00*/  I2FP.F32.U32 R44, R44 ;  /* 0x0000002c002c7245 */ /* 0x000fe20000201000 */
[----:B------:R-:W-:Y:S01]  /*0d10*/  IMAD R45, R45, -0x326172a9, RZ ;  /* 0xcd9e8d572d2d7824 */ /* 0x000fe200078e02ff */
[----:B------:R-:W-:Y:S01]  /*0d20*/  LOP3.LUT R40, R47, UR10, R40, 0x96, !PT ;  /* 0x0000000a2f287c12 */ /* 0x000fe2000f8e9628 */
[----:B------:R-:W-:Y:S01]  /*0d30*/  IMAD.HI.U32 R94, R41, -0x326172a9, RZ ;  /* 0xcd9e8d57295e7827 */ /* 0x000fe200078e00ff */
[----:B------:R0:W0:Y:S01]  /*0d40*/  MUFU.RCP R93, R44 ;  /* 0x0000002c005d7308 */ /* 0x0000220000001000 */
[----:B------:R-:W-:Y:S01]  /*0d50*/  VIMNMX R2, PT, PT, R2, 0x20, PT ;  /* 0x0000002002027848 */ /* 0x000fe20003fe0100 */
[----:B------:R-:W0:Y:S01]  /*0d60*/  LDCU.64 UR10, c[0x0][0x398] ;  /* 0x00007300ff0a77ac */ /* 0x000e220008000a00 */
[----:B------:R-:W-:Y:S01]  /*0d70*/  IMAD R42, R43, -0x2daee0ad, RZ ;  /* 0xd2511f532b2a7824 */ /* 0x000fe200078e02ff */
[----:B------:R-:W-:Y:S01]  /*0d80*/  LOP3.LUT R94, R45, UR31, R94, 0x96, !PT ;  /* 0x0000001f2d5e7c12 */ /* 0x000fe2000f8e965e */
[----:B------:R-:W-:Y:S01]  /*0d90*/  IMAD.HI.U32 R95, R40, -0x2daee0ad, RZ ;  /* 0xd2511f53285f7827 */ /* 0x000fe200078e00ff */
[----:B------:R-:W-:-:S03]  /*0da0*/  LEA R104, R2, R3, 0x3 ;  /* 0x0000000302687211 */ /* 0x000fc600078e18ff */
[----:B------:R-:W-:Y:S01]  /*0db0*/  IMAD.MOV.U32 R3, RZ, RZ, RZ ;  /* 0x000000ffff037224 */ /* 0x000fe200078e00ff */
[----:B------:R-:W-:Y:S01]  /*0dc0*/  LOP3.LUT R95, R42, UR20, R95, 0x96, !PT ;  /* 0x000000142a5f7c12 */ /* 0x000fe2000f8e965f */
[----:B------:R-:W-:Y:S01]  /*0dd0*/  IMAD R117, R40, -0x2daee0ad, RZ ;  /* 0xd2511f5328757824 */ /* 0x000fe200078e02ff */
[----:B------:R-:W0:Y:S01]  /*0de0*/  LDCU UR20, c[0x0][0x400] ;  /* 0x00008000ff1477ac */ /* 0x000e220008000800 */
[----:B-1234-:R-:W-:-:S07]  /*0df0*/  IMAD R2, R41, -0x326172a9, RZ ;  /* 0xcd9e8d5729027824 */ /* 0x01efce00078e02ff */
.L_x_15015:
[----:B------:R-:W-:Y:S01]  /*0e00*/  UIMAD UR4, UR16, UR18, URZ ;  /* 0x00000012100472a4 */ /* 0x000fe2000f8e02ff */
[----:B------:R-:W-:Y:S01]  /*0e10*/  LOP3.LUT P0, RZ, R118, 0x200, RZ, 0xc0, !PT ;  /* 0x0000020076ff7812 */ /* 0x000fe2000780c0ff */
[----:B------:R-:W-:Y:S02]  /*0e20*/  BSSY.RECONVERGENT B0, `(.L_x_14377) ;  /* 0x0000975000007945 */ /* 0x000fe40003800200 */
[----:B------:R-:W-:-:S04]  /*0e30*/  USHF.R.S32.HI UR5, URZ, 0x1f, UR4 ;  /* 0x0000001fff057899 */ /* 0x000fc80008011404 */
[----:B------:R-:W-:-:S06]  /*0e40*/  ULEA.HI UR5, UR5, UR4, URZ, 0x3 ;  /* 0x0000000405057291 */ /* 0x000fcc000f8f18ff */
[----:B01234-:R-:W-:-:S05]  /*0e50*/  IMAD.U32 R89, RZ, RZ, UR5 ;  /* 0x00000005ff597e24 */ /* 0x01ffca000f8e00ff */
[----:B------:R-:W-:-:S04]  /*0e60*/  LEA.HI.SX32 R116, R89, R0, 0x1d ;  /* 0x0000000059747211 */ /* 0x000fc800078feaff */
[----:B------:R-:W-:Y:S01]  /*0e70*/  MOV R0, R116 ;  /* 0x0000007400007202 */ /* 0x000fe20000000f00 */
        /* <DEDUP_REMOVED lines=34> */
.L_x_14382:
        /* <DEDUP_REMOVED lines=13> */
.L_x_14384:
[----:B------:R-:W-:Y:S05]  /*1170*/  BSYNC.RECONVERGENT B2 ;  /* 0x0000000000027941 */ /* 0x000fea0003800200 */
.L_x_14383:
        /* <DEDUP_REMOVED lines=61> */
.L_x_14381:
[----:B------:R-:W-:Y:S05]  /*1550*/  BSYNC.RECONVERGENT B1 ;  /* 0x0000000000017941 */ /* 0x000fea0003800200 */
.L_x_14380:
[----:B------:R-:W0:Y:S01]  /*1560*/  LDC R88, c[0x0][0x404] ;  /* 0x00010100ff587b82 */ /* 0x000e220000000800 */
[----:B------:R-:W-:Y:S01]  /*1570*/  I2FP.F32.U32 R49, R48 ;  /* 0x0000003000317245 */ /* 0x000fe20000201000 */
[----:B------:R-:W-:Y:S01]  /*1580*/  HFMA2 R48, -RZ, RZ, 0.1171875, 0 ;  /* 0x2f800000ff307431 */ /* 0x000fe200000001ff */
[----:B------:R-:W-:Y:S01]  /*1590*/  ISETP.NE.AND P2, PT, R51, 0x1, PT ;  /* 0x000000013300780c */ /* 0x000fe20003f45270 */
[----:B------:R-:W-:Y:S01]  /*15a0*/  BSSY.RECONVERGENT B1, `(.L_x_14385) ;  /* 0x000005c000017945 */ /* 0x000fe20003800200 */
[----:B------:R-:W-:Y:S01]  /*15b0*/  LOP3.LUT R118, R118, 0xffffffef, RZ, 0xc0, !PT ;  /* 0xffffffef76767812 */ /* 0x000fe200078ec0ff */
[----:B------:R-:W-:Y:S02]  /*15c0*/  IMAD.MOV.U32 R89, RZ, RZ, 0x2 ;  /* 0x00000002ff597424 */ /* 0x000fe400078e00ff */
[----:B------:R-:W-:Y:S02]  /*15d0*/  IMAD.MOV.U32 R50, RZ, RZ, R2 ;  /* 0x000000ffff327224 */ /* 0x000fe400078e0002 */
[----:B------:R-:W-:-:S05]  /*15e0*/  FFMA.FTZ R49, R49, R48, 1.1641532182693481445e-10 ;  /* 0x2f00000031317423 */ /* 0x000fca0000010030 */
[----:B0-----:R-:W-:Y:S01]  /*15f0*/  FSETP.LE.FTZ.AND P3, PT, R49, R88, PT ;  /* 0x000000583100720b */ /* 0x001fe20003f73000 */
[----:B-----5:R-:W-:-:S12]  /*1600*/  HADD2.F32 R49, -RZ, R68.H0_H0 ;  /* 0x20000044ff317230 */ /* 0x020fd80000004100 */
        /* <DEDUP_REMOVED lines=10> */
.L_x_14387:
        /* <DEDUP_REMOVED lines=13> */
.L_x_14389:
[----:B------:R-:W-:Y:S05]  /*1780*/  BSYNC.RECONVERGENT B2 ;  /* 0x0000000000027941 */ /* 0x000fea0003800200 */
.L_x_14388:
        /* <DEDUP_REMOVED lines=61> */
.L_x_14386:
[----:B------:R-:W-:Y:S05]  /*1b60*/  BSYNC.RECONVERGENT B1 ;  /* 0x0000000000017941 */ /* 0x000fea0003800200 */
.L_x_14385:
        /* <DEDUP_REMOVED lines=19> */
.L_x_14392:
        /* <DEDUP_REMOVED lines=13> */
.L_x_14394:
[----:B------:R-:W-:Y:S05]  /*1d70*/  BSYNC.RECONVERGENT B2 ;  /* 0x0000000000027941 */ /* 0x000fea0003800200 */
.L_x_14393:
        /* <DEDUP_REMOVED lines=61> */
.L_x_14391:
[----:B------:R-:W-:Y:S05]  /*2150*/  BSYNC.RECONVERGENT B1 ;  /* 0x0000000000017941 */ /* 0x000fea0003800200 */
.L_x_14390:
[----:B------:R-:W-:Y:S01]  /*2160*/  I2FP.F32.U32 R51, R50 ;  /* 0x0000003200337245 */ /* 0x000fe20000201000 */
[----:B------:R-:W-:Y:S01]  /*2170*/  BSSY.RECONVERGENT B1, `(.L_x_14395) ;  /* 0x000005d000017945 */ /* 0x000fe20003800200 */
[----:B------:R-:W-:Y:S01]  /*2180*/  ISETP.NE.AND P2, PT, R90, 0x1, PT ;  /* 0x000000015a00780c */ /* 0x000fe20003f45270 */
[----:B------:R-:W-:Y:S01]  /*2190*/  HADD2.F32 R50, -RZ, R69.H0_H0 ;  /* 0x20000045ff327230 */ /* 0x000fe20000004100 */
        /* <DEDUP_REMOVED lines=15> */
.L_x_14397:
        /* <DEDUP_REMOVED lines=13> */
.L_x_14399:
[----:B------:R-:W-:Y:S05]  /*2360*/  BSYNC.RECONVERGENT B2 ;  /* 0x0000000000027941 */ /* 0x000fea0003800200 */
.L_x_14398:
        /* <DEDUP_REMOVED lines=61> */
.L_x_14396:
[----:B------:R-:W-:Y:S05]  /*2740*/  BSYNC.RECONVERGENT B1 ;  /* 0x0000000000017941 */ /* 0x000fea0003800200 */
.L_x_14395:
        /* <DEDUP_REMOVED lines=19> */
.L_x_14402:
        /* <DEDUP_REMOVED lines=13> */
.L_x_14404:
[----:B------:R-:W-:Y:S05]  /*2950*/  BSYNC.RECONVERGENT B2 ;  /* 0x0000000000027941 */ /* 0x000fea0003800200 */
.L_x_14403:
        /* <DEDUP_REMOVED lines=61> */
.L_x_14401:
[----:B------:R-:W-:Y:S05]  /*2d30*/  BSYNC.RECONVERGENT B1 ;  /* 0x0000000000017941 */ /* 0x000fea0003800200 */
.L_x_14400:
        /* <DEDUP_REMOVED lines=17> */
.L_x_14407:
        /* <DEDUP_REMOVED lines=13> */
.L_x_14409:
[----:B------:R-:W-:Y:S05]  /*2f20*/  BSYNC.RECONVERGENT B2 ;  /* 0x0000000000027941 */ /* 0x000fea0003800200 */
.L_x_14408:
        /* <DEDUP_REMOVED lines=61> */
.L_x_14406:
[----:B------:R-:W-:Y:S05]  /*3300*/  BSYNC.RECONVERGENT B1 ;  /* 0x0000000000017941 */ /* 0x000fea0003800200 */
.L_x_14405:
        /* <DEDUP_REMOVED lines=17> */
.L_x_14412:
        /* <DEDUP_REMOVED lines=13> */
.L_x_14414:
[----:B------:R-:W-:Y:S05]  /*34f0*/  BSYNC.RECONVERGENT B2 ;  /* 0x0000000000027941 */ /* 0x000fea0003800200 */
.L_x_14413:
        /* <DEDUP_REMOVED lines=61> */
.L_x_14411:
[----:B------:R-:W-:Y:S05]  /*38d0*/  BSYNC.RECONVERGENT B1 ;  /* 0x0000000000017941 */ /* 0x000fea0003800200 */
.L_x_14410:
[----:B------:R-:W-:Y:S01]  /*38e0*/  ISETP.NE.AND P5, PT, R117, 0x1, PT ;  /* 0x000000017500780c */ /* 0x000fe20003fa5270 */
[----:B------:R-:W-:Y:S01]  /*38f0*/  BSSY.RECONVERGENT B1, `(.L_x_14415) ;  /* 0x000005b000017945 */ /* 0x000fe20003800200 */
[----:B------:R-:W-:Y:S01]  /*3900*/  I2FP.F32.U32 R89, R90 ;  /* 0x0000005a00597245 */ /* 0x000fe20000201000 */
[----:B------:R-:W-:Y:S02]  /*3910*/  IMAD.MOV.U32 R92, RZ, RZ, 0x2 ;  /* 0x00000002ff5c7424 */ /* 0x000fe400078e00ff */
        /* <DEDUP_REMOVED lines=13> */
.L_x_14417:
        /* <DEDUP_REMOVED lines=13> */
.L_x_14419:
[----:B------:R-:W-:Y:S05]  /*3ac0*/  BSYNC.RECONVERGENT B2 ;  /* 0x0000000000027941 */ /* 0x000fea0003800200 */
.L_x_14418:
        /* <DEDUP_REMOVED lines=61> */
.L_x_14416:
[----:B------:R-:W-:Y:S05]  /*3ea0*/  BSYNC.RECONVERGENT B1 ;  /* 0x0000000000017941 */ /* 0x000fea0003800200 */
.L_x_14415:
[----:B------:R-:W-:Y:S01]  /*3eb0*/  I2FP.F32.U32 R91, R90 ;  /* 0x0000005a005b7245 */ /* 0x000fe20000201000 */
[----:B------:R-:W-:Y:S01]  /*3ec0*/  FMUL.FTZ R49, R49, UR17 ;  /* 0x0000001131317c20 */ /* 0x000fe20008410000 */
[----:B------:R-:W-:Y:S01]  /*3ed0*/  P2R R117, PR, RZ, 0x2 ;  /* 0x00000002ff757803 */ /* 0x000fe20000000000 */
[----:B------:R-:W-:Y:S01]  /*3ee0*/  HADD2.F32 R90, -RZ, R71.H1_H1 ;  /* 0x30000047ff5a7230 */ /* 0x000fe20000004100 */
[----:B------:R-:W-:Y:S01]  /*3ef0*/  LOP3.LUT P1, RZ, R118, 0x10, RZ, 0xc0, !PT ;  /* 0x0000001076ff7812 */ /* 0x000fe2000782c0ff */
[----:B------:R-:W-:Y:S01]  /*3f00*/  FFMA.FTZ R91, R91, R48, 1.1641532182693481445e-10 ;  /* 0x2f0000005b5b7423 */ /* 0x000fe20000010030 */
[----:B------:R-:W-:Y:S01]  /*3f10*/  FMUL.FTZ R48, R70, UR17 ;  /* 0x0000001146307c20 */ /* 0x000fe20008410000 */
[----:B------:R-:W-:Y:S01]  /*3f20*/  P2R R120, PR, RZ, 0x1 ;  /* 0x00000001ff787803 */ /* 0x000fe20000000000 */
[----:B------:R-:W-:Y:S01]  /*3f30*/  FMUL.FTZ R68, R68, UR17 ;  /* 0x0000001144447c20 */ /* 0x000fe20008410000 */
[----:B------:R-:W-:Y:S01]  /*3f40*/  LOP3.LUT P0, RZ, R118, 0x8, RZ, 0xc0, !PT ;  /* 0x0000000876ff7812 */ /* 0x000fe2000780c0ff */
[----:B------:R-:W-:Y:S01]  /*3f50*/  FMUL.FTZ R51, R51, UR17 ;  /* 0x0000001133337c20 */ /* 0x000fe20008410000 */
[----:B------:R-:W-:Y:S01]  /*3f60*/  FMUL.FTZ R71, R69, UR17 ;  /* 0x0000001145477c20 */ /* 0x000fe20008410000 */
        /* <DEDUP_REMOVED lines=26> */
.L_x_14379:
        /* <DEDUP_REMOVED lines=16> */
.L_x_14423:
        /* <DEDUP_REMOVED lines=13> */
.L_x_14425:
[----:B------:R-:W-:Y:S05]  /*42e0*/  BSYNC.RECONVERGENT B2 ;  /* 0x0000000000027941 */ /* 0x000fea0003800200 */
.L_x_14424:
        /* <DEDUP_REMOVED lines=61> */
.L_x_14422:
[----:B------:R-:W-:Y:S05]  /*46c0*/  BSYNC.RECONVERGENT B1 ;  /* 0x0000000000017941 */ /* 0x000fea0003800200 */
.L_x_14421:
        /* <DEDUP_REMOVED lines=23> */
.L_x_14428:
        /* <DEDUP_REMOVED lines=13> */
.L_x_14430:
[----:B------:R-:W-:Y:S05]  /*4910*/  BSYNC.RECONVERGENT B2 ;  /* 0x0000000000027941 */ /* 0x000fea0003800200 */
.L_x_14429:
        /* <DEDUP_REMOVED lines=61> */
.L_x_14427:
[----:B------:R-:W-:Y:S05]  /*4cf0*/  BSYNC.RECONVERGENT B1 ;  /* 0x0000000000017941 */ /* 0x000fea0003800200 */
.L_x_14426:
        /* <DEDUP_REMOVED lines=23> */
.L_x_14433:
        /* <DEDUP_REMOVED lines=13> */
.L_x_14435:
[----:B------:R-:W-:Y:S05]  /*4f40*/  BSYNC.RECONVERGENT B2 ;  /* 0x0000000000027941 */ /* 0x000fea0003800200 */
.L_x_14434:
        /* <DEDUP_REMOVED lines=61> */
.L_x_14432:
[----:B------:R-:W-:Y:S05]  /*5320*/  BSYNC.RECONVERGENT B1 ;  /* 0x0000000000017941 */ /* 0x000fea0003800200 */
.L_x_14431:
[----:B------:R-:W-:Y:S01]  /*5330*/  I2FP.F32.U32 R49, R49 ;  /* 0x0000003100317245 */ /* 0x000fe20000201000 */
[----:B------:R-:W-:Y:S01]  /*5340*/  HADD2.F32 R68, -RZ, R68.H1_H1 ;  /* 0x30000044ff447230 */ /* 0x000fe20000004100 */
[----:B------:R-:W-:Y:S01]  /*5350*/  ISETP.NE.AND P2, PT, R91, 0x1, PT ;  /* 0x000000015b00780c */ /* 0x000fe20003f45270 */
[----:B------:R-:W-:Y:S01]  /*5360*/  BSSY.RECONVERGENT B1, `(.L_x_14436) ;  /* 0x000005c000017945 */ /* 0x000fe20003800200 */
[----:B------:R-:W-:Y:S01]  /*5370*/  LOP3.LUT R118, R118, 0xfffffff7, RZ, 0xc0, !PT ;  /* 0xfffffff776767812 */ /* 0x000fe200078ec0ff */
[----:B------:R-:W-:Y:S01]  /*5380*/  FFMA.FTZ R49, R49, R90, 1.1641532182693481445e-10 ;  /* 0x2f00000031317423 */ /* 0x000fe2000001005a */
[----:B------:R-:W-:Y:S02]  /*5390*/  IMAD.MOV.U32 R92, RZ, RZ, 0x2 ;  /* 0x00000002ff5c7424 */ /* 0x000fe400078e00ff */
[----:B------:R-:W-:Y:S02]  /*53a0*/  IMAD.MOV.U32 R50, RZ, RZ, R2 ;  /* 0x000000ffff327224 */ /* 0x000fe400078e0002 */
[----:B------:R-:W-:Y:S01]  /*53b0*/  FSETP.LE.FTZ.AND P4, PT, R49, R88, PT ;  /* 0x000000583100720b */ /* 0x000fe20003f93000 */
[----:B------:R-:W-:-:S12]  /*53c0*/  FMUL.FTZ R49, R89, R68 ;  /* 0x0000004459317220 */ /* 0x000fd80000410000 */
        /* <DEDUP_REMOVED lines=10> */
.L_x_14438:
        /* <DEDUP_REMOVED lines=13> */
.L_x_14440:
[----:B------:R-:W-:Y:S05]  /*5540*/  BSYNC.RECONVERGENT B2 ;  /* 0x0000000000027941 */ /* 0x000fea0003800200 */
.L_x_14439:
        /* <DEDUP_REMOVED lines=61> */
.L_x_14437:
[----:B------:R-:W-:Y:S05]  /*5920*/  BSYNC.RECONVERGENT B1 ;  /* 0x0000000000017941 */ /* 0x000fea0003800200 */
.L_x_14436:
[----:B------:R-:W-:Y:S01]  /*5930*/  I2FP.F32.U32 R51, R50 ;  /* 0x0000003200337245 */ /* 0x000fe20000201000 */
[----:B------:R-:W-:Y:S01]  /*5940*/  HADD2.F32 R50, -RZ, R100.H1_H1 ;  /* 0x30000064ff327230 */ /* 0x000fe20000004100 */
[----:B------:R-:W-:Y:S01]  /*5950*/  ISETP.NE.AND P3, PT, R92, 0x1, PT ;  /* 0x000000015c00780c */ /* 0x000fe20003f65270 */
[----:B------:R-:W-:Y:S01]  /*5960*/  BSSY.RECONVERGENT B1, `(.L_x_14441) ;  /* 0x000005f000017945 */ /* 0x000fe20003800200 */
[----:B------:R-:W-:Y:S01]  /*5970*/  FSEL R49, R49, RZ, P4 ;  /* 0x000000ff31317208 */ /* 0x000fe20002000000 */
        /* <DEDUP_REMOVED lines=18> */
.L_x_14443:
        /* <DEDUP_REMOVED lines=13> */
.L_x_14445:
[----:B------:R-:W-:Y:S05]  /*5b70*/  BSYNC.RECONVERGENT B2 ;  /* 0x0000000000027941 */ /* 0x000fea0003800200 */
.L_x_14444:
        /* <DEDUP_REMOVED lines=61> */
.L_x_14442:
[----:B------:R-:W-:Y:S05]  /*5f50*/  BSYNC.RECONVERGENT B1 ;  /* 0x0000000000017941 */ /* 0x000fea0003800200 */
.L_x_14441:
        /* <DEDUP_REMOVED lines=20> */
.L_x_14448:
        /* <DEDUP_REMOVED lines=13> */
.L_x_14450:
[----:B------:R-:W-:Y:S05]  /*6170*/  BSYNC.RECONVERGENT B2 ;  /* 0x0000000000027941 */ /* 0x000fea0003800200 */
.L_x_14449:
        /* <DEDUP_REMOVED lines=61> */
.L_x_14447:
[----:B------:R-:W-:Y:S05]  /*6550*/  BSYNC.RECONVERGENT B1 ;  /* 0x0000000000017941 */ /* 0x000fea0003800200 */
.L_x_14446:
        /* <DEDUP_REMOVED lines=23> */
.L_x_14453:
        /* <DEDUP_REMOVED lines=13> */
.L_x_14455:
[----:B------:R-:W-:Y:S05]  /*67a0*/  BSYNC.RECONVERGENT B2 ;  /* 0x0000000000027941 */ /* 0x000fea0003800200 */
.L_x_14454:
        /* <DEDUP_REMOVED lines=61> */
.L_x_14452:
[----:B------:R-:W-:Y:S05]  /*6b80*/  BSYNC.RECONVERGENT B1 ;  /* 0x0000000000017941 */ /* 0x000fea0003800200 */
.L_x_14451:
        /* <DEDUP_REMOVED lines=20> */
.L_x_14458:
        /* <DEDUP_REMOVED lines=13> */
.L_x_14460:
[----:B------:R-:W-:Y:S05]  /*6da0*/  BSYNC.RECONVERGENT B2 ;  /* 0x0000000000027941 */ /* 0x000fea0003800200 */
.L_x_14459:
        /* <DEDUP_REMOVED lines=61> */
.L_x_14457:
[----:B------:R-:W-:Y:S05]  /*7180*/  BSYNC.RECONVERGENT B1 ;  /* 0x0000000000017941 */ /* 0x000fea0003800200 */
.L_x_14456:
        /* <DEDUP_REMOVED lines=23> */
.L_x_14463:
        /* <DEDUP_REMOVED lines=13> */
.L_x_14465:
[----:B------:R-:W-:Y:S05]  /*73d0*/  BSYNC.RECONVERGENT B2 ;  /* 0x0000000000027941 */ /* 0x000fea0003800200 */
.L_x_14464:
        /* <DEDUP_REMOVED lines=61> */
.L_x_14462:
[----:B------:R-:W-:Y:S05]  /*77b0*/  BSYNC.RECONVERGENT B1 ;  /* 0x0000000000017941 */ /* 0x000fea0003800200 */
.L_x_14461:
        /* <DEDUP_REMOVED lines=18> */
.L_x_14468:
        /* <DEDUP_REMOVED lines=13> */
.L_x_14470:
[----:B------:R-:W-:Y:S05]  /*79b0*/  BSYNC.RECONVERGENT B2 ;  /* 0x0000000000027941 */ /* 0x000fea0003800200 */
.L_x_14469:
        /* <DEDUP_REMOVED lines=61> */
.L_x_14467:
[----:B------:R-:W-:Y:S05]  /*7d90*/  BSYNC.RECONVERGENT B1 ;  /* 0x0000000000017941 */ /* 0x000fea0003800200 */
.L_x_14466:
        /* <DEDUP_REMOVED lines=23> */
.L_x_14473:
        /* <DEDUP_REMOVED lines=13> */
.L_x_14475:
[----:B------:R-:W-:Y:S05]  /*7fe0*/  BSYNC.RECONVERGENT B2 ;  /* 0x0000000000027941 */ /* 0x000fea0003800200 */
.L_x_14474:
        /* <DEDUP_REMOVED lines=61> */
.L_x_14472:
[----:B------:R-:W-:Y:S05]  /*83c0*/  BSYNC.RECONVERGENT B1 ;  /* 0x0000000000017941 */ /* 0x000fea0003800200 */
.L_x_14471:
[----:B------:R-:W-:Y:S01]  /*83d0*/  ISETP.NE.AND P4, PT, R114, 0x1, PT ;  /* 0x000000017200780c */ /* 0x000fe20003f85270 */
[----:B------:R-:W-:Y:S01]  /*83e0*/  HADD2.F32 R92, -RZ, R70.H1_H1 ;  /* 0x30000046ff5c7230 */ /* 0x000fe20000004100 */
[----:B------:R-:W-:Y:S01]  /*83f0*/  I2FP.F32.U32 R69, R69 ;  /* 0x0000004500457245 */ /* 0x000fe20000201000 */
[----:B------:R-:W-:Y:S01]  /*8400*/  BSSY.RECONVERGENT B1, `(.L_x_14476) ;  /* 0x000005a000017945 */ /* 0x000fe20003800200 */
[----:B------:R-:W-:Y:S01]  /*8410*/  IMAD.MOV.U32 R115, RZ, RZ, 0x2 ;  /* 0x00000002ff737424 */ /* 0x000fe200078e00ff */
[----:B------:R-:W-:Y:S02]  /*8420*/  MOV R70, R2 ;  /* 0x0000000200467202 */ /* 0x000fe40000000f00 */
        /* <DEDUP_REMOVED lines=12> */
.L_x_14478:
        /* <DEDUP_REMOVED lines=13> */
.L_x_14480:
[----:B------:R-:W-:Y:S05]  /*85c0*/  BSYNC.RECONVERGENT B2 ;  /* 0x0000000000027941 */ /* 0x000fea0003800200 */
.L_x_14479:
        /* <DEDUP_REMOVED lines=61> */
.L_x_14477:
[----:B------:R-:W-:Y:S05]  /*89a0*/  BSYNC.RECONVERGENT B1 ;  /* 0x0000000000017941 */ /* 0x000fea0003800200 */
.L_x_14476:
        /* <DEDUP_REMOVED lines=23> */
.L_x_14483:
        /* <DEDUP_REMOVED lines=13> */
.L_x_14485:
[----:B------:R-:W-:Y:S05]  /*8bf0*/  BSYNC.RECONVERGENT B2 ;  /* 0x0000000000027941 */ /* 0x000fea0003800200 */
.L_x_14484:
        /* <DEDUP_REMOVED lines=61> */
.L_x_14482:
[----:B------:R-:W-:Y:S05]  /*8fd0*/  BSYNC.RECONVERGENT B1 ;  /* 0x0000000000017941 */ /* 0x000fea0003800200 */
.L_x_14481:
        /* <DEDUP_REMOVED lines=18> */
.L_x_14488:
        /* <DEDUP_REMOVED lines=13> */
.L_x_14490:
[----:B------:R-:W-:Y:S05]  /*91d0*/  BSYNC.RECONVERGENT B2 ;  /* 0x0000000000027941 */ /* 0x000fea0003800200 */
.L_x_14489:
        /* <DEDUP_REMOVED lines=61> */
.L_x_14487:
[----:B------:R-:W-:Y:S05]  /*95b0*/  BSYNC.RECONVERGENT B1 ;  /* 0x0000000000017941 */ /* 0x000fea0003800200 */
.L_x_14486:
        /* <DEDUP_REMOVED lines=23> */
.L_x_14493:
        /* <DEDUP_REMOVED lines=13> */
.L_x_14495:
[----:B------:R-:W-:Y:S05]  /*9800*/  BSYNC.RECONVERGENT B2 ;  /* 0x0000000000027941 */ /* 0x000fea0003800200 */
.L_x_14494:
        /* <DEDUP_REMOVED lines=61> */
.L_x_14492:
[----:B------:R-:W-:Y:S05]  /*9be0*/  BSYNC.RECONVERGENT B1 ;  /* 0x0000000000017941 */ /* 0x000fea0003800200 */
.L_x_14491:
        /* <DEDUP_REMOVED lines=18> */
.L_x_14498:
        /* <DEDUP_REMOVED lines=15> */
.L_x_14500:
[----:B------:R-:W-:Y:S05]  /*9e00*/  BSYNC.RECONVERGENT B2 ;  /* 0x0000000000027941 */ /* 0x000fea0003800200 */
.L_x_14499:
        /* <DEDUP_REMOVED lines=61> */
.L_x_14497:
[----:B------:R-:W-:Y:S05]  /*a1e0*/  BSYNC.RECONVERGENT B1 ;  /* 0x0000000000017941 */ /* 0x000fea0003800200 */
.L_x_14496:
[----:B------:R-:W-:Y:S01]  /*a1f0*/  I2FP.F32.U32 R91, R115 ;  /* 0x00000073005b7245 */ /* 0x000fe20000201000 */
[----:B------:R-:W-:Y:S01]  /*a200*/  HADD2.F32 R120, -RZ, R103.H1_H1 ;  /* 0x30000067ff787230 */ /* 0x000fe20000004100 */
[----:B------:R-:W-:-:S03]  /*a210*/  FSEL R71, R71, RZ, P5 ;  /* 0x000000ff47477208 */ /* 0x000fc60002800000 */
[----:B------:R-:W-:Y:S01]  /*a220*/  FFMA.FTZ R91, R91, R90, 1.1641532182693481445e-10 ;  /* 0x2f0000005b5b7423 */ /* 0x000fe2000001005a */
[----:B------:R-:W-:-:S04]  /*a230*/  FMUL.FTZ R120, R120, R89 ;  /* 0x0000005978787220 */ /* 0x000fc80000410000 */
[----:B------:R-:W-:-:S04]  /*a240*/  FSETP.GTU.FTZ.AND P6, PT, R91, R88, PT ;  /* 0x000000585b00720b */ /* 0x000fc80003fdc000 */
[----:B------:R-:W-:Y:S02]  /*a250*/  FSEL R120, R120, RZ, !P6 ;  /* 0x000000ff78787208 */ /* 0x000fe40007000000 */
[----:B------:R-:W-:-:S03]  /*a260*/  SEL R115, RZ, 0x1, P6 ;  /* 0x00000001ff737807 */ /* 0x000fc60003000000 */
[----:B------:R-:W-:-:S04]  /*a270*/  FADD.FTZ R71, R120, R71 ;  /* 0x0000004778477221 */ /* 0x000fc80000010000 */
[----:B------:R-:W-:-:S07]  /*a280*/  @P1 FADD.FTZ R71, R47, R71 ;  /* 0x000000472f471221 */ /* 0x000fce0000010000 */
.L_x_14420:
        /* <DEDUP_REMOVED lines=44> */
.L_x_14501:
[----:B------:R-:W-:Y:S02]  /*a550*/  IMAD.MOV.U32 R117, RZ, RZ, R0 ;  /* 0x000000ffff757224 */ /* 0x000fe400078e0000 */
[----:B------:R-:W-:-:S07]  /*a560*/  VIADD R0, R116, 0x80 ;  /* 0x0000008074007836 */ /* 0x000fce0000000000 */
.L_x_14378:
[----:B0-----:R-:W-:Y:S05]  /*a570*/  BSYNC.RECONVERGENT B0 ;  /* 0x0000000000007941 */ /* 0x001fea0003800200 */
.L_x_14377:
        /* <DEDUP_REMOVED lines=22> */
[----:B0-----:R-:W-:Y:S02]  /*a6e0*/  HFMA2 R55, -RZ, RZ, 0, 1.1920928955078125e-07 ;  /* 0x00000002ff377431 */ /* 0x001fe400000001ff */
        /* <DEDUP_REMOVED lines=13> */
.L_x_14507:
        /* <DEDUP_REMOVED lines=13> */
.L_x_14509:
[----:B------:R-:W-:Y:S05]  /*a890*/  BSYNC.RECONVERGENT B2 ;  /* 0x0000000000027941 */ /* 0x000fea0003800200 */
.L_x_14508:
        /* <DEDUP_REMOVED lines=60> */
.L_x_14506:
[----:B------:R-:W-:Y:S05]  /*ac60*/  BSYNC.RECONVERGENT B1 ;  /* 0x0000000000017941 */ /* 0x000fea0003800200 */
.L_x_14505:
        /* <DEDUP_REMOVED lines=23> */
.L_x_14512:
        /* <DEDUP_REMOVED lines=13> */
.L_x_14514:
[----:B------:R-:W-:Y:S05]  /*aeb0*/  BSYNC.RECONVERGENT B2 ;  /* 0x0000000000027941 */ /* 0x000fea0003800200 */
.L_x_14513:
        /* <DEDUP_REMOVED lines=61> */
.L_x_14511:
[----:B------:R-:W-:Y:S05]  /*b290*/  BSYNC.RECONVERGENT B1 ;  /* 0x0000000000017941 */ /* 0x000fea0003800200 */
.L_x_14510:
[----:B------:R-:W-:Y:S01]  /*b2a0*/  I2FP.F32.U32 R54, R54 ;  /* 0x0000003600367245 */ /* 0x000fe20000201000 */
[----:B------:R-:W-:Y:S01]  /*b2b0*/  HADD2.F32 R53, -RZ, R100.H0_H0 ;  /* 0x20000064ff357230 */ /* 0x000fe20000004100 */
[----:B------:R-:W-:Y:S01]  /*b2c0*/  ISETP.NE.AND P3, PT, R92, 0x1, PT ;  /* 0x000000015c00780c */ /* 0x000fe20003f65270 */
[----:B------:R-:W-:Y:S02]  /*b2d0*/  BSSY.RECONVERGENT B1, `(.L_x_14515) ;  /* 0x000005f000017945 */ /* 0x000fe40003800200 */
[----:B------:R-:W-:Y:S01]  /*b2e0*/  FFMA.FTZ R54, R54, R91, 1.1641532182693481445e-10 ;  /* 0x2f00000036367423 */ /* 0x000fe2000001005b */
[----:B------:R-:W-:Y:S01]  /*b2f0*/  FMUL.FTZ R55, R53, R90 ;  /* 0x0000005a35377220 */ /* 0x000fe20000410000 */
[----:B------:R-:W-:-:S03]  /*b300*/  FSEL R53, R52, RZ, P4 ;  /* 0x000000ff34357208 */ /* 0x000fc60002000000 */
[----:B------:R-:W-:-:S04]  /*b310*/  FSETP.GTU.FTZ.AND P2, PT, R54, R89, PT ;  /* 0x000000593600720b */ /* 0x000fc80003f5c000 */
        /* <DEDUP_REMOVED lines=15> */
.L_x_14517:
        /* <DEDUP_REMOVED lines=13> */
.L_x_14519:
[----:B------:R-:W-:Y:S05]  /*b4e0*/  BSYNC.RECONVERGENT B2 ;  /* 0x0000000000027941 */ /* 0x000fea0003800200 */
.L_x_14518:
        /* <DEDUP_REMOVED lines=61> */
.L_x_14516:
[----:B------:R-:W-:Y:S05]  /*b8c0*/  BSYNC.RECONVERGENT B1 ;  /* 0x0000000000017941 */ /* 0x000fea0003800200 */
.L_x_14515:
[----:B------:R-:W-:Y:S01]  /*b8d0*/  I2FP.F32.U32 R54, R53 ;  /* 0x0000003500367245 */ /* 0x000fe20000201000 */
[----:B------:R-:W-:Y:S01]  /*b8e0*/  HADD2.F32 R53, -RZ, R72.H1_H1 ;  /* 0x30000048ff357230 */ /* 0x000fe20000004100 */
        /* <DEDUP_REMOVED lines=18> */
.L_x_14522:
        /* <DEDUP_REMOVED lines=13> */
.L_x_14524:
[----:B------:R-:W-:Y:S05]  /*bae0*/  BSYNC.RECONVERGENT B2 ;  /* 0x0000000000027941 */ /* 0x000fea0003800200 */
.L_x_14523:
        /* <DEDUP_REMOVED lines=61> */
.L_x_14521:
[----:B------:R-:W-:Y:S05]  /*bec0*/  BSYNC.RECONVERGENT B1 ;  /* 0x0000000000017941 */ /* 0x000fea0003800200 */
.L_x_14520:
        /* <DEDUP_REMOVED lines=23> */
.L_x_14527:
        /* <DEDUP_REMOVED lines=13> */
.L_x_14529:
[----:B------:R-:W-:Y:S05]  /*c110*/  BSYNC.RECONVERGENT B2 ;  /* 0x0000000000027941 */ /* 0x000fea0003800200 */
.L_x_14528:
        /* <DEDUP_REMOVED lines=61> */
.L_x_14526:
[----:B------:R-:W-:Y:S05]  /*c4f0*/  BSYNC.RECONVERGENT B1 ;  /* 0x0000000000017941 */ /* 0x000fea0003800200 */
.L_x_14525:
[----:B------:R-:W-:Y:S01]  /*c500*/  I2FP.F32.U32 R54, R54 ;  /* 0x0000003600367245 */ /* 0x000fe20000201000 */
[----:B------:R-:W-:Y:S01]  /*c510*/  HADD2.F32 R55, -RZ, R73.H0_H0 ;  /* 0x20000049ff377230 */ /* 0x000fe20000004100 */
        /* <DEDUP_REMOVED lines=18> */
.L_x_14532:
        /* <DEDUP_REMOVED lines=13> */
.L_x_14534:
[----:B------:R-:W-:Y:S05]  /*c710*/  BSYNC.RECONVERGENT B2 ;  /* 0x0000000000027941 */ /* 0x000fea0003800200 */
.L_x_14533:
        /* <DEDUP_REMOVED lines=61> */
.L_x_14531:
[----:B------:R-:W-:Y:S05]  /*caf0*/  BSYNC.RECONVERGENT B1 ;  /* 0x0000000000017941 */ /* 0x000fea0003800200 */
.L_x_14530:
[----:B------:R-:W-:Y:S01]  /*cb00*/  I2FP.F32.U32 R72, R72 ;  /* 0x0000004800487245 */ /* 0x000fe20000201000 */
[----:B------:R-:W-:Y:S01]  /*cb10*/  HADD2.F32 R55, -RZ, R101.H0_H0 ;  /* 0x20000065ff377230 */ /* 0x000fe20000004100 */
        /* <DEDUP_REMOVED lines=21> */
.L_x_14537:
        /* <DEDUP_REMOVED lines=13> */
.L_x_14539:
[----:B------:R-:W-:Y:S05]  /*cd40*/  BSYNC.RECONVERGENT B2 ;  /* 0x0000000000027941 */ /* 0x000fea0003800200 */
.L_x_14538:
        /* <DEDUP_REMOVED lines=61> */
.L_x_14536:
[----:B------:R-:W-:Y:S05]  /*d120*/  BSYNC.RECONVERGENT B1 ;  /* 0x0000000000017941 */ /* 0x000fea0003800200 */
.L_x_14535:
        /* <DEDUP_REMOVED lines=20> */
.L_x_14542:
        /* <DEDUP_REMOVED lines=13> */
.L_x_14544:
[----:B------:R-:W-:Y:S05]  /*d340*/  BSYNC.RECONVERGENT B2 ;  /* 0x0000000000027941 */ /* 0x000fea0003800200 */
.L_x_14543:
        /* <DEDUP_REMOVED lines=61> */
.L_x_14541:
[----:B------:R-:W-:Y:S05]  /*d720*/  BSYNC.RECONVERGENT B1 ;  /* 0x0000000000017941 */ /* 0x000fea0003800200 */
.L_x_14540:
        /* <DEDUP_REMOVED lines=23> */
.L_x_14547:
        /* <DEDUP_REMOVED lines=13> */
.L_x_14549:
[----:B------:R-:W-:Y:S05]  /*d970*/  BSYNC.RECONVERGENT B2 ;  /* 0x0000000000027941 */ /* 0x000fea0003800200 */
.L_x_14548:
        /* <DEDUP_REMOVED lines=61> */
.L_x_14546:
[----:B------:R-:W-:Y:S05]  /*dd50*/  BSYNC.RECONVERGENT B1 ;  /* 0x0000000000017941 */ /* 0x000fea0003800200 */
.L_x_14545:
[----:B------:R-:W-:Y:S01]  /*dd60*/  ISETP.NE.AND P3, PT, R113, 0x1, PT ;  /* 0x000000017100780c */ /* 0x000fe20003f65270 */
[----:B------:R-:W-:Y:S01]  /*dd70*/  HADD2.F32 R73, -RZ, R74.H0_H0 ;  /* 0x2000004aff497230 */ /* 0x000fe20000004100 */
[----:B------:R-:W-:Y:S01]  /*dd80*/  I2FP.F32.U32 R72, R72 ;  /* 0x0000004800487245 */ /* 0x000fe20000201000 */
[----:B------:R-:W-:Y:S01]  /*dd90*/  BSSY.RECONVERGENT B1, `(.L_x_14550) ;  /* 0x000005a000017945 */ /* 0x000fe20003800200 */
        /* <DEDUP_REMOVED lines=14> */
.L_x_14552:
        /* <DEDUP_REMOVED lines=13> */
.L_x_14554:
[----:B------:R-:W-:Y:S05]  /*df50*/  BSYNC.RECONVERGENT B2 ;  /* 0x0000000000027941 */ /* 0x000fea0003800200 */
.L_x_14553:
        /* <DEDUP_REMOVED lines=61> */
.L_x_14551:
[----:B------:R-:W-:Y:S05]  /*e330*/  BSYNC.RECONVERGENT B1 ;  /* 0x0000000000017941 */ /* 0x000fea0003800200 */
.L_x_14550:
[----:B------:R-:W-:Y:S01]  /*e340*/  I2FP.F32.U32 R92, R112 ;  /* 0x00000070005c7245 */ /* 0x000fe20000201000 */
[----:B------:R-:W-:Y:S01]  /*e350*/  HADD2.F32 R73, -RZ, R102.H0_H0 ;  /* 0x20000066ff497230 */ /* 0x000fe20000004100 */
        /* <DEDUP_REMOVED lines=21> */
.L_x_14557:
        /* <DEDUP_REMOVED lines=13> */
.L_x_14559:
[----:B------:R-:W-:Y:S05]  /*e580*/  BSYNC.RECONVERGENT B2 ;  /* 0x0000000000027941 */ /* 0x000fea0003800200 */
.L_x_14558:
        /* <DEDUP_REMOVED lines=61> */
.L_x_14556:
[----:B------:R-:W-:Y:S05]  /*e960*/  BSYNC.RECONVERGENT B1 ;  /* 0x0000000000017941 */ /* 0x000fea0003800200 */
.L_x_14555:
[----:B------:R-:W-:Y:S01]  /*e970*/  ISETP.NE.AND P4, PT, R113, 0x1, PT ;  /* 0x000000017100780c */ /* 0x000fe20003f85270 */
[----:B------:R-:W-:Y:S01]  /*e980*/  BSSY.RECONVERGENT B1, `(.L_x_14560) ;  /* 0x000005c000017945 */ /* 0x000fe20003800200 */
[----:B------:R-:W-:Y:S01]  /*e990*/  I2FP.F32.U32 R92, R73 ;  /* 0x00000049005c7245 */ /* 0x000fe20000201000 */
[----:B------:R-:W-:Y:S02]  /*e9a0*/  HADD2.F32 R73, -RZ, R74.H1_H1 ;  /* 0x3000004aff497230 */ /* 0x000fe40000004100 */
        /* <DEDUP_REMOVED lines=14> */
.L_x_14562:
        /* <DEDUP_REMOVED lines=13> */
.L_x_14564:
[----:B------:R-:W-:Y:S05]  /*eb60*/  BSYNC.RECONVERGENT B2 ;  /* 0x0000000000027941 */ /* 0x000fea0003800200 */
.L_x_14563:
        /* <DEDUP_REMOVED lines=61> */
.L_x_14561:
[----:B------:R-:W-:Y:S05]  /*ef40*/  BSYNC.RECONVERGENT B1 ;  /* 0x0000000000017941 */ /* 0x000fea0003800200 */
.L_x_14560:
        /* <DEDUP_REMOVED lines=23> */
.L_x_14567:
        /* <DEDUP_REMOVED lines=13> */
.L_x_14569:
[----:B------:R-:W-:Y:S05]  /*f190*/  BSYNC.RECONVERGENT B2 ;  /* 0x0000000000027941 */ /* 0x000fea0003800200 */
.L_x_14568:
        /* <DEDUP_REMOVED lines=61> */
.L_x_14566:
[----:B------:R-:W-:Y:S05]  /*f570*/  BSYNC.RECONVERGENT B1 ;  /* 0x0000000000017941 */ /* 0x000fea0003800200 */
.L_x_14565:
[----:B------:R-:W-:Y:S01]  /*f580*/  ISETP.NE.AND P5, PT, R117, 0x1, PT ;  /* 0x000000017500780c */ /* 0x000fe20003fa5270 */
[----:B------:R-:W-:Y:S01]  /*f590*/  HADD2.F32 R115, -RZ, R75.H0_H0 ;  /* 0x2000004bff737230 */ /* 0x000fe20000004100 */
        /* <DEDUP_REMOVED lines=16> */
.L_x_14572:
        /* <DEDUP_REMOVED lines=13> */
.L_x_14574:
[----:B------:R-:W-:Y:S05]  /*f770*/  BSYNC.RECONVERGENT B2 ;  /* 0x0000000000027941 */ /* 0x000fea0003800200 */
.L_x_14573:
        /* <DEDUP_REMOVED lines=61> */
.L_x_14571:
[----:B------:R-:W-:Y:S05]  /*fb50*/  BSYNC.RECONVERGENT B1 ;  /* 0x0000000000017941 */ /* 0x000fea0003800200 */
.L_x_14570:
        /* <DEDUP_REMOVED lines=23> */
.L_x_14577:
        /* <DEDUP_REMOVED lines=13> */
.L_x_14579:
[----:B------:R-:W-:Y:S05]  /*fda0*/  BSYNC.RECONVERGENT B2 ;  /* 0x0000000000027941 */ /* 0x000fea0003800200 */
.L_x_14578:
        /* <DEDUP_REMOVED lines=61> */
.L_x_14576:
[----:B------:R-:W-:Y:S05]  /*10180*/  BSYNC.RECONVERGENT B1 ;  /* 0x0000000000017941 */ /* 0x000fea0003800200 */
.L_x_14575:
[----:B------:R-:W-:Y:S01]  /*10190*/  ISETP.NE.AND P6, PT, R117, 0x1, PT ;  /* 0x000000017500780c */ /* 0x000fe20003fc5270 */
[----:B------:R-:W-:Y:S01]  /*101a0*/  HADD2.F32 R75, -RZ, R75.H1_H1 ;  /* 0x3000004bff4b7230 */ /* 0x000fe20000004100 */
        /* <DEDUP_REMOVED lines=16> */
.L_x_14582:
        /* <DEDUP_REMOVED lines=15> */
.L_x_14584:
[----:B------:R-:W-:Y:S05]  /*103a0*/  BSYNC.RECONVERGENT B2 ;  /* 0x0000000000027941 */ /* 0x000fea0003800200 */
.L_x_14583:
        /* <DEDUP_REMOVED lines=61> */
.L_x_14581:
[----:B------:R-:W-:Y:S05]  /*10780*/  BSYNC.RECONVERGENT B1 ;  /* 0x0000000000017941 */ /* 0x000fea0003800200 */
.L_x_14580:
        /* <DEDUP_REMOVED lines=11> */
.L_x_14504:
[----:B------:R-:W-:Y:S01]  /*10840*/  ISETP.NE.AND P2, PT, R92, 0x1, PT ;  /* 0x000000015c00780c */ /* 0x000fe20003f45270 */
[----:B------:R-:W-:Y:S01]  /*10850*/  BSSY.RECONVERGENT B1, `(.L_x_14586) ;  /* 0x0000059000017945 */ /* 0x000fe20003800200 */
[----:B0-----:R-:W-:Y:S01]  /*10860*/  IMAD.MOV.U32 R55, RZ, RZ, 0x2 ;  /* 0x00000002ff377424 */ /* 0x001fe200078e00ff */
[----:B------:R-:W-:Y:S01]  /*10870*/  MOV R52, R2 ;  /* 0x0000000200347202 */ /* 0x000fe20000000f00 */
[----:B-1----:R-:W-:-:S09]  /*10880*/  IMAD.MOV.U32 R88, RZ, RZ, R117 ;  /* 0x000000ffff587224 */ /* 0x002fd200078e0075 */
        /* <DEDUP_REMOVED lines=11> */
.L_x_14588:
        /* <DEDUP_REMOVED lines=13> */
.L_x_14590:
[----:B------:R-:W-:Y:S05]  /*10a10*/  BSYNC.RECONVERGENT B2 ;  /* 0x0000000000027941 */ /* 0x000fea0003800200 */
.L_x_14589:
        /* <DEDUP_REMOVED lines=60> */
.L_x_14587:
[----:B------:R-:W-:Y:S05]  /*10de0*/  BSYNC.RECONVERGENT B1 ;  /* 0x0000000000017941 */ /* 0x000fea0003800200 */
.L_x_14586:
        /* <DEDUP_REMOVED lines=21> */
.L_x_14593:
        /* <DEDUP_REMOVED lines=13> */
.L_x_14595:
[----:B------:R-:W-:Y:S05]  /*11010*/  BSYNC.RECONVERGENT B2 ;  /* 0x0000000000027941 */ /* 0x000fea0003800200 */
.L_x_14594:
        /* <DEDUP_REMOVED lines=61> */
.L_x_14592:
[----:B------:R-:W-:Y:S05]  /*113f0*/  BSYNC.RECONVERGENT B1 ;  /* 0x0000000000017941 */ /* 0x000fea0003800200 */
.L_x_14591:
        /* <DEDUP_REMOVED lines=19> */
.L_x_14598:
        /* <DEDUP_REMOVED lines=13> */
.L_x_14600:
[----:B------:R-:W-:Y:S05]  /*11600*/  BSYNC.RECONVERGENT B2 ;  /* 0x0000000000027941 */ /* 0x000fea0003800200 */
.L_x_14599:
        /* <DEDUP_REMOVED lines=61> */
.L_x_14597:
[----:B------:R-:W-:Y:S05]  /*119e0*/  BSYNC.RECONVERGENT B1 ;  /* 0x0000000000017941 */ /* 0x000fea0003800200 */
.L_x_14596:
        /* <DEDUP_REMOVED lines=19> */
.L_x_14603:
        /* <DEDUP_REMOVED lines=13> */
.L_x_14605:
[----:B------:R-:W-:Y:S05]  /*11bf0*/  BSYNC.RECONVERGENT B2 ;  /* 0x0000000000027941 */ /* 0x000fea0003800200 */
.L_x_14604:
        /* <DEDUP_REMOVED lines=61> */
.L_x_14602:
[----:B------:R-:W-:Y:S05]  /*11fd0*/  BSYNC.RECONVERGENT B1 ;  /* 0x0000000000017941 */ /* 0x000fea0003800200 */
.L_x_14601:
[----:B------:R-:W-:Y:S01]  /*11fe0*/  I2FP.F32.U32 R55, R55 ;  /* 0x0000003700377245 */ /* 0x000fe20000201000 */
[----:B------:R-:W-:Y:S01]  /*11ff0*/  BSSY.RECONVERGENT B1, `(.L_x_14606) ;  /* 0x000005d000017945 */ /* 0x000fe20003800200 */
[----:B------:R-:W-:Y:S01]  /*12000*/  ISETP.NE.AND P2, PT, R92, 0x1, PT ;  /* 0x000000015c00780c */ /* 0x000fe20003f45270 */
[----:B------:R-:W-:Y:S01]  /*12010*/  HADD2.F32 R73, -RZ, R73.H1_H1 ;  /* 0x30000049ff497230 */ /* 0x000fe20000004100 */
        /* <DEDUP_REMOVED lines=15> */
.L_x_14608:
        /* <DEDUP_REMOVED lines=13> */
.L_x_14610:
[----:B------:R-:W-:Y:S05]  /*121e0*/  BSYNC.RECONVERGENT B2 ;  /* 0x0000000000027941 */ /* 0x000fea0003800200 */
.L_x_14609:
        /* <DEDUP_REMOVED lines=61> */
.L_x_14607:
[----:B------:R-:W-:Y:S05]  /*125c0*/  BSYNC.RECONVERGENT B1 ;  /* 0x0000000000017941 */ /* 0x000fea0003800200 */
.L_x_14606:
        /* <DEDUP_REMOVED lines=17> */
.L_x_14613:
        /* <DEDUP_REMOVED lines=13> */
.L_x_14615:
[----:B------:R-:W-:Y:S05]  /*127b0*/  BSYNC.RECONVERGENT B2 ;  /* 0x0000000000027941 */ /* 0x000fea0003800200 */
.L_x_14614:
        /* <DEDUP_REMOVED lines=61> */
.L_x_14612:
[----:B------:R-:W-:Y:S05]  /*12b90*/  BSYNC.RECONVERGENT B1 ;  /* 0x0000000000017941 */ /* 0x000fea0003800200 */
.L_x_14611:
[----:B------:R-:W-:Y:S01]  /*12ba0*/  ISETP.NE.AND P4, PT, R92, 0x1, PT ;  /* 0x000000015c00780c */ /* 0x000fe20003f85270 */
[----:B------:R-:W-:Y:S01]  /*12bb0*/  BSSY.RECONVERGENT B1, `(.L_x_14616) ;  /* 0x000005b000017945 */ /* 0x000fe20003800200 */
[----:B------:R-:W-:Y:S01]  /*12bc0*/  I2FP.F32.U32 R91, R91 ;  /* 0x0000005b005b7245 */ /* 0x000fe20000201000 */
[----:B------:R-:W-:Y:S02]  /*12bd0*/  HADD2.F32 R74, -RZ, R74.H1_H1 ;  /* 0x3000004aff4a7230 */ /* 0x000fe40000004100 */
        /* <DEDUP_REMOVED lines=13> */
.L_x_14618:
        /* <DEDUP_REMOVED lines=13> */
.L_x_14620:
[----:B------:R-:W-:Y:S05]  /*12d80*/  BSYNC.RECONVERGENT B2 ;  /* 0x0000000000027941 */ /* 0x000fea0003800200 */
.L_x_14619:
        /* <DEDUP_REMOVED lines=61> */
.L_x_14617:
[----:B------:R-:W-:Y:S05]  /*13160*/  BSYNC.RECONVERGENT B1 ;  /* 0x0000000000017941 */ /* 0x000fea0003800200 */
.L_x_14616:
[----:B------:R-:W-:Y:S01]  /*13170*/  ISETP.NE.AND P5, PT, R117, 0x1, PT ;  /* 0x000000017500780c */ /* 0x000fe20003fa5270 */
[----:B------:R-:W-:Y:S01]  /*13180*/  BSSY.RECONVERGENT B1, `(.L_x_14621) ;  /* 0x000005b000017945 */ /* 0x000fe20003800200 */
[----:B------:R-:W-:Y:S01]  /*13190*/  I2FP.F32.U32 R91, R91 ;  /* 0x0000005b005b7245 */ /* 0x000fe20000201000 */
[----:B------:R-:W-:Y:S02]  /*131a0*/  HADD2.F32 R90, -RZ, R75.H0_H0 ;  /* 0x2000004bff5a7230 */ /* 0x000fe40000004100 */
        /* <DEDUP_REMOVED lines=13> */
.L_x_14623:
        /* <DEDUP_REMOVED lines=13> */
.L_x_14625:
[----:B------:R-:W-:Y:S05]  /*13350*/  BSYNC.RECONVERGENT B2 ;  /* 0x0000000000027941 */ /* 0x000fea0003800200 */
.L_x_14624:
        /* <DEDUP_REMOVED lines=61> */
.L_x_14622:
[----:B------:R-:W-:Y:S05]  /*13730*/  BSYNC.RECONVERGENT B1 ;  /* 0x0000000000017941 */ /* 0x000fea0003800200 */
.L_x_14621:
        /* <DEDUP_REMOVED lines=37> */
.L_x_14585:
        /* <DEDUP_REMOVED lines=44> */
.L_x_14626:
[----:B------:R-:W-:Y:S02]  /*13c50*/  IMAD.MOV.U32 R117, RZ, RZ, R88 ;  /* 0x000000ffff757224 */ /* 0x000fe400078e0058 */
[----:B------:R-:W-:-:S07]  /*13c60*/  VIADD R0, R0, 0x80 ;  /* 0x0000008000007836 */ /* 0x000fce0000000000 */
.L_x_14503:
[----:B------:R-:W-:Y:S05]  /*13c70*/  BSYNC.RECONVERGENT B0 ;  /* 0x0000000000007941 */ /* 0x000fea0003800200 */
.L_x_14502:
        /* <DEDUP_REMOVED lines=11> */
[----:B------:R-:W1:Y:S01]  /*13d30*/  @P1 LDC.64 R76, c[0x0][0x3a0] ;  /* 0x0000e800ff4c1b82 */ /* 0x000e620000000a00 */
[----:B--2---:R-:W-:-:S04]  /*13d40*/  IMAD.WIDE.U32 R58, R0, 0x10, R58 ;  /* 0x00000010003a7825 */ /* 0x004fc800078e003a */
[----:B---3--:R-:W-:-:S05]  /*13d50*/  @P0 IMAD.WIDE.U32 R56, R0, 0x10, R56 ;  /* 0x0000001000380825 */ /* 0x008fca00078e0038 */
[----:B------:R2:W5:Y:S01]  /*13d60*/  @P0 LDG.E.128 R100, desc[UR6][R56.64] ;  /* 0x0000000638640981 */ /* 0x000562000c1e1d00 */
[----:B-1----:R-:W-:-:S03]  /*13d70*/  @P1 IMAD.WIDE.U32 R88, R0, 0x20, R76 ;  /* 0x0000002000581825 */ /* 0x002fc600078e004c */
[----:B------:R2:W5:Y:S04]  /*13d80*/  LDG.E.128 R76, desc[UR6][R58.64] ;  /* 0x000000063a4c7981 */ /* 0x000568000c1e1d00 */
[----:B------:R2:W5:Y:S04]  /*13d90*/  @P1 LDG.E.128 R40, desc[UR6][R88.64] ;  /* 0x0000000658281981 */ /* 0x000568000c1e1d00 */
[----:B------:R2:W5:Y:S01]  /*13da0*/  @P1 LDG.E.128 R44, desc[UR6][R88.64+0x10] ;  /* 0x00001006582c1981 */ /* 0x000562000c1e1d00 */
[----:B------:R-:W-:Y:S05]  /*13db0*/  @!P0 BRA `(.L_x_14629) ;  /* 0x0000006000608947 */ /* 0x000fea0003800000 */
[----:B------:R-:W-:Y:S01]  /*13dc0*/  ISETP.NE.AND P2, PT, R92, 0x1, PT ;  /* 0x000000015c00780c */ /* 0x000fe20003f45270 */
[----:B------:R-:W-:Y:S01]  /*13dd0*/  BSSY.RECONVERGENT B1, `(.L_x_14630) ;  /* 0x0000059000017945 */ /* 0x000fe20003800200 */
[----:B--2---:R-:W-:Y:S02]  /*13de0*/  HFMA2 R59, -RZ, RZ, 0, 1.1920928955078125e-07 ;  /* 0x00000002ff3b7431 */ /* 0x004fe400000001ff */
        /* <DEDUP_REMOVED lines=13> */
.L_x_14632:
        /* <DEDUP_REMOVED lines=13> */
.L_x_14634:
[----:B------:R-:W-:Y:S05]  /*13f90*/  BSYNC.RECONVERGENT B2 ;  /* 0x0000000000027941 */ /* 0x000fea0003800200 */
.L_x_14633:
[----:B------:R-:W-:Y:S01]  /*13fa0*/  IMAD.WIDE.U32 R58, R107, -0x326172a9, RZ ;  /* 0xcd9e8d576b3a7825 */ /* 0x000fe200078e00ff */
[----:B0-----:R-:W-:Y:S01]  /*13fb0*/  LOP3.LUT R90, R3, UR9, R57, 0x96, !PT ;  /* 0x00000009035a7c12 */ /* 0x001fe2000f8e9639 */
        /* <DEDUP_REMOVED lines=58> */
.L_x_14631:
[----:B------:R-:W-:Y:S05]  /*14360*/  BSYNC.RECONVERGENT B1 ;  /* 0x0000000000017941 */ /* 0x000fea0003800200 */
.L_x_14630:
[----:B------:R-:W1:Y:S01]  /*14370*/  LDC R89, c[0x0][0x404] ;  /* 0x00010100ff597b82 */ /* 0x000e620000000800 */
[----:B------:R-:W-:Y:S01]  /*14380*/  I2FP.F32.U32 R56, R56 ;  /* 0x0000003800387245 */ /* 0x000fe20000201000 */
[----:B0-----:R-:W-:Y:S01]  /*14390*/  IMAD.MOV.U32 R91, RZ, RZ, 0x2f800000 ;  /* 0x2f800000ff5b7424 */ /* 0x001fe200078e00ff */
[----:B------:R-:W-:Y:S01]  /*143a0*/  ISETP.NE.AND P2, PT, R59, 0x1, PT ;  /* 0x000000013b00780c */ /* 0x000fe20003f45270 */
[----:B-----5:R-:W-:Y:S01]  /*143b0*/  HADD2.F32 R57, -RZ, R76.H0_H0 ;  /* 0x2000004cff397230 */ /* 0x020fe20000004100 */
[----:B------:R-:W-:Y:S01]  /*143c0*/  LOP3.LUT R118, R118, 0xffffffef, RZ, 0xc0, !PT ;  /* 0xffffffef76767812 */ /* 0x000fe200078ec0ff */
[----:B------:R-:W-:Y:S01]  /*143d0*/  FFMA.FTZ R56, R56, R91, 1.1641532182693481445e-10 ;  /* 0x2f00000038387423 */ /* 0x000fe2000001005b */
[----:B------:R-:W-:Y:S01]  /*143e0*/  BSSY.RECONVERGENT B1, `(.L_x_14635) ;  /* 0x000005b000017945 */ /* 0x000fe20003800200 */
[----:B------:R-:W0:Y:S01]  /*143f0*/  LDC R90, c[0x0][0x408] ;  /* 0x00010200ff5a7b82 */ /* 0x000e220000000800 */
[----:B------:R-:W-:Y:S01]  /*14400*/  IMAD.MOV.U32 R92, RZ, RZ, 0x2 ;  /* 0x00000002ff5c7424 */ /* 0x000fe200078e00ff */
[----:B------:R-:W-:-:S02]  /*14410*/  MOV R58, R2 ;  /* 0x00000002003a7202 */ /* 0x000fc40000000f00 */
[----:B-1----:R-:W-:Y:S01]  /*14420*/  FSETP.LE.FTZ.AND P4, PT, R56, R89, PT ;  /* 0x000000593800720b */ /* 0x002fe20003f93000 */
[----:B0-----:R-:W-:-:S12]  /*14430*/  FMUL.FTZ R56, R57, R90 ;  /* 0x0000005a39387220 */ /* 0x001fd80000410000 */
        /* <DEDUP_REMOVED lines=10> */
.L_x_14637:
        /* <DEDUP_REMOVED lines=13> */
.L_x_14639:
[----:B------:R-:W-:Y:S05]  /*145b0*/  BSYNC.RECONVERGENT B2 ;  /* 0x0000000000027941 */ /* 0x000fea0003800200 */
.L_x_14638:
        /* <DEDUP_REMOVED lines=61> */
.L_x_14636:
[----:B------:R-:W-:Y:S05]  /*14990*/  BSYNC.RECONVERGENT B1 ;  /* 0x0000000000017941 */ /* 0x000fea0003800200 */
.L_x_14635:
        /* <DEDUP_REMOVED lines=23> */
.L_x_14642:
        /* <DEDUP_REMOVED lines=13> */
.L_x_14644:
[----:B------:R-:W-:Y:S05]  /*14be0*/  BSYNC.RECONVERGENT B2 ;  /* 0x0000000000027941 */ /* 0x000fea0003800200 */
.L_x_14643:
        /* <DEDUP_REMOVED lines=61> */
.L_x_14641:
[----:B------:R-:W-:Y:S05]  /*14fc0*/  BSYNC.RECONVERGENT B1 ;  /* 0x0000000000017941 */ /* 0x000fea0003800200 */
.L_x_14640:
        /* <DEDUP_REMOVED lines=20> */
.L_x_14647:
        /* <DEDUP_REMOVED lines=13> */
.L_x_14649:
[----:B------:R-:W-:Y:S05]  /*151e0*/  BSYNC.RECONVERGENT B2 ;  /* 0x0000000000027941 */ /* 0x000fea0003800200 */
.L_x_14648:
        /* <DEDUP_REMOVED lines=61> */
.L_x_14646:
[----:B------:R-:W-:Y:S05]  /*155c0*/  BSYNC.RECONVERGENT B1 ;  /* 0x0000000000017941 */ /* 0x000fea0003800200 */
.L_x_14645:
        /* <DEDUP_REMOVED lines=23> */
.L_x_14652:
        /* <DEDUP_REMOVED lines=13> */
.L_x_14654:
[----:B------:R-:W-:Y:S05]  /*15810*/  BSYNC.RECONVERGENT B2 ;  /* 0x0000000000027941 */ /* 0x000fea0003800200 */
.L_x_14653:
        /* <DEDUP_REMOVED lines=61> */
.L_x_14651:
[----:B------:R-:W-:Y:S05]  /*15bf0*/  BSYNC.RECONVERGENT B1 ;  /* 0x0000000000017941 */ /* 0x000fea0003800200 */
.L_x_14650:
        /* <DEDUP_REMOVED lines=20> */
.L_x_14657:
        /* <DEDUP_REMOVED lines=13> */
.L_x_14659:
[----:B------:R-:W-:Y:S05]  /*15e10*/  BSYNC.RECONVERGENT B2 ;  /* 0x0000000000027941 */ /* 0x000fea0003800200 */
.L_x_14658:
        /* <DEDUP_REMOVED lines=61> */
.L_x_14656:
[----:B------:R-:W-:Y:S05]  /*161f0*/  BSYNC.RECONVERGENT B1 ;  /* 0x0000000000017941 */ /* 0x000fea0003800200 */
.L_x_14655:
        /* <DEDUP_REMOVED lines=23> */
.L_x_14662:
        /* <DEDUP_REMOVED lines=13> */
.L_x_14664:
[----:B------:R-:W-:Y:S05]  /*16440*/  BSYNC.RECONVERGENT B2 ;  /* 0x0000000000027941 */ /* 0x000fea0003800200 */
.L_x_14663:
        /* <DEDUP_REMOVED lines=61> */
.L_x_14661:
[----:B------:R-:W-:Y:S05]  /*16820*/  BSYNC.RECONVERGENT B1 ;  /* 0x0000000000017941 */ /* 0x000fea0003800200 */
.L_x_14660:
        /* <DEDUP_REMOVED lines=20> */
.L_x_14667:
        /* <DEDUP_REMOVED lines=13> */
.L_x_14669:
[----:B------:R-:W-:Y:S05]  /*16a40*/  BSYNC.RECONVERGENT B2 ;  /* 0x0000000000027941 */ /* 0x000fea0003800200 */
.L_x_14668:
        /* <DEDUP_REMOVED lines=61> */
.L_x_14666:
[----:B------:R-:W-:Y:S05]  /*16e20*/  BSYNC.RECONVERGENT B1 ;  /* 0x0000000000017941 */ /* 0x000fea0003800200 */
.L_x_14665:
        /* <DEDUP_REMOVED lines=23> */
.L_x_14672:
        /* <DEDUP_REMOVED lines=13> */
.L_x_14674:
[----:B------:R-:W-:Y:S05]  /*17070*/  BSYNC.RECONVERGENT B2 ;  /* 0x0000000000027941 */ /* 0x000fea0003800200 */
.L_x_14673:
        /* <DEDUP_REMOVED lines=61> */
.L_x_14671:
[----:B------:R-:W-:Y:S05]  /*17450*/  BSYNC.RECONVERGENT B1 ;  /* 0x0000000000017941 */ /* 0x000fea0003800200 */
.L_x_14670:
        /* <DEDUP_REMOVED lines=18> */
.L_x_14677:
        /* <DEDUP_REMOVED lines=13> */
.L_x_14679:
[----:B------:R-:W-:Y:S05]  /*17650*/  BSYNC.RECONVERGENT B2 ;  /* 0x0000000000027941 */ /* 0x000fea0003800200 */
.L_x_14678:
        /* <DEDUP_REMOVED lines=61> */
.L_x_14676:
[----:B------:R-:W-:Y:S05]  /*17a30*/  BSYNC.RECONVERGENT B1 ;  /* 0x0000000000017941 */ /* 0x000fea0003800200 */
.L_x_14675:
        /* <DEDUP_REMOVED lines=23> */
.L_x_14682:
        /* <DEDUP_REMOVED lines=13> */
.L_x_14684:
[----:B------:R-:W-:Y:S05]  /*17c80*/  BSYNC.RECONVERGENT B2 ;  /* 0x0000000000027941 */ /* 0x000fea0003800200 */
.L_x_14683:
        /* <DEDUP_REMOVED lines=61> */
.L_x_14681:
[----:B------:R-:W-:Y:S05]  /*18060*/  BSYNC.RECONVERGENT B1 ;  /* 0x0000000000017941 */ /* 0x000fea0003800200 */
.L_x_14680:
        /* <DEDUP_REMOVED lines=18> */
.L_x_14687:
        /* <DEDUP_REMOVED lines=13> */
.L_x_14689:
[----:B------:R-:W-:Y:S05]  /*18260*/  BSYNC.RECONVERGENT B2 ;  /* 0x0000000000027941 */ /* 0x000fea0003800200 */
.L_x_14688:
        /* <DEDUP_REMOVED lines=61> */
.L_x_14686:
[----:B------:R-:W-:Y:S05]  /*18640*/  BSYNC.RECONVERGENT B1 ;  /* 0x0000000000017941 */ /* 0x000fea0003800200 */
.L_x_14685:
        /* <DEDUP_REMOVED lines=23> */
.L_x_14692:
        /* <DEDUP_REMOVED lines=13> */
.L_x_14694:
[----:B------:R-:W-:Y:S05]  /*18890*/  BSYNC.RECONVERGENT B2 ;  /* 0x0000000000027941 */ /* 0x000fea0003800200 */
.L_x_14693:
        /* <DEDUP_REMOVED lines=61> */
.L_x_14691:
[----:B------:R-:W-:Y:S05]  /*18c70*/  BSYNC.RECONVERGENT B1 ;  /* 0x0000000000017941 */ /* 0x000fea0003800200 */
.L_x_14690:
        /* <DEDUP_REMOVED lines=18> */
.L_x_14697:
        /* <DEDUP_REMOVED lines=13> */
.L_x_14699:
[----:B------:R-:W-:Y:S05]  /*18e70*/  BSYNC.RECONVERGENT B2 ;  /* 0x0000000000027941 */ /* 0x000fea0003800200 */
.L_x_14698:
        /* <DEDUP_REMOVED lines=61> */
.L_x_14696:
[----:B------:R-:W-:Y:S05]  /*19250*/  BSYNC.RECONVERGENT B1 ;  /* 0x0000000000017941 */ /* 0x000fea0003800200 */
.L_x_14695:
        /* <DEDUP_REMOVED lines=23> */
.L_x_14702:
        /* <DEDUP_REMOVED lines=13> */
.L_x_14704:
[----:B------:R-:W-:Y:S05]  /*194a0*/  BSYNC.RECONVERGENT B2 ;  /* 0x0000000000027941 */ /* 0x000fea0003800200 */
.L_x_14703:
        /* <DEDUP_REMOVED lines=61> */
.L_x_14701:
[----:B------:R-:W-:Y:S05]  /*19880*/  BSYNC.RECONVERGENT B1 ;  /* 0x0000000000017941 */ /* 0x000fea0003800200 */
.L_x_14700:
        /* <DEDUP_REMOVED lines=18> */
.L_x_14707:
        /* <DEDUP_REMOVED lines=15> */
.L_x_14709:
[----:B------:R-:W-:Y:S05]  /*19aa0*/  BSYNC.RECONVERGENT B2 ;  /* 0x0000000000027941 */ /* 0x000fea0003800200 */
.L_x_14708:
        /* <DEDUP_REMOVED lines=61> */
.L_x_14706:
[----:B------:R-:W-:Y:S05]  /*19e80*/  BSYNC.RECONVERGENT B1 ;  /* 0x0000000000017941 */ /* 0x000fea0003800200 */
.L_x_14705:
        /* <DEDUP_REMOVED lines=11> */
.L_x_14629:
        /* <DEDUP_REMOVED lines=16> */
.L_x_14713:
        /* <DEDUP_REMOVED lines=13> */
.L_x_14715:
[----:B------:R-:W-:Y:S05]  /*1a110*/  BSYNC.RECONVERGENT B2 ;  /* 0x0000000000027941 */ /* 0x000fea0003800200 */
.L_x_14714:
        /* <DEDUP_REMOVED lines=60> */
.L_x_14712:
[----:B------:R-:W-:Y:S05]  /*1a4e0*/  BSYNC.RECONVERGENT B1 ;  /* 0x0000000000017941 */ /* 0x000fea0003800200 */
.L_x_14711:
[----:B------:R-:W1:Y:S01]  /*1a4f0*/  LDC R89, c[0x0][0x404] ;  /* 0x00010100ff597b82 */ /* 0x000e620000000800 */
[----:B------:R-:W-:Y:S01]  /*1a500*/  I2FP.F32.U32 R57, R56 ;  /* 0x0000003800397245 */ /* 0x000fe20000201000 */
[----:B------:R-:W-:Y:S01]  /*1a510*/  HFMA2 R56, -RZ, RZ, 0.1171875, 0 ;  /* 0x2f800000ff387431 */ /* 0x000fe200000001ff */
[----:B------:R-:W-:Y:S01]  /*1a520*/  ISETP.NE.AND P2, PT, R59, 0x1, PT ;  /* 0x000000013b00780c */ /* 0x000fe20003f45270 */
[----:B------:R-:W-:Y:S01]  /*1a530*/  BSSY.RECONVERGENT B1, `(.L_x_14716) ;  /* 0x000005c000017945 */ /* 0x000fe20003800200 */
[----:B------:R-:W-:Y:S01]  /*1a540*/  LOP3.LUT R118, R118, 0xffffffef, RZ, 0xc0, !PT ;  /* 0xffffffef76767812 */ /* 0x000fe200078ec0ff */
[----:B0-----:R-:W-:Y:S02]  /*1a550*/  IMAD.MOV.U32 R90, RZ, RZ, 0x2 ;  /* 0x00000002ff5a7424 */ /* 0x001fe400078e00ff */
[----:B------:R-:W-:Y:S01]  /*1a560*/  FFMA.FTZ R58, R57, R56, 1.1641532182693481445e-10 ;  /* 0x2f000000393a7423 */ /* 0x000fe20000010038 */
[----:B-----5:R-:W-:-:S04]  /*1a570*/  HADD2.F32 R57, -RZ, R76.H0_H0 ;  /* 0x2000004cff397230 */ /* 0x020fc80000004100 */
[----:B-1----:R-:W-:Y:S01]  /*1a580*/  FSETP.LE.FTZ.AND P3, PT, R58, R89, PT ;  /* 0x000000593a00720b */ /* 0x002fe20003f73000 */
        /* <DEDUP_REMOVED lines=11> */
.L_x_14718:
        /* <DEDUP_REMOVED lines=13> */
.L_x_14720:
[----:B------:R-:W-:Y:S05]  /*1a710*/  BSYNC.RECONVERGENT B2 ;  /* 0x0000000000027941 */ /* 0x000fea0003800200 */
.L_x_14719:
        /* <DEDUP_REMOVED lines=61> */
.L_x_14717:
[----:B------:R-:W-:Y:S05]  /*1aaf0*/  BSYNC.RECONVERGENT B1 ;  /* 0x0000000000017941 */ /* 0x000fea0003800200 */
.L_x_14716:
        /* <DEDUP_REMOVED lines=19> */
.L_x_14723:
        /* <DEDUP_REMOVED lines=13> */
.L_x_14725:
[----:B------:R-:W-:Y:S05]  /*1ad00*/  BSYNC.RECONVERGENT B2 ;  /* 0x0000000000027941 */ /* 0x000fea0003800200 */
.L_x_14724:
        /* <DEDUP_REMOVED lines=61> */
.L_x_14722:
[----:B------:R-:W-:Y:S05]  /*1b0e0*/  BSYNC.RECONVERGENT B1 ;  /* 0x0000000000017941 */ /* 0x000fea0003800200 */
.L_x_14721:
        /* <DEDUP_REMOVED lines=19> */
.L_x_14728:
        /* <DEDUP_REMOVED lines=13> */
.L_x_14730:
[----:B------:R-:W-:Y:S05]  /*1b2f0*/  BSYNC.RECONVERGENT B2 ;  /* 0x0000000000027941 */ /* 0x000fea0003800200 */
.L_x_14729:
        /* <DEDUP_REMOVED lines=61> */
.L_x_14727:
[----:B------:R-:W-:Y:S05]  /*1b6d0*/  BSYNC.RECONVERGENT B1 ;  /* 0x0000000000017941 */ /* 0x000fea0003800200 */
.L_x_14726:
        /* <DEDUP_REMOVED lines=19> */
.L_x_14733:
        /* <DEDUP_REMOVED lines=13> */
.L_x_14735:
[----:B------:R-:W-:Y:S05]  /*1b8e0*/  BSYNC.RECONVERGENT B2 ;  /* 0x0000000000027941 */ /* 0x000fea0003800200 */
.L_x_14734:
        /* <DEDUP_REMOVED lines=61> */
.L_x_14732:
[----:B------:R-:W-:Y:S05]  /*1bcc0*/  BSYNC.RECONVERGENT B1 ;  /* 0x0000000000017941 */ /* 0x000fea0003800200 */
.L_x_14731:
        /* <DEDUP_REMOVED lines=17> */
.L_x_14738:
        /* <DEDUP_REMOVED lines=13> */
.L_x_14740:
[----:B------:R-:W-:Y:S05]  /*1beb0*/  BSYNC.RECONVERGENT B2 ;  /* 0x0000000000027941 */ /* 0x000fea0003800200 */
.L_x_14739:
        /* <DEDUP_REMOVED lines=61> */
.L_x_14737:
[----:B------:R-:W-:Y:S05]  /*1c290*/  BSYNC.RECONVERGENT B1 ;  /* 0x0000000000017941 */ /* 0x000fea0003800200 */
.L_x_14736:
        /* <DEDUP_REMOVED lines=17> */
.L_x_14743:
        /* <DEDUP_REMOVED lines=13> */
.L_x_14745:
[----:B------:R-:W-:Y:S05]  /*1c480*/  BSYNC.RECONVERGENT B2 ;  /* 0x0000000000027941 */ /* 0x000fea0003800200 */
.L_x_14744:
        /* <DEDUP_REMOVED lines=61> */
.L_x_14742:
[----:B------:R-:W-:Y:S05]  /*1c860*/  BSYNC.RECONVERGENT B1 ;  /* 0x0000000000017941 */ /* 0x000fea0003800200 */
.L_x_14741:
        /* <DEDUP_REMOVED lines=17> */
.L_x_14748:
        /* <DEDUP_REMOVED lines=13> */
.L_x_14750:
[----:B------:R-:W-:Y:S05]  /*1ca50*/  BSYNC.RECONVERGENT B2 ;  /* 0x0000000000027941 */ /* 0x000fea0003800200 */
.L_x_14749:
        /* <DEDUP_REMOVED lines=61> */
.L_x_14747:
[----:B------:R-:W-:Y:S05]  /*1ce30*/  BSYNC.RECONVERGENT B1 ;  /* 0x0000000000017941 */ /* 0x000fea0003800200 */
.L_x_14746:
        /* <DEDUP_REMOVED lines=37> */
.L_x_14710:
        /* <DEDUP_REMOVED lines=44> */
.L_x_14751:
[----:B------:R-:W-:Y:S02]  /*1d350*/  IMAD.MOV.U32 R117, RZ, RZ, R88 ;  /* 0x000000ffff757224 */ /* 0x000fe400078e0058 */
[----:B------:R-:W-:-:S07]  /*1d360*/  VIADD R0, R0, 0x80 ;  /* 0x0000008000007836 */ /* 0x000fce0000000000 */
.L_x_14628:
[----:B------:R-:W-:Y:S05]  /*1d370*/  BSYNC.RECONVERGENT B0 ;  /* 0x0000000000007941 */ /* 0x000fea0003800200 */
.L_x_14627:
        /* <DEDUP_REMOVED lines=36> */
.L_x_14757:
        /* <DEDUP_REMOVED lines=13> */
.L_x_14759:
[----:B------:R-:W-:Y:S05]  /*1d690*/  BSYNC.RECONVERGENT B2 ;  /* 0x0000000000027941 */ /* 0x000fea0003800200 */
.L_x_14758:
        /* <DEDUP_REMOVED lines=60> */
.L_x_14756:
[----:B------:R-:W-:Y:S05]  /*1da60*/  BSYNC.RECONVERGENT B1 ;  /* 0x0000000000017941 */ /* 0x000fea0003800200 */
.L_x_14755:
        /* <DEDUP_REMOVED lines=23> */
.L_x_14762:
        /* <DEDUP_REMOVED lines=13> */
.L_x_14764:
[----:B------:R-:W-:Y:S05]  /*1dcb0*/  BSYNC.RECONVERGENT B2 ;  /* 0x0000000000027941 */ /* 0x000fea0003800200 */
.L_x_14763:
        /* <DEDUP_REMOVED lines=61> */
.L_x_14761:
[----:B------:R-:W-:Y:S05]  /*1e090*/  BSYNC.RECONVERGENT B1 ;  /* 0x0000000000017941 */ /* 0x000fea0003800200 */
.L_x_14760:
        /* <DEDUP_REMOVED lines=23> */
.L_x_14767:
        /* <DEDUP_REMOVED lines=13> */
.L_x_14769:
[----:B------:R-:W-:Y:S05]  /*1e2e0*/  BSYNC.RECONVERGENT B2 ;  /* 0x0000000000027941 */ /* 0x000fea0003800200 */
.L_x_14768:
        /* <DEDUP_REMOVED lines=61> */
.L_x_14766:
[----:B------:R-:W-:Y:S05]  /*1e6c0*/  BSYNC.RECONVERGENT B1 ;  /* 0x0000000000017941 */ /* 0x000fea0003800200 */
.L_x_14765:
        /* <DEDUP_REMOVED lines=20> */
.L_x_14772:
        /* <DEDUP_REMOVED lines=13> */
.L_x_14774:
[----:B------:R-:W-:Y:S05]  /*1e8e0*/  BSYNC.RECONVERGENT B2 ;  /* 0x0000000000027941 */ /* 0x000fea0003800200 */
.L_x_14773:
        /* <DEDUP_REMOVED lines=61> */
.L_x_14771:
[----:B------:R-:W-:Y:S05]  /*1ecc0*/  BSYNC.RECONVERGENT B1 ;  /* 0x0000000000017941 */ /* 0x000fea0003800200 */
.L_x_14770:
        /* <DEDUP_REMOVED lines=23> */
.L_x_14777:
        /* <DEDUP_REMOVED lines=13> */
.L_x_14779:
[----:B------:R-:W-:Y:S05]  /*1ef10*/  BSYNC.RECONVERGENT B2 ;  /* 0x0000000000027941 */ /* 0x000fea0003800200 */
.L_x_14778:
        /* <DEDUP_REMOVED lines=61> */
.L_x_14776:
[----:B------:R-:W-:Y:S05]  /*1f2f0*/  BSYNC.RECONVERGENT B1 ;  /* 0x0000000000017941 */ /* 0x000fea0003800200 */
.L_x_14775:
        /* <DEDUP_REMOVED lines=20> */
.L_x_14782:
        /* <DEDUP_REMOVED lines=13> */
.L_x_14784:
[----:B------:R-:W-:Y:S05]  /*1f510*/  BSYNC.RECONVERGENT B2 ;  /* 0x0000000000027941 */ /* 0x000fea0003800200 */
.L_x_14783:
        /* <DEDUP_REMOVED lines=61> */
.L_x_14781:
[----:B------:R-:W-:Y:S05]  /*1f8f0*/  BSYNC.RECONVERGENT B1 ;  /* 0x0000000000017941 */ /* 0x000fea0003800200 */
.L_x_14780:
        /* <DEDUP_REMOVED lines=23> */
.L_x_14787:
        /* <DEDUP_REMOVED lines=13> */
.L_x_14789:
[----:B------:R-:W-:Y:S05]  /*1fb40*/  BSYNC.RECONVERGENT B2 ;  /* 0x0000000000027941 */ /* 0x000fea0003800200 */
.L_x_14788:
        /* <DEDUP_REMOVED lines=61> */
.L_x_14786:
[----:B------:R-:W-:Y:S05]  /*1ff20*/  BSYNC.RECONVERGENT B1 ;  /* 0x0000000000017941 */ /* 0x000fea0003800200 */
.L_x_14785:
        /* <DEDUP_REMOVED lines=20> */
.L_x_14792:
        /* <DEDUP_REMOVED lines=13> */
.L_x_14794:
[----:B------:R-:W-:Y:S05]  /*20140*/  BSYNC.RECONVERGENT B2 ;  /* 0x0000000000027941 */ /* 0x000fea0003800200 */
.L_x_14793:
        /* <DEDUP_REMOVED lines=61> */
.L_x_14791:
[----:B------:R-:W-:Y:S05]  /*20520*/  BSYNC.RECONVERGENT B1 ;  /* 0x0000000000017941 */ /* 0x000fea0003800200 */
.L_x_14790:
        /* <DEDUP_REMOVED lines=23> */
.L_x_14797:
        /* <DEDUP_REMOVED lines=13> */
.L_x_14799:
[----:B------:R-:W-:Y:S05]  /*20770*/  BSYNC.RECONVERGENT B2 ;  /* 0x0000000000027941 */ /* 0x000fea0003800200 */
.L_x_14798:
        /* <DEDUP_REMOVED lines=61> */
.L_x_14796:
[----:B------:R-:W-:Y:S05]  /*20b50*/  BSYNC.RECONVERGENT B1 ;  /* 0x0000000000017941 */ /* 0x000fea0003800200 */
.L_x_14795:
        /* <DEDUP_REMOVED lines=18> */
.L_x_14802:
        /* <DEDUP_REMOVED lines=13> */
.L_x_14804:
[----:B------:R-:W-:Y:S05]  /*20d50*/  BSYNC.RECONVERGENT B2 ;  /* 0x0000000000027941 */ /* 0x000fea0003800200 */
.L_x_14803:
        /* <DEDUP_REMOVED lines=61> */
.L_x_14801:
[----:B------:R-:W-:Y:S05]  /*21130*/  BSYNC.RECONVERGENT B1 ;  /* 0x0000000000017941 */ /* 0x000fea0003800200 */
.L_x_14800:
        /* <DEDUP_REMOVED lines=23> */
.L_x_14807:
        /* <DEDUP_REMOVED lines=13> */
.L_x_14809:
[----:B------:R-:W-:Y:S05]  /*21380*/  BSYNC.RECONVERGENT B2 ;  /* 0x0000000000027941 */ /* 0x000fea0003800200 */
.L_x_14808:
        /* <DEDUP_REMOVED lines=61> */
.L_x_14806:
[----:B------:R-:W-:Y:S05]  /*21760*/  BSYNC.RECONVERGENT B1 ;  /* 0x0000000000017941 */ /* 0x000fea0003800200 */
.L_x_14805:
        /* <DEDUP_REMOVED lines=18> */
.L_x_14812:
        /* <DEDUP_REMOVED lines=13> */
.L_x_14814:
[----:B------:R-:W-:Y:S05]  /*21960*/  BSYNC.RECONVERGENT B2 ;  /* 0x0000000000027941 */ /* 0x000fea0003800200 */
.L_x_14813:
        /* <DEDUP_REMOVED lines=61> */
.L_x_14811:
[----:B------:R-:W-:Y:S05]  /*21d40*/  BSYNC.RECONVERGENT B1 ;  /* 0x0000000000017941 */ /* 0x000fea0003800200 */
.L_x_14810:
        /* <DEDUP_REMOVED lines=23> */
.L_x_14817:
        /* <DEDUP_REMOVED lines=13> */
.L_x_14819:
[----:B------:R-:W-:Y:S05]  /*21f90*/  BSYNC.RECONVERGENT B2 ;  /* 0x0000000000027941 */ /* 0x000fea0003800200 */
.L_x_14818:
        /* <DEDUP_REMOVED lines=61> */
.L_x_14816:
[----:B------:R-:W-:Y:S05]  /*22370*/  BSYNC.RECONVERGENT B1 ;  /* 0x0000000000017941 */ /* 0x000fea0003800200 */
.L_x_14815:
        /* <DEDUP_REMOVED lines=18> */
.L_x_14822:
        /* <DEDUP_REMOVED lines=13> */
.L_x_14824:
[----:B------:R-:W-:Y:S05]  /*22570*/  BSYNC.RECONVERGENT B2 ;  /* 0x0000000000027941 */ /* 0x000fea0003800200 */
.L_x_14823:
        /* <DEDUP_REMOVED lines=61> */
.L_x_14821:
[----:B------:R-:W-:Y:S05]  /*22950*/  BSYNC.RECONVERGENT B1 ;  /* 0x0000000000017941 */ /* 0x000fea0003800200 */
.L_x_14820:
        /* <DEDUP_REMOVED lines=23> */
.L_x_14827:
        /* <DEDUP_REMOVED lines=13> */
.L_x_14829:
[----:B------:R-:W-:Y:S05]  /*22ba0*/  BSYNC.RECONVERGENT B2 ;  /* 0x0000000000027941 */ /* 0x000fea0003800200 */
.L_x_14828:
        /* <DEDUP_REMOVED lines=61> */
.L_x_14826:
[----:B------:R-:W-:Y:S05]  /*22f80*/  BSYNC.RECONVERGENT B1 ;  /* 0x0000000000017941 */ /* 0x000fea0003800200 */
.L_x_14825:
        /* <DEDUP_REMOVED lines=18> */
.L_x_14832:
        /* <DEDUP_REMOVED lines=15> */
.L_x_14834:
[----:B------:R-:W-:Y:S05]  /*231a0*/  BSYNC.RECONVERGENT B2 ;  /* 0x0000000000027941 */ /* 0x000fea0003800200 */
.L_x_14833:
        /* <DEDUP_REMOVED lines=61> */
.L_x_14831:
[----:B------:R-:W-:Y:S05]  /*23580*/  BSYNC.RECONVERGENT B1 ;  /* 0x0000000000017941 */ /* 0x000fea0003800200 */
.L_x_14830:
        /* <DEDUP_REMOVED lines=11> */
.L_x_14754:
        /* <DEDUP_REMOVED lines=16> */
.L_x_14838:
        /* <DEDUP_REMOVED lines=13> */
.L_x_14840:
[----:B------:R-:W-:Y:S05]  /*23810*/  BSYNC.RECONVERGENT B2 ;  /* 0x0000000000027941 */ /* 0x000fea0003800200 */
.L_x_14839:
        /* <DEDUP_REMOVED lines=60> */
.L_x_14837:
[----:B------:R-:W-:Y:S05]  /*23be0*/  BSYNC.RECONVERGENT B1 ;  /* 0x0000000000017941 */ /* 0x000fea0003800200 */
.L_x_14836:
        /* <DEDUP_REMOVED lines=21> */
.L_x_14843:
        /* <DEDUP_REMOVED lines=13> */
.L_x_14845:
[----:B------:R-:W-:Y:S05]  /*23e10*/  BSYNC.RECONVERGENT B2 ;  /* 0x0000000000027941 */ /* 0x000fea0003800200 */
.L_x_14844:
        /* <DEDUP_REMOVED lines=61> */
.L_x_14842:
[----:B------:R-:W-:Y:S05]  /*241f0*/  BSYNC.RECONVERGENT B1 ;  /* 0x0000000000017941 */ /* 0x000fea0003800200 */
.L_x_14841:
        /* <DEDUP_REMOVED lines=19> */
.L_x_14848:
        /* <DEDUP_REMOVED lines=13> */
.L_x_14850:
[----:B------:R-:W-:Y:S05]  /*24400*/  BSYNC.RECONVERGENT B2 ;  /* 0x0000000000027941 */ /* 0x000fea0003800200 */
.L_x_14849:
        /* <DEDUP_REMOVED lines=61> */
.L_x_14847:
[----:B------:R-:W-:Y:S05]  /*247e0*/  BSYNC.RECONVERGENT B1 ;  /* 0x0000000000017941 */ /* 0x000fea0003800200 */
.L_x_14846:
        /* <DEDUP_REMOVED lines=19> */
.L_x_14853:
        /* <DEDUP_REMOVED lines=13> */
.L_x_14855:
[----:B------:R-:W-:Y:S05]  /*249f0*/  BSYNC.RECONVERGENT B2 ;  /* 0x0000000000027941 */ /* 0x000fea0003800200 */
.L_x_14854:
        /* <DEDUP_REMOVED lines=61> */
.L_x_14852:
[----:B------:R-:W-:Y:S05]  /*24dd0*/  BSYNC.RECONVERGENT B1 ;  /* 0x0000000000017941 */ /* 0x000fea0003800200 */
.L_x_14851:
        /* <DEDUP_REMOVED lines=19> */
.L_x_14858:
        /* <DEDUP_REMOVED lines=13> */
.L_x_14860:
[----:B------:R-:W-:Y:S05]  /*24fe0*/  BSYNC.RECONVERGENT B2 ;  /* 0x0000000000027941 */ /* 0x000fea0003800200 */
.L_x_14859:
        /* <DEDUP_REMOVED lines=61> */
.L_x_14857:
[----:B------:R-:W-:Y:S05]  /*253c0*/  BSYNC.RECONVERGENT B1 ;  /* 0x0000000000017941 */ /* 0x000fea0003800200 */
.L_x_14856:
        /* <DEDUP_REMOVED lines=17> */
.L_x_14863:
        /* <DEDUP_REMOVED lines=13> */
.L_x_14865:
[----:B------:R-:W-:Y:S05]  /*255b0*/  BSYNC.RECONVERGENT B2 ;  /* 0x0000000000027941 */ /* 0x000fea0003800200 */
.L_x_14864:
        /* <DEDUP_REMOVED lines=61> */
.L_x_14862:
[----:B------:R-:W-:Y:S05]  /*25990*/  BSYNC.RECONVERGENT B1 ;  /* 0x0000000000017941 */ /* 0x000fea0003800200 */
.L_x_14861:
        /* <DEDUP_REMOVED lines=17> */
.L_x_14868:
        /* <DEDUP_REMOVED lines=13> */
.L_x_14870:
[----:B------:R-:W-:Y:S05]  /*25b80*/  BSYNC.RECONVERGENT B2 ;  /* 0x0000000000027941 */ /* 0x000fea0003800200 */
.L_x_14869:
        /* <DEDUP_REMOVED lines=61> */
.L_x_14867:
[----:B------:R-:W-:Y:S05]  /*25f60*/  BSYNC.RECONVERGENT B1 ;  /* 0x0000000000017941 */ /* 0x000fea0003800200 */
.L_x_14866:
        /* <DEDUP_REMOVED lines=17> */
.L_x_14873:
        /* <DEDUP_REMOVED lines=13> */
.L_x_14875:
[----:B------:R-:W-:Y:S05]  /*26150*/  BSYNC.RECONVERGENT B2 ;  /* 0x0000000000027941 */ /* 0x000fea0003800200 */
.L_x_14874:
        /* <DEDUP_REMOVED lines=61> */
.L_x_14872:
[----:B------:R-:W-:Y:S05]  /*26530*/  BSYNC.RECONVERGENT B1 ;  /* 0x0000000000017941 */ /* 0x000fea0003800200 */
.L_x_14871:
        /* <DEDUP_REMOVED lines=37> */
.L_x_14835:
        /* <DEDUP_REMOVED lines=44> */
.L_x_14876:
[----:B------:R-:W-:Y:S02]  /*26a50*/  IMAD.MOV.U32 R117, RZ, RZ, R88 ;  /* 0x000000ffff757224 */ /* 0x000fe400078e0058 */
[----:B------:R-:W-:-:S07]  /*26a60*/  VIADD R0, R0, 0x80 ;  /* 0x0000008000007836 */ /* 0x000fce0000000000 */
.L_x_14753:
[----:B------:R-:W-:Y:S05]  /*26a70*/  BSYNC.RECONVERGENT B0 ;  /* 0x0000000000007941 */ /* 0x000fea0003800200 */
.L_x_14752:
        /* <DEDUP_REMOVED lines=23> */
[----:B--2---:R-:W-:Y:S02]  /*26bf0*/  IMAD.MOV.U32 R64, RZ, RZ, R2 ;  /* 0x000000ffff407224 */ /* 0x004fe400078e0002 */
        /* <DEDUP_REMOVED lines=12> */
.L_x_14882:
        /* <DEDUP_REMOVED lines=13> */
.L_x_14884:
[----:B------:R-:W-:Y:S05]  /*26d90*/  BSYNC.RECONVERGENT B2 ;  /* 0x0000000000027941 */ /* 0x000fea0003800200 */
.L_x_14883:
[----:B------:R-:W-:Y:S01]  /*26da0*/  IMAD.WIDE.U32 R66, R107, -0x326172a9, RZ ;  /* 0xcd9e8d576b427825 */ /* 0x000fe200078e00ff */
[----:B0-----:R-:W-:Y:S01]  /*26db0*/  LOP3.LUT R90, R3, UR9, R65, 0x96, !PT ;  /* 0x00000009035a7c12 */ /* 0x001fe2000f8e9641 */
        /* <DEDUP_REMOVED lines=58> */
.L_x_14881:
[----:B------:R-:W-:Y:S05]  /*27160*/  BSYNC.RECONVERGENT B1 ;  /* 0x0000000000017941 */ /* 0x000fea0003800200 */
.L_x_14880:
[----:B0-----:R-:W0:Y:S01]  /*27170*/  LDC R90, c[0x0][0x404] ;  /* 0x00010100ff5a7b82 */ /* 0x001e220000000800 */
        /* <DEDUP_REMOVED lines=22> */
.L_x_14887:
        /* <DEDUP_REMOVED lines=13> */
.L_x_14889:
[----:B------:R-:W-:Y:S05]  /*273b0*/  BSYNC.RECONVERGENT B2 ;  /* 0x0000000000027941 */ /* 0x000fea0003800200 */
.L_x_14888:
        /* <DEDUP_REMOVED lines=61> */
.L_x_14886:
[----:B------:R-:W-:Y:S05]  /*27790*/  BSYNC.RECONVERGENT B1 ;  /* 0x0000000000017941 */ /* 0x000fea0003800200 */
.L_x_14885:
[----:B------:R-:W-:Y:S01]  /*277a0*/  I2FP.F32.U32 R66, R67 ;  /* 0x0000004300427245 */ /* 0x000fe20000201000 */
[----:B------:R-:W-:Y:S01]  /*277b0*/  HADD2.F32 R92, -RZ, R100.H0_H0 ;  /* 0x20000064ff5c7230 */ /* 0x000fe20000004100 */
[----:B------:R-:W-:Y:S01]  /*277c0*/  FSEL R64, R64, RZ, P4 ;  /* 0x000000ff40407208 */ /* 0x000fe20002000000 */
        /* <DEDUP_REMOVED lines=20> */
.L_x_14892:
        /* <DEDUP_REMOVED lines=13> */
.L_x_14894:
[----:B------:R-:W-:Y:S05]  /*279e0*/  BSYNC.RECONVERGENT B2 ;  /* 0x0000000000027941 */ /* 0x000fea0003800200 */
.L_x_14893:
        /* <DEDUP_REMOVED lines=61> */
.L_x_14891:
[----:B------:R-:W-:Y:S05]  /*27dc0*/  BSYNC.RECONVERGENT B1 ;  /* 0x0000000000017941 */ /* 0x000fea0003800200 */
.L_x_14890:
        /* <DEDUP_REMOVED lines=20> */
.L_x_14897:
        /* <DEDUP_REMOVED lines=13> */
.L_x_14899:
[----:B------:R-:W-:Y:S05]  /*27fe0*/  BSYNC.RECONVERGENT B2 ;  /* 0x0000000000027941 */ /* 0x000fea0003800200 */
.L_x_14898:
        /* <DEDUP_REMOVED lines=61> */
.L_x_14896:
[----:B------:R-:W-:Y:S05]  /*283c0*/  BSYNC.RECONVERGENT B1 ;  /* 0x0000000000017941 */ /* 0x000fea0003800200 */
.L_x_14895:
        /* <DEDUP_REMOVED lines=23> */
.L_x_14902:
        /* <DEDUP_REMOVED lines=13> */
.L_x_14904:
[----:B------:R-:W-:Y:S05]  /*28610*/  BSYNC.RECONVERGENT B2 ;  /* 0x0000000000027941 */ /* 0x000fea0003800200 */
.L_x_14903:
        /* <DEDUP_REMOVED lines=61> */
.L_x_14901:
[----:B------:R-:W-:Y:S05]  /*289f0*/  BSYNC.RECONVERGENT B1 ;  /* 0x0000000000017941 */ /* 0x000fea0003800200 */
.L_x_14900:
        /* <DEDUP_REMOVED lines=20> */
.L_x_14907:
        /* <DEDUP_REMOVED lines=13> */
.L_x_14909:
[----:B------:R-:W-:Y:S05]  /*28c10*/  BSYNC.RECONVERGENT B2 ;  /* 0x0000000000027941 */ /* 0x000fea0003800200 */
.L_x_14908:
        /* <DEDUP_REMOVED lines=61> */
.L_x_14906:
[----:B------:R-:W-:Y:S05]  /*28ff0*/  BSYNC.RECONVERGENT B1 ;  /* 0x0000000000017941 */ /* 0x000fea0003800200 */
.L_x_14905:
        /* <DEDUP_REMOVED lines=23> */
.L_x_14912:
        /* <DEDUP_REMOVED lines=13> */
.L_x_14914:
[----:B------:R-:W-:Y:S05]  /*29240*/  BSYNC.RECONVERGENT B2 ;  /* 0x0000000000027941 */ /* 0x000fea0003800200 */
.L_x_14913:
        /* <DEDUP_REMOVED lines=59> */
[----:B------:R-:W-:Y:S02]  /*29600*/  LOP3.LUT R95, R112, UR5, R115, 0x96, !PT ;  /* 0x00000005705f7c12 */ /* 0x000fe4000f8e9673 */
[----:B------:R-:W-:-:S07]  /*29610*/  MOV R88, R114 ;  /* 0x0000007200587202 */ /* 0x000fce0000000f00 */
.L_x_14911:
[----:B------:R-:W-:Y:S05]  /*29620*/  BSYNC.RECONVERGENT B1 ;  /* 0x0000000000017941 */ /* 0x000fea0003800200 */
.L_x_14910:
        /* <DEDUP_REMOVED lines=20> */
.L_x_14917:
        /* <DEDUP_REMOVED lines=13> */
.L_x_14919:
[----:B------:R-:W-:Y:S05]  /*29840*/  BSYNC.RECONVERGENT B2 ;  /* 0x0000000000027941 */ /* 0x000fea0003800200 */
.L_x_14918:
        /* <DEDUP_REMOVED lines=59> */
[----:B------:R-:W-:Y:S02]  /*29c00*/  IMAD.MOV.U32 R88, RZ, RZ, R112 ;  /* 0x000000ffff587224 */ /* 0x000fe400078e0070 */
[----:B------:R-:W-:-:S07]  /*29c10*/  HFMA2 R112, -RZ, RZ, 0, 0 ;  /* 0x00000000ff707431 */ /* 0x000fce00000001ff */
.L_x_14916:
[----:B------:R-:W-:Y:S05]  /*29c20*/  BSYNC.RECONVERGENT B1 ;  /* 0x0000000000017941 */ /* 0x000fea0003800200 */
.L_x_14915:
        /* <DEDUP_REMOVED lines=23> */
.L_x_14922:
        /* <DEDUP_REMOVED lines=13> */
.L_x_14924:
[----:B------:R-:W-:Y:S05]  /*29e70*/  BSYNC.RECONVERGENT B2 ;  /* 0x0000000000027941 */ /* 0x000fea0003800200 */
.L_x_14923:
        /* <DEDUP_REMOVED lines=61> */
.L_x_14921:
[----:B------:R-:W-:Y:S05]  /*2a250*/  BSYNC.RECONVERGENT B1 ;  /* 0x0000000000017941 */ /* 0x000fea0003800200 */
.L_x_14920:
        /* <DEDUP_REMOVED lines=18> */
.L_x_14927:
        /* <DEDUP_REMOVED lines=13> */
.L_x_14929:
[----:B------:R-:W-:Y:S05]  /*2a450*/  BSYNC.RECONVERGENT B2 ;  /* 0x0000000000027941 */ /* 0x000fea0003800200 */
.L_x_14928:
        /* <DEDUP_REMOVED lines=61> */
.L_x_14926:
[----:B------:R-:W-:Y:S05]  /*2a830*/  BSYNC.RECONVERGENT B1 ;  /* 0x0000000000017941 */ /* 0x000fea0003800200 */
.L_x_14925:
        /* <DEDUP_REMOVED lines=23> */
.L_x_14932:
        /* <DEDUP_REMOVED lines=13> */
.L_x_14934:
[----:B------:R-:W-:Y:S05]  /*2aa80*/  BSYNC.RECONVERGENT B2 ;  /* 0x0000000000027941 */ /* 0x000fea0003800200 */
.L_x_14933:
        /* <DEDUP_REMOVED lines=61> */
.L_x_14931:
[----:B------:R-:W-:Y:S05]  /*2ae60*/  BSYNC.RECONVERGENT B1 ;  /* 0x0000000000017941 */ /* 0x000fea0003800200 */
.L_x_14930:
[----:B------:R-:W-:Y:S01]  /*2ae70*/  ISETP.NE.AND P4, PT, R115, 0x1, PT ;  /* 0x000000017300780c */ /* 0x000fe20003f85270 */
[----:B------:R-:W-:Y:S01]  /*2ae80*/  HADD2.F32 R86, -RZ, R86.H1_H1 ;  /* 0x30000056ff567230 */ /* 0x000fe20000004100 */
[----:B------:R-:W-:Y:S01]  /*2ae90*/  I2FP.F32.U32 R92, R85 ;  /* 0x00000055005c7245 */ /* 0x000fe20000201000 */
[----:B------:R-:W-:Y:S01]  /*2aea0*/  BSSY.RECONVERGENT B1, `(.L_x_14935) ;  /* 0x000005a000017945 */ /* 0x000fe20003800200 */
[----:B------:R-:W-:Y:S02]  /*2aeb0*/  HFMA2 R114, -RZ, RZ, 0, 1.1920928955078125e-07 ;  /* 0x00000002ff727431 */ /* 0x000fe400000001ff */
        /* <DEDUP_REMOVED lines=13> */
.L_x_14937:
        /* <DEDUP_REMOVED lines=13> */
.L_x_14939:
[----:B------:R-:W-:Y:S05]  /*2b060*/  BSYNC.RECONVERGENT B2 ;  /* 0x0000000000027941 */ /* 0x000fea0003800200 */
.L_x_14938:
        /* <DEDUP_REMOVED lines=60> */
[----:B------:R-:W-:-:S07]  /*2b430*/  IMAD.MOV.U32 R88, RZ, RZ, R120 ;  /* 0x000000ffff587224 */ /* 0x000fce00078e0078 */
.L_x_14936:
[----:B------:R-:W-:Y:S05]  /*2b440*/  BSYNC.RECONVERGENT B1 ;  /* 0x0000000000017941 */ /* 0x000fea0003800200 */
.L_x_14935:
        /* <DEDUP_REMOVED lines=23> */
.L_x_14942:
        /* <DEDUP_REMOVED lines=13> */
.L_x_14944:
[----:B------:R-:W-:Y:S05]  /*2b690*/  BSYNC.RECONVERGENT B2 ;  /* 0x0000000000027941 */ /* 0x000fea0003800200 */
.L_x_14943:
        /* <DEDUP_REMOVED lines=61> */
.L_x_14941:
[----:B------:R-:W-:Y:S05]  /*2ba70*/  BSYNC.RECONVERGENT B1 ;  /* 0x0000000000017941 */ /* 0x000fea0003800200 */
.L_x_14940:
        /* <DEDUP_REMOVED lines=18> */
.L_x_14947:
        /* <DEDUP_REMOVED lines=13> */
.L_x_14949:
[----:B------:R-:W-:Y:S05]  /*2bc70*/  BSYNC.RECONVERGENT B2 ;  /* 0x0000000000027941 */ /* 0x000fea0003800200 */
.L_x_14948:
        /* <DEDUP_REMOVED lines=61> */
.L_x_14946:
[----:B------:R-:W-:Y:S05]  /*2c050*/  BSYNC.RECONVERGENT B1 ;  /* 0x0000000000017941 */ /* 0x000fea0003800200 */
.L_x_14945:
        /* <DEDUP_REMOVED lines=23> */
.L_x_14952:
        /* <DEDUP_REMOVED lines=13> */
.L_x_14954:
[----:B------:R-:W-:Y:S05]  /*2c2a0*/  BSYNC.RECONVERGENT B2 ;  /* 0x0000000000027941 */ /* 0x000fea0003800200 */
.L_x_14953:
        /* <DEDUP_REMOVED lines=61> */
.L_x_14951:
[----:B------:R-:W-:Y:S05]  /*2c680*/  BSYNC.RECONVERGENT B1 ;  /* 0x0000000000017941 */ /* 0x000fea0003800200 */
.L_x_14950:
        /* <DEDUP_REMOVED lines=18> */
.L_x_14957:
        /* <DEDUP_REMOVED lines=15> */
.L_x_14959:
[----:B------:R-:W-:Y:S05]  /*2c8a0*/  BSYNC.RECONVERGENT B2 ;  /* 0x0000000000027941 */ /* 0x000fea0003800200 */
.L_x_14958:
[----:B------:R-:W-:Y:S01]  /*2c8b0*/  IMAD.WIDE.U32 R120, R107, -0x326172a9, RZ ;  /* 0xcd9e8d576b787825 */ /* 0x000fe200078e00ff */
[----:B------:R-:W-:Y:S01]  /*2c8c0*/  LOP3.LUT R124, R3, UR9, R95, 0x96, !PT ;  /* 0x00000009037c7c12 */ /* 0x000fe2000f8e965f */
[----:B------:R-:W-:Y:S02]  /*2c8d0*/  UIADD3 UR4, UPT, UPT, UR8, -0x61c88647, URZ ;  /* 0x9e3779b908047890 */ /* 0x000fe4000fffe0ff */
[----:B------:R-:W-:Y:S01]  /*2c8e0*/  HFMA2 R92, -RZ, RZ, 0, 0 ;  /* 0x00000000ff5c7431 */ /* 0x000fe200000001ff */
[----:B------:R-:W-:Y:S01]  /*2c8f0*/  UIADD3 UR5, UPT, UPT, UR9, -0x4498517b, URZ ;  /* 0xbb67ae8509057890 */ /* 0x000fe2000fffe0ff */
[----:B------:R-:W-:Y:S01]  /*2c900*/  LOP3.LUT R122, R105, UR8, R121, 0x96, !PT ;  /* 0x00000008697a7c12 */ /* 0x000fe2000f8e9679 */
[----:B------:R-:W-:Y:S01]  /*2c910*/  IMAD.WIDE.U32 R124, R124, -0x326172a9, RZ ;  /* 0xcd9e8d577c7c7825 */ /* 0x000fe200078e00ff */
[----:B------:R-:W-:-:S03]  /*2c920*/  MOV R117, R88 ;  /* 0x0000005800757202 */ /* 0x000fc60000000f00 */
        /* <DEDUP_REMOVED lines=53> */
.L_x_14956:
[----:B------:R-:W-:Y:S05]  /*2cc80*/  BSYNC.RECONVERGENT B1 ;  /* 0x0000000000017941 */ /* 0x000fea0003800200 */
.L_x_14955:
        /* <DEDUP_REMOVED lines=11> */
.L_x_14879:
        /* <DEDUP_REMOVED lines=16> */
.L_x_14963:
        /* <DEDUP_REMOVED lines=13> */
.L_x_14965:
[----:B------:R-:W-:Y:S05]  /*2cf10*/  BSYNC.RECONVERGENT B2 ;  /* 0x0000000000027941 */ /* 0x000fea0003800200 */
.L_x_14964:
        /* <DEDUP_REMOVED lines=60> */
.L_x_14962:
[----:B------:R-:W-:Y:S05]  /*2d2e0*/  BSYNC.RECONVERGENT B1 ;  /* 0x0000000000017941 */ /* 0x000fea0003800200 */
.L_x_14961:
        /* <DEDUP_REMOVED lines=9> */
[----:B-----5:R-:W-:-:S04]  /*2d380*/  HADD2.F32 R65, -RZ, R84.H0_H0 ;  /* 0x20000054ff417230 */ /* 0x020fc80000004100 */
        /* <DEDUP_REMOVED lines=11> */
.L_x_14968:
        /* <DEDUP_REMOVED lines=13> */
.L_x_14970:
[----:B------:R-:W-:Y:S05]  /*2d510*/  BSYNC.RECONVERGENT B2 ;  /* 0x0000000000027941 */ /* 0x000fea0003800200 */
.L_x_14969:
        /* <DEDUP_REMOVED lines=58> */
[----:B------:R-:W-:Y:S01]  /*2d8c0*/  IMAD.MOV.U32 R91, RZ, RZ, RZ ;  /* 0x000000ffff5b7224 */ /* 0x000fe200078e00ff */
[----:B------:R-:W-:Y:S02]  /*2d8d0*/  LOP3.LUT R95, R66, UR5, R121, 0x96, !PT ;  /* 0x00000005425f7c12 */ /* 0x000fe4000f8e9679 */
[----:B------:R-:W-:-:S07]  /*2d8e0*/  MOV R88, R120 ;  /* 0x0000007800587202 */ /* 0x000fce0000000f00 */
.L_x_14967:
[----:B------:R-:W-:Y:S05]  /*2d8f0*/  BSYNC.RECONVERGENT B1 ;  /* 0x0000000000017941 */ /* 0x000fea0003800200 */
.L_x_14966:
        /* <DEDUP_REMOVED lines=19> */
.L_x_14973:
        /* <DEDUP_REMOVED lines=13> */
.L_x_14975:
[----:B------:R-:W-:Y:S05]  /*2db00*/  BSYNC.RECONVERGENT B2 ;  /* 0x0000000000027941 */ /* 0x000fea0003800200 */
.L_x_14974:
        /* <DEDUP_REMOVED lines=51> */
[----:B------:R-:W-:Y:S01]  /*2de40*/  UIADD3 UR5, UPT, UPT, UR9, -0x695add53, URZ ;  /* 0x96a522ad09057890 */ /* 0x000fe2000fffe0ff */
        /* <DEDUP_REMOVED lines=9> */
.L_x_14972:
[----:B------:R-:W-:Y:S05]  /*2dee0*/  BSYNC.RECONVERGENT B1 ;  /* 0x0000000000017941 */ /* 0x000fea0003800200 */
.L_x_14971:
        /* <DEDUP_REMOVED lines=19> */
.L_x_14978:
        /* <DEDUP_REMOVED lines=13> */
.L_x_14980:
[----:B------:R-:W-:Y:S05]  /*2e0f0*/  BSYNC.RECONVERGENT B2 ;  /* 0x0000000000027941 */ /* 0x000fea0003800200 */
.L_x_14979:
        /* <DEDUP_REMOVED lines=61> */
.L_x_14977:
[----:B------:R-:W-:Y:S05]  /*2e4d0*/  BSYNC.RECONVERGENT B1 ;  /* 0x0000000000017941 */ /* 0x000fea0003800200 */
.L_x_14976:
        /* <DEDUP_REMOVED lines=19> */
.L_x_14983:
        /* <DEDUP_REMOVED lines=13> */
.L_x_14985:
[----:B------:R-:W-:Y:S05]  /*2e6e0*/  BSYNC.RECONVERGENT B2 ;  /* 0x0000000000027941 */ /* 0x000fea0003800200 */
.L_x_14984:
        /* <DEDUP_REMOVED lines=61> */
.L_x_14982:
[----:B------:R-:W-:Y:S05]  /*2eac0*/  BSYNC.RECONVERGENT B1 ;  /* 0x0000000000017941 */ /* 0x000fea0003800200 */
.L_x_14981:
        /* <DEDUP_REMOVED lines=17> */
.L_x_14988:
        /* <DEDUP_REMOVED lines=13> */
.L_x_14990:
[----:B------:R-:W-:Y:S05]  /*2ecb0*/  BSYNC.RECONVERGENT B2 ;  /* 0x0000000000027941 */ /* 0x000fea0003800200 */
.L_x_14989:
        /* <DEDUP_REMOVED lines=61> */
.L_x_14987:
[----:B------:R-:W-:Y:S05]  /*2f090*/  BSYNC.RECONVERGENT B1 ;  /* 0x0000000000017941 */ /* 0x000fea0003800200 */
.L_x_14986:
[----:B------:R-:W-:Y:S01]  /*2f0a0*/  ISETP.NE.AND P4, PT, R117, 0x1, PT ;  /* 0x000000017500780c */ /* 0x000fe20003f85270 */
[----:B------:R-:W-:Y:S01]  /*2f0b0*/  BSSY.RECONVERGENT B1, `(.L_x_14991) ;  /* 0x000005b000017945 */ /* 0x000fe20003800200 */
[----:B------:R-:W-:Y:S01]  /*2f0c0*/  I2FP.F32.U32 R91, R91 ;  /* 0x0000005b005b7245 */ /* 0x000fe20000201000 */
[----:B------:R-:W-:Y:S02]  /*2f0d0*/  HFMA2 R121, -RZ, RZ, 0, 1.1920928955078125e-07 ;  /* 0x00000002ff797431 */ /* 0x000fe400000001ff */
[----:B------:R-:W-:Y:S02]  /*2f0e0*/  HADD2.F32 R86, -RZ, R86.H1_H1 ;  /* 0x30000056ff567230 */ /* 0x000fe40000004100 */
        /* <DEDUP_REMOVED lines=12> */
.L_x_14993:
        /* <DEDUP_REMOVED lines=13> */
.L_x_14995:
[----:B------:R-:W-:Y:S05]  /*2f280*/  BSYNC.RECONVERGENT B2 ;  /* 0x0000000000027941 */ /* 0x000fea0003800200 */
.L_x_14994:
        /* <DEDUP_REMOVED lines=61> */
.L_x_14992:
[----:B------:R-:W-:Y:S05]  /*2f660*/  BSYNC.RECONVERGENT B1 ;  /* 0x0000000000017941 */ /* 0x000fea0003800200 */
.L_x_14991:
        /* <DEDUP_REMOVED lines=17> */
.L_x_14998:
        /* <DEDUP_REMOVED lines=13> */
.L_x_15000:
[----:B------:R-:W-:Y:S05]  /*2f850*/  BSYNC.RECONVERGENT B2 ;  /* 0x0000000000027941 */ /* 0x000fea0003800200 */
.L_x_14999:
        /* <DEDUP_REMOVED lines=61> */
.L_x_14997:
[----:B------:R-:W-:Y:S05]  /*2fc30*/  BSYNC.RECONVERGENT B1 ;  /* 0x0000000000017941 */ /* 0x000fea0003800200 */
.L_x_14996:
        /* <DEDUP_REMOVED lines=37> */
.L_x_14960:
        /* <DEDUP_REMOVED lines=45> */
.L_x_14878:
[----:B------:R-:W-:Y:S05]  /*30160*/  BSYNC.RECONVERGENT B0 ;  /* 0x0000000000007941 */ /* 0x000fea0003800200 */
.L_x_14877:
[----:B------:R-:W-:Y:S01]  /*30170*/  FADD.FTZ R0, RZ, R48 ;  /* 0x00000030ff007221 */ /* 0x000fe20000010000 */
[C---:B------:R-:W-:Y:S01]  /*30180*/  ISETP.GE.U32.AND P0, PT, R106.reuse, 0x80, PT ;  /* 0x000000806a00780c */ /* 0x040fe20003f06070 */
[----:B------:R-:W-:Y:S01]  /*30190*/  BSSY.RECONVERGENT B0, `(.L_x_15001) ;  /* 0x000009f000007945 */ /* 0x000fe20003800200 */
[C---:B------:R-:W-:Y:S01]  /*301a0*/  ISETP.GT.U32.AND P1, PT, R106.reuse, 0xff, PT ;  /* 0x000000ff6a00780c */ /* 0x040fe20003f24070 */
[----:B-1-3--:R-:W-:Y:S01]  /*301b0*/  FADD.FTZ R89, R49, R0 ;  /* 0x0000000031597221 */ /* 0x00afe20000010000 */
        /* <DEDUP_REMOVED lines=12> */
[----:B0-2---:R-:W-:-:S04]  /*30280*/  FADD.FTZ R91, R53, R0 ;  /* 0x00000000355b7221 */ /* 0x005fc80000010000 */
        /* <DEDUP_REMOVED lines=143> */
.L_x_15002:
[----:B------:R-:W-:Y:S05]  /*30b80*/  BSYNC.RECONVERGENT B0 ;  /* 0x0000000000007941 */ /* 0x000fea0003800200 */
.L_x_15001:
        /* <DEDUP_REMOVED lines=12> */
.L_x_15004:
[----:B------:R-:W-:Y:S05]  /*30c50*/  BSYNC.RECONVERGENT B0 ;  /* 0x0000000000007941 */ /* 0x000fea0003800200 */
.L_x_15003:
        /* <DEDUP_REMOVED lines=17> */
[----:B------:R-:W-:Y:S02]  /*30d70*/  IMAD.U32 R125, RZ, RZ, UR16 ;  /* 0x00000010ff7d7e24 */ /* 0x000fe4000f8e00ff */
        /* <DEDUP_REMOVED lines=13> */
[----:B------:R-:W-:Y:S02]  /*30e50*/  MOV R127, UR16 ;  /* 0x00000010007f7c02 */ /* 0x000fe40008000f00 */
[----:B-1----:R-:W-:Y:S01]  /*30e60*/  FMUL.FTZ R120, R121, R90 ;  /* 0x0000005a79787220 */ /* 0x002fe20000410000 */
[----:B------:R-:W-:-:S04]  /*30e70*/  FMUL.FTZ R91, R122, R91 ;  /* 0x0000005b7a5b7220 */ /* 0x000fc80000410000 */
[----:B------:R-:W0:Y:S01]  /*30e80*/  SHFL.IDX PT, R123, R120, RZ, 0x1f ;  /* 0x00001fff787b7589 */ /* 0x000e2200000e0000 */
[----:B------:R-:W-:Y:S01]  /*30e90*/  FMUL.FTZ R91, R91, R129 ;  /* 0x000000815b5b7220 */ /* 0x000fe20000410000 */
[----:B--2---:R-:W-:-:S04]  /*30ea0*/  FADD.FTZ R90, R88, R89 ;  /* 0x00000059585a7221 */ /* 0x004fc80000010000 */
[----:B------:R-:W-:Y:S02]  /*30eb0*/  FFMA.FTZ R122, R121, R91, R90 ;  /* 0x0000005b797a7223 */ /* 0x000fe4000001005a */
[----:B------:R-:W1:Y:S04]  /*30ec0*/  LDC R121, c[0x0][0x448] ;  /* 0x00011200ff797b82 */ /* 0x000e680000000800 */
        /* <DEDUP_REMOVED lines=28> */
[----:B------:R-:W-:Y:S01]  /*31090*/  FFMA.FTZ R129, R122, R127, R129 ;  /* 0x0000007f7a817223 */ /* 0x000fe20000010081 */
[----:B------:R-:W-:Y:S01]  /*310a0*/  FADD.FTZ R88, R48, -R120 ;  /* 0x8000007830587221 */ /* 0x000fe20000010000 */
[----:B------:R-:W0:Y:S01]  /*310b0*/  LDC.64 R122, c[0x0][0x428] ;  /* 0x00010a00ff7a7b82 */ /* 0x000e220000000a00 */
[----:B------:R-:W-:Y:S02]  /*310c0*/  HADD2.F32 R89, -RZ, R96.H0_H0 ;  /* 0x20000060ff597230 */ /* 0x000fe40000004100 */
[----:B------:R-:W-:Y:S01]  /*310d0*/  FFMA.FTZ R130, R126, R131, R133 ;  /* 0x000000837e827223 */ /* 0x000fe20000010085 */
[----:B------:R-:W-:-:S02]  /*310e0*/  HADD2.F32 R91, -RZ, R36.H0_H0 ;  /* 0x20000024ff5b7230 */ /* 0x000fc40000004100 */
[----:B------:R-:W-:Y:S01]  /*310f0*/  FMUL.FTZ R88, R121, R88 ;  /* 0x0000005879587220 */ /* 0x000fe20000410000 */
[--C-:B------:R-:W-:Y:S01]  /*31100*/  FADD.FTZ R126, R51, -R120.reuse ;  /* 0x80000078337e7221 */ /* 0x100fe20000010000 */
[--C-:B------:R-:W-:Y:S01]  /*31110*/  FADD.FTZ R90, R49, -R120.reuse ;  /* 0x80000078315a7221 */ /* 0x100fe20000010000 */
[--C-:B------:R-:W-:Y:S01]  /*31120*/  FADD.FTZ R128, R69, -R120.reuse ;  /* 0x8000007845807221 */ /* 0x100fe20000010000 */
[----:B------:R-:W-:Y:S01]  /*31130*/  FADD.FTZ R132, R71, -R120 ;  /* 0x8000007847847221 */ /* 0x000fe20000010000 */
[----:B------:R-:W-:Y:S01]  /*31140*/  FFMA.FTZ R88, R88, R89, R91 ;  /* 0x0000005958587223 */ /* 0x000fe2000001005b */
[----:B------:R-:W-:Y:S02]  /*31150*/  HADD2.F32 R125, -RZ, R97.H1_H1 ;  /* 0x30000061ff7d7230 */ /* 0x000fe40000004100 */
[C---:B------:R-:W-:Y:S01]  /*31160*/  FMUL.FTZ R126, R121.reuse, R126 ;  /* 0x0000007e797e7220 */ /* 0x040fe20000410000 */
[----:B------:R-:W-:Y:S02]  /*31170*/  HADD2.F32 R127, -RZ, R37.H1_H1 ;  /* 0x30000025ff7f7230 */ /* 0x000fe40000004100 */
[----:B------:R-:W-:Y:S01]  /*31180*/  FMUL.FTZ R132, R121, R132 ;  /* 0x0000008479847220 */ /* 0x000fe20000410000 */
[----:B------:R-:W-:-:S02]  /*31190*/  HADD2.F32 R89, -RZ, R96.H1_H1 ;  /* 0x30000060ff597230 */ /* 0x000fc40000004100 */
[C---:B------:R-:W-:Y:S01]  /*311a0*/  FMUL.FTZ R128, R121.reuse, R128 ;  /* 0x0000008079807220 */ /* 0x040fe20000410000 */
[----:B------:R-:W-:Y:S02]  /*311b0*/  HADD2.F32 R91, -RZ, R36.H1_H1 ;  /* 0x30000024ff5b7230 */ /* 0x000fe40000004100 */
[----:B------:R-:W-:Y:S01]  /*311c0*/  FMUL.FTZ R90, R121, R90 ;  /* 0x0000005a795a7220 */ /* 0x000fe20000410000 */
[----:B------:R-:W-:Y:S02]  /*311d0*/  HADD2.F32 R131, -RZ, R98.H1_H1 ;  /* 0x30000062ff837230 */ /* 0x000fe40000004100 */
[----:B------:R-:W-:Y:S01]  /*311e0*/  FFMA.FTZ R127, R126, R125, R127 ;  /* 0x0000007d7e7f7223 */ /* 0x000fe2000001007f */
[----:B------:R-:W-:Y:S02]  /*311f0*/  HADD2.F32 R133, -RZ, R38.H1_H1 ;  /* 0x30000026ff857230 */ /* 0x000fe40000004100 */
[----:B------:R-:W-:Y:S01]  /*31200*/  FFMA.FTZ R125, R90, R89, R91 ;  /* 0x000000595a7d7223 */ /* 0x000fe2000001005b */
[----:B------:R-:W-:-:S02]  /*31210*/  HADD2.F32 R135, -RZ, R99.H1_H1 ;  /* 0x30000063ff877230 */ /* 0x000fc40000004100 */
[----:B------:R-:W-:Y:S02]  /*31220*/  HADD2.F32 R137, -RZ, R39.H1_H1 ;  /* 0x30000027ff897230 */ /* 0x000fe40000004100 */
[----:B------:R-:W-:Y:S01]  /*31230*/  FFMA.FTZ R128, R128, R131, R133 ;  /* 0x0000008380807223 */ /* 0x000fe20000010085 */
[----:B------:R-:W-:Y:S01]  /*31240*/  F2FP.F16.F32.PACK_AB R89, R127, R124 ;  /* 0x0000007c7f59723e */ /* 0x000fe200000000ff */
[----:B0-----:R-:W-:Y:S01]  /*31250*/  IMAD.WIDE.U32 R122, R116, 0x10, R122 ;  /* 0x00000010747a7825 */ /* 0x001fe200078e007a */
[----:B------:R-:W-:-:S03]  /*31260*/  F2FP.F16.F32.PACK_AB R88, R125, R88 ;  /* 0x000000587d58723e */ /* 0x000fc600000000ff */
[----:B------:R-:W-:Y:S01]  /*31270*/  FFMA.FTZ R135, R132, R135, R137 ;  /* 0x0000008784877223 */ /* 0x000fe20000010089 */
[----:B------:R-:W-:Y:S01]  /*31280*/  F2FP.F16.F32.PACK_AB R90, R128, R129 ;  /* 0x00000081805a723e */ /* 0x000fe200000000ff */
[----:B------:R-:W-:-:S03]  /*31290*/  VIADD R116, R116, 0x80 ;  /* 0x0000008074747836 */ /* 0x000fc60000000000 */
[----:B------:R-:W-:-:S05]  /*312a0*/  F2FP.F16.F32.PACK_AB R91, R135, R130 ;  /* 0x00000082875b723e */ /* 0x000fca00000000ff */
[----:B------:R1:W-:Y:S02]  /*312b0*/  STG.E.128 desc[UR6][R122.64], R88 ;  /* 0x000000587a007986 */ /* 0x0003e4000c101d06 */
.L_x_15006:
[----:B------:R-:W-:Y:S05]  /*312c0*/  BSYNC.RECONVERGENT B0 ;  /* 0x0000000000007941 */ /* 0x000fea0003800200 */
.L_x_15005:
[----:B------:R-:W-:Y:S01]  /*312d0*/  LOP3.LUT P0, RZ, R118, 0x100, RZ, 0xc0, !PT ;  /* 0x0000010076ff7812 */ /* 0x000fe2000780c0ff */
[----:B------:R-:W-:-:S12]  /*312e0*/  BSSY.RECONVERGENT B0, `(.L_x_15007) ;  /* 0x0000032000007945 */ /* 0x000fd80003800200 */
[----:B------:R-:W-:Y:S05]  /*312f0*/  @!P0 BRA `(.L_x_15008) ;  /* 0x0000000000c08947 */ /* 0x000fea0003800000 */
[--C-:B-1----:R-:W-:Y:S01]  /*31300*/  FADD.FTZ R122, R72, -R120.reuse ;  /* 0x80000078487a7221 */ /* 0x102fe20000010000 */
        /* <DEDUP_REMOVED lines=43> */
[----:B------:R-:W-:Y:S02]  /*315c0*/  F2FP.F16.F32.PACK_AB R90, R128, R129 ;  /* 0x00000081805a723e */ /* 0x000fe400000000ff */
[----:B------:R-:W-:Y:S02]  /*315d0*/  IADD3 R116, PT, PT, R116, 0x80, RZ ;  /* 0x0000008074747810 */ /* 0x000fe40007ffe0ff */
[----:B------:R-:W-:-:S05]  /*315e0*/  F2FP.F16.F32.PACK_AB R91, R135, R130 ;  /* 0x00000082875b723e */ /* 0x000fca00000000ff */
[----:B------:R2:W-:Y:S02]  /*315f0*/  STG.E.128 desc[UR6][R122.64], R88 ;  /* 0x000000587a007986 */ /* 0x0005e4000c101d06 */
.L_x_15008:
[----:B------:R-:W-:Y:S05]  /*31600*/  BSYNC.RECONVERGENT B0 ;  /* 0x0000000000007941 */ /* 0x000fea0003800200 */
.L_x_15007:
[----:B------:R-:W-:Y:S01]  /*31610*/  LOP3.LUT P0, RZ, R118, 0x80, RZ, 0xc0, !PT ;  /* 0x0000008076ff7812 */ /* 0x000fe2000780c0ff */
[----:B------:R-:W-:-:S12]  /*31620*/  BSSY.RECONVERGENT B0, `(.L_x_15009) ;  /* 0x0000032000007945 */ /* 0x000fd80003800200 */
[----:B------:R-:W-:Y:S05]  /*31630*/  @!P0 BRA `(.L_x_15010) ;  /* 0x0000000000c08947 */ /* 0x000fea0003800000 */
[--C-:B-12---:R-:W-:Y:S01]  /*31640*/  FADD.FTZ R122, R76, -R120.reuse ;  /* 0x800000784c7a7221 */ /* 0x106fe20000010000 */
        /* <DEDUP_REMOVED lines=47> */
.L_x_15010:
[----:B------:R-:W-:Y:S05]  /*31940*/  BSYNC.RECONVERGENT B0 ;  /* 0x0000000000007941 */ /* 0x000fea0003800200 */
.L_x_15009:
[----:B------:R-:W-:Y:S01]  /*31950*/  LOP3.LUT P0, RZ, R118, 0x40, RZ, 0xc0, !PT ;  /* 0x0000004076ff7812 */ /* 0x000fe2000780c0ff */
[----:B------:R-:W-:-:S12]  /*31960*/  BSSY.RECONVERGENT B0, `(.L_x_15011) ;  /* 0x0000032000007945 */ /* 0x000fd80003800200 */
[----:B------:R-:W-:Y:S05]  /*31970*/  @!P0 BRA `(.L_x_15012) ;  /* 0x0000000000c08947 */ /* 0x000fea0003800000 */
[--C-:B-123--:R-:W-:Y:S01]  /*31980*/  FADD.FTZ R122, R80, -R120.reuse ;  /* 0x80000078507a7221 */ /* 0x10efe20000010000 */
        /* <DEDUP_REMOVED lines=47> */
.L_x_15012:
[----:B------:R-:W-:Y:S05]  /*31c80*/  BSYNC.RECONVERGENT B0 ;  /* 0x0000000000007941 */ /* 0x000fea0003800200 */
.L_x_15011:
[----:B------:R-:W-:Y:S01]  /*31c90*/  LOP3.LUT P0, RZ, R118, 0x20, RZ, 0xc0, !PT ;  /* 0x0000002076ff7812 */ /* 0x000fe2000780c0ff */
[----:B------:R-:W-:-:S12]  /*31ca0*/  BSSY.RECONVERGENT B0, `(.L_x_15013) ;  /* 0x0000031000007945 */ /* 0x000fd80003800200 */
[----:B------:R-:W-:Y:S05]  /*31cb0*/  @!P0 BRA `(.L_x_15014) ;  /* 0x0000000000bc8947 */ /* 0x000fea0003800000 */
[----:B01234-:R-:W0:Y:S01]  /*31cc0*/  LDC.64 R88, c[0x0][0x428] ;  /* 0x00010a00ff587b82 */ /* 0x01fe220000000a00 */
[--C-:B------:R-:W-:Y:S01]  /*31cd0*/  FADD.FTZ R90, R64, -R120.reuse ;  /* 0x80000078405a7221 */ /* 0x100fe20000010000 */
[--C-:B------:R-:W-:Y:S01]  /*31ce0*/  FADD.FTZ R124, R66, -R120.reuse ;  /* 0x80000078427c7221 */ /* 0x100fe20000010000 */
[--C-:B------:R-:W-:Y:S01]  /*31cf0*/  FADD.FTZ R128, R84, -R120.reuse ;  /* 0x8000007854807221 */ /* 0x100fe20000010000 */
[----:B-----5:R-:W-:Y:S02]  /*31d00*/  HADD2.F32 R91, -RZ, R8.H0_H0 ;  /* 0x20000008ff5b7230 */ /* 0x020fe40000004100 */
[--C-:B------:R-:W-:Y:S01]  /*31d10*/  FADD.FTZ R122, R65, -R120.reuse ;  /* 0x80000078417a7221 */ /* 0x100fe20000010000 */
[----:B------:R-:W-:Y:S02]  /*31d20*/  HADD2.F32 R123, -RZ, R4.H0_H0 ;  /* 0x20000004ff7b7230 */ /* 0x000fe40000004100 */
[--C-:B------:R-:W-:Y:S01]  /*31d30*/  FADD.FTZ R126, R67, -R120.reuse ;  /* 0x80000078437e7221 */ /* 0x100fe20000010000 */
[--C-:B------:R-:W-:Y:S01]  /*31d40*/  FADD.FTZ R130, R85, -R120.reuse ;  /* 0x8000007855827221 */ /* 0x100fe20000010000 */
[----:B------:R-:W-:Y:S01]  /*31d50*/  FADD.FTZ R132, R86, -R120 ;  /* 0x8000007856847221 */ /* 0x000fe20000010000 */
[----:B------:R-:W-:-:S02]  /*31d60*/  HADD2.F32 R125, -RZ, R9.H0_H0 ;  /* 0x20000009ff7d7230 */ /* 0x000fc40000004100 */
[----:B------:R-:W-:Y:S01]  /*31d70*/  FMUL.FTZ R90, R121, R90 ;  /* 0x0000005a795a7220 */ /* 0x000fe20000410000 */
[----:B------:R-:W-:Y:S02]  /*31d80*/  HADD2.F32 R127, -RZ, R5.H0_H0 ;  /* 0x20000005ff7f7230 */ /* 0x000fe40000004100 */
[----:B------:R-:W-:Y:S01]  /*31d90*/  FADD.FTZ R120, R87, -R120 ;  /* 0x8000007857787221 */ /* 0x000fe20000010000 */
[----:B------:R-:W-:Y:S02]  /*31da0*/  HADD2.F32 R129, -RZ, R10.H0_H0 ;  /* 0x2000000aff817230 */ /* 0x000fe40000004100 */
[C---:B------:R-:W-:Y:S01]  /*31db0*/  FMUL.FTZ R124, R121.reuse, R124 ;  /* 0x0000007c797c7220 */ /* 0x040fe20000410000 */
[----:B------:R-:W-:Y:S02]  /*31dc0*/  HADD2.F32 R131, -RZ, R6.H0_H0 ;  /* 0x20000006ff837230 */ /* 0x000fe40000004100 */
[C---:B------:R-:W-:Y:S01]  /*31dd0*/  FMUL.FTZ R128, R121.reuse, R128 ;  /* 0x0000008079807220 */ /* 0x040fe20000410000 */
        /* <DEDUP_REMOVED lines=8> */
[----:B------:R-:W-:-:S02]  /*31e60*/  HADD2.F32 R91, -RZ, R8.H1_H1 ;  /* 0x30000008ff5b7230 */ /* 0x000fc40000004100 */
[----:B------:R-:W-:Y:S02]  /*31e70*/  HADD2.F32 R125, -RZ, R9.H1_H1 ;  /* 0x30000009ff7d7230 */ /* 0x000fe40000004100 */
[----:B------:R-:W-:Y:S02]  /*31e80*/  HADD2.F32 R129, -RZ, R10.H1_H1 ;  /* 0x3000000aff817230 */ /* 0x000fe40000004100 */
[----:B------:R-:W-:Y:S02]  /*31e90*/  HADD2.F32 R133, -RZ, R11.H0_H0 ;  /* 0x2000000bff857230 */ /* 0x000fe40000004100 */
[----:B------:R-:W-:Y:S02]  /*31ea0*/  HADD2.F32 R135, -RZ, R7.H0_H0 ;  /* 0x20000007ff877230 */ /* 0x000fe40000004100 */
[----:B------:R-:W-:Y:S02]  /*31eb0*/  HADD2.F32 R137, -RZ, R11.H1_H1 ;  /* 0x3000000bff897230 */ /* 0x000fe40000004100 */
[----:B------:R-:W-:-:S02]  /*31ec0*/  HADD2.F32 R139, -RZ, R7.H1_H1 ;  /* 0x30000007ff8b7230 */ /* 0x000fc40000004100 */
[----:B------:R-:W-:Y:S01]  /*31ed0*/  FFMA.FTZ R132, R132, R133, R135 ;  /* 0x0000008584847223 */ /* 0x000fe20000010087 */
[----:B------:R-:W-:Y:S02]  /*31ee0*/  HADD2.F32 R131, -RZ, R6.H1_H1 ;  /* 0x30000006ff837230 */ /* 0x000fe40000004100 */
[----:B------:R-:W-:Y:S02]  /*31ef0*/  HADD2.F32 R127, -RZ, R5.H1_H1 ;  /* 0x30000005ff7f7230 */ /* 0x000fe40000004100 */
[----:B------:R-:W-:Y:S01]  /*31f00*/  FFMA.FTZ R137, R120, R137, R139 ;  /* 0x0000008978897223 */ /* 0x000fe2000001008b */
[----:B------:R-:W-:Y:S02]  /*31f10*/  HADD2.F32 R121, -RZ, R4.H1_H1 ;  /* 0x30000004ff797230 */ /* 0x000fe40000004100 */
[----:B------:R-:W-:Y:S01]  /*31f20*/  FFMA.FTZ R129, R130, R129, R131 ;  /* 0x0000008182817223 */ /* 0x000fe20000010083 */
[----:B------:R-:W-:Y:S02]  /*31f30*/  FFMA.FTZ R125, R126, R125, R127 ;  /* 0x0000007d7e7d7223 */ /* 0x000fe4000001007f */
[----:B------:R-:W-:Y:S01]  /*31f40*/  FFMA.FTZ R122, R122, R91, R121 ;  /* 0x0000005b7a7a7223 */ /* 0x000fe20000010079 */
[----:B0-----:R-:W-:Y:S01]  /*31f50*/  IMAD.WIDE.U32 R120, R116, 0x10, R88 ;  /* 0x0000001074787825 */ /* 0x001fe200078e0058 */
[----:B------:R-:W-:-:S02]  /*31f60*/  F2FP.F16.F32.PACK_AB R91, R137, R132 ;  /* 0x00000084895b723e */ /* 0x000fc400000000ff */
[----:B------:R-:W-:Y:S02]  /*31f70*/  F2FP.F16.F32.PACK_AB R90, R129, R90 ;  /* 0x0000005a815a723e */ /* 0x000fe400000000ff */
[----:B------:R-:W-:Y:S02]  /*31f80*/  F2FP.F16.F32.PACK_AB R89, R125, R124 ;  /* 0x0000007c7d59723e */ /* 0x000fe400000000ff */
[----:B------:R-:W-:-:S05]  /*31f90*/  F2FP.F16.F32.PACK_AB R88, R122, R123 ;  /* 0x0000007b7a58723e */ /* 0x000fca00000000ff */
[----:B------:R0:W-:Y:S02]  /*31fa0*/  STG.E.128 desc[UR6][R120.64], R88 ;  /* 0x0000005878007986 */ /* 0x0001e4000c101d06 */
.L_x_15014:
[----:B------:R-:W-:Y:S05]  /*31fb0*/  BSYNC.RECONVERGENT B0 ;  /* 0x0000000000007941 */ /* 0x000fea0003800200 */
.L_x_15013:
[----:B------:R-:W-:Y:S02]  /*31fc0*/  UIADD3 UR16, UPT, UPT, UR16, UR14, URZ ;  /* 0x0000000e10107290 */ /* 0x000fe4000fffe0ff */
[----:B------:R-:W-:Y:S02]  /*31fd0*/  UPLOP3.LUT UP1, UPT, UPT, UPT, UP1, 0x40, 0x4 ;  /* 0x000000000004789c */ /* 0x000fe40003f2e810 */
[----:B------:R-:W-:-:S09]  /*31fe0*/  UISETP.GE.AND UP0, UPT, UR16, UR15, UPT ;  /* 0x0000000f1000728c */ /* 0x000fd2000bf06270 */
[----:B------:R-:W-:Y:S05]  /*31ff0*/  BRA.U !UP0, `(.L_x_15015) ;  /* 0xfffffced08807547 */ /* 0x000fea000b83ffff */
[----:B------:R-:W-:Y:S05]  /*32000*/  EXIT ;  /* 0x000000000000794d */ /* 0x000fea0003800000 */
.L_x_15016:
        /* <DEDUP_REMOVED lines=15> */
.L_x_22354:


//--------------------- .text._ZN10layer_norm31ln_parallel_residual_fwd_kernelINS_13Kernel_traitsI6__halfS2_fS2_fjLj5120ELj1ELj1ELj4ELj16ENS_18Kernel_traits_baseILj5120ES2_S2_fS2_fjLj128EEEEELb1ELb1ELb1EEEvNS_9FwdParamsE --------------------------
	.section	.text._ZN10layer_norm31ln_parallel_residual_fwd_kernelINS_13Kernel_traitsI6__halfS2_fS2_fjLj5120ELj1ELj1ELj4ELj16ENS_18Kernel_traits_baseILj5120ES2_S2_fS2_fjLj128EEEEELb1ELb1ELb1EEEvNS_9FwdParamsE,"ax",@progbits
	.align	128
        .global         _ZN10layer_norm31ln_parallel_residual_fwd_kernelINS_13Kernel_traitsI6__halfS2_fS2_fjLj5120ELj1ELj1ELj4ELj16ENS_18Kernel_traits_baseILj5120ES2_S2_fS2_fjLj128EEEEELb1ELb1ELb1EEEvNS_9FwdParamsE
        .type           _ZN10layer_norm31ln_parallel_residual_fwd_kernelINS_13Kernel_traitsI6__halfS2_fS2_fjLj5120ELj1ELj1ELj4ELj16ENS_18Kernel_traits_baseILj5120ES2_S2_fS2_fjLj128EEEEELb1ELb1ELb1EEEvNS_9FwdParamsE,@function
        .size           _ZN10layer_norm31ln_parallel_residual_fwd_kernelINS_13Kernel_traitsI6__halfS2_fS2_fjLj5120ELj1ELj1ELj4ELj16ENS_18Kernel_traits_baseILj5120ES2_S2_fS2_fjLj128EEEEELb1ELb1ELb1EEEvNS_9FwdParamsE,(.L_x_22355 - _ZN10layer_norm31ln_parallel_residual_fwd_kernelINS_13Kernel_traitsI6__halfS2_fS2_fjLj5120ELj1ELj1ELj4ELj16ENS_18Kernel_traits_baseILj5120ES2_S2_fS2_fjLj128EEEEELb1ELb1ELb1EEEvNS_9FwdParamsE)
        .other          _ZN10layer_norm31ln_parallel_residual_fwd_kernelINS_13Kernel_traitsI6__halfS2_fS2_fjLj5120ELj1ELj1ELj4ELj16ENS_18Kernel_traits_baseILj5120ES2_S2_fS2_fjLj128EEEEELb1ELb1ELb1EEEvNS_9FwdParamsE,@"STO_CUDA_ENTRY STV_DEFAULT"
_ZN10layer_norm31ln_parallel_residual_fwd_kernelINS_13Kernel_traitsI6__halfS2_fS2_fjLj5120ELj1ELj1ELj4ELj16ENS_18Kernel_traits_baseILj5120ES2_S2_fS2_fjLj128EEEEELb1ELb1ELb1EEEvNS_9FwdParamsE:
.text._ZN10layer_norm31ln_parallel_residual_fwd_kernelINS_13Kernel_traitsI6__halfS2_fS2_fjLj5120ELj1ELj1ELj4ELj16ENS_18Kernel_traits_baseILj5120ES2_S2_fS2_fjLj128EEEEELb1ELb1ELb1EEEvNS_9FwdParamsE:
        /* <DEDUP_REMOVED lines=18> */
[----:B------:R-:W5:Y:S01]  /*0120*/  @P1 LDG.E.128 R20, desc[UR8][R24.64+0x2000] ;  /* 0x0020000818141981 */ /* 0x000f62000c1e1d00 */
        /* <DEDUP_REMOVED lines=25> */
[----:B0----5:R-:W-:Y:S01]  /*02c0*/  @P0 IADD3 R114, P2, PT, R44, R47, RZ ;  /* 0x0000002f2c720210 */ /* 0x021fe20007f5e0ff */
[----:B------:R-:W0:Y:S01]  /*02d0*/  LDCU.64 UR4, c[0x0][0x398] ;  /* 0x00007300ff0477ac */ /* 0x000e220008000a00 */
[----:B------:R-:W-:Y:S01]  /*02e0*/  @P0 R2UR UR11, R3 ;  /* 0x00000000030b02ca */ /* 0x000fe200000e0000 */
[----:B------:R-:W-:Y:S01]  /*02f0*/  HFMA2 R94, -RZ, RZ, 0, 0 ;  /* 0x00000000ff5e7431 */ /* 0x000fe200000001ff */
[----:B------:R-:W-:Y:S01]  /*0300*/  @P0 R2UR UR10, R2 ;  /* 0x00000000020a02ca */ /* 0x000fe200000e0000 */
[----:B------:R-:W-:Y:S01]  /*0310*/  @P0 IMAD.X R115, RZ, RZ, R45, P2 ;  /* 0x000000ffff730224 */ /* 0x000fe200010e062d */
[----:B------:R-:W-:Y:S02]  /*0320*/  @!P1 CS2R R26, SRZ ;  /* 0x00000000001a9805 */ /* 0x000fe4000001ff00 */
[----:B------:R-:W-:Y:S02]  /*0330*/  @!P1 CS2R R24, SRZ ;  /* 0x0000000000189805 */ /* 0x000fe4000001ff00 */
[----:B------:R-:W-:-:S02]  /*0340*/  @!P1 CS2R R30, SRZ ;  /* 0x00000000001e9805 */ /* 0x000fc4000001ff00 */
[----:B------:R-:W-:Y:S02]  /*0350*/  @!P1 CS2R R28, SRZ ;  /* 0x00000000001c9805 */ /* 0x000fe4000001ff00 */
[C-C-:B------:R-:W-:Y:S02]  /*0360*/  SHF.R.U64 R116, R114.reuse, 0x2, R115.reuse ;  /* 0x0000000272747819 */ /* 0x140fe40000001273 */
[----:B------:R-:W-:Y:S02]  /*0370*/  @!P1 CS2R R34, SRZ ;  /* 0x0000000000229805 */ /* 0x000fe4000001ff00 */
[----:B------:R-:W-:Y:S02]  /*0380*/  SHF.R.U32.HI R3, RZ, 0x2, R115 ;  /* 0x00000002ff037819 */ /* 0x000fe40000011673 */
[----:B------:R-:W-:Y:S02]  /*0390*/  @!P1 CS2R R32, SRZ ;  /* 0x0000000000209805 */ /* 0x000fe4000001ff00 */
[----:B------:R-:W-:Y:S01]  /*03a0*/  LOP3.LUT R114, R114, 0x3, RZ, 0xc0, !PT ;  /* 0x0000000372727812 */ /* 0x000fe200078ec0ff */
[----:B------:R-:W-:Y:S01]  /*03b0*/  IMAD.HI.U32 R45, R116, -0x2daee0ad, RZ ;  /* 0xd2511f53742d7827 */ /* 0x000fe200078e00ff */
[----:B------:R-:W-:Y:S01]  /*03c0*/  UIADD3 UR16, UPT, UPT, UR11, -0x695add53, URZ ;  /* 0x96a522ad0b107890 */ /* 0x000fe2000fffe0ff */
[----:B------:R-:W-:Y:S01]  /*03d0*/  @!P1 CS2R R38, SRZ ;  /* 0x0000000000269805 */ /* 0x000fe2000001ff00 */
[----:B------:R-:W-:Y:S01]  /*03e0*/  UIADD3 UR12, UPT, UPT, UR10, -0xe443238, URZ ;  /* 0xf1bbcdc80a0c7890 */ /* 0x000fe2000fffe0ff */
[----:B------:R-:W-:-:S02]  /*03f0*/  @!P1 CS2R R36, SRZ ;  /* 0x0000000000249805 */ /* 0x000fc4000001ff00 */
[----:B------:R-:W-:Y:S01]  /*0400*/  LOP3.LUT R45, R45, UR11, RZ, 0x3c, !PT ;  /* 0x0000000b2d2d7c12 */ /* 0x000fe2000f8e3cff */
[----:B0-----:R-:W-:Y:S01]  /*0410*/  UISETP.NE.U32.AND UP0, UPT, UR4, URZ, UPT ;  /* 0x000000ff0400728c */ /* 0x001fe2000bf05070 */
[----:B------:R-:W-:Y:S01]  /*0420*/  @!P1 CS2R R42, SRZ ;  /* 0x00000000002a9805 */ /* 0x000fe2000001ff00 */
[----:B-1----:R-:W-:Y:S01]  /*0430*/  IMAD R2, R49, UR18, R0 ;  /* 0x0000001231027c24 */ /* 0x002fe2000f8e0200 */
[----:B------:R-:W-:Y:S01]  /*0440*/  UIADD3 UR4, UPT, UPT, UR10, -0x61c88647, URZ ;  /* 0x9e3779b90a047890 */ /* 0x000fe2000fffe0ff */
[----:B------:R-:W-:Y:S01]  /*0450*/  IMAD.HI.U32 R46, R45, -0x326172a9, RZ ;  /* 0xcd9e8d572d2e7827 */ /* 0x000fe200078e00ff */
[----:B------:R-:W-:Y:S01]  /*0460*/  UISETP.NE.AND.EX UP0, UPT, UR5, URZ, UPT, UP0 ;  /* 0x000000ff0500728c */ /* 0x000fe2000bf05300 */
[----:B------:R-:W-:Y:S01]  /*0470*/  @!P1 CS2R R40, SRZ ;  /* 0x0000000000289805 */ /* 0x000fe2000001ff00 */
[----:B------:R-:W-:Y:S01]  /*0480*/  UIADD3 UR5, UPT, UPT, UR11, -0x4498517b, URZ ;  /* 0xbb67ae850b057890 */ /* 0x000fe2000fffe0ff */
[----:B------:R-:W-:Y:S01]  /*0490*/  IMAD.HI.U32 R44, R2, -0x326172a9, RZ ;  /* 0xcd9e8d57022c7827 */ /* 0x000fe200078e00ff */
[----:B------:R-:W-:-:S02]  /*04a0*/  UPLOP3.LUT UP1, UPT, UPT, UPT, UPT, 0x40, 0x4 ;  /* 0x000000000004789c */ /* 0x000fc40003f2e870 */
[----:B------:R-:W-:Y:S01]  /*04b0*/  PLOP3.LUT P0, PT, PT, PT, UP0, 0x80, 0x8 ;  /* 0x000000000008781c */ /* 0x000fe20003f0f008 */
[----:B------:R-:W-:Y:S01]  /*04c0*/  IMAD R47, R2, -0x326172a9, RZ ;  /* 0xcd9e8d57022f7824 */ /* 0x000fe200078e02ff */
[----:B------:R-:W-:Y:S01]  /*04d0*/  LOP3.LUT R44, R3, UR10, R44, 0x96, !PT ;  /* 0x0000000a032c7c12 */ /* 0x000fe2000f8e962c */
[----:B------:R-:W-:Y:S01]  /*04e0*/  IMAD R49, R116, -0x2daee0ad, RZ ;  /* 0xd2511f5374317824 */ /* 0x000fe200078e02ff */
[----:B------:R-:W0:Y:S01]  /*04f0*/  LDCU UR6, c[0x0][0x404] ;  /* 0x00008080ff0677ac */ /* 0x000e220008000800 */
[----:B------:R-:W-:Y:S01]  /*0500*/  IMAD R45, R45, -0x326172a9, RZ ;  /* 0xcd9e8d572d2d7824 */ /* 0x000fe200078e02ff */
[----:B------:R-:W-:Y:S01]  /*0510*/  LOP3.LUT R46, R47, UR4, R46, 0x96, !PT ;  /* 0x000000042f2e7c12 */ /* 0x000fe2000f8e962e */
[C---:B------:R-:W-:Y:S01]  /*0520*/  IMAD.HI.U32 R48, R44.reuse, -0x2daee0ad, RZ ;  /* 0xd2511f532c307827 */ /* 0x040fe200078e00ff */
[----:B------:R-:W-:Y:S01]  /*0530*/  UIADD3 UR4, UPT, UPT, UR10, 0x3c6ef372, URZ ;  /* 0x3c6ef3720a047890 */ /* 0x000fe2000fffe0ff */
[----:B------:R-:W1:Y:S02]  /*0540*/  LDCU UR7, c[0x0][0x408] ;  /* 0x00008100ff0777ac */ /* 0x000e640008000800 */
[----:B------:R-:W-:Y:S01]  /*0550*/  IMAD R50, R44, -0x2daee0ad, RZ ;  /* 0xd2511f532c327824 */ /* 0x000fe200078e02ff */
[----:B------:R-:W-:Y:S01]  /*0560*/  LOP3.LUT R48, R49, UR5, R48, 0x96, !PT ;  /* 0x0000000531307c12 */ /* 0x000fe2000f8e9630 */
[----:B------:R-:W-:Y:S01]  /*0570*/  IMAD.HI.U32 R47, R46, -0x2daee0ad, RZ ;  /* 0xd2511f532e2f7827 */ /* 0x000fe200078e00ff */
[----:B------:R-:W-:Y:S01]  /*0580*/  UIADD3 UR5, UPT, UPT, UR11, 0x76cf5d0a, URZ ;  /* 0x76cf5d0a0b057890 */ /* 0x000fe2000fffe0ff */
[----:B------:R-:W2:Y:S02]  /*0590*/  LDCU UR19, c[0x0][0x388] ;  /* 0x00007100ff1377ac */ /* 0x000ea40008000800 */
[----:B------:R-:W-:-:S03]  /*05a0*/  IMAD.HI.U32 R44, R48, -0x326172a9, RZ ;  /* 0xcd9e8d57302c7827 */ /* 0x000fc600078e00ff */
[----:B------:R-:W-:Y:S01]  /*05b0*/  LOP3.LUT R47, R50, UR5, R47, 0x96, !PT ;  /* 0x00000005322f7c12 */ /* 0x000fe2000f8e962f */
[----:B------:R-:W-:Y:S01]  /*05c0*/  UIADD3 UR5, UPT, UPT, UR10, -0x255992d5, URZ ;  /* 0xdaa66d2b0a057890 */ /* 0x000fe2000fffe0ff */
[----:B------:R-:W-:Y:S01]  /*05d0*/  LOP3.LUT R44, R45, UR4, R44, 0x96, !PT ;  /* 0x000000042d2c7c12 */ /* 0x000fe2000f8e962c */
[----:B------:R-:W-:Y:S01]  /*05e0*/  IMAD R48, R48, -0x326172a9, RZ ;  /* 0xcd9e8d5730307824 */ /* 0x000fe200078e02ff */
[----:B------:R-:W-:Y:S01]  /*05f0*/  UIADD3 UR4, UPT, UPT, UR11, 0x32370b8f, URZ ;  /* 0x32370b8f0b047890 */ /* 0x000fe2000fffe0ff */
[----:B------:R-:W-:Y:S01]  /*0600*/  IMAD.HI.U32 R45, R47, -0x326172a9, RZ ;  /* 0xcd9e8d572f2d7827 */ /* 0x000fe200078e00ff */
[----:B------:R-:W3:Y:S03]  /*0610*/  LDCU.U8 UR20, c[0x0][0x410] ;  /* 0x00008200ff1477ac */ /* 0x000ee60008000000 */
[----:B------:R-:W-:Y:S01]  /*0620*/  IMAD R49, R46, -0x2daee0ad, RZ ;  /* 0xd2511f532e317824 */ /* 0x000fe200078e02ff */
[----:B------:R-:W-:Y:S01]  /*0630*/  LOP3.LUT R45, R48, UR5, R45, 0x96, !PT ;  /* 0x00000005302d7c12 */ /* 0x000fe2000f8e962d */
[----:B------:R-:W-:Y:S01]  /*0640*/  IMAD.HI.U32 R46, R44, -0x2daee0ad, RZ ;  /* 0xd2511f532c2e7827 */ /* 0x000fe200078e00ff */
[----:B------:R-:W-:Y:S01]  /*0650*/  UIADD3 UR5, UPT, UPT, UR10, 0x78dde6e4, URZ ;  /* 0x78dde6e40a057890 */ /* 0x000fe2000fffe0ff */
[----:B------:R-:W4:Y:S02]  /*0660*/  LDCU UR21, c[0x0][0x400] ;  /* 0x00008000ff1577ac */ /* 0x000f240008000800 */
[----:B------:R-:W-:Y:S01]  /*0670*/  IMAD.HI.U32 R48, R45, -0x2daee0ad, RZ ;  /* 0xd2511f532d307827 */ /* 0x000fe200078e00ff */
[----:B------:R-:W-:Y:S01]  /*0680*/  LOP3.LUT R46, R49, UR4, R46, 0x96, !PT ;  /* 0x00000004312e7c12 */ /* 0x000fe2000f8e962e */
[----:B------:R-:W-:-:S02]  /*0690*/  UIADD3 UR4, UPT, UPT, UR11, -0x126145ec, URZ ;  /* 0xed9eba140b047890 */ /* 0x000fc4000fffe0ff */
[----:B------:R-:W-:Y:S01]  /*06a0*/  IMAD R49, R44, -0x2daee0ad, RZ ;  /* 0xd2511f532c317824 */ /* 0x000fe200078e02ff */
[----:B------:R-:W0:Y:S01]  /*06b0*/  LDCU.64 UR14, c[0x0][0x3a0] ;  /* 0x00007400ff0e77ac */ /* 0x000e220008000a00 */
[----:B------:R-:W-:Y:S02]  /*06c0*/  IMAD R47, R47, -0x326172a9, RZ ;  /* 0xcd9e8d572f2f7824 */ /* 0x000fe400078e02ff */
[C---:B------:R-:W-:Y:S01]  /*06d0*/  IMAD.HI.U32 R44, R46.reuse, -0x326172a9, RZ ;  /* 0xcd9e8d572e2c7827 */ /* 0x040fe200078e00ff */
[----:B------:R-:W-:Y:S01]  /*06e0*/  LOP3.LUT R48, R49, UR4, R48, 0x96, !PT ;  /* 0x0000000431307c12 */ /* 0x000fe2000f8e9630 */
[----:B------:R-:W-:Y:S02]  /*06f0*/  UIADD3 UR4, UPT, UPT, UR10, 0x1715609d, URZ ;  /* 0x1715609d0a047890 */ /* 0x000fe4000fffe0ff */
[----:B------:R-:W-:Y:S01]  /*0700*/  IMAD R50, R45, -0x2daee0ad, RZ ;  /* 0xd2511f532d327824 */ /* 0x000fe200078e02ff */
[----:B------:R-:W-:Y:S01]  /*0710*/  LOP3.LUT R44, R47, UR5, R44, 0x96, !PT ;  /* 0x000000052f2c7c12 */ /* 0x000fe2000f8e962c */
[----:B------:R-:W-:Y:S01]  /*0720*/  IMAD R47, R46, -0x326172a9, RZ ;  /* 0xcd9e8d572e2f7824 */ /* 0x000fe200078e02ff */
[----:B------:R-:W-:Y:S01]  /*0730*/  UIADD3 UR5, UPT, UPT, UR11, -0x56f99767, URZ ;  /* 0xa90668990b057890 */ /* 0x000fe2000fffe0ff */
[----:B------:R-:W-:-:S04]  /*0740*/  IMAD.HI.U32 R46, R48, -0x326172a9, RZ ;  /* 0xcd9e8d57302e7827 */ /* 0x000fc800078e00ff */
[----:B------:R-:W-:Y:S01]  /*0750*/  IMAD.HI.U32 R45, R44, -0x2daee0ad, RZ ;  /* 0xd2511f532c2d7827 */ /* 0x000fe200078e00ff */
[----:B------:R-:W-:Y:S01]  /*0760*/  LOP3.LUT R46, R47, UR4, R46, 0x96, !PT ;  /* 0x000000042f2e7c12 */ /* 0x000fe2000f8e962e */
[----:B------:R-:W-:Y:S02]  /*0770*/  UIADD3 UR4, UPT, UPT, UR10, -0x4ab325aa, URZ ;  /* 0xb54cda560a047890 */ /* 0x000fe4000fffe0ff */
[----:B------:R-:W-:Y:S01]  /*0780*/  IMAD R47, R48, -0x326172a9, RZ ;  /* 0xcd9e8d57302f7824 */ /* 0x000fe200078e02ff */
[----:B------:R-:W-:Y:S01]  /*0790*/  LOP3.LUT R45, R50, UR5, R45, 0x96, !PT ;  /* 0x00000005322d7c12 */ /* 0x000fe2000f8e962d */
[----:B------:R-:W-:Y:S01]  /*07a0*/  UIADD3 UR5, UPT, UPT, UR11, 0x646e171e, URZ ;  /* 0x646e171e0b057890 */ /* 0x000fe2000fffe0ff */
[----:B------:R-:W-:Y:S02]  /*07b0*/  IMAD R50, R44, -0x2daee0ad, RZ ;  /* 0xd2511f532c327824 */ /* 0x000fe400078e02ff */
[----:B------:R-:W-:-:S04]  /*07c0*/  IMAD.HI.U32 R49, R46, -0x2daee0ad, RZ ;  /* 0xd2511f532e317827 */ /* 0x000fc800078e00ff */
[C---:B------:R-:W-:Y:S01]  /*07d0*/  IMAD.HI.U32 R44, R45.reuse, -0x326172a9, RZ ;  /* 0xcd9e8d572d2c7827 */ /* 0x040fe200078e00ff */
        /* <DEDUP_REMOVED lines=12> */
[----:B------:R-:W-:Y:S01]  /*08a0*/  IMAD.HI.U32 R47, R45, -0x2daee0ad, RZ ;  /* 0xd2511f532d2f7827 */ /* 0x000fe200078e00ff */
[----:B------:R-:W-:-:S03]  /*08b0*/  UIADD3 UR4, UPT, UPT, UR10, -0x700cb87f, URZ ;  /* 0x8ff347810a047890 */ /* 0x000fc6000fffe0ff */
[----:B------:R-:W-:Y:S01]  /*08c0*/  IMAD R49, R49, -0x326172a9, RZ ;  /* 0xcd9e8d5731317824 */ /* 0x000fe200078e02ff */
[----:B------:R-:W-:Y:S01]  /*08d0*/  LOP3.LUT R47, R48, UR5, R47, 0x96, !PT ;  /* 0x00000005302f7c12 */ /* 0x000fe2000f8e962f */
[----:B------:R-:W-:-:S04]  /*08e0*/  IMAD.HI.U32 R44, R46, -0x326172a9, RZ ;  /* 0xcd9e8d572e2c7827 */ /* 0x000fc800078e00ff */
[----:B------:R-:W-:Y:S01]  /*08f0*/  IMAD.HI.U32 R92, R47, -0x326172a9, RZ ;  /* 0xcd9e8d572f5c7827 */ /* 0x000fe200078e00ff */
[----:B------:R-:W-:Y:S01]  /*0900*/  LOP3.LUT R44, R49, UR12, R44, 0x96, !PT ;  /* 0x0000000c312c7c12 */ /* 0x000fe2000f8e962c */
[----:B------:R-:W0:Y:S02]  /*0910*/  LDCU.64 UR12, c[0x0][0x398] ;  /* 0x00007300ff0c77ac */ /* 0x000e240008000a00 */
[----:B------:R-:W-:Y:S02]  /*0920*/  IMAD R49, R46, -0x326172a9, RZ ;  /* 0xcd9e8d572e317824 */ /* 0x000fe400078e02ff */
[----:B------:R-:W-:Y:S02]  /*0930*/  IMAD R46, R45, -0x2daee0ad, RZ ;  /* 0xd2511f532d2e7824 */ /* 0x000fe400078e02ff */
[----:B------:R-:W-:Y:S01]  /*0940*/  IMAD.HI.U32 R93, R44, -0x2daee0ad, RZ ;  /* 0xd2511f532c5d7827 */ /* 0x000fe200078e00ff */
[----:B------:R-:W-:-:S03]  /*0950*/  LOP3.LUT R92, R49, UR4, R92, 0x96, !PT ;  /* 0x00000004315c7c12 */ /* 0x000fc6000f8e965c */
[----:B------:R-:W-:Y:S01]  /*0960*/  IMAD R96, R47, -0x326172a9, RZ ;  /* 0xcd9e8d572f607824 */ /* 0x000fe200078e02ff */
[----:B------:R-:W-:Y:S01]  /*0970*/  LOP3.LUT R93, R46, UR16, R93, 0x96, !PT ;  /* 0x000000102e5d7c12 */ /* 0x000fe2000f8e965d */
[----:B------:R-:W-:Y:S01]  /*0980*/  IMAD R108, R44, -0x2daee0ad, RZ ;  /* 0xd2511f532c6c7824 */ /* 0x000fe200078e02ff */
[----:B-1234-:R-:W0:Y:S06]  /*0990*/  LDCU.64 UR16, c[0x0][0x380] ;  /* 0x00007000ff1077ac */ /* 0x01ee2c0008000a00 */
.L_x_15396:
[----:B0-----:R-:W-:Y:S01]  /*09a0*/  ISETP.NE.U32.AND P1, PT, RZ, UR14, PT ;  /* 0x0000000eff007c0c */ /* 0x001fe2000bf25070 */
[----:B------:R-:W-:Y:S01]  /*09b0*/  UIMAD UR4, UR18, UR19, URZ ;  /* 0x00000013120472a4 */ /* 0x000fe2000f8e02ff */
[----:B------:R-:W0:Y:S02]  /*09c0*/  LDC.64 R84, c[0x0][0x390] ;  /* 0x0000e400ff547b82 */ /* 0x000e240000000a00 */
[----:B------:R-:W-:Y:S01]  /*09d0*/  ISETP.NE.AND.EX P1, PT, RZ, UR15, PT, P1 ;  /* 0x0000000fff007c0c */ /* 0x000fe2000bf25310 */
[----:B------:R-:W-:-:S04]  /*09e0*/  USHF.R.S32.HI UR5, URZ, 0x1f, UR4 ;  /* 0x0000001fff057899 */ /* 0x000fc80008011404 */
[----:B------:R-:W-:Y:S01]  /*09f0*/  ULEA.HI UR5, UR5, UR4, URZ, 0x3 ;  /* 0x0000000405057291 */ /* 0x000fe2000f8f18ff */
[----:B-1----:R-:W1:Y:S05]  /*0a00*/  @P0 LDC.64 R44, c[0x0][0x398] ;  /* 0x0000e600ff2c0b82 */ /* 0x002e6a0000000a00 */
        /* <DEDUP_REMOVED lines=47> */
.L_x_15019:
        /* <DEDUP_REMOVED lines=12> */
.L_x_15020:
        /* <DEDUP_REMOVED lines=42> */
.L_x_15018:
        /* <DEDUP_REMOVED lines=18> */
.L_x_15022:
        /* <DEDUP_REMOVED lines=12> */
.L_x_15023:
        /* <DEDUP_REMOVED lines=43> */
.L_x_15021:
        /* <DEDUP_REMOVED lines=17> */
.L_x_15025:
        /* <DEDUP_REMOVED lines=12> */
.L_x_15026:
        /* <DEDUP_REMOVED lines=43> */
.L_x_15024:
        /* <DEDUP_REMOVED lines=17> */
.L_x_15028:
        /* <DEDUP_REMOVED lines=12> */
.L_x_15029:
        /* <DEDUP_REMOVED lines=43> */
.L_x_15027:
        /* <DEDUP_REMOVED lines=16> */
.L_x_15031:
        /* <DEDUP_REMOVED lines=12> */
.L_x_15032:
        /* <DEDUP_REMOVED lines=43> */
.L_x_15030:
        /* <DEDUP_REMOVED lines=16> */
.L_x_15034:
        /* <DEDUP_REMOVED lines=12> */
.L_x_15035:
        /* <DEDUP_REMOVED lines=43> */
.L_x_15033:
        /* <DEDUP_REMOVED lines=16> */
.L_x_15037:
        /* <DEDUP_REMOVED lines=12> */
.L_x_15038:
        /* <DEDUP_REMOVED lines=43> */
.L_x_15036:
        /* <DEDUP_REMOVED lines=16> */
.L_x_15040:
        /* <DEDUP_REMOVED lines=12> */
.L_x_15041:
        /* <DEDUP_REMOVED lines=43> */
.L_x_15039:
[----:B------:R-:W-:Y:S01]  /*2fb0*/  UMOV UR5, UR7 ;  /* 0x0000000700057c82 */ /* 0x000fe20008000000 */
[----:B------:R-:W-:Y:S01]  /*2fc0*/  P2R R66, PR, RZ, 0x2 ;  /* 0x00000002ff427803 */ /* 0x000fe20000000000 */
[----:B------:R-:W-:Y:S01]  /*2fd0*/  FMUL.FTZ R46, R46, UR5 ;  /* 0x000000052e2e7c20 */ /* 0x000fe20008410000 */
[----:B------:R-:W-:Y:S01]  /*2fe0*/  I2FP.F32.U32 R65, R62 ;  /* 0x0000003e00417245 */ /* 0x000fe20000201000 */
[----:B------:R-:W-:Y:S01]  /*2ff0*/  FMUL.FTZ R45, R45, UR5 ;  /* 0x000000052d2d7c20 */ /* 0x000fe20008410000 */
[----:B------:R-:W-:Y:S01]  /*3000*/  ISETP.NE.AND P1, PT, R69, RZ, PT ;  /* 0x000000ff4500720c */ /* 0x000fe20003f25270 */
[----:B------:R-:W-:Y:S01]  /*3010*/  FMUL.FTZ R63, R48, UR5 ;  /* 0x00000005303f7c20 */ /* 0x000fe20008410000 */
[----:B------:R-:W-:Y:S02]  /*3020*/  HADD2.F32 R64, -RZ, R51.H1_H1 ;  /* 0x30000033ff407230 */ /* 0x000fe40000004100 */
[----:B------:R-:W-:Y:S01]  /*3030*/  FMUL.FTZ R44, R44, UR5 ;  /* 0x000000052c2c7c20 */ /* 0x000fe20008410000 */
[----:B------:R-:W-:Y:S01]  /*3040*/  FSEL R48, R46, RZ, P3 ;  /* 0x000000ff2e307208 */ /* 0x000fe20001800000 */
        /* <DEDUP_REMOVED lines=8> */
[----:B------:R-:W-:-:S02]  /*30d0*/  FSEL R44, R44, RZ, P5 ;  /* 0x000000ff2c2c7208 */ /* 0x000fc40002800000 */
[----:B------:R-:W-:Y:S02]  /*30e0*/  ISETP.NE.AND P6, PT, R68, RZ, PT ;  /* 0x000000ff4400720c */ /* 0x000fe40003fc5270 */
[----:B------:R-:W-:Y:S02]  /*30f0*/  FSETP.GTU.FTZ.AND P5, PT, R65, UR4, PT ;  /* 0x0000000441007c0b */ /* 0x000fe4000bfbc000 */
[----:B------:R-:W-:Y:S02]  /*3100*/  FSEL R50, R47, RZ, P4 ;  /* 0x000000ff2f327208 */ /* 0x000fe40002000000 */
[----:B------:R-:W-:Y:S02]  /*3110*/  FSEL R49, R51, RZ, P0 ;  /* 0x000000ff33317208 */ /* 0x000fe40000000000 */
        /* <DEDUP_REMOVED lines=10> */
[----:B------:R-:W-:Y:S01]  /*31c0*/  @P1 FADD.FTZ R50, R54, R50 ;  /* 0x0000003236321221 */ /* 0x000fe20000010000 */
[----:B------:R-:W-:Y:S01]  /*31d0*/  @P1 FADD.FTZ R51, R55, R51 ;  /* 0x0000003337331221 */ /* 0x000fe20000010000 */
[----:B------:R-:W-:Y:S07]  /*31e0*/  BRA `(.L_x_15042) ;  /* 0x0000004800b47947 */ /* 0x000fee0003800000 */
.L_x_15017:
        /* <DEDUP_REMOVED lines=15> */
.L_x_15044:
        /* <DEDUP_REMOVED lines=12> */
.L_x_15045:
        /* <DEDUP_REMOVED lines=40> */
[----:B------:R-:W-:-:S07]  /*3620*/  IMAD.MOV.U32 R44, RZ, RZ, R108 ;  /* 0x000000ffff2c7224 */ /* 0x000fce00078e006c */
.L_x_15043:
        /* <DEDUP_REMOVED lines=20> */
.L_x_15047:
        /* <DEDUP_REMOVED lines=12> */
.L_x_15048:
        /* <DEDUP_REMOVED lines=39> */
[----:B------:R-:W-:Y:S02]  /*3aa0*/  HFMA2 R47, -RZ, RZ, 0, 0 ;  /* 0x00000000ff2f7431 */ /* 0x000fe400000001ff */
[----:B------:R-:W-:Y:S02]  /*3ab0*/  IMAD.MOV.U32 R44, RZ, RZ, R60 ;  /* 0x000000ffff2c7224 */ /* 0x000fe400078e003c */
[----:B------:R-:W-:-:S07]  /*3ac0*/  IMAD.MOV.U32 R60, RZ, RZ, R46 ;  /* 0x000000ffff3c7224 */ /* 0x000fce00078e002e */
.L_x_15046:
        /* <DEDUP_REMOVED lines=22> */
.L_x_15050:
        /* <DEDUP_REMOVED lines=12> */
.L_x_15051:
        /* <DEDUP_REMOVED lines=40> */
[----:B------:R-:W-:Y:S01]  /*3f70*/  IMAD.MOV.U32 R46, RZ, RZ, RZ ;  /* 0x000000ffff2e7224 */ /* 0x000fe200078e00ff */
[----:B------:R-:W-:-:S07]  /*3f80*/  MOV R60, R62 ;  /* 0x0000003e003c7202 */ /* 0x000fce0000000f00 */
.L_x_15049:
[----:B------:R-:W-:Y:S01]  /*3f90*/  ISETP.NE.AND P0, PT, R46, 0x1, PT ;  /* 0x000000012e00780c */ /* 0x000fe20003f05270 */
[----:B------:R-:W-:Y:S01]  /*3fa0*/  HADD2.F32 R48, -RZ, R48.H1_H1 ;  /* 0x30000030ff307230 */ /* 0x000fe20000004100 */
[----:B------:R-:W-:Y:S01]  /*3fb0*/  I2FP.F32.U32 R45, R45 ;  /* 0x0000002d002d7245 */ /* 0x000fe20000201000 */
[----:B------:R-:W-:-:S03]  /*3fc0*/  IMAD.MOV.U32 R47, RZ, RZ, 0x2 ;  /* 0x00000002ff2f7424 */ /* 0x000fc600078e00ff */
[----:B------:R-:W-:Y:S01]  /*3fd0*/  FMUL.FTZ R48, R48, UR5 ;  /* 0x0000000530307c20 */ /* 0x000fe20008410000 */
        /* <DEDUP_REMOVED lines=13> */
.L_x_15053:
        /* <DEDUP_REMOVED lines=12> */
.L_x_15054:
        /* <DEDUP_REMOVED lines=42> */
.L_x_15052:
[----:B------:R-:W-:Y:S01]  /*4410*/  I2FP.F32.U32 R45, R45 ;  /* 0x0000002d002d7245 */ /* 0x000fe20000201000 */
[----:B------:R-:W-:Y:S01]  /*4420*/  HADD2.F32 R46, -RZ, R104.H1_H1 ;  /* 0x30000068ff2e7230 */ /* 0x000fe20000004100 */
[----:B------:R-:W-:Y:S01]  /*4430*/  ISETP.NE.AND P2, PT, R47, 0x1, PT ;  /* 0x000000012f00780c */ /* 0x000fe20003f45270 */
[----:B------:R-:W-:Y:S02]  /*4440*/  HFMA2 R62, -RZ, RZ, 0, 1.1920928955078125e-07 ;  /* 0x00000002ff3e7431 */ /* 0x000fe400000001ff */
        /* <DEDUP_REMOVED lines=18> */
.L_x_15056:
        /* <DEDUP_REMOVED lines=12> */
.L_x_15057:
        /* <DEDUP_REMOVED lines=43> */
.L_x_15055:
[----:B------:R-:W-:Y:S01]  /*48e0*/  ISETP.NE.AND P0, PT, R62, 0x1, PT ;  /* 0x000000013e00780c */ /* 0x000fe20003f05270 */
[----:B------:R-:W-:Y:S01]  /*48f0*/  HADD2.F32 R48, -RZ, R49.H0_H0 ;  /* 0x20000031ff307230 */ /* 0x000fe20000004100 */
        /* <DEDUP_REMOVED lines=16> */
.L_x_15059:
        /* <DEDUP_REMOVED lines=12> */
.L_x_15060:
        /* <DEDUP_REMOVED lines=43> */
.L_x_15058:
        /* <DEDUP_REMOVED lines=22> */
.L_x_15062:
        /* <DEDUP_REMOVED lines=12> */
.L_x_15063:
        /* <DEDUP_REMOVED lines=43> */
.L_x_15061:
[----:B------:R-:W-:Y:S01]  /*5240*/  ISETP.NE.AND P0, PT, R48, 0x1, PT ;  /* 0x000000013000780c */ /* 0x000fe20003f05270 */
[----:B------:R-:W-:Y:S01]  /*5250*/  HADD2.F32 R70, -RZ, R49.H1_H1 ;  /* 0x30000031ff467230 */ /* 0x000fe20000004100 */
[----:B------:R-:W-:Y:S01]  /*5260*/  I2FP.F32.U32 R47, R47 ;  /* 0x0000002f002f7245 */ /* 0x000fe20000201000 */
[----:B------:R-:W-:-:S03]  /*5270*/  HFMA2 R49, -RZ, RZ, 0, 1.1920928955078125e-07 ;  /* 0x00000002ff317431 */ /* 0x000fc600000001ff */
[----:B------:R-:W-:Y:S01]  /*5280*/  FMUL.FTZ R70, R70, UR5 ;  /* 0x0000000546467c20 */ /* 0x000fe20008410000 */
        /* <DEDUP_REMOVED lines=12> */
.L_x_15065:
        /* <DEDUP_REMOVED lines=12> */
.L_x_15066:
        /* <DEDUP_REMOVED lines=43> */
.L_x_15064:
[----:B------:R-:W-:Y:S01]  /*56c0*/  I2FP.F32.U32 R47, R47 ;  /* 0x0000002f002f7245 */ /* 0x000fe20000201000 */
[----:B------:R-:W-:Y:S01]  /*56d0*/  HADD2.F32 R48, -RZ, R105.H1_H1 ;  /* 0x30000069ff307230 */ /* 0x000fe20000004100 */
        /* <DEDUP_REMOVED lines=20> */
.L_x_15068:
        /* <DEDUP_REMOVED lines=12> */
.L_x_15069:
        /* <DEDUP_REMOVED lines=43> */
.L_x_15067:
        /* <DEDUP_REMOVED lines=17> */
.L_x_15071:
        /* <DEDUP_REMOVED lines=12> */
.L_x_15072:
        /* <DEDUP_REMOVED lines=43> */
.L_x_15070:
        /* <DEDUP_REMOVED lines=22> */
.L_x_15074:
        /* <DEDUP_REMOVED lines=12> */
.L_x_15075:
        /* <DEDUP_REMOVED lines=43> */
.L_x_15073:
[----:B------:R-:W-:Y:S01]  /*64e0*/  ISETP.NE.AND P4, PT, R62, 0x1, PT ;  /* 0x000000013e00780c */ /* 0x000fe20003f85270 */
[----:B------:R-:W-:Y:S01]  /*64f0*/  HADD2.F32 R72, -RZ, R50.H1_H1 ;  /* 0x30000032ff487230 */ /* 0x000fe20000004100 */
        /* <DEDUP_REMOVED lines=15> */
.L_x_15077:
        /* <DEDUP_REMOVED lines=12> */
.L_x_15078:
        /* <DEDUP_REMOVED lines=43> */
.L_x_15076:
[----:B------:R-:W-:Y:S01]  /*6960*/  I2FP.F32.U32 R49, R49 ;  /* 0x0000003100317245 */ /* 0x000fe20000201000 */
[----:B------:R-:W-:Y:S02]  /*6970*/  HADD2.F32 R50, -RZ, R106.H1_H1 ;  /* 0x3000006aff327230 */ /* 0x000fe40000004100 */
        /* <DEDUP_REMOVED lines=20> */
.L_x_15080:
        /* <DEDUP_REMOVED lines=12> */
.L_x_15081:
        /* <DEDUP_REMOVED lines=43> */
.L_x_15079:
[----:B------:R-:W-:Y:S01]  /*6e30*/  ISETP.NE.AND P5, PT, R62, 0x1, PT ;  /* 0x000000013e00780c */ /* 0x000fe20003fa5270 */
[----:B------:R-:W-:Y:S01]  /*6e40*/  HADD2.F32 R72, -RZ, R51.H0_H0 ;  /* 0x20000033ff487230 */ /* 0x000fe20000004100 */
        /* <DEDUP_REMOVED lines=15> */
.L_x_15083:
        /* <DEDUP_REMOVED lines=12> */
.L_x_15084:
        /* <DEDUP_REMOVED lines=43> */
.L_x_15082:
[----:B------:R-:W-:Y:S01]  /*72b0*/  I2FP.F32.U32 R63, R50 ;  /* 0x00000032003f7245 */ /* 0x000fe20000201000 */
[----:B------:R-:W-:Y:S01]  /*72c0*/  HADD2.F32 R50, -RZ, R107.H0_H0 ;  /* 0x2000006bff327230 */ /* 0x000fe20000004100 */
[----:B------:R-:W-:Y:S01]  /*72d0*/  MOV R62, R96 ;  /* 0x00000060003e7202 */ /* 0x000fe20000000f00 */
        /* <DEDUP_REMOVED lines=19> */
.L_x_15086:
        /* <DEDUP_REMOVED lines=12> */
.L_x_15087:
        /* <DEDUP_REMOVED lines=43> */
.L_x_15085:
[----:B------:R-:W-:Y:S01]  /*7780*/  ISETP.NE.AND P6, PT, R65, 0x1, PT ;  /* 0x000000014100780c */ /* 0x000fe20003fc5270 */
[----:B------:R-:W-:Y:S01]  /*7790*/  IMAD.MOV.U32 R77, RZ, RZ, 0x2 ;  /* 0x00000002ff4d7424 */ /* 0x000fe200078e00ff */
[----:B------:R-:W-:Y:S01]  /*77a0*/  I2FP.F32.U32 R63, R62 ;  /* 0x0000003e003f7245 */ /* 0x000fe20000201000 */
[----:B------:R-:W-:Y:S02]  /*77b0*/  HADD2.F32 R62, -RZ, R51.H1_H1 ;  /* 0x30000033ff3e7230 */ /* 0x000fe40000004100 */
        /* <DEDUP_REMOVED lines=13> */
.L_x_15089:
        /* <DEDUP_REMOVED lines=14> */
.L_x_15090:
        /* <DEDUP_REMOVED lines=43> */
.L_x_15088:
[----:B------:R-:W-:Y:S01]  /*7c20*/  I2FP.F32.U32 R51, R51 ;  /* 0x0000003300337245 */ /* 0x000fe20000201000 */
[----:B------:R-:W-:-:S04]  /*7c30*/  HADD2.F32 R62, -RZ, R107.H1_H1 ;  /* 0x3000006bff3e7230 */ /* 0x000fc80000004100 */
[----:B------:R-:W-:Y:S01]  /*7c40*/  FFMA.FTZ R51, R51, R0, 1.1641532182693481445e-10 ;  /* 0x2f00000033337423 */ /* 0x000fe20000010000 */
[----:B------:R-:W-:-:S04]  /*7c50*/  FMUL.FTZ R62, R62, UR5 ;  /* 0x000000053e3e7c20 */ /* 0x000fc80008410000 */
[----:B------:R-:W-:Y:S02]  /*7c60*/  FSETP.GTU.FTZ.AND P6, PT, R51, UR4, PT ;  /* 0x0000000433007c0b */ /* 0x000fe4000bfdc000 */
[----:B------:R-:W-:Y:S02]  /*7c70*/  FSEL R51, R72, RZ, P5 ;  /* 0x000000ff48337208 */ /* 0x000fe40002800000 */
[----:B------:R-:W-:Y:S02]  /*7c80*/  FSEL R62, R62, RZ, !P6 ;  /* 0x000000ff3e3e7208 */ /* 0x000fe40007000000 */
[----:B------:R-:W-:-:S03]  /*7c90*/  SEL R103, RZ, 0x1, P6 ;  /* 0x00000001ff677807 */ /* 0x000fc60003000000 */
[----:B------:R-:W-:-:S04]  /*7ca0*/  FADD.FTZ R51, R62, R51 ;  /* 0x000000333e337221 */ /* 0x000fc80000010000 */
[----:B------:R-:W-:-:S07]  /*7cb0*/  @P1 FADD.FTZ R51, R55, R51 ;  /* 0x0000003337331221 */ /* 0x000fce0000010000 */
.L_x_15042:
        /* <DEDUP_REMOVED lines=14> */
[----:B------:R-:W-:-:S02]  /*7da0*/  LOP3.LUT R67, R67, R65, R64, 0xfe, !PT ;  /* 0x0000004143437212 */ /* 0x000fc400078efe40 */
[----:B------:R-:W-:Y:S01]  /*7db0*/  SEL R66, RZ, 0x1, !P3 ;  /* 0x00000001ff427807 */ /* 0x000fe20005800000 */
[----:B------:R-:W3:Y:S01]  /*7dc0*/  @P0 LDC.64 R70, c[0x0][0x398] ;  /* 0x0000e600ff460b82 */ /* 0x000ee20000000a00 */
[----:B------:R-:W-:Y:S01]  /*7dd0*/  LOP3.LUT R61, R61, R63, R62, 0xfe, !PT ;  /* 0x0000003f3d3d7212 */ /* 0x000fe200078efe3e */
[----:B0-----:R-:W-:Y:S01]  /*7de0*/  IMAD.WIDE.U32 R62, R109, 0x20, R112 ;  /* 0x000000206d3e7825 */ /* 0x001fe200078e0070 */
[----:B------:R-:W-:Y:S02]  /*7df0*/  SEL R64, RZ, 0x1, !P6 ;  /* 0x00000001ff407807 */ /* 0x000fe40007000000 */
[----:B------:R-:W-:Y:S02]  /*7e00*/  LOP3.LUT R67, R67, R66, RZ, 0xfc, !PT ;  /* 0x0000004243437212 */ /* 0x000fe400078efcff */
[----:B------:R-:W-:Y:S01]  /*7e10*/  LOP3.LUT R66, R61, R64, RZ, 0xfc, !PT ;  /* 0x000000403d427212 */ /* 0x000fe200078efcff */
[C---:B-1----:R-:W-:Y:S01]  /*7e20*/  IMAD.WIDE.U32 R64, R109.reuse, 0x8, R110 ;  /* 0x000000086d407825 */ /* 0x042fe200078e006e */
[----:B------:R0:W-:Y:S01]  /*7e30*/  STG.E.128 desc[UR8][R62.64], R44 ;  /* 0x0000002c3e007986 */ /* 0x0001e2000c101d08 */
[----:B------:R-:W-:-:S03]  /*7e40*/  IADD3 R115, PT, PT, R109, 0x80, RZ ;  /* 0x000000806d737810 */ /* 0x000fc60007ffe0ff */
[----:B------:R0:W-:Y:S02]  /*7e50*/  STG.E.128 desc[UR8][R62.64+0x10], R48 ;  /* 0x000010303e007986 */ /* 0x0001e4000c101d08 */
[C---:B------:R-:W-:Y:S02]  /*7e60*/  IMAD.WIDE.U32 R68, R115.reuse, 0x10, R84 ;  /* 0x0000001073447825 */ /* 0x040fe400078e0054 */
[----:B------:R0:W-:Y:S02]  /*7e70*/  STG.E.64 desc[UR8][R64.64], R66 ;  /* 0x0000004240007986 */ /* 0x0001e4000c101b08 */
[----:B--2---:R-:W-:-:S04]  /*7e80*/  @P1 IMAD.WIDE.U32 R72, R115, 0x20, R72 ;  /* 0x0000002073481825 */ /* 0x004fc800078e0048 */
[----:B---3--:R-:W-:Y:S01]  /*7e90*/  @P0 IMAD.WIDE.U32 R70, R115, 0x10, R70 ;  /* 0x0000001073460825 */ /* 0x008fe200078e0046 */
        /* <DEDUP_REMOVED lines=21> */
.L_x_15091:
[----:B------:R2:W5:Y:S04]  /*7ff0*/  @P0 LDG.E.128 R104, desc[UR8][R70.64] ;  /* 0x0000000846680981 */ /* 0x000568000c1e1d00 */
[----:B------:R2:W5:Y:S04]  /*8000*/  @P1 LDG.E.128 R56, desc[UR8][R72.64] ;  /* 0x0000000848381981 */ /* 0x000568000c1e1d00 */
[----:B------:R2:W5:Y:S04]  /*8010*/  @P1 LDG.E.128 R52, desc[UR8][R72.64+0x10] ;  /* 0x0000100848341981 */ /* 0x000568000c1e1d00 */
[----:B01----:R2:W5:Y:S01]  /*8020*/  LDG.E.128 R64, desc[UR8][R68.64] ;  /* 0x0000000844407981 */ /* 0x003562000c1e1d00 */
[----:B------:R-:W-:Y:S05]  /*8030*/  @!P0 BRA `(.L_x_15092) ;  /* 0x0000004800b88947 */ /* 0x000fea0003800000 */
        /* <DEDUP_REMOVED lines=15> */
.L_x_15094:
        /* <DEDUP_REMOVED lines=12> */
.L_x_15095:
        /* <DEDUP_REMOVED lines=41> */
[----:B------:R-:W-:-:S07]  /*8480*/  IMAD.MOV.U32 R62, RZ, RZ, RZ ;  /* 0x000000ffff3e7224 */ /* 0x000fce00078e00ff */
.L_x_15093:
[----:B------:R-:W-:Y:S01]  /*8490*/  ISETP.NE.AND P2, PT, R62, 0x1, PT ;  /* 0x000000013e00780c */ /* 0x000fe20003f45270 */
[----:B-----5:R-:W-:Y:S01]  /*84a0*/  HADD2.F32 R60, -RZ, R64.H0_H0 ;  /* 0x20000040ff3c7230 */ /* 0x020fe20000004100 */
[----:B------:R-:W-:Y:S01]  /*84b0*/  I2FP.F32.U32 R61, R61 ;  /* 0x0000003d003d7245 */ /* 0x000fe20000201000 */
[----:B------:R-:W-:-:S03]  /*84c0*/  HFMA2 R63, -RZ, RZ, 0, 1.1920928955078125e-07 ;  /* 0x00000002ff3f7431 */ /* 0x000fc600000001ff */
[----:B------:R-:W-:Y:S01]  /*84d0*/  FMUL.FTZ R74, R60, UR5 ;  /* 0x000000053c4a7c20 */ /* 0x000fe20008410000 */
        /* <DEDUP_REMOVED lines=13> */
.L_x_15097:
        /* <DEDUP_REMOVED lines=12> */
.L_x_15098:
        /* <DEDUP_REMOVED lines=41> */
[----:B------:R-:W-:-:S07]  /*8900*/  HFMA2 R63, -RZ, RZ, 0, 0 ;  /* 0x00000000ff3f7431 */ /* 0x000fce00000001ff */
.L_x_15096:
        /* <DEDUP_REMOVED lines=22> */
.L_x_15100:
        /* <DEDUP_REMOVED lines=12> */
.L_x_15101:
        /* <DEDUP_REMOVED lines=42> */
.L_x_15099:
        /* <DEDUP_REMOVED lines=18> */
.L_x_15103:
        /* <DEDUP_REMOVED lines=12> */
.L_x_15104:
        /* <DEDUP_REMOVED lines=42> */
.L_x_15102:
        /* <DEDUP_REMOVED lines=22> */
.L_x_15106:
        /* <DEDUP_REMOVED lines=12> */
.L_x_15107:
        /* <DEDUP_REMOVED lines=43> */
.L_x_15105:
[----:B------:R-:W-:Y:S01]  /*9720*/  ISETP.NE.AND P2, PT, R71, 0x1, PT ;  /* 0x000000014700780c */ /* 0x000fe20003f45270 */
[----:B------:R-:W-:Y:S01]  /*9730*/  IMAD.MOV.U32 R70, RZ, RZ, 0x2 ;  /* 0x00000002ff467424 */ /* 0x000fe200078e00ff */
[----:B------:R-:W-:Y:S01]  /*9740*/  I2FP.F32.U32 R63, R62 ;  /* 0x0000003e003f7245 */ /* 0x000fe20000201000 */
[----:B------:R-:W-:-:S04]  /*9750*/  HADD2.F32 R62, -RZ, R65.H0_H0 ;  /* 0x20000041ff3e7230 */ /* 0x000fc80000004100 */
        /* <DEDUP_REMOVED lines=14> */
.L_x_15109:
        /* <DEDUP_REMOVED lines=12> */
.L_x_15110:
        /* <DEDUP_REMOVED lines=43> */
.L_x_15108:
        /* <DEDUP_REMOVED lines=22> */
.L_x_15112:
        /* <DEDUP_REMOVED lines=12> */
.L_x_15113:
        /* <DEDUP_REMOVED lines=43> */
.L_x_15111:
[----:B------:R-:W-:Y:S01]  /*a080*/  ISETP.NE.AND P2, PT, R64, 0x1, PT ;  /* 0x000000014000780c */ /* 0x000fe20003f45270 */
[----:B------:R-:W-:Y:S01]  /*a090*/  HADD2.F32 R65, -RZ, R65.H1_H1 ;  /* 0x30000041ff417230 */ /* 0x000fe20000004100 */
        /* <DEDUP_REMOVED lines=16> */
.L_x_15115:
        /* <DEDUP_REMOVED lines=12> */
.L_x_15116:
        /* <DEDUP_REMOVED lines=43> */
.L_x_15114:
        /* <DEDUP_REMOVED lines=22> */
.L_x_15118:
        /* <DEDUP_REMOVED lines=12> */
.L_x_15119:
        /* <DEDUP_REMOVED lines=43> */
.L_x_15117:
[----:B------:R-:W-:Y:S01]  /*a9e0*/  ISETP.NE.AND P3, PT, R71, 0x1, PT ;  /* 0x000000014700780c */ /* 0x000fe20003f65270 */
[----:B------:R-:W-:Y:S01]  /*a9f0*/  IMAD.MOV.U32 R70, RZ, RZ, 0x2 ;  /* 0x00000002ff467424 */ /* 0x000fe200078e00ff */
        /* <DEDUP_REMOVED lines=15> */
.L_x_15121:
        /* <DEDUP_REMOVED lines=12> */
.L_x_15122:
        /* <DEDUP_REMOVED lines=43> */
.L_x_15120:
        /* <DEDUP_REMOVED lines=22> */
.L_x_15124:
        /* <DEDUP_REMOVED lines=12> */
.L_x_15125:
        /* <DEDUP_REMOVED lines=43> */
.L_x_15123:
        /* <DEDUP_REMOVED lines=17> */
.L_x_15127:
        /* <DEDUP_REMOVED lines=12> */
.L_x_15128:
        /* <DEDUP_REMOVED lines=43> */
.L_x_15126:
        /* <DEDUP_REMOVED lines=22> */
.L_x_15130:
        /* <DEDUP_REMOVED lines=12> */
.L_x_15131:
        /* <DEDUP_REMOVED lines=43> */
.L_x_15129:
[----:B------:R-:W-:Y:S01]  /*bc80*/  ISETP.NE.AND P5, PT, R73, 0x1, PT ;  /* 0x000000014900780c */ /* 0x000fe20003fa5270 */
[----:B------:R-:W-:Y:S01]  /*bc90*/  HFMA2 R72, -RZ, RZ, 0, 1.1920928955078125e-07 ;  /* 0x00000002ff487431 */ /* 0x000fe200000001ff */
        /* <DEDUP_REMOVED lines=15> */
.L_x_15133:
        /* <DEDUP_REMOVED lines=12> */
.L_x_15134:
        /* <DEDUP_REMOVED lines=43> */
.L_x_15132:
        /* <DEDUP_REMOVED lines=22> */
.L_x_15136:
        /* <DEDUP_REMOVED lines=12> */
.L_x_15137:
        /* <DEDUP_REMOVED lines=43> */
.L_x_15135:
        /* <DEDUP_REMOVED lines=17> */
.L_x_15139:
        /* <DEDUP_REMOVED lines=14> */
.L_x_15140:
        /* <DEDUP_REMOVED lines=43> */
.L_x_15138:
        /* <DEDUP_REMOVED lines=9> */
[----:B------:R-:W-:Y:S01]  /*cb00*/  @P1 FADD.FTZ R67, R55, R67 ;  /* 0x0000004337431221 */ /* 0x000fe20000010000 */
[----:B------:R-:W-:Y:S06]  /*cb10*/  BRA `(.L_x_15141) ;  /* 0x00000024007c7947 */ /* 0x000fec0003800000 */
.L_x_15092:
        /* <DEDUP_REMOVED lines=15> */
.L_x_15143:
        /* <DEDUP_REMOVED lines=12> */
.L_x_15144:
        /* <DEDUP_REMOVED lines=42> */
.L_x_15142:
[----:B------:R-:W-:Y:S01]  /*cf70*/  ISETP.NE.AND P2, PT, R62, 0x1, PT ;  /* 0x000000013e00780c */ /* 0x000fe20003f45270 */
[----:B-----5:R-:W-:Y:S01]  /*cf80*/  HADD2.F32 R60, -RZ, R64.H0_H0 ;  /* 0x20000040ff3c7230 */ /* 0x020fe20000004100 */
        /* <DEDUP_REMOVED lines=15> */
.L_x_15146:
        /* <DEDUP_REMOVED lines=12> */
.L_x_15147:
        /* <DEDUP_REMOVED lines=43> */
.L_x_15145:
        /* <DEDUP_REMOVED lines=17> */
.L_x_15149:
        /* <DEDUP_REMOVED lines=12> */
.L_x_15150:
        /* <DEDUP_REMOVED lines=43> */
.L_x_15148:
        /* <DEDUP_REMOVED lines=17> */
.L_x_15152:
        /* <DEDUP_REMOVED lines=12> */
.L_x_15153:
        /* <DEDUP_REMOVED lines=43> */
.L_x_15151:
[----:B------:R-:W-:Y:S01]  /*dcf0*/  ISETP.NE.AND P2, PT, R71, 0x1, PT ;  /* 0x000000014700780c */ /* 0x000fe20003f45270 */
[----:B------:R-:W-:Y:S01]  /*dd00*/  HADD2.F32 R65, -RZ, R65.H1_H1 ;  /* 0x30000041ff417230 */ /* 0x000fe20000004100 */
[----:B------:R-:W-:Y:S01]  /*dd10*/  I2FP.F32.U32 R63, R62 ;  /* 0x0000003e003f7245 */ /* 0x000fe20000201000 */
[----:B------:R-:W-:Y:S02]  /*dd20*/  IMAD.MOV.U32 R70, RZ, RZ, 0x2 ;  /* 0x00000002ff467424 */ /* 0x000fe400078e00ff */
        /* <DEDUP_REMOVED lines=13> */
.L_x_15155:
        /* <DEDUP_REMOVED lines=12> */
.L_x_15156:
        /* <DEDUP_REMOVED lines=43> */
.L_x_15154:
        /* <DEDUP_REMOVED lines=16> */
.L_x_15158:
        /* <DEDUP_REMOVED lines=12> */
.L_x_15159:
        /* <DEDUP_REMOVED lines=43> */
.L_x_15157:
        /* <DEDUP_REMOVED lines=16> */
.L_x_15161:
        /* <DEDUP_REMOVED lines=12> */
.L_x_15162:
        /* <DEDUP_REMOVED lines=43> */
.L_x_15160:
        /* <DEDUP_REMOVED lines=16> */
.L_x_15164:
        /* <DEDUP_REMOVED lines=12> */
.L_x_15165:
        /* <DEDUP_REMOVED lines=43> */
.L_x_15163:
[----:B------:R-:W-:Y:S01]  /*eec0*/  P2R R74, PR, RZ, 0x2 ;  /* 0x00000002ff4a7803 */ /* 0x000fe20000000000 */
[----:B------:R-:W-:Y:S01]  /*eed0*/  FMUL.FTZ R60, R60, UR5 ;  /* 0x000000053c3c7c20 */ /* 0x000fe20008410000 */
[----:B------:R-:W-:Y:S01]  /*eee0*/  I2FP.F32.U32 R73, R70 ;  /* 0x0000004600497245 */ /* 0x000fe20000201000 */
[----:B------:R-:W-:Y:S01]  /*eef0*/  FMUL.FTZ R64, R64, UR5 ;  /* 0x0000000540407c20 */ /* 0x000fe20008410000 */
[----:B------:R-:W-:Y:S01]  /*ef00*/  ISETP.NE.AND P1, PT, R69, RZ, PT ;  /* 0x000000ff4500720c */ /* 0x000fe20003f25270 */
[----:B------:R-:W-:Y:S01]  /*ef10*/  FMUL.FTZ R62, R62, UR5 ;  /* 0x000000053e3e7c20 */ /* 0x000fe20008410000 */
[----:B------:R-:W-:Y:S01]  /*ef20*/  P2R R75, PR, RZ, 0x1 ;  /* 0x00000001ff4b7803 */ /* 0x000fe20000000000 */
[----:B------:R-:W-:Y:S01]  /*ef30*/  HADD2.F32 R72, -RZ, R67.H1_H1 ;  /* 0x30000043ff487230 */ /* 0x000fe20000004100 */
        /* <DEDUP_REMOVED lines=29> */
.L_x_15141:
[----:B------:R-:W-:Y:S01]  /*f110*/  SEL R71, RZ, 0x1000000, !P5 ;  /* 0x01000000ff477807 */ /* 0x000fe20006800000 */
[----:B------:R-:W-:Y:S01]  /*f120*/  IMAD.WIDE.U32 R74, R115, 0x8, R110 ;  /* 0x00000008734a7825 */ /* 0x000fe200078e006e */
[----:B------:R-:W-:Y:S01]  /*f130*/  SEL R70, RZ, 0x10000, !P4 ;  /* 0x00010000ff467807 */ /* 0x000fe20006000000 */
[----:B------:R-:W0:Y:S01]  /*f140*/  @P0 LDC.64 R76, c[0x0][0x398] ;  /* 0x0000e600ff4c0b82 */ /* 0x000e220000000a00 */
[----:B------:R-:W-:Y:S02]  /*f150*/  SEL R81, RZ, 0x100, !P3 ;  /* 0x00000100ff517807 */ /* 0x000fe40005800000 */
[----:B------:R-:W-:Y:S02]  /*f160*/  ISETP.NE.AND P5, PT, R78, RZ, PT ;  /* 0x000000ff4e00720c */ /* 0x000fe40003fa5270 */
[----:B------:R-:W-:Y:S02]  /*f170*/  ISETP.NE.AND P4, PT, R79, RZ, PT ;  /* 0x000000ff4f00720c */ /* 0x000fe40003f85270 */
[----:B------:R-:W-:Y:S01]  /*f180*/  ISETP.NE.AND P3, PT, R80, RZ, PT ;  /* 0x000000ff5000720c */ /* 0x000fe20003f65270 */
[----:B------:R-:W1:Y:S01]  /*f190*/  @P1 LDC.64 R78, c[0x0][0x3a0] ;  /* 0x0000e800ff4e1b82 */ /* 0x000e620000000a00 */
[----:B------:R-:W-:-:S02]  /*f1a0*/  ISETP.NE.AND P6, PT, R69, RZ, PT ;  /* 0x000000ff4500720c */ /* 0x000fc40003fc5270 */
[----:B------:R-:W-:Y:S02]  /*f1b0*/  SEL R73, RZ, 0x1000000, !P3 ;  /* 0x01000000ff497807 */ /* 0x000fe40005800000 */
[----:B------:R-:W-:Y:S02]  /*f1c0*/  SEL R72, RZ, 0x10000, !P4 ;  /* 0x00010000ff487807 */ /* 0x000fe40006000000 */
[----:B------:R-:W-:Y:S02]  /*f1d0*/  SEL R69, RZ, 0x100, !P5 ;  /* 0x00000100ff457807 */ /* 0x000fe40006800000 */
        /* <DEDUP_REMOVED lines=35> */
.L_x_15166:
[----:B------:R1:W5:Y:S04]  /*f410*/  @P0 LDG.E.128 R104, desc[UR8][R76.64] ;  /* 0x000000084c680981 */ /* 0x000368000c1e1d00 */
[----:B------:R1:W5:Y:S04]  /*f420*/  @P1 LDG.E.128 R56, desc[UR8][R78.64] ;  /* 0x000000084e381981 */ /* 0x000368000c1e1d00 */
[----:B------:R1:W5:Y:S04]  /*f430*/  @P1 LDG.E.128 R52, desc[UR8][R78.64+0x10] ;  /* 0x000010084e341981 */ /* 0x000368000c1e1d00 */
[----:B0-----:R-:W5:Y:S01]  /*f440*/  LDG.E.128 R72, desc[UR8][R72.64] ;  /* 0x0000000848487981 */ /* 0x001f62000c1e1d00 */
        /* <DEDUP_REMOVED lines=16> */
.L_x_15169:
        /* <DEDUP_REMOVED lines=12> */
.L_x_15170:
        /* <DEDUP_REMOVED lines=40> */
[----:B------:R-:W-:-:S07]  /*f890*/  IMAD.MOV.U32 R70, RZ, RZ, RZ ;  /* 0x000000ffff467224 */ /* 0x000fce00078e00ff */
.L_x_15168:
[----:B------:R-:W-:Y:S01]  /*f8a0*/  ISETP.NE.AND P2, PT, R70, 0x1, PT ;  /* 0x000000014600780c */ /* 0x000fe20003f45270 */
[----:B-----5:R-:W-:Y:S01]  /*f8b0*/  HADD2.F32 R68, -RZ, R72.H0_H0 ;  /* 0x20000048ff447230 */ /* 0x020fe20000004100 */
        /* <DEDUP_REMOVED lines=16> */
.L_x_15172:
        /* <DEDUP_REMOVED lines=12> */
.L_x_15173:
        /* <DEDUP_REMOVED lines=41> */
[----:B------:R-:W-:-:S07]  /*fd10*/  IMAD.MOV.U32 R71, RZ, RZ, RZ ;  /* 0x000000ffff477224 */ /* 0x000fce00078e00ff */
.L_x_15171:
[----:B------:R-:W-:Y:S01]  /*fd20*/  I2FP.F32.U32 R69, R69 ;  /* 0x0000004500457245 */ /* 0x000fe20000201000 */
[----:B------:R-:W-:Y:S01]  /*fd30*/  HADD2.F32 R68, -RZ, R104.H0_H0 ;  /* 0x20000068ff447230 */ /* 0x000fe20000004100 */
        /* <DEDUP_REMOVED lines=20> */
.L_x_15175:
        /* <DEDUP_REMOVED lines=12> */
.L_x_15176:
        /* <DEDUP_REMOVED lines=42> */
.L_x_15174:
[----:B------:R-:W-:Y:S01]  /*101e0*/  ISETP.NE.AND P2, PT, R70, 0x1, PT ;  /* 0x000000014600780c */ /* 0x000fe20003f45270 */
[----:B------:R-:W-:Y:S01]  /*101f0*/  HADD2.F32 R72, -RZ, R72.H1_H1 ;  /* 0x30000048ff487230 */ /* 0x000fe20000004100 */
[----:B------:R-:W-:Y:S01]  /*10200*/  I2FP.F32.U32 R69, R69 ;  /* 0x0000004500457245 */ /* 0x000fe20000201000 */
[----:B------:R-:W-:-:S03]  /*10210*/  IMAD.MOV.U32 R78, RZ, RZ, 0x2 ;  /* 0x00000002ff4e7424 */ /* 0x000fc600078e00ff */
        /* <DEDUP_REMOVED lines=14> */
.L_x_15178:
        /* <DEDUP_REMOVED lines=12> */
.L_x_15179:
        /* <DEDUP_REMOVED lines=42> */
.L_x_15177:
[----:B------:R-:W-:Y:S01]  /*10660*/  I2FP.F32.U32 R69, R69 ;  /* 0x0000004500457245 */ /* 0x000fe20000201000 */
[----:B------:R-:W-:Y:S01]  /*10670*/  HADD2.F32 R70, -RZ, R104.H1_H1 ;  /* 0x30000068ff467230 */ /* 0x000fe20000004100 */
        /* <DEDUP_REMOVED lines=20> */
.L_x_15181:
        /* <DEDUP_REMOVED lines=12> */
.L_x_15182:
        /* <DEDUP_REMOVED lines=43> */
.L_x_15180:
[----:B------:R-:W-:Y:S01]  /*10b30*/  ISETP.NE.AND P2, PT, R79, 0x1, PT ;  /* 0x000000014f00780c */ /* 0x000fe20003f45270 */
[----:B------:R-:W-:Y:S01]  /*10b40*/  IMAD.MOV.U32 R78, RZ, RZ, 0x2 ;  /* 0x00000002ff4e7424 */ /* 0x000fe200078e00ff */
[----:B------:R-:W-:Y:S01]  /*10b50*/  I2FP.F32.U32 R71, R70 ;  /* 0x0000004600477245 */ /* 0x000fe20000201000 */
[----:B------:R-:W-:-:S04]  /*10b60*/  HADD2.F32 R70, -RZ, R73.H0_H0 ;  /* 0x20000049ff467230 */ /* 0x000fc80000004100 */
[----:B------:R-:W-:Y:S01]  /*10b70*/  FFMA.FTZ R71, R71, R0, 1.1641532182693481445e-10 ;  /* 0x2f00000047477423 */ /* 0x000fe20000010000 */
[----:B------:R-:W-:-:S04]  /*10b80*/  FMUL.FTZ R72, R70, UR5 ;  /* 0x0000000546487c20 */ /* 0x000fc80008410000 */
        /* <DEDUP_REMOVED lines=12> */
.L_x_15184:
        /* <DEDUP_REMOVED lines=12> */
.L_x_15185:
        /* <DEDUP_REMOVED lines=43> */
.L_x_15183:
[----:B------:R-:W-:Y:S01]  /*10fc0*/  I2FP.F32.U32 R71, R71 ;  /* 0x0000004700477245 */ /* 0x000fe20000201000 */
[----:B------:R-:W-:Y:S01]  /*10fd0*/  HADD2.F32 R70, -RZ, R105.H0_H0 ;  /* 0x20000069ff467230 */ /* 0x000fe20000004100 */
[----:B------:R-:W-:-:S03]  /*10fe0*/  ISETP.NE.AND P3, PT, R78, 0x1, PT ;  /* 0x000000014e00780c */ /* 0x000fc60003f65270 */
[----:B------:R-:W-:Y:S01]  /*10ff0*/  FFMA.FTZ R71, R71, R0, 1.1641532182693481445e-10 ;  /* 0x2f00000047477423 */ /* 0x000fe20000010000 */
[----:B------:R-:W-:-:S04]  /*11000*/  FMUL.FTZ R70, R70, UR5 ;  /* 0x0000000546467c20 */ /* 0x000fc80008410000 */
[----:B------:R-:W-:Y:S02]  /*11010*/  FSETP.GTU.FTZ.AND P2, PT, R71, UR4, PT ;  /* 0x0000000447007c0b */ /* 0x000fe4000bf5c000 */
[----:B------:R-:W-:Y:S01]  /*11020*/  FSEL R71, R72, RZ, P4 ;  /* 0x000000ff48477208 */ /* 0x000fe20002000000 */
[----:B------:R-:W-:Y:S01]  /*11030*/  HFMA2 R72, -RZ, RZ, 0, 1.1920928955078125e-07 ;  /* 0x00000002ff487431 */ /* 0x000fe200000001ff */
        /* <DEDUP_REMOVED lines=14> */
.L_x_15187:
        /* <DEDUP_REMOVED lines=12> */
.L_x_15188:
        /* <DEDUP_REMOVED lines=43> */
.L_x_15186:
        /* <DEDUP_REMOVED lines=18> */
.L_x_15190:
        /* <DEDUP_REMOVED lines=12> */
.L_x_15191:
        /* <DEDUP_REMOVED lines=43> */
.L_x_15189:
        /* <DEDUP_REMOVED lines=22> */
.L_x_15193:
        /* <DEDUP_REMOVED lines=12> */
.L_x_15194:
        /* <DEDUP_REMOVED lines=43> */
.L_x_15192:
        /* <DEDUP_REMOVED lines=17> */
.L_x_15196:
        /* <DEDUP_REMOVED lines=12> */
.L_x_15197:
        /* <DEDUP_REMOVED lines=43> */
.L_x_15195:
[----:B------:R-:W-:Y:S01]  /*12270*/  I2FP.F32.U32 R73, R73 ;  /* 0x0000004900497245 */ /* 0x000fe20000201000 */
[----:B------:R-:W-:Y:S01]  /*12280*/  HADD2.F32 R78, -RZ, R106.H0_H0 ;  /* 0x2000006aff4e7230 */ /* 0x000fe20000004100 */
        /* <DEDUP_REMOVED lines=20> */
.L_x_15199:
        /* <DEDUP_REMOVED lines=12> */
.L_x_15200:
        /* <DEDUP_REMOVED lines=43> */
.L_x_15198:
[----:B------:R-:W-:Y:S01]  /*12740*/  ISETP.NE.AND P4, PT, R81, 0x1, PT ;  /* 0x000000015100780c */ /* 0x000fe20003f85270 */
[----:B------:R-:W-:Y:S01]  /*12750*/  HADD2.F32 R78, -RZ, R74.H1_H1 ;  /* 0x3000004aff4e7230 */ /* 0x000fe20000004100 */
[----:B------:R-:W-:Y:S01]  /*12760*/  I2FP.F32.U32 R73, R73 ;  /* 0x0000004900497245 */ /* 0x000fe20000201000 */
[----:B------:R-:W-:Y:S02]  /*12770*/  IMAD.MOV.U32 R80, RZ, RZ, 0x2 ;  /* 0x00000002ff507424 */ /* 0x000fe400078e00ff */
        /* <DEDUP_REMOVED lines=13> */
.L_x_15202:
        /* <DEDUP_REMOVED lines=12> */
.L_x_15203:
        /* <DEDUP_REMOVED lines=43> */
.L_x_15201:
[----:B------:R-:W-:Y:S01]  /*12bc0*/  I2FP.F32.U32 R79, R79 ;  /* 0x0000004f004f7245 */ /* 0x000fe20000201000 */
[----:B------:R-:W-:Y:S01]  /*12bd0*/  HADD2.F32 R74, -RZ, R106.H1_H1 ;  /* 0x3000006aff4a7230 */ /* 0x000fe20000004100 */
        /* <DEDUP_REMOVED lines=20> */
.L_x_15205:
        /* <DEDUP_REMOVED lines=12> */
.L_x_15206:
        /* <DEDUP_REMOVED lines=43> */
.L_x_15204:
        /* <DEDUP_REMOVED lines=17> */
.L_x_15208:
        /* <DEDUP_REMOVED lines=12> */
.L_x_15209:
        /* <DEDUP_REMOVED lines=43> */
.L_x_15207:
        /* <DEDUP_REMOVED lines=22> */
.L_x_15211:
        /* <DEDUP_REMOVED lines=12> */
.L_x_15212:
        /* <DEDUP_REMOVED lines=43> */
.L_x_15210:
        /* <DEDUP_REMOVED lines=17> */
.L_x_15214:
        /* <DEDUP_REMOVED lines=14> */
.L_x_15215:
        /* <DEDUP_REMOVED lines=43> */
.L_x_15213:
        /* <DEDUP_REMOVED lines=11> */
.L_x_15167:
        /* <DEDUP_REMOVED lines=15> */
.L_x_15218:
        /* <DEDUP_REMOVED lines=12> */
.L_x_15219:
        /* <DEDUP_REMOVED lines=42> */
.L_x_15217:
[----:B------:R-:W-:Y:S01]  /*14380*/  ISETP.NE.AND P2, PT, R70, 0x1, PT ;  /* 0x000000014600780c */ /* 0x000fe20003f45270 */
[----:B------:R-:W-:Y:S01]  /*14390*/  HFMA2 R71, -RZ, RZ, 0, 1.1920928955078125e-07 ;  /* 0x00000002ff477431 */ /* 0x000fe200000001ff */
[----:B------:R-:W-:Y:S01]  /*143a0*/  I2FP.F32.U32 R69, R69 ;  /* 0x0000004500457245 */ /* 0x000fe20000201000 */
[----:B-----5:R-:W-:-:S04]  /*143b0*/  HADD2.F32 R68, -RZ, R72.H0_H0 ;  /* 0x20000048ff447230 */ /* 0x020fc80000004100 */
        /* <DEDUP_REMOVED lines=13> */
.L_x_15221:
        /* <DEDUP_REMOVED lines=12> */
.L_x_15222:
        /* <DEDUP_REMOVED lines=43> */
.L_x_15220:
[----:B------:R-:W-:Y:S01]  /*14800*/  ISETP.NE.AND P2, PT, R71, 0x1, PT ;  /* 0x000000014700780c */ /* 0x000fe20003f45270 */
[----:B------:R-:W-:Y:S01]  /*14810*/  HADD2.F32 R72, -RZ, R72.H1_H1 ;  /* 0x30000048ff487230 */ /* 0x000fe20000004100 */
[----:B------:R-:W-:Y:S01]  /*14820*/  I2FP.F32.U32 R69, R69 ;  /* 0x0000004500457245 */ /* 0x000fe20000201000 */
[----:B------:R-:W-:-:S04]  /*14830*/  IMAD.MOV.U32 R78, RZ, RZ, 0x2 ;  /* 0x00000002ff4e7424 */ /* 0x000fc800078e00ff */
        /* <DEDUP_REMOVED lines=13> */
.L_x_15224:
        /* <DEDUP_REMOVED lines=12> */
.L_x_15225:
        /* <DEDUP_REMOVED lines=43> */
.L_x_15223:
[----:B------:R-:W-:Y:S01]  /*14c80*/  ISETP.NE.AND P2, PT, R78, 0x1, PT ;  /* 0x000000014e00780c */ /* 0x000fe20003f45270 */
[----:B------:R-:W-:Y:S01]  /*14c90*/  IMAD.MOV.U32 R79, RZ, RZ, 0x2 ;  /* 0x00000002ff4f7424 */ /* 0x000fe200078e00ff */
[----:B------:R-:W-:Y:S01]  /*14ca0*/  I2FP.F32.U32 R69, R69 ;  /* 0x0000004500457245 */ /* 0x000fe20000201000 */
[----:B------:R-:W-:-:S04]  /*14cb0*/  IMAD.MOV.U32 R70, RZ, RZ, R96 ;  /* 0x000000ffff467224 */ /* 0x000fc800078e0060 */
        /* <DEDUP_REMOVED lines=13> */
.L_x_15227:
        /* <DEDUP_REMOVED lines=12> */
.L_x_15228:
        /* <DEDUP_REMOVED lines=43> */
.L_x_15226:
[----:B------:R-:W-:Y:S01]  /*15100*/  ISETP.NE.AND P2, PT, R79, 0x1, PT ;  /* 0x000000014f00780c */ /* 0x000fe20003f45270 */
[----:B------:R-:W-:Y:S01]  /*15110*/  HFMA2 R78, -RZ, RZ, 0, 1.1920928955078125e-07 ;  /* 0x00000002ff4e7431 */ /* 0x000fe200000001ff */
[----:B------:R-:W-:Y:S01]  /*15120*/  I2FP.F32.U32 R71, R70 ;  /* 0x0000004600477245 */ /* 0x000fe20000201000 */
[----:B------:R-:W-:Y:S02]  /*15130*/  HADD2.F32 R73, -RZ, R73.H1_H1 ;  /* 0x30000049ff497230 */ /* 0x000fe40000004100 */
        /* <DEDUP_REMOVED lines=13> */
.L_x_15230:
        /* <DEDUP_REMOVED lines=12> */
.L_x_15231:
        /* <DEDUP_REMOVED lines=43> */
.L_x_15229:
        /* <DEDUP_REMOVED lines=16> */
.L_x_15233:
        /* <DEDUP_REMOVED lines=12> */
.L_x_15234:
        /* <DEDUP_REMOVED lines=43> */
.L_x_15232:
        /* <DEDUP_REMOVED lines=16> */
.L_x_15236:
        /* <DEDUP_REMOVED lines=12> */
.L_x_15237:
        /* <DEDUP_REMOVED lines=43> */
.L_x_15235:
[----:B------:R-:W-:Y:S01]  /*15e60*/  ISETP.NE.AND P5, PT, R80, 0x1, PT ;  /* 0x000000015000780c */ /* 0x000fe20003fa5270 */
[----:B------:R-:W-:Y:S01]  /*15e70*/  HFMA2 R108, -RZ, RZ, 0, 1.1920928955078125e-07 ;  /* 0x00000002ff6c7431 */ /* 0x000fe200000001ff */
[----:B------:R-:W-:Y:S01]  /*15e80*/  I2FP.F32.U32 R71, R78 ;  /* 0x0000004e00477245 */ /* 0x000fe20000201000 */
[----:B------:R-:W-:-:S04]  /*15e90*/  IMAD.MOV.U32 R79, RZ, RZ, R96 ;  /* 0x000000ffff4f7224 */ /* 0x000fc800078e0060 */
[----:B------:R-:W-:Y:S01]  /*15ea0*/  FFMA.FTZ R78, R71, R0, 1.1641532182693481445e-10 ;  /* 0x2f000000474e7423 */ /* 0x000fe20000010000 */
[----:B------:R-:W-:-:S04]  /*15eb0*/  HADD2.F32 R71, -RZ, R75.H0_H0 ;  /* 0x2000004bff477230 */ /* 0x000fc80000004100 */
        /* <DEDUP_REMOVED lines=10> */
.L_x_15239:
        /* <DEDUP_REMOVED lines=12> */
.L_x_15240:
        /* <DEDUP_REMOVED lines=43> */
.L_x_15238:
        /* <DEDUP_REMOVED lines=37> */
.L_x_15216:
[----:B------:R-:W-:Y:S01]  /*16520*/  SEL R83, RZ, 0x1000000, !P5 ;  /* 0x01000000ff537807 */ /* 0x000fe20006800000 */
[----:B------:R-:W0:Y:S01]  /*16530*/  @P0 LDC.64 R78, c[0x0][0x398] ;  /* 0x0000e600ff4e0b82 */ /* 0x000e220000000a00 */
[----:B------:R-:W-:Y:S01]  /*16540*/  SEL R82, RZ, 0x10000, !P4 ;  /* 0x00010000ff527807 */ /* 0x000fe20006000000 */
[----:B------:R-:W-:Y:S01]  /*16550*/  VIADD R119, R109, 0x180 ;  /* 0x000001806d777836 */ /* 0x000fe20000000000 */
[----:B------:R-:W-:Y:S02]  /*16560*/  SEL R91, RZ, 0x100, !P3 ;  /* 0x00000100ff5b7807 */ /* 0x000fe40005800000 */
[----:B------:R-:W-:Y:S02]  /*16570*/  ISETP.NE.AND P5, PT, R88, RZ, PT ;  /* 0x000000ff5800720c */ /* 0x000fe40003fa5270 */
[----:B------:R-:W-:Y:S01]  /*16580*/  ISETP.NE.AND P4, PT, R89, RZ, PT ;  /* 0x000000ff5900720c */ /* 0x000fe20003f85270 */
[----:B------:R-:W-:Y:S01]  /*16590*/  IMAD.WIDE.U32 R88, R117, 0x8, R110 ;  /* 0x0000000875587825 */ /* 0x000fe200078e006e */
        /* <DEDUP_REMOVED lines=9> */
[----:B------:R-:W-:Y:S01]  /*16630*/  SEL R90, RZ, 0x1, !P2 ;  /* 0x00000001ff5a7807 */ /* 0x000fe20005000000 */
[----:B0-----:R-:W-:Y:S01]  /*16640*/  @P0 IMAD.WIDE.U32 R78, R119, 0x10, R78 ;  /* 0x00000010774e0825 */ /* 0x001fe200078e004e */
[----:B------:R-:W-:Y:S01]  /*16650*/  SEL R80, RZ, 0x1, !P6 ;  /* 0x00000001ff507807 */ /* 0x000fe20007000000 */
[----:B------:R0:W-:Y:S01]  /*16660*/  STG.E.128 desc[UR8][R82.64], R68 ;  /* 0x0000004452007986 */ /* 0x0001e2000c101d08 */
[----:B------:R-:W-:-:S02]  /*16670*/  LOP3.LUT R91, R91, R90, RZ, 0xfc, !PT ;  /* 0x0000005a5b5b7212 */ /* 0x000fc400078efcff */
[----:B------:R-:W-:Y:S01]  /*16680*/  LOP3.LUT R90, R77, R80, RZ, 0xfc, !PT ;  /* 0x000000504d5a7212 */ /* 0x000fe200078efcff */
[----:B------:R0:W-:Y:S01]  /*16690*/  STG.E.128 desc[UR8][R82.64+0x10], R72 ;  /* 0x0000104852007986 */ /* 0x0001e2000c101d08 */
[----:B------:R-:W-:-:S03]  /*166a0*/  IMAD.WIDE.U32 R80, R119, 0x10, R84 ;  /* 0x0000001077507825 */ /* 0x000fc600078e0054 */
[----:B------:R0:W-:Y:S01]  /*166b0*/  STG.E.64 desc[UR8][R88.64], R90 ;  /* 0x0000005a58007986 */ /* 0x0001e2000c101b08 */
[----:B-1----:R-:W-:Y:S01]  /*166c0*/  @P1 IMAD.WIDE.U32 R86, R119, 0x20, R86 ;  /* 0x0000002077561825 */ /* 0x002fe200078e0056 */
[----:B------:R-:W-:Y:S06]  /*166d0*/  @!P0 BRA `(.L_x_15241) ;  /* 0x0000000000508947 */ /* 0x000fec0003800000 */
[----:B0-----:R-:W-:Y:S01]  /*166e0*/  SHF.L.U32 R82, R102, 0x10, RZ ;  /* 0x0000001066527819 */ /* 0x001fe200000006ff */
[----:B------:R-:W0:Y:S01]  /*166f0*/  LDC.64 R120, c[0x0][0x3b8] ;  /* 0x0000ee00ff787b82 */ /* 0x000e220000000a00 */
[----:B------:R-:W-:Y:S02]  /*16700*/  LOP3.LUT R77, R103, 0xffff, RZ, 0xc0, !PT ;  /* 0x0000ffff674d7812 */ /* 0x000fe400078ec0ff */
[----:B------:R-:W-:Y:S02]  /*16710*/  LOP3.LUT R82, R82, 0xff0000, RZ, 0xc0, !PT ;  /* 0x00ff000052527812 */ /* 0x000fe400078ec0ff */
        /* <DEDUP_REMOVED lines=9> */
[----:B------:R-:W-:-:S03]  /*167b0*/  IMAD.WIDE.U32 R82, R82, 0x1000000, RZ ;  /* 0x0100000052527825 */ /* 0x000fc600078e00ff */
[----:B------:R-:W-:Y:S02]  /*167c0*/  LOP3.LUT R82, R90, R82, R88, 0xfe, !PT ;  /* 0x000000525a527212 */ /* 0x000fe400078efe58 */
[----:B------:R-:W-:Y:S02]  /*167d0*/  LOP3.LUT R77, R89, R77, R83, 0xfe, !PT ;  /* 0x0000004d594d7212 */ /* 0x000fe400078efe53 */
[----:B------:R-:W-:Y:S01]  /*167e0*/  LOP3.LUT R90, R82, 0xff, R95, 0xf8, !PT ;  /* 0x000000ff525a7812 */ /* 0x000fe200078ef85f */
[----:B0-----:R-:W-:Y:S01]  /*167f0*/  IMAD.WIDE.U32 R82, R117, 0x8, R120 ;  /* 0x0000000875527825 */ /* 0x001fe200078e0078 */
[----:B------:R-:W-:-:S05]  /*16800*/  LOP3.LUT R91, R77, R91, RZ, 0xfc, !PT ;  /* 0x0000005b4d5b7212 */ /* 0x000fca00078efcff */
[----:B------:R1:W-:Y:S02]  /*16810*/  STG.E.64 desc[UR8][R82.64], R90 ;  /* 0x0000005a52007986 */ /* 0x0003e4000c101b08 */
.L_x_15241:
[----:B------:R2:W5:Y:S04]  /*16820*/  @P0 LDG.E.128 R104, desc[UR8][R78.64] ;  /* 0x000000084e680981 */ /* 0x000568000c1e1d00 */
[----:B------:R2:W5:Y:S04]  /*16830*/  @P1 LDG.E.128 R56, desc[UR8][R86.64] ;  /* 0x0000000856381981 */ /* 0x000568000c1e1d00 */
[----:B------:R2:W5:Y:S04]  /*16840*/  @P1 LDG.E.128 R52, desc[UR8][R86.64+0x10] ;  /* 0x0000100856341981 */ /* 0x000568000c1e1d00 */
[----:B01----:R-:W5:Y:S01]  /*16850*/  LDG.E.128 R80, desc[UR8][R80.64] ;  /* 0x0000000850507981 */ /* 0x003f62000c1e1d00 */
[----:B------:R-:W-:Y:S05]  /*16860*/  @!P0 BRA `(.L_x_15242) ;  /* 0x0000004800b48947 */ /* 0x000fea0003800000 */
        /* <DEDUP_REMOVED lines=15> */
.L_x_15244:
        /* <DEDUP_REMOVED lines=12> */
.L_x_15245:
        /* <DEDUP_REMOVED lines=40> */
[----:B------:R-:W-:-:S07]  /*16ca0*/  HFMA2 R78, -RZ, RZ, 0, 0 ;  /* 0x00000000ff4e7431 */ /* 0x000fce00000001ff */
.L_x_15243:
[----:B------:R-:W-:Y:S01]  /*16cb0*/  ISETP.NE.AND P2, PT, R78, 0x1, PT ;  /* 0x000000014e00780c */ /* 0x000fe20003f45270 */
[----:B-----5:R-:W-:Y:S01]  /*16cc0*/  HADD2.F32 R76, -RZ, R80.H0_H0 ;  /* 0x20000050ff4c7230 */ /* 0x020fe20000004100 */
        /* <DEDUP_REMOVED lines=16> */
.L_x_15247:
        /* <DEDUP_REMOVED lines=12> */
.L_x_15248:
        /* <DEDUP_REMOVED lines=42> */
.L_x_15246:
        /* <DEDUP_REMOVED lines=22> */
.L_x_15250:
        /* <DEDUP_REMOVED lines=12> */
.L_x_15251:
        /* <DEDUP_REMOVED lines=42> */
.L_x_15249:
[----:B------:R-:W-:Y:S01]  /*175f0*/  I2FP.F32.U32 R77, R77 ;  /* 0x0000004d004d7245 */ /* 0x000fe20000201000 */
[----:B------:R-:W-:Y:S01]  /*17600*/  HFMA2 R89, -RZ, RZ, 0, 1.1920928955078125e-07 ;  /* 0x00000002ff597431 */ /* 0x000fe200000001ff */
[----:B------:R-:W-:Y:S01]  /*17610*/  ISETP.NE.AND P2, PT, R88, 0x1, PT ;  /* 0x000000015800780c */ /* 0x000fe20003f45270 */
[----:B------:R-:W-:Y:S02]  /*17620*/  IMAD.MOV.U32 R78, RZ, RZ, R96 ;  /* 0x000000ffff4e7224 */ /* 0x000fe400078e0060 */
[----:B------:R-:W-:-:S05]  /*17630*/  FFMA.FTZ R77, R77, R0, 1.1641532182693481445e-10 ;  /* 0x2f0000004d4d7423 */ /* 0x000fca0000010000 */
[----:B------:R-:W-:Y:S01]  /*17640*/  FSETP.LE.FTZ.AND P4, PT, R77, UR4, PT ;  /* 0x000000044d007c0b */ /* 0x000fe2000bf93000 */
[----:B------:R-:W-:-:S03]  /*17650*/  HADD2.F32 R77, -RZ, R80.H1_H1 ;  /* 0x30000050ff4d7230 */ /* 0x000fc60000004100 */
[----:B------:R-:W-:Y:S02]  /*17660*/  P2R R114, PR, RZ, 0x10 ;  /* 0x00000010ff727803 */ /* 0x000fe40000000000 */
[----:B------:R-:W-:Y:S01]  /*17670*/  FMUL.FTZ R77, R77, UR5 ;  /* 0x000000054d4d7c20 */ /* 0x000fe20008410000 */
        /* <DEDUP_REMOVED lines=9> */
.L_x_15253:
        /* <DEDUP_REMOVED lines=12> */
.L_x_15254:
        /* <DEDUP_REMOVED lines=42> */
.L_x_15252:
[----:B------:R-:W-:Y:S01]  /*17a70*/  I2FP.F32.U32 R79, R78 ;  /* 0x0000004e004f7245 */ /* 0x000fe20000201000 */
[----:B------:R-:W-:Y:S01]  /*17a80*/  HADD2.F32 R78, -RZ, R104.H1_H1 ;  /* 0x30000068ff4e7230 */ /* 0x000fe20000004100 */
[----:B------:R-:W-:-:S03]  /*17a90*/  ISETP.NE.AND P3, PT, R89, 0x1, PT ;  /* 0x000000015900780c */ /* 0x000fc60003f65270 */
[----:B------:R-:W-:Y:S01]  /*17aa0*/  FFMA.FTZ R79, R79, R0, 1.1641532182693481445e-10 ;  /* 0x2f0000004f4f7423 */ /* 0x000fe20000010000 */
[----:B------:R-:W-:Y:S01]  /*17ab0*/  FMUL.FTZ R80, R78, UR5 ;  /* 0x000000054e507c20 */ /* 0x000fe20008410000 */
[----:B------:R-:W-:-:S03]  /*17ac0*/  FSEL R78, R77, RZ, P4 ;  /* 0x000000ff4d4e7208 */ /* 0x000fc60002000000 */
        /* <DEDUP_REMOVED lines=16> */
.L_x_15256:
        /* <DEDUP_REMOVED lines=12> */
.L_x_15257:
        /* <DEDUP_REMOVED lines=43> */
.L_x_15255:
[----:B------:R-:W-:Y:S01]  /*17f40*/  ISETP.NE.AND P2, PT, R80, 0x1, PT ;  /* 0x000000015000780c */ /* 0x000fe20003f45270 */
[----:B------:R-:W-:Y:S01]  /*17f50*/  HFMA2 R88, -RZ, RZ, 0, 1.1920928955078125e-07 ;  /* 0x00000002ff587431 */ /* 0x000fe200000001ff */
        /* <DEDUP_REMOVED lines=16> */
.L_x_15259:
        /* <DEDUP_REMOVED lines=12> */
.L_x_15260:
        /* <DEDUP_REMOVED lines=43> */
.L_x_15258:
        /* <DEDUP_REMOVED lines=22> */
.L_x_15262:
        /* <DEDUP_REMOVED lines=12> */
.L_x_15263:
        /* <DEDUP_REMOVED lines=43> */
.L_x_15261:
[----:B------:R-:W-:Y:S01]  /*188a0*/  I2FP.F32.U32 R79, R79 ;  /* 0x0000004f004f7245 */ /* 0x000fe20000201000 */
[----:B------:R-:W-:Y:S01]  /*188b0*/  IMAD.MOV.U32 R90, RZ, RZ, 0x2 ;  /* 0x00000002ff5a7424 */ /* 0x000fe200078e00ff */
        /* <DEDUP_REMOVED lines=16> */
.L_x_15265:
        /* <DEDUP_REMOVED lines=12> */
.L_x_15266:
        /* <DEDUP_REMOVED lines=43> */
.L_x_15264:
        /* <DEDUP_REMOVED lines=22> */
.L_x_15268:
        /* <DEDUP_REMOVED lines=12> */
.L_x_15269:
        /* <DEDUP_REMOVED lines=43> */
.L_x_15267:
        /* <DEDUP_REMOVED lines=17> */
.L_x_15271:
        /* <DEDUP_REMOVED lines=12> */
.L_x_15272:
        /* <DEDUP_REMOVED lines=43> */
.L_x_15270:
        /* <DEDUP_REMOVED lines=22> */
.L_x_15274:
        /* <DEDUP_REMOVED lines=12> */
.L_x_15275:
        /* <DEDUP_REMOVED lines=43> */
.L_x_15273:
[----:B------:R-:W-:Y:S01]  /*19b50*/  ISETP.NE.AND P4, PT, R90, 0x1, PT ;  /* 0x000000015a00780c */ /* 0x000fe20003f85270 */
[----:B------:R-:W-:Y:S01]  /*19b60*/  HADD2.F32 R88, -RZ, R82.H1_H1 ;  /* 0x30000052ff587230 */ /* 0x000fe20000004100 */
[----:B------:R-:W-:Y:S01]  /*19b70*/  I2FP.F32.U32 R81, R81 ;  /* 0x0000005100517245 */ /* 0x000fe20000201000 */
[----:B------:R-:W-:Y:S02]  /*19b80*/  HFMA2 R91, -RZ, RZ, 0, 1.1920928955078125e-07 ;  /* 0x00000002ff5b7431 */ /* 0x000fe400000001ff */
        /* <DEDUP_REMOVED lines=13> */
.L_x_15277:
        /* <DEDUP_REMOVED lines=12> */
.L_x_15278:
        /* <DEDUP_REMOVED lines=43> */
.L_x_15276:
        /* <DEDUP_REMOVED lines=22> */
.L_x_15280:
        /* <DEDUP_REMOVED lines=12> */
.L_x_15281:
        /* <DEDUP_REMOVED lines=43> */
.L_x_15279:
[----:B------:R-:W-:Y:S01]  /*1a4a0*/  ISETP.NE.AND P5, PT, R88, 0x1, PT ;  /* 0x000000015800780c */ /* 0x000fe20003fa5270 */
[----:B------:R-:W-:Y:S01]  /*1a4b0*/  IMAD.MOV.U32 R91, RZ, RZ, 0x2 ;  /* 0x00000002ff5b7424 */ /* 0x000fe200078e00ff */
        /* <DEDUP_REMOVED lines=15> */
.L_x_15283:
        /* <DEDUP_REMOVED lines=12> */
.L_x_15284:
        /* <DEDUP_REMOVED lines=43> */
.L_x_15282:
        /* <DEDUP_REMOVED lines=22> */
.L_x_15286:
        /* <DEDUP_REMOVED lines=12> */
.L_x_15287:
        /* <DEDUP_REMOVED lines=43> */
.L_x_15285:
        /* <DEDUP_REMOVED lines=17> */
.L_x_15289:
        /* <DEDUP_REMOVED lines=14> */
.L_x_15290:
        /* <DEDUP_REMOVED lines=43> */
.L_x_15288:
        /* <DEDUP_REMOVED lines=11> */
.L_x_15242:
        /* <DEDUP_REMOVED lines=15> */
.L_x_15293:
        /* <DEDUP_REMOVED lines=12> */
.L_x_15294:
        /* <DEDUP_REMOVED lines=42> */
.L_x_15292:
        /* <DEDUP_REMOVED lines=17> */
.L_x_15296:
        /* <DEDUP_REMOVED lines=12> */
.L_x_15297:
        /* <DEDUP_REMOVED lines=43> */
.L_x_15295:
        /* <DEDUP_REMOVED lines=17> */
.L_x_15299:
        /* <DEDUP_REMOVED lines=12> */
.L_x_15300:
        /* <DEDUP_REMOVED lines=43> */
.L_x_15298:
[----:B------:R-:W-:Y:S01]  /*1c090*/  ISETP.NE.AND P2, PT, R88, 0x1, PT ;  /* 0x000000015800780c */ /* 0x000fe20003f45270 */
[----:B------:R-:W-:Y:S01]  /*1c0a0*/  HFMA2 R89, -RZ, RZ, 0, 1.1920928955078125e-07 ;  /* 0x00000002ff597431 */ /* 0x000fe200000001ff */
        /* <DEDUP_REMOVED lines=15> */
.L_x_15302:
        /* <DEDUP_REMOVED lines=12> */
.L_x_15303:
        /* <DEDUP_REMOVED lines=40> */
[----:B------:R-:W-:Y:S02]  /*1c4e0*/  LOP3.LUT R93, R78, UR22, R91, 0x96, !PT ;  /* 0x000000164e5d7c12 */ /* 0x000fe4000f8e965b */
[----:B------:R-:W-:Y:S01]  /*1c4f0*/  MOV R78, R86 ;  /* 0x00000056004e7202 */ /* 0x000fe20000000f00 */
[----:B------:R-:W-:-:S07]  /*1c500*/  IMAD.MOV.U32 R86, RZ, RZ, R90 ;  /* 0x000000ffff567224 */ /* 0x000fce00078e005a */
.L_x_15301:
        /* <DEDUP_REMOVED lines=17> */
.L_x_15305:
        /* <DEDUP_REMOVED lines=12> */
.L_x_15306:
        /* <DEDUP_REMOVED lines=43> */
.L_x_15304:
        /* <DEDUP_REMOVED lines=16> */
.L_x_15308:
        /* <DEDUP_REMOVED lines=12> */
.L_x_15309:
        /* <DEDUP_REMOVED lines=43> */
.L_x_15307:
        /* <DEDUP_REMOVED lines=16> */
.L_x_15311:
        /* <DEDUP_REMOVED lines=12> */
.L_x_15312:
        /* <DEDUP_REMOVED lines=43> */
.L_x_15310:
        /* <DEDUP_REMOVED lines=16> */
.L_x_15314:
        /* <DEDUP_REMOVED lines=12> */
.L_x_15315:
        /* <DEDUP_REMOVED lines=36> */
[----:B------:R-:W-:Y:S01]  /*1d670*/  IMAD.WIDE.U32 R120, R120, -0x326172a9, RZ ;  /* 0xcd9e8d5778787825 */ /* 0x000fe200078e00ff */
[----:B------:R-:W-:-:S03]  /*1d680*/  LOP3.LUT R91, R92, UR35, R91, 0x96, !PT ;  /* 0x000000235c5b7c12 */ /* 0x000fc6000f8e965b */
[----:B------:R-:W-:Y:S01]  /*1d690*/  IMAD.MOV.U32 R96, RZ, RZ, R120 ;  /* 0x000000ffff607224 */ /* 0x000fe200078e0078 */
[----:B------:R-:W-:Y:S01]  /*1d6a0*/  LOP3.LUT R92, R90, UR27, R121, 0x96, !PT ;  /* 0x0000001b5a5c7c12 */ /* 0x000fe2000f8e9679 */
[----:B------:R-:W-:-:S04]  /*1d6b0*/  IMAD.WIDE.U32 R90, R91, -0x2daee0ad, RZ ;  /* 0xd2511f535b5a7825 */ /* 0x000fc800078e00ff */
[----:B------:R-:W-:Y:S01]  /*1d6c0*/  IMAD.MOV.U32 R86, RZ, RZ, R90 ;  /* 0x000000ffff567224 */ /* 0x000fe200078e005a */
[----:B------:R-:W-:-:S07]  /*1d6d0*/  LOP3.LUT R93, R88, UR22, R91, 0x96, !PT ;  /* 0x00000016585d7c12 */ /* 0x000fce000f8e965b */
.L_x_15313:
        /* <DEDUP_REMOVED lines=37> */
.L_x_15291:
[----:B------:R-:W-:Y:S01]  /*1d930*/  ISETP.NE.AND P6, PT, R87, RZ, PT ;  /* 0x000000ff5700720c */ /* 0x000fe20003fc5270 */
[----:B------:R-:W-:Y:S01]  /*1d940*/  IMAD.WIDE.U32 R88, R119, 0x20, R112 ;  /* 0x0000002077587825 */ /* 0x000fe200078e0070 */
[----:B------:R-:W-:Y:S02]  /*1d950*/  SEL R87, RZ, 0x1000000, !P5 ;  /* 0x01000000ff577807 */ /* 0x000fe40006800000 */
[----:B------:R-:W-:Y:S02]  /*1d960*/  SEL R90, RZ, 0x10000, !P4 ;  /* 0x00010000ff5a7807 */ /* 0x000fe40006000000 */
[----:B------:R-:W-:Y:S01]  /*1d970*/  SEL R121, RZ, 0x100, !P3 ;  /* 0x00000100ff797807 */ /* 0x000fe20005800000 */
[----:B------:R0:W-:Y:S01]  /*1d980*/  STG.E.128 desc[UR8][R88.64], R76 ;  /* 0x0000004c58007986 */ /* 0x0001e2000c101d08 */
[----:B------:R-:W-:Y:S02]  /*1d990*/  ISETP.NE.AND P5, PT, R114, RZ, PT ;  /* 0x000000ff7200720c */ /* 0x000fe40003fa5270 */
[----:B------:R-:W-:Y:S01]  /*1d9a0*/  ISETP.NE.AND P4, PT, R108, RZ, PT ;  /* 0x000000ff6c00720c */ /* 0x000fe20003f85270 */
[----:B------:R0:W-:Y:S01]  /*1d9b0*/  STG.E.128 desc[UR8][R88.64+0x10], R80 ;  /* 0x0000105058007986 */ /* 0x0001e2000c101d08 */
[----:B------:R-:W-:-:S02]  /*1d9c0*/  ISETP.NE.AND P3, PT, R118, RZ, PT ;  /* 0x000000ff7600720c */ /* 0x000fc40003f65270 */
[----:B------:R-:W-:Y:S02]  /*1d9d0*/  LOP3.LUT R121, R121, R87, R90, 0xfe, !PT ;  /* 0x0000005779797212 */ /* 0x000fe400078efe5a */
[----:B------:R-:W-:Y:S02]  /*1d9e0*/  SEL R91, RZ, 0x1000000, !P3 ;  /* 0x01000000ff5b7807 */ /* 0x000fe40005800000 */
[----:B------:R-:W-:Y:S02]  /*1d9f0*/  SEL R90, RZ, 0x10000, !P4 ;  /* 0x00010000ff5a7807 */ /* 0x000fe40006000000 */
[----:B------:R-:W-:Y:S02]  /*1da00*/  SEL R87, RZ, 0x100, !P5 ;  /* 0x00000100ff577807 */ /* 0x000fe40006800000 */
[----:B------:R-:W-:Y:S02]  /*1da10*/  SEL R120, RZ, 0x1, !P2 ;  /* 0x00000001ff787807 */ /* 0x000fe40005000000 */
[----:B------:R-:W-:-:S02]  /*1da20*/  LOP3.LUT R87, R87, R91, R90, 0xfe, !PT ;  /* 0x0000005b57577212 */ /* 0x000fc400078efe5a */
[----:B------:R-:W-:Y:S02]  /*1da30*/  SEL R90, RZ, 0x1, !P6 ;  /* 0x00000001ff5a7807 */ /* 0x000fe40007000000 */
[----:B------:R-:W-:Y:S02]  /*1da40*/  LOP3.LUT R121, R121, R120, RZ, 0xfc, !PT ;  /* 0x0000007879797212 */ /* 0x000fe400078efcff */
[----:B------:R-:W-:Y:S01]  /*1da50*/  LOP3.LUT R120, R87, R90, RZ, 0xfc, !PT ;  /* 0x0000005a57787212 */ /* 0x000fe200078efcff */
[----:B------:R-:W-:-:S05]  /*1da60*/  IMAD.WIDE.U32 R90, R119, 0x8, R110 ;  /* 0x00000008775a7825 */ /* 0x000fca00078e006e */
[----:B------:R0:W-:Y:S01]  /*1da70*/  STG.E.64 desc[UR8][R90.64], R120 ;  /* 0x000000785a007986 */ /* 0x0001e2000c101b08 */
[----:B------:R-:W-:Y:S05]  /*1da80*/  @!P0 BRA `(.L_x_15316) ;  /* 0x0000000000508947 */ /* 0x000fea0003800000 */
[----:B------:R-:W-:Y:S01]  /*1da90*/  IMAD.U32 R87, R102, 0x10000, RZ ;  /* 0x0001000066577824 */ /* 0x000fe200078e00ff */
[----:B------:R-:W1:Y:S01]  /*1daa0*/  LDC.64 R122, c[0x0][0x3b8] ;  /* 0x0000ee00ff7a7b82 */ /* 0x000e620000000a00 */
        /* <DEDUP_REMOVED lines=11> */
[----:B------:R-:W-:-:S03]  /*1db60*/  IMAD.WIDE.U32 R88, R88, 0x1000000, RZ ;  /* 0x0100000058587825 */ /* 0x000fc600078e00ff */
[----:B------:R-:W-:Y:S02]  /*1db70*/  LOP3.LUT R88, R120, R88, R90, 0xfe, !PT ;  /* 0x0000005878587212 */ /* 0x000fe400078efe5a */
[----:B------:R-:W-:Y:S02]  /*1db80*/  LOP3.LUT R87, R91, R87, R89, 0xfe, !PT ;  /* 0x000000575b577212 */ /* 0x000fe400078efe59 */
[----:B------:R-:W-:Y:S01]  /*1db90*/  LOP3.LUT R120, R88, 0xff, R95, 0xf8, !PT ;  /* 0x000000ff58787812 */ /* 0x000fe200078ef85f */
[----:B-1----:R-:W-:Y:S01]  /*1dba0*/  IMAD.WIDE.U32 R88, R119, 0x8, R122 ;  /* 0x0000000877587825 */ /* 0x002fe200078e007a */
[----:B------:R-:W-:-:S05]  /*1dbb0*/  LOP3.LUT R121, R87, R121, RZ, 0xfc, !PT ;  /* 0x0000007957797212 */ /* 0x000fca00078efcff */
[----:B------:R1:W-:Y:S02]  /*1dbc0*/  STG.E.64 desc[UR8][R88.64], R120 ;  /* 0x0000007858007986 */ /* 0x0003e4000c101b08 */
.L_x_15316:
[----:B------:R-:W2:Y:S01]  /*1dbd0*/  @P0 LDC.64 R122, c[0x0][0x398] ;  /* 0x0000e600ff7a0b82 */ /* 0x000ea20000000a00 */
[----:B01----:R-:W-:-:S07]  /*1dbe0*/  IADD3 R121, PT, PT, R109, 0x200, RZ ;  /* 0x000002006d797810 */ /* 0x003fce0007ffe0ff */
[----:B------:R-:W0:Y:S01]  /*1dbf0*/  @P1 LDC.64 R124, c[0x0][0x3a0] ;  /* 0x0000e800ff7c1b82 */ /* 0x000e220000000a00 */
[----:B------:R-:W-:-:S06]  /*1dc00*/  IMAD.WIDE.U32 R88, R121, 0x10, R84 ;  /* 0x0000001079587825 */ /* 0x000fcc00078e0054 */
[----:B------:R-:W5:Y:S01]  /*1dc10*/  LDG.E.128 R88, desc[UR8][R88.64] ;  /* 0x0000000858587981 */ /* 0x000f62000c1e1d00 */
[----:B--2---:R-:W-:-:S05]  /*1dc20*/  @P0 IMAD.WIDE.U32 R122, R121, 0x10, R122 ;  /* 0x00000010797a0825 */ /* 0x004fca00078e007a */
[----:B------:R1:W5:Y:S01]  /*1dc30*/  @P0 LDG.E.128 R104, desc[UR8][R122.64] ;  /* 0x000000087a680981 */ /* 0x000362000c1e1d00 */
[----:B0-----:R-:W-:-:S05]  /*1dc40*/  @P1 IMAD.WIDE.U32 R124, R121, 0x20, R124 ;  /* 0x00000020797c1825 */ /* 0x001fca00078e007c */
        /* <DEDUP_REMOVED lines=18> */
.L_x_15319:
        /* <DEDUP_REMOVED lines=12> */
.L_x_15320:
        /* <DEDUP_REMOVED lines=42> */
.L_x_15318:
[----:B------:R-:W-:Y:S01]  /*1e0d0*/  ISETP.NE.AND P2, PT, R87, 0x1, PT ;  /* 0x000000015700780c */ /* 0x000fe20003f45270 */
[----:B------:R-:W-:Y:S01]  /*1e0e0*/  HFMA2 R97, -RZ, RZ, 0, 1.1920928955078125e-07 ;  /* 0x00000002ff617431 */ /* 0x000fe200000001ff */
[----:B------:R-:W-:Y:S01]  /*1e0f0*/  I2FP.F32.U32 R85, R84 ;  /* 0x0000005400557245 */ /* 0x000fe20000201000 */
[----:B-----5:R-:W-:-:S04]  /*1e100*/  HADD2.F32 R84, -RZ, R88.H0_H0 ;  /* 0x20000058ff547230 */ /* 0x020fc80000004100 */
        /* <DEDUP_REMOVED lines=14> */
.L_x_15322:
        /* <DEDUP_REMOVED lines=12> */
.L_x_15323:
        /* <DEDUP_REMOVED lines=42> */
.L_x_15321:
[----:B------:R-:W-:Y:S01]  /*1e550*/  I2FP.F32.U32 R85, R85 ;  /* 0x0000005500557245 */ /* 0x000fe20000201000 */
[----:B------:R-:W-:Y:S01]  /*1e560*/  HADD2.F32 R86, -RZ, R104.H0_H0 ;  /* 0x20000068ff567230 */ /* 0x000fe20000004100 */
[----:B------:R-:W-:Y:S02]  /*1e570*/  ISETP.NE.AND P3, PT, R97, 0x1, PT ;  /* 0x000000016100780c */ /* 0x000fe40003f65270 */
[----:B------:R-:W-:Y:S01]  /*1e580*/  MOV R87, 0x2 ;  /* 0x0000000200577802 */ /* 0x000fe20000000f00 */
        /* <DEDUP_REMOVED lines=18> */
.L_x_15325:
        /* <DEDUP_REMOVED lines=12> */
.L_x_15326:
        /* <DEDUP_REMOVED lines=42> */
.L_x_15324:
        /* <DEDUP_REMOVED lines=18> */
.L_x_15328:
        /* <DEDUP_REMOVED lines=12> */
.L_x_15329:
        /* <DEDUP_REMOVED lines=40> */
[----:B------:R-:W-:Y:S01]  /*1ee70*/  MOV R108, R98 ;  /* 0x00000062006c7202 */ /* 0x000fe20000000f00 */
[----:B------:R-:W-:-:S07]  /*1ee80*/  IMAD.MOV.U32 R98, RZ, RZ, RZ ;  /* 0x000000ffff627224 */ /* 0x000fce00078e00ff */
.L_x_15327:
[----:B------:R-:W-:Y:S01]  /*1ee90*/  I2FP.F32.U32 R87, R86 ;  /* 0x0000005600577245 */ /* 0x000fe20000201000 */
[----:B------:R-:W-:Y:S01]  /*1eea0*/  HADD2.F32 R86, -RZ, R104.H1_H1 ;  /* 0x30000068ff567230 */ /* 0x000fe20000004100 */
[----:B------:R-:W-:-:S03]  /*1eeb0*/  ISETP.NE.AND P3, PT, R98, 0x1, PT ;  /* 0x000000016200780c */ /* 0x000fc60003f65270 */
[----:B------:R-:W-:Y:S01]  /*1eec0*/  FFMA.FTZ R87, R87, R0, 1.1641532182693481445e-10 ;  /* 0x2f00000057577423 */ /* 0x000fe20000010000 */
[----:B------:R-:W-:Y:S01]  /*1eed0*/  FMUL.FTZ R88, R86, UR5 ;  /* 0x0000000556587c20 */ /* 0x000fe20008410000 */
[----:B------:R-:W-:-:S03]  /*1eee0*/  FSEL R86, R85, RZ, P4 ;  /* 0x000000ff55567208 */ /* 0x000fc60002000000 */
[----:B------:R-:W-:-:S04]  /*1eef0*/  FSETP.GTU.FTZ.AND P2, PT, R87, UR4, PT ;  /* 0x0000000457007c0b */ /* 0x000fc8000bf5c000 */
[----:B------:R-:W-:Y:S02]  /*1ef00*/  FSEL R85, R88, RZ, !P2 ;  /* 0x000000ff58557208 */ /* 0x000fe40005000000 */
[----:B------:R-:W-:Y:S02]  /*1ef10*/  SEL R97, RZ, 0x1, P2 ;  /* 0x00000001ff617807 */ /* 0x000fe40001000000 */
[----:B------:R-:W-:Y:S01]  /*1ef20*/  MOV R88, 0x2 ;  /* 0x0000000200587802 */ /* 0x000fe20000000f00 */
        /* <DEDUP_REMOVED lines=12> */
.L_x_15331:
        /* <DEDUP_REMOVED lines=12> */
.L_x_15332:
        /* <DEDUP_REMOVED lines=43> */
.L_x_15330:
        /* <DEDUP_REMOVED lines=18> */
.L_x_15334:
        /* <DEDUP_REMOVED lines=12> */
.L_x_15335:
        /* <DEDUP_REMOVED lines=41> */
[----:B------:R-:W-:Y:S02]  /*1f7d0*/  LOP3.LUT R93, R98, UR22, R101, 0x96, !PT ;  /* 0x00000016625d7c12 */ /* 0x000fe4000f8e9665 */
[----:B------:R-:W-:-:S07]  /*1f7e0*/  MOV R108, R100 ;  /* 0x00000064006c7202 */ /* 0x000fce0000000f00 */
.L_x_15333:
        /* <DEDUP_REMOVED lines=22> */
.L_x_15337:
        /* <DEDUP_REMOVED lines=12> */
.L_x_15338:
        /* <DEDUP_REMOVED lines=29> */
[----:B-1----:R-:W-:Y:S01]  /*1fbe0*/  LOP3.LUT R122, R100, UR37, R103, 0x96, !PT ;  /* 0x00000025647a7c12 */ /* 0x002fe2000f8e9667 */
[----:B------:R-:W-:-:S04]  /*1fbf0*/  IMAD.WIDE.U32 R100, R101, -0x2daee0ad, RZ ;  /* 0xd2511f5365647825 */ /* 0x000fc800078e00ff */
[----:B------:R-:W-:Y:S01]  /*1fc00*/  IMAD.WIDE.U32 R122, R122, -0x2daee0ad, RZ ;  /* 0xd2511f537a7a7825 */ /* 0x000fe200078e00ff */
[----:B------:R-:W-:-:S04]  /*1fc10*/  LOP3.LUT R92, R92, UR36, R101, 0x96, !PT ;  /* 0x000000245c5c7c12 */ /* 0x000fc8000f8e9665 */
[----:B------:R-:W-:Y:S01]  /*1fc20*/  LOP3.LUT R103, R100, UR25, R123, 0x96, !PT ;  /* 0x0000001964677c12 */ /* 0x000fe2000f8e967b */
[----:B------:R-:W-:-:S05]  /*1fc30*/  IMAD.WIDE.U32 R92, R92, -0x326172a9, RZ ;  /* 0xcd9e8d575c5c7825 */ /* 0x000fca00078e00ff */
        /* <DEDUP_REMOVED lines=8> */
.L_x_15336:
[----:B------:R-:W-:Y:S01]  /*1fcc0*/  ISETP.NE.AND P2, PT, R100, 0x1, PT ;  /* 0x000000016400780c */ /* 0x000fe20003f45270 */
[----:B------:R-:W-:Y:S01]  /*1fcd0*/  HADD2.F32 R89, -RZ, R89.H1_H1 ;  /* 0x30000059ff597230 */ /* 0x000fe20000004100 */
[----:B------:R-:W-:Y:S01]  /*1fce0*/  I2FP.F32.U32 R87, R87 ;  /* 0x0000005700577245 */ /* 0x000fe20000201000 */
[----:B------:R-:W-:Y:S01]  /*1fcf0*/  IMAD.MOV.U32 R101, RZ, RZ, 0x2 ;  /* 0x00000002ff657424 */ /* 0x000fe200078e00ff */
[----:B------:R-:W-:-:S03]  /*1fd00*/  MOV R88, R96 ;  /* 0x0000006000587202 */ /* 0x000fc60000000f00 */
        /* <DEDUP_REMOVED lines=13> */
.L_x_15340:
        /* <DEDUP_REMOVED lines=12> */
.L_x_15341:
        /* <DEDUP_REMOVED lines=41> */
[----:B------:R-:W-:Y:S01]  /*20130*/  MOV R108, R100 ;  /* 0x00000064006c7202 */ /* 0x000fe20000000f00 */
[----:B------:R-:W-:-:S07]  /*20140*/  IMAD.MOV.U32 R101, RZ, RZ, RZ ;  /* 0x000000ffff657224 */ /* 0x000fce00078e00ff */
.L_x_15339:
[----:B------:R-:W-:Y:S01]  /*20150*/  I2FP.F32.U32 R89, R88 ;  /* 0x0000005800597245 */ /* 0x000fe20000201000 */
[----:B------:R-:W-:Y:S02]  /*20160*/  HADD2.F32 R88, -RZ, R105.H1_H1 ;  /* 0x30000069ff587230 */ /* 0x000fe40000004100 */
[----:B------:R-:W-:Y:S02]  /*20170*/  HFMA2 R100, -RZ, RZ, 0, 1.1920928955078125e-07 ;  /* 0x00000002ff647431 */ /* 0x000fe400000001ff */
[----:B------:R-:W-:-:S05]  /*20180*/  FFMA.FTZ R89, R89, R0, 1.1641532182693481445e-10 ;  /* 0x2f00000059597423 */ /* 0x000fca0000010000 */
[----:B------:R-:W-:Y:S01]  /*20190*/  FSETP.GTU.FTZ.AND P2, PT, R89, UR4, PT ;  /* 0x0000000459007c0b */ /* 0x000fe2000bf5c000 */
[----:B------:R-:W-:Y:S01]  /*201a0*/  FMUL.FTZ R89, R88, UR5 ;  /* 0x0000000558597c20 */ /* 0x000fe20008410000 */
        /* <DEDUP_REMOVED lines=16> */
.L_x_15343:
        /* <DEDUP_REMOVED lines=12> */
.L_x_15344:
        /* <DEDUP_REMOVED lines=43> */
.L_x_15342:
        /* <DEDUP_REMOVED lines=17> */
.L_x_15346:
        /* <DEDUP_REMOVED lines=12> */
.L_x_15347:
        /* <DEDUP_REMOVED lines=40> */
[----:B------:R-:W-:Y:S01]  /*20a70*/  LOP3.LUT R93, R122, UR22, R101, 0x96, !PT ;  /* 0x000000167a5d7c12 */ /* 0x000fe2000f8e9665 */
[----:B------:R-:W-:Y:S01]  /*20a80*/  IMAD.MOV.U32 R101, RZ, RZ, RZ ;  /* 0x000000ffff657224 */ /* 0x000fe200078e00ff */
[----:B------:R-:W-:-:S07]  /*20a90*/  MOV R108, R100 ;  /* 0x00000064006c7202 */ /* 0x000fce0000000f00 */
.L_x_15345:
[----:B------:R-:W-:Y:S01]  /*20aa0*/  I2FP.F32.U32 R89, R89 ;  /* 0x0000005900597245 */ /* 0x000fe20000201000 */
[----:B------:R-:W-:Y:S01]  /*20ab0*/  HADD2.F32 R100, -RZ, R106.H0_H0 ;  /* 0x2000006aff647230 */ /* 0x000fe20000004100 */
        /* <DEDUP_REMOVED lines=20> */
.L_x_15349:
        /* <DEDUP_REMOVED lines=12> */
.L_x_15350:
[----:B-1----:R-:W-:Y:S01]  /*20cc0*/  LOP3.LUT R122, R94, UR11, R93, 0x96, !PT ;  /* 0x0000000b5e7a7c12 */ /* 0x002fe2000f8e965d */
        /* <DEDUP_REMOVED lines=39> */
[----:B------:R-:W-:Y:S02]  /*20f40*/  IMAD.MOV.U32 R108, RZ, RZ, R102 ;  /* 0x000000ffff6c7224 */ /* 0x000fe400078e0066 */
[----:B------:R-:W-:Y:S01]  /*20f50*/  HFMA2 R102, -RZ, RZ, 0, 0 ;  /* 0x00000000ff667431 */ /* 0x000fe200000001ff */
[----:B------:R-:W-:-:S07]  /*20f60*/  LOP3.LUT R93, R124, UR22, R103, 0x96, !PT ;  /* 0x000000167c5d7c12 */ /* 0x000fce000f8e9667 */
.L_x_15348:
[----:B------:R-:W-:Y:S01]  /*20f70*/  ISETP.NE.AND P4, PT, R102, 0x1, PT ;  /* 0x000000016600780c */ /* 0x000fe20003f85270 */
[----:B------:R-:W-:Y:S01]  /*20f80*/  HADD2.F32 R101, -RZ, R90.H1_H1 ;  /* 0x3000005aff657230 */ /* 0x000fe20000004100 */
[----:B------:R-:W-:Y:S01]  /*20f90*/  I2FP.F32.U32 R89, R89 ;  /* 0x0000005900597245 */ /* 0x000fe20000201000 */
[----:B------:R-:W-:-:S04]  /*20fa0*/  IMAD.MOV.U32 R103, RZ, RZ, 0x2 ;  /* 0x00000002ff677424 */ /* 0x000fc800078e00ff */
        /* <DEDUP_REMOVED lines=13> */
.L_x_15352:
        /* <DEDUP_REMOVED lines=12> */
.L_x_15353:
[----:B-1----:R-:W-:Y:S01]  /*21140*/  LOP3.LUT R122, R94, UR11, R93, 0x96, !PT ;  /* 0x0000000b5e7a7c12 */ /* 0x002fe2000f8e965d */
        /* <DEDUP_REMOVED lines=42> */
.L_x_15351:
        /* <DEDUP_REMOVED lines=22> */
.L_x_15355:
        /* <DEDUP_REMOVED lines=12> */
.L_x_15356:
        /* <DEDUP_REMOVED lines=43> */
.L_x_15354:
[----:B------:R-:W-:Y:S01]  /*218c0*/  ISETP.NE.AND P5, PT, R102, 0x1, PT ;  /* 0x000000016600780c */ /* 0x000fe20003fa5270 */
[----:B-1----:R-:W-:Y:S01]  /*218d0*/  IMAD.MOV.U32 R122, RZ, RZ, 0x2 ;  /* 0x00000002ff7a7424 */ /* 0x002fe200078e00ff */
        /* <DEDUP_REMOVED lines=15> */
.L_x_15358:
        /* <DEDUP_REMOVED lines=12> */
.L_x_15359:
        /* <DEDUP_REMOVED lines=39> */
[----:B------:R-:W-:-:S04]  /*21d00*/  IMAD.WIDE.U32 R102, R122, -0x2daee0ad, RZ ;  /* 0xd2511f537a667825 */ /* 0x000fc800078e00ff */
[----:B------:R-:W-:Y:S01]  /*21d10*/  IMAD.MOV.U32 R122, RZ, RZ, RZ ;  /* 0x000000ffff7a7224 */ /* 0x000fe200078e00ff */
[----:B------:R-:W-:Y:S02]  /*21d20*/  LOP3.LUT R93, R124, UR22, R103, 0x96, !PT ;  /* 0x000000167c5d7c12 */ /* 0x000fe4000f8e9667 */
[----:B------:R-:W-:-:S07]  /*21d30*/  MOV R108, R102 ;  /* 0x00000066006c7202 */ /* 0x000fce0000000f00 */
.L_x_15357:
        /* <DEDUP_REMOVED lines=22> */
.L_x_15361:
        /* <DEDUP_REMOVED lines=12> */
.L_x_15362:
        /* <DEDUP_REMOVED lines=36> */
[----:B------:R-:W-:-:S03]  /*221a0*/  LOP3.LUT R124, R124, UR35, R123, 0x96, !PT ;  /* 0x000000237c7c7c12 */ /* 0x000fc6000f8e967b */
[----:B------:R-:W-:Y:S02]  /*221b0*/  HFMA2 R123, -RZ, RZ, 0, 0 ;  /* 0x00000000ff7b7431 */ /* 0x000fe400000001ff */
[----:B------:R-:W-:Y:S02]  /*221c0*/  IMAD.MOV.U32 R96, RZ, RZ, R128 ;  /* 0x000000ffff607224 */ /* 0x000fe400078e0080 */
[----:B------:R-:W-:-:S04]  /*221d0*/  IMAD.WIDE.U32 R124, R124, -0x2daee0ad, RZ ;  /* 0xd2511f537c7c7825 */ /* 0x000fc800078e00ff */
[----:B------:R-:W-:Y:S01]  /*221e0*/  IMAD.MOV.U32 R108, RZ, RZ, R124 ;  /* 0x000000ffff6c7224 */ /* 0x000fe200078e007c */
[----:B------:R-:W-:Y:S02]  /*221f0*/  LOP3.LUT R93, R92, UR22, R125, 0x96, !PT ;  /* 0x000000165c5d7c12 */ /* 0x000fe4000f8e967d */
[----:B------:R-:W-:-:S07]  /*22200*/  LOP3.LUT R92, R122, UR27, R129, 0x96, !PT ;  /* 0x0000001b7a5c7c12 */ /* 0x000fce000f8e9681 */
.L_x_15360:
        /* <DEDUP_REMOVED lines=17> */
.L_x_15364:
        /* <DEDUP_REMOVED lines=14> */
.L_x_15365:
        /* <DEDUP_REMOVED lines=36> */
[----:B------:R-:W-:Y:S02]  /*22640*/  LOP3.LUT R124, R124, UR35, R123, 0x96, !PT ;  /* 0x000000237c7c7c12 */ /* 0x000fe4000f8e967b */
[----:B------:R-:W-:-:S03]  /*22650*/  MOV R96, R128 ;  /* 0x0000008000607202 */ /* 0x000fc60000000f00 */
[----:B------:R-:W-:-:S05]  /*22660*/  IMAD.WIDE.U32 R124, R124, -0x2daee0ad, RZ ;  /* 0xd2511f537c7c7825 */ /* 0x000fca00078e00ff */
[----:B------:R-:W-:Y:S02]  /*22670*/  LOP3.LUT R93, R92, UR22, R125, 0x96, !PT ;  /* 0x000000165c5d7c12 */ /* 0x000fe4000f8e967d */
[----:B------:R-:W-:Y:S01]  /*22680*/  LOP3.LUT R92, R122, UR27, R129, 0x96, !PT ;  /* 0x0000001b7a5c7c12 */ /* 0x000fe2000f8e9681 */
[----:B------:R-:W-:Y:S01]  /*22690*/  IMAD.MOV.U32 R122, RZ, RZ, R108 ;  /* 0x000000ffff7a7224 */ /* 0x000fe200078e006c */
[----:B------:R-:W-:-:S07]  /*226a0*/  MOV R108, R124 ;  /* 0x0000007c006c7202 */ /* 0x000fce0000000f00 */
.L_x_15363:
[----:B------:R-:W-:Y:S02]  /*226b0*/  I2FP.F32.U32 R103, R122 ;  /* 0x0000007a00677245 */ /* 0x000fe40000201000 */
[----:B------:R-:W-:-:S03]  /*226c0*/  FSEL R91, R91, RZ, P5 ;  /* 0x000000ff5b5b7208 */ /* 0x000fc60002800000 */
[----:B------:R-:W-:Y:S01]  /*226d0*/  FFMA.FTZ R103, R103, R0, 1.1641532182693481445e-10 ;  /* 0x2f00000067677423 */ /* 0x000fe20000010000 */
[----:B------:R-:W-:-:S04]  /*226e0*/  HADD2.F32 R0, -RZ, R107.H1_H1 ;  /* 0x3000006bff007230 */ /* 0x000fc80000004100 */
[----:B------:R-:W-:Y:S01]  /*226f0*/  FSETP.GTU.FTZ.AND P6, PT, R103, UR4, PT ;  /* 0x0000000467007c0b */ /* 0x000fe2000bfdc000 */
[----:B------:R-:W-:-:S03]  /*22700*/  FMUL.FTZ R0, R0, UR5 ;  /* 0x0000000500007c20 */ /* 0x000fc60008410000 */
[----:B------:R-:W-:Y:S02]  /*22710*/  SEL R103, RZ, 0x1, P6 ;  /* 0x00000001ff677807 */ /* 0x000fe40003000000 */
[----:B------:R-:W-:-:S05]  /*22720*/  FSEL R0, R0, RZ, !P6 ;  /* 0x000000ff00007208 */ /* 0x000fca0007000000 */
[----:B------:R-:W-:-:S04]  /*22730*/  FADD.FTZ R91, R0, R91 ;  /* 0x0000005b005b7221 */ /* 0x000fc80000010000 */
[----:B------:R-:W-:Y:S01]  /*22740*/  @P1 FADD.FTZ R91, R55, R91 ;  /* 0x0000005b375b1221 */ /* 0x000fe20000010000 */
[----:B------:R-:W-:Y:S06]  /*22750*/  BRA `(.L_x_15366) ;  /* 0x0000002400807947 */ /* 0x000fec0003800000 */
.L_x_15317:
        /* <DEDUP_REMOVED lines=12> */
[----:B------:R-:W-:Y:S01]  /*22820*/  @!P2 IMAD.MOV.U32 R84, RZ, RZ, R93 ;  /* 0x000000ffff54a224 */ /* 0x000fe200078e005d */
[----:B------:R-:W-:Y:S01]  /*22830*/  @P2 MOV R84, R92 ;  /* 0x0000005c00542202 */ /* 0x000fe20000000f00 */
[----:B------:R-:W-:Y:S06]  /*22840*/  BRA `(.L_x_15367) ;  /* 0x0000000000dc7947 */ /* 0x000fec0003800000 */
.L_x_15368:
        /* <DEDUP_REMOVED lines=12> */
.L_x_15369:
[----:B-1----:R-:W-:Y:S01]  /*22910*/  LOP3.LUT R122, R94, UR11, R85, 0x96, !PT ;  /* 0x0000000b5e7a7c12 */ /* 0x002fe2000f8e9655 */
        /* <DEDUP_REMOVED lines=40> */
[----:B------:R-:W-:Y:S02]  /*22ba0*/  LOP3.LUT R93, R84, UR22, R123, 0x96, !PT ;  /* 0x00000016545d7c12 */ /* 0x000fe4000f8e967b */
[----:B------:R-:W-:-:S07]  /*22bb0*/  MOV R84, R86 ;  /* 0x0000005600547202 */ /* 0x000fce0000000f00 */
.L_x_15367:
[----:B------:R-:W-:Y:S02]  /*22bc0*/  ISETP.NE.AND P2, PT, R87, 0x1, PT ;  /* 0x000000015700780c */ /* 0x000fe40003f45270 */
[----:B------:R-:W-:Y:S01]  /*22bd0*/  I2FP.F32.U32 R85, R84 ;  /* 0x0000005400557245 */ /* 0x000fe20000201000 */
[----:B-----5:R-:W-:Y:S01]  /*22be0*/  HADD2.F32 R84, -RZ, R88.H0_H0 ;  /* 0x20000058ff547230 */ /* 0x020fe20000004100 */
[----:B------:R-:W-:-:S03]  /*22bf0*/  MOV R86, 0x2 ;  /* 0x0000000200567802 */ /* 0x000fc60000000f00 */
        /* <DEDUP_REMOVED lines=13> */
.L_x_15371:
        /* <DEDUP_REMOVED lines=12> */
.L_x_15372:
[----:B-1----:R-:W-:Y:S01]  /*22d90*/  LOP3.LUT R122, R94, UR11, R87, 0x96, !PT ;  /* 0x0000000b5e7a7c12 */ /* 0x002fe2000f8e9657 */
        /* <DEDUP_REMOVED lines=41> */
[----:B------:R-:W-:-:S07]  /*23030*/  HFMA2 R86, -RZ, RZ, 0, 0 ;  /* 0x00000000ff567431 */ /* 0x000fce00000001ff */
.L_x_15370:
        /* <DEDUP_REMOVED lines=17> */
.L_x_15374:
        /* <DEDUP_REMOVED lines=12> */
.L_x_15375:
        /* <DEDUP_REMOVED lines=43> */
.L_x_15373:
        /* <DEDUP_REMOVED lines=17> */
.L_x_15377:
        /* <DEDUP_REMOVED lines=12> */
.L_x_15378:
[----:B-1----:R-:W-:Y:S01]  /*23690*/  LOP3.LUT R122, R94, UR11, R87, 0x96, !PT ;  /* 0x0000000b5e7a7c12 */ /* 0x002fe2000f8e9657 */
        /* <DEDUP_REMOVED lines=42> */
.L_x_15376:
[----:B------:R-:W-:Y:S01]  /*23940*/  ISETP.NE.AND P2, PT, R114, 0x1, PT ;  /* 0x000000017200780c */ /* 0x000fe20003f45270 */
[----:B------:R-:W-:Y:S01]  /*23950*/  HADD2.F32 R89, -RZ, R89.H1_H1 ;  /* 0x30000059ff597230 */ /* 0x000fe20000004100 */
[----:B------:R-:W-:Y:S01]  /*23960*/  I2FP.F32.U32 R87, R86 ;  /* 0x0000005600577245 */ /* 0x000fe20000201000 */
[----:B-1----:R-:W-:Y:S01]  /*23970*/  IMAD.MOV.U32 R122, RZ, RZ, 0x2 ;  /* 0x00000002ff7a7424 */ /* 0x002fe200078e00ff */
        /* <DEDUP_REMOVED lines=13> */
.L_x_15380:
        /* <DEDUP_REMOVED lines=12> */
.L_x_15381:
        /* <DEDUP_REMOVED lines=43> */
.L_x_15379:
        /* <DEDUP_REMOVED lines=16> */
.L_x_15383:
        /* <DEDUP_REMOVED lines=12> */
.L_x_15384:
        /* <DEDUP_REMOVED lines=41> */
[----:B------:R-:W-:Y:S01]  /*24210*/  LOP3.LUT R92, R124, UR27, R123, 0x96, !PT ;  /* 0x0000001b7c5c7c12 */ /* 0x000fe2000f8e967b */
[----:B------:R-:W-:-:S07]  /*24220*/  HFMA2 R123, -RZ, RZ, 0, 0 ;  /* 0x00000000ff7b7431 */ /* 0x000fce00000001ff */
.L_x_15382:
        /* <DEDUP_REMOVED lines=16> */
.L_x_15386:
        /* <DEDUP_REMOVED lines=12> */
.L_x_15387:
        /* <DEDUP_REMOVED lines=40> */
[----:B------:R-:W-:Y:S01]  /*24670*/  LOP3.LUT R92, R124, UR27, R129, 0x96, !PT ;  /* 0x0000001b7c5c7c12 */ /* 0x000fe2000f8e9681 */
[----:B------:R-:W-:Y:S01]  /*24680*/  IMAD.MOV.U32 R124, RZ, RZ, RZ ;  /* 0x000000ffff7c7224 */ /* 0x000fe200078e00ff */
[----:B------:R-:W-:-:S07]  /*24690*/  MOV R96, R128 ;  /* 0x0000008000607202 */ /* 0x000fce0000000f00 */
.L_x_15385:
[----:B------:R-:W-:Y:S01]  /*246a0*/  ISETP.NE.AND P5, PT, R124, 0x1, PT ;  /* 0x000000017c00780c */ /* 0x000fe20003fa5270 */
[----:B------:R-:W-:Y:S01]  /*246b0*/  IMAD.MOV.U32 R125, RZ, RZ, R96 ;  /* 0x000000ffff7d7224 */ /* 0x000fe200078e0060 */
[----:B------:R-:W-:Y:S01]  /*246c0*/  I2FP.F32.U32 R87, R114 ;  /* 0x0000007200577245 */ /* 0x000fe20000201000 */
[----:B------:R-:W-:-:S04]  /*246d0*/  HFMA2 R114, -RZ, RZ, 0, 1.1920928955078125e-07 ;  /* 0x00000002ff727431 */ /* 0x000fc800000001ff */
        /* <DEDUP_REMOVED lines=12> */
.L_x_15389:
        /* <DEDUP_REMOVED lines=12> */
.L_x_15390:
        /* <DEDUP_REMOVED lines=35> */
[----:B------:R-:W-:-:S05]  /*24a90*/  LOP3.LUT R124, R128, UR35, R93, 0x96, !PT ;  /* 0x00000023807c7c12 */ /* 0x000fca000f8e965d */
[----:B------:R-:W-:-:S05]  /*24aa0*/  IMAD.WIDE.U32 R124, R124, -0x2daee0ad, RZ ;  /* 0xd2511f537c7c7825 */ /* 0x000fca00078e00ff */
[----:B------:R-:W-:Y:S01]  /*24ab0*/  LOP3.LUT R93, R122, UR22, R125, 0x96, !PT ;  /* 0x000000167a5d7c12 */ /* 0x000fe2000f8e967d */
[----:B------:R-:W-:-:S04]  /*24ac0*/  IMAD.WIDE.U32 R122, R123, -0x326172a9, RZ ;  /* 0xcd9e8d577b7a7825 */ /* 0x000fc800078e00ff */
[----:B------:R-:W-:Y:S01]  /*24ad0*/  IMAD.MOV.U32 R125, RZ, RZ, R108 ;  /* 0x000000ffff7d7224 */ /* 0x000fe200078e006c */
[----:B------:R-:W-:Y:S01]  /*24ae0*/  MOV R108, R124 ;  /* 0x0000007c006c7202 */ /* 0x000fe20000000f00 */
[----:B------:R-:W-:Y:S01]  /*24af0*/  IMAD.MOV.U32 R96, RZ, RZ, R122 ;  /* 0x000000ffff607224 */ /* 0x000fe200078e007a */
[----:B------:R-:W-:-:S07]  /*24b00*/  LOP3.LUT R92, R92, UR27, R123, 0x96, !PT ;  /* 0x0000001b5c5c7c12 */ /* 0x000fce000f8e967b */
.L_x_15388:
[----:B------:R-:W-:Y:S01]  /*24b10*/  P2R R128, PR, RZ, 0x2 ;  /* 0x00000002ff807803 */ /* 0x000fe20000000000 */
[----:B------:R-:W-:Y:S01]  /*24b20*/  FMUL.FTZ R84, R84, UR5 ;  /* 0x0000000554547c20 */ /* 0x000fe20008410000 */
[----:B------:R-:W-:Y:S01]  /*24b30*/  I2FP.F32.U32 R123, R125 ;  /* 0x0000007d007b7245 */ /* 0x000fe20000201000 */
[----:B------:R-:W-:Y:S01]  /*24b40*/  FMUL.FTZ R87, R87, UR5 ;  /* 0x0000000557577c20 */ /* 0x000fe20008410000 */
[----:B------:R-:W-:Y:S01]  /*24b50*/  ISETP.NE.AND P1, PT, R118, RZ, PT ;  /* 0x000000ff7600720c */ /* 0x000fe20003f25270 */
[----:B------:R-:W-:Y:S02]  /*24b60*/  HADD2.F32 R124, -RZ, R91.H1_H1 ;  /* 0x3000005bff7c7230 */ /* 0x000fe40000004100 */
[----:B------:R-:W-:Y:S01]  /*24b70*/  FMUL.FTZ R122, R89, UR5 ;  /* 0x00000005597a7c20 */ /* 0x000fe20008410000 */
[----:B------:R-:W-:Y:S01]  /*24b80*/  ISETP.NE.AND P5, PT, R127, RZ, PT ;  /* 0x000000ff7f00720c */ /* 0x000fe20003fa5270 */
[----:B------:R-:W-:Y:S01]  /*24b90*/  FFMA.FTZ R123, R123, R0, 1.1641532182693481445e-10 ;  /* 0x2f0000007b7b7423 */ /* 0x000fe20000010000 */
[----:B------:R-:W-:Y:S01]  /*24ba0*/  FSEL R84, R84, RZ, P1 ;  /* 0x000000ff54547208 */ /* 0x000fe20000800000 */
[----:B------:R-:W-:Y:S01]  /*24bb0*/  FMUL.FTZ R0, R90, UR5 ;  /* 0x000000055a007c20 */ /* 0x000fe20008410000 */
[----:B------:R-:W-:Y:S01]  /*24bc0*/  ISETP.NE.AND P1, PT, R128, RZ, PT ;  /* 0x000000ff8000720c */ /* 0x000fe20003f25270 */
[----:B------:R-:W-:Y:S01]  /*24bd0*/  FMUL.FTZ R88, R88, UR5 ;  /* 0x0000000558587c20 */ /* 0x000fe20008410000 */
[----:B------:R-:W-:Y:S01]  /*24be0*/  P2R R129, PR, RZ, 0x1 ;  /* 0x00000001ff817803 */ /* 0x000fe20000000000 */
[----:B------:R-:W-:Y:S01]  /*24bf0*/  FMUL.FTZ R91, R86, UR5 ;  /* 0x00000005565b7c20 */ /* 0x000fe20008410000 */
[----:B------:R-:W-:Y:S01]  /*24c00*/  ISETP.NE.AND P0, PT, R126, RZ, PT ;  /* 0x000000ff7e00720c */ /* 0x000fe20003f05270 */
[----:B------:R-:W-:Y:S01]  /*24c10*/  FMUL.FTZ R86, R85, UR5 ;  /* 0x0000000555567c20 */ /* 0x000fe20008410000 */
[----:B------:R-:W-:Y:S01]  /*24c20*/  FSEL R90, R87, RZ, P4 ;  /* 0x000000ff575a7208 */ /* 0x000fe20002000000 */
[----:B------:R-:W-:Y:S01]  /*24c30*/  FMUL.FTZ R124, R124, UR5 ;  /* 0x000000057c7c7c20 */ /* 0x000fe20008410000 */
[----:B------:R-:W-:-:S02]  /*24c40*/  FSEL R87, R122, RZ, P5 ;  /* 0x000000ff7a577208 */ /* 0x000fc40002800000 */
        /* <DEDUP_REMOVED lines=17> */
.L_x_15366:
[----:B------:R-:W-:Y:S01]  /*24d60*/  ISETP.NE.AND P1, PT, R118, RZ, PT ;  /* 0x000000ff7600720c */ /* 0x000fe20003f25270 */
[C---:B------:R-:W-:Y:S01]  /*24d70*/  IMAD.WIDE.U32 R112, R121.reuse, 0x20, R112 ;  /* 0x0000002079707825 */ /* 0x040fe200078e0070 */
[----:B------:R-:W-:Y:S02]  /*24d80*/  SEL R118, RZ, 0x1000000, !P5 ;  /* 0x01000000ff767807 */ /* 0x000fe40006800000 */
[----:B------:R-:W-:Y:S01]  /*24d90*/  SEL R0, RZ, 0x10000, !P4 ;  /* 0x00010000ff007807 */ /* 0x000fe20006000000 */
[----:B------:R-:W-:Y:S01]  /*24da0*/  IMAD.WIDE.U32 R110, R121, 0x8, R110 ;  /* 0x00000008796e7825 */ /* 0x000fe200078e006e */
        /* <DEDUP_REMOVED lines=12> */
[----:B------:R-:W-:Y:S02]  /*24e70*/  LOP3.LUT R123, R125, R122, RZ, 0xfc, !PT ;  /* 0x0000007a7d7b7212 */ /* 0x000fe400078efcff */
[----:B------:R-:W-:-:S04]  /*24e80*/  SEL R125, RZ, 0x1, !P1 ;  /* 0x00000001ff7d7807 */ /* 0x000fc80004800000 */
[----:B------:R-:W-:-:S05]  /*24e90*/  LOP3.LUT R122, R0, R125, RZ, 0xfc, !PT ;  /* 0x0000007d007a7212 */ /* 0x000fca00078efcff */
[----:B------:R0:W-:Y:S01]  /*24ea0*/  STG.E.64 desc[UR8][R110.64], R122 ;  /* 0x0000007a6e007986 */ /* 0x0001e2000c101b08 */
[----:B------:R-:W-:Y:S05]  /*24eb0*/  @!P0 BRA `(.L_x_15391) ;  /* 0x0000000000508947 */ /* 0x000fea0003800000 */
[----:B------:R-:W-:Y:S01]  /*24ec0*/  IMAD.U32 R0, R102, 0x10000, RZ ;  /* 0x0001000066007824 */ /* 0x000fe200078e00ff */
[----:B0-----:R-:W-:Y:S02]  /*24ed0*/  LOP3.LUT R110, R99, 0xff, RZ, 0xc0, !PT ;  /* 0x000000ff636e7812 */ /* 0x001fe400078ec0ff */
        /* <DEDUP_REMOVED lines=8> */
[----:B------:R-:W-:-:S04]  /*24f60*/  LOP3.LUT R111, R0, 0xff00, R111, 0xf8, !PT ;  /* 0x0000ff00006f7812 */ /* 0x000fc800078ef86f */
[----:B------:R-:W-:Y:S01]  /*24f70*/  LOP3.LUT R125, R111, 0xff, R100, 0xf8, !PT ;  /* 0x000000ff6f7d7812 */ /* 0x000fe200078ef864 */
[----:B------:R-:W-:-:S05]  /*24f80*/  IMAD.WIDE.U32 R110, R110, 0x1000000, RZ ;  /* 0x010000006e6e7825 */ /* 0x000fca00078e00ff */
[----:B------:R-:W-:Y:S02]  /*24f90*/  LOP3.LUT R125, R113, R125, R111, 0xfe, !PT ;  /* 0x0000007d717d7212 */ /* 0x000fe400078efe6f */
[----:B------:R-:W-:Y:S02]  /*24fa0*/  LOP3.LUT R112, R122, R110, R112, 0xfe, !PT ;  /* 0x0000006e7a707212 */ /* 0x000fe400078efe70 */
[----:B------:R-:W0:Y:S01]  /*24fb0*/  LDC.64 R110, c[0x0][0x3b8] ;  /* 0x0000ee00ff6e7b82 */ /* 0x000e220000000a00 */
[----:B------:R-:W-:Y:S02]  /*24fc0*/  LOP3.LUT R123, R125, R123, RZ, 0xfc, !PT ;  /* 0x0000007b7d7b7212 */ /* 0x000fe400078efcff */
[----:B------:R-:W-:Y:S01]  /*24fd0*/  LOP3.LUT R122, R112, 0xff, R95, 0xf8, !PT ;  /* 0x000000ff707a7812 */ /* 0x000fe200078ef85f */
[----:B0-----:R-:W-:-:S05]  /*24fe0*/  IMAD.WIDE.U32 R110, R121, 0x8, R110 ;  /* 0x00000008796e7825 */ /* 0x001fca00078e006e */
[----:B------:R1:W-:Y:S02]  /*24ff0*/  STG.E.64 desc[UR8][R110.64], R122 ;  /* 0x0000007a6e007986 */ /* 0x0003e4000c101b08 */
.L_x_15391:
[----:B------:R-:W-:Y:S01]  /*25000*/  FADD.FTZ R0, RZ, R44 ;  /* 0x0000002cff007221 */ /* 0x000fe20000010000 */
[----:B------:R-:W-:Y:S03]  /*25010*/  BSSY.RECONVERGENT B0, `(.L_x_15392) ;  /* 0x0000097000007945 */ /* 0x000fe60003800200 */
[----:B01----:R-:W-:-:S04]  /*25020*/  FADD.FTZ R111, R0, R45 ;  /* 0x0000002d006f7221 */ /* 0x003fc80000010000 */
        /* <DEDUP_REMOVED lines=149> */
.L_x_15393:
[----:B------:R-:W-:Y:S05]  /*25980*/  BSYNC.RECONVERGENT B0 ;  /* 0x0000000000007941 */ /* 0x000fea0003800200 */
.L_x_15392:
        /* <DEDUP_REMOVED lines=14> */
.L_x_15395:
[----:B------:R-:W-:Y:S05]  /*25a70*/  BSYNC.RECONVERGENT B0 ;  /* 0x0000000000007941 */ /* 0x000fea0003800200 */
.L_x_15394:
[----:B0-----:R-:W0:Y:S01]  /*25a80*/  SHFL.DOWN PT, R123, R110, 0x2, 0x1f ;  /* 0x08401f006e7b7f89 */ /* 0x001e2200000e0000 */
[----:B------:R-:W-:Y:S01]  /*25a90*/  I2FP.F32.U32 R125, R112 ;  /* 0x00000070007d7245 */ /* 0x000fe20000201000 */
[----:B------:R-:W-:Y:S01]  /*25aa0*/  HADD2.F32 R126, -RZ, R18.H0_H0 ;  /* 0x20000012ff7e7230 */ /* 0x000fe20000004100 */
[----:B------:R-:W-:Y:S01]  /*25ab0*/  ISETP.NE.AND P1, PT, R0, RZ, PT ;  /* 0x000000ff0000720c */ /* 0x000fe20003f25270 */
[----:B------:R-:W1:Y:S01]  /*25ac0*/  SHFL.DOWN PT, R113, R112, 0x2, 0x1f ;  /* 0x08401f0070717f89 */ /* 0x000e6200000e0000 */
[----:B------:R-:W-:Y:S01]  /*25ad0*/  ISETP.NE.AND P2, PT, RZ, UR20, PT ;  /* 0x00000014ff007c0c */ /* 0x000fe2000bf45270 */
[----:B------:R-:W-:Y:S01]  /*25ae0*/  UPLOP3.LUT UP1, UPT, UPT, UPT, UP1, 0x40, 0x4 ;  /* 0x000000000004789c */ /* 0x000fe20003f2e810 */
[----:B0-----:R-:W-:-:S04]  /*25af0*/  FADD.FTZ R118, -R123, R110 ;  /* 0x0000006e7b767221 */ /* 0x001fc80000010100 */
[----:B------:R-:W-:Y:S01]  /*25b00*/  FMUL.FTZ R120, R118, R118 ;  /* 0x0000007676787220 */ /* 0x000fe20000410000 */
[----:B-1----:R-:W-:Y:S01]  /*25b10*/  IMAD.IADD R118, R113, 0x1, R112 ;  /* 0x0000000171767824 */ /* 0x002fe200078e0270 */
[----:B------:R-:W-:Y:S02]  /*25b20*/  I2FP.F32.S32 R113, R113 ;  /* 0x0000007100717245 */ /* 0x000fe40000201400 */
[----:B------:R-:W-:-:S03]  /*25b30*/  FMUL.FTZ R120, R120, R125 ;  /* 0x0000007d78787220 */ /* 0x000fc60000410000 */
[-C--:B------:R-:W-:Y:S01]  /*25b40*/  FMUL.FTZ R122, R123, R113.reuse ;  /* 0x000000717b7a7220 */ /* 0x080fe20000410000 */
[----:B------:R-:W-:Y:S01]  /*25b50*/  FMUL.FTZ R120, R120, R113 ;  /* 0x0000007178787220 */ /* 0x000fe20000410000 */
[----:B------:R-:W-:Y:S02]  /*25b60*/  SHFL.DOWN PT, R123, R118, 0x1, 0x1f ;  /* 0x08201f00767b7f89 */ /* 0x000fe400000e0000 */
[----:B------:R-:W-:Y:S02]  /*25b70*/  FFMA.FTZ R125, R125, R110, R122 ;  /* 0x0000006e7d7d7223 */ /* 0x000fe4000001007a */
[----:B------:R-:W0:Y:S02]  /*25b80*/  SHFL.DOWN PT, R110, R111, 0x2, 0x1f ;  /* 0x08401f006f6e7f89 */ /* 0x000e2400000e0000 */
[----:B0-----:R-:W-:Y:S01]  /*25b90*/  FADD.FTZ R113, R110, R111 ;  /* 0x0000006f6e717221 */ /* 0x001fe20000010000 */
[----:B------:R-:W-:-:S04]  /*25ba0*/  I2FP.F32.S32 R110, R118 ;  /* 0x00000076006e7245 */ /* 0x000fc80000201400 */
[----:B------:R-:W0:Y:S02]  /*25bb0*/  MUFU.RCP R112, R110 ;  /* 0x0000006e00707308 */ /* 0x000e240000001000 */
[C---:B0-----:R-:W-:Y:S01]  /*25bc0*/  FMUL.FTZ R125, R112.reuse, R125 ;  /* 0x0000007d707d7220 */ /* 0x041fe20000410000 */
[----:B------:R-:W-:-:S04]  /*25bd0*/  FFMA.FTZ R113, R112, R120, R113 ;  /* 0x0000007870717223 */ /* 0x000fc80000010071 */
[----:B------:R-:W0:Y:S02]  /*25be0*/  SHFL.DOWN PT, R112, R125, 0x1, 0x1f ;  /* 0x08201f007d707f89 */ /* 0x000e2400000e0000 */
[----:B0-----:R-:W-:-:S04]  /*25bf0*/  FADD.FTZ R120, R125, -R112 ;  /* 0x800000707d787221 */ /* 0x001fc80000010000 */
[----:B------:R-:W-:Y:S01]  /*25c00*/  FMUL.FTZ R127, R120, R120 ;  /* 0x00000078787f7220 */ /* 0x000fe20000410000 */
[-C--:B------:R-:W-:Y:S01]  /*25c10*/  IADD3 R120, PT, PT, R118, R123.reuse, RZ ;  /* 0x0000007b76787210 */ /* 0x080fe20007ffe0ff */
[----:B------:R-:W-:Y:S01]  /*25c20*/  HADD2.F32 R118, -RZ, R4.H1_H1 ;  /* 0x30000004ff767230 */ /* 0x000fe20000004100 */
[----:B------:R-:W-:Y:S01]  /*25c30*/  I2FP.F32.S32 R123, R123 ;  /* 0x0000007b007b7245 */ /* 0x000fe20000201400 */
[----:B------:R-:W-:Y:S01]  /*25c40*/  FMUL.FTZ R127, R110, R127 ;  /* 0x0000007f6e7f7220 */ /* 0x000fe20000410000 */
[----:B------:R-:W-:-:S03]  /*25c50*/  I2FP.F32.S32 R120, R120 ;  /* 0x0000007800787245 */ /* 0x000fc60000201400 */
[-C--:B------:R-:W-:Y:S01]  /*25c60*/  FMUL.FTZ R127, R127, R123.reuse ;  /* 0x0000007b7f7f7220 */ /* 0x080fe20000410000 */
[----:B------:R-:W-:Y:S02]  /*25c70*/  FMUL.FTZ R123, R112, R123 ;  /* 0x0000007b707b7220 */ /* 0x000fe40000410000 */
[----:B------:R-:W0:Y:S01]  /*25c80*/  MUFU.RCP R120, R120 ;  /* 0x0000007800787308 */ /* 0x000e220000001000 */
[----:B------:R-:W1:Y:S01]  /*25c90*/  LDC R112, c[0x0][0x448] ;  /* 0x00011200ff707b82 */ /* 0x000e620000000800 */
[----:B------:R-:W-:Y:S01]  /*25ca0*/  FFMA.FTZ R123, R110, R125, R123 ;  /* 0x0000007d6e7b7223 */ /* 0x000fe2000001007b */
[----:B------:R-:W-:Y:S01]  /*25cb0*/  IMAD.U32 R125, RZ, RZ, UR18 ;  /* 0x00000012ff7d7e24 */ /* 0x000fe2000f8e00ff */
[----:B------:R-:W2:Y:S02]  /*25cc0*/  SHFL.DOWN PT, R110, R113, 0x1, 0x1f ;  /* 0x08201f00716e7f89 */ /* 0x000ea400000e0000 */
[----:B--2---:R-:W-:Y:S01]  /*25cd0*/  FADD.FTZ R111, R113, R110 ;  /* 0x0000006e716f7221 */ /* 0x004fe20000010000 */
[----:B0-----:R-:W-:-:S02]  /*25ce0*/  FMUL.FTZ R110, R120, R123 ;  /* 0x0000007b786e7220 */ /* 0x001fc40000410000 */
[----:B------:R-:W0:Y:S01]  /*25cf0*/  @!P1 LDC.64 R122, c[0x0][0x3c0] ;  /* 0x0000f000ff7a9b82 */ /* 0x000e220000000a00 */
[----:B------:R-:W-:Y:S01]  /*25d00*/  FFMA.FTZ R111, R120, R127, R111 ;  /* 0x0000007f786f7223 */ /* 0x000fe2000001006f */
[--C-:B------:R-:W-:Y:S01]  /*25d10*/  HADD2.F32 R127, -RZ, R24.reuse.H0_H0 ;  /* 0x20000018ff7f7230 */ /* 0x100fe20000004100 */
[----:B------:R-:W2:Y:S01]  /*25d20*/  SHFL.IDX PT, R129, R110, RZ, 0x1f ;  /* 0x00001fff6e817589 */ /* 0x000ea200000e0000 */
[----:B------:R-:W-:-:S03]  /*25d30*/  HADD2.F32 R120, -RZ, R24.H1_H1 ;  /* 0x30000018ff787230 */ /* 0x000fc60000004100 */
[----:B------:R-:W1:Y:S01]  /*25d40*/  SHFL.IDX PT, R111, R111, RZ, 0x1f ;  /* 0x00001fff6f6f7589 */ /* 0x000e6200000e0000 */
[----:B0-----:R-:W-:Y:S02]  /*25d50*/  @!P1 IMAD.WIDE R122, R125, 0x4, R122 ;  /* 0x000000047d7a9825 */ /* 0x001fe400078e027a */
[----:B------:R-:W0:Y:S02]  /*25d60*/  @!P1 LDC.64 R124, c[0x0][0x3c8] ;  /* 0x0000f200ff7c9b82 */ /* 0x000e240000000a00 */
[----:B--2---:R-:W-:Y:S01]  /*25d70*/  FMUL.FTZ R113, R129, R129 ;  /* 0x0000008181717220 */ /* 0x004fe20000410000 */
[----:B------:R2:W-:Y:S01]  /*25d80*/  @!P1 STG.E desc[UR8][R122.64], R129 ;  /* 0x000000817a009986 */ /* 0x0005e2000c101908 */
[----:B-1----:R-:W-:-:S03]  /*25d90*/  FFMA.FTZ R112, R111, UR21, R112 ;  /* 0x000000156f707c23 */ /* 0x002fc60008010070 */
[----:B------:R-:W-:Y:S02]  /*25da0*/  FSEL R113, R113, RZ, P2 ;  /* 0x000000ff71717208 */ /* 0x000fe40001000000 */
[----:B------:R-:W-:Y:S01]  /*25db0*/  MOV R111, UR18 ;  /* 0x00000012006f7c02 */ /* 0x000fe20008000f00 */
[----:B------:R-:W-:Y:S02]  /*25dc0*/  UIADD3 UR18, UPT, UPT, UR18, UR16, URZ ;  /* 0x0000001012127290 */ /* 0x000fe4000fffe0ff */
[----:B------:R-:W-:Y:S01]  /*25dd0*/  FADD.FTZ R113, R112, R113 ;  /* 0x0000007170717221 */ /* 0x000fe20000010000 */
[----:B------:R-:W-:Y:S01]  /*25de0*/  FSEL R112, R129, RZ, !P2 ;  /* 0x000000ff81707208 */ /* 0x000fe20005000000 */
[----:B------:R-:W-:Y:S02]  /*25df0*/  UISETP.GE.AND UP0, UPT, UR18, UR17, UPT ;  /* 0x000000111200728c */ /* 0x000fe4000bf06270 */
[----:B------:R1:W3:Y:S01]  /*25e00*/  MUFU.RSQ R110, R113 ;  /* 0x00000071006e7308 */ /* 0x0002e20000001400 */
[----:B--2---:R-:W-:-:S02]  /*25e10*/  HADD2.F32 R122, -RZ, R15.H1_H1 ;  /* 0x3000000fff7a7230 */ /* 0x004fc40000004100 */
[C---:B------:R-:W-:Y:S01]  /*25e20*/  FADD.FTZ R45, -R112.reuse, R45 ;  /* 0x0000002d702d7221 */ /* 0x040fe20000010100 */
[C---:B------:R-:W-:Y:S01]  /*25e30*/  FADD.FTZ R47, -R112.reuse, R47 ;  /* 0x0000002f702f7221 */ /* 0x040fe20000010100 */
[C---:B------:R-:W-:Y:S01]  /*25e40*/  FADD.FTZ R49, -R112.reuse, R49 ;  /* 0x0000003170317221 */ /* 0x040fe20000010100 */
[C---:B------:R-:W-:Y:S01]  /*25e50*/  FADD.FTZ R51, -R112.reuse, R51 ;  /* 0x0000003370337221 */ /* 0x040fe20000010100 */
[C---:B------:R-:W-:Y:S01]  /*25e60*/  FADD.FTZ R61, -R112.reuse, R61 ;  /* 0x0000003d703d7221 */ /* 0x040fe20000010100 */
[C---:B------:R-:W-:Y:S01]  /*25e70*/  FADD.FTZ R63, -R112.reuse, R63 ;  /* 0x0000003f703f7221 */ /* 0x040fe20000010100 */
[----:B------:R-:W-:Y:S01]  /*25e80*/  FADD.FTZ R65, -R112, R65 ;  /* 0x0000004170417221 */ /* 0x000fe20000010100 */
[----:B0-----:R-:W-:-:S04]  /*25e90*/  @!P1 IMAD.WIDE R124, R111, 0x4, R124 ;  /* 0x000000046f7c9825 */ /* 0x001fc800078e027c */
[C---:B------:R-:W-:Y:S01]  /*25ea0*/  FADD.FTZ R111, -R112.reuse, R44 ;  /* 0x0000002c706f7221 */ /* 0x040fe20000010100 */
[C---:B------:R-:W-:Y:S01]  /*25eb0*/  FADD.FTZ R67, -R112.reuse, R67 ;  /* 0x0000004370437221 */ /* 0x040fe20000010100 */
[C---:B------:R-:W-:Y:S01]  /*25ec0*/  FADD.FTZ R69, -R112.reuse, R69 ;  /* 0x0000004570457221 */ /* 0x040fe20000010100 */
[----:B-1----:R-:W-:Y:S02]  /*25ed0*/  HADD2.F32 R113, -RZ, R26.H0_H0 ;  /* 0x2000001aff717230 */ /* 0x002fe40000004100 */
[C---:B------:R-:W-:Y:S01]  /*25ee0*/  FADD.FTZ R71, -R112.reuse, R71 ;  /* 0x0000004770477221 */ /* 0x040fe20000010100 */
[C---:B------:R-:W-:Y:S01]  /*25ef0*/  FADD.FTZ R73, -R112.reuse, R73 ;  /* 0x0000004970497221 */ /* 0x040fe20000010100 */
[----:B------:R-:W-:Y:S01]  /*25f00*/  FADD.FTZ R75, -R112, R75 ;  /* 0x0000004b704b7221 */ /* 0x000fe20000010100 */
[C---:B---3--:R-:W-:Y:S01]  /*25f10*/  FMUL.FTZ R44, R110.reuse, R111 ;  /* 0x0000006f6e2c7220 */ /* 0x048fe20000410000 */
[----:B------:R-:W-:Y:S02]  /*25f20*/  HADD2.F32 R111, -RZ, R4.H0_H0 ;  /* 0x20000004ff6f7230 */ /* 0x000fe40000004100 */
[C---:B------:R-:W-:Y:S01]  /*25f30*/  FMUL.FTZ R45, R110.reuse, R45 ;  /* 0x0000002d6e2d7220 */ /* 0x040fe20000410000 */
[C---:B------:R-:W-:Y:S01]  /*25f40*/  FMUL.FTZ R47, R110.reuse, R47 ;  /* 0x0000002f6e2f7220 */ /* 0x040fe20000410000 */
[C---:B------:R-:W-:Y:S01]  /*25f50*/  FMUL.FTZ R49, R110.reuse, R49 ;  /* 0x000000316e317220 */ /* 0x040fe20000410000 */
[----:B------:R-:W-:Y:S01]  /*25f60*/  FMUL.FTZ R61, R110, R61 ;  /* 0x0000003d6e3d7220 */ /* 0x000fe20000410000 */
[----:B------:R-:W-:Y:S01]  /*25f70*/  FFMA.FTZ R44, R44, R111, R127 ;  /* 0x0000006f2c2c7223 */ /* 0x000fe2000001007f */
[----:B------:R-:W-:Y:S01]  /*25f80*/  FFMA.FTZ R111, R45, R118, R120 ;  /* 0x000000762d6f7223 */ /* 0x000fe20000010078 */
[----:B------:R-:W-:Y:S01]  /*25f90*/  FADD.FTZ R45, -R112, R46 ;  /* 0x0000002e702d7221 */ /* 0x000fe20000010100 */
[----:B------:R-:W-:-:S02]  /*25fa0*/  HADD2.F32 R46, -RZ, R5.H0_H0 ;  /* 0x20000005ff2e7230 */ /* 0x000fc40000004100 */
[C---:B------:R-:W-:Y:S01]  /*25fb0*/  FMUL.FTZ R63, R110.reuse, R63 ;  /* 0x0000003f6e3f7220 */ /* 0x040fe20000410000 */
[----:B------:R-:W-:Y:S02]  /*25fc0*/  HADD2.F32 R118, -RZ, R25.H0_H0 ;  /* 0x20000019ff767230 */ /* 0x000fe40000004100 */
[C---:B------:R-:W-:Y:S01]  /*25fd0*/  FMUL.FTZ R45, R110.reuse, R45 ;  /* 0x0000002d6e2d7220 */ /* 0x040fe20000410000 */
[----:B------:R-:W-:Y:S02]  /*25fe0*/  HADD2.F32 R120, -RZ, R26.H1_H1 ;  /* 0x3000001aff787230 */ /* 0x000fe40000004100 */
[C---:B------:R-:W-:Y:S01]  /*25ff0*/  FMUL.FTZ R65, R110.reuse, R65 ;  /* 0x000000416e417220 */ /* 0x040fe20000410000 */
[----:B------:R-:W-:Y:S01]  /*26000*/  FMUL.FTZ R75, R110, R75 ;  /* 0x0000004b6e4b7220 */ /* 0x000fe20000410000 */
[----:B------:R-:W-:Y:S01]  /*26010*/  FFMA.FTZ R45, R45, R46, R118 ;  /* 0x0000002e2d2d7223 */ /* 0x000fe20000010076 */
[----:B------:R-:W-:Y:S02]  /*26020*/  HADD2.F32 R118, -RZ, R5.H1_H1 ;  /* 0x30000005ff767230 */ /* 0x000fe40000004100 */
[C---:B------:R-:W-:Y:S01]  /*26030*/  FADD.FTZ R77, -R112.reuse, R77 ;  /* 0x0000004d704d7221 */ /* 0x040fe20000010100 */
[----:B------:R-:W-:Y:S01]  /*26040*/  HADD2.F32 R46, -RZ, R25.H1_H1 ;  /* 0x30000019ff2e7230 */ /* 0x000fe20000004100 */
[----:B------:R0:W-:Y:S01]  /*26050*/  @!P1 STG.E desc[UR8][R124.64], R110 ;  /* 0x0000006e7c009986 */ /* 0x0001e2000c101908 */
[----:B------:R-:W-:Y:S01]  /*26060*/  FADD.FTZ R79, -R112, R79 ;  /* 0x0000004f704f7221 */ /* 0x000fe20000010100 */
[----:B------:R-:W-:Y:S01]  /*26070*/  FMUL.FTZ R77, R110, R77 ;  /* 0x0000004d6e4d7220 */ /* 0x000fe20000410000 */
[C---:B------:R-:W-:Y:S01]  /*26080*/  FADD.FTZ R81, -R112.reuse, R81 ;  /* 0x0000005170517221 */ /* 0x040fe20000010100 */
[----:B------:R-:W-:Y:S01]  /*26090*/  FFMA.FTZ R118, R47, R118, R46 ;  /* 0x000000762f767223 */ /* 0x000fe2000001002e */
[----:B------:R-:W-:Y:S01]  /*260a0*/  FADD.FTZ R47, -R112, R48 ;  /* 0x00000030702f7221 */ /* 0x000fe20000010100 */
[----:B------:R-:W-:-:S02]  /*260b0*/  HADD2.F32 R48, -RZ, R6.H1_H1 ;  /* 0x30000006ff307230 */ /* 0x000fc40000004100 */
[C---:B------:R-:W-:Y:S01]  /*260c0*/  FMUL.FTZ R79, R110.reuse, R79 ;  /* 0x0000004f6e4f7220 */ /* 0x040fe20000410000 */
[C---:B------:R-:W-:Y:S01]  /*260d0*/  FMUL.FTZ R81, R110.reuse, R81 ;  /* 0x000000516e517220 */ /* 0x040fe20000410000 */
[----:B------:R-:W-:Y:S01]  /*260e0*/  FMUL.FTZ R46, R110, R47 ;  /* 0x0000002f6e2e7220 */ /* 0x000fe20000410000 */
[----:B------:R-:W-:Y:S02]  /*260f0*/  HADD2.F32 R47, -RZ, R6.H0_H0 ;  /* 0x20000006ff2f7230 */ /* 0x000fe40000004100 */
[----:B------:R-:W-:Y:S01]  /*26100*/  FFMA.FTZ R49, R49, R48, R120 ;  /* 0x0000003031317223 */ /* 0x000fe20000010078 */
[----:B------:R-:W-:Y:S02]  /*26110*/  HADD2.F32 R48, -RZ, R7.H0_H0 ;  /* 0x20000007ff307230 */ /* 0x000fe40000004100 */
[----:B------:R-:W-:Y:S01]  /*26120*/  FADD.FTZ R83, -R112, R83 ;  /* 0x0000005370537221 */ /* 0x000fe20000010100 */
[----:B------:R-:W-:Y:S02]  /*26130*/  HADD2.F32 R120, -RZ, R28.H1_H1 ;  /* 0x3000001cff787230 */ /* 0x000fe40000004100 */
[----:B------:R-:W-:Y:S01]  /*26140*/  FFMA.FTZ R46, R46, R47, R113 ;  /* 0x0000002f2e2e7223 */ /* 0x000fe20000010071 */
[----:B------:R-:W-:Y:S01]  /*26150*/  FADD.FTZ R47, -R112, R50 ;  /* 0x00000032702f7221 */ /* 0x000fe20000010100 */
[----:B------:R-:W-:-:S02]  /*26160*/  HADD2.F32 R50, -RZ, R27.H0_H0 ;  /* 0x2000001bff327230 */ /* 0x000fc40000004100 */
[C---:B------:R-:W-:Y:S01]  /*26170*/  FMUL.FTZ R83, R110.reuse, R83 ;  /* 0x000000536e537220 */ /* 0x040fe20000410000 */
[----:B------:R-:W-:Y:S02]  /*26180*/  HADD2.F32 R113, -RZ, R27.H1_H1 ;  /* 0x3000001bff717230 */ /* 0x000fe40000004100 */
[----:B------:R-:W-:Y:S01]  /*26190*/  FMUL.FTZ R47, R110, R47 ;  /* 0x0000002f6e2f7220 */ /* 0x000fe20000410000 */
[----:B0-----:R-:W-:Y:S02]  /*261a0*/  HADD2.F32 R124, -RZ, R17.H0_H0 ;  /* 0x20000011ff7c7230 */ /* 0x001fe40000004100 */
[C---:B------:R-:W-:Y:S01]  /*261b0*/  FADD.FTZ R85, -R112.reuse, R85 ;  /* 0x0000005570557221 */ /* 0x040fe20000010100 */
[----:B------:R-:W-:Y:S01]  /*261c0*/  FADD.FTZ R87, -R112, R87 ;  /* 0x0000005770577221 */ /* 0x000fe20000010100 */
[----:B------:R-:W-:Y:S01]  /*261d0*/  FFMA.FTZ R47, R47, R48, R50 ;  /* 0x000000302f2f7223 */ /* 0x000fe20000010032 */
[----:B------:R-:W-:Y:S01]  /*261e0*/  FMUL.FTZ R50, R110, R51 ;  /* 0x000000336e327220 */ /* 0x000fe20000410000 */
[----:B------:R-:W-:-:S02]  /*261f0*/  HADD2.F32 R51, -RZ, R7.H1_H1 ;  /* 0x30000007ff337230 */ /* 0x000fc40000004100 */
[C---:B------:R-:W-:Y:S01]  /*26200*/  FADD.FTZ R89, -R112.reuse, R89 ;  /* 0x0000005970597221 */ /* 0x040fe20000010100 */
[----:B------:R-:W-:Y:S01]  /*26210*/  FADD.FTZ R91, -R112, R91 ;  /* 0x0000005b705b7221 */ /* 0x000fe20000010100 */
[----:B------:R-:W-:Y:S01]  /*26220*/  F2FP.F16.F32.PACK_AB R46, R49, R46 ;  /* 0x0000002e312e723e */ /* 0x000fe200000000ff */
[----:B------:R-:W-:Y:S01]  /*26230*/  FFMA.FTZ R50, R50, R51, R113 ;  /* 0x0000003332327223 */ /* 0x000fe20000010071 */
[----:B------:R-:W-:Y:S01]  /*26240*/  FADD.FTZ R51, -R112, R60 ;  /* 0x0000003c70337221 */ /* 0x000fe20000010100 */
[----:B------:R-:W-:Y:S02]  /*26250*/  HADD2.F32 R113, -RZ, R28.H0_H0 ;  /* 0x2000001cff717230 */ /* 0x000fe40000004100 */
[C---:B------:R-:W-:Y:S01]  /*26260*/  FMUL.FTZ R89, R110.reuse, R89 ;  /* 0x000000596e597220 */ /* 0x040fe20000410000 */
[--C-:B------:R-:W-:Y:S02]  /*26270*/  HADD2.F32 R60, -RZ, R8.reuse.H1_H1 ;  /* 0x30000008ff3c7230 */ /* 0x100fe40000004100 */
[----:B------:R-:W-:Y:S01]  /*26280*/  FMUL.FTZ R48, R110, R51 ;  /* 0x000000336e307220 */ /* 0x000fe20000410000 */
[----:B------:R-:W-:-:S02]  /*26290*/  HADD2.F32 R51, -RZ, R8.H0_H0 ;  /* 0x20000008ff337230 */ /* 0x000fc40000004100 */
[----:B------:R-:W-:Y:S01]  /*262a0*/  FMUL.FTZ R91, R110, R91 ;  /* 0x0000005b6e5b7220 */ /* 0x000fe20000410000 */
[----:B------:R-:W-:Y:S01]  /*262b0*/  F2FP.F16.F32.PACK_AB R47, R50, R47 ;  /* 0x0000002f322f723e */ /* 0x000fe200000000ff */
[----:B------:R-:W-:Y:S01]  /*262c0*/  FFMA.FTZ R61, R61, R60, R120 ;  /* 0x0000003c3d3d7223 */ /* 0x000fe20000010078 */
[----:B------:R-:W-:Y:S02]  /*262d0*/  HADD2.F32 R60, -RZ, R9.H0_H0 ;  /* 0x20000009ff3c7230 */ /* 0x000fe40000004100 */
[----:B------:R-:W-:Y:S01]  /*262e0*/  FFMA.FTZ R48, R48, R51, R113 ;  /* 0x0000003330307223 */ /* 0x000fe20000010071 */
[----:B------:R-:W-:Y:S01]  /*262f0*/  FADD.FTZ R51, -R112, R62 ;  /* 0x0000003e70337221 */ /* 0x000fe20000010100 */
[--C-:B------:R-:W-:Y:S01]  /*26300*/  HADD2.F32 R62, -RZ, R29.reuse.H0_H0 ;  /* 0x2000001dff3e7230 */ /* 0x100fe20000004100 */
[----:B------:R-:W-:Y:S01]  /*26310*/  F2FP.F16.F32.PACK_AB R45, R118, R45 ;  /* 0x0000002d762d723e */ /* 0x000fe200000000ff */
[----:B------:R-:W-:Y:S02]  /*26320*/  HADD2.F32 R120, -RZ, R29.H1_H1 ;  /* 0x3000001dff787230 */ /* 0x000fe40000004100 */
[----:B------:R-:W-:Y:S01]  /*26330*/  FMUL.FTZ R51, R110, R51 ;  /* 0x000000336e337220 */ /* 0x000fe20000410000 */
[----:B------:R-:W-:Y:S01]  /*26340*/  HADD2.F32 R113, -RZ, R31.H1_H1 ;  /* 0x3000001fff717230 */ /* 0x000fe20000004100 */
[----:B------:R-:W-:-:S02]  /*26350*/  F2FP.F16.F32.PACK_AB R44, R111, R44 ;  /* 0x0000002c6f2c723e */ /* 0x000fc400000000ff */
[----:B------:R-:W-:Y:S01]  /*26360*/  FFMA.FTZ R60, R51, R60, R62 ;  /* 0x0000003c333c7223 */ /* 0x000fe2000001003e */
[----:B------:R-:W-:Y:S02]  /*26370*/  HADD2.F32 R62, -RZ, R9.H1_H1 ;  /* 0x30000009ff3e7230 */ /* 0x000fe40000004100 */
[----:B------:R-:W-:Y:S01]  /*26380*/  FADD.FTZ R51, -R112, R64 ;  /* 0x0000004070337221 */ /* 0x000fe20000010100 */
[----:B------:R-:W-:Y:S01]  /*26390*/  HADD2.F32 R64, -RZ, R30.H0_H0 ;  /* 0x2000001eff407230 */ /* 0x000fe20000004100 */
[----:B------:R-:W-:Y:S01]  /*263a0*/  F2FP.F16.F32.PACK_AB R48, R61, R48 ;  /* 0x000000303d30723e */ /* 0x000fe200000000ff */
[----:B------:R-:W-:Y:S01]  /*263b0*/  FFMA.FTZ R63, R63, R62, R120 ;  /* 0x0000003e3f3f7223 */ /* 0x000fe20000010078 */
[----:B------:R-:W-:Y:S02]  /*263c0*/  HADD2.F32 R62, -RZ, R10.H0_H0 ;  /* 0x2000000aff3e7230 */ /* 0x000fe40000004100 */
[----:B------:R-:W-:Y:S01]  /*263d0*/  FMUL.FTZ R51, R110, R51 ;  /* 0x000000336e337220 */ /* 0x000fe20000410000 */
[----:B------:R-:W-:Y:S01]  /*263e0*/  HADD2.F32 R120, -RZ, R30.H1_H1 ;  /* 0x3000001eff787230 */ /* 0x000fe20000004100 */
[----:B------:R-:W-:-:S02]  /*263f0*/  F2FP.F16.F32.PACK_AB R49, R63, R60 ;  /* 0x0000003c3f31723e */ /* 0x000fc400000000ff */
[----:B------:R-:W-:Y:S01]  /*26400*/  FFMA.FTZ R62, R51, R62, R64 ;  /* 0x0000003e333e7223 */ /* 0x000fe20000010040 */
[----:B------:R-:W-:Y:S02]  /*26410*/  HADD2.F32 R64, -RZ, R10.H1_H1 ;  /* 0x3000000aff407230 */ /* 0x000fe40000004100 */
[----:B------:R-:W-:Y:S01]  /*26420*/  FADD.FTZ R51, -R112, R66 ;  /* 0x0000004270337221 */ /* 0x000fe20000010100 */
[----:B------:R-:W-:Y:S02]  /*26430*/  HADD2.F32 R66, -RZ, R31.H0_H0 ;  /* 0x2000001fff427230 */ /* 0x000fe40000004100 */
[----:B------:R-:W-:Y:S01]  /*26440*/  FFMA.FTZ R65, R65, R64, R120 ;  /* 0x0000004041417223 */ /* 0x000fe20000010078 */
[----:B------:R-:W-:Y:S02]  /*26450*/  HADD2.F32 R64, -RZ, R11.H0_H0 ;  /* 0x2000000bff407230 */ /* 0x000fe40000004100 */
[----:B------:R-:W-:Y:S01]  /*26460*/  FMUL.FTZ R51, R110, R51 ;  /* 0x000000336e337220 */ /* 0x000fe20000410000 */
[----:B------:R-:W-:Y:S01]  /*26470*/  HADD2.F32 R120, -RZ, R32.H1_H1 ;  /* 0x30000020ff787230 */ /* 0x000fe20000004100 */
[----:B------:R-:W-:-:S02]  /*26480*/  F2FP.F16.F32.PACK_AB R50, R65, R62 ;  /* 0x0000003e4132723e */ /* 0x000fc400000000ff */
[----:B------:R-:W-:Y:S01]  /*26490*/  FFMA.FTZ R51, R51, R64, R66 ;  /* 0x0000004033337223 */ /* 0x000fe20000010042 */
[----:B------:R-:W-:Y:S01]  /*264a0*/  FMUL.FTZ R66, R110, R67 ;  /* 0x000000436e427220 */ /* 0x000fe20000410000 */
[----:B------:R-:W-:-:S05]  /*264b0*/  HADD2.F32 R67, -RZ, R11.H1_H1 ;  /* 0x3000000bff437230 */ /* 0x000fca0000004100 */
[----:B------:R-:W-:Y:S01]  /*264c0*/  FFMA.FTZ R66, R66, R67, R113 ;  /* 0x0000004342427223 */ /* 0x000fe20000010071 */
[----:B------:R-:W-:Y:S01]  /*264d0*/  FADD.FTZ R67, -R112, R68 ;  /* 0x0000004470437221 */ /* 0x000fe20000010100 */
[----:B------:R-:W-:Y:S02]  /*264e0*/  HADD2.F32 R113, -RZ, R32.H0_H0 ;  /* 0x20000020ff717230 */ /* 0x000fe40000004100 */
[--C-:B------:R-:W-:Y:S02]  /*264f0*/  HADD2.F32 R68, -RZ, R12.reuse.H1_H1 ;  /* 0x3000000cff447230 */ /* 0x100fe40000004100 */
[----:B------:R-:W-:Y:S01]  /*26500*/  FMUL.FTZ R64, R110, R67 ;  /* 0x000000436e407220 */ /* 0x000fe20000410000 */
[----:B------:R-:W-:Y:S01]  /*26510*/  HADD2.F32 R67, -RZ, R12.H0_H0 ;  /* 0x2000000cff437230 */ /* 0x000fe20000004100 */
[----:B------:R-:W-:-:S04]  /*26520*/  F2FP.F16.F32.PACK_AB R51, R66, R51 ;  /* 0x000000334233723e */ /* 0x000fc800000000ff */
[----:B------:R-:W-:Y:S01]  /*26530*/  FFMA.FTZ R64, R64, R67, R113 ;  /* 0x0000004340407223 */ /* 0x000fe20000010071 */
[----:B------:R-:W-:Y:S01]  /*26540*/  FMUL.FTZ R67, R110, R69 ;  /* 0x000000456e437220 */ /* 0x000fe20000410000 */
[----:B------:R-:W-:Y:S01]  /*26550*/  FADD.FTZ R69, -R112, R70 ;  /* 0x0000004670457221 */ /* 0x000fe20000010100 */
[----:B------:R-:W-:Y:S02]  /*26560*/  HADD2.F32 R113, -RZ, R33.H0_H0 ;  /* 0x20000021ff717230 */ /* 0x000fe40000004100 */
[----:B------:R-:W-:Y:S01]  /*26570*/  FFMA.FTZ R67, R67, R68, R120 ;  /* 0x0000004443437223 */ /* 0x000fe20000010078 */
[----:B------:R-:W-:Y:S01]  /*26580*/  FMUL.FTZ R68, R110, R69 ;  /* 0x000000456e447220 */ /* 0x000fe20000410000 */
[--C-:B------:R-:W-:Y:S02]  /*26590*/  HADD2.F32 R69, -RZ, R13.reuse.H0_H0 ;  /* 0x2000000dff457230 */ /* 0x100fe40000004100 */
[----:B------:R-:W-:Y:S01]  /*265a0*/  HADD2.F32 R70, -RZ, R13.H1_H1 ;  /* 0x3000000dff467230 */ /* 0x000fe20000004100 */
[----:B------:R-:W-:Y:S01]  /*265b0*/  F2FP.F16.F32.PACK_AB R60, R67, R64 ;  /* 0x00000040433c723e */ /* 0x000fe200000000ff */
[----:B------:R-:W-:-:S02]  /*265c0*/  HADD2.F32 R120, -RZ, R33.H1_H1 ;  /* 0x30000021ff787230 */ /* 0x000fc40000004100 */
        /* <DEDUP_REMOVED lines=15> */
[----:B------:R-:W-:Y:S02]  /*266c0*/  HADD2.F32 R72, -RZ, R15.H0_H0 ;  /* 0x2000000fff487230 */ /* 0x000fe40000004100 */
[----:B------:R-:W-:Y:S01]  /*266d0*/  FMUL.FTZ R73, R110, R73 ;  /* 0x000000496e497220 */ /* 0x000fe20000410000 */
[----:B------:R-:W-:Y:S01]  /*266e0*/  HADD2.F32 R120, -RZ, R16.H0_H0 ;  /* 0x20000010ff787230 */ /* 0x000fe20000004100 */
[----:B------:R-:W-:-:S02]  /*266f0*/  F2FP.F16.F32.PACK_AB R62, R71, R70 ;  /* 0x00000046473e723e */ /* 0x000fc400000000ff */
[----:B------:R-:W-:Y:S01]  /*26700*/  FFMA.FTZ R113, R73, R72, R74 ;  /* 0x0000004849717223 */ /* 0x000fe2000001004a */
[----:B------:R-:W-:Y:S02]  /*26710*/  HADD2.F32 R72, -RZ, R35.H1_H1 ;  /* 0x30000023ff487230 */ /* 0x000fe40000004100 */
[----:B------:R-:W-:Y:S01]  /*26720*/  FADD.FTZ R73, -R112, R76 ;  /* 0x0000004c70497221 */ /* 0x000fe20000010100 */
[--C-:B------:R-:W-:Y:S02]  /*26730*/  HADD2.F32 R74, -RZ, R36.reuse.H1_H1 ;  /* 0x30000024ff4a7230 */ /* 0x100fe40000004100 */
[----:B------:R-:W-:Y:S01]  /*26740*/  FFMA.FTZ R122, R75, R122, R72 ;  /* 0x0000007a4b7a7223 */ /* 0x000fe20000010048 */
[----:B------:R-:W-:Y:S02]  /*26750*/  HADD2.F32 R72, -RZ, R36.H0_H0 ;  /* 0x20000024ff487230 */ /* 0x000fe40000004100 */
[----:B------:R-:W-:Y:S01]  /*26760*/  FMUL.FTZ R73, R110, R73 ;  /* 0x000000496e497220 */ /* 0x000fe20000410000 */
[----:B------:R-:W-:Y:S01]  /*26770*/  HADD2.F32 R75, -RZ, R40.H1_H1 ;  /* 0x30000028ff4b7230 */ /* 0x000fe20000004100 */
[----:B------:R-:W-:-:S02]  /*26780*/  F2FP.F16.F32.PACK_AB R63, R122, R113 ;  /* 0x000000717a3f723e */ /* 0x000fc400000000ff */
[----:B------:R-:W-:Y:S01]  /*26790*/  FFMA.FTZ R120, R73, R120, R72 ;  /* 0x0000007849787223 */ /* 0x000fe20000010048 */
[----:B------:R-:W-:Y:S02]  /*267a0*/  HADD2.F32 R72, -RZ, R16.H1_H1 ;  /* 0x30000010ff487230 */ /* 0x000fe40000004100 */
[----:B------:R-:W-:-:S03]  /*267b0*/  FADD.FTZ R73, -R112, R78 ;  /* 0x0000004e70497221 */ /* 0x000fc60000010100 */
[----:B------:R-:W-:Y:S01]  /*267c0*/  FFMA.FTZ R123, R77, R72, R74 ;  /* 0x000000484d7b7223 */ /* 0x000fe2000001004a */
[--C-:B------:R-:W-:Y:S02]  /*267d0*/  HADD2.F32 R72, -RZ, R37.reuse.H0_H0 ;  /* 0x20000025ff487230 */ /* 0x100fe40000004100 */
[----:B------:R-:W-:Y:S01]  /*267e0*/  FMUL.FTZ R73, R110, R73 ;  /* 0x000000496e497220 */ /* 0x000fe20000410000 */
[----:B------:R-:W-:Y:S01]  /*267f0*/  HADD2.F32 R74, -RZ, R37.H1_H1 ;  /* 0x30000025ff4a7230 */ /* 0x000fe20000004100 */
[----:B------:R-:W-:Y:S02]  /*26800*/  F2FP.F16.F32.PACK_AB R64, R123, R120 ;  /* 0x000000787b40723e */ /* 0x000fe400000000ff */
        /* <DEDUP_REMOVED lines=10> */
[----:B------:R-:W-:Y:S01]  /*268b0*/  FADD.FTZ R73, -R112, R82 ;  /* 0x0000005270497221 */ /* 0x000fe20000010100 */
[----:B------:R-:W-:-:S02]  /*268c0*/  HADD2.F32 R82, -RZ, R19.H0_H0 ;  /* 0x20000013ff527230 */ /* 0x000fc40000004100 */
[----:B------:R-:W-:Y:S01]  /*268d0*/  FFMA.FTZ R127, R81, R72, R74 ;  /* 0x00000048517f7223 */ /* 0x000fe2000001004a */
[--C-:B------:R-:W-:Y:S02]  /*268e0*/  HADD2.F32 R72, -RZ, R39.reuse.H0_H0 ;  /* 0x20000027ff487230 */ /* 0x100fe40000004100 */
[----:B------:R-:W-:Y:S01]  /*268f0*/  FMUL.FTZ R73, R110, R73 ;  /* 0x000000496e497220 */ /* 0x000fe20000410000 */
[----:B------:R-:W-:Y:S01]  /*26900*/  HADD2.F32 R74, -RZ, R39.H1_H1 ;  /* 0x30000027ff4a7230 */ /* 0x000fe20000004100 */
[----:B------:R-:W0:Y:S01]  /*26910*/  LDC.64 R80, c[0x0][0x428] ;  /* 0x00010a00ff507b82 */ /* 0x000e220000000a00 */
[----:B------:R-:W-:Y:S01]  /*26920*/  F2FP.F16.F32.PACK_AB R66, R127, R126 ;  /* 0x0000007e7f42723e */ /* 0x000fe200000000ff */
[----:B------:R-:W-:Y:S01]  /*26930*/  FFMA.FTZ R82, R73, R82, R72 ;  /* 0x0000005249527223 */ /* 0x000fe20000010048 */
[----:B------:R-:W-:Y:S02]  /*26940*/  HADD2.F32 R72, -RZ, R19.H1_H1 ;  /* 0x30000013ff487230 */ /* 0x000fe40000004100 */
[----:B------:R-:W-:Y:S01]  /*26950*/  FADD.FTZ R73, -R112, R84 ;  /* 0x0000005470497221 */ /* 0x000fe20000010100 */
[----:B------:R-:W-:-:S02]  /*26960*/  FMUL.FTZ R84, R110, R85 ;  /* 0x000000556e547220 */ /* 0x000fc40000410000 */
[----:B------:R-:W-:Y:S01]  /*26970*/  FFMA.FTZ R129, R83, R72, R74 ;  /* 0x0000004853817223 */ /* 0x000fe2000001004a */
[----:B------:R-:W-:Y:S02]  /*26980*/  HADD2.F32 R72, -RZ, R20.H0_H0 ;  /* 0x20000014ff487230 */ /* 0x000fe40000004100 */
[----:B------:R-:W-:Y:S01]  /*26990*/  FMUL.FTZ R73, R110, R73 ;  /* 0x000000496e497220 */ /* 0x000fe20000410000 */
[----:B------:R-:W-:Y:S01]  /*269a0*/  HADD2.F32 R74, -RZ, R40.H0_H0 ;  /* 0x20000028ff4a7230 */ /* 0x000fe20000004100 */
[----:B------:R-:W-:-:S04]  /*269b0*/  F2FP.F16.F32.PACK_AB R67, R129, R82 ;  /* 0x000000528143723e */ /* 0x000fc800000000ff */
[----:B------:R-:W-:Y:S01]  /*269c0*/  FFMA.FTZ R83, R73, R72, R74 ;  /* 0x0000004849537223 */ /* 0x000fe2000001004a */
[----:B------:R-:W-:Y:S02]  /*269d0*/  HADD2.F32 R73, -RZ, R20.H1_H1 ;  /* 0x30000014ff497230 */ /* 0x000fe40000004100 */
[----:B------:R-:W-:Y:S02]  /*269e0*/  HADD2.F32 R72, -RZ, R21.H0_H0 ;  /* 0x20000015ff487230 */ /* 0x000fe40000004100 */
[--C-:B------:R-:W-:Y:S02]  /*269f0*/  HADD2.F32 R74, -RZ, R41.reuse.H0_H0 ;  /* 0x20000029ff4a7230 */ /* 0x100fe40000004100 */
[----:B------:R-:W-:Y:S01]  /*26a00*/  FFMA.FTZ R84, R84, R73, R75 ;  /* 0x0000004954547223 */ /* 0x000fe2000001004b */
[----:B------:R-:W-:Y:S01]  /*26a10*/  FADD.FTZ R73, -R112, R86 ;  /* 0x0000005670497221 */ /* 0x000fe20000010100 */
[----:B------:R-:W-:Y:S02]  /*26a20*/  HADD2.F32 R75, -RZ, R41.H1_H1 ;  /* 0x30000029ff4b7230 */ /* 0x000fe40000004100 */
[----:B------:R-:W-:Y:S01]  /*26a30*/  FMUL.FTZ R86, R110, R87 ;  /* 0x000000576e567220 */ /* 0x000fe20000410000 */
[----:B0-----:R-:W-:-:S04]  /*26a40*/  IMAD.WIDE.U32 R76, R117, 0x10, R80 ;  /* 0x00000010754c7825 */ /* 0x001fc800078e0050 */
[----:B------:R-:W-:Y:S01]  /*26a50*/  FMUL.FTZ R73, R110, R73 ;  /* 0x000000496e497220 */ /* 0x000fe20000410000 */
[----:B------:R-:W-:Y:S01]  /*26a60*/  F2FP.F16.F32.PACK_AB R68, R84, R83 ;  /* 0x000000535444723e */ /* 0x000fe200000000ff */
[----:B------:R-:W-:-:S04]  /*26a70*/  IMAD.WIDE.U32 R78, R119, 0x10, R80 ;  /* 0x00000010774e7825 */ /* 0x000fc800078e0050 */
[----:B------:R-:W-:Y:S01]  /*26a80*/  FFMA.FTZ R85, R73, R72, R74 ;  /* 0x0000004849557223 */ /* 0x000fe2000001004a */
[----:B------:R-:W-:Y:S02]  /*26a90*/  HADD2.F32 R73, -RZ, R21.H1_H1 ;  /* 0x30000015ff497230 */ /* 0x000fe40000004100 */
[----:B------:R-:W-:Y:S02]  /*26aa0*/  HADD2.F32 R72, -RZ, R22.H0_H0 ;  /* 0x20000016ff487230 */ /* 0x000fe40000004100 */
[----:B------:R-:W-:Y:S02]  /*26ab0*/  HADD2.F32 R74, -RZ, R42.H0_H0 ;  /* 0x2000002aff4a7230 */ /* 0x000fe40000004100 */
[----:B------:R-:W-:Y:S01]  /*26ac0*/  FFMA.FTZ R86, R86, R73, R75 ;  /* 0x0000004956567223 */ /* 0x000fe2000001004b */
[----:B------:R-:W-:-:S04]  /*26ad0*/  FADD.FTZ R73, -R112, R88 ;  /* 0x0000005870497221 */ /* 0x000fc80000010100 */
[----:B------:R-:W-:Y:S01]  /*26ae0*/  FMUL.FTZ R73, R110, R73 ;  /* 0x000000496e497220 */ /* 0x000fe20000410000 */
[----:B------:R-:W-:-:S03]  /*26af0*/  F2FP.F16.F32.PACK_AB R69, R86, R85 ;  /* 0x000000555645723e */ /* 0x000fc600000000ff */
[----:B------:R-:W-:Y:S01]  /*26b00*/  FFMA.FTZ R87, R73, R72, R74 ;  /* 0x0000004849577223 */ /* 0x000fe2000001004a */
[----:B------:R-:W-:Y:S02]  /*26b10*/  HADD2.F32 R72, -RZ, R22.H1_H1 ;  /* 0x30000016ff487230 */ /* 0x000fe40000004100 */
[----:B------:R-:W-:Y:S01]  /*26b20*/  FADD.FTZ R73, -R112, R90 ;  /* 0x0000005a70497221 */ /* 0x000fe20000010100 */
[----:B------:R-:W-:-:S03]  /*26b30*/  HADD2.F32 R74, -RZ, R42.H1_H1 ;  /* 0x3000002aff4a7230 */ /* 0x000fc60000004100 */
[----:B------:R-:W-:Y:S02]  /*26b40*/  FMUL.FTZ R73, R110, R73 ;  /* 0x000000496e497220 */ /* 0x000fe40000410000 */
[----:B------:R-:W-:Y:S01]  /*26b50*/  FFMA.FTZ R88, R89, R72, R74 ;  /* 0x0000004859587223 */ /* 0x000fe2000001004a */
[----:B------:R-:W-:Y:S02]  /*26b60*/  HADD2.F32 R72, -RZ, R23.H0_H0 ;  /* 0x20000017ff487230 */ /* 0x000fe40000004100 */
[----:B------:R-:W-:Y:S02]  /*26b70*/  HADD2.F32 R74, -RZ, R43.H0_H0 ;  /* 0x2000002bff4a7230 */ /* 0x000fe40000004100 */
[----:B------:R-:W-:-:S03]  /*26b80*/  F2FP.F16.F32.PACK_AB R70, R88, R87 ;  /* 0x000000575846723e */ /* 0x000fc600000000ff */
[----:B------:R-:W-:Y:S01]  /*26b90*/  FFMA.FTZ R89, R73, R72, R74 ;  /* 0x0000004849597223 */ /* 0x000fe2000001004a */
[----:B------:R-:W-:Y:S02]  /*26ba0*/  HADD2.F32 R72, -RZ, R23.H1_H1 ;  /* 0x30000017ff487230 */ /* 0x000fe40000004100 */
[----:B------:R-:W-:-:S05]  /*26bb0*/  HADD2.F32 R74, -RZ, R43.H1_H1 ;  /* 0x3000002bff4a7230 */ /* 0x000fca0000004100 */
[----:B------:R-:W-:Y:S01]  /*26bc0*/  FFMA.FTZ R90, R91, R72, R74 ;  /* 0x000000485b5a7223 */ /* 0x000fe2000001004a */
[----:B------:R-:W-:-:S04]  /*26bd0*/  IMAD.WIDE.U32 R72, R109, 0x10, R80 ;  /* 0x000000106d487825 */ /* 0x000fc800078e0050 */
[--C-:B------:R-:W-:Y:S01]  /*26be0*/  IMAD.WIDE.U32 R74, R115, 0x10, R80.reuse ;  /* 0x00000010734a7825 */ /* 0x100fe200078e0050 */
[----:B------:R-:W-:Y:S01]  /*26bf0*/  F2FP.F16.F32.PACK_AB R71, R90, R89 ;  /* 0x000000595a47723e */ /* 0x000fe200000000ff */
[----:B------:R1:W-:Y:S02]  /*26c00*/  STG.E.128 desc[UR8][R72.64], R44 ;  /* 0x0000002c48007986 */ /* 0x0003e4000c101d08 */
[----:B------:R-:W-:Y:S02]  /*26c10*/  IMAD.WIDE.U32 R80, R121, 0x10, R80 ;  /* 0x0000001079507825 */ /* 0x000fe400078e0050 */
[----:B------:R1:W-:Y:S04]  /*26c20*/  STG.E.128 desc[UR8][R74.64], R48 ;  /* 0x000000304a007986 */ /* 0x0003e8000c101d08 */
[----:B------:R1:W-:Y:S04]  /*26c30*/  STG.E.128 desc[UR8][R76.64], R60 ;  /* 0x0000003c4c007986 */ /* 0x0003e8000c101d08 */
[----:B------:R1:W-:Y:S04]  /*26c40*/  STG.E.128 desc[UR8][R78.64], R64 ;  /* 0x000000404e007986 */ /* 0x0003e8000c101d08 */
[----:B------:R1:W-:Y:S01]  /*26c50*/  STG.E.128 desc[UR8][R80.64], R68 ;  /* 0x0000004450007986 */ /* 0x0003e2000c101d08 */
[----:B------:R-:W-:Y:S05]  /*26c60*/  BRA.U !UP0, `(.L_x_15396) ;  /* 0xfffffd9d084c7547 */ /* 0x000fea000b83ffff */
[----:B------:R-:W-:Y:S05]  /*26c70*/  EXIT ;  /* 0x000000000000794d */ /* 0x000fea0003800000 */
.L_x_15397:
        /* <DEDUP_REMOVED lines=16> */
.L_x_22355:


//--------------------- .text._ZN10layer_norm31ln_parallel_residual_fwd_kernelINS_13Kernel_traitsIf6__halffS2_fjLj5120ELj1ELj1ELj4ELj16ENS_18Kernel_traits_baseILj5120EfS2_fS2_fjLj128EEEEELb0ELb0ELb0EEEvNS_9FwdParamsE --------------------------
	.section	.text._ZN10layer_norm31ln_parallel_residual_fwd_kernelINS_13Kernel_traitsIf6__halffS2_fjLj5120ELj1ELj1ELj4ELj16ENS_18Kernel_traits_baseILj5120EfS2_fS2_fjLj128EEEEELb0ELb0ELb0EEEvNS_9FwdParamsE,"ax",@progbits
	.align	128
        .global         _ZN10layer_norm31ln_parallel_residual_fwd_kernelINS_13Kernel_traitsIf6__halffS2_fjLj5120ELj1ELj1ELj4ELj16ENS_18Kernel_traits_baseILj5120EfS2_fS2_fjLj128EEEEELb0ELb0ELb0EEEvNS_9FwdParamsE
        .type           _ZN10layer_norm31ln_parallel_residual_fwd_kernelINS_13Kernel_traitsIf6__halffS2_fjLj5120ELj1ELj1ELj4ELj16ENS_18Kernel_traits_baseILj5120EfS2_fS2_fjLj128EEEEELb0ELb0ELb0EEEvNS_9FwdParamsE,@function
        .size           _ZN10layer_norm31ln_parallel_residual_fwd_kernelINS_13Kernel_traitsIf6__halffS2_fjLj5120ELj1ELj1ELj4ELj16ENS_18Kernel_traits_baseILj5120EfS2_fS2_fjLj128EEEEELb0ELb0ELb0EEEvNS_9FwdParamsE,(.L_x_22356 - _ZN10layer_norm31ln_parallel_residual_fwd_kernelINS_13Kernel_traitsIf6__halffS2_fjLj5120ELj1ELj1ELj4ELj16ENS_18Kernel_traits_baseILj5120EfS2_fS2_fjLj128EEEEELb0ELb0ELb0EEEvNS_9FwdParamsE)
        .other          _ZN10layer_norm31ln_parallel_residual_fwd_kernelINS_13Kernel_traitsIf6__halffS2_fjLj5120ELj1ELj1ELj4ELj16ENS_18Kernel_traits_baseILj5120EfS2_fS2_fjLj128EEEEELb0ELb0ELb0EEEvNS_9FwdParamsE,@"STO_CUDA_ENTRY STV_DEFAULT"
_ZN10layer_norm31ln_parallel_residual_fwd_kernelINS_13Kernel_traitsIf6__halffS2_fjLj5120ELj1ELj1ELj4ELj16ENS_18Kernel_traits_baseILj5120EfS2_fS2_fjLj128EEEEELb0ELb0ELb0EEEvNS_9FwdParamsE:
.text._ZN10layer_norm31ln_parallel_residual_fwd_kernelINS_13Kernel_traitsIf6__halffS2_fjLj5120ELj1ELj1ELj4ELj16ENS_18Kernel_traits_baseILj5120EfS2_fS2_fjLj128EEEEELb0ELb0ELb0EEEvNS_9FwdParamsE:
        /* <DEDUP_REMOVED lines=94> */
[----:B------:R-:W-:Y:S02]  /*05e0*/  @P3 IADD3 R137, PT, PT, R137, 0x80, RZ ;  /* 0x0000008089893810 */ /* 0x000fe40007ffe0ff */
        /* <DEDUP_REMOVED lines=51> */
.L_x_15400:
        /* <DEDUP_REMOVED lines=108> */
.L_x_15399:
        /* <DEDUP_REMOVED lines=96> */
.L_x_15402:
        /* <DEDUP_REMOVED lines=27> */
[----:B------:R-:W-:Y:S01]  /*1790*/  @P1 IADD3 R137, PT, PT, R137, 0x80, RZ ;  /* 0x0000008089891810 */ /* 0x000fe20007ffe0ff */
[----:B------:R-:W5:Y:S04]  /*17a0*/  @P1 LDG.E.128 R28, desc[UR6][R104.64+0x10] ;  /* 0x00001006681c1981 */ /* 0x000f68000c1e1d00 */
        /* <DEDUP_REMOVED lines=78> */
.L_x_15401:
[----:B------:R-:W-:Y:S05]  /*1c90*/  BSYNC.RECONVERGENT B0 ;  /* 0x0000000000007941 */ /* 0x000fea0003800200 */
.L_x_15398:
        /* <DEDUP_REMOVED lines=23> */
[----:B0-----:R-:W-:-:S07]  /*1e10*/  LEA R7, R7, R170, 0x3 ;  /* 0x000000aa07077211 */ /* 0x001fce00078e18ff */
.L_x_15443:
        /* <DEDUP_REMOVED lines=36> */
.L_x_15406:
        /* <DEDUP_REMOVED lines=17> */
.L_x_15405:
        /* <DEDUP_REMOVED lines=28> */
.L_x_15408:
        /* <DEDUP_REMOVED lines=9> */
[----:B------:R-:W-:Y:S02]  /*23c0*/  HADD2.F32 R185, -RZ, R169.H0_H0 ;  /* 0x200000a9ffb97230 */ /* 0x000fe40000004100 */
[--C-:B------:R-:W-:Y:S02]  /*23d0*/  HADD2.F32 R222, -RZ, R187.reuse.H0_H0 ;  /* 0x200000bbffde7230 */ /* 0x100fe40000004100 */
[----:B------:R-:W-:Y:S02]  /*23e0*/  HADD2.F32 R224, -RZ, R187.H1_H1 ;  /* 0x300000bbffe07230 */ /* 0x000fe40000004100 */
[----:B------:R-:W-:Y:S01]  /*23f0*/  FADD.FTZ R185, R182, R185 ;  /* 0x000000b9b6b97221 */ /* 0x000fe20000010000 */
[----:B------:R-:W-:-:S02]  /*2400*/  HADD2.F32 R186, -RZ, R186.H1_H1 ;  /* 0x300000baffba7230 */ /* 0x000fc40000004100 */
[--C-:B------:R-:W-:Y:S02]  /*2410*/  HADD2.F32 R187, -RZ, R170.reuse.H1_H1 ;  /* 0x300000aaffbb7230 */ /* 0x100fe40000004100 */
        /* <DEDUP_REMOVED lines=17> */
.L_x_15407:
[----:B------:R-:W0:Y:S01]  /*2530*/  LDC.64 R222, c[0x0][0x3a8] ;  /* 0x0000ea00ffde7b82 */ /* 0x000e220000000a00 */
[C---:B------:R-:W-:Y:S01]  /*2540*/  IADD3 R220, PT, PT, R229.reuse, 0x80, RZ ;  /* 0x00000080e5dc7810 */ /* 0x040fe20007ffe0ff */
[----:B0-----:R-:W-:-:S05]  /*2550*/  IMAD.WIDE.U32 R222, R229, 0x20, R222 ;  /* 0x00000020e5de7825 */ /* 0x001fca00078e00de */
[----:B------:R0:W-:Y:S04]  /*2560*/  STG.E.128 desc[UR6][R222.64], R180 ;  /* 0x000000b4de007986 */ /* 0x0001e8000c101d06 */
[----:B------:R0:W-:Y:S02]  /*2570*/  STG.E.128 desc[UR6][R222.64+0x10], R184 ;  /* 0x000010b8de007986 */ /* 0x0001e4000c101d06 */
.L_x_15404:
[----:B-123--:R-:W-:Y:S05]  /*2580*/  BSYNC.RECONVERGENT B0 ;  /* 0x0000000000007941 */ /* 0x00efea0003800200 */
.L_x_15403:
        /* <DEDUP_REMOVED lines=52> */
.L_x_15412:
        /* <DEDUP_REMOVED lines=25> */
.L_x_15411:
        /* <DEDUP_REMOVED lines=18> */
.L_x_15414:
        /* <DEDUP_REMOVED lines=8> */
.L_x_15413:
[----:B0-----:R-:W0:Y:S02]  /*2c00*/  LDC.64 R222, c[0x0][0x3a8] ;  /* 0x0000ea00ffde7b82 */ /* 0x001e240000000a00 */
[C---:B0-----:R-:W-:Y:S01]  /*2c10*/  IMAD.WIDE.U32 R222, R220.reuse, 0x20, R222 ;  /* 0x00000020dcde7825 */ /* 0x041fe200078e00de */
[----:B------:R-:W-:-:S04]  /*2c20*/  IADD3 R220, PT, PT, R220, 0x80, RZ ;  /* 0x00000080dcdc7810 */ /* 0x000fc80007ffe0ff */
[----:B------:R1:W-:Y:S04]  /*2c30*/  STG.E.128 desc[UR6][R222.64], R188 ;  /* 0x000000bcde007986 */ /* 0x0003e8000c101d06 */
[----:B------:R1:W-:Y:S02]  /*2c40*/  STG.E.128 desc[UR6][R222.64+0x10], R192 ;  /* 0x000010c0de007986 */ /* 0x0003e4000c101d06 */
.L_x_15410:
[----:B------:R-:W-:Y:S05]  /*2c50*/  BSYNC.RECONVERGENT B0 ;  /* 0x0000000000007941 */ /* 0x000fea0003800200 */
.L_x_15409:
        /* <DEDUP_REMOVED lines=52> */
.L_x_15418:
        /* <DEDUP_REMOVED lines=25> */
.L_x_15417:
        /* <DEDUP_REMOVED lines=18> */
.L_x_15420:
        /* <DEDUP_REMOVED lines=8> */
.L_x_15419:
[----:B------:R-:W0:Y:S02]  /*32d0*/  LDC.64 R222, c[0x0][0x3a8] ;  /* 0x0000ea00ffde7b82 */ /* 0x000e240000000a00 */
[C---:B0-----:R-:W-:Y:S01]  /*32e0*/  IMAD.WIDE.U32 R222, R220.reuse, 0x20, R222 ;  /* 0x00000020dcde7825 */ /* 0x041fe200078e00de */
[----:B------:R-:W-:-:S04]  /*32f0*/  IADD3 R220, PT, PT, R220, 0x80, RZ ;  /* 0x00000080dcdc7810 */ /* 0x000fc80007ffe0ff */
[----:B------:R2:W-:Y:S04]  /*3300*/  STG.E.128 desc[UR6][R222.64], R196 ;  /* 0x000000c4de007986 */ /* 0x0005e8000c101d06 */
[----:B------:R2:W-:Y:S02]  /*3310*/  STG.E.128 desc[UR6][R222.64+0x10], R200 ;  /* 0x000010c8de007986 */ /* 0x0005e4000c101d06 */
.L_x_15416:
[----:B------:R-:W-:Y:S05]  /*3320*/  BSYNC.RECONVERGENT B0 ;  /* 0x0000000000007941 */ /* 0x000fea0003800200 */
.L_x_15415:
        /* <DEDUP_REMOVED lines=52> */
.L_x_15424:
        /* <DEDUP_REMOVED lines=25> */
.L_x_15423:
[----:B------:R-:W-:Y:S05]  /*3800*/  @!P4 BRA `(.L_x_15426) ;  /* 0x000000000044c947 */ /* 0x000fea0003800000 */
[--C-:B0----5:R-:W-:Y:S02]  /*3810*/  HADD2.F32 R205, -RZ, R208.reuse.H0_H0 ;  /* 0x200000d0ffcd7230 */ /* 0x121fe40000004100 */
        /* <DEDUP_REMOVED lines=16> */
.L_x_15426:
        /* <DEDUP_REMOVED lines=8> */
.L_x_15425:
[----:B------:R-:W0:Y:S02]  /*39a0*/  LDC.64 R222, c[0x0][0x3a8] ;  /* 0x0000ea00ffde7b82 */ /* 0x000e240000000a00 */
[C---:B0-----:R-:W-:Y:S01]  /*39b0*/  IMAD.WIDE.U32 R222, R220.reuse, 0x20, R222 ;  /* 0x00000020dcde7825 */ /* 0x041fe200078e00de */
[----:B------:R-:W-:-:S04]  /*39c0*/  IADD3 R220, PT, PT, R220, 0x80, RZ ;  /* 0x00000080dcdc7810 */ /* 0x000fc80007ffe0ff */
[----:B------:R3:W-:Y:S04]  /*39d0*/  STG.E.128 desc[UR6][R222.64], R204 ;  /* 0x000000ccde007986 */ /* 0x0007e8000c101d06 */
[----:B------:R3:W-:Y:S02]  /*39e0*/  STG.E.128 desc[UR6][R222.64+0x10], R208 ;  /* 0x000010d0de007986 */ /* 0x0007e4000c101d06 */
.L_x_15422:
[----:B------:R-:W-:Y:S05]  /*39f0*/  BSYNC.RECONVERGENT B0 ;  /* 0x0000000000007941 */ /* 0x000fea0003800200 */
.L_x_15421:
        /* <DEDUP_REMOVED lines=28> */
[----:B---3--:R-:W-:Y:S02]  /*3bc0*/  HADD2.F32 R222, -RZ, R218.H1_H1 ;  /* 0x300000daffde7230 */ /* 0x008fe40000004100 */
        /* <DEDUP_REMOVED lines=23> */
.L_x_15430:
        /* <DEDUP_REMOVED lines=8> */
[----:B---3--:R-:W-:Y:S02]  /*3dc0*/  HADD2.F32 R222, -RZ, R218.H0_H0 ;  /* 0x200000daffde7230 */ /* 0x008fe40000004100 */
        /* <DEDUP_REMOVED lines=16> */
.L_x_15429:
[----:B------:R-:W-:Y:S05]  /*3ed0*/  @!P0 BRA `(.L_x_15432) ;  /* 0x0000000000448947 */ /* 0x000fea0003800000 */
[--C-:B0----5:R-:W-:Y:S02]  /*3ee0*/  HADD2.F32 R213, -RZ, R216.reuse.H0_H0 ;  /* 0x200000d8ffd57230 */ /* 0x121fe40000004100 */
[----:B------:R-:W-:Y:S02]  /*3ef0*/  HADD2.F32 R216, -RZ, R216.H1_H1 ;  /* 0x300000d8ffd87230 */ /* 0x000fe40000004100 */
[--C-:B------:R-:W-:Y:S02]  /*3f00*/  HADD2.F32 R215, -RZ, R217.reuse.H0_H0 ;  /* 0x200000d9ffd77230 */ /* 0x100fe40000004100 */
[----:B------:R-:W-:Y:S01]  /*3f10*/  FADD.FTZ R212, R172, R213 ;  /* 0x000000d5acd47221 */ /* 0x000fe20000010000 */
[----:B---3--:R-:W-:Y:S02]  /*3f20*/  HADD2.F32 R222, -RZ, R217.H1_H1 ;  /* 0x300000d9ffde7230 */ /* 0x008fe40000004100 */
        /* <DEDUP_REMOVED lines=12> */
.L_x_15432:
        /* <DEDUP_REMOVED lines=8> */
.L_x_15431:
[----:B---3--:R-:W0:Y:S02]  /*4070*/  LDC.64 R222, c[0x0][0x3a8] ;  /* 0x0000ea00ffde7b82 */ /* 0x008e240000000a00 */
[----:B0-----:R-:W-:-:S05]  /*4080*/  IMAD.WIDE.U32 R220, R220, 0x20, R222 ;  /* 0x00000020dcdc7825 */ /* 0x001fca00078e00de */
[----:B------:R0:W-:Y:S04]  /*4090*/  STG.E.128 desc[UR6][R220.64], R212 ;  /* 0x000000d4dc007986 */ /* 0x0001e8000c101d06 */
[----:B------:R0:W-:Y:S02]  /*40a0*/  STG.E.128 desc[UR6][R220.64+0x10], R216 ;  /* 0x000010d8dc007986 */ /* 0x0001e4000c101d06 */
.L_x_15428:
[----:B------:R-:W-:Y:S05]  /*40b0*/  BSYNC.RECONVERGENT B0 ;  /* 0x0000000000007941 */ /* 0x000fea0003800200 */
.L_x_15427:
        /* <DEDUP_REMOVED lines=253> */
[----:B------:R-:W-:Y:S01]  /*5090*/  F2FP.F16.F32.PACK_AB R221, R222, R221 ;  /* 0x000000dddedd723e */ /* 0x000fe200000000ff */
[----:B0-----:R-:W-:Y:S01]  /*50a0*/  IMAD.WIDE.U32 R234, R229, 0x10, R234 ;  /* 0x00000010e5ea7825 */ /* 0x001fe200078e00ea */
[----:B------:R-:W-:-:S03]  /*50b0*/  F2FP.F16.F32.PACK_AB R222, R241, R236 ;  /* 0x000000ecf1de723e */ /* 0x000fc600000000ff */
[----:B------:R-:W-:Y:S01]  /*50c0*/  FFMA.FTZ R236, R225, R16, R132 ;  /* 0x00000010e1ec7223 */ /* 0x000fe20000010084 */
[----:B------:R-:W-:Y:S01]  /*50d0*/  FFMA.FTZ R225, R237, R18, R134 ;  /* 0x00000012ede17223 */ /* 0x000fe20000010086 */
[----:B------:R-:W-:Y:S01]  /*50e0*/  FFMA.FTZ R237, R224, R17, R133 ;  /* 0x00000011e0ed7223 */ /* 0x000fe20000010085 */
[----:B------:R-:W-:Y:S01]  /*50f0*/  F2FP.F16.F32.PACK_AB R226, R240, R239 ;  /* 0x000000eff0e2723e */ /* 0x000fe200000000ff */
[----:B-1----:R-:W-:Y:S01]  /*5100*/  IMAD.WIDE.U32 R232, R229, 0x10, R232 ;  /* 0x00000010e5e87825 */ /* 0x002fe200078e00e8 */
[----:B------:R1:W-:Y:S01]  /*5110*/  STG.E.128 desc[UR6][R234.64], R220 ;  /* 0x000000dcea007986 */ /* 0x0003e2000c101d06 */
[----:B------:R-:W-:Y:S02]  /*5120*/  F2FP.F16.F32.PACK_AB R225, R238, R225 ;  /* 0x000000e1eee1723e */ /* 0x000fe400000000ff */
[----:B------:R-:W-:Y:S02]  /*5130*/  F2FP.F16.F32.PACK_AB R224, R237, R236 ;  /* 0x000000ecede0723e */ /* 0x000fe400000000ff */
[----:B------:R-:W-:-:S03]  /*5140*/  IADD3 R229, PT, PT, R229, 0x80, RZ ;  /* 0x00000080e5e57810 */ /* 0x000fc60007ffe0ff */
[----:B------:R1:W-:Y:S04]  /*5150*/  STG.E.128 desc[UR6][R232.64], R224 ;  /* 0x000000e0e8007986 */ /* 0x0003e8000c101d06 */
.L_x_15434:
[----:B------:R-:W-:Y:S05]  /*5160*/  BSYNC.RECONVERGENT B0 ;  /* 0x0000000000007941 */ /* 0x000fea0003800200 */
.L_x_15433:
        /* <DEDUP_REMOVED lines=49> */
.L_x_15436:
[----:B------:R-:W-:Y:S05]  /*5480*/  BSYNC.RECONVERGENT B0 ;  /* 0x0000000000007941 */ /* 0x000fea0003800200 */
.L_x_15435:
        /* <DEDUP_REMOVED lines=49> */
.L_x_15438:
[----:B------:R-:W-:Y:S05]  /*57a0*/  BSYNC.RECONVERGENT B0 ;  /* 0x0000000000007941 */ /* 0x000fea0003800200 */
.L_x_15437:
        /* <DEDUP_REMOVED lines=49> */
.L_x_15440:
[----:B------:R-:W-:Y:S05]  /*5ac0*/  BSYNC.RECONVERGENT B0 ;  /* 0x0000000000007941 */ /* 0x000fea0003800200 */
.L_x_15439:
        /* <DEDUP_REMOVED lines=19> */
[----:B------:R-:W-:Y:S01]  /*5c00*/  F2FP.F16.F32.PACK_AB R222, R223, R220 ;  /* 0x000000dcdfde723e */ /* 0x000fe200000000ff */
        /* <DEDUP_REMOVED lines=8> */
[----:B------:R-:W-:Y:S01]  /*5c90*/  F2FP.F16.F32.PACK_AB R223, R220, R223 ;  /* 0x000000dfdcdf723e */ /* 0x000fe200000000ff */
[----:B------:R-:W-:Y:S01]  /*5ca0*/  FFMA.FTZ R220, R233, R136, R156 ;  /* 0x00000088e9dc7223 */ /* 0x000fe2000001009c */
[----:B------:R-:W-:Y:S01]  /*5cb0*/  FFMA.FTZ R236, R235, R138, R158 ;  /* 0x0000008aebec7223 */ /* 0x000fe2000001009e */
[----:B------:R-:W-:Y:S01]  /*5cc0*/  FFMA.FTZ R237, R234, R139, R159 ;  /* 0x0000008beaed7223 */ /* 0x000fe2000001009f */
[----:B------:R-:W-:Y:S01]  /*5cd0*/  F2FP.F16.F32.PACK_AB R226, R221, R226 ;  /* 0x000000e2dde2723e */ /* 0x000fe200000000ff */
[----:B------:R-:W1:Y:S01]  /*5ce0*/  LDC.64 R224, c[0x0][0x430] ;  /* 0x00010c00ffe07b82 */ /* 0x000e620000000a00 */
[----:B------:R-:W-:Y:S01]  /*5cf0*/  FFMA.FTZ R221, R232, R137, R157 ;  /* 0x00000089e8dd7223 */ /* 0x000fe2000001009d */
[----:B------:R-:W-:Y:S01]  /*5d00*/  FFMA.FTZ R234, R234, R147, R167 ;  /* 0x00000093eaea7223 */ /* 0x000fe200000100a7 */
[----:B------:R-:W-:-:S03]  /*5d10*/  F2FP.F16.F32.PACK_AB R227, R238, R227 ;  /* 0x000000e3eee3723e */ /* 0x000fc600000000ff */
[----:B------:R-:W-:Y:S02]  /*5d20*/  F2FP.F16.F32.PACK_AB R220, R221, R220 ;  /* 0x000000dcdddc723e */ /* 0x000fe400000000ff */
[----:B------:R-:W-:Y:S01]  /*5d30*/  F2FP.F16.F32.PACK_AB R221, R237, R236 ;  /* 0x000000eceddd723e */ /* 0x000fe200000000ff */
[----:B------:R-:W-:Y:S01]  /*5d40*/  FFMA.FTZ R237, R235, R146, R166 ;  /* 0x00000092ebed7223 */ /* 0x000fe200000100a6 */
[----:B------:R-:W-:Y:S01]  /*5d50*/  FFMA.FTZ R236, R233, R144, R164 ;  /* 0x00000090e9ec7223 */ /* 0x000fe200000100a4 */
[----:B------:R-:W-:Y:S01]  /*5d60*/  FFMA.FTZ R235, R232, R145, R165 ;  /* 0x00000091e8eb7223 */ /* 0x000fe200000100a5 */
[----:B0-----:R-:W-:-:S05]  /*5d70*/  IMAD.WIDE.U32 R230, R229, 0x10, R230 ;  /* 0x00000010e5e67825 */ /* 0x001fca00078e00e6 */
[----:B------:R0:W-:Y:S01]  /*5d80*/  STG.E.128 desc[UR6][R230.64], R220 ;  /* 0x000000dce6007986 */ /* 0x0001e2000c101d06 */
[----:B-1----:R-:W-:Y:S01]  /*5d90*/  IMAD.WIDE.U32 R232, R229, 0x10, R224 ;  /* 0x00000010e5e87825 */ /* 0x002fe200078e00e0 */
[----:B------:R-:W-:Y:S02]  /*5da0*/  F2FP.F16.F32.PACK_AB R225, R234, R237 ;  /* 0x000000edeae1723e */ /* 0x000fe400000000ff */
[----:B------:R-:W-:-:S05]  /*5db0*/  F2FP.F16.F32.PACK_AB R224, R235, R236 ;  /* 0x000000ecebe0723e */ /* 0x000fca00000000ff */
[----:B------:R0:W-:Y:S02]  /*5dc0*/  STG.E.128 desc[UR6][R232.64], R224 ;  /* 0x000000e0e8007986 */ /* 0x0001e4000c101d06 */
.L_x_15442:
[----:B------:R-:W-:Y:S05]  /*5dd0*/  BSYNC.RECONVERGENT B0 ;  /* 0x0000000000007941 */ /* 0x000fea0003800200 */
.L_x_15441:
[----:B01234-:R-:W0:Y:S01]  /*5de0*/  LDC.64 R220, c[0x0][0x380] ;  /* 0x0000e000ffdc7b82 */ /* 0x01fe220000000a00 */
[----:B------:R-:W-:Y:S01]  /*5df0*/  UPLOP3.LUT UP1, UPT, UPT, UPT, UP1, 0x40, 0x4 ;  /* 0x000000000004789c */ /* 0x000fe20003f2e810 */
[----:B0-----:R-:W-:-:S04]  /*5e00*/  IADD3 R4, PT, PT, R4, R220, RZ ;  /* 0x000000dc04047210 */ /* 0x001fc80007ffe0ff */
[----:B------:R-:W-:-:S13]  /*5e10*/  ISETP.GE.AND P1, PT, R4, R221, PT ;  /* 0x000000dd0400720c */ /* 0x000fda0003f26270 */
[----:B------:R-:W-:Y:S05]  /*5e20*/  @!P1 BRA `(.L_x_15443) ;  /* 0xffffffbc00fc9947 */ /* 0x000fea000383ffff */
[----:B------:R-:W-:Y:S05]  /*5e30*/  EXIT ;  /* 0x000000000000794d */ /* 0x000fea0003800000 */
.L_x_15444:
        /* <DEDUP_REMOVED lines=12> */
.L_x_22356:


//--------------------- .text._ZN10layer_norm31ln_parallel_residual_fwd_kernelINS_13Kernel_traitsIf6__halffS2_fjLj5120ELj1ELj1ELj4ELj16ENS_18Kernel_traits_baseILj5120EfS2_fS2_fjLj128EEEEELb0ELb0ELb1EEEvNS_9FwdParamsE --------------------------
	.section	.text._ZN10layer_norm31ln_parallel_residual_fwd_kernelINS_13Kernel_traitsIf6__halffS2_fjLj5120ELj1ELj1ELj4ELj16ENS_18Kernel_traits_baseILj5120EfS2_fS2_fjLj128EEEEELb0ELb0ELb1EEEvNS_9FwdParamsE,"ax",@progbits
	.align	128
        .global         _ZN10layer_norm31ln_parallel_residual_fwd_kernelINS_13Kernel_traitsIf6__halffS2_fjLj5120ELj1ELj1ELj4ELj16ENS_18Kernel_traits_baseILj5120EfS2_fS2_fjLj128EEEEELb0ELb0ELb1EEEvNS_9FwdParamsE
        .type           _ZN10layer_norm31ln_parallel_residual_fwd_kernelINS_13Kernel_traitsIf6__halffS2_fjLj5120ELj1ELj1ELj4ELj16ENS_18Kernel_traits_baseILj5120EfS2_fS2_fjLj128EEEEELb0ELb0ELb1EEEvNS_9FwdParamsE,@function
        .size           _ZN10layer_norm31ln_parallel_residual_fwd_kernelINS_13Kernel_traitsIf6__halffS2_fjLj5120ELj1ELj1ELj4ELj16ENS_18Kernel_traits_baseILj5120EfS2_fS2_fjLj128EEEEELb0ELb0ELb1EEEvNS_9FwdParamsE,(.L_x_22357 - _ZN10layer_norm31ln_parallel_residual_fwd_kernelINS_13Kernel_traitsIf6__halffS2_fjLj5120ELj1ELj1ELj4ELj16ENS_18Kernel_traits_baseILj5120EfS2_fS2_fjLj128EEEEELb0ELb0ELb1EEEvNS_9FwdParamsE)
        .other          _ZN10layer_norm31ln_parallel_residual_fwd_kernelINS_13Kernel_traitsIf6__halffS2_fjLj5120ELj1ELj1ELj4ELj16ENS_18Kernel_traits_baseILj5120EfS2_fS2_fjLj128EEEEELb0ELb0ELb1EEEvNS_9FwdParamsE,@"STO_CUDA_ENTRY STV_DEFAULT"
_ZN10layer_norm31ln_parallel_residual_fwd_kernelINS_13Kernel_traitsIf6__halffS2_fjLj5120ELj1ELj1ELj4ELj16ENS_18Kernel_traits_baseILj5120EfS2_fS2_fjLj128EEEEELb0ELb0ELb1EEEvNS_9FwdParamsE:
.text._ZN10layer_norm31ln_parallel_residual_fwd_kernelINS_13Kernel_traitsIf6__halffS2_fjLj5120ELj1ELj1ELj4ELj16ENS_18Kernel_traits_baseILj5120EfS2_fS2_fjLj128EEEEELb0ELb0ELb1EEEvNS_9FwdParamsE:
        /* <DEDUP_REMOVED lines=79> */
.L_x_15446:
        /* <DEDUP_REMOVED lines=37> */
.L_x_15445:
        /* <DEDUP_REMOVED lines=53> */
.L_x_15448:
        /* <DEDUP_REMOVED lines=56> */
.L_x_15447:
        /* <DEDUP_REMOVED lines=13> */
.L_x_15469:
[----:B-1----:R-:W-:Y:S01]  /*0ee0*/  ISETP.NE.U32.AND P1, PT, RZ, UR12, PT ;  /* 0x0000000cff007c0c */ /* 0x002fe2000bf25070 */
[----:B0-----:R-:W0:Y:S01]  /*0ef0*/  LDC.64 R184, c[0x0][0x390] ;  /* 0x0000e400ffb87b82 */ /* 0x001e220000000a00 */
[----:B----4-:R-:W-:Y:S02]  /*0f00*/  IMAD R6, R3, UR10, RZ ;  /* 0x0000000a03067c24 */ /* 0x010fe4000f8e02ff */
        /* <DEDUP_REMOVED lines=28> */
.L_x_15450:
        /* <DEDUP_REMOVED lines=17> */
.L_x_15449:
        /* <DEDUP_REMOVED lines=28> */
.L_x_15452:
        /* <DEDUP_REMOVED lines=32> */
.L_x_15451:
        /* <DEDUP_REMOVED lines=16> */
[--C-:B-----5:R-:W-:Y:S02]  /*16a0*/  HADD2.F32 R4, -RZ, R204.reuse.H0_H0 ;  /* 0x200000ccff047230 */ /* 0x120fe40000004100 */
[----:B------:R-:W-:Y:S02]  /*16b0*/  HADD2.F32 R204, -RZ, R204.H1_H1 ;  /* 0x300000ccffcc7230 */ /* 0x000fe40000004100 */
[--C-:B0-----:R-:W-:Y:S02]  /*16c0*/  HADD2.F32 R9, -RZ, R172.reuse.H1_H1 ;  /* 0x300000acff097230 */ /* 0x101fe40000004100 */
        /* <DEDUP_REMOVED lines=30> */
.L_x_15454:
        /* <DEDUP_REMOVED lines=25> */
.L_x_15453:
[----:B------:R-:W-:Y:S05]  /*1a40*/  @!P1 BRA `(.L_x_15456) ;  /* 0x0000000000449947 */ /* 0x000fea0003800000 */
[----:B-----5:R-:W-:Y:S02]  /*1a50*/  HADD2.F32 R7, -RZ, R204.H0_H0 ;  /* 0x200000ccff077230 */ /* 0x020fe40000004100 */
[----:B0-----:R-:W-:Y:S02]  /*1a60*/  HADD2.F32 R187, -RZ, R206.H0_H0 ;  /* 0x200000ceffbb7230 */ /* 0x001fe40000004100 */
        /* <DEDUP_REMOVED lines=15> */
.L_x_15456:
        /* <DEDUP_REMOVED lines=8> */
.L_x_15455:
        /* <DEDUP_REMOVED lines=41> */
[----:B------:R-:W-:Y:S01]  /*1e70*/  FADD.FTZ R193, R181, R194 ;  /* 0x000000c2b5c17221 */ /* 0x000fe20000010000 */
[----:B------:R-:W-:Y:S01]  /*1e80*/  FADD.FTZ R189, R191, R188 ;  /* 0x000000bcbfbd7221 */ /* 0x000fe20000010000 */
[----:B------:R-:W-:Y:S01]  /*1e90*/  FADD.FTZ R186, R190, R195 ;  /* 0x000000c3beba7221 */ /* 0x000fe20000010000 */
[----:B------:R-:W-:Y:S02]  /*1ea0*/  FADD.FTZ R199, R179, R4 ;  /* 0x00000004b3c77221 */ /* 0x000fe40000010000 */
[----:B------:R-:W-:Y:S01]  /*1eb0*/  FADD.FTZ R194, R182, R189 ;  /* 0x000000bdb6c27221 */ /* 0x000fe20000010000 */
[----:B------:R-:W-:Y:S01]  /*1ec0*/  FADD.FTZ R195, R183, R186 ;  /* 0x000000bab7c37221 */ /* 0x000fe20000010000 */
[----:B------:R-:W-:Y:S06]  /*1ed0*/  BRA `(.L_x_15459) ;  /* 0x0000000000cc7947 */ /* 0x000fec0003800000 */
.L_x_15458:
[----:B-----5:R-:W-:Y:S02]  /*1ee0*/  HADD2.F32 R198, -RZ, R193.H0_H0 ;  /* 0x200000c1ffc67230 */ /* 0x020fe40000004100 */
[----:B------:R-:W-:Y:S02]  /*1ef0*/  HADD2.F32 R9, -RZ, R173.H0_H0 ;  /* 0x200000adff097230 */ /* 0x000fe40000004100 */
[----:B------:R-:W-:Y:S02]  /*1f00*/  HADD2.F32 R196, -RZ, R192.H0_H0 ;  /* 0x200000c0ffc47230 */ /* 0x000fe40000004100 */
[----:B------:R-:W-:Y:S02]  /*1f10*/  HADD2.F32 R7, -RZ, R172.H0_H0 ;  /* 0x200000acff077230 */ /* 0x000fe40000004100 */
[----:B------:R-:W-:Y:S01]  /*1f20*/  FADD.FTZ R198, R9, R198 ;  /* 0x000000c609c67221 */ /* 0x000fe20000010000 */
[----:B------:R-:W-:Y:S02]  /*1f30*/  HADD2.F32 R193, -RZ, R193.H1_H1 ;  /* 0x300000c1ffc17230 */ /* 0x000fe40000004100 */
[----:B-1----:R-:W-:-:S02]  /*1f40*/  HADD2.F32 R186, -RZ, R194.H0_H0 ;  /* 0x200000c2ffba7230 */ /* 0x002fc40000004100 */
        /* <DEDUP_REMOVED lines=18> */
.L_x_15457:
        /* <DEDUP_REMOVED lines=18> */
.L_x_15460:
        /* <DEDUP_REMOVED lines=8> */
.L_x_15459:
        /* <DEDUP_REMOVED lines=27> */
[----:B------:R-:W-:Y:S02]  /*23c0*/  HADD2.F32 R189, -RZ, R174.H1_H1 ;  /* 0x300000aeffbd7230 */ /* 0x000fe40000004100 */
[----:B------:R-:W-:-:S02]  /*23d0*/  HADD2.F32 R221, -RZ, R221.H1_H1 ;  /* 0x300000ddffdd7230 */ /* 0x000fc40000004100 */
[----:B------:R-:W-:Y:S02]  /*23e0*/  HADD2.F32 R223, -RZ, R223.H1_H1 ;  /* 0x300000dfffdf7230 */ /* 0x000fe40000004100 */
[----:B------:R-:W-:Y:S01]  /*23f0*/  FADD.FTZ R222, R189, R222 ;  /* 0x000000debdde7221 */ /* 0x000fe20000010000 */
[----:B------:R-:W-:Y:S02]  /*2400*/  HADD2.F32 R186, -RZ, R173.H1_H1 ;  /* 0x300000adffba7230 */ /* 0x000fe40000004100 */
[----:B------:R-:W-:Y:S01]  /*2410*/  FADD.FTZ R189, R177, R220 ;  /* 0x000000dcb1bd7221 */ /* 0x000fe20000010000 */
        /* <DEDUP_REMOVED lines=15> */
.L_x_15462:
[--C-:B-1---5:R-:W-:Y:S02]  /*2510*/  HADD2.F32 R188, -RZ, R220.reuse.H0_H0 ;  /* 0x200000dcffbc7230 */ /* 0x122fe40000004100 */
[----:B------:R-:W-:Y:S02]  /*2520*/  HADD2.F32 R189, -RZ, R220.H1_H1 ;  /* 0x300000dcffbd7230 */ /* 0x000fe40000004100 */
[----:B------:R-:W-:Y:S02]  /*2530*/  HADD2.F32 R190, -RZ, R221.H0_H0 ;  /* 0x200000ddffbe7230 */ /* 0x000fe40000004100 */
[--C-:B------:R-:W-:Y:S02]  /*2540*/  HADD2.F32 R7, -RZ, R172.reuse.H0_H0 ;  /* 0x200000acff077230 */ /* 0x100fe40000004100 */
        /* <DEDUP_REMOVED lines=21> */
.L_x_15461:
        /* <DEDUP_REMOVED lines=18> */
.L_x_15464:
        /* <DEDUP_REMOVED lines=8> */
.L_x_15463:
        /* <DEDUP_REMOVED lines=25> */
[----:B------:R-:W-:Y:S02]  /*29d0*/  HADD2.F32 R213, -RZ, R213.H1_H1 ;  /* 0x300000d5ffd57230 */ /* 0x000fe40000004100 */
[----:B------:R-:W-:Y:S02]  /*29e0*/  HADD2.F32 R214, -RZ, R173.H1_H1 ;  /* 0x300000adffd67230 */ /* 0x000fe40000004100 */
[----:B------:R-:W-:Y:S01]  /*29f0*/  FADD.FTZ R187, R227, R184 ;  /* 0x000000b8e3bb7221 */ /* 0x000fe20000010000 */
[----:B------:R-:W-:-:S02]  /*2a00*/  HADD2.F32 R225, -RZ, R215.H0_H0 ;  /* 0x200000d7ffe17230 */ /* 0x000fc40000004100 */
[--C-:B------:R-:W-:Y:S02]  /*2a10*/  HADD2.F32 R184, -RZ, R174.reuse.H0_H0 ;  /* 0x200000aeffb87230 */ /* 0x100fe40000004100 */
[----:B------:R-:W-:Y:S01]  /*2a20*/  FADD.FTZ R214, R214, R213 ;  /* 0x000000d5d6d67221 */ /* 0x000fe20000010000 */
[----:B------:R-:W-:Y:S02]  /*2a30*/  HADD2.F32 R226, -RZ, R175.H0_H0 ;  /* 0x200000afffe27230 */ /* 0x000fe40000004100 */
[----:B------:R-:W-:Y:S02]  /*2a40*/  HADD2.F32 R215, -RZ, R215.H1_H1 ;  /* 0x300000d7ffd77230 */ /* 0x000fe40000004100 */
        /* <DEDUP_REMOVED lines=15> */
.L_x_15466:
        /* <DEDUP_REMOVED lines=25> */
.L_x_15465:
        /* <DEDUP_REMOVED lines=18> */
.L_x_15468:
        /* <DEDUP_REMOVED lines=8> */
.L_x_15467:
        /* <DEDUP_REMOVED lines=263> */
[----:B------:R-:W-:Y:S01]  /*3ee0*/  F2FP.F16.F32.PACK_AB R184, R187, R186 ;  /* 0x000000babbb8723e */ /* 0x000fe200000000ff */
[----:B------:R-:W-:Y:S01]  /*3ef0*/  FMUL.FTZ R245, R224, R190 ;  /* 0x000000bee0f57220 */ /* 0x000fe20000410000 */
        /* <DEDUP_REMOVED lines=12> */
[----:B------:R-:W-:Y:S01]  /*3fc0*/  F2FP.F16.F32.PACK_AB R190, R189, R190 ;  /* 0x000000bebdbe723e */ /* 0x000fe200000000ff */
[----:B--2---:R-:W-:Y:S01]  /*3fd0*/  IMAD.WIDE.U32 R246, R6, 0x10, R10 ;  /* 0x0000001006f67825 */ /* 0x004fe200078e000a */
[----:B------:R-:W-:-:S03]  /*3fe0*/  F2FP.F16.F32.PACK_AB R185, R214, R185 ;  /* 0x000000b9d6b9723e */ /* 0x000fc600000000ff */
        /* <DEDUP_REMOVED lines=26> */
[----:B------:R-:W-:Y:S01]  /*4190*/  F2FP.F16.F32.PACK_AB R188, R193, R188 ;  /* 0x000000bcc1bc723e */ /* 0x000fe200000000ff */
[C---:B0-----:R-:W-:Y:S01]  /*41a0*/  FFMA.FTZ R187, R214.reuse, R65, R37 ;  /* 0x00000041d6bb7223 */ /* 0x041fe20000010025 */
[----:B------:R-:W-:Y:S01]  /*41b0*/  F2FP.F16.F32.PACK_AB R185, R201, R194 ;  /* 0x000000c2c9b9723e */ /* 0x000fe200000000ff */
[----:B------:R-:W-:Y:S01]  /*41c0*/  FFMA.FTZ R201, R214, R105, R157 ;  /* 0x00000069d6c97223 */ /* 0x000fe2000001009d */
[----:B------:R-:W-:Y:S01]  /*41d0*/  FFMA.FTZ R186, R211, R64, R36 ;  /* 0x00000040d3ba7223 */ /* 0x000fe20000010024 */
[----:B------:R-:W0:Y:S01]  /*41e0*/  LDC.64 R214, c[0x0][0x430] ;  /* 0x00010c00ffd67b82 */ /* 0x000e220000000a00 */
[----:B------:R-:W-:Y:S01]  /*41f0*/  F2FP.F16.F32.PACK_AB R184, R195, R192 ;  /* 0x000000c0c3b8723e */ /* 0x000fe200000000ff */
[----:B------:R-:W-:Y:S01]  /*4200*/  FFMA.FTZ R194, R211, R104, R156 ;  /* 0x00000068d3c27223 */ /* 0x000fe2000001009c */
[----:B------:R-:W-:Y:S01]  /*4210*/  FFMA.FTZ R192, R218, R67, R39 ;  /* 0x00000043dac07223 */ /* 0x000fe20000010027 */
[----:B------:R-:W-:Y:S01]  /*4220*/  F2FP.F16.F32.PACK_AB R186, R187, R186 ;  /* 0x000000babbba723e */ /* 0x000fe200000000ff */
        /* <DEDUP_REMOVED lines=17> */
[----:B------:R-:W-:Y:S01]  /*4340*/  F2FP.F16.F32.PACK_AB R200, R201, R200 ;  /* 0x000000c8c9c8723e */ /* 0x000fe200000000ff */
[----:B------:R-:W-:Y:S01]  /*4350*/  FFMA.FTZ R195, R219, R106, R158 ;  /* 0x0000006adbc37223 */ /* 0x000fe2000001009e */
[----:B------:R-:W-:Y:S01]  /*4360*/  FFMA.FTZ R218, R218, R107, R159 ;  /* 0x0000006bdada7223 */ /* 0x000fe2000001009f */
[----:B------:R-:W-:Y:S01]  /*4370*/  F2FP.F16.F32.PACK_AB R201, R203, R202 ;  /* 0x000000cacbc9723e */ /* 0x000fe200000000ff */
[----:B------:R-:W-:Y:S01]  /*4380*/  IMAD.WIDE.U32 R246, R5, 0x10, R10 ;  /* 0x0000001005f67825 */ /* 0x000fe200078e000a */
[----:B------:R-:W-:-:S03]  /*4390*/  F2FP.F16.F32.PACK_AB R202, R209, R208 ;  /* 0x000000d0d1ca723e */ /* 0x000fc600000000ff */
[----:B------:R-:W-:Y:S01]  /*43a0*/  FMUL.FTZ R225, R224, R225 ;  /* 0x000000e1e0e17220 */ /* 0x000fe20000410000 */
[----:B------:R-:W-:Y:S01]  /*43b0*/  F2FP.F16.F32.PACK_AB R203, R211, R210 ;  /* 0x000000d2d3cb723e */ /* 0x000fe200000000ff */
[----:B------:R-:W-:Y:S01]  /*43c0*/  IMAD.WIDE.U32 R240, R8, 0x10, R10 ;  /* 0x0000001008f07825 */ /* 0x000fe200078e000a */
[----:B------:R-:W-:-:S03]  /*43d0*/  F2FP.F16.F32.PACK_AB R191, R216, R191 ;  /* 0x000000bfd8bf723e */ /* 0x000fc600000000ff */
[----:B------:R-:W-:Y:S01]  /*43e0*/  FMUL.FTZ R226, R224, R221 ;  /* 0x000000dde0e27220 */ /* 0x000fe20000410000 */
[----:B------:R-:W-:Y:S01]  /*43f0*/  F2FP.F16.F32.PACK_AB R195, R218, R195 ;  /* 0x000000c3dac3723e */ /* 0x000fe200000000ff */
[----:B------:R-:W-:Y:S01]  /*4400*/  IMAD.WIDE.U32 R208, R4, 0x10, R10 ;  /* 0x0000001004d07825 */ /* 0x000fe200078e000a */
[----:B------:R-:W-:-:S03]  /*4410*/  F2FP.F16.F32.PACK_AB R192, R9, R192 ;  /* 0x000000c009c0723e */ /* 0x000fc600000000ff */
        /* <DEDUP_REMOVED lines=21> */
[----:B------:R-:W-:Y:S01]  /*4570*/  F2FP.F16.F32.PACK_AB R4, R9, R4 ;  /* 0x000000040904723e */ /* 0x000fe200000000ff */
        /* <DEDUP_REMOVED lines=12> */
[----:B------:R-:W-:Y:S01]  /*4640*/  F2FP.F16.F32.PACK_AB R8, R11, R8 ;  /* 0x000000080b08723e */ /* 0x000fe200000000ff */
[----:B------:R-:W-:Y:S01]  /*4650*/  FFMA.FTZ R11, R225, R80, R20 ;  /* 0x00000050e10b7223 */ /* 0x000fe20000010014 */
[----:B------:R-:W-:Y:S01]  /*4660*/  FFMA.FTZ R187, R227, R82, R22 ;  /* 0x00000052e3bb7223 */ /* 0x000fe20000010016 */
[----:B------:R-:W-:Y:S01]  /*4670*/  F2FP.F16.F32.PACK_AB R9, R10, R9 ;  /* 0x000000090a09723e */ /* 0x000fe200000000ff */
[----:B------:R-:W-:Y:S01]  /*4680*/  FFMA.FTZ R186, R225, R120, R140 ;  /* 0x00000078e1ba7223 */ /* 0x000fe2000001008c */
[----:B------:R-:W-:Y:S01]  /*4690*/  FFMA.FTZ R185, R226, R121, R141 ;  /* 0x00000079e2b97223 */ /* 0x000fe2000001008d */
[----:B------:R-:W-:Y:S01]  /*46a0*/  F2FP.F16.F32.PACK_AB R10, R184, R11 ;  /* 0x0000000bb80a723e */ /* 0x000fe200000000ff */
[----:B--2---:R-:W0:Y:S01]  /*46b0*/  LDC.64 R200, c[0x0][0x380] ;  /* 0x0000e000ffc87b82 */ /* 0x004e220000000a00 */
        /* <DEDUP_REMOVED lines=16> */
[----:B------:R-:W-:Y:S01]  /*47c0*/  FFMA.FTZ R191, R239, R90, R14 ;  /* 0x0000005aefbf7223 */ /* 0x000fe2000001000e */
[----:B------:R-:W-:Y:S01]  /*47d0*/  F2FP.F16.F32.PACK_AB R189, R193, R190 ;  /* 0x000000bec1bd723e */ /* 0x000fe200000000ff */
[C---:B------:R-:W-:Y:S01]  /*47e0*/  FFMA.FTZ R196, R212.reuse, R91, R15 ;  /* 0x0000005bd4c47223 */ /* 0x040fe2000001000f */
[----:B------:R-:W-:Y:S01]  /*47f0*/  F2FP.F16.F32.PACK_AB R6, R197, R6 ;  /* 0x00000006c506723e */ /* 0x000fe200000000ff */
[----:B------:R-:W-:Y:S01]  /*4800*/  FFMA.FTZ R193, R233, R126, R138 ;  /* 0x0000007ee9c17223 */ /* 0x000fe2000001008a */
[----:B------:R-:W-:Y:S01]  /*4810*/  F2FP.F16.F32.PACK_AB R190, R195, R192 ;  /* 0x000000c0c3be723e */ /* 0x000fe200000000ff */
        /* <DEDUP_REMOVED lines=20> */
[----:B------:R-:W-:-:S03]  /*4960*/  F2FP.F16.F32.PACK_AB R192, R197, R192 ;  /* 0x000000c0c5c0723e */ /* 0x000fc600000000ff */
[----:B------:R0:W-:Y:S04]  /*4970*/  STG.E.128 desc[UR6][R210.64], R188 ;  /* 0x000000bcd2007986 */ /* 0x0001e8000c101d06 */
[----:B------:R0:W-:Y:S01]  /*4980*/  STG.E.128 desc[UR6][R214.64], R192 ;  /* 0x000000c0d6007986 */ /* 0x0001e2000c101d06 */
[----:B------:R-:W-:Y:S05]  /*4990*/  @!P1 BRA `(.L_x_15469) ;  /* 0xffffffc400509947 */ /* 0x000fea000383ffff */
[----:B------:R-:W-:Y:S05]  /*49a0*/  EXIT ;  /* 0x000000000000794d */ /* 0x000fea0003800000 */
.L_x_15470:
        /* <DEDUP_REMOVED lines=13> */
.L_x_22357:


//--------------------- .text._ZN10layer_norm31ln_parallel_residual_fwd_kernelINS_13Kernel_traitsIf6__halffS2_fjLj5120ELj1ELj1ELj4ELj16ENS_18Kernel_traits_baseILj5120EfS2_fS2_fjLj128EEEEELb0ELb1ELb0EEEvNS_9FwdParamsE --------------------------
	.section	.text._ZN10layer_norm31ln_parallel_residual_fwd_kernelINS_13Kernel_traitsIf6__halffS2_fjLj5120ELj1ELj1ELj4ELj16ENS_18Kernel_traits_baseILj5120EfS2_fS2_fjLj128EEEEELb0ELb1ELb0EEEvNS_9FwdParamsE,"ax",@progbits
	.align	128
        .global         _ZN10layer_norm31ln_parallel_residual_fwd_kernelINS_13Kernel_traitsIf6__halffS2_fjLj5120ELj1ELj1ELj4ELj16ENS_18Kernel_traits_baseILj5120EfS2_fS2_fjLj128EEEEELb0ELb1ELb0EEEvNS_9FwdParamsE
        .type           _ZN10layer_norm31ln_parallel_residual_fwd_kernelINS_13Kernel_traitsIf6__halffS2_fjLj5120ELj1ELj1ELj4ELj16ENS_18Kernel_traits_baseILj5120EfS2_fS2_fjLj128EEEEELb0ELb1ELb0EEEvNS_9FwdParamsE,@function
        .size           _ZN10layer_norm31ln_parallel_residual_fwd_kernelINS_13Kernel_traitsIf6__halffS2_fjLj5120ELj1ELj1ELj4ELj16ENS_18Kernel_traits_baseILj5120EfS2_fS2_fjLj128EEEEELb0ELb1ELb0EEEvNS_9FwdParamsE,(.L_x_22358 - _ZN10layer_norm31ln_parallel_residual_fwd_kernelINS_13Kernel_traitsIf6__halffS2_fjLj5120ELj1ELj1ELj4ELj16ENS_18Kernel_traits_baseILj5120EfS2_fS2_fjLj128EEEEELb0ELb1ELb0EEEvNS_9FwdParamsE)
        .other          _ZN10layer_norm31ln_parallel_residual_fwd_kernelINS_13Kernel_traitsIf6__halffS2_fjLj5120ELj1ELj1ELj4ELj16ENS_18Kernel_traits_baseILj5120EfS2_fS2_fjLj128EEEEELb0ELb1ELb0EEEvNS_9FwdParamsE,@"STO_CUDA_ENTRY STV_DEFAULT"
_ZN10layer_norm31ln_parallel_residual_fwd_kernelINS_13Kernel_traitsIf6__halffS2_fjLj5120ELj1ELj1ELj4ELj16ENS_18Kernel_traits_baseILj5120EfS2_fS2_fjLj128EEEEELb0ELb1ELb0EEEvNS_9FwdParamsE:
.text._ZN10layer_norm31ln_parallel_residual_fwd_kernelINS_13Kernel_traitsIf6__halffS2_fjLj5120ELj1ELj1ELj4ELj16ENS_18Kernel_traits_baseILj5120EfS2_fS2_fjLj128EEEEELb0ELb1ELb0EEEvNS_9FwdParamsE:
        /* <DEDUP_REMOVED lines=69> */
.L_x_15472:
        /* <DEDUP_REMOVED lines=50> */
.L_x_15473:
[----:B------:R-:W-:Y:S05]  /*0770*/  BSYNC.RECONVERGENT B0 ;  /* 0x0000000000007941 */ /* 0x000fea0003800200 */
.L_x_15471:
        /* <DEDUP_REMOVED lines=24> */
.L_x_15516:
        /* <DEDUP_REMOVED lines=37> */
.L_x_15477:
        /* <DEDUP_REMOVED lines=17> */
.L_x_15476:
        /* <DEDUP_REMOVED lines=28> */
.L_x_15479:
        /* <DEDUP_REMOVED lines=32> */
.L_x_15478:
[----:B------:R-:W0:Y:S01]  /*1020*/  LDC.64 R132, c[0x0][0x3a8] ;  /* 0x0000ea00ff847b82 */ /* 0x000e220000000a00 */
[C---:B------:R-:W-:Y:S01]  /*1030*/  IADD3 R0, PT, PT, R2.reuse, 0x80, RZ ;  /* 0x0000008002007810 */ /* 0x040fe20007ffe0ff */
[----:B0-----:R-:W-:-:S05]  /*1040*/  IMAD.WIDE.U32 R132, R2, 0x20, R132 ;  /* 0x0000002002847825 */ /* 0x001fca00078e0084 */
[----:B------:R1:W-:Y:S04]  /*1050*/  STG.E.128 desc[UR8][R132.64], R92 ;  /* 0x0000005c84007986 */ /* 0x0003e8000c101d08 */
[----:B------:R1:W-:Y:S02]  /*1060*/  STG.E.128 desc[UR8][R132.64+0x10], R96 ;  /* 0x0000106084007986 */ /* 0x0003e4000c101d08 */
.L_x_15475:
[----:B0-234-:R-:W-:Y:S05]  /*1070*/  BSYNC.RECONVERGENT B0 ;  /* 0x0000000000007941 */ /* 0x01dfea0003800200 */
.L_x_15474:
        /* <DEDUP_REMOVED lines=53> */
.L_x_15483:
[--C-:B0----5:R-:W-:Y:S02]  /*13d0*/  HADD2.F32 R102, -RZ, R105.reuse.H0_H0 ;  /* 0x20000069ff667230 */ /* 0x121fe40000004100 */
        /* <DEDUP_REMOVED lines=24> */
.L_x_15482:
        /* <DEDUP_REMOVED lines=18> */
.L_x_15485:
        /* <DEDUP_REMOVED lines=8> */
.L_x_15484:
[----:B------:R-:W0:Y:S02]  /*1700*/  LDC.64 R132, c[0x0][0x3a8] ;  /* 0x0000ea00ff847b82 */ /* 0x000e240000000a00 */
[C---:B0-----:R-:W-:Y:S01]  /*1710*/  IMAD.WIDE.U32 R132, R0.reuse, 0x20, R132 ;  /* 0x0000002000847825 */ /* 0x041fe200078e0084 */
[----:B------:R-:W-:-:S04]  /*1720*/  IADD3 R0, PT, PT, R0, 0x80, RZ ;  /* 0x0000008000007810 */ /* 0x000fc80007ffe0ff */
[----:B------:R0:W-:Y:S04]  /*1730*/  STG.E.128 desc[UR8][R132.64], R100 ;  /* 0x0000006484007986 */ /* 0x0001e8000c101d08 */
[----:B------:R0:W-:Y:S02]  /*1740*/  STG.E.128 desc[UR8][R132.64+0x10], R104 ;  /* 0x0000106884007986 */ /* 0x0001e4000c101d08 */
.L_x_15481:
[----:B------:R-:W-:Y:S05]  /*1750*/  BSYNC.RECONVERGENT B0 ;  /* 0x0000000000007941 */ /* 0x000fea0003800200 */
.L_x_15480:
        /* <DEDUP_REMOVED lines=52> */
.L_x_15489:
        /* <DEDUP_REMOVED lines=25> */
.L_x_15488:
        /* <DEDUP_REMOVED lines=18> */
.L_x_15491:
        /* <DEDUP_REMOVED lines=8> */
.L_x_15490:
[----:B------:R-:W0:Y:S02]  /*1dd0*/  LDC.64 R132, c[0x0][0x3a8] ;  /* 0x0000ea00ff847b82 */ /* 0x000e240000000a00 */
[C---:B0-----:R-:W-:Y:S01]  /*1de0*/  IMAD.WIDE.U32 R132, R0.reuse, 0x20, R132 ;  /* 0x0000002000847825 */ /* 0x041fe200078e0084 */
[----:B------:R-:W-:-:S04]  /*1df0*/  IADD3 R0, PT, PT, R0, 0x80, RZ ;  /* 0x0000008000007810 */ /* 0x000fc80007ffe0ff */
[----:B------:R1:W-:Y:S04]  /*1e00*/  STG.E.128 desc[UR8][R132.64], R108 ;  /* 0x0000006c84007986 */ /* 0x0003e8000c101d08 */
[----:B------:R1:W-:Y:S02]  /*1e10*/  STG.E.128 desc[UR8][R132.64+0x10], R112 ;  /* 0x0000107084007986 */ /* 0x0003e4000c101d08 */
.L_x_15487:
[----:B------:R-:W-:Y:S05]  /*1e20*/  BSYNC.RECONVERGENT B0 ;  /* 0x0000000000007941 */ /* 0x000fea0003800200 */
.L_x_15486:
        /* <DEDUP_REMOVED lines=52> */
.L_x_15495:
[--C-:B--2--5:R-:W-:Y:S02]  /*2170*/  HADD2.F32 R118, -RZ, R121.reuse.H0_H0 ;  /* 0x20000079ff767230 */ /* 0x124fe40000004100 */
        /* <DEDUP_REMOVED lines=24> */
.L_x_15494:
        /* <DEDUP_REMOVED lines=18> */
.L_x_15497:
        /* <DEDUP_REMOVED lines=8> */
.L_x_15496:
[----:B------:R-:W0:Y:S02]  /*24a0*/  LDC.64 R132, c[0x0][0x3a8] ;  /* 0x0000ea00ff847b82 */ /* 0x000e240000000a00 */
[C---:B0-----:R-:W-:Y:S01]  /*24b0*/  IMAD.WIDE.U32 R132, R0.reuse, 0x20, R132 ;  /* 0x0000002000847825 */ /* 0x041fe200078e0084 */
[----:B------:R-:W-:-:S04]  /*24c0*/  IADD3 R0, PT, PT, R0, 0x80, RZ ;  /* 0x0000008000007810 */ /* 0x000fc80007ffe0ff */
[----:B------:R2:W-:Y:S04]  /*24d0*/  STG.E.128 desc[UR8][R132.64], R116 ;  /* 0x0000007484007986 */ /* 0x0005e8000c101d08 */
[----:B------:R2:W-:Y:S02]  /*24e0*/  STG.E.128 desc[UR8][R132.64+0x10], R120 ;  /* 0x0000107884007986 */ /* 0x0005e4000c101d08 */
.L_x_15493:
[----:B------:R-:W-:Y:S05]  /*24f0*/  BSYNC.RECONVERGENT B0 ;  /* 0x0000000000007941 */ /* 0x000fea0003800200 */
.L_x_15492:
        /* <DEDUP_REMOVED lines=26> */
[--C-:B-12---:R-:W-:Y:S02]  /*26a0*/  HADD2.F32 R132, -RZ, R130.reuse.H0_H0 ;  /* 0x20000082ff847230 */ /* 0x106fe40000004100 */
        /* <DEDUP_REMOVED lines=25> */
.L_x_15501:
[--C-:B---3-5:R-:W-:Y:S02]  /*2840*/  HADD2.F32 R126, -RZ, R129.reuse.H0_H0 ;  /* 0x20000081ff7e7230 */ /* 0x128fe40000004100 */
[----:B-12---:R-:W-:Y:S02]  /*2850*/  HADD2.F32 R132, -RZ, R129.H1_H1 ;  /* 0x30000081ff847230 */ /* 0x006fe40000004100 */
        /* <DEDUP_REMOVED lines=23> */
.L_x_15500:
[----:B------:R-:W-:Y:S05]  /*29d0*/  @!P4 BRA `(.L_x_15503) ;  /* 0x000000000044c947 */ /* 0x000fea0003800000 */
[--C-:B---3-5:R-:W-:Y:S02]  /*29e0*/  HADD2.F32 R125, -RZ, R128.reuse.H0_H0 ;  /* 0x20000080ff7d7230 */ /* 0x128fe40000004100 */
[----:B------:R-:W-:Y:S02]  /*29f0*/  HADD2.F32 R128, -RZ, R128.H1_H1 ;  /* 0x30000080ff807230 */ /* 0x000fe40000004100 */
[--C-:B------:R-:W-:Y:S02]  /*2a00*/  HADD2.F32 R127, -RZ, R129.reuse.H0_H0 ;  /* 0x20000081ff7f7230 */ /* 0x100fe40000004100 */
[----:B------:R-:W-:Y:S01]  /*2a10*/  FADD.FTZ R124, R84, R125 ;  /* 0x0000007d547c7221 */ /* 0x000fe20000010000 */
[----:B-12---:R-:W-:Y:S02]  /*2a20*/  HADD2.F32 R132, -RZ, R129.H1_H1 ;  /* 0x30000081ff847230 */ /* 0x006fe40000004100 */
        /* <DEDUP_REMOVED lines=12> */
.L_x_15503:
        /* <DEDUP_REMOVED lines=8> */
.L_x_15502:
[----:B-12---:R-:W0:Y:S02]  /*2b70*/  LDC.64 R132, c[0x0][0x3a8] ;  /* 0x0000ea00ff847b82 */ /* 0x006e240000000a00 */
[----:B0-----:R-:W-:-:S05]  /*2b80*/  IMAD.WIDE.U32 R132, R0, 0x20, R132 ;  /* 0x0000002000847825 */ /* 0x001fca00078e0084 */
[----:B------:R3:W-:Y:S04]  /*2b90*/  STG.E.128 desc[UR8][R132.64], R124 ;  /* 0x0000007c84007986 */ /* 0x0007e8000c101d08 */
[----:B------:R3:W-:Y:S02]  /*2ba0*/  STG.E.128 desc[UR8][R132.64+0x10], R128 ;  /* 0x0000108084007986 */ /* 0x0007e4000c101d08 */
.L_x_15499:
[----:B------:R-:W-:Y:S05]  /*2bb0*/  BSYNC.RECONVERGENT B0 ;  /* 0x0000000000007941 */ /* 0x000fea0003800200 */
.L_x_15498:
        /* <DEDUP_REMOVED lines=171> */
.L_x_15505:
[----:B------:R-:W-:Y:S05]  /*3670*/  BSYNC.RECONVERGENT B0 ;  /* 0x0000000000007941 */ /* 0x000fea0003800200 */
.L_x_15504:
        /* <DEDUP_REMOVED lines=90> */
.L_x_15507:
[----:B------:R-:W-:Y:S05]  /*3c20*/  BSYNC.RECONVERGENT B0 ;  /* 0x0000000000007941 */ /* 0x000fea0003800200 */
.L_x_15506:
        /* <DEDUP_REMOVED lines=35> */
.L_x_15509:
[----:B------:R-:W-:Y:S05]  /*3e60*/  BSYNC.RECONVERGENT B0 ;  /* 0x0000000000007941 */ /* 0x000fea0003800200 */
.L_x_15508:
        /* <DEDUP_REMOVED lines=34> */
.L_x_15511:
[----:B------:R-:W-:Y:S05]  /*4090*/  BSYNC.RECONVERGENT B0 ;  /* 0x0000000000007941 */ /* 0x000fea0003800200 */
.L_x_15510:
        /* <DEDUP_REMOVED lines=34> */
.L_x_15513:
[----:B------:R-:W-:Y:S05]  /*42c0*/  BSYNC.RECONVERGENT B0 ;  /* 0x0000000000007941 */ /* 0x000fea0003800200 */
.L_x_15512:
        /* <DEDUP_REMOVED lines=33> */
.L_x_15515:
[----:B------:R-:W-:Y:S05]  /*44e0*/  BSYNC.RECONVERGENT B0 ;  /* 0x0000000000007941 */ /* 0x000fea0003800200 */
.L_x_15514:
[----:B------:R-:W-:Y:S02]  /*44f0*/  UIADD3 UR6, UPT, UPT, UR6, UR16, URZ ;  /* 0x0000001006067290 */ /* 0x000fe4000fffe0ff */
[----:B------:R-:W-:Y:S02]  /*4500*/  UPLOP3.LUT UP1, UPT, UPT, UPT, UP1, 0x40, 0x4 ;  /* 0x000000000004789c */ /* 0x000fe40003f2e810 */
[----:B------:R-:W-:-:S09]  /*4510*/  UISETP.GE.AND UP0, UPT, UR6, UR17, UPT ;  /* 0x000000110600728c */ /* 0x000fd2000bf06270 */
[----:B------:R-:W-:Y:S05]  /*4520*/  BRA.U !UP0, `(.L_x_15516) ;  /* 0xffffffc108f47547 */ /* 0x000fea000b83ffff */
[----:B------:R-:W-:Y:S05]  /*4530*/  EXIT ;  /* 0x000000000000794d */ /* 0x000fea0003800000 */
.L_x_15517:
        /* <DEDUP_REMOVED lines=12> */
.L_x_22358:


//--------------------- .text._ZN10layer_norm31ln_parallel_residual_fwd_kernelINS_13Kernel_traitsIf6__halffS2_fjLj5120ELj1ELj1ELj4ELj16ENS_18Kernel_traits_baseILj5120EfS2_fS2_fjLj128EEEEELb0ELb1ELb1EEEvNS_9FwdParamsE --------------------------
	.section	.text._ZN10layer_norm31ln_parallel_residual_fwd_kernelINS_13Kernel_traitsIf6__halffS2_fjLj5120ELj1ELj1ELj4ELj16ENS_18Kernel_traits_baseILj5120EfS2_fS2_fjLj128EEEEELb0ELb1ELb1EEEvNS_9FwdParamsE,"ax",@progbits
	.align	128
        .global         _ZN10layer_norm31ln_parallel_residual_fwd_kernelINS_13Kernel_traitsIf6__halffS2_fjLj5120ELj1ELj1ELj4ELj16ENS_18Kernel_traits_baseILj5120EfS2_fS2_fjLj128EEEEELb0ELb1ELb1EEEvNS_9FwdParamsE
        .type           _ZN10layer_norm31ln_parallel_residual_fwd_kernelINS_13Kernel_traitsIf6__halffS2_fjLj5120ELj1ELj1ELj4ELj16ENS_18Kernel_traits_baseILj5120EfS2_fS2_fjLj128EEEEELb0ELb1ELb1EEEvNS_9FwdParamsE,@function
        .size           _ZN10layer_norm31ln_parallel_residual_fwd_kernelINS_13Kernel_traitsIf6__halffS2_fjLj5120ELj1ELj1ELj4ELj16ENS_18Kernel_traits_baseILj5120EfS2_fS2_fjLj128EEEEELb0ELb1ELb1EEEvNS_9FwdParamsE,(.L_x_22359 - _ZN10layer_norm31ln_parallel_residual_fwd_kernelINS_13Kernel_traitsIf6__halffS2_fjLj5120ELj1ELj1ELj4ELj16ENS_18Kernel_traits_baseILj5120EfS2_fS2_fjLj128EEEEELb0ELb1ELb1EEEvNS_9FwdParamsE)
        .other          _ZN10layer_norm31ln_parallel_residual_fwd_kernelINS_13Kernel_traitsIf6__halffS2_fjLj5120ELj1ELj1ELj4ELj16ENS_18Kernel_traits_baseILj5120EfS2_fS2_fjLj128EEEEELb0ELb1ELb1EEEvNS_9FwdParamsE,@"STO_CUDA_ENTRY STV_DEFAULT"
_ZN10layer_norm31ln_parallel_residual_fwd_kernelINS_13Kernel_traitsIf6__halffS2_fjLj5120ELj1ELj1ELj4ELj16ENS_18Kernel_traits_baseILj5120EfS2_fS2_fjLj128EEEEELb0ELb1ELb1EEEvNS_9FwdParamsE:
.text._ZN10layer_norm31ln_parallel_residual_fwd_kernelINS_13Kernel_traitsIf6__halffS2_fjLj5120ELj1ELj1ELj4ELj16ENS_18Kernel_traits_baseILj5120EfS2_fS2_fjLj128EEEEELb0ELb1ELb1EEEvNS_9FwdParamsE:
        /* <DEDUP_REMOVED lines=35> */
.L_x_15518:
        /* <DEDUP_REMOVED lines=32> */
.L_x_15519:
        /* <DEDUP_REMOVED lines=15> */
.L_x_15542:
[----:B-1----:R-:W-:Y:S01]  /*0520*/  ISETP.NE.U32.AND P1, PT, RZ, UR12, PT ;  /* 0x0000000cff007c0c */ /* 0x002fe2000bf25070 */
[----:B0-2---:R-:W0:Y:S01]  /*0530*/  LDC.64 R8, c[0x0][0x390] ;  /* 0x0000e400ff087b82 */ /* 0x005e220000000a00 */
        /* <DEDUP_REMOVED lines=29> */
.L_x_15521:
        /* <DEDUP_REMOVED lines=17> */
.L_x_15520:
        /* <DEDUP_REMOVED lines=28> */
.L_x_15523:
        /* <DEDUP_REMOVED lines=32> */
.L_x_15522:
        /* <DEDUP_REMOVED lines=49> */
.L_x_15525:
        /* <DEDUP_REMOVED lines=25> */
.L_x_15524:
        /* <DEDUP_REMOVED lines=18> */
.L_x_15527:
        /* <DEDUP_REMOVED lines=8> */
.L_x_15526:
        /* <DEDUP_REMOVED lines=48> */
.L_x_15529:
        /* <DEDUP_REMOVED lines=25> */
.L_x_15528:
        /* <DEDUP_REMOVED lines=18> */
.L_x_15531:
        /* <DEDUP_REMOVED lines=8> */
.L_x_15530:
        /* <DEDUP_REMOVED lines=48> */
.L_x_15533:
        /* <DEDUP_REMOVED lines=25> */
.L_x_15532:
        /* <DEDUP_REMOVED lines=18> */
.L_x_15535:
        /* <DEDUP_REMOVED lines=8> */
.L_x_15534:
        /* <DEDUP_REMOVED lines=48> */
.L_x_15537:
        /* <DEDUP_REMOVED lines=25> */
.L_x_15536:
        /* <DEDUP_REMOVED lines=18> */
.L_x_15539:
        /* <DEDUP_REMOVED lines=8> */
.L_x_15538:
        /* <DEDUP_REMOVED lines=154> */
.L_x_15541:
[----:B------:R-:W-:Y:S05]  /*2e50*/  BSYNC.RECONVERGENT B0 ;  /* 0x0000000000007941 */ /* 0x000fea0003800200 */
.L_x_15540:
        /* <DEDUP_REMOVED lines=146> */
[----:B------:R-:W-:Y:S01]  /*3780*/  F2FP.F16.F32.PACK_AB R15, R30, R15 ;  /* 0x0000000f1e0f723e */ /* 0x000fe200000000ff */
[----:B------:R-:W-:Y:S01]  /*3790*/  FADD.FTZ R138, -R143, R138 ;  /* 0x0000008a8f8a7221 */ /* 0x000fe20000010100 */
[----:B------:R-:W-:Y:S01]  /*37a0*/  F2FP.F16.F32.PACK_AB R8, R5, R8 ;  /* 0x000000080508723e */ /* 0x000fe200000000ff */
[----:B------:R-:W-:Y:S01]  /*37b0*/  FFMA.FTZ R5, R32, R125, R85 ;  /* 0x0000007d20057223 */ /* 0x000fe20000010055 */
[----:B------:R-:W-:Y:S01]  /*37c0*/  FFMA.FTZ R32, R146, R117, R77 ;  /* 0x0000007592207223 */ /* 0x000fe2000001004d */
[----:B------:R-:W-:Y:S01]  /*37d0*/  F2FP.F16.F32.PACK_AB R10, R13, R10 ;  /* 0x0000000a0d0a723e */ /* 0x000fe200000000ff */
[----:B------:R-:W-:Y:S01]  /*37e0*/  FMUL.FTZ R143, R145, R14 ;  /* 0x0000000e918f7220 */ /* 0x000fe20000410000 */
[----:B------:R0:W-:Y:S01]  /*37f0*/  @!P1 STG.E desc[UR6][R24.64], R145 ;  /* 0x0000009118009986 */ /* 0x0001e2000c101906 */
[----:B------:R-:W-:Y:S01]  /*3800*/  FFMA.FTZ R13, R33, R126, R86 ;  /* 0x0000007e210d7223 */ /* 0x000fe20000010056 */
[----:B------:R-:W-:Y:S01]  /*3810*/  F2FP.F16.F32.PACK_AB R32, R32, R31 ;  /* 0x0000001f2020723e */ /* 0x000fe200000000ff */
        /* <DEDUP_REMOVED lines=55> */
[----:B------:R-:W-:Y:S02]  /*3b90*/  F2FP.F16.F32.PACK_AB R22, R28, R149 ;  /* 0x000000951c16723e */ /* 0x000fe400000000ff */
[----:B------:R-:W-:Y:S01]  /*3ba0*/  F2FP.F16.F32.PACK_AB R21, R156, R147 ;  /* 0x000000939c15723e */ /* 0x000fe200000000ff */
[----:B------:R2:W-:Y:S01]  /*3bb0*/  STG.E.128 desc[UR6][R6.64], R24 ;  /* 0x0000001806007986 */ /* 0x0005e2000c101d06 */
[----:B------:R-:W-:Y:S02]  /*3bc0*/  F2FP.F16.F32.PACK_AB R20, R5, R20 ;  /* 0x000000140514723e */ /* 0x000fe400000000ff */
[----:B-1----:R-:W-:-:S03]  /*3bd0*/  IADD3 R4, PT, PT, R4, R30, RZ ;  /* 0x0000001e04047210 */ /* 0x002fc60007ffe0ff */
[----:B------:R2:W-:Y:S01]  /*3be0*/  STG.E.128 desc[UR6][R140.64], R20 ;  /* 0x000000148c007986 */ /* 0x0005e2000c101d06 */
[----:B------:R-:W-:-:S13]  /*3bf0*/  ISETP.GE.AND P1, PT, R4, R31, PT ;  /* 0x0000001f0400720c */ /* 0x000fda0003f26270 */
[----:B------:R-:W-:Y:S05]  /*3c00*/  @!P1 BRA `(.L_x_15542) ;  /* 0xffffffc800449947 */ /* 0x000fea000383ffff */
[----:B------:R-:W-:Y:S05]  /*3c10*/  EXIT ;  /* 0x000000000000794d */ /* 0x000fea0003800000 */
.L_x_15543:
        /* <DEDUP_REMOVED lines=14> */
.L_x_22359:


//--------------------- .text._ZN10layer_norm31ln_parallel_residual_fwd_kernelINS_13Kernel_traitsIf6__halffS2_fjLj5120ELj1ELj1ELj4ELj16ENS_18Kernel_traits_baseILj5120EfS2_fS2_fjLj128EEEEELb1ELb0ELb0EEEvNS_9FwdParamsE --------------------------
	.section	.text._ZN10layer_norm31ln_parallel_residual_fwd_kernelINS_13Kernel_traitsIf6__halffS2_fjLj5120ELj1ELj1ELj4ELj16ENS_18Kernel_traits_baseILj5120EfS2_fS2_fjLj128EEEEELb1ELb0ELb0EEEvNS_9FwdParamsE,"ax",@progbits
	.align	128
        .global         _ZN10layer_norm31ln_parallel_residual_fwd_kernelINS_13Kernel_traitsIf6__halffS2_fjLj5120ELj1ELj1ELj4ELj16ENS_18Kernel_traits_baseILj5120EfS2_fS2_fjLj128EEEEELb1ELb0ELb0EEEvNS_9FwdParamsE
        .type           _ZN10layer_norm31ln_parallel_residual_fwd_kernelINS_13Kernel_traitsIf6__halffS2_fjLj5120ELj1ELj1ELj4ELj16ENS_18Kernel_traits_baseILj5120EfS2_fS2_fjLj128EEEEELb1ELb0ELb0EEEvNS_9FwdParamsE,@function
        .size           _ZN10layer_norm31ln_parallel_residual_fwd_kernelINS_13Kernel_traitsIf6__halffS2_fjLj5120ELj1ELj1ELj4ELj16ENS_18Kernel_traits_baseILj5120EfS2_fS2_fjLj128EEEEELb1ELb0ELb0EEEvNS_9FwdParamsE,(.L_x_22360 - _ZN10layer_norm31ln_parallel_residual_fwd_kernelINS_13Kernel_traitsIf6__halffS2_fjLj5120ELj1ELj1ELj4ELj16ENS_18Kernel_traits_baseILj5120EfS2_fS2_fjLj128EEEEELb1ELb0ELb0EEEvNS_9FwdParamsE)
        .other          _ZN10layer_norm31ln_parallel_residual_fwd_kernelINS_13Kernel_traitsIf6__halffS2_fjLj5120ELj1ELj1ELj4ELj16ENS_18Kernel_traits_baseILj5120EfS2_fS2_fjLj128EEEEELb1ELb0ELb0EEEvNS_9FwdParamsE,@"STO_CUDA_ENTRY STV_DEFAULT"
_ZN10layer_norm31ln_parallel_residual_fwd_kernelINS_13Kernel_traitsIf6__halffS2_fjLj5120ELj1ELj1ELj4ELj16ENS_18Kernel_traits_baseILj5120EfS2_fS2_fjLj128EEEEELb1ELb0ELb0EEEvNS_9FwdParamsE:
.text._ZN10layer_norm31ln_parallel_residual_fwd_kernelINS_13Kernel_traitsIf6__halffS2_fjLj5120ELj1ELj1ELj4ELj16ENS_18Kernel_traits_baseILj5120EfS2_fS2_fjLj128EEEEELb1ELb0ELb0EEEvNS_9FwdParamsE:
        /* <DEDUP_REMOVED lines=182> */
.L_x_15546:
        /* <DEDUP_REMOVED lines=109> */
.L_x_15545:
        /* <DEDUP_REMOVED lines=97> */
.L_x_15548:
        /* <DEDUP_REMOVED lines=108> */
.L_x_15547:
[----:B------:R-:W-:Y:S05]  /*1f00*/  BSYNC.RECONVERGENT B0 ;  /* 0x0000000000007941 */ /* 0x000fea0003800200 */
.L_x_15544:
        /* <DEDUP_REMOVED lines=87> */
.L_x_16187:
        /* <DEDUP_REMOVED lines=42> */
.L_x_15554:
        /* <DEDUP_REMOVED lines=13> */
.L_x_15556:
[----:B------:R-:W-:Y:S05]  /*27f0*/  BSYNC.RECONVERGENT B2 ;  /* 0x0000000000027941 */ /* 0x000fea0003800200 */
.L_x_15555:
        /* <DEDUP_REMOVED lines=57> */
.L_x_15553:
[----:B------:R-:W-:Y:S05]  /*2b90*/  BSYNC.RECONVERGENT B1 ;  /* 0x0000000000017941 */ /* 0x000fea0003800200 */
.L_x_15552:
[----:B------:R-:W0:Y:S01]  /*2ba0*/  LDC R225, c[0x0][0x404] ;  /* 0x00010100ffe17b82 */ /* 0x000e220000000800 */
[----:B------:R-:W-:Y:S01]  /*2bb0*/  HFMA2 R227, -RZ, RZ, 0.1171875, 0 ;  /* 0x2f800000ffe37431 */ /* 0x000fe200000001ff */
[----:B------:R-:W-:Y:S01]  /*2bc0*/  I2FP.F32.U32 R184, R184 ;  /* 0x000000b800b87245 */ /* 0x000fe20000201000 */
[----:B------:R-:W-:Y:S01]  /*2bd0*/  BSSY.RECONVERGENT B1, `(.L_x_15557) ;  /* 0x000005a000017945 */ /* 0x000fe20003800200 */
[----:B------:R-:W-:Y:S01]  /*2be0*/  ISETP.NE.AND P2, PT, R186, 0x1, PT ;  /* 0x00000001ba00780c */ /* 0x000fe20003f45270 */
[----:B-----5:R-:W-:Y:S01]  /*2bf0*/  HADD2.F32 R226, -RZ, R188.H0_H0 ;  /* 0x200000bcffe27230 */ /* 0x020fe20000004100 */
[----:B------:R-:W-:Y:S01]  /*2c00*/  LOP3.LUT R242, R242, 0xffffffef, RZ, 0xc0, !PT ;  /* 0xffffffeff2f27812 */ /* 0x000fe200078ec0ff */
[----:B------:R-:W-:Y:S02]  /*2c10*/  IMAD.MOV.U32 R187, RZ, RZ, 0x2 ;  /* 0x00000002ffbb7424 */ /* 0x000fe400078e00ff */
        /* <DEDUP_REMOVED lines=13> */
.L_x_15559:
        /* <DEDUP_REMOVED lines=13> */
.L_x_15561:
[----:B------:R-:W-:Y:S05]  /*2dc0*/  BSYNC.RECONVERGENT B2 ;  /* 0x0000000000027941 */ /* 0x000fea0003800200 */
.L_x_15560:
        /* <DEDUP_REMOVED lines=58> */
.L_x_15558:
[----:B------:R-:W-:Y:S05]  /*3170*/  BSYNC.RECONVERGENT B1 ;  /* 0x0000000000017941 */ /* 0x000fea0003800200 */
.L_x_15557:
        /* <DEDUP_REMOVED lines=19> */
.L_x_15564:
        /* <DEDUP_REMOVED lines=13> */
.L_x_15566:
[----:B------:R-:W-:Y:S05]  /*3380*/  BSYNC.RECONVERGENT B2 ;  /* 0x0000000000027941 */ /* 0x000fea0003800200 */
.L_x_15565:
        /* <DEDUP_REMOVED lines=58> */
.L_x_15563:
[----:B------:R-:W-:Y:S05]  /*3730*/  BSYNC.RECONVERGENT B1 ;  /* 0x0000000000017941 */ /* 0x000fea0003800200 */
.L_x_15562:
        /* <DEDUP_REMOVED lines=19> */
.L_x_15569:
        /* <DEDUP_REMOVED lines=13> */
.L_x_15571:
[----:B------:R-:W-:Y:S05]  /*3940*/  BSYNC.RECONVERGENT B2 ;  /* 0x0000000000027941 */ /* 0x000fea0003800200 */
.L_x_15570:
        /* <DEDUP_REMOVED lines=58> */
.L_x_15568:
[----:B------:R-:W-:Y:S05]  /*3cf0*/  BSYNC.RECONVERGENT B1 ;  /* 0x0000000000017941 */ /* 0x000fea0003800200 */
.L_x_15567:
[----:B------:R-:W-:Y:S01]  /*3d00*/  I2FP.F32.U32 R184, R185 ;  /* 0x000000b900b87245 */ /* 0x000fe20000201000 */
[----:B------:R-:W-:Y:S01]  /*3d10*/  BSSY.RECONVERGENT B1, `(.L_x_15572) ;  /* 0x000005a000017945 */ /* 0x000fe20003800200 */
[----:B------:R-:W-:Y:S01]  /*3d20*/  LOP3.LUT R242, R242, 0xfffffffd, RZ, 0xc0, !PT ;  /* 0xfffffffdf2f27812 */ /* 0x000fe200078ec0ff */
[----:B------:R-:W-:Y:S02]  /*3d30*/  HADD2.F32 R231, -RZ, R189.H1_H1 ;  /* 0x300000bdffe77230 */ /* 0x000fe40000004100 */
[----:B------:R-:W-:Y:S01]  /*3d40*/  FFMA.FTZ R184, R184, R227, 1.1641532182693481445e-10 ;  /* 0x2f000000b8b87423 */ /* 0x000fe200000100e3 */
[----:B------:R-:W-:Y:S02]  /*3d50*/  IMAD.MOV.U32 R186, RZ, RZ, 0x2 ;  /* 0x00000002ffba7424 */ /* 0x000fe400078e00ff */
[----:B------:R-:W-:Y:S02]  /*3d60*/  IMAD.MOV.U32 R185, RZ, RZ, R234 ;  /* 0x000000ffffb97224 */ /* 0x000fe400078e00ea */
        /* <DEDUP_REMOVED lines=12> */
.L_x_15574:
        /* <DEDUP_REMOVED lines=13> */
.L_x_15576:
[----:B------:R-:W-:Y:S05]  /*3f00*/  BSYNC.RECONVERGENT B2 ;  /* 0x0000000000027941 */ /* 0x000fea0003800200 */
.L_x_15575:
        /* <DEDUP_REMOVED lines=58> */
.L_x_15573:
[----:B------:R-:W-:Y:S05]  /*42b0*/  BSYNC.RECONVERGENT B1 ;  /* 0x0000000000017941 */ /* 0x000fea0003800200 */
.L_x_15572:
        /* <DEDUP_REMOVED lines=17> */
.L_x_15579:
        /* <DEDUP_REMOVED lines=13> */
.L_x_15581:
[----:B------:R-:W-:Y:S05]  /*44a0*/  BSYNC.RECONVERGENT B2 ;  /* 0x0000000000027941 */ /* 0x000fea0003800200 */
.L_x_15580:
        /* <DEDUP_REMOVED lines=58> */
.L_x_15578:
[----:B------:R-:W-:Y:S05]  /*4850*/  BSYNC.RECONVERGENT B1 ;  /* 0x0000000000017941 */ /* 0x000fea0003800200 */
.L_x_15577:
[----:B------:R-:W-:Y:S01]  /*4860*/  ISETP.NE.AND P4, PT, R187, 0x1, PT ;  /* 0x00000001bb00780c */ /* 0x000fe20003f85270 */
[----:B------:R-:W-:Y:S01]  /*4870*/  BSSY.RECONVERGENT B1, `(.L_x_15582) ;  /* 0x0000058000017945 */ /* 0x000fe20003800200 */
[----:B------:R-:W-:Y:S01]  /*4880*/  I2FP.F32.U32 R184, R185 ;  /* 0x000000b900b87245 */ /* 0x000fe20000201000 */
[----:B------:R-:W-:Y:S02]  /*4890*/  HADD2.F32 R190, -RZ, R190.H1_H1 ;  /* 0x300000beffbe7230 */ /* 0x000fe40000004100 */
        /* <DEDUP_REMOVED lines=13> */
.L_x_15584:
        /* <DEDUP_REMOVED lines=13> */
.L_x_15586:
[----:B------:R-:W-:Y:S05]  /*4a40*/  BSYNC.RECONVERGENT B2 ;  /* 0x0000000000027941 */ /* 0x000fea0003800200 */
.L_x_15585:
        /* <DEDUP_REMOVED lines=58> */
.L_x_15583:
[----:B------:R-:W-:Y:S05]  /*4df0*/  BSYNC.RECONVERGENT B1 ;  /* 0x0000000000017941 */ /* 0x000fea0003800200 */
.L_x_15582:
        /* <DEDUP_REMOVED lines=17> */
.L_x_15589:
        /* <DEDUP_REMOVED lines=13> */
.L_x_15591:
[----:B------:R-:W-:Y:S05]  /*4fe0*/  BSYNC.RECONVERGENT B2 ;  /* 0x0000000000027941 */ /* 0x000fea0003800200 */
.L_x_15590:
        /* <DEDUP_REMOVED lines=58> */
.L_x_15588:
[----:B------:R-:W-:Y:S05]  /*5390*/  BSYNC.RECONVERGENT B1 ;  /* 0x0000000000017941 */ /* 0x000fea0003800200 */
.L_x_15587:
[----:B------:R-:W-:Y:S01]  /*53a0*/  P2R R187, PR, RZ, 0x2 ;  /* 0x00000002ffbb7803 */ /* 0x000fe20000000000 */
[----:B------:R-:W-:Y:S01]  /*53b0*/  FMUL.FTZ R226, R226, UR19 ;  /* 0x00000013e2e27c20 */ /* 0x000fe20008410000 */
[----:B------:R-:W-:Y:S01]  /*53c0*/  I2FP.F32.U32 R244, R185 ;  /* 0x000000b900f47245 */ /* 0x000fe20000201000 */
[----:B------:R-:W-:Y:S01]  /*53d0*/  HADD2.F32 R191, -RZ, R191.H1_H1 ;  /* 0x300000bfffbf7230 */ /* 0x000fe20000004100 */
        /* <DEDUP_REMOVED lines=34> */
.L_x_15551:
        /* <DEDUP_REMOVED lines=16> */
.L_x_15595:
        /* <DEDUP_REMOVED lines=13> */
.L_x_15597:
[----:B------:R-:W-:Y:S05]  /*57d0*/  BSYNC.RECONVERGENT B2 ;  /* 0x0000000000027941 */ /* 0x000fea0003800200 */
.L_x_15596:
        /* <DEDUP_REMOVED lines=57> */
.L_x_15594:
[----:B------:R-:W-:Y:S05]  /*5b70*/  BSYNC.RECONVERGENT B1 ;  /* 0x0000000000017941 */ /* 0x000fea0003800200 */
.L_x_15593:
        /* <DEDUP_REMOVED lines=23> */
.L_x_15600:
        /* <DEDUP_REMOVED lines=13> */
.L_x_15602:
[----:B------:R-:W-:Y:S05]  /*5dc0*/  BSYNC.RECONVERGENT B2 ;  /* 0x0000000000027941 */ /* 0x000fea0003800200 */
.L_x_15601:
        /* <DEDUP_REMOVED lines=58> */
.L_x_15599:
[----:B------:R-:W-:Y:S05]  /*6170*/  BSYNC.RECONVERGENT B1 ;  /* 0x0000000000017941 */ /* 0x000fea0003800200 */
.L_x_15598:
[----:B------:R-:W-:Y:S01]  /*6180*/  I2FP.F32.U32 R3, R3 ;  /* 0x0000000300037245 */ /* 0x000fe20000201000 */
[----:B------:R-:W-:Y:S01]  /*6190*/  HADD2.F32 R4, -RZ, R172.H0_H0 ;  /* 0x200000acff047230 */ /* 0x000fe20000004100 */
[----:B------:R-:W-:Y:S01]  /*61a0*/  ISETP.NE.AND P3, PT, R5, 0x1, PT ;  /* 0x000000010500780c */ /* 0x000fe20003f65270 */
[----:B------:R-:W-:Y:S02]  /*61b0*/  BSSY.RECONVERGENT B1, `(.L_x_15603) ;  /* 0x000005c000017945 */ /* 0x000fe40003800200 */
[----:B------:R-:W-:Y:S01]  /*61c0*/  FFMA.FTZ R3, R3, R230, 1.1641532182693481445e-10 ;  /* 0x2f00000003037423 */ /* 0x000fe200000100e6 */
[----:B------:R-:W-:-:S04]  /*61d0*/  FMUL.FTZ R4, R4, R225 ;  /* 0x000000e104047220 */ /* 0x000fc80000410000 */
[----:B------:R-:W-:Y:S02]  /*61e0*/  FSETP.GTU.FTZ.AND P2, PT, R3, R8, PT ;  /* 0x000000080300720b */ /* 0x000fe40003f5c000 */
[----:B------:R-:W-:Y:S01]  /*61f0*/  FSEL R3, R2, RZ, P4 ;  /* 0x000000ff02037208 */ /* 0x000fe20002000000 */
[----:B------:R-:W-:Y:S01]  /*6200*/  IMAD.MOV.U32 R2, RZ, RZ, R234 ;  /* 0x000000ffff027224 */ /* 0x000fe200078e00ea */
        /* <DEDUP_REMOVED lines=14> */
.L_x_15605:
        /* <DEDUP_REMOVED lines=13> */
.L_x_15607:
[----:B------:R-:W-:Y:S05]  /*63c0*/  BSYNC.RECONVERGENT B2 ;  /* 0x0000000000027941 */ /* 0x000fea0003800200 */
.L_x_15606:
        /* <DEDUP_REMOVED lines=58> */
.L_x_15604:
[----:B------:R-:W-:Y:S05]  /*6770*/  BSYNC.RECONVERGENT B1 ;  /* 0x0000000000017941 */ /* 0x000fea0003800200 */
.L_x_15603:
        /* <DEDUP_REMOVED lines=20> */
.L_x_15610:
        /* <DEDUP_REMOVED lines=13> */
.L_x_15612:
[----:B------:R-:W-:Y:S05]  /*6990*/  BSYNC.RECONVERGENT B2 ;  /* 0x0000000000027941 */ /* 0x000fea0003800200 */
.L_x_15611:
        /* <DEDUP_REMOVED lines=58> */
.L_x_15609:
[----:B------:R-:W-:Y:S05]  /*6d40*/  BSYNC.RECONVERGENT B1 ;  /* 0x0000000000017941 */ /* 0x000fea0003800200 */
.L_x_15608:
        /* <DEDUP_REMOVED lines=23> */
.L_x_15615:
        /* <DEDUP_REMOVED lines=13> */
.L_x_15617:
[----:B------:R-:W-:Y:S05]  /*6f90*/  BSYNC.RECONVERGENT B2 ;  /* 0x0000000000027941 */ /* 0x000fea0003800200 */
.L_x_15616:
        /* <DEDUP_REMOVED lines=58> */
.L_x_15614:
[----:B------:R-:W-:Y:S05]  /*7340*/  BSYNC.RECONVERGENT B1 ;  /* 0x0000000000017941 */ /* 0x000fea0003800200 */
.L_x_15613:
        /* <DEDUP_REMOVED lines=20> */
.L_x_15620:
        /* <DEDUP_REMOVED lines=13> */
.L_x_15622:
[----:B------:R-:W-:Y:S05]  /*7560*/  BSYNC.RECONVERGENT B2 ;  /* 0x0000000000027941 */ /* 0x000fea0003800200 */
.L_x_15621:
        /* <DEDUP_REMOVED lines=58> */
.L_x_15619:
[----:B------:R-:W-:Y:S05]  /*7910*/  BSYNC.RECONVERGENT B1 ;  /* 0x0000000000017941 */ /* 0x000fea0003800200 */
.L_x_15618:
        /* <DEDUP_REMOVED lines=23> */
.L_x_15625:
        /* <DEDUP_REMOVED lines=13> */
.L_x_15627:
[----:B------:R-:W-:Y:S05]  /*7b60*/  BSYNC.RECONVERGENT B2 ;  /* 0x0000000000027941 */ /* 0x000fea0003800200 */
.L_x_15626:
        /* <DEDUP_REMOVED lines=58> */
.L_x_15624:
[----:B------:R-:W-:Y:S05]  /*7f10*/  BSYNC.RECONVERGENT B1 ;  /* 0x0000000000017941 */ /* 0x000fea0003800200 */
.L_x_15623:
        /* <DEDUP_REMOVED lines=20> */
.L_x_15630:
        /* <DEDUP_REMOVED lines=13> */
.L_x_15632:
[----:B------:R-:W-:Y:S05]  /*8130*/  BSYNC.RECONVERGENT B2 ;  /* 0x0000000000027941 */ /* 0x000fea0003800200 */
.L_x_15631:
        /* <DEDUP_REMOVED lines=58> */
.L_x_15629:
[----:B------:R-:W-:Y:S05]  /*84e0*/  BSYNC.RECONVERGENT B1 ;  /* 0x0000000000017941 */ /* 0x000fea0003800200 */
.L_x_15628:
        /* <DEDUP_REMOVED lines=23> */
.L_x_15635:
        /* <DEDUP_REMOVED lines=13> */
.L_x_15637:
[----:B------:R-:W-:Y:S05]  /*8730*/  BSYNC.RECONVERGENT B2 ;  /* 0x0000000000027941 */ /* 0x000fea0003800200 */
.L_x_15636:
        /* <DEDUP_REMOVED lines=58> */
.L_x_15634:
[----:B------:R-:W-:Y:S05]  /*8ae0*/  BSYNC.RECONVERGENT B1 ;  /* 0x0000000000017941 */ /* 0x000fea0003800200 */
.L_x_15633:
        /* <DEDUP_REMOVED lines=18> */
.L_x_15640:
        /* <DEDUP_REMOVED lines=13> */
.L_x_15642:
[----:B------:R-:W-:Y:S05]  /*8ce0*/  BSYNC.RECONVERGENT B2 ;  /* 0x0000000000027941 */ /* 0x000fea0003800200 */
.L_x_15641:
        /* <DEDUP_REMOVED lines=58> */
.L_x_15639:
[----:B------:R-:W-:Y:S05]  /*9090*/  BSYNC.RECONVERGENT B1 ;  /* 0x0000000000017941 */ /* 0x000fea0003800200 */
.L_x_15638:
[----:B------:R-:W-:Y:S01]  /*90a0*/  I2FP.F32.U32 R7, R188 ;  /* 0x000000bc00077245 */ /* 0x000fe20000201000 */
[----:B------:R-:W-:Y:S01]  /*90b0*/  HADD2.F32 R6, -RZ, R174.H0_H0 ;  /* 0x200000aeff067230 */ /* 0x000fe20000004100 */
        /* <DEDUP_REMOVED lines=22> */
.L_x_15645:
        /* <DEDUP_REMOVED lines=13> */
.L_x_15647:
[----:B------:R-:W-:Y:S05]  /*92f0*/  BSYNC.RECONVERGENT B2 ;  /* 0x0000000000027941 */ /* 0x000fea0003800200 */
.L_x_15646:
        /* <DEDUP_REMOVED lines=58> */
.L_x_15644:
[----:B------:R-:W-:Y:S05]  /*96a0*/  BSYNC.RECONVERGENT B1 ;  /* 0x0000000000017941 */ /* 0x000fea0003800200 */
.L_x_15643:
        /* <DEDUP_REMOVED lines=18> */
.L_x_15650:
        /* <DEDUP_REMOVED lines=13> */
.L_x_15652:
[----:B------:R-:W-:Y:S05]  /*98a0*/  BSYNC.RECONVERGENT B2 ;  /* 0x0000000000027941 */ /* 0x000fea0003800200 */
.L_x_15651:
        /* <DEDUP_REMOVED lines=58> */
.L_x_15649:
[----:B------:R-:W-:Y:S05]  /*9c50*/  BSYNC.RECONVERGENT B1 ;  /* 0x0000000000017941 */ /* 0x000fea0003800200 */
.L_x_15648:
        /* <DEDUP_REMOVED lines=23> */
.L_x_15655:
        /* <DEDUP_REMOVED lines=13> */
.L_x_15657:
[----:B------:R-:W-:Y:S05]  /*9ea0*/  BSYNC.RECONVERGENT B2 ;  /* 0x0000000000027941 */ /* 0x000fea0003800200 */
.L_x_15656:
        /* <DEDUP_REMOVED lines=58> */
.L_x_15654:
[----:B------:R-:W-:Y:S05]  /*a250*/  BSYNC.RECONVERGENT B1 ;  /* 0x0000000000017941 */ /* 0x000fea0003800200 */
.L_x_15653:
[----:B------:R-:W-:Y:S01]  /*a260*/  ISETP.NE.AND P5, PT, R228, 0x1, PT ;  /* 0x00000001e400780c */ /* 0x000fe20003fa5270 */
[----:B------:R-:W-:Y:S01]  /*a270*/  HADD2.F32 R190, -RZ, R191.H0_H0 ;  /* 0x200000bfffbe7230 */ /* 0x000fe20000004100 */
[----:B------:R-:W-:Y:S01]  /*a280*/  I2FP.F32.U32 R7, R7 ;  /* 0x0000000700077245 */ /* 0x000fe20000201000 */
[----:B------:R-:W-:Y:S01]  /*a290*/  BSSY.RECONVERGENT B1, `(.L_x_15658) ;  /* 0x0000057000017945 */ /* 0x000fe20003800200 */
[----:B------:R-:W-:-:S03]  /*a2a0*/  HFMA2 R229, -RZ, RZ, 0, 1.1920928955078125e-07 ;  /* 0x00000002ffe57431 */ /* 0x000fc600000001ff */
        /* <DEDUP_REMOVED lines=13> */
.L_x_15660:
        /* <DEDUP_REMOVED lines=13> */
.L_x_15662:
[----:B------:R-:W-:Y:S05]  /*a450*/  BSYNC.RECONVERGENT B2 ;  /* 0x0000000000027941 */ /* 0x000fea0003800200 */
.L_x_15661:
        /* <DEDUP_REMOVED lines=58> */
.L_x_15659:
[----:B------:R-:W-:Y:S05]  /*a800*/  BSYNC.RECONVERGENT B1 ;  /* 0x0000000000017941 */ /* 0x000fea0003800200 */
.L_x_15658:
        /* <DEDUP_REMOVED lines=24> */
.L_x_15665:
        /* <DEDUP_REMOVED lines=13> */
.L_x_15667:
[----:B------:R-:W-:Y:S05]  /*aa60*/  BSYNC.RECONVERGENT B2 ;  /* 0x0000000000027941 */ /* 0x000fea0003800200 */
.L_x_15666:
        /* <DEDUP_REMOVED lines=58> */
.L_x_15664:
[----:B------:R-:W-:Y:S05]  /*ae10*/  BSYNC.RECONVERGENT B1 ;  /* 0x0000000000017941 */ /* 0x000fea0003800200 */
.L_x_15663:
        /* <DEDUP_REMOVED lines=18> */
.L_x_15670:
        /* <DEDUP_REMOVED lines=15> */
.L_x_15672:
[----:B------:R-:W-:Y:S05]  /*b030*/  BSYNC.RECONVERGENT B2 ;  /* 0x0000000000027941 */ /* 0x000fea0003800200 */
.L_x_15671:
        /* <DEDUP_REMOVED lines=58> */
.L_x_15669:
[----:B------:R-:W-:Y:S05]  /*b3e0*/  BSYNC.RECONVERGENT B1 ;  /* 0x0000000000017941 */ /* 0x000fea0003800200 */
.L_x_15668:
        /* <DEDUP_REMOVED lines=10> */
.L_x_15592:
        /* <DEDUP_REMOVED lines=44> */
.L_x_15673:
[----:B------:R-:W-:Y:S02]  /*b750*/  IMAD.MOV.U32 R233, RZ, RZ, R224 ;  /* 0x000000ffffe97224 */ /* 0x000fe400078e00e0 */
[----:B------:R-:W-:-:S07]  /*b760*/  VIADD R224, R10, 0x80 ;  /* 0x000000800ae07836 */ /* 0x000fce0000000000 */
.L_x_15550:
[----:B0-----:R-:W-:Y:S05]  /*b770*/  BSYNC.RECONVERGENT B0 ;  /* 0x0000000000007941 */ /* 0x001fea0003800200 */
.L_x_15549:
        /* <DEDUP_REMOVED lines=36> */
.L_x_15679:
        /* <DEDUP_REMOVED lines=13> */
.L_x_15681:
[----:B------:R-:W-:Y:S05]  /*ba90*/  BSYNC.RECONVERGENT B2 ;  /* 0x0000000000027941 */ /* 0x000fea0003800200 */
.L_x_15680:
        /* <DEDUP_REMOVED lines=57> */
.L_x_15678:
[----:B------:R-:W-:Y:S05]  /*be30*/  BSYNC.RECONVERGENT B1 ;  /* 0x0000000000017941 */ /* 0x000fea0003800200 */
.L_x_15677:
[----:B------:R-:W1:Y:S01]  /*be40*/  LDC R8, c[0x0][0x404] ;  /* 0x00010100ff087b82 */ /* 0x000e620000000800 */
[----:B------:R-:W-:Y:S01]  /*be50*/  I2FP.F32.U32 R2, R2 ;  /* 0x0000000200027245 */ /* 0x000fe20000201000 */
[----:B------:R-:W-:Y:S01]  /*be60*/  IMAD.MOV.U32 R227, RZ, RZ, 0x2f800000 ;  /* 0x2f800000ffe37424 */ /* 0x000fe200078e00ff */
[----:B------:R-:W-:Y:S01]  /*be70*/  ISETP.NE.AND P2, PT, R4, 0x1, PT ;  /* 0x000000010400780c */ /* 0x000fe20003f45270 */
[----:B------:R-:W-:Y:S01]  /*be80*/  BSSY.RECONVERGENT B1, `(.L_x_15682) ;  /* 0x000005b000017945 */ /* 0x000fe20003800200 */
[----:B------:R-:W-:Y:S01]  /*be90*/  LOP3.LUT R242, R242, 0xffffffef, RZ, 0xc0, !PT ;  /* 0xffffffeff2f27812 */ /* 0x000fe200078ec0ff */
[----:B------:R-:W-:Y:S01]  /*bea0*/  FFMA.FTZ R3, R2, R227, 1.1641532182693481445e-10 ;  /* 0x2f00000002037423 */ /* 0x000fe200000100e3 */
[----:B-----5:R-:W-:Y:S01]  /*beb0*/  HADD2.F32 R2, -RZ, R196.H0_H0 ;  /* 0x200000c4ff027230 */ /* 0x020fe20000004100 */
[----:B------:R-:W2:Y:S01]  /*bec0*/  LDC R225, c[0x0][0x408] ;  /* 0x00010200ffe17b82 */ /* 0x000ea20000000800 */
[----:B------:R-:W-:Y:S02]  /*bed0*/  IMAD.MOV.U32 R5, RZ, RZ, 0x2 ;  /* 0x00000002ff057424 */ /* 0x000fe400078e00ff */
[----:B-1----:R-:W-:Y:S01]  /*bee0*/  FSETP.LE.FTZ.AND P4, PT, R3, R8, PT ;  /* 0x000000080300720b */ /* 0x002fe20003f93000 */
[----:B------:R-:W-:-:S02]  /*bef0*/  IMAD.MOV.U32 R3, RZ, RZ, R234 ;  /* 0x000000ffff037224 */ /* 0x000fc400078e00ea */
        /* <DEDUP_REMOVED lines=11> */
.L_x_15684:
        /* <DEDUP_REMOVED lines=13> */
.L_x_15686:
[----:B------:R-:W-:Y:S05]  /*c080*/  BSYNC.RECONVERGENT B2 ;  /* 0x0000000000027941 */ /* 0x000fea0003800200 */
.L_x_15685:
        /* <DEDUP_REMOVED lines=57> */
[----:B------:R-:W-:-:S07]  /*c420*/  MOV R226, R6 ;  /* 0x0000000600e27202 */ /* 0x000fce0000000f00 */
.L_x_15683:
[----:B------:R-:W-:Y:S05]  /*c430*/  BSYNC.RECONVERGENT B1 ;  /* 0x0000000000017941 */ /* 0x000fea0003800200 */
.L_x_15682:
[----:B------:R-:W-:Y:S01]  /*c440*/  I2FP.F32.U32 R4, R3 ;  /* 0x0000000300047245 */ /* 0x000fe20000201000 */
[----:B------:R-:W-:Y:S01]  /*c450*/  HADD2.F32 R6, -RZ, R172.H0_H0 ;  /* 0x200000acff067230 */ /* 0x000fe20000004100 */
        /* <DEDUP_REMOVED lines=8> */
[----:B0-----:R-:W-:Y:S02]  /*c4e0*/  FSEL R192, R6, RZ, !P2 ;  /* 0x000000ff06c07208 */ /* 0x001fe40005000000 */
        /* <DEDUP_REMOVED lines=12> */
.L_x_15689:
        /* <DEDUP_REMOVED lines=13> */
.L_x_15691:
[----:B------:R-:W-:Y:S05]  /*c680*/  BSYNC.RECONVERGENT B2 ;  /* 0x0000000000027941 */ /* 0x000fea0003800200 */
.L_x_15690:
        /* <DEDUP_REMOVED lines=58> */
.L_x_15688:
[----:B------:R-:W-:Y:S05]  /*ca30*/  BSYNC.RECONVERGENT B1 ;  /* 0x0000000000017941 */ /* 0x000fea0003800200 */
.L_x_15687:
        /* <DEDUP_REMOVED lines=20> */
.L_x_15694:
        /* <DEDUP_REMOVED lines=13> */
.L_x_15696:
[----:B------:R-:W-:Y:S05]  /*cc50*/  BSYNC.RECONVERGENT B2 ;  /* 0x0000000000027941 */ /* 0x000fea0003800200 */
.L_x_15695:
        /* <DEDUP_REMOVED lines=58> */
.L_x_15693:
[----:B------:R-:W-:Y:S05]  /*d000*/  BSYNC.RECONVERGENT B1 ;  /* 0x0000000000017941 */ /* 0x000fea0003800200 */
.L_x_15692:
[----:B------:R-:W-:Y:S01]  /*d010*/  I2FP.F32.U32 R2, R2 ;  /* 0x0000000200027245 */ /* 0x000fe20000201000 */
[----:B------:R-:W-:Y:S01]  /*d020*/  HADD2.F32 R4, -RZ, R172.H1_H1 ;  /* 0x300000acff047230 */ /* 0x000fe20000004100 */
[----:B------:R-:W-:Y:S01]  /*d030*/  BSSY.RECONVERGENT B1, `(.L_x_15697) ;  /* 0x000005d000017945 */ /* 0x000fe20003800200 */
[----:B------:R-:W-:Y:S02]  /*d040*/  IMAD.MOV.U32 R6, RZ, RZ, 0x2 ;  /* 0x00000002ff067424 */ /* 0x000fe400078e00ff */
[----:B------:R-:W-:Y:S01]  /*d050*/  FFMA.FTZ R3, R2, R227, 1.1641532182693481445e-10 ;  /* 0x2f00000002037423 */ /* 0x000fe200000100e3 */
[----:B------:R-:W-:Y:S01]  /*d060*/  FMUL.FTZ R2, R4, R225 ;  /* 0x000000e104027220 */ /* 0x000fe20000410000 */
[----:B------:R-:W-:-:S03]  /*d070*/  FSEL R4, R193, RZ, P4 ;  /* 0x000000ffc1047208 */ /* 0x000fc60002000000 */
        /* <DEDUP_REMOVED lines=16> */
.L_x_15699:
        /* <DEDUP_REMOVED lines=13> */
.L_x_15701:
[----:B------:R-:W-:Y:S05]  /*d250*/  BSYNC.RECONVERGENT B2 ;  /* 0x0000000000027941 */ /* 0x000fea0003800200 */
.L_x_15700:
        /* <DEDUP_REMOVED lines=58> */
.L_x_15698:
[----:B------:R-:W-:Y:S05]  /*d600*/  BSYNC.RECONVERGENT B1 ;  /* 0x0000000000017941 */ /* 0x000fea0003800200 */
.L_x_15697:
[----:B------:R-:W-:Y:S01]  /*d610*/  I2FP.F32.U32 R4, R3 ;  /* 0x0000000300047245 */ /* 0x000fe20000201000 */
[----:B------:R-:W-:Y:S01]  /*d620*/  BSSY.RECONVERGENT B1, `(.L_x_15702) ;  /* 0x000005b000017945 */ /* 0x000fe20003800200 */
[----:B------:R-:W-:Y:S01]  /*d630*/  ISETP.NE.AND P2, PT, R6, 0x1, PT ;  /* 0x000000010600780c */ /* 0x000fe20003f45270 */
[----:B------:R-:W-:Y:S01]  /*d640*/  IMAD.MOV.U32 R7, RZ, RZ, 0x2 ;  /* 0x00000002ff077424 */ /* 0x000fe200078e00ff */
[----:B------:R-:W-:Y:S01]  /*d650*/  LOP3.LUT R242, R242, 0xfffffffb, RZ, 0xc0, !PT ;  /* 0xfffffffbf2f27812 */ /* 0x000fe200078ec0ff */
[----:B------:R-:W-:Y:S01]  /*d660*/  FFMA.FTZ R3, R4, R227, 1.1641532182693481445e-10 ;  /* 0x2f00000004037423 */ /* 0x000fe200000100e3 */
[----:B------:R-:W-:Y:S02]  /*d670*/  HADD2.F32 R4, -RZ, R197.H0_H0 ;  /* 0x200000c5ff047230 */ /* 0x000fe40000004100 */
        /* <DEDUP_REMOVED lines=13> */
.L_x_15704:
        /* <DEDUP_REMOVED lines=13> */
.L_x_15706:
[----:B------:R-:W-:Y:S05]  /*d820*/  BSYNC.RECONVERGENT B2 ;  /* 0x0000000000027941 */ /* 0x000fea0003800200 */
.L_x_15705:
        /* <DEDUP_REMOVED lines=58> */
.L_x_15703:
[----:B------:R-:W-:Y:S05]  /*dbd0*/  BSYNC.RECONVERGENT B1 ;  /* 0x0000000000017941 */ /* 0x000fea0003800200 */
.L_x_15702:
[----:B------:R-:W-:Y:S01]  /*dbe0*/  I2FP.F32.U32 R4, R5 ;  /* 0x0000000500047245 */ /* 0x000fe20000201000 */
[----:B------:R-:W-:Y:S01]  /*dbf0*/  HADD2.F32 R6, -RZ, R173.H0_H0 ;  /* 0x200000adff067230 */ /* 0x000fe20000004100 */
        /* <DEDUP_REMOVED lines=22> */
.L_x_15709:
        /* <DEDUP_REMOVED lines=13> */
.L_x_15711:
[----:B------:R-:W-:Y:S05]  /*de30*/  BSYNC.RECONVERGENT B2 ;  /* 0x0000000000027941 */ /* 0x000fea0003800200 */
.L_x_15710:
        /* <DEDUP_REMOVED lines=58> */
.L_x_15708:
[----:B------:R-:W-:Y:S05]  /*e1e0*/  BSYNC.RECONVERGENT B1 ;  /* 0x0000000000017941 */ /* 0x000fea0003800200 */
.L_x_15707:
        /* <DEDUP_REMOVED lines=20> */
.L_x_15714:
        /* <DEDUP_REMOVED lines=13> */
.L_x_15716:
[----:B------:R-:W-:Y:S05]  /*e400*/  BSYNC.RECONVERGENT B2 ;  /* 0x0000000000027941 */ /* 0x000fea0003800200 */
.L_x_15715:
        /* <DEDUP_REMOVED lines=58> */
.L_x_15713:
[----:B------:R-:W-:Y:S05]  /*e7b0*/  BSYNC.RECONVERGENT B1 ;  /* 0x0000000000017941 */ /* 0x000fea0003800200 */
.L_x_15712:
        /* <DEDUP_REMOVED lines=23> */
.L_x_15719:
        /* <DEDUP_REMOVED lines=13> */
.L_x_15721:
[----:B------:R-:W-:Y:S05]  /*ea00*/  BSYNC.RECONVERGENT B2 ;  /* 0x0000000000027941 */ /* 0x000fea0003800200 */
.L_x_15720:
        /* <DEDUP_REMOVED lines=58> */
.L_x_15718:
[----:B------:R-:W-:Y:S05]  /*edb0*/  BSYNC.RECONVERGENT B1 ;  /* 0x0000000000017941 */ /* 0x000fea0003800200 */
.L_x_15717:
[----:B------:R-:W-:Y:S01]  /*edc0*/  ISETP.NE.AND P3, PT, R228, 0x1, PT ;  /* 0x00000001e400780c */ /* 0x000fe20003f65270 */
[----:B------:R-:W-:Y:S01]  /*edd0*/  HADD2.F32 R196, -RZ, R198.H0_H0 ;  /* 0x200000c6ffc47230 */ /* 0x000fe20000004100 */
[----:B------:R-:W-:Y:S01]  /*ede0*/  I2FP.F32.U32 R6, R5 ;  /* 0x0000000500067245 */ /* 0x000fe20000201000 */
[----:B------:R-:W-:Y:S01]  /*edf0*/  BSSY.RECONVERGENT B1, `(.L_x_15722) ;  /* 0x0000057000017945 */ /* 0x000fe20003800200 */
        /* <DEDUP_REMOVED lines=14> */
.L_x_15724:
        /* <DEDUP_REMOVED lines=13> */
.L_x_15726:
[----:B------:R-:W-:Y:S05]  /*efb0*/  BSYNC.RECONVERGENT B2 ;  /* 0x0000000000027941 */ /* 0x000fea0003800200 */
.L_x_15725:
        /* <DEDUP_REMOVED lines=58> */
.L_x_15723:
[----:B------:R-:W-:Y:S05]  /*f360*/  BSYNC.RECONVERGENT B1 ;  /* 0x0000000000017941 */ /* 0x000fea0003800200 */
.L_x_15722:
        /* <DEDUP_REMOVED lines=24> */
.L_x_15729:
        /* <DEDUP_REMOVED lines=13> */
.L_x_15731:
[----:B------:R-:W-:Y:S05]  /*f5c0*/  BSYNC.RECONVERGENT B2 ;  /* 0x0000000000027941 */ /* 0x000fea0003800200 */
.L_x_15730:
        /* <DEDUP_REMOVED lines=58> */
.L_x_15728:
[----:B------:R-:W-:Y:S05]  /*f970*/  BSYNC.RECONVERGENT B1 ;  /* 0x0000000000017941 */ /* 0x000fea0003800200 */
.L_x_15727:
[----:B------:R-:W-:Y:S01]  /*f980*/  ISETP.NE.AND P4, PT, R228, 0x1, PT ;  /* 0x00000001e400780c */ /* 0x000fe20003f85270 */
[----:B------:R-:W-:Y:S01]  /*f990*/  HADD2.F32 R198, -RZ, R198.H1_H1 ;  /* 0x300000c6ffc67230 */ /* 0x000fe20000004100 */
        /* <DEDUP_REMOVED lines=16> */
.L_x_15734:
        /* <DEDUP_REMOVED lines=13> */
.L_x_15736:
[----:B------:R-:W-:Y:S05]  /*fb70*/  BSYNC.RECONVERGENT B2 ;  /* 0x0000000000027941 */ /* 0x000fea0003800200 */
.L_x_15735:
        /* <DEDUP_REMOVED lines=57> */
[----:B------:R-:W-:-:S07]  /*ff10*/  MOV R226, R6 ;  /* 0x0000000600e27202 */ /* 0x000fce0000000f00 */
.L_x_15733:
[----:B------:R-:W-:Y:S05]  /*ff20*/  BSYNC.RECONVERGENT B1 ;  /* 0x0000000000017941 */ /* 0x000fea0003800200 */
.L_x_15732:
[----:B------:R-:W-:Y:S01]  /*ff30*/  I2FP.F32.U32 R6, R198 ;  /* 0x000000c600067245 */ /* 0x000fe20000201000 */
[----:B------:R-:W-:Y:S01]  /*ff40*/  BSSY.RECONVERGENT B1, `(.L_x_15737) ;  /* 0x000005e000017945 */ /* 0x000fe20003800200 */
[----:B------:R-:W-:Y:S01]  /*ff50*/  FSEL R198, R197, RZ, P3 ;  /* 0x000000ffc5c67208 */ /* 0x000fe20001800000 */
[----:B------:R-:W-:Y:S02]  /*ff60*/  IMAD.MOV.U32 R230, RZ, RZ, 0x2 ;  /* 0x00000002ffe67424 */ /* 0x000fe400078e00ff */
        /* <DEDUP_REMOVED lines=19> */
.L_x_15739:
        /* <DEDUP_REMOVED lines=13> */
.L_x_15741:
[----:B------:R-:W-:Y:S05]  /*10170*/  BSYNC.RECONVERGENT B2 ;  /* 0x0000000000027941 */ /* 0x000fea0003800200 */
.L_x_15740:
        /* <DEDUP_REMOVED lines=58> */
.L_x_15738:
[----:B------:R-:W-:Y:S05]  /*10520*/  BSYNC.RECONVERGENT B1 ;  /* 0x0000000000017941 */ /* 0x000fea0003800200 */
.L_x_15737:
        /* <DEDUP_REMOVED lines=18> */
.L_x_15744:
        /* <DEDUP_REMOVED lines=13> */
.L_x_15746:
[----:B------:R-:W-:Y:S05]  /*10720*/  BSYNC.RECONVERGENT B2 ;  /* 0x0000000000027941 */ /* 0x000fea0003800200 */
.L_x_15745:
        /* <DEDUP_REMOVED lines=58> */
.L_x_15743:
[----:B------:R-:W-:Y:S05]  /*10ad0*/  BSYNC.RECONVERGENT B1 ;  /* 0x0000000000017941 */ /* 0x000fea0003800200 */
.L_x_15742:
[----:B------:R-:W-:Y:S01]  /*10ae0*/  I2FP.F32.U32 R198, R198 ;  /* 0x000000c600c67245 */ /* 0x000fe20000201000 */
[----:B------:R-:W-:Y:S01]  /*10af0*/  BSSY.RECONVERGENT B1, `(.L_x_15747) ;  /* 0x000005f000017945 */ /* 0x000fe20003800200 */
[----:B------:R-:W-:Y:S01]  /*10b00*/  FSEL R7, R7, RZ, P4 ;  /* 0x000000ff07077208 */ /* 0x000fe20002000000 */
[----:B------:R-:W-:Y:S02]  /*10b10*/  IMAD.MOV.U32 R233, RZ, RZ, 0x2 ;  /* 0x00000002ffe97424 */ /* 0x000fe400078e00ff */
[----:B------:R-:W-:Y:S01]  /*10b20*/  FFMA.FTZ R229, R198, R227, 1.1641532182693481445e-10 ;  /* 0x2f000000c6e57423 */ /* 0x000fe200000100e3 */
[----:B------:R-:W-:-:S04]  /*10b30*/  HADD2.F32 R198, -RZ, R175.H0_H0 ;  /* 0x200000afffc67230 */ /* 0x000fc80000004100 */
        /* <DEDUP_REMOVED lines=18> */
.L_x_15749:
        /* <DEDUP_REMOVED lines=13> */
.L_x_15751:
[----:B------:R-:W-:Y:S05]  /*10d30*/  BSYNC.RECONVERGENT B2 ;  /* 0x0000000000027941 */ /* 0x000fea0003800200 */
.L_x_15750:
        /* <DEDUP_REMOVED lines=58> */
.L_x_15748:
[----:B------:R-:W-:Y:S05]  /*110e0*/  BSYNC.RECONVERGENT B1 ;  /* 0x0000000000017941 */ /* 0x000fea0003800200 */
.L_x_15747:
        /* <DEDUP_REMOVED lines=18> */
.L_x_15754:
        /* <DEDUP_REMOVED lines=15> */
.L_x_15756:
[----:B------:R-:W-:Y:S05]  /*11300*/  BSYNC.RECONVERGENT B2 ;  /* 0x0000000000027941 */ /* 0x000fea0003800200 */
.L_x_15755:
        /* <DEDUP_REMOVED lines=58> */
.L_x_15753:
[----:B------:R-:W-:Y:S05]  /*116b0*/  BSYNC.RECONVERGENT B1 ;  /* 0x0000000000017941 */ /* 0x000fea0003800200 */
.L_x_15752:
[----:B------:R-:W-:-:S05]  /*116c0*/  I2FP.F32.U32 R228, R230 ;  /* 0x000000e600e47245 */ /* 0x000fca0000201000 */
[----:B------:R-:W-:Y:S01]  /*116d0*/  FFMA.FTZ R227, R228, R227, 1.1641532182693481445e-10 ;  /* 0x2f000000e4e37423 */ /* 0x000fe200000100e3 */
[----:B------:R-:W-:-:S04]  /*116e0*/  HADD2.F32 R228, -RZ, R175.H1_H1 ;  /* 0x300000afffe47230 */ /* 0x000fc80000004100 */
        /* <DEDUP_REMOVED lines=8> */
.L_x_15676:
        /* <DEDUP_REMOVED lines=16> */
.L_x_15760:
        /* <DEDUP_REMOVED lines=13> */
.L_x_15762:
[----:B------:R-:W-:Y:S05]  /*11940*/  BSYNC.RECONVERGENT B2 ;  /* 0x0000000000027941 */ /* 0x000fea0003800200 */
.L_x_15761:
        /* <DEDUP_REMOVED lines=57> */
.L_x_15759:
[----:B------:R-:W-:Y:S05]  /*11ce0*/  BSYNC.RECONVERGENT B1 ;  /* 0x0000000000017941 */ /* 0x000fea0003800200 */
.L_x_15758:
        /* <DEDUP_REMOVED lines=21> */
.L_x_15765:
        /* <DEDUP_REMOVED lines=13> */
.L_x_15767:
[----:B------:R-:W-:Y:S05]  /*11f10*/  BSYNC.RECONVERGENT B2 ;  /* 0x0000000000027941 */ /* 0x000fea0003800200 */
.L_x_15766:
        /* <DEDUP_REMOVED lines=58> */
.L_x_15764:
[----:B------:R-:W-:Y:S05]  /*122c0*/  BSYNC.RECONVERGENT B1 ;  /* 0x0000000000017941 */ /* 0x000fea0003800200 */
.L_x_15763:
        /* <DEDUP_REMOVED lines=19> */
.L_x_15770:
        /* <DEDUP_REMOVED lines=13> */
.L_x_15772:
[----:B------:R-:W-:Y:S05]  /*124d0*/  BSYNC.RECONVERGENT B2 ;  /* 0x0000000000027941 */ /* 0x000fea0003800200 */
.L_x_15771:
        /* <DEDUP_REMOVED lines=58> */
.L_x_15769:
[----:B------:R-:W-:Y:S05]  /*12880*/  BSYNC.RECONVERGENT B1 ;  /* 0x0000000000017941 */ /* 0x000fea0003800200 */
.L_x_15768:
[----:B------:R-:W-:Y:S01]  /*12890*/  I2FP.F32.U32 R193, R193 ;  /* 0x000000c100c17245 */ /* 0x000fe20000201000 */
[----:B------:R-:W-:Y:S01]  /*128a0*/  BSSY.RECONVERGENT B1, `(.L_x_15773) ;  /* 0x000005a000017945 */ /* 0x000fe20003800200 */
[----:B------:R-:W-:Y:S01]  /*128b0*/  LOP3.LUT R242, R242, 0xfffffffb, RZ, 0xc0, !PT ;  /* 0xfffffffbf2f27812 */ /* 0x000fe200078ec0ff */
[----:B------:R-:W-:Y:S02]  /*128c0*/  HADD2.F32 R229, -RZ, R197.H0_H0 ;  /* 0x200000c5ffe57230 */ /* 0x000fe40000004100 */
        /* <DEDUP_REMOVED lines=15> */
.L_x_15775:
        /* <DEDUP_REMOVED lines=13> */
.L_x_15777:
[----:B------:R-:W-:Y:S05]  /*12a90*/  BSYNC.RECONVERGENT B2 ;  /* 0x0000000000027941 */ /* 0x000fea0003800200 */
.L_x_15776:
        /* <DEDUP_REMOVED lines=58> */
.L_x_15774:
[----:B------:R-:W-:Y:S05]  /*12e40*/  BSYNC.RECONVERGENT B1 ;  /* 0x0000000000017941 */ /* 0x000fea0003800200 */
.L_x_15773:
        /* <DEDUP_REMOVED lines=19> */
.L_x_15780:
        /* <DEDUP_REMOVED lines=13> */
.L_x_15782:
[----:B------:R-:W-:Y:S05]  /*13050*/  BSYNC.RECONVERGENT B2 ;  /* 0x0000000000027941 */ /* 0x000fea0003800200 */
.L_x_15781:
        /* <DEDUP_REMOVED lines=58> */
.L_x_15779:
[----:B------:R-:W-:Y:S05]  /*13400*/  BSYNC.RECONVERGENT B1 ;  /* 0x0000000000017941 */ /* 0x000fea0003800200 */
.L_x_15778:
        /* <DEDUP_REMOVED lines=17> */
.L_x_15785:
        /* <DEDUP_REMOVED lines=13> */
.L_x_15787:
[----:B------:R-:W-:Y:S05]  /*135f0*/  BSYNC.RECONVERGENT B2 ;  /* 0x0000000000027941 */ /* 0x000fea0003800200 */
.L_x_15786:
        /* <DEDUP_REMOVED lines=58> */
.L_x_15784:
[----:B------:R-:W-:Y:S05]  /*139a0*/  BSYNC.RECONVERGENT B1 ;  /* 0x0000000000017941 */ /* 0x000fea0003800200 */
.L_x_15783:
        /* <DEDUP_REMOVED lines=17> */
.L_x_15790:
        /* <DEDUP_REMOVED lines=13> */
.L_x_15792:
[----:B------:R-:W-:Y:S05]  /*13b90*/  BSYNC.RECONVERGENT B2 ;  /* 0x0000000000027941 */ /* 0x000fea0003800200 */
.L_x_15791:
        /* <DEDUP_REMOVED lines=58> */
.L_x_15789:
[----:B------:R-:W-:Y:S05]  /*13f40*/  BSYNC.RECONVERGENT B1 ;  /* 0x0000000000017941 */ /* 0x000fea0003800200 */
.L_x_15788:
        /* <DEDUP_REMOVED lines=17> */
.L_x_15795:
        /* <DEDUP_REMOVED lines=13> */
.L_x_15797:
[----:B------:R-:W-:Y:S05]  /*14130*/  BSYNC.RECONVERGENT B2 ;  /* 0x0000000000027941 */ /* 0x000fea0003800200 */
.L_x_15796:
        /* <DEDUP_REMOVED lines=58> */
.L_x_15794:
[----:B------:R-:W-:Y:S05]  /*144e0*/  BSYNC.RECONVERGENT B1 ;  /* 0x0000000000017941 */ /* 0x000fea0003800200 */
.L_x_15793:
        /* <DEDUP_REMOVED lines=37> */
.L_x_15757:
        /* <DEDUP_REMOVED lines=44> */
.L_x_15798:
[----:B------:R-:W-:Y:S01]  /*14a00*/  IMAD.MOV.U32 R233, RZ, RZ, R226 ;  /* 0x000000ffffe97224 */ /* 0x000fe200078e00e2 */
[----:B------:R-:W-:-:S07]  /*14a10*/  IADD3 R224, PT, PT, R224, 0x80, RZ ;  /* 0x00000080e0e07810 */ /* 0x000fce0007ffe0ff */
.L_x_15675:
[----:B------:R-:W-:Y:S05]  /*14a20*/  BSYNC.RECONVERGENT B0 ;  /* 0x0000000000007941 */ /* 0x000fea0003800200 */
.L_x_15674:
        /* <DEDUP_REMOVED lines=36> */
.L_x_15804:
        /* <DEDUP_REMOVED lines=13> */
.L_x_15806:
[----:B------:R-:W-:Y:S05]  /*14d40*/  BSYNC.RECONVERGENT B2 ;  /* 0x0000000000027941 */ /* 0x000fea0003800200 */
.L_x_15805:
        /* <DEDUP_REMOVED lines=57> */
.L_x_15803:
[----:B------:R-:W-:Y:S05]  /*150e0*/  BSYNC.RECONVERGENT B1 ;  /* 0x0000000000017941 */ /* 0x000fea0003800200 */
.L_x_15802:
        /* <DEDUP_REMOVED lines=8> */
[----:B------:R-:W3:Y:S01]  /*15170*/  LDC R225, c[0x0][0x408] ;  /* 0x00010200ffe17b82 */ /* 0x000ee20000000800 */
[----:B------:R-:W-:Y:S02]  /*15180*/  IMAD.MOV.U32 R5, RZ, RZ, 0x2 ;  /* 0x00000002ff057424 */ /* 0x000fe400078e00ff */
        /* <DEDUP_REMOVED lines=13> */
.L_x_15809:
[----:B------:R-:W-:Y:S01]  /*15260*/  VIADD R240, R240, 0x1 ;  /* 0x00000001f0f07836 */ /* 0x000fe20000000000 */
[----:B------:R-:W-:Y:S03]  /*15270*/  BSSY.RECONVERGENT B2, `(.L_x_15810) ;  /* 0x000000c000027945 */ /* 0x000fe60003800200 */
        /* <DEDUP_REMOVED lines=11> */
.L_x_15811:
[----:B------:R-:W-:Y:S05]  /*15330*/  BSYNC.RECONVERGENT B2 ;  /* 0x0000000000027941 */ /* 0x000fea0003800200 */
.L_x_15810:
        /* <DEDUP_REMOVED lines=39> */
[----:B0-----:R-:W-:Y:S01]  /*155b0*/  LOP3.LUT R228, R4, UR4, R203, 0x96, !PT ;  /* 0x0000000404e47c12 */ /* 0x001fe2000f8e96cb */
        /* <DEDUP_REMOVED lines=18> */
.L_x_15808:
[----:B------:R-:W-:Y:S05]  /*156e0*/  BSYNC.RECONVERGENT B1 ;  /* 0x0000000000017941 */ /* 0x000fea0003800200 */
.L_x_15807:
[----:B------:R-:W-:Y:S01]  /*156f0*/  I2FP.F32.U32 R4, R3 ;  /* 0x0000000300047245 */ /* 0x000fe20000201000 */
[----:B------:R-:W-:Y:S01]  /*15700*/  HADD2.F32 R6, -RZ, R172.H0_H0 ;  /* 0x200000acff067230 */ /* 0x000fe20000004100 */
[----:B------:R-:W-:Y:S03]  /*15710*/  BSSY.RECONVERGENT B1, `(.L_x_15812) ;  /* 0x000005d000017945 */ /* 0x000fe60003800200 */
[----:B------:R-:W-:Y:S01]  /*15720*/  FFMA.FTZ R3, R4, R227, 1.1641532182693481445e-10 ;  /* 0x2f00000004037423 */ /* 0x000fe200000100e3 */
[----:B------:R-:W-:Y:S01]  /*15730*/  FMUL.FTZ R6, R6, R225 ;  /* 0x000000e106067220 */ /* 0x000fe20000410000 */
[----:B------:R-:W-:-:S03]  /*15740*/  HFMA2 R4, -RZ, RZ, 0, 1.1920928955078125e-07 ;  /* 0x00000002ff047431 */ /* 0x000fc600000001ff */
[----:B------:R-:W-:Y:S02]  /*15750*/  FSETP.GTU.FTZ.AND P2, PT, R3, R8, PT ;  /* 0x000000080300720b */ /* 0x000fe40003f5c000 */
[----:B------:R-:W-:Y:S01]  /*15760*/  FSEL R3, R2, RZ, P4 ;  /* 0x000000ff02037208 */ /* 0x000fe20002000000 */
[----:B------:R-:W-:Y:S01]  /*15770*/  IMAD.MOV.U32 R2, RZ, RZ, R234 ;  /* 0x000000ffff027224 */ /* 0x000fe200078e00ea */
[----:B--2---:R-:W-:Y:S02]  /*15780*/  FSEL R200, R6, RZ, !P2 ;  /* 0x000000ff06c87208 */ /* 0x004fe40005000000 */
        /* <DEDUP_REMOVED lines=13> */
.L_x_15814:
        /* <DEDUP_REMOVED lines=13> */
.L_x_15816:
[----:B------:R-:W-:Y:S05]  /*15930*/  BSYNC.RECONVERGENT B2 ;  /* 0x0000000000027941 */ /* 0x000fea0003800200 */
.L_x_15815:
        /* <DEDUP_REMOVED lines=44> */
[----:B0-----:R-:W-:Y:S01]  /*15c00*/  LOP3.LUT R228, R2, UR5, R203, 0x96, !PT ;  /* 0x0000000502e47c12 */ /* 0x001fe2000f8e96cb */
        /* <DEDUP_REMOVED lines=12> */
[----:B------:R-:W-:-:S07]  /*15cd0*/  HFMA2 R4, -RZ, RZ, 0, 0 ;  /* 0x00000000ff047431 */ /* 0x000fce00000001ff */
.L_x_15813:
[----:B------:R-:W-:Y:S05]  /*15ce0*/  BSYNC.RECONVERGENT B1 ;  /* 0x0000000000017941 */ /* 0x000fea0003800200 */
.L_x_15812:
        /* <DEDUP_REMOVED lines=20> */
.L_x_15819:
        /* <DEDUP_REMOVED lines=13> */
.L_x_15821:
[----:B------:R-:W-:Y:S05]  /*15f00*/  BSYNC.RECONVERGENT B2 ;  /* 0x0000000000027941 */ /* 0x000fea0003800200 */
.L_x_15820:
        /* <DEDUP_REMOVED lines=58> */
.L_x_15818:
[----:B------:R-:W-:Y:S05]  /*162b0*/  BSYNC.RECONVERGENT B1 ;  /* 0x0000000000017941 */ /* 0x000fea0003800200 */
.L_x_15817:
        /* <DEDUP_REMOVED lines=23> */
.L_x_15824:
        /* <DEDUP_REMOVED lines=13> */
.L_x_15826:
[----:B------:R-:W-:Y:S05]  /*16500*/  BSYNC.RECONVERGENT B2 ;  /* 0x0000000000027941 */ /* 0x000fea0003800200 */
.L_x_15825:
        /* <DEDUP_REMOVED lines=58> */
.L_x_15823:
[----:B------:R-:W-:Y:S05]  /*168b0*/  BSYNC.RECONVERGENT B1 ;  /* 0x0000000000017941 */ /* 0x000fea0003800200 */
.L_x_15822:
        /* <DEDUP_REMOVED lines=20> */
.L_x_15829:
        /* <DEDUP_REMOVED lines=13> */
.L_x_15831:
[----:B------:R-:W-:Y:S05]  /*16ad0*/  BSYNC.RECONVERGENT B2 ;  /* 0x0000000000027941 */ /* 0x000fea0003800200 */
.L_x_15830:
        /* <DEDUP_REMOVED lines=58> */
.L_x_15828:
[----:B------:R-:W-:Y:S05]  /*16e80*/  BSYNC.RECONVERGENT B1 ;  /* 0x0000000000017941 */ /* 0x000fea0003800200 */
.L_x_15827:
        /* <DEDUP_REMOVED lines=24> */
.L_x_15834:
        /* <DEDUP_REMOVED lines=13> */
.L_x_15836:
[----:B------:R-:W-:Y:S05]  /*170e0*/  BSYNC.RECONVERGENT B2 ;  /* 0x0000000000027941 */ /* 0x000fea0003800200 */
.L_x_15835:
        /* <DEDUP_REMOVED lines=58> */
.L_x_15833:
[----:B------:R-:W-:Y:S05]  /*17490*/  BSYNC.RECONVERGENT B1 ;  /* 0x0000000000017941 */ /* 0x000fea0003800200 */
.L_x_15832:
        /* <DEDUP_REMOVED lines=20> */
.L_x_15839:
        /* <DEDUP_REMOVED lines=13> */
.L_x_15841:
[----:B------:R-:W-:Y:S05]  /*176b0*/  BSYNC.RECONVERGENT B2 ;  /* 0x0000000000027941 */ /* 0x000fea0003800200 */
.L_x_15840:
        /* <DEDUP_REMOVED lines=58> */
.L_x_15838:
[----:B------:R-:W-:Y:S05]  /*17a60*/  BSYNC.RECONVERGENT B1 ;  /* 0x0000000000017941 */ /* 0x000fea0003800200 */
.L_x_15837:
[----:B------:R-:W-:Y:S01]  /*17a70*/  I2FP.F32.U32 R4, R7 ;  /* 0x0000000700047245 */ /* 0x000fe20000201000 */
[----:B------:R-:W-:Y:S01]  /*17a80*/  HADD2.F32 R6, -RZ, R173.H1_H1 ;  /* 0x300000adff067230 */ /* 0x000fe20000004100 */
[----:B------:R-:W-:Y:S01]  /*17a90*/  BSSY.RECONVERGENT B1, `(.L_x_15842) ;  /* 0x000005d000017945 */ /* 0x000fe20003800200 */
[----:B0-----:R-:W-:Y:S02]  /*17aa0*/  HFMA2 R228, -RZ, RZ, 0, 1.1920928955078125e-07 ;  /* 0x00000002ffe47431 */ /* 0x001fe400000001ff */
        /* <DEDUP_REMOVED lines=19> */
.L_x_15844:
        /* <DEDUP_REMOVED lines=13> */
.L_x_15846:
[----:B------:R-:W-:Y:S05]  /*17cb0*/  BSYNC.RECONVERGENT B2 ;  /* 0x0000000000027941 */ /* 0x000fea0003800200 */
.L_x_15845:
        /* <DEDUP_REMOVED lines=58> */
.L_x_15843:
[----:B------:R-:W-:Y:S05]  /*18060*/  BSYNC.RECONVERGENT B1 ;  /* 0x0000000000017941 */ /* 0x000fea0003800200 */
.L_x_15842:
        /* <DEDUP_REMOVED lines=18> */
.L_x_15849:
        /* <DEDUP_REMOVED lines=13> */
.L_x_15851:
[----:B------:R-:W-:Y:S05]  /*18260*/  BSYNC.RECONVERGENT B2 ;  /* 0x0000000000027941 */ /* 0x000fea0003800200 */
.L_x_15850:
        /* <DEDUP_REMOVED lines=58> */
.L_x_15848:
[----:B------:R-:W-:Y:S05]  /*18610*/  BSYNC.RECONVERGENT B1 ;  /* 0x0000000000017941 */ /* 0x000fea0003800200 */
.L_x_15847:
[----:B------:R-:W-:Y:S01]  /*18620*/  I2FP.F32.U32 R6, R204 ;  /* 0x000000cc00067245 */ /* 0x000fe20000201000 */
[----:B------:R-:W-:Y:S01]  /*18630*/  HADD2.F32 R204, -RZ, R174.H0_H0 ;  /* 0x200000aeffcc7230 */ /* 0x000fe20000004100 */
[----:B------:R-:W-:Y:S01]  /*18640*/  FSEL R5, R5, RZ, P2 ;  /* 0x000000ff05057208 */ /* 0x000fe20001000000 */
        /* <DEDUP_REMOVED lines=21> */
.L_x_15854:
        /* <DEDUP_REMOVED lines=13> */
.L_x_15856:
[----:B------:R-:W-:Y:S05]  /*18870*/  BSYNC.RECONVERGENT B2 ;  /* 0x0000000000027941 */ /* 0x000fea0003800200 */
.L_x_15855:
        /* <DEDUP_REMOVED lines=58> */
.L_x_15853:
[----:B------:R-:W-:Y:S05]  /*18c20*/  BSYNC.RECONVERGENT B1 ;  /* 0x0000000000017941 */ /* 0x000fea0003800200 */
.L_x_15852:
        /* <DEDUP_REMOVED lines=18> */
.L_x_15859:
        /* <DEDUP_REMOVED lines=13> */
.L_x_15861:
[----:B------:R-:W-:Y:S05]  /*18e20*/  BSYNC.RECONVERGENT B2 ;  /* 0x0000000000027941 */ /* 0x000fea0003800200 */
.L_x_15860:
        /* <DEDUP_REMOVED lines=58> */
.L_x_15858:
[----:B------:R-:W-:Y:S05]  /*191d0*/  BSYNC.RECONVERGENT B1 ;  /* 0x0000000000017941 */ /* 0x000fea0003800200 */
.L_x_15857:
        /* <DEDUP_REMOVED lines=23> */
.L_x_15864:
        /* <DEDUP_REMOVED lines=13> */
.L_x_15866:
[----:B------:R-:W-:Y:S05]  /*19420*/  BSYNC.RECONVERGENT B2 ;  /* 0x0000000000027941 */ /* 0x000fea0003800200 */
.L_x_15865:
        /* <DEDUP_REMOVED lines=58> */
.L_x_15863:
[----:B------:R-:W-:Y:S05]  /*197d0*/  BSYNC.RECONVERGENT B1 ;  /* 0x0000000000017941 */ /* 0x000fea0003800200 */
.L_x_15862:
        /* <DEDUP_REMOVED lines=18> */
.L_x_15869:
        /* <DEDUP_REMOVED lines=13> */
.L_x_15871:
[----:B------:R-:W-:Y:S05]  /*199d0*/  BSYNC.RECONVERGENT B2 ;  /* 0x0000000000027941 */ /* 0x000fea0003800200 */
.L_x_15870:
        /* <DEDUP_REMOVED lines=58> */
.L_x_15868:
[----:B------:R-:W-:Y:S05]  /*19d80*/  BSYNC.RECONVERGENT B1 ;  /* 0x0000000000017941 */ /* 0x000fea0003800200 */
.L_x_15867:
[----:B------:R-:W-:Y:S01]  /*19d90*/  I2FP.F32.U32 R206, R206 ;  /* 0x000000ce00ce7245 */ /* 0x000fe20000201000 */
[----:B------:R-:W-:Y:S01]  /*19da0*/  BSSY.RECONVERGENT B1, `(.L_x_15872) ;  /* 0x000005f000017945 */ /* 0x000fe20003800200 */
[----:B------:R-:W-:Y:S01]  /*19db0*/  FSEL R7, R7, RZ, P4 ;  /* 0x000000ff07077208 */ /* 0x000fe20002000000 */
[----:B------:R-:W-:Y:S02]  /*19dc0*/  HFMA2 R233, -RZ, RZ, 0, 1.1920928955078125e-07 ;  /* 0x00000002ffe97431 */ /* 0x000fe400000001ff */
        /* <DEDUP_REMOVED lines=20> */
.L_x_15874:
        /* <DEDUP_REMOVED lines=13> */
.L_x_15876:
[----:B------:R-:W-:Y:S05]  /*19fe0*/  BSYNC.RECONVERGENT B2 ;  /* 0x0000000000027941 */ /* 0x000fea0003800200 */
.L_x_15875:
        /* <DEDUP_REMOVED lines=58> */
.L_x_15873:
[----:B------:R-:W-:Y:S05]  /*1a390*/  BSYNC.RECONVERGENT B1 ;  /* 0x0000000000017941 */ /* 0x000fea0003800200 */
.L_x_15872:
        /* <DEDUP_REMOVED lines=18> */
.L_x_15879:
        /* <DEDUP_REMOVED lines=15> */
.L_x_15881:
[----:B------:R-:W-:Y:S05]  /*1a5b0*/  BSYNC.RECONVERGENT B2 ;  /* 0x0000000000027941 */ /* 0x000fea0003800200 */
.L_x_15880:
        /* <DEDUP_REMOVED lines=58> */
.L_x_15878:
[----:B------:R-:W-:Y:S05]  /*1a960*/  BSYNC.RECONVERGENT B1 ;  /* 0x0000000000017941 */ /* 0x000fea0003800200 */
.L_x_15877:
        /* <DEDUP_REMOVED lines=11> */
.L_x_15801:
        /* <DEDUP_REMOVED lines=16> */
.L_x_15885:
        /* <DEDUP_REMOVED lines=13> */
.L_x_15887:
[----:B------:R-:W-:Y:S05]  /*1abf0*/  BSYNC.RECONVERGENT B2 ;  /* 0x0000000000027941 */ /* 0x000fea0003800200 */
.L_x_15886:
        /* <DEDUP_REMOVED lines=57> */
.L_x_15884:
[----:B------:R-:W-:Y:S05]  /*1af90*/  BSYNC.RECONVERGENT B1 ;  /* 0x0000000000017941 */ /* 0x000fea0003800200 */
.L_x_15883:
[----:B------:R-:W1:Y:S01]  /*1afa0*/  LDC R225, c[0x0][0x404] ;  /* 0x00010100ffe17b82 */ /* 0x000e620000000800 */
[----:B------:R-:W-:Y:S01]  /*1afb0*/  I2FP.F32.U32 R201, R200 ;  /* 0x000000c800c97245 */ /* 0x000fe20000201000 */
[----:B0-----:R-:W-:Y:S01]  /*1afc0*/  IMAD.MOV.U32 R228, RZ, RZ, 0x2f800000 ;  /* 0x2f800000ffe47424 */ /* 0x001fe200078e00ff */
[----:B------:R-:W-:Y:S01]  /*1afd0*/  ISETP.NE.AND P2, PT, R202, 0x1, PT ;  /* 0x00000001ca00780c */ /* 0x000fe20003f45270 */
[----:B------:R-:W-:Y:S01]  /*1afe0*/  BSSY.RECONVERGENT B1, `(.L_x_15888) ;  /* 0x0000059000017945 */ /* 0x000fe20003800200 */
[----:B------:R-:W-:Y:S01]  /*1aff0*/  LOP3.LUT R242, R242, 0xffffffef, RZ, 0xc0, !PT ;  /* 0xffffffeff2f27812 */ /* 0x000fe200078ec0ff */
[----:B------:R-:W-:Y:S01]  /*1b000*/  FFMA.FTZ R200, R201, R228, 1.1641532182693481445e-10 ;  /* 0x2f000000c9c87423 */ /* 0x000fe200000100e4 */
[----:B------:R-:W-:Y:S02]  /*1b010*/  HFMA2 R203, -RZ, RZ, 0, 1.1920928955078125e-07 ;  /* 0x00000002ffcb7431 */ /* 0x000fe400000001ff */
[----:B-----5:R-:W-:Y:S02]  /*1b020*/  HADD2.F32 R227, -RZ, R204.H0_H0 ;  /* 0x200000ccffe37230 */ /* 0x020fe40000004100 */
[----:B------:R-:W-:Y:S01]  /*1b030*/  IMAD.MOV.U32 R201, RZ, RZ, R234 ;  /* 0x000000ffffc97224 */ /* 0x000fe200078e00ea */
[----:B-1----:R-:W-:-:S13]  /*1b040*/  FSETP.LE.FTZ.AND P3, PT, R200, R225, PT ;  /* 0x000000e1c800720b */ /* 0x002fda0003f73000 */
        /* <DEDUP_REMOVED lines=10> */
.L_x_15890:
        /* <DEDUP_REMOVED lines=13> */
.L_x_15892:
[----:B------:R-:W-:Y:S05]  /*1b1c0*/  BSYNC.RECONVERGENT B2 ;  /* 0x0000000000027941 */ /* 0x000fea0003800200 */
.L_x_15891:
        /* <DEDUP_REMOVED lines=58> */
.L_x_15889:
[----:B------:R-:W-:Y:S05]  /*1b570*/  BSYNC.RECONVERGENT B1 ;  /* 0x0000000000017941 */ /* 0x000fea0003800200 */
.L_x_15888:
        /* <DEDUP_REMOVED lines=19> */
.L_x_15895:
        /* <DEDUP_REMOVED lines=13> */
.L_x_15897:
[----:B------:R-:W-:Y:S05]  /*1b780*/  BSYNC.RECONVERGENT B2 ;  /* 0x0000000000027941 */ /* 0x000fea0003800200 */
.L_x_15896:
        /* <DEDUP_REMOVED lines=58> */
.L_x_15894:
[----:B------:R-:W-:Y:S05]  /*1bb30*/  BSYNC.RECONVERGENT B1 ;  /* 0x0000000000017941 */ /* 0x000fea0003800200 */
.L_x_15893:
        /* <DEDUP_REMOVED lines=19> */
.L_x_15900:
        /* <DEDUP_REMOVED lines=13> */
.L_x_15902:
[----:B------:R-:W-:Y:S05]  /*1bd40*/  BSYNC.RECONVERGENT B2 ;  /* 0x0000000000027941 */ /* 0x000fea0003800200 */
.L_x_15901:
        /* <DEDUP_REMOVED lines=58> */
.L_x_15899:
[----:B------:R-:W-:Y:S05]  /*1c0f0*/  BSYNC.RECONVERGENT B1 ;  /* 0x0000000000017941 */ /* 0x000fea0003800200 */
.L_x_15898:
        /* <DEDUP_REMOVED lines=19> */
.L_x_15905:
        /* <DEDUP_REMOVED lines=13> */
.L_x_15907:
[----:B------:R-:W-:Y:S05]  /*1c300*/  BSYNC.RECONVERGENT B2 ;  /* 0x0000000000027941 */ /* 0x000fea0003800200 */
.L_x_15906:
        /* <DEDUP_REMOVED lines=58> */
.L_x_15904:
[----:B------:R-:W-:Y:S05]  /*1c6b0*/  BSYNC.RECONVERGENT B1 ;  /* 0x0000000000017941 */ /* 0x000fea0003800200 */
.L_x_15903:
        /* <DEDUP_REMOVED lines=17> */
.L_x_15910:
        /* <DEDUP_REMOVED lines=13> */
.L_x_15912:
[----:B------:R-:W-:Y:S05]  /*1c8a0*/  BSYNC.RECONVERGENT B2 ;  /* 0x0000000000027941 */ /* 0x000fea0003800200 */
.L_x_15911:
        /* <DEDUP_REMOVED lines=58> */
.L_x_15909:
[----:B------:R-:W-:Y:S05]  /*1cc50*/  BSYNC.RECONVERGENT B1 ;  /* 0x0000000000017941 */ /* 0x000fea0003800200 */
.L_x_15908:
        /* <DEDUP_REMOVED lines=17> */
.L_x_15915:
        /* <DEDUP_REMOVED lines=13> */
.L_x_15917:
[----:B------:R-:W-:Y:S05]  /*1ce40*/  BSYNC.RECONVERGENT B2 ;  /* 0x0000000000027941 */ /* 0x000fea0003800200 */
.L_x_15916:
        /* <DEDUP_REMOVED lines=58> */
.L_x_15914:
[----:B------:R-:W-:Y:S05]  /*1d1f0*/  BSYNC.RECONVERGENT B1 ;  /* 0x0000000000017941 */ /* 0x000fea0003800200 */
.L_x_15913:
        /* <DEDUP_REMOVED lines=17> */
.L_x_15920:
        /* <DEDUP_REMOVED lines=13> */
.L_x_15922:
[----:B------:R-:W-:Y:S05]  /*1d3e0*/  BSYNC.RECONVERGENT B2 ;  /* 0x0000000000027941 */ /* 0x000fea0003800200 */
.L_x_15921:
        /* <DEDUP_REMOVED lines=58> */
.L_x_15919:
[----:B------:R-:W-:Y:S05]  /*1d790*/  BSYNC.RECONVERGENT B1 ;  /* 0x0000000000017941 */ /* 0x000fea0003800200 */
.L_x_15918:
        /* <DEDUP_REMOVED lines=37> */
.L_x_15882:
        /* <DEDUP_REMOVED lines=44> */
.L_x_15923:
[----:B------:R-:W-:Y:S01]  /*1dcb0*/  IMAD.MOV.U32 R233, RZ, RZ, R226 ;  /* 0x000000ffffe97224 */ /* 0x000fe200078e00e2 */
[----:B------:R-:W-:-:S07]  /*1dcc0*/  IADD3 R224, PT, PT, R224, 0x80, RZ ;  /* 0x00000080e0e07810 */ /* 0x000fce0007ffe0ff */
.L_x_15800:
[----:B------:R-:W-:Y:S05]  /*1dcd0*/  BSYNC.RECONVERGENT B0 ;  /* 0x0000000000007941 */ /* 0x000fea0003800200 */
.L_x_15799:
        /* <DEDUP_REMOVED lines=36> */
.L_x_15929:
        /* <DEDUP_REMOVED lines=13> */
.L_x_15931:
[----:B------:R-:W-:Y:S05]  /*1dff0*/  BSYNC.RECONVERGENT B2 ;  /* 0x0000000000027941 */ /* 0x000fea0003800200 */
.L_x_15930:
        /* <DEDUP_REMOVED lines=57> */
.L_x_15928:
[----:B------:R-:W-:Y:S05]  /*1e390*/  BSYNC.RECONVERGENT B1 ;  /* 0x0000000000017941 */ /* 0x000fea0003800200 */
.L_x_15927:
        /* <DEDUP_REMOVED lines=23> */
.L_x_15934:
        /* <DEDUP_REMOVED lines=13> */
.L_x_15936:
[----:B------:R-:W-:Y:S05]  /*1e5e0*/  BSYNC.RECONVERGENT B2 ;  /* 0x0000000000027941 */ /* 0x000fea0003800200 */
.L_x_15935:
        /* <DEDUP_REMOVED lines=58> */
.L_x_15933:
[----:B------:R-:W-:Y:S05]  /*1e990*/  BSYNC.RECONVERGENT B1 ;  /* 0x0000000000017941 */ /* 0x000fea0003800200 */
.L_x_15932:
        /* <DEDUP_REMOVED lines=23> */
.L_x_15939:
        /* <DEDUP_REMOVED lines=13> */
.L_x_15941:
[----:B------:R-:W-:Y:S05]  /*1ebe0*/  BSYNC.RECONVERGENT B2 ;  /* 0x0000000000027941 */ /* 0x000fea0003800200 */
.L_x_15940:
        /* <DEDUP_REMOVED lines=58> */
.L_x_15938:
[----:B------:R-:W-:Y:S05]  /*1ef90*/  BSYNC.RECONVERGENT B1 ;  /* 0x0000000000017941 */ /* 0x000fea0003800200 */
.L_x_15937:
        /* <DEDUP_REMOVED lines=20> */
.L_x_15944:
        /* <DEDUP_REMOVED lines=13> */
.L_x_15946:
[----:B------:R-:W-:Y:S05]  /*1f1b0*/  BSYNC.RECONVERGENT B2 ;  /* 0x0000000000027941 */ /* 0x000fea0003800200 */
.L_x_15945:
        /* <DEDUP_REMOVED lines=58> */
.L_x_15943:
[----:B------:R-:W-:Y:S05]  /*1f560*/  BSYNC.RECONVERGENT B1 ;  /* 0x0000000000017941 */ /* 0x000fea0003800200 */
.L_x_15942:
        /* <DEDUP_REMOVED lines=23> */
.L_x_15949:
        /* <DEDUP_REMOVED lines=13> */
.L_x_15951:
[----:B------:R-:W-:Y:S05]  /*1f7b0*/  BSYNC.RECONVERGENT B2 ;  /* 0x0000000000027941 */ /* 0x000fea0003800200 */
.L_x_15950:
        /* <DEDUP_REMOVED lines=58> */
.L_x_15948:
[----:B------:R-:W-:Y:S05]  /*1fb60*/  BSYNC.RECONVERGENT B1 ;  /* 0x0000000000017941 */ /* 0x000fea0003800200 */
.L_x_15947:
        /* <DEDUP_REMOVED lines=20> */
.L_x_15954:
        /* <DEDUP_REMOVED lines=13> */
.L_x_15956:
[----:B------:R-:W-:Y:S05]  /*1fd80*/  BSYNC.RECONVERGENT B2 ;  /* 0x0000000000027941 */ /* 0x000fea0003800200 */
.L_x_15955:
        /* <DEDUP_REMOVED lines=58> */
.L_x_15953:
[----:B------:R-:W-:Y:S05]  /*20130*/  BSYNC.RECONVERGENT B1 ;  /* 0x0000000000017941 */ /* 0x000fea0003800200 */
.L_x_15952:
        /* <DEDUP_REMOVED lines=24> */
.L_x_15959:
        /* <DEDUP_REMOVED lines=13> */
.L_x_15961:
[----:B------:R-:W-:Y:S05]  /*20390*/  BSYNC.RECONVERGENT B2 ;  /* 0x0000000000027941 */ /* 0x000fea0003800200 */
.L_x_15960:
        /* <DEDUP_REMOVED lines=58> */
.L_x_15958:
[----:B------:R-:W-:Y:S05]  /*20740*/  BSYNC.RECONVERGENT B1 ;  /* 0x0000000000017941 */ /* 0x000fea0003800200 */
.L_x_15957:
        /* <DEDUP_REMOVED lines=20> */
.L_x_15964:
        /* <DEDUP_REMOVED lines=13> */
.L_x_15966:
[----:B------:R-:W-:Y:S05]  /*20960*/  BSYNC.RECONVERGENT B2 ;  /* 0x0000000000027941 */ /* 0x000fea0003800200 */
.L_x_15965:
        /* <DEDUP_REMOVED lines=58> */
.L_x_15963:
[----:B------:R-:W-:Y:S05]  /*20d10*/  BSYNC.RECONVERGENT B1 ;  /* 0x0000000000017941 */ /* 0x000fea0003800200 */
.L_x_15962:
        /* <DEDUP_REMOVED lines=23> */
.L_x_15969:
        /* <DEDUP_REMOVED lines=13> */
.L_x_15971:
[----:B------:R-:W-:Y:S05]  /*20f60*/  BSYNC.RECONVERGENT B2 ;  /* 0x0000000000027941 */ /* 0x000fea0003800200 */
.L_x_15970:
        /* <DEDUP_REMOVED lines=58> */
.L_x_15968:
[----:B------:R-:W-:Y:S05]  /*21310*/  BSYNC.RECONVERGENT B1 ;  /* 0x0000000000017941 */ /* 0x000fea0003800200 */
.L_x_15967:
        /* <DEDUP_REMOVED lines=18> */
.L_x_15974:
        /* <DEDUP_REMOVED lines=13> */
.L_x_15976:
[----:B------:R-:W-:Y:S05]  /*21510*/  BSYNC.RECONVERGENT B2 ;  /* 0x0000000000027941 */ /* 0x000fea0003800200 */
.L_x_15975:
        /* <DEDUP_REMOVED lines=58> */
.L_x_15973:
[----:B------:R-:W-:Y:S05]  /*218c0*/  BSYNC.RECONVERGENT B1 ;  /* 0x0000000000017941 */ /* 0x000fea0003800200 */
.L_x_15972:
        /* <DEDUP_REMOVED lines=24> */
.L_x_15979:
        /* <DEDUP_REMOVED lines=13> */
.L_x_15981:
[----:B------:R-:W-:Y:S05]  /*21b20*/  BSYNC.RECONVERGENT B2 ;  /* 0x0000000000027941 */ /* 0x000fea0003800200 */
.L_x_15980:
        /* <DEDUP_REMOVED lines=58> */
.L_x_15978:
[----:B------:R-:W-:Y:S05]  /*21ed0*/  BSYNC.RECONVERGENT B1 ;  /* 0x0000000000017941 */ /* 0x000fea0003800200 */
.L_x_15977:
        /* <DEDUP_REMOVED lines=18> */
.L_x_15984:
        /* <DEDUP_REMOVED lines=13> */
.L_x_15986:
[----:B------:R-:W-:Y:S05]  /*220d0*/  BSYNC.RECONVERGENT B2 ;  /* 0x0000000000027941 */ /* 0x000fea0003800200 */
.L_x_15985:
        /* <DEDUP_REMOVED lines=58> */
.L_x_15983:
[----:B------:R-:W-:Y:S05]  /*22480*/  BSYNC.RECONVERGENT B1 ;  /* 0x0000000000017941 */ /* 0x000fea0003800200 */
.L_x_15982:
        /* <DEDUP_REMOVED lines=23> */
.L_x_15989:
        /* <DEDUP_REMOVED lines=13> */
.L_x_15991:
[----:B------:R-:W-:Y:S05]  /*226d0*/  BSYNC.RECONVERGENT B2 ;  /* 0x0000000000027941 */ /* 0x000fea0003800200 */
.L_x_15990:
        /* <DEDUP_REMOVED lines=58> */
.L_x_15988:
[----:B------:R-:W-:Y:S05]  /*22a80*/  BSYNC.RECONVERGENT B1 ;  /* 0x0000000000017941 */ /* 0x000fea0003800200 */
.L_x_15987:
        /* <DEDUP_REMOVED lines=18> */
.L_x_15994:
        /* <DEDUP_REMOVED lines=13> */
.L_x_15996:
[----:B------:R-:W-:Y:S05]  /*22c80*/  BSYNC.RECONVERGENT B2 ;  /* 0x0000000000027941 */ /* 0x000fea0003800200 */
.L_x_15995:
        /* <DEDUP_REMOVED lines=58> */
.L_x_15993:
[----:B------:R-:W-:Y:S05]  /*23030*/  BSYNC.RECONVERGENT B1 ;  /* 0x0000000000017941 */ /* 0x000fea0003800200 */
.L_x_15992:
        /* <DEDUP_REMOVED lines=24> */
.L_x_15999:
        /* <DEDUP_REMOVED lines=13> */
.L_x_16001:
[----:B------:R-:W-:Y:S05]  /*23290*/  BSYNC.RECONVERGENT B2 ;  /* 0x0000000000027941 */ /* 0x000fea0003800200 */
.L_x_16000:
        /* <DEDUP_REMOVED lines=58> */
.L_x_15998:
[----:B------:R-:W-:Y:S05]  /*23640*/  BSYNC.RECONVERGENT B1 ;  /* 0x0000000000017941 */ /* 0x000fea0003800200 */
.L_x_15997:
        /* <DEDUP_REMOVED lines=18> */
.L_x_16004:
        /* <DEDUP_REMOVED lines=15> */
.L_x_16006:
[----:B------:R-:W-:Y:S05]  /*23860*/  BSYNC.RECONVERGENT B2 ;  /* 0x0000000000027941 */ /* 0x000fea0003800200 */
.L_x_16005:
        /* <DEDUP_REMOVED lines=58> */
.L_x_16003:
[----:B------:R-:W-:Y:S05]  /*23c10*/  BSYNC.RECONVERGENT B1 ;  /* 0x0000000000017941 */ /* 0x000fea0003800200 */
.L_x_16002:
        /* <DEDUP_REMOVED lines=11> */
.L_x_15926:
        /* <DEDUP_REMOVED lines=16> */
.L_x_16010:
        /* <DEDUP_REMOVED lines=13> */
.L_x_16012:
[----:B------:R-:W-:Y:S05]  /*23ea0*/  BSYNC.RECONVERGENT B2 ;  /* 0x0000000000027941 */ /* 0x000fea0003800200 */
.L_x_16011:
        /* <DEDUP_REMOVED lines=57> */
.L_x_16009:
[----:B------:R-:W-:Y:S05]  /*24240*/  BSYNC.RECONVERGENT B1 ;  /* 0x0000000000017941 */ /* 0x000fea0003800200 */
.L_x_16008:
[----:B------:R-:W1:Y:S01]  /*24250*/  LDC R225, c[0x0][0x404] ;  /* 0x00010100ffe17b82 */ /* 0x000e620000000800 */
[----:B------:R-:W-:Y:S01]  /*24260*/  I2FP.F32.U32 R209, R208 ;  /* 0x000000d000d17245 */ /* 0x000fe20000201000 */
[----:B0-----:R-:W-:Y:S01]  /*24270*/  IMAD.MOV.U32 R228, RZ, RZ, 0x2f800000 ;  /* 0x2f800000ffe47424 */ /* 0x001fe200078e00ff */
[----:B------:R-:W-:Y:S01]  /*24280*/  LOP3.LUT R242, R242, 0xffffffef, RZ, 0xc0, !PT ;  /* 0xffffffeff2f27812 */ /* 0x000fe200078ec0ff */
[----:B------:R-:W-:Y:S01]  /*24290*/  BSSY.RECONVERGENT B1, `(.L_x_16013) ;  /* 0x0000059000017945 */ /* 0x000fe20003800200 */
[----:B------:R-:W-:Y:S02]  /*242a0*/  HFMA2 R211, -RZ, RZ, 0, 1.1920928955078125e-07 ;  /* 0x00000002ffd37431 */ /* 0x000fe400000001ff */
[----:B------:R-:W-:Y:S01]  /*242b0*/  FFMA.FTZ R208, R209, R228, 1.1641532182693481445e-10 ;  /* 0x2f000000d1d07423 */ /* 0x000fe200000100e4 */
[----:B-----5:R-:W-:Y:S02]  /*242c0*/  HADD2.F32 R227, -RZ, R212.H0_H0 ;  /* 0x200000d4ffe37230 */ /* 0x020fe40000004100 */
[----:B------:R-:W-:-:S02]  /*242d0*/  IMAD.MOV.U32 R209, RZ, RZ, R234 ;  /* 0x000000ffffd17224 */ /* 0x000fc400078e00ea */
        /* <DEDUP_REMOVED lines=12> */
.L_x_16015:
        /* <DEDUP_REMOVED lines=13> */
.L_x_16017:
[----:B------:R-:W-:Y:S05]  /*24470*/  BSYNC.RECONVERGENT B2 ;  /* 0x0000000000027941 */ /* 0x000fea0003800200 */
.L_x_16016:
        /* <DEDUP_REMOVED lines=58> */
.L_x_16014:
[----:B------:R-:W-:Y:S05]  /*24820*/  BSYNC.RECONVERGENT B1 ;  /* 0x0000000000017941 */ /* 0x000fea0003800200 */
.L_x_16013:
        /* <DEDUP_REMOVED lines=19> */
.L_x_16020:
        /* <DEDUP_REMOVED lines=13> */
.L_x_16022:
[----:B------:R-:W-:Y:S05]  /*24a30*/  BSYNC.RECONVERGENT B2 ;  /* 0x0000000000027941 */ /* 0x000fea0003800200 */
.L_x_16021:
        /* <DEDUP_REMOVED lines=58> */
.L_x_16019:
[----:B------:R-:W-:Y:S05]  /*24de0*/  BSYNC.RECONVERGENT B1 ;  /* 0x0000000000017941 */ /* 0x000fea0003800200 */
.L_x_16018:
        /* <DEDUP_REMOVED lines=19> */
.L_x_16025:
        /* <DEDUP_REMOVED lines=13> */
.L_x_16027:
[----:B------:R-:W-:Y:S05]  /*24ff0*/  BSYNC.RECONVERGENT B2 ;  /* 0x0000000000027941 */ /* 0x000fea0003800200 */
.L_x_16026:
        /* <DEDUP_REMOVED lines=58> */
.L_x_16024:
[----:B------:R-:W-:Y:S05]  /*253a0*/  BSYNC.RECONVERGENT B1 ;  /* 0x0000000000017941 */ /* 0x000fea0003800200 */
.L_x_16023:
        /* <DEDUP_REMOVED lines=19> */
.L_x_16030:
        /* <DEDUP_REMOVED lines=13> */
.L_x_16032:
[----:B------:R-:W-:Y:S05]  /*255b0*/  BSYNC.RECONVERGENT B2 ;  /* 0x0000000000027941 */ /* 0x000fea0003800200 */
.L_x_16031:
        /* <DEDUP_REMOVED lines=58> */
.L_x_16029:
[----:B------:R-:W-:Y:S05]  /*25960*/  BSYNC.RECONVERGENT B1 ;  /* 0x0000000000017941 */ /* 0x000fea0003800200 */
.L_x_16028:
        /* <DEDUP_REMOVED lines=17> */
.L_x_16035:
        /* <DEDUP_REMOVED lines=13> */
.L_x_16037:
[----:B------:R-:W-:Y:S05]  /*25b50*/  BSYNC.RECONVERGENT B2 ;  /* 0x0000000000027941 */ /* 0x000fea0003800200 */
.L_x_16036:
        /* <DEDUP_REMOVED lines=58> */
.L_x_16034:
[----:B------:R-:W-:Y:S05]  /*25f00*/  BSYNC.RECONVERGENT B1 ;  /* 0x0000000000017941 */ /* 0x000fea0003800200 */
.L_x_16033:
        /* <DEDUP_REMOVED lines=17> */
.L_x_16040:
        /* <DEDUP_REMOVED lines=13> */
.L_x_16042:
[----:B------:R-:W-:Y:S05]  /*260f0*/  BSYNC.RECONVERGENT B2 ;  /* 0x0000000000027941 */ /* 0x000fea0003800200 */
.L_x_16041:
        /* <DEDUP_REMOVED lines=58> */
.L_x_16039:
[----:B------:R-:W-:Y:S05]  /*264a0*/  BSYNC.RECONVERGENT B1 ;  /* 0x0000000000017941 */ /* 0x000fea0003800200 */
.L_x_16038:
        /* <DEDUP_REMOVED lines=17> */
.L_x_16045:
        /* <DEDUP_REMOVED lines=13> */
.L_x_16047:
[----:B------:R-:W-:Y:S05]  /*26690*/  BSYNC.RECONVERGENT B2 ;  /* 0x0000000000027941 */ /* 0x000fea0003800200 */
.L_x_16046:
        /* <DEDUP_REMOVED lines=58> */
.L_x_16044:
[----:B------:R-:W-:Y:S05]  /*26a40*/  BSYNC.RECONVERGENT B1 ;  /* 0x0000000000017941 */ /* 0x000fea0003800200 */
.L_x_16043:
        /* <DEDUP_REMOVED lines=37> */
.L_x_16007:
        /* <DEDUP_REMOVED lines=44> */
.L_x_16048:
[----:B------:R-:W-:Y:S01]  /*26f60*/  IMAD.MOV.U32 R233, RZ, RZ, R226 ;  /* 0x000000ffffe97224 */ /* 0x000fe200078e00e2 */
[----:B------:R-:W-:-:S07]  /*26f70*/  IADD3 R224, PT, PT, R224, 0x80, RZ ;  /* 0x00000080e0e07810 */ /* 0x000fce0007ffe0ff */
.L_x_15925:
[----:B------:R-:W-:Y:S05]  /*26f80*/  BSYNC.RECONVERGENT B0 ;  /* 0x0000000000007941 */ /* 0x000fea0003800200 */
.L_x_15924:
        /* <DEDUP_REMOVED lines=36> */
.L_x_16054:
        /* <DEDUP_REMOVED lines=13> */
.L_x_16056:
[----:B------:R-:W-:Y:S05]  /*272a0*/  BSYNC.RECONVERGENT B2 ;  /* 0x0000000000027941 */ /* 0x000fea0003800200 */
.L_x_16055:
        /* <DEDUP_REMOVED lines=56> */
[----:B------:R-:W-:-:S07]  /*27630*/  IMAD.MOV.U32 R2, RZ, RZ, R233 ;  /* 0x000000ffff027224 */ /* 0x000fce00078e00e9 */
.L_x_16053:
[----:B------:R-:W-:Y:S05]  /*27640*/  BSYNC.RECONVERGENT B1 ;  /* 0x0000000000017941 */ /* 0x000fea0003800200 */
.L_x_16052:
[----:B------:R-:W1:Y:S01]  /*27650*/  LDC R225, c[0x0][0x404] ;  /* 0x00010100ffe17b82 */ /* 0x000e620000000800 */
[----:B------:R-:W-:Y:S01]  /*27660*/  I2FP.F32.U32 R2, R2 ;  /* 0x0000000200027245 */ /* 0x000fe20000201000 */
[----:B------:R-:W-:Y:S01]  /*27670*/  IMAD.MOV.U32 R227, RZ, RZ, 0x2f800000 ;  /* 0x2f800000ffe37424 */ /* 0x000fe200078e00ff */
[----:B------:R-:W-:Y:S01]  /*27680*/  ISETP.NE.AND P2, PT, R6, 0x1, PT ;  /* 0x000000010600780c */ /* 0x000fe20003f45270 */
[----:B-----5:R-:W-:Y:S01]  /*27690*/  HADD2.F32 R3, -RZ, R220.H0_H0 ;  /* 0x200000dcff037230 */ /* 0x020fe20000004100 */
[----:B------:R-:W-:Y:S01]  /*276a0*/  LOP3.LUT R242, R242, 0xffffffef, RZ, 0xc0, !PT ;  /* 0xffffffeff2f27812 */ /* 0x000fe200078ec0ff */
[----:B------:R-:W-:Y:S01]  /*276b0*/  FFMA.FTZ R4, R2, R227, 1.1641532182693481445e-10 ;  /* 0x2f00000002047423 */ /* 0x000fe200000100e3 */
[----:B------:R-:W-:Y:S01]  /*276c0*/  BSSY.RECONVERGENT B1, `(.L_x_16057) ;  /* 0x0000058000017945 */ /* 0x000fe20003800200 */
[----:B------:R-:W3:Y:S01]  /*276d0*/  LDC R8, c[0x0][0x408] ;  /* 0x00010200ff087b82 */ /* 0x000ee20000000800 */
[----:B------:R-:W-:Y:S01]  /*276e0*/  IMAD.MOV.U32 R7, RZ, RZ, 0x2 ;  /* 0x00000002ff077424 */ /* 0x000fe200078e00ff */
[----:B------:R-:W-:-:S02]  /*276f0*/  MOV R5, R234 ;  /* 0x000000ea00057202 */ /* 0x000fc40000000f00 */
        /* <DEDUP_REMOVED lines=12> */
.L_x_16059:
        /* <DEDUP_REMOVED lines=13> */
.L_x_16061:
[----:B------:R-:W-:Y:S05]  /*27890*/  BSYNC.RECONVERGENT B2 ;  /* 0x0000000000027941 */ /* 0x000fea0003800200 */
.L_x_16060:
        /* <DEDUP_REMOVED lines=58> */
.L_x_16058:
[----:B------:R-:W-:Y:S05]  /*27c40*/  BSYNC.RECONVERGENT B1 ;  /* 0x0000000000017941 */ /* 0x000fea0003800200 */
.L_x_16057:
[----:B------:R-:W-:Y:S01]  /*27c50*/  I2FP.F32.U32 R4, R5 ;  /* 0x0000000500047245 */ /* 0x000fe20000201000 */
[----:B------:R-:W-:Y:S01]  /*27c60*/  HADD2.F32 R3, -RZ, R172.H0_H0 ;  /* 0x200000acff037230 */ /* 0x000fe20000004100 */
[----:B------:R-:W-:Y:S03]  /*27c70*/  BSSY.RECONVERGENT B1, `(.L_x_16062) ;  /* 0x000005d000017945 */ /* 0x000fe60003800200 */
[----:B------:R-:W-:Y:S01]  /*27c80*/  FFMA.FTZ R4, R4, R227, 1.1641532182693481445e-10 ;  /* 0x2f00000004047423 */ /* 0x000fe200000100e3 */
[----:B------:R-:W-:-:S04]  /*27c90*/  FMUL.FTZ R3, R3, R8 ;  /* 0x0000000803037220 */ /* 0x000fc80000410000 */
[----:B------:R-:W-:Y:S01]  /*27ca0*/  FSETP.GTU.FTZ.AND P2, PT, R4, R225, PT ;  /* 0x000000e10400720b */ /* 0x000fe20003f5c000 */
[----:B------:R-:W-:-:S03]  /*27cb0*/  HFMA2 R4, -RZ, RZ, 0, 1.1920928955078125e-07 ;  /* 0x00000002ff047431 */ /* 0x000fc600000001ff */
[----:B--2---:R-:W-:Y:S02]  /*27cc0*/  FSEL R216, R3, RZ, !P2 ;  /* 0x000000ff03d87208 */ /* 0x004fe40005000000 */
        /* <DEDUP_REMOVED lines=15> */
.L_x_16064:
        /* <DEDUP_REMOVED lines=13> */
.L_x_16066:
[----:B------:R-:W-:Y:S05]  /*27e90*/  BSYNC.RECONVERGENT B2 ;  /* 0x0000000000027941 */ /* 0x000fea0003800200 */
.L_x_16065:
        /* <DEDUP_REMOVED lines=58> */
.L_x_16063:
[----:B------:R-:W-:Y:S05]  /*28240*/  BSYNC.RECONVERGENT B1 ;  /* 0x0000000000017941 */ /* 0x000fea0003800200 */
.L_x_16062:
        /* <DEDUP_REMOVED lines=20> */
.L_x_16069:
        /* <DEDUP_REMOVED lines=13> */
.L_x_16071:
[----:B------:R-:W-:Y:S05]  /*28460*/  BSYNC.RECONVERGENT B2 ;  /* 0x0000000000027941 */ /* 0x000fea0003800200 */
.L_x_16070:
        /* <DEDUP_REMOVED lines=58> */
.L_x_16068:
[----:B------:R-:W-:Y:S05]  /*28810*/  BSYNC.RECONVERGENT B1 ;  /* 0x0000000000017941 */ /* 0x000fea0003800200 */
.L_x_16067:
        /* <DEDUP_REMOVED lines=23> */
.L_x_16074:
        /* <DEDUP_REMOVED lines=13> */
.L_x_16076:
[----:B------:R-:W-:Y:S05]  /*28a60*/  BSYNC.RECONVERGENT B2 ;  /* 0x0000000000027941 */ /* 0x000fea0003800200 */
.L_x_16075:
        /* <DEDUP_REMOVED lines=58> */
.L_x_16073:
[----:B------:R-:W-:Y:S05]  /*28e10*/  BSYNC.RECONVERGENT B1 ;  /* 0x0000000000017941 */ /* 0x000fea0003800200 */
.L_x_16072:
        /* <DEDUP_REMOVED lines=20> */
.L_x_16079:
        /* <DEDUP_REMOVED lines=13> */
.L_x_16081:
[----:B------:R-:W-:Y:S05]  /*29030*/  BSYNC.RECONVERGENT B2 ;  /* 0x0000000000027941 */ /* 0x000fea0003800200 */
.L_x_16080:
        /* <DEDUP_REMOVED lines=58> */
.L_x_16078:
[----:B------:R-:W-:Y:S05]  /*293e0*/  BSYNC.RECONVERGENT B1 ;  /* 0x0000000000017941 */ /* 0x000fea0003800200 */
.L_x_16077:
        /* <DEDUP_REMOVED lines=24> */
.L_x_16084:
        /* <DEDUP_REMOVED lines=13> */
.L_x_16086:
[----:B------:R-:W-:Y:S05]  /*29640*/  BSYNC.RECONVERGENT B2 ;  /* 0x0000000000027941 */ /* 0x000fea0003800200 */
.L_x_16085:
        /* <DEDUP_REMOVED lines=58> */
.L_x_16083:
[----:B------:R-:W-:Y:S05]  /*299f0*/  BSYNC.RECONVERGENT B1 ;  /* 0x0000000000017941 */ /* 0x000fea0003800200 */
.L_x_16082:
        /* <DEDUP_REMOVED lines=20> */
.L_x_16089:
        /* <DEDUP_REMOVED lines=13> */
.L_x_16091:
[----:B------:R-:W-:Y:S05]  /*29c10*/  BSYNC.RECONVERGENT B2 ;  /* 0x0000000000027941 */ /* 0x000fea0003800200 */
.L_x_16090:
        /* <DEDUP_REMOVED lines=58> */
.L_x_16088:
[----:B------:R-:W-:Y:S05]  /*29fc0*/  BSYNC.RECONVERGENT B1 ;  /* 0x0000000000017941 */ /* 0x000fea0003800200 */
.L_x_16087:
        /* <DEDUP_REMOVED lines=23> */
.L_x_16094:
[----:B------:R-:W-:Y:S01]  /*2a140*/  IADD3 R240, PT, PT, R240, 0x1, RZ ;  /* 0x00000001f0f07810 */ /* 0x000fe20007ffe0ff */
[----:B------:R-:W-:Y:S03]  /*2a150*/  BSSY.RECONVERGENT B2, `(.L_x_16095) ;  /* 0x000000c000027945 */ /* 0x000fe60003800200 */
[C---:B------:R-:W-:Y:S01]  /*2a160*/  ISETP.NE.AND P2, PT, R240.reuse, RZ, PT ;  /* 0x000000fff000720c */ /* 0x040fe20003f45270 */
[----:B0-----:R-:W-:-:S12]  /*2a170*/  IMAD.WIDE.U32 R228, R240, -0x2daee0ad, RZ ;  /* 0xd2511f53f0e47825 */ /* 0x001fd800078e00ff */
        /* <DEDUP_REMOVED lines=9> */
.L_x_16096:
[----:B------:R-:W-:Y:S05]  /*2a210*/  BSYNC.RECONVERGENT B2 ;  /* 0x0000000000027941 */ /* 0x000fea0003800200 */
.L_x_16095:
        /* <DEDUP_REMOVED lines=58> */
.L_x_16093:
[----:B------:R-:W-:Y:S05]  /*2a5c0*/  BSYNC.RECONVERGENT B1 ;  /* 0x0000000000017941 */ /* 0x000fea0003800200 */
.L_x_16092:
[----:B------:R-:W-:Y:S01]  /*2a5d0*/  ISETP.NE.AND P3, PT, R220, 0x1, PT ;  /* 0x00000001dc00780c */ /* 0x000fe20003f65270 */
[----:B------:R-:W-:Y:S01]  /*2a5e0*/  BSSY.RECONVERGENT B1, `(.L_x_16097) ;  /* 0x0000059000017945 */ /* 0x000fe20003800200 */
[----:B------:R-:W-:Y:S01]  /*2a5f0*/  I2FP.F32.U32 R6, R5 ;  /* 0x0000000500067245 */ /* 0x000fe20000201000 */
[----:B------:R-:W-:Y:S02]  /*2a600*/  HADD2.F32 R5, -RZ, R222.H0_H0 ;  /* 0x200000deff057230 */ /* 0x000fe40000004100 */
        /* <DEDUP_REMOVED lines=14> */
.L_x_16099:
        /* <DEDUP_REMOVED lines=13> */
.L_x_16101:
[----:B------:R-:W-:Y:S05]  /*2a7c0*/  BSYNC.RECONVERGENT B2 ;  /* 0x0000000000027941 */ /* 0x000fea0003800200 */
.L_x_16100:
        /* <DEDUP_REMOVED lines=58> */
.L_x_16098:
[----:B------:R-:W-:Y:S05]  /*2ab70*/  BSYNC.RECONVERGENT B1 ;  /* 0x0000000000017941 */ /* 0x000fea0003800200 */
.L_x_16097:
[----:B------:R-:W-:Y:S01]  /*2ab80*/  I2FP.F32.U32 R6, R7 ;  /* 0x0000000700067245 */ /* 0x000fe20000201000 */
[----:B------:R-:W-:Y:S01]  /*2ab90*/  HADD2.F32 R7, -RZ, R174.H0_H0 ;  /* 0x200000aeff077230 */ /* 0x000fe20000004100 */
[----:B------:R-:W-:Y:S01]  /*2aba0*/  FSEL R5, R5, RZ, P2 ;  /* 0x000000ff05057208 */ /* 0x000fe20001000000 */
[----:B------:R-:W-:Y:S01]  /*2abb0*/  BSSY.RECONVERGENT B1, `(.L_x_16102) ;  /* 0x000005d000017945 */ /* 0x000fe20003800200 */
[----:B0-----:R-:W-:Y:S02]  /*2abc0*/  IMAD.MOV.U32 R228, RZ, RZ, 0x2 ;  /* 0x00000002ffe47424 */ /* 0x001fe400078e00ff */
        /* <DEDUP_REMOVED lines=19> */
.L_x_16104:
        /* <DEDUP_REMOVED lines=13> */
.L_x_16106:
[----:B------:R-:W-:Y:S05]  /*2add0*/  BSYNC.RECONVERGENT B2 ;  /* 0x0000000000027941 */ /* 0x000fea0003800200 */
.L_x_16105:
        /* <DEDUP_REMOVED lines=58> */
.L_x_16103:
[----:B------:R-:W-:Y:S05]  /*2b180*/  BSYNC.RECONVERGENT B1 ;  /* 0x0000000000017941 */ /* 0x000fea0003800200 */
.L_x_16102:
        /* <DEDUP_REMOVED lines=18> */
.L_x_16109:
        /* <DEDUP_REMOVED lines=13> */
.L_x_16111:
[----:B------:R-:W-:Y:S05]  /*2b380*/  BSYNC.RECONVERGENT B2 ;  /* 0x0000000000027941 */ /* 0x000fea0003800200 */
.L_x_16110:
        /* <DEDUP_REMOVED lines=58> */
.L_x_16108:
[----:B------:R-:W-:Y:S05]  /*2b730*/  BSYNC.RECONVERGENT B1 ;  /* 0x0000000000017941 */ /* 0x000fea0003800200 */
.L_x_16107:
        /* <DEDUP_REMOVED lines=23> */
.L_x_16114:
        /* <DEDUP_REMOVED lines=13> */
.L_x_16116:
[----:B------:R-:W-:Y:S05]  /*2b980*/  BSYNC.RECONVERGENT B2 ;  /* 0x0000000000027941 */ /* 0x000fea0003800200 */
.L_x_16115:
        /* <DEDUP_REMOVED lines=58> */
.L_x_16113:
[----:B------:R-:W-:Y:S05]  /*2bd30*/  BSYNC.RECONVERGENT B1 ;  /* 0x0000000000017941 */ /* 0x000fea0003800200 */
.L_x_16112:
        /* <DEDUP_REMOVED lines=18> */
.L_x_16119:
        /* <DEDUP_REMOVED lines=13> */
.L_x_16121:
[----:B------:R-:W-:Y:S05]  /*2bf30*/  BSYNC.RECONVERGENT B2 ;  /* 0x0000000000027941 */ /* 0x000fea0003800200 */
.L_x_16120:
        /* <DEDUP_REMOVED lines=58> */
.L_x_16118:
[----:B------:R-:W-:Y:S05]  /*2c2e0*/  BSYNC.RECONVERGENT B1 ;  /* 0x0000000000017941 */ /* 0x000fea0003800200 */
.L_x_16117:
        /* <DEDUP_REMOVED lines=24> */
.L_x_16124:
        /* <DEDUP_REMOVED lines=13> */
.L_x_16126:
[----:B------:R-:W-:Y:S05]  /*2c540*/  BSYNC.RECONVERGENT B2 ;  /* 0x0000000000027941 */ /* 0x000fea0003800200 */
.L_x_16125:
        /* <DEDUP_REMOVED lines=58> */
.L_x_16123:
[----:B------:R-:W-:Y:S05]  /*2c8f0*/  BSYNC.RECONVERGENT B1 ;  /* 0x0000000000017941 */ /* 0x000fea0003800200 */
.L_x_16122:
        /* <DEDUP_REMOVED lines=18> */
.L_x_16129:
        /* <DEDUP_REMOVED lines=15> */
.L_x_16131:
[----:B------:R-:W-:Y:S05]  /*2cb10*/  BSYNC.RECONVERGENT B2 ;  /* 0x0000000000027941 */ /* 0x000fea0003800200 */
.L_x_16130:
        /* <DEDUP_REMOVED lines=58> */
.L_x_16128:
[----:B------:R-:W-:Y:S05]  /*2cec0*/  BSYNC.RECONVERGENT B1 ;  /* 0x0000000000017941 */ /* 0x000fea0003800200 */
.L_x_16127:
        /* <DEDUP_REMOVED lines=11> */
.L_x_16051:
        /* <DEDUP_REMOVED lines=16> */
.L_x_16135:
        /* <DEDUP_REMOVED lines=13> */
.L_x_16137:
[----:B------:R-:W-:Y:S05]  /*2d150*/  BSYNC.RECONVERGENT B2 ;  /* 0x0000000000027941 */ /* 0x000fea0003800200 */
.L_x_16136:
        /* <DEDUP_REMOVED lines=57> */
.L_x_16134:
[----:B------:R-:W-:Y:S05]  /*2d4f0*/  BSYNC.RECONVERGENT B1 ;  /* 0x0000000000017941 */ /* 0x000fea0003800200 */
.L_x_16133:
        /* <DEDUP_REMOVED lines=21> */
.L_x_16140:
        /* <DEDUP_REMOVED lines=13> */
.L_x_16142:
[----:B------:R-:W-:Y:S05]  /*2d720*/  BSYNC.RECONVERGENT B2 ;  /* 0x0000000000027941 */ /* 0x000fea0003800200 */
.L_x_16141:
        /* <DEDUP_REMOVED lines=58> */
.L_x_16139:
[----:B------:R-:W-:Y:S05]  /*2dad0*/  BSYNC.RECONVERGENT B1 ;  /* 0x0000000000017941 */ /* 0x000fea0003800200 */
.L_x_16138:
        /* <DEDUP_REMOVED lines=19> */
.L_x_16145:
        /* <DEDUP_REMOVED lines=13> */
.L_x_16147:
[----:B------:R-:W-:Y:S05]  /*2dce0*/  BSYNC.RECONVERGENT B2 ;  /* 0x0000000000027941 */ /* 0x000fea0003800200 */
.L_x_16146:
        /* <DEDUP_REMOVED lines=58> */
.L_x_16144:
[----:B------:R-:W-:Y:S05]  /*2e090*/  BSYNC.RECONVERGENT B1 ;  /* 0x0000000000017941 */ /* 0x000fea0003800200 */
.L_x_16143:
        /* <DEDUP_REMOVED lines=19> */
.L_x_16150:
        /* <DEDUP_REMOVED lines=13> */
.L_x_16152:
[----:B------:R-:W-:Y:S05]  /*2e2a0*/  BSYNC.RECONVERGENT B2 ;  /* 0x0000000000027941 */ /* 0x000fea0003800200 */
.L_x_16151:
        /* <DEDUP_REMOVED lines=58> */
.L_x_16149:
[----:B------:R-:W-:Y:S05]  /*2e650*/  BSYNC.RECONVERGENT B1 ;  /* 0x0000000000017941 */ /* 0x000fea0003800200 */
.L_x_16148:
        /* <DEDUP_REMOVED lines=19> */
.L_x_16155:
        /* <DEDUP_REMOVED lines=13> */
.L_x_16157:
[----:B------:R-:W-:Y:S05]  /*2e860*/  BSYNC.RECONVERGENT B2 ;  /* 0x0000000000027941 */ /* 0x000fea0003800200 */
.L_x_16156:
        /* <DEDUP_REMOVED lines=58> */
.L_x_16154:
[----:B------:R-:W-:Y:S05]  /*2ec10*/  BSYNC.RECONVERGENT B1 ;  /* 0x0000000000017941 */ /* 0x000fea0003800200 */
.L_x_16153:
        /* <DEDUP_REMOVED lines=17> */
.L_x_16160:
        /* <DEDUP_REMOVED lines=13> */
.L_x_16162:
[----:B------:R-:W-:Y:S05]  /*2ee00*/  BSYNC.RECONVERGENT B2 ;  /* 0x0000000000027941 */ /* 0x000fea0003800200 */
.L_x_16161:
        /* <DEDUP_REMOVED lines=58> */
.L_x_16159:
[----:B------:R-:W-:Y:S05]  /*2f1b0*/  BSYNC.RECONVERGENT B1 ;  /* 0x0000000000017941 */ /* 0x000fea0003800200 */
.L_x_16158:
        /* <DEDUP_REMOVED lines=17> */
.L_x_16165:
        /* <DEDUP_REMOVED lines=13> */
.L_x_16167:
[----:B------:R-:W-:Y:S05]  /*2f3a0*/  BSYNC.RECONVERGENT B2 ;  /* 0x0000000000027941 */ /* 0x000fea0003800200 */
.L_x_16166:
        /* <DEDUP_REMOVED lines=58> */
.L_x_16164:
[----:B------:R-:W-:Y:S05]  /*2f750*/  BSYNC.RECONVERGENT B1 ;  /* 0x0000000000017941 */ /* 0x000fea0003800200 */
.L_x_16163:
        /* <DEDUP_REMOVED lines=17> */
.L_x_16170:
        /* <DEDUP_REMOVED lines=13> */
.L_x_16172:
[----:B------:R-:W-:Y:S05]  /*2f940*/  BSYNC.RECONVERGENT B2 ;  /* 0x0000000000027941 */ /* 0x000fea0003800200 */
.L_x_16171:
        /* <DEDUP_REMOVED lines=58> */
.L_x_16169:
[----:B------:R-:W-:Y:S05]  /*2fcf0*/  BSYNC.RECONVERGENT B1 ;  /* 0x0000000000017941 */ /* 0x000fea0003800200 */
.L_x_16168:
        /* <DEDUP_REMOVED lines=37> */
.L_x_16132:
        /* <DEDUP_REMOVED lines=45> */
.L_x_16050:
[----:B------:R-:W-:Y:S05]  /*30220*/  BSYNC.RECONVERGENT B0 ;  /* 0x0000000000007941 */ /* 0x000fea0003800200 */
.L_x_16049:
        /* <DEDUP_REMOVED lines=161> */
.L_x_16174:
[----:B------:R-:W-:Y:S05]  /*30c40*/  BSYNC.RECONVERGENT B0 ;  /* 0x0000000000007941 */ /* 0x000fea0003800200 */
.L_x_16173:
        /* <DEDUP_REMOVED lines=13> */
.L_x_16176:
[----:B------:R-:W-:Y:S05]  /*30d20*/  BSYNC.RECONVERGENT B0 ;  /* 0x0000000000007941 */ /* 0x000fea0003800200 */
.L_x_16175:
        /* <DEDUP_REMOVED lines=70> */
[----:B------:R-:W-:Y:S01]  /*31190*/  F2FP.F16.F32.PACK_AB R224, R225, R224 ;  /* 0x000000e0e1e0723e */ /* 0x000fe200000000ff */
[----:B------:R-:W-:Y:S01]  /*311a0*/  FFMA.FTZ R228, R228, R23, R139 ;  /* 0x00000017e4e47223 */ /* 0x000fe2000001008b */
[----:B------:R-:W-:Y:S01]  /*311b0*/  F2FP.F16.F32.PACK_AB R225, R227, R226 ;  /* 0x000000e2e3e1723e */ /* 0x000fe200000000ff */
        /* <DEDUP_REMOVED lines=10> */
[----:B------:R-:W-:Y:S01]  /*31260*/  F2FP.F16.F32.PACK_AB R226, R227, R226 ;  /* 0x000000e2e3e2723e */ /* 0x000fe200000000ff */
[C---:B------:R-:W-:Y:S01]  /*31270*/  FFMA.FTZ R227, R231.reuse, R18, R102 ;  /* 0x00000012e7e37223 */ /* 0x040fe20000010066 */
[----:B------:R-:W-:-:S04]  /*31280*/  FFMA.FTZ R231, R231, R26, R134 ;  /* 0x0000001ae7e77223 */ /* 0x000fc80000010086 */
[----:B------:R-:W-:Y:S02]  /*31290*/  F2FP.F16.F32.PACK_AB R227, R246, R227 ;  /* 0x000000e3f6e3723e */ /* 0x000fe400000000ff */
[----:B------:R-:W0:Y:S01]  /*312a0*/  LDC.64 R246, c[0x0][0x428] ;  /* 0x00010a00fff67b82 */ /* 0x000e220000000a00 */
[----:B------:R-:W-:Y:S01]  /*312b0*/  F2FP.F16.F32.PACK_AB R231, R250, R231 ;  /* 0x000000e7fae7723e */ /* 0x000fe200000000ff */
[----:B------:R-:W-:Y:S01]  /*312c0*/  FFMA.FTZ R250, R229, R20, R136 ;  /* 0x00000014e5fa7223 */ /* 0x000fe20000010088 */
[----:B------:R-:W-:Y:S01]  /*312d0*/  FFMA.FTZ R229, R249, R22, R138 ;  /* 0x00000016f9e57223 */ /* 0x000fe2000001008a */
[----:B------:R-:W-:Y:S01]  /*312e0*/  FFMA.FTZ R249, R230, R21, R137 ;  /* 0x00000015e6f97223 */ /* 0x000fe20000010089 */
[----:B------:R-:W-:-:S03]  /*312f0*/  F2FP.F16.F32.PACK_AB R230, R248, R251 ;  /* 0x000000fbf8e6723e */ /* 0x000fc600000000ff */
[----:B------:R-:W-:Y:S02]  /*31300*/  F2FP.F16.F32.PACK_AB R229, R228, R229 ;  /* 0x000000e5e4e5723e */ /* 0x000fe400000000ff */
[----:B------:R-:W-:Y:S01]  /*31310*/  F2FP.F16.F32.PACK_AB R228, R249, R250 ;  /* 0x000000faf9e4723e */ /* 0x000fe200000000ff */
[----:B0-----:R-:W-:-:S05]  /*31320*/  IMAD.WIDE.U32 R246, R10, 0x10, R246 ;  /* 0x000000100af67825 */ /* 0x001fca00078e00f6 */
[----:B------:R0:W-:Y:S02]  /*31330*/  STG.E.128 desc[UR6][R246.64], R224 ;  /* 0x000000e0f6007986 */ /* 0x0001e4000c101d06 */
[----:B0-----:R-:W0:Y:S02]  /*31340*/  LDC.64 R246, c[0x0][0x430] ;  /* 0x00010c00fff67b82 */ /* 0x001e240000000a00 */
[----:B0-----:R-:W-:-:S04]  /*31350*/  IMAD.WIDE.U32 R246, R10, 0x10, R246 ;  /* 0x000000100af67825 */ /* 0x001fc800078e00f6 */
[----:B------:R-:W-:Y:S01]  /*31360*/  VIADD R10, R10, 0x80 ;  /* 0x000000800a0a7836 */ /* 0x000fe20000000000 */
[----:B------:R0:W-:Y:S06]  /*31370*/  STG.E.128 desc[UR6][R246.64], R228 ;  /* 0x000000e4f6007986 */ /* 0x0001ec000c101d06 */
.L_x_16178:
[----:B------:R-:W-:Y:S05]  /*31380*/  BSYNC.RECONVERGENT B0 ;  /* 0x0000000000007941 */ /* 0x000fea0003800200 */
.L_x_16177:
        /* <DEDUP_REMOVED lines=50> */
.L_x_16180:
[----:B------:R-:W-:Y:S05]  /*316b0*/  BSYNC.RECONVERGENT B0 ;  /* 0x0000000000007941 */ /* 0x000fea0003800200 */
.L_x_16179:
        /* <DEDUP_REMOVED lines=47> */
[C---:B0-----:R-:W-:Y:S01]  /*319b0*/  IMAD.WIDE.U32 R246, R10.reuse, 0x10, R246 ;  /* 0x000000100af67825 */ /* 0x041fe200078e00f6 */
[----:B------:R-:W-:-:S04]  /*319c0*/  IADD3 R10, PT, PT, R10, 0x80, RZ ;  /* 0x000000800a0a7810 */ /* 0x000fc80007ffe0ff */
[----:B------:R3:W-:Y:S03]  /*319d0*/  STG.E.128 desc[UR6][R246.64], R228 ;  /* 0x000000e4f6007986 */ /* 0x0007e6000c101d06 */
.L_x_16182:
[----:B------:R-:W-:Y:S05]  /*319e0*/  BSYNC.RECONVERGENT B0 ;  /* 0x0000000000007941 */ /* 0x000fea0003800200 */
.L_x_16181:
        /* <DEDUP_REMOVED lines=50> */
.L_x_16184:
[----:B------:R-:W-:Y:S05]  /*31d10*/  BSYNC.RECONVERGENT B0 ;  /* 0x0000000000007941 */ /* 0x000fea0003800200 */
.L_x_16183:
        /* <DEDUP_REMOVED lines=20> */
[----:B------:R-:W-:Y:S01]  /*31e60*/  F2FP.F16.F32.PACK_AB R224, R225, R224 ;  /* 0x000000e0e1e0723e */ /* 0x000fe200000000ff */
[----:B------:R-:W-:Y:S01]  /*31e70*/  FMUL.FTZ R250, R245, R244 ;  /* 0x000000f4f5fa7220 */ /* 0x000fe20000410000 */
[----:B------:R-:W-:Y:S01]  /*31e80*/  FFMA.FTZ R225, R249, R150, R162 ;  /* 0x00000096f9e17223 */ /* 0x000fe200000100a2 */
[----:B------:R-:W-:Y:S01]  /*31e90*/  FFMA.FTZ R226, R230, R151, R163 ;  /* 0x00000097e6e27223 */ /* 0x000fe200000100a3 */
[----:B------:R-:W-:Y:S01]  /*31ea0*/  FFMA.FTZ R227, R251, R152, R156 ;  /* 0x00000098fbe37223 */ /* 0x000fe2000001009c */
[----:B------:R-:W-:Y:S01]  /*31eb0*/  FFMA.FTZ R244, R248, R153, R157 ;  /* 0x00000099f8f47223 */ /* 0x000fe2000001009d */
[----:B------:R-:W0:Y:S01]  /*31ec0*/  LDC.64 R228, c[0x0][0x428] ;  /* 0x00010a00ffe47b82 */ /* 0x000e220000000a00 */
[----:B------:R-:W-:Y:S01]  /*31ed0*/  FFMA.FTZ R247, R247, R140, R168 ;  /* 0x0000008cf7f77223 */ /* 0x000fe200000100a8 */
[----:B------:R-:W-:Y:S01]  /*31ee0*/  F2FP.F16.F32.PACK_AB R225, R226, R225 ;  /* 0x000000e1e2e1723e */ /* 0x000fe200000000ff */
[----:B------:R-:W-:Y:S01]  /*31ef0*/  FFMA.FTZ R249, R249, R142, R170 ;  /* 0x0000008ef9f97223 */ /* 0x000fe200000100aa */
[----:B------:R-:W-:Y:S01]  /*31f00*/  F2FP.F16.F32.PACK_AB R226, R244, R227 ;  /* 0x000000e3f4e2723e */ /* 0x000fe200000000ff */
[C---:B------:R-:W-:Y:S01]  /*31f10*/  FFMA.FTZ R227, R231.reuse, R154, R158 ;  /* 0x0000009ae7e37223 */ /* 0x040fe2000001009e */
[C---:B------:R-:W-:Y:S01]  /*31f20*/  FFMA.FTZ R244, R250.reuse, R155, R159 ;  /* 0x0000009bfaf47223 */ /* 0x040fe2000001009f */
[----:B------:R-:W-:Y:S01]  /*31f30*/  FFMA.FTZ R231, R231, R146, R166 ;  /* 0x00000092e7e77223 */ /* 0x000fe200000100a6 */
[----:B------:R-:W-:Y:S01]  /*31f40*/  FFMA.FTZ R250, R250, R147, R167 ;  /* 0x00000093fafa7223 */ /* 0x000fe200000100a7 */
[----:B------:R-:W-:Y:S01]  /*31f50*/  FFMA.FTZ R251, R251, R144, R164 ;  /* 0x00000090fbfb7223 */ /* 0x000fe200000100a4 */
[----:B------:R-:W-:Y:S01]  /*31f60*/  FFMA.FTZ R246, R246, R141, R169 ;  /* 0x0000008df6f67223 */ /* 0x000fe200000100a9 */
[----:B------:R-:W-:-:S02]  /*31f70*/  F2FP.F16.F32.PACK_AB R227, R244, R227 ;  /* 0x000000e3f4e3723e */ /* 0x000fc400000000ff */
[----:B------:R-:W1:Y:S01]  /*31f80*/  LDC.64 R244, c[0x0][0x430] ;  /* 0x00010c00fff47b82 */ /* 0x000e620000000a00 */
[----:B------:R-:W-:Y:S01]  /*31f90*/  F2FP.F16.F32.PACK_AB R231, R250, R231 ;  /* 0x000000e7fae7723e */ /* 0x000fe200000000ff */
[----:B------:R-:W-:Y:S01]  /*31fa0*/  FFMA.FTZ R250, R248, R145, R165 ;  /* 0x00000091f8fa7223 */ /* 0x000fe200000100a5 */
[----:B------:R-:W-:-:S04]  /*31fb0*/  FFMA.FTZ R248, R230, R143, R171 ;  /* 0x0000008fe6f87223 */ /* 0x000fc800000100ab */
[----:B------:R-:W-:Y:S01]  /*31fc0*/  F2FP.F16.F32.PACK_AB R230, R250, R251 ;  /* 0x000000fbfae6723e */ /* 0x000fe200000000ff */
[----:B0-----:R-:W-:-:S05]  /*31fd0*/  IMAD.WIDE.U32 R228, R10, 0x10, R228 ;  /* 0x000000100ae47825 */ /* 0x001fca00078e00e4 */
[----:B------:R0:W-:Y:S01]  /*31fe0*/  STG.E.128 desc[UR6][R228.64], R224 ;  /* 0x000000e0e4007986 */ /* 0x0001e2000c101d06 */
[----:B-1----:R-:W-:Y:S01]  /*31ff0*/  IMAD.WIDE.U32 R244, R10, 0x10, R244 ;  /* 0x000000100af47825 */ /* 0x002fe200078e00f4 */
[----:B0-----:R-:W-:Y:S02]  /*32000*/  F2FP.F16.F32.PACK_AB R229, R248, R249 ;  /* 0x000000f9f8e5723e */ /* 0x001fe400000000ff */
[----:B------:R-:W-:-:S05]  /*32010*/  F2FP.F16.F32.PACK_AB R228, R246, R247 ;  /* 0x000000f7f6e4723e */ /* 0x000fca00000000ff */
[----:B------:R0:W-:Y:S02]  /*32020*/  STG.E.128 desc[UR6][R244.64], R228 ;  /* 0x000000e4f4007986 */ /* 0x0001e4000c101d06 */
.L_x_16186:
[----:B------:R-:W-:Y:S05]  /*32030*/  BSYNC.RECONVERGENT B0 ;  /* 0x0000000000007941 */ /* 0x000fea0003800200 */
.L_x_16185:
[----:B------:R-:W-:Y:S02]  /*32040*/  UIADD3 UR16, UPT, UPT, UR16, UR14, URZ ;  /* 0x0000000e10107290 */ /* 0x000fe4000fffe0ff */
[----:B------:R-:W-:Y:S02]  /*32050*/  UPLOP3.LUT UP1, UPT, UPT, UPT, UP1, 0x40, 0x4 ;  /* 0x000000000004789c */ /* 0x000fe40003f2e810 */
[----:B------:R-:W-:-:S09]  /*32060*/  UISETP.GE.AND UP0, UPT, UR16, UR15, UPT ;  /* 0x0000000f1000728c */ /* 0x000fd2000bf06270 */
[----:B------:R-:W-:Y:S05]  /*32070*/  BRA.U !UP0, `(.L_x_16187) ;  /* 0xfffffd0508007547 */ /* 0x000fea000b83ffff */
[----:B------:R-:W-:Y:S05]  /*32080*/  EXIT ;  /* 0x000000000000794d */ /* 0x000fea0003800000 */
.L_x_16188:
        /* <DEDUP_REMOVED lines=15> */
.L_x_22360:


//--------------------- .text._ZN10layer_norm31ln_parallel_residual_fwd_kernelINS_13Kernel_traitsIf6__halffS2_fjLj5120ELj1ELj1ELj4ELj16ENS_18Kernel_traits_baseILj5120EfS2_fS2_fjLj128EEEEELb1ELb0ELb1EEEvNS_9FwdParamsE --------------------------
	.section	.text._ZN10layer_norm31ln_parallel_residual_fwd_kernelINS_13Kernel_traitsIf6__halffS2_fjLj5120ELj1ELj1ELj4ELj16ENS_18Kernel_traits_baseILj5120EfS2_fS2_fjLj128EEEEELb1ELb0ELb1EEEvNS_9FwdParamsE,"ax",@progbits
	.align	128
        .global         _ZN10layer_norm31ln_parallel_residual_fwd_kernelINS_13Kernel_traitsIf6__halffS2_fjLj5120ELj1ELj1ELj4ELj16ENS_18Kernel_traits_baseILj5120EfS2_fS2_fjLj128EEEEELb1ELb0ELb1EEEvNS_9FwdParamsE
        .type           _ZN10layer_norm31ln_parallel_residual_fwd_kernelINS_13Kernel_traitsIf6__halffS2_fjLj5120ELj1ELj1ELj4ELj16ENS_18Kernel_traits_baseILj5120EfS2_fS2_fjLj128EEEEELb1ELb0ELb1EEEvNS_9FwdParamsE,@function
        .size           _ZN10layer_norm31ln_parallel_residual_fwd_kernelINS_13Kernel_traitsIf6__halffS2_fjLj5120ELj1ELj1ELj4ELj16ENS_18Kernel_traits_baseILj5120EfS2_fS2_fjLj128EEEEELb1ELb0ELb1EEEvNS_9FwdParamsE,(.L_x_22361 - _ZN10layer_norm31ln_parallel_residual_fwd_kernelINS_13Kernel_traitsIf6__halffS2_fjLj5120ELj1ELj1ELj4ELj16ENS_18Kernel_traits_baseILj5120EfS2_fS2_fjLj128EEEEELb1ELb0ELb1EEEvNS_9FwdParamsE)
        .other          _ZN10layer_norm31ln_parallel_residual_fwd_kernelINS_13Kernel_traitsIf6__halffS2_fjLj5120ELj1ELj1ELj4ELj16ENS_18Kernel_traits_baseILj5120EfS2_fS2_fjLj128EEEEELb1ELb0ELb1EEEvNS_9FwdParamsE,@"STO_CUDA_ENTRY STV_DEFAULT"
_ZN10layer_norm31ln_parallel_residual_fwd_kernelINS_13Kernel_traitsIf6__halffS2_fjLj5120ELj1ELj1ELj4ELj16ENS_18Kernel_traits_baseILj5120EfS2_fS2_fjLj128EEEEELb1ELb0ELb1EEEvNS_9FwdParamsE:
.text._ZN10layer_norm31ln_parallel_residual_fwd_kernelINS_13Kernel_traitsIf6__halffS2_fjLj5120ELj1ELj1ELj4ELj16ENS_18Kernel_traits_baseILj5120EfS2_fS2_fjLj128EEEEELb1ELb0ELb1EEEvNS_9FwdParamsE:
        /* <DEDUP_REMOVED lines=21> */
[----:B---3--:R-:W-:-:S04]  /*0150*/  @P0 IADD3 R6, P1, PT, R4, R9, RZ ;  /* 0x0000000904060210 */ /* 0x008fc80007f3e0ff */
[----:B------:R-:W-:-:S04]  /*0160*/  @P0 IADD3.X R7, PT, PT, RZ, R5, RZ, P1, !PT ;  /* 0x00000005ff070210 */ /* 0x000fc80000ffe4ff */
[--C-:B------:R-:W-:Y:S01]  /*0170*/  SHF.R.U64 R0, R6, 0x2, R7.reuse ;  /* 0x0000000206007819 */ /* 0x100fe20000001207 */
[----:B------:R-:W-:Y:S01]  /*0180*/  UIADD3 UR6, UPT, UPT, UR10, -0x61c88647, URZ ;  /* 0x9e3779b90a067890 */ /* 0x000fe2000fffe0ff */
[----:B------:R-:W-:Y:S01]  /*0190*/  SHF.R.U32.HI R2, RZ, 0x2, R7 ;  /* 0x00000002ff027819 */ /* 0x000fe20000011607 */
        /* <DEDUP_REMOVED lines=87> */
.L_x_16190:
        /* <DEDUP_REMOVED lines=37> */
.L_x_16189:
        /* <DEDUP_REMOVED lines=53> */
.L_x_16192:
        /* <DEDUP_REMOVED lines=56> */
.L_x_16191:
        /* <DEDUP_REMOVED lines=78> */
[----:B------:R-:W-:Y:S02]  /*1510*/  IMAD.MOV.U32 R5, RZ, RZ, RZ ;  /* 0x000000ffff057224 */ /* 0x000fe400078e00ff */
[----:B-1234-:R-:W-:-:S07]  /*1520*/  IMAD R6, R7, -0x326172a9, RZ ;  /* 0xcd9e8d5707067824 */ /* 0x01efce00078e02ff */
.L_x_16572:
[----:B0-----:R-:W-:Y:S01]  /*1530*/  ISETP.NE.U32.AND P0, PT, RZ, UR18, PT ;  /* 0x00000012ff007c0c */ /* 0x001fe2000bf05070 */
[----:B------:R-:W-:Y:S01]  /*1540*/  UIMAD UR4, UR22, UR31, URZ ;  /* 0x0000001f160472a4 */ /* 0x000fe2000f8e02ff */
[----:B-1----:R-:W0:Y:S01]  /*1550*/  LDC.64 R216, c[0x0][0x390] ;  /* 0x0000e400ffd87b82 */ /* 0x002e220000000a00 */
        /* <DEDUP_REMOVED lines=46> */
.L_x_16195:
        /* <DEDUP_REMOVED lines=12> */
.L_x_16196:
        /* <DEDUP_REMOVED lines=43> */
.L_x_16194:
[----:B------:R-:W-:Y:S01]  /*1bb0*/  ISETP.NE.AND P1, PT, R19, 0x1, PT ;  /* 0x000000011300780c */ /* 0x000fe20003f25270 */
[----:B------:R-:W-:Y:S01]  /*1bc0*/  UMOV UR4, UR6 ;  /* 0x0000000600047c82 */ /* 0x000fe20008000000 */
[----:B------:R-:W-:Y:S01]  /*1bd0*/  I2FP.F32.U32 R16, R16 ;  /* 0x0000001000107245 */ /* 0x000fe20000201000 */
[----:B------:R-:W-:Y:S02]  /*1be0*/  IMAD.MOV.U32 R21, RZ, RZ, 0x2 ;  /* 0x00000002ff157424 */ /* 0x000fe400078e00ff */
[----:B------:R-:W-:Y:S02]  /*1bf0*/  IMAD.MOV.U32 R17, RZ, RZ, R6 ;  /* 0x000000ffff117224 */ /* 0x000fe400078e0006 */
[----:B------:R-:W-:-:S05]  /*1c00*/  FFMA.FTZ R16, R16, R231, 1.1641532182693481445e-10 ;  /* 0x2f00000010107423 */ /* 0x000fca00000100e7 */
[----:B------:R-:W-:Y:S01]  /*1c10*/  FSETP.LE.FTZ.AND P2, PT, R16, UR4, PT ;  /* 0x0000000410007c0b */ /* 0x000fe2000bf53000 */
[----:B-----5:R-:W-:-:S03]  /*1c20*/  HADD2.F32 R16, -RZ, R12.H0_H0 ;  /* 0x2000000cff107230 */ /* 0x020fc60000004100 */
        /* <DEDUP_REMOVED lines=10> */
.L_x_16198:
        /* <DEDUP_REMOVED lines=12> */
.L_x_16199:
        /* <DEDUP_REMOVED lines=43> */
.L_x_16197:
        /* <DEDUP_REMOVED lines=17> */
.L_x_16201:
        /* <DEDUP_REMOVED lines=12> */
.L_x_16202:
        /* <DEDUP_REMOVED lines=43> */
.L_x_16200:
[----:B------:R-:W-:Y:S01]  /*24c0*/  ISETP.NE.AND P1, PT, R22, 0x1, PT ;  /* 0x000000011600780c */ /* 0x000fe20003f25270 */
[----:B------:R-:W-:Y:S01]  /*24d0*/  IMAD.MOV.U32 R21, RZ, RZ, 0x2 ;  /* 0x00000002ff157424 */ /* 0x000fe200078e00ff */
[----:B------:R-:W-:Y:S01]  /*24e0*/  I2FP.F32.U32 R20, R17 ;  /* 0x0000001100147245 */ /* 0x000fe20000201000 */
[----:B------:R-:W-:Y:S01]  /*24f0*/  HADD2.F32 R17, -RZ, R13.H0_H0 ;  /* 0x2000000dff117230 */ /* 0x000fe20000004100 */
        /* <DEDUP_REMOVED lines=13> */
.L_x_16204:
        /* <DEDUP_REMOVED lines=12> */
.L_x_16205:
        /* <DEDUP_REMOVED lines=43> */
.L_x_16203:
        /* <DEDUP_REMOVED lines=16> */
.L_x_16207:
        /* <DEDUP_REMOVED lines=12> */
.L_x_16208:
        /* <DEDUP_REMOVED lines=43> */
.L_x_16206:
        /* <DEDUP_REMOVED lines=16> */
.L_x_16210:
        /* <DEDUP_REMOVED lines=12> */
.L_x_16211:
        /* <DEDUP_REMOVED lines=43> */
.L_x_16209:
        /* <DEDUP_REMOVED lines=16> */
.L_x_16213:
        /* <DEDUP_REMOVED lines=12> */
.L_x_16214:
        /* <DEDUP_REMOVED lines=43> */
.L_x_16212:
[----:B------:R-:W-:Y:S01]  /*3690*/  ISETP.NE.AND P5, PT, R23, 0x1, PT ;  /* 0x000000011700780c */ /* 0x000fe20003fa5270 */
[----:B------:R-:W-:Y:S01]  /*36a0*/  IMAD.MOV.U32 R31, RZ, RZ, 0x2 ;  /* 0x00000002ff1f7424 */ /* 0x000fe200078e00ff */
        /* <DEDUP_REMOVED lines=14> */
.L_x_16216:
        /* <DEDUP_REMOVED lines=12> */
.L_x_16217:
        /* <DEDUP_REMOVED lines=43> */
.L_x_16215:
[----:B------:R-:W-:Y:S01]  /*3b00*/  UMOV UR5, UR7 ;  /* 0x0000000700057c82 */ /* 0x000fe20008000000 */
[----:B------:R-:W-:Y:S01]  /*3b10*/  P2R R21, PR, RZ, 0x1 ;  /* 0x00000001ff157803 */ /* 0x000fe20000000000 */
[----:B------:R-:W-:Y:S01]  /*3b20*/  FMUL.FTZ R17, R17, UR5 ;  /* 0x0000000511117c20 */ /* 0x000fe20008410000 */
[----:B------:R-:W-:Y:S01]  /*3b30*/  I2FP.F32.U32 R22, R22 ;  /* 0x0000001600167245 */ /* 0x000fe20000201000 */
        /* <DEDUP_REMOVED lines=32> */
.L_x_16193:
        /* <DEDUP_REMOVED lines=15> */
.L_x_16220:
        /* <DEDUP_REMOVED lines=12> */
.L_x_16221:
        /* <DEDUP_REMOVED lines=42> */
.L_x_16219:
[----:B------:R-:W-:Y:S01]  /*4190*/  ISETP.NE.AND P1, PT, R9, 0x1, PT ;  /* 0x000000010900780c */ /* 0x000fe20003f25270 */
[----:B------:R-:W-:Y:S01]  /*41a0*/  UMOV UR4, UR6 ;  /* 0x0000000600047c82 */ /* 0x000fe20008000000 */
[----:B------:R-:W-:Y:S01]  /*41b0*/  I2FP.F32.U32 R8, R7 ;  /* 0x0000000700087245 */ /* 0x000fe20000201000 */
[----:B-----5:R-:W-:Y:S01]  /*41c0*/  HADD2.F32 R7, -RZ, R12.H0_H0 ;  /* 0x2000000cff077230 */ /* 0x020fe20000004100 */
[----:B------:R-:W-:Y:S01]  /*41d0*/  UMOV UR5, UR7 ;  /* 0x0000000700057c82 */ /* 0x000fe20008000000 */
[----:B------:R-:W-:Y:S02]  /*41e0*/  IMAD.MOV.U32 R10, RZ, RZ, 0x2 ;  /* 0x00000002ff0a7424 */ /* 0x000fe400078e00ff */
        /* <DEDUP_REMOVED lines=14> */
.L_x_16223:
        /* <DEDUP_REMOVED lines=12> */
.L_x_16224:
        /* <DEDUP_REMOVED lines=43> */
.L_x_16222:
[----:B------:R-:W-:Y:S01]  /*4640*/  I2FP.F32.U32 R8, R8 ;  /* 0x0000000800087245 */ /* 0x000fe20000201000 */
[----:B------:R-:W-:Y:S01]  /*4650*/  HADD2.F32 R9, -RZ, R52.H0_H0 ;  /* 0x20000034ff097230 */ /* 0x000fe20000004100 */
[----:B------:R-:W-:Y:S01]  /*4660*/  ISETP.NE.AND P2, PT, R10, 0x1, PT ;  /* 0x000000010a00780c */ /* 0x000fe20003f45270 */
[----:B------:R-:W-:Y:S01]  /*4670*/  HFMA2 R11, -RZ, RZ, 0, 1.1920928955078125e-07 ;  /* 0x00000002ff0b7431 */ /* 0x000fe200000001ff */
[----:B------:R-:W-:Y:S01]  /*4680*/  FSEL R36, R7, RZ, P3 ;  /* 0x000000ff07247208 */ /* 0x000fe20001800000 */
        /* <DEDUP_REMOVED lines=17> */
.L_x_16226:
        /* <DEDUP_REMOVED lines=12> */
.L_x_16227:
        /* <DEDUP_REMOVED lines=43> */
.L_x_16225:
[----:B------:R-:W-:Y:S02]  /*4b10*/  I2FP.F32.U32 R8, R8 ;  /* 0x0000000800087245 */ /* 0x000fe40000201000 */
[----:B------:R-:W-:Y:S02]  /*4b20*/  ISETP.NE.AND P1, PT, R11, 0x1, PT ;  /* 0x000000010b00780c */ /* 0x000fe40003f25270 */
[----:B------:R-:W-:Y:S01]  /*4b30*/  MOV R9, R6 ;  /* 0x0000000600097202 */ /* 0x000fe20000000f00 */
[----:B------:R-:W-:-:S05]  /*4b40*/  FFMA.FTZ R8, R8, R231, 1.1641532182693481445e-10 ;  /* 0x2f00000008087423 */ /* 0x000fca00000100e7 */
[----:B------:R-:W-:Y:S01]  /*4b50*/  FSETP.LE.FTZ.AND P3, PT, R8, UR4, PT ;  /* 0x0000000408007c0b */ /* 0x000fe2000bf73000 */
[----:B------:R-:W-:Y:S02]  /*4b60*/  HADD2.F32 R8, -RZ, R12.H1_H1 ;  /* 0x3000000cff087230 */ /* 0x000fe40000004100 */
[----:B------:R-:W-:Y:S01]  /*4b70*/  IMAD.MOV.U32 R12, RZ, RZ, 0x2 ;  /* 0x00000002ff0c7424 */ /* 0x000fe200078e00ff */
[----:B------:R-:W-:Y:S02]  /*4b80*/  P2R R29, PR, RZ, 0x8 ;  /* 0x00000008ff1d7803 */ /* 0x000fe40000000000 */
[----:B------:R-:W-:Y:S01]  /*4b90*/  FMUL.FTZ R8, R8, UR5 ;  /* 0x0000000508087c20 */ /* 0x000fe20008410000 */
        /* <DEDUP_REMOVED lines=9> */
.L_x_16229:
        /* <DEDUP_REMOVED lines=12> */
.L_x_16230:
        /* <DEDUP_REMOVED lines=43> */
.L_x_16228:
        /* <DEDUP_REMOVED lines=22> */
.L_x_16232:
        /* <DEDUP_REMOVED lines=12> */
.L_x_16233:
        /* <DEDUP_REMOVED lines=43> */
.L_x_16231:
        /* <DEDUP_REMOVED lines=18> */
.L_x_16235:
        /* <DEDUP_REMOVED lines=12> */
.L_x_16236:
        /* <DEDUP_REMOVED lines=43> */
.L_x_16234:
[----:B------:R-:W-:Y:S01]  /*5900*/  I2FP.F32.U32 R10, R10 ;  /* 0x0000000a000a7245 */ /* 0x000fe20000201000 */
[----:B------:R-:W-:Y:S01]  /*5910*/  HADD2.F32 R11, -RZ, R53.H0_H0 ;  /* 0x20000035ff0b7230 */ /* 0x000fe20000004100 */
        /* <DEDUP_REMOVED lines=20> */
.L_x_16238:
        /* <DEDUP_REMOVED lines=12> */
.L_x_16239:
        /* <DEDUP_REMOVED lines=43> */
.L_x_16237:
[----:B------:R-:W-:Y:S01]  /*5dd0*/  I2FP.F32.U32 R10, R10 ;  /* 0x0000000a000a7245 */ /* 0x000fe20000201000 */
[----:B------:R-:W-:Y:S01]  /*5de0*/  IMAD.MOV.U32 R11, RZ, RZ, R6 ;  /* 0x000000ffff0b7224 */ /* 0x000fe200078e0006 */
[----:B------:R-:W-:-:S03]  /*5df0*/  ISETP.NE.AND P2, PT, R16, 0x1, PT ;  /* 0x000000011000780c */ /* 0x000fc60003f45270 */
[----:B------:R-:W-:-:S05]  /*5e00*/  FFMA.FTZ R10, R10, R231, 1.1641532182693481445e-10 ;  /* 0x2f0000000a0a7423 */ /* 0x000fca00000100e7 */
[----:B------:R-:W-:Y:S01]  /*5e10*/  FSETP.LE.FTZ.AND P1, PT, R10, UR4, PT ;  /* 0x000000040a007c0b */ /* 0x000fe2000bf33000 */
[----:B------:R-:W-:Y:S02]  /*5e20*/  HADD2.F32 R10, -RZ, R13.H1_H1 ;  /* 0x3000000dff0a7230 */ /* 0x000fe40000004100 */
[----:B------:R-:W-:-:S03]  /*5e30*/  IMAD.MOV.U32 R13, RZ, RZ, 0x2 ;  /* 0x00000002ff0d7424 */ /* 0x000fc600078e00ff */
        /* <DEDUP_REMOVED lines=10> */
.L_x_16241:
        /* <DEDUP_REMOVED lines=12> */
.L_x_16242:
        /* <DEDUP_REMOVED lines=43> */
.L_x_16240:
        /* <DEDUP_REMOVED lines=22> */
.L_x_16244:
        /* <DEDUP_REMOVED lines=12> */
.L_x_16245:
        /* <DEDUP_REMOVED lines=43> */
.L_x_16243:
        /* <DEDUP_REMOVED lines=17> */
.L_x_16247:
        /* <DEDUP_REMOVED lines=12> */
.L_x_16248:
        /* <DEDUP_REMOVED lines=43> */
.L_x_16246:
[----:B------:R-:W-:Y:S01]  /*6ba0*/  I2FP.F32.U32 R12, R12 ;  /* 0x0000000c000c7245 */ /* 0x000fe20000201000 */
[----:B------:R-:W-:Y:S01]  /*6bb0*/  HADD2.F32 R13, -RZ, R54.H0_H0 ;  /* 0x20000036ff0d7230 */ /* 0x000fe20000004100 */
[----:B------:R-:W-:Y:S01]  /*6bc0*/  FSEL R40, R11, RZ, P2 ;  /* 0x000000ff0b287208 */ /* 0x000fe20001000000 */
[----:B------:R-:W-:Y:S02]  /*6bd0*/  IMAD.MOV.U32 R16, RZ, RZ, 0x2 ;  /* 0x00000002ff107424 */ /* 0x000fe400078e00ff */
        /* <DEDUP_REMOVED lines=18> */
.L_x_16250:
        /* <DEDUP_REMOVED lines=12> */
.L_x_16251:
        /* <DEDUP_REMOVED lines=43> */
.L_x_16249:
[----:B------:R-:W-:Y:S01]  /*7070*/  ISETP.NE.AND P4, PT, R16, 0x1, PT ;  /* 0x000000011000780c */ /* 0x000fe20003f85270 */
[----:B------:R-:W-:Y:S01]  /*7080*/  HADD2.F32 R14, -RZ, R14.H1_H1 ;  /* 0x3000000eff0e7230 */ /* 0x000fe20000004100 */
        /* <DEDUP_REMOVED lines=15> */
.L_x_16253:
        /* <DEDUP_REMOVED lines=12> */
.L_x_16254:
        /* <DEDUP_REMOVED lines=43> */
.L_x_16252:
        /* <DEDUP_REMOVED lines=22> */
.L_x_16256:
        /* <DEDUP_REMOVED lines=12> */
.L_x_16257:
        /* <DEDUP_REMOVED lines=43> */
.L_x_16255:
[----:B------:R-:W-:Y:S01]  /*79c0*/  ISETP.NE.AND P5, PT, R19, 0x1, PT ;  /* 0x000000011300780c */ /* 0x000fe20003fa5270 */
[----:B------:R-:W-:Y:S01]  /*79d0*/  HADD2.F32 R16, -RZ, R15.H0_H0 ;  /* 0x2000000fff107230 */ /* 0x000fe20000004100 */
        /* <DEDUP_REMOVED lines=15> */
.L_x_16259:
        /* <DEDUP_REMOVED lines=12> */
.L_x_16260:
        /* <DEDUP_REMOVED lines=43> */
.L_x_16258:
        /* <DEDUP_REMOVED lines=22> */
.L_x_16262:
        /* <DEDUP_REMOVED lines=12> */
.L_x_16263:
        /* <DEDUP_REMOVED lines=43> */
.L_x_16261:
[----:B------:R-:W-:Y:S01]  /*8310*/  ISETP.NE.AND P6, PT, R16, 0x1, PT ;  /* 0x000000011000780c */ /* 0x000fe20003fc5270 */
[----:B------:R-:W-:Y:S01]  /*8320*/  HADD2.F32 R15, -RZ, R15.H1_H1 ;  /* 0x3000000fff0f7230 */ /* 0x000fe20000004100 */
        /* <DEDUP_REMOVED lines=15> */
.L_x_16265:
        /* <DEDUP_REMOVED lines=14> */
.L_x_16266:
        /* <DEDUP_REMOVED lines=43> */
.L_x_16264:
        /* <DEDUP_REMOVED lines=10> */
.L_x_16218:
[----:B------:R-:W-:Y:S01]  /*8850*/  SEL R17, RZ, 0x1000000, !P5 ;  /* 0x01000000ff117807 */ /* 0x000fe20006800000 */
[----:B------:R-:W-:Y:S01]  /*8860*/  UISETP.NE.U32.AND UP0, UPT, UR16, URZ, UPT ;  /* 0x000000ff1000728c */ /* 0x000fe2000bf05070 */
[----:B------:R-:W-:Y:S01]  /*8870*/  SEL R22, RZ, 0x10000, !P4 ;  /* 0x00010000ff167807 */ /* 0x000fe20006000000 */
[----:B------:R-:W-:Y:S01]  /*8880*/  IMAD.MOV.U32 R15, RZ, RZ, 0x20 ;  /* 0x00000020ff0f7424 */ /* 0x000fe200078e00ff */
[----:B------:R-:W-:Y:S01]  /*8890*/  ISETP.NE.AND P5, PT, R29, RZ, PT ;  /* 0x000000ff1d00720c */ /* 0x000fe20003fa5270 */
[----:B------:R-:W-:Y:S01]  /*88a0*/  UISETP.NE.AND.EX UP0, UPT, UR17, URZ, UPT, UP0 ;  /* 0x000000ff1100728c */ /* 0x000fe2000bf05300 */
[----:B------:R-:W-:Y:S01]  /*88b0*/  ISETP.NE.AND P4, PT, R30, RZ, PT ;  /* 0x000000ff1e00720c */ /* 0x000fe20003f85270 */
[----:B------:R-:W-:Y:S01]  /*88c0*/  IMAD.MOV.U32 R25, RZ, RZ, 0x8 ;  /* 0x00000008ff197424 */ /* 0x000fe200078e00ff */
[----:B------:R-:W-:Y:S01]  /*88d0*/  SEL R27, RZ, 0x100, !P3 ;  /* 0x00000100ff1b7807 */ /* 0x000fe20005800000 */
[C---:B------:R-:W-:Y:S01]  /*88e0*/  IMAD.WIDE.U32 R14, R234.reuse, R15, UR12 ;  /* 0x0000000cea0e7e25 */ /* 0x040fe2000f8e000f */
[----:B------:R-:W-:Y:S01]  /*88f0*/  SEL R16, RZ, 0x1000000, !P1 ;  /* 0x01000000ff107807 */ /* 0x000fe20004800000 */
[----:B------:R-:W0:Y:S01]  /*8900*/  @P0 LDC.64 R20, c[0x0][0x3a0] ;  /* 0x0000e800ff140b82 */ /* 0x000e220000000a00 */
[----:B------:R-:W-:Y:S01]  /*8910*/  SEL R13, RZ, 0x10000, !P4 ;  /* 0x00010000ff0d7807 */ /* 0x000fe20006000000 */
[----:B------:R-:W-:Y:S01]  /*8920*/  IMAD.WIDE.U32 R24, R234, R25, UR14 ;  /* 0x0000000eea187e25 */ /* 0x000fe2000f8e0019 */
[----:B------:R-:W-:Y:S01]  /*8930*/  SEL R12, RZ, 0x100, !P5 ;  /* 0x00000100ff0c7807 */ /* 0x000fe20006800000 */
[----:B------:R1:W-:Y:S01]  /*8940*/  STG.E.128 desc[UR8][R14.64], R36 ;  /* 0x000000240e007986 */ /* 0x0003e2000c101d08 */
[----:B------:R-:W-:Y:S01]  /*8950*/  ISETP.NE.AND P6, PT, R28, RZ, PT ;  /* 0x000000ff1c00720c */ /* 0x000fe20003fc5270 */
[----:B------:R-:W2:Y:S01]  /*8960*/  @UP0 LDCU.64 UR44, c[0x0][0x398] ;  /* 0x00007300ff2c07ac */ /* 0x000ea20008000a00 */
[----:B------:R-:W-:Y:S01]  /*8970*/  LOP3.LUT R27, R27, R17, R22, 0xfe, !PT ;  /* 0x000000111b1b7212 */ /* 0x000fe200078efe16 */
[----:B------:R1:W-:Y:S01]  /*8980*/  STG.E.128 desc[UR8][R14.64+0x10], R40 ;  /* 0x000010280e007986 */ /* 0x0003e2000c101d08 */
[----:B------:R-:W-:Y:S01]  /*8990*/  LOP3.LUT R12, R12, R16, R13, 0xfe, !PT ;  /* 0x000000100c0c7212 */ /* 0x000fe200078efe0d */
[----:B------:R-:W-:Y:S01]  /*89a0*/  IMAD.MOV.U32 R22, RZ, RZ, 0x10 ;  /* 0x00000010ff167424 */ /* 0x000fe200078e00ff */
[----:B------:R-:W-:-:S02]  /*89b0*/  SEL R26, RZ, 0x1, !P2 ;  /* 0x00000001ff1a7807 */ /* 0x000fc40005000000 */
[----:B------:R-:W-:Y:S02]  /*89c0*/  SEL R13, RZ, 0x1, !P6 ;  /* 0x00000001ff0d7807 */ /* 0x000fe40007000000 */
        /* <DEDUP_REMOVED lines=8> */
[----:B--2---:R-:W-:Y:S01]  /*8a50*/  @P1 IMAD.WIDE.U32 R22, R17, R22, UR44 ;  /* 0x0000002c11161e25 */ /* 0x004fe2000f8e0016 */
[----:B-1----:R-:W-:Y:S06]  /*8a60*/  BRA.U !UP0, `(.L_x_16267) ;  /* 0x0000000108507547 */ /* 0x002fec000b800000 */
        /* <DEDUP_REMOVED lines=20> */
.L_x_16267:
[----:B------:R1:W5:Y:S04]  /*8bb0*/  @P2 LDG.E.128 R52, desc[UR8][R22.64] ;  /* 0x0000000816342981 */ /* 0x000368000c1e1d00 */
[----:B------:R1:W5:Y:S04]  /*8bc0*/  @P0 LDG.E.128 R48, desc[UR8][R20.64] ;  /* 0x0000000814300981 */ /* 0x000368000c1e1d00 */
[----:B------:R1:W5:Y:S04]  /*8bd0*/  @P0 LDG.E.128 R44, desc[UR8][R20.64+0x10] ;  /* 0x00001008142c0981 */ /* 0x000368000c1e1d00 */
[----:B0-----:R-:W5:Y:S01]  /*8be0*/  LDG.E.128 R12, desc[UR8][R12.64] ;  /* 0x000000080c0c7981 */ /* 0x001f62000c1e1d00 */
        /* <DEDUP_REMOVED lines=16> */
.L_x_16270:
        /* <DEDUP_REMOVED lines=12> */
.L_x_16271:
        /* <DEDUP_REMOVED lines=43> */
.L_x_16269:
[----:B------:R-:W-:Y:S01]  /*9060*/  ISETP.NE.AND P1, PT, R9, 0x1, PT ;  /* 0x000000010900780c */ /* 0x000fe20003f25270 */
[----:B------:R-:W-:Y:S01]  /*9070*/  IMAD.MOV.U32 R10, RZ, RZ, 0x2 ;  /* 0x00000002ff0a7424 */ /* 0x000fe200078e00ff */
[----:B------:R-:W-:Y:S01]  /*9080*/  I2FP.F32.U32 R8, R7 ;  /* 0x0000000700087245 */ /* 0x000fe20000201000 */
[----:B-----5:R-:W-:-:S04]  /*9090*/  HADD2.F32 R7, -RZ, R12.H0_H0 ;  /* 0x2000000cff077230 */ /* 0x020fc80000004100 */
        /* <DEDUP_REMOVED lines=14> */
.L_x_16273:
        /* <DEDUP_REMOVED lines=12> */
.L_x_16274:
        /* <DEDUP_REMOVED lines=43> */
.L_x_16272:
[----:B------:R-:W-:Y:S01]  /*94f0*/  I2FP.F32.U32 R8, R8 ;  /* 0x0000000800087245 */ /* 0x000fe20000201000 */
[----:B------:R-:W-:Y:S01]  /*9500*/  HADD2.F32 R9, -RZ, R52.H0_H0 ;  /* 0x20000034ff097230 */ /* 0x000fe20000004100 */
[----:B------:R-:W-:Y:S01]  /*9510*/  ISETP.NE.AND P2, PT, R10, 0x1, PT ;  /* 0x000000010a00780c */ /* 0x000fe20003f45270 */
[----:B------:R-:W-:Y:S02]  /*9520*/  IMAD.MOV.U32 R11, RZ, RZ, 0x2 ;  /* 0x00000002ff0b7424 */ /* 0x000fe400078e00ff */
        /* <DEDUP_REMOVED lines=18> */
.L_x_16276:
        /* <DEDUP_REMOVED lines=12> */
.L_x_16277:
        /* <DEDUP_REMOVED lines=43> */
.L_x_16275:
[----:B------:R-:W-:Y:S01]  /*99c0*/  I2FP.F32.U32 R8, R8 ;  /* 0x0000000800087245 */ /* 0x000fe20000201000 */
[----:B------:R-:W-:Y:S01]  /*99d0*/  IMAD.MOV.U32 R9, RZ, RZ, R6 ;  /* 0x000000ffff097224 */ /* 0x000fe200078e0006 */
[----:B------:R-:W-:-:S03]  /*99e0*/  ISETP.NE.AND P1, PT, R11, 0x1, PT ;  /* 0x000000010b00780c */ /* 0x000fc60003f25270 */
[----:B------:R-:W-:-:S05]  /*99f0*/  FFMA.FTZ R8, R8, R231, 1.1641532182693481445e-10 ;  /* 0x2f00000008087423 */ /* 0x000fca00000100e7 */
[----:B------:R-:W-:Y:S01]  /*9a00*/  FSETP.LE.FTZ.AND P3, PT, R8, UR4, PT ;  /* 0x0000000408007c0b */ /* 0x000fe2000bf73000 */
[----:B------:R-:W-:Y:S02]  /*9a10*/  HADD2.F32 R8, -RZ, R12.H1_H1 ;  /* 0x3000000cff087230 */ /* 0x000fe40000004100 */
[----:B------:R-:W-:Y:S01]  /*9a20*/  HFMA2 R12, -RZ, RZ, 0, 1.1920928955078125e-07 ;  /* 0x00000002ff0c7431 */ /* 0x000fe200000001ff */
        /* <DEDUP_REMOVED lines=11> */
.L_x_16279:
        /* <DEDUP_REMOVED lines=12> */
.L_x_16280:
        /* <DEDUP_REMOVED lines=43> */
.L_x_16278:
        /* <DEDUP_REMOVED lines=22> */
.L_x_16282:
        /* <DEDUP_REMOVED lines=12> */
.L_x_16283:
        /* <DEDUP_REMOVED lines=43> */
.L_x_16281:
        /* <DEDUP_REMOVED lines=18> */
.L_x_16285:
        /* <DEDUP_REMOVED lines=12> */
.L_x_16286:
        /* <DEDUP_REMOVED lines=43> */
.L_x_16284:
[----:B------:R-:W-:Y:S01]  /*a7b0*/  I2FP.F32.U32 R10, R10 ;  /* 0x0000000a000a7245 */ /* 0x000fe20000201000 */
[----:B------:R-:W-:Y:S01]  /*a7c0*/  HADD2.F32 R11, -RZ, R53.H0_H0 ;  /* 0x20000035ff0b7230 */ /* 0x000fe20000004100 */
        /* <DEDUP_REMOVED lines=20> */
.L_x_16288:
        /* <DEDUP_REMOVED lines=12> */
.L_x_16289:
        /* <DEDUP_REMOVED lines=43> */
.L_x_16287:
[----:B------:R-:W-:Y:S02]  /*ac80*/  I2FP.F32.U32 R10, R10 ;  /* 0x0000000a000a7245 */ /* 0x000fe40000201000 */
[----:B------:R-:W-:Y:S02]  /*ac90*/  ISETP.NE.AND P2, PT, R18, 0x1, PT ;  /* 0x000000011200780c */ /* 0x000fe40003f45270 */
[----:B------:R-:W-:Y:S01]  /*aca0*/  MOV R11, R6 ;  /* 0x00000006000b7202 */ /* 0x000fe20000000f00 */
        /* <DEDUP_REMOVED lines=14> */
.L_x_16291:
        /* <DEDUP_REMOVED lines=12> */
.L_x_16292:
        /* <DEDUP_REMOVED lines=43> */
.L_x_16290:
        /* <DEDUP_REMOVED lines=22> */
.L_x_16294:
        /* <DEDUP_REMOVED lines=12> */
.L_x_16295:
        /* <DEDUP_REMOVED lines=43> */
.L_x_16293:
        /* <DEDUP_REMOVED lines=17> */
.L_x_16297:
        /* <DEDUP_REMOVED lines=12> */
.L_x_16298:
        /* <DEDUP_REMOVED lines=43> */
.L_x_16296:
[----:B------:R-:W-:Y:S01]  /*ba50*/  I2FP.F32.U32 R12, R12 ;  /* 0x0000000c000c7245 */ /* 0x000fe20000201000 */
[----:B------:R-:W-:Y:S02]  /*ba60*/  HADD2.F32 R13, -RZ, R54.H0_H0 ;  /* 0x20000036ff0d7230 */ /* 0x000fe40000004100 */
[----:B------:R-:W-:Y:S02]  /*ba70*/  IMAD.MOV.U32 R18, RZ, RZ, 0x2 ;  /* 0x00000002ff127424 */ /* 0x000fe400078e00ff */
[----:B------:R-:W-:Y:S01]  /*ba80*/  FFMA.FTZ R12, R12, R231, 1.1641532182693481445e-10 ;  /* 0x2f0000000c0c7423 */ /* 0x000fe200000100e7 */
[----:B------:R-:W-:Y:S01]  /*ba90*/  FMUL.FTZ R28, R13, UR5 ;  /* 0x000000050d1c7c20 */ /* 0x000fe20008410000 */
[----:B------:R-:W-:-:S03]  /*baa0*/  FSEL R13, R11, RZ, P2 ;  /* 0x000000ff0b0d7208 */ /* 0x000fc60001000000 */
        /* <DEDUP_REMOVED lines=16> */
.L_x_16300:
        /* <DEDUP_REMOVED lines=12> */
.L_x_16301:
        /* <DEDUP_REMOVED lines=43> */
.L_x_16299:
[----:B------:R-:W-:Y:S01]  /*bf20*/  ISETP.NE.AND P4, PT, R18, 0x1, PT ;  /* 0x000000011200780c */ /* 0x000fe20003f85270 */
[----:B------:R-:W-:Y:S01]  /*bf30*/  HADD2.F32 R14, -RZ, R14.H1_H1 ;  /* 0x3000000eff0e7230 */ /* 0x000fe20000004100 */
[----:B------:R-:W-:Y:S01]  /*bf40*/  I2FP.F32.U32 R12, R12 ;  /* 0x0000000c000c7245 */ /* 0x000fe20000201000 */
[----:B------:R-:W-:Y:S02]  /*bf50*/  IMAD.MOV.U32 R19, RZ, RZ, 0x2 ;  /* 0x00000002ff137424 */ /* 0x000fe400078e00ff */
        /* <DEDUP_REMOVED lines=13> */
.L_x_16303:
        /* <DEDUP_REMOVED lines=12> */
.L_x_16304:
        /* <DEDUP_REMOVED lines=43> */
.L_x_16302:
        /* <DEDUP_REMOVED lines=22> */
.L_x_16306:
        /* <DEDUP_REMOVED lines=12> */
.L_x_16307:
        /* <DEDUP_REMOVED lines=43> */
.L_x_16305:
[----:B------:R-:W-:Y:S01]  /*c870*/  ISETP.NE.AND P5, PT, R18, 0x1, PT ;  /* 0x000000011200780c */ /* 0x000fe20003fa5270 */
[----:B------:R-:W-:Y:S01]  /*c880*/  HADD2.F32 R14, -RZ, R15.H0_H0 ;  /* 0x2000000fff0e7230 */ /* 0x000fe20000004100 */
[----:B------:R-:W-:Y:S01]  /*c890*/  I2FP.F32.U32 R12, R12 ;  /* 0x0000000c000c7245 */ /* 0x000fe20000201000 */
[----:B-1----:R-:W-:Y:S01]  /*c8a0*/  IMAD.MOV.U32 R20, RZ, RZ, 0x2 ;  /* 0x00000002ff147424 */ /* 0x002fe200078e00ff */
        /* <DEDUP_REMOVED lines=13> */
.L_x_16309:
        /* <DEDUP_REMOVED lines=12> */
.L_x_16310:
        /* <DEDUP_REMOVED lines=43> */
.L_x_16308:
        /* <DEDUP_REMOVED lines=22> */
.L_x_16312:
        /* <DEDUP_REMOVED lines=12> */
.L_x_16313:
        /* <DEDUP_REMOVED lines=43> */
.L_x_16311:
        /* <DEDUP_REMOVED lines=17> */
.L_x_16315:
        /* <DEDUP_REMOVED lines=14> */
.L_x_16316:
        /* <DEDUP_REMOVED lines=43> */
.L_x_16314:
        /* <DEDUP_REMOVED lines=11> */
.L_x_16268:
        /* <DEDUP_REMOVED lines=15> */
.L_x_16319:
        /* <DEDUP_REMOVED lines=12> */
.L_x_16320:
        /* <DEDUP_REMOVED lines=43> */
.L_x_16318:
[----:B------:R-:W-:Y:S01]  /*db70*/  ISETP.NE.AND P1, PT, R20, 0x1, PT ;  /* 0x000000011400780c */ /* 0x000fe20003f25270 */
[----:B------:R-:W-:Y:S01]  /*db80*/  IMAD.MOV.U32 R21, RZ, RZ, 0x2 ;  /* 0x00000002ff157424 */ /* 0x000fe200078e00ff */
[----:B------:R-:W-:Y:S01]  /*db90*/  I2FP.F32.U32 R18, R19 ;  /* 0x0000001300127245 */ /* 0x000fe20000201000 */
[----:B------:R-:W-:-:S04]  /*dba0*/  IMAD.MOV.U32 R19, RZ, RZ, R6 ;  /* 0x000000ffff137224 */ /* 0x000fc800078e0006 */
        /* <DEDUP_REMOVED lines=13> */
.L_x_16322:
        /* <DEDUP_REMOVED lines=12> */
.L_x_16323:
        /* <DEDUP_REMOVED lines=43> */
.L_x_16321:
        /* <DEDUP_REMOVED lines=17> */
.L_x_16325:
        /* <DEDUP_REMOVED lines=12> */
.L_x_16326:
        /* <DEDUP_REMOVED lines=43> */
.L_x_16324:
[----:B------:R-:W-:Y:S01]  /*e470*/  ISETP.NE.AND P1, PT, R22, 0x1, PT ;  /* 0x000000011600780c */ /* 0x000fe20003f25270 */
[----:B------:R-:W-:Y:S01]  /*e480*/  IMAD.MOV.U32 R21, RZ, RZ, 0x2 ;  /* 0x00000002ff157424 */ /* 0x000fe200078e00ff */
[----:B------:R-:W-:Y:S01]  /*e490*/  I2FP.F32.U32 R20, R19 ;  /* 0x0000001300147245 */ /* 0x000fe20000201000 */
[----:B------:R-:W-:-:S04]  /*e4a0*/  HADD2.F32 R19, -RZ, R13.H0_H0 ;  /* 0x2000000dff137230 */ /* 0x000fc80000004100 */
        /* <DEDUP_REMOVED lines=13> */
.L_x_16328:
        /* <DEDUP_REMOVED lines=12> */
.L_x_16329:
        /* <DEDUP_REMOVED lines=43> */
.L_x_16327:
[----:B------:R-:W-:Y:S01]  /*e8f0*/  ISETP.NE.AND P2, PT, R21, 0x1, PT ;  /* 0x000000011500780c */ /* 0x000fe20003f45270 */
[----:B------:R-:W-:Y:S01]  /*e900*/  HADD2.F32 R13, -RZ, R13.H1_H1 ;  /* 0x3000000dff0d7230 */ /* 0x000fe20000004100 */
        /* <DEDUP_REMOVED lines=14> */
.L_x_16331:
        /* <DEDUP_REMOVED lines=12> */
.L_x_16332:
        /* <DEDUP_REMOVED lines=43> */
.L_x_16330:
[----:B------:R-:W-:Y:S01]  /*ed60*/  ISETP.NE.AND P3, PT, R22, 0x1, PT ;  /* 0x000000011600780c */ /* 0x000fe20003f65270 */
[----:B------:R-:W-:Y:S01]  /*ed70*/  HFMA2 R23, -RZ, RZ, 0, 1.1920928955078125e-07 ;  /* 0x00000002ff177431 */ /* 0x000fe200000001ff */
[----:B------:R-:W-:Y:S01]  /*ed80*/  I2FP.F32.U32 R20, R20 ;  /* 0x0000001400147245 */ /* 0x000fe20000201000 */
[----:B------:R-:W-:-:S04]  /*ed90*/  IMAD.MOV.U32 R21, RZ, RZ, R6 ;  /* 0x000000ffff157224 */ /* 0x000fc800078e0006 */
[----:B------:R-:W-:-:S05]  /*eda0*/  FFMA.FTZ R20, R20, R231, 1.1641532182693481445e-10 ;  /* 0x2f00000014147423 */ /* 0x000fca00000100e7 */
[----:B------:R-:W-:Y:S01]  /*edb0*/  FSETP.LE.FTZ.AND P2, PT, R20, UR4, PT ;  /* 0x0000000414007c0b */ /* 0x000fe2000bf53000 */
[----:B------:R-:W-:Y:S01]  /*edc0*/  HADD2.F32 R20, -RZ, R14.H0_H0 ;  /* 0x2000000eff147230 */ /* 0x000fe20000004100 */
        /* <DEDUP_REMOVED lines=9> */
.L_x_16334:
        /* <DEDUP_REMOVED lines=12> */
.L_x_16335:
        /* <DEDUP_REMOVED lines=43> */
.L_x_16333:
        /* <DEDUP_REMOVED lines=16> */
.L_x_16337:
        /* <DEDUP_REMOVED lines=12> */
.L_x_16338:
        /* <DEDUP_REMOVED lines=43> */
.L_x_16336:
[----:B------:R-:W-:Y:S01]  /*f640*/  ISETP.NE.AND P5, PT, R24, 0x1, PT ;  /* 0x000000011800780c */ /* 0x000fe20003fa5270 */
[----:B------:R-:W-:Y:S01]  /*f650*/  IMAD.MOV.U32 R219, RZ, RZ, 0x2 ;  /* 0x00000002ffdb7424 */ /* 0x000fe200078e00ff */
[----:B------:R-:W-:Y:S01]  /*f660*/  I2FP.F32.U32 R22, R21 ;  /* 0x0000001500167245 */ /* 0x000fe20000201000 */
[----:B------:R-:W-:Y:S02]  /*f670*/  HADD2.F32 R21, -RZ, R15.H0_H0 ;  /* 0x2000000fff157230 */ /* 0x000fe40000004100 */
        /* <DEDUP_REMOVED lines=12> */
.L_x_16340:
        /* <DEDUP_REMOVED lines=12> */
.L_x_16341:
        /* <DEDUP_REMOVED lines=43> */
.L_x_16339:
        /* <DEDUP_REMOVED lines=34> */
.L_x_16317:
[----:B------:R-:W-:Y:S01]  /*fcd0*/  SEL R23, RZ, 0x1000000, !P5 ;  /* 0x01000000ff177807 */ /* 0x000fe20006800000 */
[----:B------:R-:W-:Y:S01]  /*fce0*/  HFMA2 R12, -RZ, RZ, 0, 1.9073486328125e-06 ;  /* 0x00000020ff0c7431 */ /* 0x000fe200000001ff */
[----:B------:R-:W-:Y:S01]  /*fcf0*/  SEL R19, RZ, 0x10000, !P4 ;  /* 0x00010000ff137807 */ /* 0x000fe20006000000 */
[----:B------:R-:W0:Y:S01]  /*fd00*/  @P0 LDC.64 R20, c[0x0][0x3a0] ;  /* 0x0000e800ff140b82 */ /* 0x000e220000000a00 */
[----:B------:R-:W-:Y:S01]  /*fd10*/  ISETP.NE.AND P5, PT, R218, RZ, PT ;  /* 0x000000ffda00720c */ /* 0x000fe20003fa5270 */
[----:B------:R-:W1:Y:S01]  /*fd20*/  @UP0 LDCU.64 UR44, c[0x0][0x398] ;  /* 0x00007300ff2c07ac */ /* 0x000e620008000a00 */
[----:B------:R-:W-:Y:S01]  /*fd30*/  ISETP.NE.AND P4, PT, R27, RZ, PT ;  /* 0x000000ff1b00720c */ /* 0x000fe20003f85270 */
[----:B------:R-:W-:Y:S01]  /*fd40*/  VIADD R229, R234, 0x100 ;  /* 0x00000100eae57836 */ /* 0x000fe20000000000 */
[----:B------:R-:W-:Y:S02]  /*fd50*/  SEL R18, RZ, 0x1000000, !P1 ;  /* 0x01000000ff127807 */ /* 0x000fe40004800000 */
[----:B------:R-:W-:Y:S01]  /*fd60*/  SEL R15, RZ, 0x10000, !P4 ;  /* 0x00010000ff0f7807 */ /* 0x000fe20006000000 */
[----:B------:R-:W-:Y:S01]  /*fd70*/  IMAD.WIDE.U32 R12, R17, R12, UR12 ;  /* 0x0000000c110c7e25 */ /* 0x000fe2000f8e000c */
[----:B------:R-:W-:-:S02]  /*fd80*/  SEL R14, RZ, 0x100, !P5 ;  /* 0x00000100ff0e7807 */ /* 0x000fc40006800000 */
[----:B------:R-:W-:Y:S02]  /*fd90*/  SEL R22, RZ, 0x100, !P3 ;  /* 0x00000100ff167807 */ /* 0x000fe40005800000 */
[----:B------:R-:W-:Y:S01]  /*fda0*/  ISETP.NE.AND P6, PT, R26, RZ, PT ;  /* 0x000000ff1a00720c */ /* 0x000fe20003fc5270 */
        /* <DEDUP_REMOVED lines=38> */
.L_x_16342:
        /* <DEDUP_REMOVED lines=20> */
.L_x_16345:
        /* <DEDUP_REMOVED lines=12> */
.L_x_16346:
        /* <DEDUP_REMOVED lines=43> */
.L_x_16344:
        /* <DEDUP_REMOVED lines=19> */
.L_x_16348:
        /* <DEDUP_REMOVED lines=12> */
.L_x_16349:
        /* <DEDUP_REMOVED lines=43> */
.L_x_16347:
        /* <DEDUP_REMOVED lines=22> */
.L_x_16351:
        /* <DEDUP_REMOVED lines=12> */
.L_x_16352:
        /* <DEDUP_REMOVED lines=43> */
.L_x_16350:
[----:B------:R-:W-:Y:S02]  /*10e30*/  I2FP.F32.U32 R8, R8 ;  /* 0x0000000800087245 */ /* 0x000fe40000201000 */
[----:B------:R-:W-:Y:S02]  /*10e40*/  ISETP.NE.AND P1, PT, R11, 0x1, PT ;  /* 0x000000010b00780c */ /* 0x000fe40003f25270 */
[----:B------:R-:W-:Y:S01]  /*10e50*/  LOP3.LUT R228, R228, 0xfffffffb, RZ, 0xc0, !PT ;  /* 0xfffffffbe4e47812 */ /* 0x000fe200078ec0ff */
[----:B------:R-:W-:Y:S01]  /*10e60*/  FFMA.FTZ R8, R8, R231, 1.1641532182693481445e-10 ;  /* 0x2f00000008087423 */ /* 0x000fe200000100e7 */
[----:B------:R-:W-:-:S04]  /*10e70*/  MOV R9, R6 ;  /* 0x0000000600097202 */ /* 0x000fc80000000f00 */
[----:B------:R-:W-:Y:S01]  /*10e80*/  FSETP.LE.FTZ.AND P3, PT, R8, UR4, PT ;  /* 0x0000000408007c0b */ /* 0x000fe2000bf73000 */
[----:B------:R-:W-:Y:S02]  /*10e90*/  HADD2.F32 R8, -RZ, R12.H1_H1 ;  /* 0x3000000cff087230 */ /* 0x000fe40000004100 */
[----:B------:R-:W-:-:S03]  /*10ea0*/  IMAD.MOV.U32 R12, RZ, RZ, 0x2 ;  /* 0x00000002ff0c7424 */ /* 0x000fc600078e00ff */
[----:B------:R-:W-:-:S07]  /*10eb0*/  FMUL.FTZ R8, R8, UR5 ;  /* 0x0000000508087c20 */ /* 0x000fce0008410000 */
        /* <DEDUP_REMOVED lines=10> */
.L_x_16354:
        /* <DEDUP_REMOVED lines=12> */
.L_x_16355:
[----:B------:R-:W-:Y:S01]  /*11020*/  IMAD.WIDE.U32 R16, R227, -0x326172a9, RZ ;  /* 0xcd9e8d57e3107825 */ /* 0x000fe200078e00ff */
[----:B--2---:R-:W-:-:S03]  /*11030*/  LOP3.LUT R20, R5, UR11, R11, 0x96, !PT ;  /* 0x0000000b05147c12 */ /* 0x004fc6000f8e960b */
        /* <DEDUP_REMOVED lines=41> */
.L_x_16353:
        /* <DEDUP_REMOVED lines=22> */
.L_x_16357:
        /* <DEDUP_REMOVED lines=12> */
.L_x_16358:
[----:B------:R-:W-:Y:S01]  /*114f0*/  IMAD.WIDE.U32 R16, R227, -0x326172a9, RZ ;  /* 0xcd9e8d57e3107825 */ /* 0x000fe200078e00ff */
[----:B--2---:R-:W-:Y:S02]  /*11500*/  LOP3.LUT R20, R5, UR11, R11, 0x96, !PT ;  /* 0x0000000b05147c12 */ /* 0x004fe4000f8e960b */
        /* <DEDUP_REMOVED lines=41> */
.L_x_16356:
[----:B------:R-:W-:Y:S01]  /*117a0*/  I2FP.F32.U32 R10, R9 ;  /* 0x00000009000a7245 */ /* 0x000fe20000201000 */
[----:B------:R-:W-:Y:S01]  /*117b0*/  HADD2.F32 R9, -RZ, R13.H0_H0 ;  /* 0x2000000dff097230 */ /* 0x000fe20000004100 */
        /* <DEDUP_REMOVED lines=17> */
.L_x_16360:
        /* <DEDUP_REMOVED lines=12> */
.L_x_16361:
[----:B------:R-:W-:Y:S01]  /*11990*/  IMAD.WIDE.U32 R16, R227, -0x326172a9, RZ ;  /* 0xcd9e8d57e3107825 */ /* 0x000fe200078e00ff */
[----:B--2---:R-:W-:-:S03]  /*119a0*/  LOP3.LUT R20, R5, UR11, R11, 0x96, !PT ;  /* 0x0000000b05147c12 */ /* 0x004fc6000f8e960b */
        /* <DEDUP_REMOVED lines=41> */
.L_x_16359:
[----:B------:R-:W-:Y:S01]  /*11c40*/  I2FP.F32.U32 R10, R10 ;  /* 0x0000000a000a7245 */ /* 0x000fe20000201000 */
[----:B------:R-:W-:Y:S01]  /*11c50*/  HADD2.F32 R11, -RZ, R53.H0_H0 ;  /* 0x20000035ff0b7230 */ /* 0x000fe20000004100 */
        /* <DEDUP_REMOVED lines=20> */
.L_x_16363:
        /* <DEDUP_REMOVED lines=12> */
.L_x_16364:
        /* <DEDUP_REMOVED lines=43> */
.L_x_16362:
        /* <DEDUP_REMOVED lines=17> */
.L_x_16366:
        /* <DEDUP_REMOVED lines=12> */
.L_x_16367:
        /* <DEDUP_REMOVED lines=43> */
.L_x_16365:
        /* <DEDUP_REMOVED lines=22> */
.L_x_16369:
        /* <DEDUP_REMOVED lines=12> */
.L_x_16370:
[----:B------:R-:W-:Y:S01]  /*127b0*/  IMAD.WIDE.U32 R16, R227, -0x326172a9, RZ ;  /* 0xcd9e8d57e3107825 */ /* 0x000fe200078e00ff */
[----:B--2---:R-:W-:-:S03]  /*127c0*/  LOP3.LUT R20, R5, UR11, R13, 0x96, !PT ;  /* 0x0000000b05147c12 */ /* 0x004fc6000f8e960d */
        /* <DEDUP_REMOVED lines=41> */
.L_x_16368:
        /* <DEDUP_REMOVED lines=17> */
.L_x_16372:
        /* <DEDUP_REMOVED lines=12> */
.L_x_16373:
        /* <DEDUP_REMOVED lines=43> */
.L_x_16371:
[----:B------:R-:W-:Y:S01]  /*12ee0*/  I2FP.F32.U32 R12, R12 ;  /* 0x0000000c000c7245 */ /* 0x000fe20000201000 */
[----:B------:R-:W-:Y:S02]  /*12ef0*/  HADD2.F32 R13, -RZ, R54.H0_H0 ;  /* 0x20000036ff0d7230 */ /* 0x000fe40000004100 */
[----:B------:R-:W-:Y:S02]  /*12f00*/  IMAD.MOV.U32 R16, RZ, RZ, 0x2 ;  /* 0x00000002ff107424 */ /* 0x000fe400078e00ff */
[----:B------:R-:W-:Y:S01]  /*12f10*/  FFMA.FTZ R12, R12, R231, 1.1641532182693481445e-10 ;  /* 0x2f0000000c0c7423 */ /* 0x000fe200000100e7 */
[----:B--2---:R-:W-:Y:S01]  /*12f20*/  FMUL.FTZ R20, R13, UR5 ;  /* 0x000000050d147c20 */ /* 0x004fe20008410000 */
        /* <DEDUP_REMOVED lines=17> */
.L_x_16375:
        /* <DEDUP_REMOVED lines=12> */
.L_x_16376:
        /* <DEDUP_REMOVED lines=43> */
.L_x_16374:
        /* <DEDUP_REMOVED lines=17> */
.L_x_16378:
        /* <DEDUP_REMOVED lines=12> */
.L_x_16379:
        /* <DEDUP_REMOVED lines=43> */
.L_x_16377:
        /* <DEDUP_REMOVED lines=22> */
.L_x_16381:
        /* <DEDUP_REMOVED lines=12> */
.L_x_16382:
        /* <DEDUP_REMOVED lines=43> */
.L_x_16380:
        /* <DEDUP_REMOVED lines=17> */
.L_x_16384:
        /* <DEDUP_REMOVED lines=12> */
.L_x_16385:
        /* <DEDUP_REMOVED lines=43> */
.L_x_16383:
[----:B------:R-:W-:Y:S01]  /*14180*/  I2FP.F32.U32 R14, R16 ;  /* 0x00000010000e7245 */ /* 0x000fe20000201000 */
[----:B------:R-:W-:Y:S02]  /*14190*/  HADD2.F32 R13, -RZ, R55.H0_H0 ;  /* 0x20000037ff0d7230 */ /* 0x000fe40000004100 */
        /* <DEDUP_REMOVED lines=20> */
.L_x_16387:
        /* <DEDUP_REMOVED lines=12> */
.L_x_16388:
        /* <DEDUP_REMOVED lines=43> */
.L_x_16386:
        /* <DEDUP_REMOVED lines=17> */
.L_x_16390:
        /* <DEDUP_REMOVED lines=14> */
.L_x_16391:
        /* <DEDUP_REMOVED lines=43> */
.L_x_16389:
        /* <DEDUP_REMOVED lines=11> */
.L_x_16343:
        /* <DEDUP_REMOVED lines=15> */
.L_x_16394:
        /* <DEDUP_REMOVED lines=12> */
.L_x_16395:
        /* <DEDUP_REMOVED lines=43> */
.L_x_16393:
[----:B------:R-:W-:Y:S01]  /*15000*/  I2FP.F32.U32 R16, R17 ;  /* 0x0000001100107245 */ /* 0x000fe20000201000 */
[----:B------:R-:W-:Y:S01]  /*15010*/  HFMA2 R17, -RZ, RZ, 0, 1.1920928955078125e-07 ;  /* 0x00000002ff117431 */ /* 0x000fe200000001ff */
[----:B------:R-:W-:Y:S01]  /*15020*/  ISETP.NE.AND P1, PT, R18, 0x1, PT ;  /* 0x000000011200780c */ /* 0x000fe20003f25270 */
[----:B-----5:R-:W-:Y:S01]  /*15030*/  HADD2.F32 R22, -RZ, R12.H0_H0 ;  /* 0x2000000cff167230 */ /* 0x020fe20000004100 */
        /* <DEDUP_REMOVED lines=14> */
.L_x_16397:
        /* <DEDUP_REMOVED lines=12> */
.L_x_16398:
        /* <DEDUP_REMOVED lines=43> */
.L_x_16396:
[----:B------:R-:W-:Y:S01]  /*15490*/  I2FP.F32.U32 R16, R16 ;  /* 0x0000001000107245 */ /* 0x000fe20000201000 */
[----:B------:R-:W-:Y:S01]  /*154a0*/  HADD2.F32 R23, -RZ, R12.H1_H1 ;  /* 0x3000000cff177230 */ /* 0x000fe20000004100 */
        /* <DEDUP_REMOVED lines=16> */
.L_x_16400:
        /* <DEDUP_REMOVED lines=12> */
.L_x_16401:
        /* <DEDUP_REMOVED lines=43> */
.L_x_16399:
[----:B------:R-:W-:Y:S01]  /*15920*/  I2FP.F32.U32 R12, R12 ;  /* 0x0000000c000c7245 */ /* 0x000fe20000201000 */
[----:B------:R-:W-:Y:S01]  /*15930*/  HADD2.F32 R24, -RZ, R13.H0_H0 ;  /* 0x2000000dff187230 */ /* 0x000fe20000004100 */
        /* <DEDUP_REMOVED lines=16> */
.L_x_16403:
        /* <DEDUP_REMOVED lines=12> */
.L_x_16404:
        /* <DEDUP_REMOVED lines=43> */
.L_x_16402:
        /* <DEDUP_REMOVED lines=16> */
.L_x_16406:
        /* <DEDUP_REMOVED lines=12> */
.L_x_16407:
        /* <DEDUP_REMOVED lines=43> */
.L_x_16405:
[----:B------:R-:W-:Y:S01]  /*16220*/  ISETP.NE.AND P3, PT, R16, 0x1, PT ;  /* 0x000000011000780c */ /* 0x000fe20003f65270 */
[----:B------:R-:W-:Y:S01]  /*16230*/  HADD2.F32 R26, -RZ, R14.H0_H0 ;  /* 0x2000000eff1a7230 */ /* 0x000fe20000004100 */
        /* <DEDUP_REMOVED lines=14> */
.L_x_16409:
        /* <DEDUP_REMOVED lines=12> */
.L_x_16410:
        /* <DEDUP_REMOVED lines=43> */
.L_x_16408:
        /* <DEDUP_REMOVED lines=16> */
.L_x_16412:
        /* <DEDUP_REMOVED lines=12> */
.L_x_16413:
        /* <DEDUP_REMOVED lines=43> */
.L_x_16411:
[----:B------:R-:W-:Y:S01]  /*16b00*/  ISETP.NE.AND P5, PT, R16, 0x1, PT ;  /* 0x000000011000780c */ /* 0x000fe20003fa5270 */
[----:B------:R-:W-:Y:S01]  /*16b10*/  HFMA2 R232, -RZ, RZ, 0, 1.1920928955078125e-07 ;  /* 0x00000002ffe87431 */ /* 0x000fe200000001ff */
        /* <DEDUP_REMOVED lines=14> */
.L_x_16415:
        /* <DEDUP_REMOVED lines=12> */
.L_x_16416:
        /* <DEDUP_REMOVED lines=43> */
.L_x_16414:
[----:B------:R-:W-:Y:S01]  /*16f70*/  I2FP.F32.U32 R16, R13 ;  /* 0x0000000d00107245 */ /* 0x000fe20000201000 */
[----:B------:R-:W-:Y:S01]  /*16f80*/  FMUL.FTZ R13, R24, UR5 ;  /* 0x00000005180d7c20 */ /* 0x000fe20008410000 */
[----:B------:R-:W-:Y:S01]  /*16f90*/  P2R R17, PR, RZ, 0x1 ;  /* 0x00000001ff117803 */ /* 0x000fe20000000000 */
[----:B------:R-:W-:Y:S01]  /*16fa0*/  FMUL.FTZ R24, R22, UR5 ;  /* 0x0000000516187c20 */ /* 0x000fe20008410000 */
[----:B------:R-:W-:Y:S01]  /*16fb0*/  LOP3.LUT P0, RZ, R228, 0x8, RZ, 0xc0, !PT ;  /* 0x00000008e4ff7812 */ /* 0x000fe2000780c0ff */
[----:B------:R-:W-:Y:S01]  /*16fc0*/  FMUL.FTZ R26, R26, UR5 ;  /* 0x000000051a1a7c20 */ /* 0x000fe20008410000 */
[----:B------:R-:W-:Y:S01]  /*16fd0*/  HADD2.F32 R15, -RZ, R15.H1_H1 ;  /* 0x3000000fff0f7230 */ /* 0x000fe20000004100 */
        /* <DEDUP_REMOVED lines=8> */
[----:B------:R-:W-:Y:S01]  /*17060*/  LOP3.LUT P6, RZ, R228, 0x4, RZ, 0xc0, !PT ;  /* 0x00000004e4ff7812 */ /* 0x000fe200078cc0ff */
[----:B------:R-:W-:Y:S01]  /*17070*/  FMUL.FTZ R12, R25, UR5 ;  /* 0x00000005190c7c20 */ /* 0x000fe20008410000 */
[----:B------:R-:W-:Y:S01]  /*17080*/  FMUL.FTZ R15, R15, UR5 ;  /* 0x000000050f0f7c20 */ /* 0x000fe20008410000 */
[----:B------:R-:W-:-:S02]  /*17090*/  FSEL R26, R13, RZ, P5 ;  /* 0x000000ff0d1a7208 */ /* 0x000fc40002800000 */
        /* <DEDUP_REMOVED lines=14> */
[----:B------:R-:W-:-:S09]  /*17180*/  @P0 FADD.FTZ R23, R47, R23 ;  /* 0x000000172f170221 */ /* 0x000fd20000010000 */
.L_x_16392:
        /* <DEDUP_REMOVED lines=9> */
[----:B------:R-:W-:Y:S01]  /*17220*/  VIADD R235, R234, 0x180 ;  /* 0x00000180eaeb7836 */ /* 0x000fe20000000000 */
[----:B------:R-:W-:Y:S01]  /*17230*/  SEL R15, RZ, 0x10000, !P4 ;  /* 0x00010000ff0f7807 */ /* 0x000fe20006000000 */
[----:B------:R-:W-:Y:S01]  /*17240*/  STG.E.128 desc[UR8][R12.64], R24 ;  /* 0x000000180c007986 */ /* 0x000fe2000c101d08 */
[----:B------:R-:W-:Y:S01]  /*17250*/  SEL R14, RZ, 0x100, !P5 ;  /* 0x00000100ff0e7807 */ /* 0x000fe20006800000 */
[----:B------:R-:W-:Y:S01]  /*17260*/  IMAD.MOV.U32 R220, RZ, RZ, 0x10 ;  /* 0x00000010ffdc7424 */ /* 0x000fe200078e00ff */
[----:B------:R-:W-:Y:S01]  /*17270*/  SEL R218, RZ, 0x100, !P3 ;  /* 0x00000100ffda7807 */ /* 0x000fe20005800000 */
[----:B------:R2:W-:Y:S01]  /*17280*/  STG.E.128 desc[UR8][R12.64+0x10], R20 ;  /* 0x000010140c007986 */ /* 0x0005e2000c101d08 */
[----:B------:R-:W-:Y:S01]  /*17290*/  LOP3.LUT R14, R14, R18, R15, 0xfe, !PT ;  /* 0x000000120e0e7212 */ /* 0x000fe200078efe0f */
[----:B------:R-:W-:Y:S01]  /*172a0*/  HFMA2 R18, -RZ, RZ, 0, 4.76837158203125e-07 ;  /* 0x00000008ff127431 */ /* 0x000fe200000001ff */
[----:B------:R-:W-:-:S02]  /*172b0*/  LOP3.LUT P6, RZ, R228, 0x8, RZ, 0xc0, !PT ;  /* 0x00000008e4ff7812 */ /* 0x000fc400078cc0ff */
[----:B------:R-:W-:Y:S02]  /*172c0*/  LOP3.LUT R218, R218, R219, R19, 0xfe, !PT ;  /* 0x000000dbdada7212 */ /* 0x000fe400078efe13 */
[----:B------:R-:W-:Y:S02]  /*172d0*/  SEL R15, RZ, 0x1, !P2 ;  /* 0x00000001ff0f7807 */ /* 0x000fe40005000000 */
[----:B------:R-:W-:Y:S02]  /*172e0*/  SEL R19, RZ, 0x1, !P6 ;  /* 0x00000001ff137807 */ /* 0x000fe40007000000 */
[----:B------:R-:W-:Y:S01]  /*172f0*/  LOP3.LUT R15, R218, R15, RZ, 0xfc, !PT ;  /* 0x0000000fda0f7212 */ /* 0x000fe200078efcff */
[----:B------:R-:W-:Y:S01]  /*17300*/  IMAD.WIDE.U32 R218, R229, R18, UR14 ;  /* 0x0000000ee5da7e25 */ /* 0x000fe2000f8e0012 */
[----:B------:R-:W-:Y:S02]  /*17310*/  LOP3.LUT R14, R14, R19, RZ, 0xfc, !PT ;  /* 0x000000130e0e7212 */ /* 0x000fe400078efcff */
[----:B------:R-:W-:Y:S01]  /*17320*/  PLOP3.LUT P1, PT, PT, PT, UP0, 0x80, 0x8 ;  /* 0x000000000008781c */ /* 0x000fe20003f2f008 */
[C---:B0-----:R-:W-:Y:S01]  /*17330*/  @P0 IMAD.WIDE.U32 R16, R235.reuse, 0x20, R16 ;  /* 0x00000020eb100825 */ /* 0x041fe200078e0010 */
[----:B------:R-:W-:Y:S01]  /*17340*/  PLOP3.LUT P2, PT, PT, PT, UP0, 0x80, 0x8 ;  /* 0x000000000008781c */ /* 0x000fe20003f4f008 */
[----:B------:R0:W-:Y:S02]  /*17350*/  STG.E.64 desc[UR8][R218.64], R14 ;  /* 0x0000000eda007986 */ /* 0x0001e4000c101b08 */
[----:B--2---:R-:W-:-:S08]  /*17360*/  IMAD.WIDE.U32 R12, R235, 0x10, R216 ;  /* 0x00000010eb0c7825 */ /* 0x004fd000078e00d8 */
[----:B-1----:R-:W-:Y:S01]  /*17370*/  @P1 IMAD.WIDE.U32 R18, R235, R220, UR44 ;  /* 0x0000002ceb121e25 */ /* 0x002fe2000f8e00dc */
        /* <DEDUP_REMOVED lines=21> */
.L_x_16417:
        /* <DEDUP_REMOVED lines=20> */
.L_x_16420:
        /* <DEDUP_REMOVED lines=12> */
.L_x_16421:
        /* <DEDUP_REMOVED lines=42> */
.L_x_16419:
[----:B------:R-:W-:Y:S01]  /*17970*/  I2FP.F32.U32 R8, R7 ;  /* 0x0000000700087245 */ /* 0x000fe20000201000 */
[----:B-----5:R-:W-:Y:S01]  /*17980*/  HADD2.F32 R7, -RZ, R12.H0_H0 ;  /* 0x2000000cff077230 */ /* 0x020fe20000004100 */
        /* <DEDUP_REMOVED lines=17> */
.L_x_16423:
        /* <DEDUP_REMOVED lines=12> */
.L_x_16424:
        /* <DEDUP_REMOVED lines=43> */
.L_x_16422:
[----:B------:R-:W-:Y:S01]  /*17e10*/  I2FP.F32.U32 R8, R8 ;  /* 0x0000000800087245 */ /* 0x000fe20000201000 */
[----:B------:R-:W-:Y:S01]  /*17e20*/  HADD2.F32 R9, -RZ, R52.H0_H0 ;  /* 0x20000034ff097230 */ /* 0x000fe20000004100 */
[----:B------:R-:W-:Y:S01]  /*17e30*/  ISETP.NE.AND P2, PT, R10, 0x1, PT ;  /* 0x000000010a00780c */ /* 0x000fe20003f45270 */
[----:B------:R-:W-:Y:S02]  /*17e40*/  IMAD.MOV.U32 R11, RZ, RZ, 0x2 ;  /* 0x00000002ff0b7424 */ /* 0x000fe400078e00ff */
[----:B------:R-:W-:Y:S01]  /*17e50*/  FFMA.FTZ R8, R8, R231, 1.1641532182693481445e-10 ;  /* 0x2f00000008087423 */ /* 0x000fe200000100e7 */
[----:B--2---:R-:W-:Y:S01]  /*17e60*/  FMUL.FTZ R16, R9, UR5 ;  /* 0x0000000509107c20 */ /* 0x004fe20008410000 */
        /* <DEDUP_REMOVED lines=16> */
.L_x_16426:
        /* <DEDUP_REMOVED lines=12> */
.L_x_16427:
        /* <DEDUP_REMOVED lines=43> */
.L_x_16425:
[----:B------:R-:W-:Y:S01]  /*182e0*/  I2FP.F32.U32 R8, R8 ;  /* 0x0000000800087245 */ /* 0x000fe20000201000 */
[----:B------:R-:W-:Y:S01]  /*182f0*/  IMAD.MOV.U32 R9, RZ, RZ, R6 ;  /* 0x000000ffff097224 */ /* 0x000fe200078e0006 */
[----:B------:R-:W-:Y:S02]  /*18300*/  ISETP.NE.AND P1, PT, R11, 0x1, PT ;  /* 0x000000010b00780c */ /* 0x000fe40003f25270 */
[----:B------:R-:W-:Y:S01]  /*18310*/  LOP3.LUT R228, R228, 0xfffffffb, RZ, 0xc0, !PT ;  /* 0xfffffffbe4e47812 */ /* 0x000fe200078ec0ff */
[----:B------:R-:W-:-:S05]  /*18320*/  FFMA.FTZ R8, R8, R231, 1.1641532182693481445e-10 ;  /* 0x2f00000008087423 */ /* 0x000fca00000100e7 */
[----:B------:R-:W-:Y:S01]  /*18330*/  FSETP.LE.FTZ.AND P3, PT, R8, UR4, PT ;  /* 0x0000000408007c0b */ /* 0x000fe2000bf73000 */
[----:B------:R-:W-:Y:S02]  /*18340*/  HADD2.F32 R8, -RZ, R12.H1_H1 ;  /* 0x3000000cff087230 */ /* 0x000fe40000004100 */
[----:B------:R-:W-:-:S03]  /*18350*/  HFMA2 R12, -RZ, RZ, 0, 1.1920928955078125e-07 ;  /* 0x00000002ff0c7431 */ /* 0x000fc600000001ff */
        /* <DEDUP_REMOVED lines=11> */
.L_x_16429:
        /* <DEDUP_REMOVED lines=12> */
.L_x_16430:
        /* <DEDUP_REMOVED lines=43> */
.L_x_16428:
        /* <DEDUP_REMOVED lines=22> */
.L_x_16432:
        /* <DEDUP_REMOVED lines=12> */
.L_x_16433:
        /* <DEDUP_REMOVED lines=43> */
.L_x_16431:
        /* <DEDUP_REMOVED lines=19> */
.L_x_16435:
        /* <DEDUP_REMOVED lines=12> */
.L_x_16436:
        /* <DEDUP_REMOVED lines=43> */
.L_x_16434:
        /* <DEDUP_REMOVED lines=22> */
.L_x_16438:
        /* <DEDUP_REMOVED lines=12> */
.L_x_16439:
        /* <DEDUP_REMOVED lines=43> */
.L_x_16437:
        /* <DEDUP_REMOVED lines=17> */
.L_x_16441:
        /* <DEDUP_REMOVED lines=12> */
.L_x_16442:
        /* <DEDUP_REMOVED lines=43> */
.L_x_16440:
        /* <DEDUP_REMOVED lines=22> */
.L_x_16444:
        /* <DEDUP_REMOVED lines=12> */
.L_x_16445:
        /* <DEDUP_REMOVED lines=43> */
.L_x_16443:
        /* <DEDUP_REMOVED lines=17> */
.L_x_16447:
        /* <DEDUP_REMOVED lines=12> */
.L_x_16448:
        /* <DEDUP_REMOVED lines=43> */
.L_x_16446:
[----:B------:R-:W-:Y:S01]  /*1a390*/  I2FP.F32.U32 R12, R12 ;  /* 0x0000000c000c7245 */ /* 0x000fe20000201000 */
[----:B------:R-:W-:Y:S02]  /*1a3a0*/  HADD2.F32 R13, -RZ, R54.H0_H0 ;  /* 0x20000036ff0d7230 */ /* 0x000fe40000004100 */
        /* <DEDUP_REMOVED lines=20> */
.L_x_16450:
        /* <DEDUP_REMOVED lines=12> */
.L_x_16451:
        /* <DEDUP_REMOVED lines=43> */
.L_x_16449:
        /* <DEDUP_REMOVED lines=17> */
.L_x_16453:
        /* <DEDUP_REMOVED lines=12> */
.L_x_16454:
        /* <DEDUP_REMOVED lines=43> */
.L_x_16452:
        /* <DEDUP_REMOVED lines=22> */
.L_x_16456:
        /* <DEDUP_REMOVED lines=12> */
.L_x_16457:
        /* <DEDUP_REMOVED lines=43> */
.L_x_16455:
[----:B------:R-:W-:Y:S01]  /*1b1b0*/  ISETP.NE.AND P5, PT, R220, 0x1, PT ;  /* 0x00000001dc00780c */ /* 0x000fe20003fa5270 */
[----:B------:R-:W-:Y:S01]  /*1b1c0*/  HADD2.F32 R219, -RZ, R15.H0_H0 ;  /* 0x2000000fffdb7230 */ /* 0x000fe20000004100 */
        /* <DEDUP_REMOVED lines=15> */
.L_x_16459:
        /* <DEDUP_REMOVED lines=12> */
.L_x_16460:
        /* <DEDUP_REMOVED lines=43> */
.L_x_16458:
        /* <DEDUP_REMOVED lines=22> */
.L_x_16462:
        /* <DEDUP_REMOVED lines=12> */
.L_x_16463:
        /* <DEDUP_REMOVED lines=43> */
.L_x_16461:
        /* <DEDUP_REMOVED lines=17> */
.L_x_16465:
        /* <DEDUP_REMOVED lines=14> */
.L_x_16466:
        /* <DEDUP_REMOVED lines=43> */
.L_x_16464:
        /* <DEDUP_REMOVED lines=11> */
.L_x_16418:
        /* <DEDUP_REMOVED lines=15> */
.L_x_16469:
        /* <DEDUP_REMOVED lines=12> */
.L_x_16470:
        /* <DEDUP_REMOVED lines=42> */
.L_x_16468:
[----:B------:R-:W-:Y:S01]  /*1c4a0*/  I2FP.F32.U32 R16, R16 ;  /* 0x0000001000107245 */ /* 0x000fe20000201000 */
[----:B------:R-:W-:Y:S01]  /*1c4b0*/  HFMA2 R19, -RZ, RZ, 0, 1.1920928955078125e-07 ;  /* 0x00000002ff137431 */ /* 0x000fe200000001ff */
[----:B------:R-:W-:Y:S01]  /*1c4c0*/  ISETP.NE.AND P1, PT, R18, 0x1, PT ;  /* 0x000000011200780c */ /* 0x000fe20003f25270 */
[----:B------:R-:W-:Y:S01]  /*1c4d0*/  IMAD.MOV.U32 R17, RZ, RZ, R6 ;  /* 0x000000ffff117224 */ /* 0x000fe200078e0006 */
[----:B------:R-:W-:Y:S01]  /*1c4e0*/  LOP3.LUT R228, R228, 0xfffffff7, RZ, 0xc0, !PT ;  /* 0xfffffff7e4e47812 */ /* 0x000fe200078ec0ff */
[----:B------:R-:W-:-:S05]  /*1c4f0*/  FFMA.FTZ R16, R16, R231, 1.1641532182693481445e-10 ;  /* 0x2f00000010107423 */ /* 0x000fca00000100e7 */
[----:B------:R-:W-:Y:S01]  /*1c500*/  FSETP.LE.FTZ.AND P2, PT, R16, UR4, PT ;  /* 0x0000000410007c0b */ /* 0x000fe2000bf53000 */
[----:B-----5:R-:W-:-:S12]  /*1c510*/  HADD2.F32 R16, -RZ, R12.H0_H0 ;  /* 0x2000000cff107230 */ /* 0x020fd80000004100 */
        /* <DEDUP_REMOVED lines=10> */
.L_x_16472:
        /* <DEDUP_REMOVED lines=12> */
.L_x_16473:
        /* <DEDUP_REMOVED lines=43> */
.L_x_16471:
        /* <DEDUP_REMOVED lines=18> */
.L_x_16475:
        /* <DEDUP_REMOVED lines=12> */
.L_x_16476:
        /* <DEDUP_REMOVED lines=43> */
.L_x_16474:
[----:B------:R-:W-:Y:S01]  /*1cdc0*/  I2FP.F32.U32 R12, R12 ;  /* 0x0000000c000c7245 */ /* 0x000fe20000201000 */
[----:B------:R-:W-:Y:S01]  /*1cdd0*/  IMAD.MOV.U32 R218, RZ, RZ, 0x2 ;  /* 0x00000002ffda7424 */ /* 0x000fe200078e00ff */
        /* <DEDUP_REMOVED lines=16> */
.L_x_16478:
        /* <DEDUP_REMOVED lines=12> */
.L_x_16479:
        /* <DEDUP_REMOVED lines=43> */
.L_x_16477:
        /* <DEDUP_REMOVED lines=16> */
.L_x_16481:
        /* <DEDUP_REMOVED lines=12> */
.L_x_16482:
        /* <DEDUP_REMOVED lines=43> */
.L_x_16480:
        /* <DEDUP_REMOVED lines=16> */
.L_x_16484:
        /* <DEDUP_REMOVED lines=12> */
.L_x_16485:
        /* <DEDUP_REMOVED lines=43> */
.L_x_16483:
        /* <DEDUP_REMOVED lines=16> */
.L_x_16487:
        /* <DEDUP_REMOVED lines=12> */
.L_x_16488:
        /* <DEDUP_REMOVED lines=43> */
.L_x_16486:
        /* <DEDUP_REMOVED lines=16> */
.L_x_16490:
        /* <DEDUP_REMOVED lines=12> */
.L_x_16491:
        /* <DEDUP_REMOVED lines=43> */
.L_x_16489:
[----:B------:R-:W-:Y:S01]  /*1e410*/  P2R R219, PR, RZ, 0x1 ;  /* 0x00000001ffdb7803 */ /* 0x000fe20000000000 */
[----:B------:R-:W-:Y:S01]  /*1e420*/  FMUL.FTZ R16, R16, UR5 ;  /* 0x0000000510107c20 */ /* 0x000fe20008410000 */
[----:B------:R-:W-:Y:S01]  /*1e430*/  I2FP.F32.U32 R218, R19 ;  /* 0x0000001300da7245 */ /* 0x000fe20000201000 */
[----:B------:R-:W-:Y:S01]  /*1e440*/  HADD2.F32 R15, -RZ, R15.H1_H1 ;  /* 0x3000000fff0f7230 */ /* 0x000fe20000004100 */
[----:B------:R-:W-:Y:S01]  /*1e450*/  LOP3.LUT P0, RZ, R228, 0x8, RZ, 0xc0, !PT ;  /* 0x00000008e4ff7812 */ /* 0x000fe2000780c0ff */
[----:B------:R-:W-:Y:S01]  /*1e460*/  FMUL.FTZ R18, R12, UR5 ;  /* 0x000000050c127c20 */ /* 0x000fe20008410000 */
        /* <DEDUP_REMOVED lines=28> */
.L_x_16467:
        /* <DEDUP_REMOVED lines=9> */
[----:B------:R-:W-:Y:S01]  /*1e6c0*/  VIADD R236, R234, 0x200 ;  /* 0x00000200eaec7836 */ /* 0x000fe20000000000 */
[----:B------:R-:W-:Y:S01]  /*1e6d0*/  LOP3.LUT R230, R230, R218, R219, 0xfe, !PT ;  /* 0x000000dae6e67212 */ /* 0x000fe200078efedb */
[----:B------:R2:W-:Y:S01]  /*1e6e0*/  STG.E.128 desc[UR8][R222.64], R16 ;  /* 0x00000010de007986 */ /* 0x0005e2000c101d08 */
[----:B------:R-:W-:Y:S01]  /*1e6f0*/  SEL R220, RZ, 0x1000000, !P1 ;  /* 0x01000000ffdc7807 */ /* 0x000fe20004800000 */
[----:B------:R-:W-:Y:S01]  /*1e700*/  IMAD.MOV.U32 R239, RZ, RZ, 0x10 ;  /* 0x00000010ffef7424 */ /* 0x000fe200078e00ff */
[----:B------:R-:W-:Y:S01]  /*1e710*/  SEL R219, RZ, 0x10000, !P4 ;  /* 0x00010000ffdb7807 */ /* 0x000fe20006000000 */
[----:B------:R2:W-:Y:S01]  /*1e720*/  STG.E.128 desc[UR8][R222.64+0x10], R12 ;  /* 0x0000100cde007986 */ /* 0x0005e2000c101d08 */
[----:B------:R-:W-:Y:S01]  /*1e730*/  SEL R218, RZ, 0x100, !P5 ;  /* 0x00000100ffda7807 */ /* 0x000fe20006800000 */
[----:B------:R-:W-:Y:S01]  /*1e740*/  IMAD.WIDE.U32 R240, R236, 0x10, R216 ;  /* 0x00000010ecf07825 */ /* 0x000fe200078e00d8 */
[----:B------:R-:W-:-:S02]  /*1e750*/  LOP3.LUT P6, RZ, R228, 0x8, RZ, 0xc0, !PT ;  /* 0x00000008e4ff7812 */ /* 0x000fc400078cc0ff */
[----:B------:R-:W-:Y:S01]  /*1e760*/  LOP3.LUT R218, R218, R220, R219, 0xfe, !PT ;  /* 0x000000dcdada7212 */ /* 0x000fe200078efedb */
[----:B------:R-:W-:Y:S01]  /*1e770*/  HFMA2 R220, -RZ, RZ, 0, 4.76837158203125e-07 ;  /* 0x00000008ffdc7431 */ /* 0x000fe200000001ff */
[----:B------:R-:W-:Y:S02]  /*1e780*/  SEL R221, RZ, 0x1, !P6 ;  /* 0x00000001ffdd7807 */ /* 0x000fe40007000000 */
[----:B------:R-:W-:Y:S02]  /*1e790*/  SEL R219, RZ, 0x1, !P2 ;  /* 0x00000001ffdb7807 */ /* 0x000fe40005000000 */
[----:B------:R-:W-:Y:S01]  /*1e7a0*/  LOP3.LUT R218, R218, R221, RZ, 0xfc, !PT ;  /* 0x000000dddada7212 */ /* 0x000fe200078efcff */
[----:B0-----:R-:W-:Y:S01]  /*1e7b0*/  @P0 IMAD.WIDE.U32 R232, R236, 0x20, R232 ;  /* 0x00000020ece80825 */ /* 0x001fe200078e00e8 */
[----:B------:R-:W-:Y:S02]  /*1e7c0*/  LOP3.LUT R219, R230, R219, RZ, 0xfc, !PT ;  /* 0x000000dbe6db7212 */ /* 0x000fe400078efcff */
[----:B------:R-:W-:Y:S01]  /*1e7d0*/  PLOP3.LUT P1, PT, PT, PT, UP0, 0x80, 0x8 ;  /* 0x000000000008781c */ /* 0x000fe20003f2f008 */
[----:B------:R-:W-:Y:S01]  /*1e7e0*/  IMAD.WIDE.U32 R220, R235, R220, UR14 ;  /* 0x0000000eebdc7e25 */ /* 0x000fe2000f8e00dc */
[----:B------:R-:W-:-:S04]  /*1e7f0*/  PLOP3.LUT P2, PT, PT, PT, UP0, 0x80, 0x8 ;  /* 0x000000000008781c */ /* 0x000fc80003f4f008 */
[----:B------:R2:W-:Y:S07]  /*1e800*/  STG.E.64 desc[UR8][R220.64], R218 ;  /* 0x000000dadc007986 */ /* 0x0005ee000c101b08 */
[----:B-1----:R-:W-:Y:S01]  /*1e810*/  @P1 IMAD.WIDE.U32 R238, R236, R239, UR44 ;  /* 0x0000002cecee1e25 */ /* 0x002fe2000f8e00ef */
[----:B------:R-:W-:Y:S06]  /*1e820*/  BRA.U !UP0, `(.L_x_16492) ;  /* 0x0000000108507547 */ /* 0x000fec000b800000 */
[----:B------:R-:W-:Y:S02]  /*1e830*/  SHF.L.U32 R217, R225, 0x10, RZ ;  /* 0x00000010e1d97819 */ /* 0x000fe400000006ff */
[----:B------:R-:W-:Y:S02]  /*1e840*/  LOP3.LUT R216, R226, 0xffff, RZ, 0xc0, !PT ;  /* 0x0000ffffe2d87812 */ /* 0x000fe400078ec0ff */
[----:B------:R-:W-:Y:S02]  /*1e850*/  LOP3.LUT R217, R217, 0xff0000, RZ, 0xc0, !PT ;  /* 0x00ff0000d9d97812 */ /* 0x000fe400078ec0ff */
[----:B--2---:R-:W-:Y:S02]  /*1e860*/  PRMT R219, R224, 0x7104, RZ ;  /* 0x00007104e0db7816 */ /* 0x004fe400000000ff */
        /* <DEDUP_REMOVED lines=16> */
.L_x_16492:
        /* <DEDUP_REMOVED lines=20> */
.L_x_16495:
        /* <DEDUP_REMOVED lines=12> */
.L_x_16496:
        /* <DEDUP_REMOVED lines=43> */
.L_x_16494:
        /* <DEDUP_REMOVED lines=19> */
.L_x_16498:
        /* <DEDUP_REMOVED lines=12> */
.L_x_16499:
        /* <DEDUP_REMOVED lines=43> */
.L_x_16497:
        /* <DEDUP_REMOVED lines=22> */
.L_x_16501:
        /* <DEDUP_REMOVED lines=12> */
.L_x_16502:
        /* <DEDUP_REMOVED lines=43> */
.L_x_16500:
[----:B------:R-:W-:Y:S01]  /*1f790*/  I2FP.F32.U32 R8, R8 ;  /* 0x0000000800087245 */ /* 0x000fe20000201000 */
[----:B------:R-:W-:Y:S01]  /*1f7a0*/  IMAD.MOV.U32 R218, RZ, RZ, 0x2 ;  /* 0x00000002ffda7424 */ /* 0x000fe200078e00ff */
[----:B------:R-:W-:Y:S01]  /*1f7b0*/  ISETP.NE.AND P1, PT, R11, 0x1, PT ;  /* 0x000000010b00780c */ /* 0x000fe20003f25270 */
[----:B------:R-:W-:Y:S01]  /*1f7c0*/  IMAD.MOV.U32 R9, RZ, RZ, R6 ;  /* 0x000000ffff097224 */ /* 0x000fe200078e0006 */
[----:B------:R-:W-:Y:S01]  /*1f7d0*/  LOP3.LUT R228, R228, 0xfffffffb, RZ, 0xc0, !PT ;  /* 0xfffffffbe4e47812 */ /* 0x000fe200078ec0ff */
[----:B------:R-:W-:-:S05]  /*1f7e0*/  FFMA.FTZ R8, R8, R231, 1.1641532182693481445e-10 ;  /* 0x2f00000008087423 */ /* 0x000fca00000100e7 */
[----:B------:R-:W-:Y:S01]  /*1f7f0*/  FSETP.LE.FTZ.AND P3, PT, R8, UR4, PT ;  /* 0x0000000408007c0b */ /* 0x000fe2000bf73000 */
[----:B------:R-:W-:-:S05]  /*1f800*/  HADD2.F32 R8, -RZ, R220.H1_H1 ;  /* 0x300000dcff087230 */ /* 0x000fca0000004100 */
[----:B------:R-:W-:-:S07]  /*1f810*/  FMUL.FTZ R8, R8, UR5 ;  /* 0x0000000508087c20 */ /* 0x000fce0008410000 */
        /* <DEDUP_REMOVED lines=10> */
.L_x_16504:
        /* <DEDUP_REMOVED lines=12> */
.L_x_16505:
[----:B------:R-:W-:Y:S01]  /*1f980*/  IMAD.WIDE.U32 R224, R227, -0x326172a9, RZ ;  /* 0xcd9e8d57e3e07825 */ /* 0x000fe200078e00ff */
[----:B------:R-:W-:Y:S02]  /*1f990*/  LOP3.LUT R10, R5, UR11, R219, 0x96, !PT ;  /* 0x0000000b050a7c12 */ /* 0x000fe4000f8e96db */
[----:B------:R-:W-:Y:S02]  /*1f9a0*/  MOV R9, R230 ;  /* 0x000000e600097202 */ /* 0x000fe40000000f00 */
        /* <DEDUP_REMOVED lines=40> */
.L_x_16503:
        /* <DEDUP_REMOVED lines=22> */
.L_x_16507:
        /* <DEDUP_REMOVED lines=12> */
.L_x_16508:
        /* <DEDUP_REMOVED lines=43> */
.L_x_16506:
[----:B------:R-:W-:Y:S01]  /*20100*/  I2FP.F32.U32 R10, R9 ;  /* 0x00000009000a7245 */ /* 0x000fe20000201000 */
[----:B------:R-:W-:Y:S01]  /*20110*/  HADD2.F32 R9, -RZ, R221.H0_H0 ;  /* 0x200000ddff097230 */ /* 0x000fe20000004100 */
        /* <DEDUP_REMOVED lines=17> */
.L_x_16510:
        /* <DEDUP_REMOVED lines=12> */
.L_x_16511:
        /* <DEDUP_REMOVED lines=43> */
.L_x_16509:
        /* <DEDUP_REMOVED lines=22> */
.L_x_16513:
        /* <DEDUP_REMOVED lines=12> */
.L_x_16514:
        /* <DEDUP_REMOVED lines=43> */
.L_x_16512:
        /* <DEDUP_REMOVED lines=17> */
.L_x_16516:
[----:B------:R-:W-:-:S04]  /*20b80*/  VIADD R0, R0, 0x1 ;  /* 0x0000000100007836 */ /* 0x000fc80000000000 */
[C---:B-1----:R-:W-:Y:S01]  /*20b90*/  IMAD.WIDE.U32 R232, R0.reuse, -0x2daee0ad, RZ ;  /* 0xd2511f5300e87825 */ /* 0x042fe200078e00ff */
        /* <DEDUP_REMOVED lines=10> */
.L_x_16517:
        /* <DEDUP_REMOVED lines=43> */
.L_x_16515:
        /* <DEDUP_REMOVED lines=22> */
.L_x_16519:
[----:B------:R-:W-:-:S04]  /*21050*/  IADD3 R0, PT, PT, R0, 0x1, RZ ;  /* 0x0000000100007810 */ /* 0x000fc80007ffe0ff */
[C---:B------:R-:W-:Y:S01]  /*21060*/  ISETP.NE.AND P2, PT, R0.reuse, RZ, PT ;  /* 0x000000ff0000720c */ /* 0x040fe20003f45270 */
[----:B-1----:R-:W-:-:S12]  /*21070*/  IMAD.WIDE.U32 R232, R0, -0x2daee0ad, RZ ;  /* 0xd2511f5300e87825 */ /* 0x002fd800078e00ff */
        /* <DEDUP_REMOVED lines=9> */
.L_x_16520:
        /* <DEDUP_REMOVED lines=43> */
.L_x_16518:
        /* <DEDUP_REMOVED lines=17> */
.L_x_16522:
        /* <DEDUP_REMOVED lines=12> */
.L_x_16523:
        /* <DEDUP_REMOVED lines=43> */
.L_x_16521:
[----:B------:R-:W-:Y:S01]  /*21840*/  I2FP.F32.U32 R220, R220 ;  /* 0x000000dc00dc7245 */ /* 0x000fe20000201000 */
[----:B------:R-:W-:Y:S02]  /*21850*/  HADD2.F32 R221, -RZ, R54.H0_H0 ;  /* 0x20000036ffdd7230 */ /* 0x000fe40000004100 */
[----:B------:R-:W-:Y:S02]  /*21860*/  HFMA2 R226, -RZ, RZ, 0, 1.1920928955078125e-07 ;  /* 0x00000002ffe27431 */ /* 0x000fe400000001ff */
        /* <DEDUP_REMOVED lines=19> */
.L_x_16525:
[----:B------:R-:W-:-:S04]  /*219a0*/  IADD3 R0, PT, PT, R0, 0x1, RZ ;  /* 0x0000000100007810 */ /* 0x000fc80007ffe0ff */
[C---:B------:R-:W-:Y:S01]  /*219b0*/  ISETP.NE.AND P3, PT, R0.reuse, RZ, PT ;  /* 0x000000ff0000720c */ /* 0x040fe20003f65270 */
[----:B-1----:R-:W-:-:S12]  /*219c0*/  IMAD.WIDE.U32 R240, R0, -0x2daee0ad, RZ ;  /* 0xd2511f5300f07825 */ /* 0x002fd800078e00ff */
        /* <DEDUP_REMOVED lines=9> */
.L_x_16526:
        /* <DEDUP_REMOVED lines=43> */
.L_x_16524:
[----:B------:R-:W-:Y:S01]  /*21d10*/  ISETP.NE.AND P4, PT, R226, 0x1, PT ;  /* 0x00000001e200780c */ /* 0x000fe20003f85270 */
[----:B------:R-:W-:Y:S01]  /*21d20*/  IMAD.MOV.U32 R225, RZ, RZ, 0x2 ;  /* 0x00000002ffe17424 */ /* 0x000fe200078e00ff */
[----:B------:R-:W-:Y:S01]  /*21d30*/  I2FP.F32.U32 R224, R221 ;  /* 0x000000dd00e07245 */ /* 0x000fe20000201000 */
[----:B------:R-:W-:Y:S01]  /*21d40*/  HADD2.F32 R221, -RZ, R222.H1_H1 ;  /* 0x300000deffdd7230 */ /* 0x000fe20000004100 */
        /* <DEDUP_REMOVED lines=13> */
.L_x_16528:
        /* <DEDUP_REMOVED lines=12> */
.L_x_16529:
        /* <DEDUP_REMOVED lines=43> */
.L_x_16527:
        /* <DEDUP_REMOVED lines=22> */
.L_x_16531:
        /* <DEDUP_REMOVED lines=12> */
.L_x_16532:
[----:B-1----:R-:W-:Y:S01]  /*223b0*/  IMAD.WIDE.U32 R238, R227, -0x326172a9, RZ ;  /* 0xcd9e8d57e3ee7825 */ /* 0x002fe200078e00ff */
        /* <DEDUP_REMOVED lines=42> */
.L_x_16530:
[----:B------:R-:W-:Y:S01]  /*22660*/  ISETP.NE.AND P5, PT, R229, 0x1, PT ;  /* 0x00000001e500780c */ /* 0x000fe20003fa5270 */
[----:B------:R-:W-:Y:S01]  /*22670*/  HADD2.F32 R226, -RZ, R223.H0_H0 ;  /* 0x200000dfffe27230 */ /* 0x000fe20000004100 */
[----:B------:R-:W-:Y:S01]  /*22680*/  I2FP.F32.U32 R222, R222 ;  /* 0x000000de00de7245 */ /* 0x000fe20000201000 */
[----:B-1----:R-:W-:-:S04]  /*22690*/  IMAD.MOV.U32 R232, RZ, RZ, 0x2 ;  /* 0x00000002ffe87424 */ /* 0x002fc800078e00ff */
        /* <DEDUP_REMOVED lines=13> */
.L_x_16534:
        /* <DEDUP_REMOVED lines=12> */
.L_x_16535:
        /* <DEDUP_REMOVED lines=43> */
.L_x_16533:
        /* <DEDUP_REMOVED lines=22> */
.L_x_16537:
        /* <DEDUP_REMOVED lines=12> */
.L_x_16538:
        /* <DEDUP_REMOVED lines=43> */
.L_x_16536:
        /* <DEDUP_REMOVED lines=17> */
.L_x_16540:
        /* <DEDUP_REMOVED lines=14> */
.L_x_16541:
        /* <DEDUP_REMOVED lines=41> */
[----:B------:R-:W-:Y:S01]  /*23430*/  IMAD.MOV.U32 R233, RZ, RZ, R230 ;  /* 0x000000ffffe97224 */ /* 0x000fe200078e00e6 */
[----:B------:R-:W-:-:S07]  /*23440*/  MOV R230, R232 ;  /* 0x000000e800e67202 */ /* 0x000fce0000000f00 */
.L_x_16539:
        /* <DEDUP_REMOVED lines=11> */
.L_x_16493:
        /* <DEDUP_REMOVED lines=15> */
.L_x_16544:
        /* <DEDUP_REMOVED lines=12> */
.L_x_16545:
        /* <DEDUP_REMOVED lines=43> */
.L_x_16543:
[----:B------:R-:W-:Y:S01]  /*23960*/  I2FP.F32.U32 R216, R216 ;  /* 0x000000d800d87245 */ /* 0x000fe20000201000 */
[----:B-1---5:R-:W-:Y:S01]  /*23970*/  HADD2.F32 R232, -RZ, R220.H0_H0 ;  /* 0x200000dcffe87230 */ /* 0x022fe20000004100 */
[----:B------:R-:W-:Y:S01]  /*23980*/  ISETP.NE.AND P1, PT, R218, 0x1, PT ;  /* 0x00000001da00780c */ /* 0x000fe20003f25270 */
[----:B------:R-:W-:Y:S01]  /*23990*/  IMAD.MOV.U32 R217, RZ, RZ, R6 ;  /* 0x000000ffffd97224 */ /* 0x000fe200078e0006 */
[----:B------:R-:W-:Y:S01]  /*239a0*/  LOP3.LUT R228, R228, 0xfffffff7, RZ, 0xc0, !PT ;  /* 0xfffffff7e4e47812 */ /* 0x000fe200078ec0ff */
[----:B------:R-:W-:Y:S01]  /*239b0*/  FFMA.FTZ R216, R216, R231, 1.1641532182693481445e-10 ;  /* 0x2f000000d8d87423 */ /* 0x000fe200000100e7 */
[----:B------:R-:W-:-:S04]  /*239c0*/  MOV R219, 0x2 ;  /* 0x0000000200db7802 */ /* 0x000fc80000000f00 */
        /* <DEDUP_REMOVED lines=11> */
.L_x_16547:
        /* <DEDUP_REMOVED lines=12> */
.L_x_16548:
        /* <DEDUP_REMOVED lines=43> */
.L_x_16546:
[----:B------:R-:W-:Y:S01]  /*23df0*/  I2FP.F32.U32 R216, R217 ;  /* 0x000000d900d87245 */ /* 0x000fe20000201000 */
[----:B------:R-:W-:Y:S01]  /*23e00*/  HADD2.F32 R237, -RZ, R220.H1_H1 ;  /* 0x300000dcffed7230 */ /* 0x000fe20000004100 */
        /* <DEDUP_REMOVED lines=16> */
.L_x_16550:
        /* <DEDUP_REMOVED lines=12> */
.L_x_16551:
        /* <DEDUP_REMOVED lines=43> */
.L_x_16549:
[----:B------:R-:W-:Y:S01]  /*24280*/  I2FP.F32.U32 R216, R217 ;  /* 0x000000d900d87245 */ /* 0x000fe20000201000 */
[----:B------:R-:W-:Y:S01]  /*24290*/  HFMA2 R219, -RZ, RZ, 0, 1.1920928955078125e-07 ;  /* 0x00000002ffdb7431 */ /* 0x000fe200000001ff */
[----:B------:R-:W-:Y:S01]  /*242a0*/  ISETP.NE.AND P1, PT, R218, 0x1, PT ;  /* 0x00000001da00780c */ /* 0x000fe20003f25270 */
[----:B------:R-:W-:Y:S01]  /*242b0*/  HADD2.F32 R233, -RZ, R221.H0_H0 ;  /* 0x200000ddffe97230 */ /* 0x000fe20000004100 */
        /* <DEDUP_REMOVED lines=14> */
.L_x_16553:
        /* <DEDUP_REMOVED lines=12> */
.L_x_16554:
        /* <DEDUP_REMOVED lines=43> */
.L_x_16552:
        /* <DEDUP_REMOVED lines=16> */
.L_x_16556:
        /* <DEDUP_REMOVED lines=12> */
.L_x_16557:
        /* <DEDUP_REMOVED lines=43> */
.L_x_16555:
        /* <DEDUP_REMOVED lines=16> */
.L_x_16559:
        /* <DEDUP_REMOVED lines=12> */
.L_x_16560:
        /* <DEDUP_REMOVED lines=43> */
.L_x_16558:
        /* <DEDUP_REMOVED lines=16> */
.L_x_16562:
        /* <DEDUP_REMOVED lines=12> */
.L_x_16563:
        /* <DEDUP_REMOVED lines=41> */
[----:B------:R-:W-:Y:S01]  /*25440*/  MOV R230, R216 ;  /* 0x000000d800e67202 */ /* 0x000fe20000000f00 */
[----:B------:R-:W-:-:S07]  /*25450*/  IMAD.MOV.U32 R218, RZ, RZ, RZ ;  /* 0x000000ffffda7224 */ /* 0x000fce00078e00ff */
.L_x_16561:
        /* <DEDUP_REMOVED lines=16> */
.L_x_16565:
        /* <DEDUP_REMOVED lines=12> */
.L_x_16566:
        /* <DEDUP_REMOVED lines=43> */
.L_x_16564:
[----:B------:R-:W-:Y:S01]  /*258d0*/  I2FP.F32.U32 R216, R217 ;  /* 0x000000d900d87245 */ /* 0x000fe20000201000 */
[----:B------:R-:W-:Y:S01]  /*258e0*/  FMUL.FTZ R232, R232, UR5 ;  /* 0x00000005e8e87c20 */ /* 0x000fe20008410000 */
[----:B------:R-:W-:Y:S01]  /*258f0*/  P2R R218, PR, RZ, 0x1 ;  /* 0x00000001ffda7803 */ /* 0x000fe20000000000 */
[----:B------:R-:W-:Y:S01]  /*25900*/  HADD2.F32 R223, -RZ, R223.H1_H1 ;  /* 0x300000dfffdf7230 */ /* 0x000fe20000004100 */
        /* <DEDUP_REMOVED lines=30> */
.L_x_16542:
        /* <DEDUP_REMOVED lines=83> */
.L_x_16567:
        /* <DEDUP_REMOVED lines=112> */
.L_x_16569:
[----:B------:R-:W-:Y:S05]  /*26720*/  BSYNC.RECONVERGENT B0 ;  /* 0x0000000000007941 */ /* 0x000fea0003800200 */
.L_x_16568:
        /* <DEDUP_REMOVED lines=14> */
.L_x_16571:
[----:B------:R-:W-:Y:S05]  /*26810*/  BSYNC.RECONVERGENT B0 ;  /* 0x0000000000007941 */ /* 0x000fea0003800200 */
.L_x_16570:
        /* <DEDUP_REMOVED lines=46> */
[----:B------:R-:W-:Y:S01]  /*26b00*/  MOV R237, UR22 ;  /* 0x0000001600ed7c02 */ /* 0x000fe20008000f00 */
[----:B-1----:R-:W-:Y:S01]  /*26b10*/  @!P0 IMAD.WIDE R240, R233, 0x4, R240 ;  /* 0x00000004e9f08825 */ /* 0x002fe200078e02f0 */
[----:B------:R-:W-:Y:S01]  /*26b20*/  FSEL R233, R243, RZ, !P1 ;  /* 0x000000fff3e97208 */ /* 0x000fe20004800000 */
[----:B------:R-:W-:Y:S02]  /*26b30*/  UIADD3 UR22, UPT, UPT, UR22, UR20, URZ ;  /* 0x0000001416167290 */ /* 0x000fe4000fffe0ff */
[----:B------:R-:W0:Y:S01]  /*26b40*/  MUFU.RSQ R232, R232 ;  /* 0x000000e800e87308 */ /* 0x000e220000001400 */
[----:B---3--:R-:W-:-:S04]  /*26b50*/  @!P0 IMAD.WIDE R238, R237, 0x4, R238 ;  /* 0x00000004edee8825 */ /* 0x008fc800078e02ee */
        /* <DEDUP_REMOVED lines=26> */
[----:B------:R-:W-:Y:S01]  /*26d00*/  F2FP.F16.F32.PACK_AB R36, R37, R36 ;  /* 0x000000242524723e */ /* 0x000fe200000000ff */
[----:B------:R-:W-:Y:S01]  /*26d10*/  FFMA.FTZ R37, R243, R174, R178 ;  /* 0x000000aef3257223 */ /* 0x000fe200000100b2 */
[----:B------:R-:W-:Y:S01]  /*26d20*/  FFMA.FTZ R38, R244, R175, R179 ;  /* 0x000000aff4267223 */ /* 0x000fe200000100b3 */
[C---:B------:R-:W-:Y:S01]  /*26d30*/  FMUL.FTZ R245, R232.reuse, R245 ;  /* 0x000000f5e8f57220 */ /* 0x040fe20000410000 */
[----:B0-----:R-:W0:Y:S01]  /*26d40*/  LDC.64 R238, c[0x0][0x428] ;  /* 0x00010a00ffee7b82 */ /* 0x001e220000000a00 */
        /* <DEDUP_REMOVED lines=18> */
[----:B-1----:R-:W-:Y:S01]  /*26e70*/  IMAD.WIDE.U32 R246, R234, 0x10, R240 ;  /* 0x00000010eaf67825 */ /* 0x002fe200078e00f0 */
[----:B------:R-:W-:-:S03]  /*26e80*/  F2FP.F16.F32.PACK_AB R42, R42, R245 ;  /* 0x000000f52a2a723e */ /* 0x000fc600000000ff */
        /* <DEDUP_REMOVED lines=13> */
[C---:B------:R-:W-:Y:S01]  /*26f60*/  FADD.FTZ R222, -R233.reuse, R222 ;  /* 0x000000dee9de7221 */ /* 0x040fe20000010100 */
[C---:B------:R-:W-:Y:S01]  /*26f70*/  FADD.FTZ R223, -R233.reuse, R223 ;  /* 0x000000dfe9df7221 */ /* 0x040fe20000010100 */
[C---:B------:R-:W-:Y:S01]  /*26f80*/  FMUL.FTZ R31, R232.reuse, R31 ;  /* 0x0000001fe81f7220 */ /* 0x040fe20000410000 */
[----:B------:R-:W-:Y:S01]  /*26f90*/  FMUL.FTZ R26, R232, R26 ;  /* 0x0000001ae81a7220 */ /* 0x000fe20000410000 */
[----:B------:R-:W-:Y:S01]  /*26fa0*/  UISETP.GE.AND UP2, UPT, UR22, UR21, UPT ;  /* 0x000000151600728c */ /* 0x000fe2000bf46270 */
[----:B0-----:R-:W-:Y:S01]  /*26fb0*/  F2FP.F16.F32.PACK_AB R41, R244, R243 ;  /* 0x000000f3f429723e */ /* 0x001fe200000000ff */
[C---:B------:R-:W-:Y:S01]  /*26fc0*/  FADD.FTZ R39, -R233.reuse, R28 ;  /* 0x0000001ce9277221 */ /* 0x040fe20000010100 */
[----:B------:R-:W-:Y:S01]  /*26fd0*/  F2FP.F16.F32.PACK_AB R40, R242, R237 ;  /* 0x000000edf228723e */ /* 0x000fe200000000ff */
[C---:B------:R-:W-:Y:S01]  /*26fe0*/  FADD.FTZ R28, -R233.reuse, R14 ;  /* 0x0000000ee91c7221 */ /* 0x040fe20000010100 */
[C---:B------:R-:W-:Y:S01]  /*26ff0*/  FADD.FTZ R37, -R233.reuse, R32 ;  /* 0x00000020e9257221 */ /* 0x040fe20000010100 */
[C---:B------:R-:W-:Y:S01]  /*27000*/  FADD.FTZ R237, -R233.reuse, R33 ;  /* 0x00000021e9ed7221 */ /* 0x040fe20000010100 */
[C---:B------:R-:W-:Y:S01]  /*27010*/  FMUL.FTZ R14, R232.reuse, R251 ;  /* 0x000000fbe80e7220 */ /* 0x040fe20000410000 */
[----:B------:R0:W-:Y:S01]  /*27020*/  STG.E.128 desc[UR8][R246.64], R40 ;  /* 0x00000028f6007986 */ /* 0x0001e2000c101d08 */
[C---:B------:R-:W-:Y:S01]  /*27030*/  FMUL.FTZ R37, R232.reuse, R37 ;  /* 0x00000025e8257220 */ /* 0x040fe20000410000 */
[C---:B------:R-:W-:Y:S01]  /*27040*/  FADD.FTZ R243, -R233.reuse, R29 ;  /* 0x0000001de9f37221 */ /* 0x040fe20000010100 */
[C---:B------:R-:W-:Y:S01]  /*27050*/  FADD.FTZ R33, -R233.reuse, R34 ;  /* 0x00000022e9217221 */ /* 0x040fe20000010100 */
[C---:B------:R-:W-:Y:S01]  /*27060*/  FADD.FTZ R29, -R233.reuse, R24 ;  /* 0x00000018e91d7221 */ /* 0x040fe20000010100 */
[----:B------:R-:W-:Y:S01]  /*27070*/  FADD.FTZ R24, -R233, R12 ;  /* 0x0000000ce9187221 */ /* 0x000fe20000010100 */
[----:B------:R-:W-:Y:S01]  /*27080*/  FFMA.FTZ R12, R37, R164, R184 ;  /* 0x000000a4250c7223 */ /* 0x000fe200000100b8 */
[C---:B------:R-:W-:Y:S01]  /*27090*/  FMUL.FTZ R33, R232.reuse, R33 ;  /* 0x00000021e8217220 */ /* 0x040fe20000410000 */
[C---:B------:R-:W-:Y:S01]  /*270a0*/  FMUL.FTZ R39, R232.reuse, R39 ;  /* 0x00000027e8277220 */ /* 0x040fe20000410000 */
[C---:B------:R-:W-:Y:S01]  /*270b0*/  FMUL.FTZ R34, R232.reuse, R243 ;  /* 0x000000f3e8227220 */ /* 0x040fe20000410000 */
[C---:B------:R-:W-:Y:S01]  /*270c0*/  FMUL.FTZ R38, R232.reuse, R27 ;  /* 0x0000001be8267220 */ /* 0x040fe20000410000 */
[----:B------:R-:W-:Y:S01]  /*270d0*/  FMUL.FTZ R29, R232, R29 ;  /* 0x0000001de81d7220 */ /* 0x000fe20000410000 */
[C---:B------:R-:W-:Y:S01]  /*270e0*/  FFMA.FTZ R17, R39.reuse, R160, R188 ;  /* 0x000000a027117223 */ /* 0x040fe200000100bc */
[C---:B------:R-:W-:Y:S01]  /*270f0*/  FFMA.FTZ R32, R34.reuse, R161, R189 ;  /* 0x000000a122207223 */ /* 0x040fe200000100bd */
[----:B------:R-:W-:Y:S01]  /*27100*/  FFMA.FTZ R39, R39, R120, R68 ;  /* 0x0000007827277223 */ /* 0x000fe20000010044 */
[----:B------:R-:W-:Y:S01]  /*27110*/  FFMA.FTZ R36, R34, R121, R69 ;  /* 0x0000007922247223 */ /* 0x000fe20000010045 */
[C---:B------:R-:W-:Y:S01]  /*27120*/  FMUL.FTZ R242, R232.reuse, R23 ;  /* 0x00000017e8f27220 */ /* 0x040fe20000410000 */
[C---:B------:R-:W-:Y:S01]  /*27130*/  FMUL.FTZ R27, R232.reuse, R216 ;  /* 0x000000d8e81b7220 */ /* 0x040fe20000410000 */
[C---:B0-----:R-:W-:Y:S01]  /*27140*/  FADD.FTZ R41, -R233.reuse, R20 ;  /* 0x00000014e9297221 */ /* 0x041fe20000010100 */
[C---:B------:R-:W-:Y:S01]  /*27150*/  FADD.FTZ R247, -R233.reuse, R16 ;  /* 0x00000010e9f77221 */ /* 0x040fe20000010100 */
[C---:B------:R-:W-:Y:S01]  /*27160*/  FADD.FTZ R20, -R233.reuse, R18 ;  /* 0x00000012e9147221 */ /* 0x040fe20000010100 */
[----:B------:R-:W-:Y:S01]  /*27170*/  FMUL.FTZ R16, R232, R237 ;  /* 0x000000ede8107220 */ /* 0x000fe20000410000 */
[----:B------:R-:W-:Y:S01]  /*27180*/  FFMA.FTZ R18, R14, R163, R191 ;  /* 0x000000a30e127223 */ /* 0x000fe200000100bf */
[C---:B------:R-:W-:Y:S01]  /*27190*/  FADD.FTZ R43, -R233.reuse, R22 ;  /* 0x00000016e92b7221 */ /* 0x040fe20000010100 */
[----:B------:R-:W-:Y:S01]  /*271a0*/  FADD.FTZ R22, -R233, R19 ;  /* 0x00000013e9167221 */ /* 0x000fe20000010100 */
[----:B------:R-:W-:Y:S01]  /*271b0*/  FFMA.FTZ R19, R245, R122, R70 ;  /* 0x0000007af5137223 */ /* 0x000fe20000010046 */
[----:B------:R-:W-:Y:S01]  /*271c0*/  FFMA.FTZ R13, R16, R165, R185 ;  /* 0x000000a5100d7223 */ /* 0x000fe200000100b9 */
[----:B------:R-:W-:Y:S01]  /*271d0*/  FFMA.FTZ R14, R14, R123, R71 ;  /* 0x0000007b0e0e7223 */ /* 0x000fe20000010047 */
[----:B------:R-:W-:Y:S01]  /*271e0*/  F2FP.F16.F32.PACK_AB R15, R18, R15 ;  /* 0x0000000f120f723e */ /* 0x000fe200000000ff */
[C---:B------:R-:W-:Y:S01]  /*271f0*/  FMUL.FTZ R18, R232.reuse, R35 ;  /* 0x00000023e8127220 */ /* 0x040fe20000410000 */
[----:B------:R-:W-:Y:S01]  /*27200*/  FMUL.FTZ R40, R232, R21 ;  /* 0x00000015e8287220 */ /* 0x000fe20000410000 */
[----:B------:R-:W-:Y:S01]  /*27210*/  F2FP.F16.F32.PACK_AB R12, R13, R12 ;  /* 0x0000000c0d0c723e */ /* 0x000fe200000000ff */
[C---:B------:R-:W-:Y:S01]  /*27220*/  FFMA.FTZ R13, R33.reuse, R166, R186 ;  /* 0x000000a6210d7223 */ /* 0x040fe200000100ba */
[----:B------:R-:W-:Y:S01]  /*27230*/  F2FP.F16.F32.PACK_AB R19, R14, R19 ;  /* 0x000000130e13723e */ /* 0x000fe200000000ff */
[C---:B------:R-:W-:Y:S01]  /*27240*/  FFMA.FTZ R14, R18.reuse, R167, R187 ;  /* 0x000000a7120e7223 */ /* 0x040fe200000100bb */
[----:B------:R-:W-:Y:S01]  /*27250*/  FFMA.FTZ R34, R18, R127, R67 ;  /* 0x0000007f12227223 */ /* 0x000fe20000010043 */
[----:B------:R-:W-:Y:S01]  /*27260*/  F2FP.F16.F32.PACK_AB R18, R36, R39 ;  /* 0x000000272412723e */ /* 0x000fe200000000ff */
[C---:B------:R-:W-:Y:S01]  /*27270*/  FMUL.FTZ R36, R232.reuse, R25 ;  /* 0x00000019e8247220 */ /* 0x040fe20000410000 */
[----:B------:R-:W-:Y:S01]  /*27280*/  FMUL.FTZ R21, R232, R20 ;  /* 0x00000014e8157220 */ /* 0x000fe20000410000 */
[----:B------:R-:W-:Y:S01]  /*27290*/  F2FP.F16.F32.PACK_AB R13, R14, R13 ;  /* 0x0000000d0e0d723e */ /* 0x000fe200000000ff */
[----:B------:R-:W-:Y:S01]  /*272a0*/  FMUL.FTZ R25, R232, R28 ;  /* 0x0000001ce8197220 */ /* 0x000fe20000410000 */
[----:B------:R-:W-:Y:S01]  /*272b0*/  F2FP.F16.F32.PACK_AB R14, R32, R17 ;  /* 0x00000011200e723e */ /* 0x000fe200000000ff */
[----:B------:R-:W-:Y:S01]  /*272c0*/  FFMA.FTZ R17, R33, R126, R66 ;  /* 0x0000007e21117223 */ /* 0x000fe20000010042 */
[----:B------:R-:W-:Y:S01]  /*272d0*/  FFMA.FTZ R32, R37, R124, R64 ;  /* 0x0000007c25207223 */ /* 0x000fe20000010040 */
[----:B------:R-:W-:Y:S01]  /*272e0*/  FFMA.FTZ R33, R16, R125, R65 ;  /* 0x0000007d10217223 */ /* 0x000fe20000010041 */
[----:B------:R-:W-:-:S02]  /*272f0*/  VIADD R37, R234, 0x80 ;  /* 0x00000080ea257836 */ /* 0x000fc40000000000 */
[C---:B------:R-:W-:Y:S01]  /*27300*/  FMUL.FTZ R41, R232.reuse, R41 ;  /* 0x00000029e8297220 */ /* 0x040fe20000410000 */
[C---:B------:R-:W-:Y:S01]  /*27310*/  FMUL.FTZ R43, R232.reuse, R43 ;  /* 0x0000002be82b7220 */ /* 0x040fe20000410000 */
[C---:B------:R-:W-:Y:S01]  /*27320*/  FMUL.FTZ R20, R232.reuse, R22 ;  /* 0x00000016e8147220 */ /* 0x040fe20000410000 */
[----:B------:R-:W-:Y:S01]  /*27330*/  F2FP.F16.F32.PACK_AB R16, R33, R32 ;  /* 0x000000202110723e */ /* 0x000fe200000000ff */
[----:B------:R-:W-:Y:S01]  /*27340*/  FMUL.FTZ R28, R232, R217 ;  /* 0x000000d9e81c7220 */ /* 0x000fe20000410000 */
[----:B------:R-:W-:Y:S01]  /*27350*/  F2FP.F16.F32.PACK_AB R17, R34, R17 ;  /* 0x000000112211723e */ /* 0x000fe200000000ff */
        /* <DEDUP_REMOVED lines=31> */
[----:B0-----:R-:W-:Y:S01]  /*27550*/  F2FP.F16.F32.PACK_AB R12, R219, R24 ;  /* 0x00000018db0c723e */ /* 0x001fe200000000ff */
[----:B------:R-:W-:Y:S01]  /*27560*/  FFMA.FTZ R24, R23, R104, R84 ;  /* 0x0000006817187223 */ /* 0x000fe20000010054 */
[----:B------:R-:W-:Y:S01]  /*27570*/  F2FP.F16.F32.PACK_AB R13, R221, R218 ;  /* 0x000000dadd0d723e */ /* 0x000fe200000000ff */
[----:B------:R-:W-:Y:S01]  /*27580*/  IMAD.WIDE.U32 R32, R235, 0x10, R238 ;  /* 0x00000010eb207825 */ /* 0x000fe200078e00ee */
[----:B------:R-:W-:-:S03]  /*27590*/  F2FP.F16.F32.PACK_AB R14, R223, R220 ;  /* 0x000000dcdf0e723e */ /* 0x000fc600000000ff */
[----:B-1----:R-:W-:Y:S01]  /*275a0*/  FFMA.FTZ R18, R247, R148, R200 ;  /* 0x00000094f7127223 */ /* 0x002fe200000100c8 */
[----:B------:R-:W-:Y:S01]  /*275b0*/  F2FP.F16.F32.PACK_AB R15, R233, R222 ;  /* 0x000000dee90f723e */ /* 0x000fe200000000ff */
[----:B------:R-:W-:-:S04]  /*275c0*/  IMAD.WIDE.U32 R16, R237, 0x10, R238 ;  /* 0x00000010ed107825 */ /* 0x000fc800078e00ee */
[C---:B------:R-:W-:Y:S01]  /*275d0*/  FFMA.FTZ R19, R34.reuse, R149, R201 ;  /* 0x0000009522137223 */ /* 0x040fe200000100c9 */
[----:B------:R-:W-:Y:S01]  /*275e0*/  FFMA.FTZ R247, R247, R108, R80 ;  /* 0x0000006cf7f77223 */ /* 0x000fe20000010050 */
[----:B------:R-:W-:Y:S01]  /*275f0*/  FFMA.FTZ R34, R34, R109, R81 ;  /* 0x0000006d22227223 */ /* 0x000fe20000010051 */
[--C-:B------:R-:W-:Y:S01]  /*27600*/  IMAD.WIDE.U32 R216, R237, 0x10, R240.reuse ;  /* 0x00000010edd87825 */ /* 0x100fe200078e00f0 */
[----:B------:R0:W-:Y:S03]  /*27610*/  STG.E.128 desc[UR8][R16.64], R12 ;  /* 0x0000000c10007986 */ /* 0x0001e6000c101d08 */
[----:B------:R-:W-:-:S04]  /*27620*/  IMAD.WIDE.U32 R218, R235, 0x10, R240 ;  /* 0x00000010ebda7825 */ /* 0x000fc800078e00f0 */
[----:B------:R-:W-:-:S04]  /*27630*/  IMAD.WIDE.U32 R238, R236, 0x10, R238 ;  /* 0x00000010ecee7825 */ /* 0x000fc800078e00ee */
[----:B------:R-:W-:Y:S01]  /*27640*/  IMAD.WIDE.U32 R236, R236, 0x10, R240 ;  /* 0x00000010ecec7825 */ /* 0x000fe200078e00f0 */
[----:B0-----:R-:W-:-:S03]  /*27650*/  F2FP.F16.F32.PACK_AB R16, R19, R18 ;  /* 0x000000121310723e */ /* 0x001fc600000000ff */
[----:B------:R-:W-:Y:S01]  /*27660*/  FFMA.FTZ R17, R21, R150, R202 ;  /* 0x0000009615117223 */ /* 0x000fe200000100ca */
[----:B------:R-:W-:Y:S01]  /*27670*/  F2FP.F16.F32.PACK_AB R12, R36, R29 ;  /* 0x0000001d240c723e */ /* 0x000fe200000000ff */
[----:B------:R-:W-:Y:S01]  /*27680*/  FFMA.FTZ R18, R20, R151, R203 ;  /* 0x0000009714127223 */ /* 0x000fe200000100cb */
[----:B------:R-:W-:Y:S01]  /*27690*/  F2FP.F16.F32.PACK_AB R13, R38, R31 ;  /* 0x0000001f260d723e */ /* 0x000fe200000000ff */
[----:B------:R-:W-:Y:S01]  /*276a0*/  FFMA.FTZ R19, R23, R144, R204 ;  /* 0x0000009017137223 */ /* 0x000fe200000100cc */
[----:B------:R-:W-:Y:S01]  /*276b0*/  FFMA.FTZ R36, R26, R145, R205 ;  /* 0x000000911a247223 */ /* 0x000fe200000100cd */
[C---:B------:R-:W-:Y:S01]  /*276c0*/  FFMA.FTZ R23, R25.reuse, R146, R206 ;  /* 0x0000009219177223 */ /* 0x040fe200000100ce */
        /* <DEDUP_REMOVED lines=44> */
[----:B------:R-:W-:Y:S05]  /*27990*/  BRA.U !UP2, `(.L_x_16572) ;  /* 0xfffffd990ae47547 */ /* 0x000fea000b83ffff */
[----:B------:R-:W-:Y:S05]  /*279a0*/  EXIT ;  /* 0x000000000000794d */ /* 0x000fea0003800000 */
.L_x_16573:
        /* <DEDUP_REMOVED lines=13> */
.L_x_22361:


//--------------------- .text._ZN10layer_norm31ln_parallel_residual_fwd_kernelINS_13Kernel_traitsIf6__halffS2_fjLj5120ELj1ELj1ELj4ELj16ENS_18Kernel_traits_baseILj5120EfS2_fS2_fjLj128EEEEELb1ELb1ELb0EEEvNS_9FwdParamsE --------------------------
	.section	.text._ZN10layer_norm31ln_parallel_residual_fwd_kernelINS_13Kernel_traitsIf6__halffS2_fjLj5120ELj1ELj1ELj4ELj16ENS_18Kernel_traits_baseILj5120EfS2_fS2_fjLj128EEEEELb1ELb1ELb0EEEvNS_9FwdParamsE,"ax",@progbits
	.align	128
        .global         _ZN10layer_norm31ln_parallel_residual_fwd_kernelINS_13Kernel_traitsIf6__halffS2_fjLj5120ELj1ELj1ELj4ELj16ENS_18Kernel_traits_baseILj5120EfS2_fS2_fjLj128EEEEELb1ELb1ELb0EEEvNS_9FwdParamsE
        .type           _ZN10layer_norm31ln_parallel_residual_fwd_kernelINS_13Kernel_traitsIf6__halffS2_fjLj5120ELj1ELj1ELj4ELj16ENS_18Kernel_traits_baseILj5120EfS2_fS2_fjLj128EEEEELb1ELb1ELb0EEEvNS_9FwdParamsE,@function
        .size           _ZN10layer_norm31ln_parallel_residual_fwd_kernelINS_13Kernel_traitsIf6__halffS2_fjLj5120ELj1ELj1ELj4ELj16ENS_18Kernel_traits_baseILj5120EfS2_fS2_fjLj128EEEEELb1ELb1ELb0EEEvNS_9FwdParamsE,(.L_x_22362 - _ZN10layer_norm31ln_parallel_residual_fwd_kernelINS_13Kernel_traitsIf6__halffS2_fjLj5120ELj1ELj1ELj4ELj16ENS_18Kernel_traits_baseILj5120EfS2_fS2_fjLj128EEEEELb1ELb1ELb0EEEvNS_9FwdParamsE)
        .other          _ZN10layer_norm31ln_parallel_residual_fwd_kernelINS_13Kernel_traitsIf6__halffS2_fjLj5120ELj1ELj1ELj4ELj16ENS_18Kernel_traits_baseILj5120EfS2_fS2_fjLj128EEEEELb1ELb1ELb0EEEvNS_9FwdParamsE,@"STO_CUDA_ENTRY STV_DEFAULT"
_ZN10layer_norm31ln_parallel_residual_fwd_kernelINS_13Kernel_traitsIf6__halffS2_fjLj5120ELj1ELj1ELj4ELj16ENS_18Kernel_traits_baseILj5120EfS2_fS2_fjLj128EEEEELb1ELb1ELb0EEEvNS_9FwdParamsE:
.text._ZN10layer_norm31ln_parallel_residual_fwd_kernelINS_13Kernel_traitsIf6__halffS2_fjLj5120ELj1ELj1ELj4ELj16ENS_18Kernel_traits_baseILj5120EfS2_fS2_fjLj128EEEEELb1ELb1ELb0EEEvNS_9FwdParamsE:
        /* <DEDUP_REMOVED lines=107> */
.L_x_16575:
        /* <DEDUP_REMOVED lines=51> */
.L_x_16576:
[----:B------:R-:W-:Y:S05]  /*09e0*/  BSYNC.RECONVERGENT B0 ;  /* 0x0000000000007941 */ /* 0x000fea0003800200 */
.L_x_16574:
        /* <DEDUP_REMOVED lines=86> */
.L_x_17215:
        /* <DEDUP_REMOVED lines=42> */
.L_x_16582:
        /* <DEDUP_REMOVED lines=13> */
.L_x_16584:
[----:B------:R-:W-:Y:S05]  /*12c0*/  BSYNC.RECONVERGENT B2 ;  /* 0x0000000000027941 */ /* 0x000fea0003800200 */
.L_x_16583:
        /* <DEDUP_REMOVED lines=59> */
.L_x_16581:
[----:B------:R-:W-:Y:S05]  /*1680*/  BSYNC.RECONVERGENT B1 ;  /* 0x0000000000017941 */ /* 0x000fea0003800200 */
.L_x_16580:
        /* <DEDUP_REMOVED lines=21> */
.L_x_16587:
        /* <DEDUP_REMOVED lines=13> */
.L_x_16589:
[----:B------:R-:W-:Y:S05]  /*18b0*/  BSYNC.RECONVERGENT B2 ;  /* 0x0000000000027941 */ /* 0x000fea0003800200 */
.L_x_16588:
        /* <DEDUP_REMOVED lines=60> */
.L_x_16586:
[----:B------:R-:W-:Y:S05]  /*1c80*/  BSYNC.RECONVERGENT B1 ;  /* 0x0000000000017941 */ /* 0x000fea0003800200 */
.L_x_16585:
        /* <DEDUP_REMOVED lines=19> */
.L_x_16592:
        /* <DEDUP_REMOVED lines=13> */
.L_x_16594:
[----:B------:R-:W-:Y:S05]  /*1e90*/  BSYNC.RECONVERGENT B2 ;  /* 0x0000000000027941 */ /* 0x000fea0003800200 */
.L_x_16593:
        /* <DEDUP_REMOVED lines=60> */
.L_x_16591:
[----:B------:R-:W-:Y:S05]  /*2260*/  BSYNC.RECONVERGENT B1 ;  /* 0x0000000000017941 */ /* 0x000fea0003800200 */
.L_x_16590:
        /* <DEDUP_REMOVED lines=19> */
.L_x_16597:
        /* <DEDUP_REMOVED lines=13> */
.L_x_16599:
[----:B------:R-:W-:Y:S05]  /*2470*/  BSYNC.RECONVERGENT B2 ;  /* 0x0000000000027941 */ /* 0x000fea0003800200 */
.L_x_16598:
        /* <DEDUP_REMOVED lines=60> */
.L_x_16596:
[----:B------:R-:W-:Y:S05]  /*2840*/  BSYNC.RECONVERGENT B1 ;  /* 0x0000000000017941 */ /* 0x000fea0003800200 */
.L_x_16595:
[----:B------:R-:W-:Y:S01]  /*2850*/  I2FP.F32.U32 R100, R101 ;  /* 0x0000006500647245 */ /* 0x000fe20000201000 */
[----:B------:R-:W-:Y:S01]  /*2860*/  BSSY.RECONVERGENT B1, `(.L_x_16600) ;  /* 0x000005c000017945 */ /* 0x000fe20003800200 */
[----:B------:R-:W-:Y:S01]  /*2870*/  LOP3.LUT R158, R158, 0xfffffffd, RZ, 0xc0, !PT ;  /* 0xfffffffd9e9e7812 */ /* 0x000fe200078ec0ff */
[----:B------:R-:W-:Y:S02]  /*2880*/  HFMA2 R102, -RZ, RZ, 0, 1.1920928955078125e-07 ;  /* 0x00000002ff667431 */ /* 0x000fe400000001ff */
[----:B------:R-:W-:Y:S02]  /*2890*/  HADD2.F32 R105, -RZ, R105.H1_H1 ;  /* 0x30000069ff697230 */ /* 0x000fe40000004100 */
        /* <DEDUP_REMOVED lines=14> */
.L_x_16602:
        /* <DEDUP_REMOVED lines=13> */
.L_x_16604:
[----:B------:R-:W-:Y:S05]  /*2a50*/  BSYNC.RECONVERGENT B2 ;  /* 0x0000000000027941 */ /* 0x000fea0003800200 */
.L_x_16603:
        /* <DEDUP_REMOVED lines=60> */
.L_x_16601:
[----:B------:R-:W-:Y:S05]  /*2e20*/  BSYNC.RECONVERGENT B1 ;  /* 0x0000000000017941 */ /* 0x000fea0003800200 */
.L_x_16600:
        /* <DEDUP_REMOVED lines=17> */
.L_x_16607:
        /* <DEDUP_REMOVED lines=12> */
.L_x_16609:
[----:B------:R-:W-:Y:S05]  /*3000*/  BSYNC.RECONVERGENT B2 ;  /* 0x0000000000027941 */ /* 0x000fea0003800200 */
.L_x_16608:
        /* <DEDUP_REMOVED lines=61> */
.L_x_16606:
[----:B------:R-:W-:Y:S05]  /*33e0*/  BSYNC.RECONVERGENT B1 ;  /* 0x0000000000017941 */ /* 0x000fea0003800200 */
.L_x_16605:
        /* <DEDUP_REMOVED lines=17> */
.L_x_16612:
        /* <DEDUP_REMOVED lines=12> */
.L_x_16614:
[----:B------:R-:W-:Y:S05]  /*35c0*/  BSYNC.RECONVERGENT B2 ;  /* 0x0000000000027941 */ /* 0x000fea0003800200 */
.L_x_16613:
        /* <DEDUP_REMOVED lines=61> */
.L_x_16611:
[----:B------:R-:W-:Y:S05]  /*39a0*/  BSYNC.RECONVERGENT B1 ;  /* 0x0000000000017941 */ /* 0x000fea0003800200 */
.L_x_16610:
        /* <DEDUP_REMOVED lines=17> */
.L_x_16617:
        /* <DEDUP_REMOVED lines=12> */
.L_x_16619:
[----:B------:R-:W-:Y:S05]  /*3b80*/  BSYNC.RECONVERGENT B2 ;  /* 0x0000000000027941 */ /* 0x000fea0003800200 */
.L_x_16618:
        /* <DEDUP_REMOVED lines=61> */
.L_x_16616:
[----:B------:R-:W-:Y:S05]  /*3f60*/  BSYNC.RECONVERGENT B1 ;  /* 0x0000000000017941 */ /* 0x000fea0003800200 */
.L_x_16615:
[----:B------:R-:W-:Y:S01]  /*3f70*/  FMUL.FTZ R100, R106, UR17 ;  /* 0x000000116a647c20 */ /* 0x000fe20008410000 */
[----:B------:R-:W-:Y:S01]  /*3f80*/  P2R R161, PR, RZ, 0x2 ;  /* 0x00000002ffa17803 */ /* 0x000fe20000000000 */
[----:B------:R-:W-:Y:S01]  /*3f90*/  FMUL.FTZ R142, R142, UR17 ;  /* 0x000000118e8e7c20 */ /* 0x000fe20008410000 */
[----:B------:R-:W-:Y:S01]  /*3fa0*/  I2FP.F32.U32 R162, R101 ;  /* 0x0000006500a27245 */ /* 0x000fe20000201000 */
[----:B------:R-:W-:Y:S01]  /*3fb0*/  FMUL.FTZ R103, R105, UR17 ;  /* 0x0000001169677c20 */ /* 0x000fe20008410000 */
[----:B------:R-:W-:Y:S01]  /*3fc0*/  LOP3.LUT P1, RZ, R158, 0x10, RZ, 0xc0, !PT ;  /* 0x000000109eff7812 */ /* 0x000fe2000782c0ff */
[----:B------:R-:W-:Y:S01]  /*3fd0*/  HADD2.F32 R107, -RZ, R107.H1_H1 ;  /* 0x3000006bff6b7230 */ /* 0x000fe20000004100 */
        /* <DEDUP_REMOVED lines=31> */
.L_x_16579:
        /* <DEDUP_REMOVED lines=16> */
.L_x_16623:
        /* <DEDUP_REMOVED lines=13> */
.L_x_16625:
[----:B------:R-:W-:Y:S05]  /*43a0*/  BSYNC.RECONVERGENT B2 ;  /* 0x0000000000027941 */ /* 0x000fea0003800200 */
.L_x_16624:
        /* <DEDUP_REMOVED lines=59> */
.L_x_16622:
[----:B------:R-:W-:Y:S05]  /*4760*/  BSYNC.RECONVERGENT B1 ;  /* 0x0000000000017941 */ /* 0x000fea0003800200 */
.L_x_16621:
        /* <DEDUP_REMOVED lines=23> */
.L_x_16628:
        /* <DEDUP_REMOVED lines=13> */
.L_x_16630:
[----:B------:R-:W-:Y:S05]  /*49b0*/  BSYNC.RECONVERGENT B2 ;  /* 0x0000000000027941 */ /* 0x000fea0003800200 */
.L_x_16629:
        /* <DEDUP_REMOVED lines=60> */
.L_x_16627:
[----:B------:R-:W-:Y:S05]  /*4d80*/  BSYNC.RECONVERGENT B1 ;  /* 0x0000000000017941 */ /* 0x000fea0003800200 */
.L_x_16626:
[----:B------:R-:W-:Y:S01]  /*4d90*/  I2FP.F32.U32 R2, R3 ;  /* 0x0000000300027245 */ /* 0x000fe20000201000 */
[----:B------:R-:W-:Y:S01]  /*4da0*/  HADD2.F32 R4, -RZ, R88.H0_H0 ;  /* 0x20000058ff047230 */ /* 0x000fe20000004100 */
        /* <DEDUP_REMOVED lines=9> */
[----:B------:R-:W-:Y:S01]  /*4e40*/  IMAD.MOV.U32 R4, RZ, RZ, 0x2 ;  /* 0x00000002ff047424 */ /* 0x000fe200078e00ff */
[----:B------:R-:W-:Y:S02]  /*4e50*/  MOV R3, R150 ;  /* 0x0000009600037202 */ /* 0x000fe40000000f00 */
        /* <DEDUP_REMOVED lines=10> */
.L_x_16633:
        /* <DEDUP_REMOVED lines=13> */
.L_x_16635:
[----:B------:R-:W-:Y:S05]  /*4fd0*/  BSYNC.RECONVERGENT B2 ;  /* 0x0000000000027941 */ /* 0x000fea0003800200 */
.L_x_16634:
        /* <DEDUP_REMOVED lines=60> */
.L_x_16632:
[----:B------:R-:W-:Y:S05]  /*53a0*/  BSYNC.RECONVERGENT B1 ;  /* 0x0000000000017941 */ /* 0x000fea0003800200 */
.L_x_16631:
        /* <DEDUP_REMOVED lines=20> */
.L_x_16638:
        /* <DEDUP_REMOVED lines=13> */
.L_x_16640:
[----:B------:R-:W-:Y:S05]  /*55c0*/  BSYNC.RECONVERGENT B2 ;  /* 0x0000000000027941 */ /* 0x000fea0003800200 */
.L_x_16639:
        /* <DEDUP_REMOVED lines=60> */
.L_x_16637:
[----:B------:R-:W-:Y:S05]  /*5990*/  BSYNC.RECONVERGENT B1 ;  /* 0x0000000000017941 */ /* 0x000fea0003800200 */
.L_x_16636:
[----:B------:R-:W-:Y:S01]  /*59a0*/  I2FP.F32.U32 R2, R3 ;  /* 0x0000000300027245 */ /* 0x000fe20000201000 */
[----:B------:R-:W-:Y:S01]  /*59b0*/  HADD2.F32 R4, -RZ, R88.H1_H1 ;  /* 0x30000058ff047230 */ /* 0x000fe20000004100 */
[----:B------:R-:W-:Y:S01]  /*59c0*/  ISETP.NE.AND P3, PT, R5, 0x1, PT ;  /* 0x000000010500780c */ /* 0x000fe20003f65270 */
[----:B------:R-:W-:Y:S01]  /*59d0*/  BSSY.RECONVERGENT B1, `(.L_x_16641) ;  /* 0x000005e000017945 */ /* 0x000fe20003800200 */
[----:B------:R-:W-:Y:S01]  /*59e0*/  FSEL R101, R6, RZ, P4 ;  /* 0x000000ff06657208 */ /* 0x000fe20002000000 */
[----:B------:R-:W-:Y:S01]  /*59f0*/  FFMA.FTZ R3, R2, R159, 1.1641532182693481445e-10 ;  /* 0x2f00000002037423 */ /* 0x000fe2000001009f */
[----:B------:R-:W-:-:S04]  /*5a00*/  FMUL.FTZ R4, R4, R141 ;  /* 0x0000008d04047220 */ /* 0x000fc80000410000 */
        /* <DEDUP_REMOVED lines=16> */
.L_x_16643:
        /* <DEDUP_REMOVED lines=13> */
.L_x_16645:
[----:B------:R-:W-:Y:S05]  /*5be0*/  BSYNC.RECONVERGENT B2 ;  /* 0x0000000000027941 */ /* 0x000fea0003800200 */
.L_x_16644:
        /* <DEDUP_REMOVED lines=60> */
.L_x_16642:
[----:B------:R-:W-:Y:S05]  /*5fb0*/  BSYNC.RECONVERGENT B1 ;  /* 0x0000000000017941 */ /* 0x000fea0003800200 */
.L_x_16641:
        /* <DEDUP_REMOVED lines=20> */
.L_x_16648:
        /* <DEDUP_REMOVED lines=13> */
.L_x_16650:
[----:B------:R-:W-:Y:S05]  /*61d0*/  BSYNC.RECONVERGENT B2 ;  /* 0x0000000000027941 */ /* 0x000fea0003800200 */
.L_x_16649:
        /* <DEDUP_REMOVED lines=60> */
.L_x_16647:
[----:B------:R-:W-:Y:S05]  /*65a0*/  BSYNC.RECONVERGENT B1 ;  /* 0x0000000000017941 */ /* 0x000fea0003800200 */
.L_x_16646:
[----:B------:R-:W-:Y:S01]  /*65b0*/  I2FP.F32.U32 R2, R3 ;  /* 0x0000000300027245 */ /* 0x000fe20000201000 */
[----:B------:R-:W-:Y:S01]  /*65c0*/  BSSY.RECONVERGENT B1, `(.L_x_16651) ;  /* 0x0000060000017945 */ /* 0x000fe20003800200 */
[----:B------:R-:W-:-:S03]  /*65d0*/  IMAD.MOV.U32 R4, RZ, RZ, 0x2 ;  /* 0x00000002ff047424 */ /* 0x000fc600078e00ff */
[----:B------:R-:W-:Y:S01]  /*65e0*/  FFMA.FTZ R3, R2, R159, 1.1641532182693481445e-10 ;  /* 0x2f00000002037423 */ /* 0x000fe2000001009f */
[----:B------:R-:W-:-:S04]  /*65f0*/  HADD2.F32 R2, -RZ, R89.H0_H0 ;  /* 0x20000059ff027230 */ /* 0x000fc80000004100 */
        /* <DEDUP_REMOVED lines=18> */
.L_x_16653:
        /* <DEDUP_REMOVED lines=13> */
.L_x_16655:
[----:B------:R-:W-:Y:S05]  /*67f0*/  BSYNC.RECONVERGENT B2 ;  /* 0x0000000000027941 */ /* 0x000fea0003800200 */
.L_x_16654:
        /* <DEDUP_REMOVED lines=60> */
.L_x_16652:
[----:B------:R-:W-:Y:S05]  /*6bc0*/  BSYNC.RECONVERGENT B1 ;  /* 0x0000000000017941 */ /* 0x000fea0003800200 */
.L_x_16651:
[----:B------:R-:W-:Y:S01]  /*6bd0*/  I2FP.F32.U32 R2, R3 ;  /* 0x0000000300027245 */ /* 0x000fe20000201000 */
[----:B------:R-:W-:Y:S01]  /*6be0*/  BSSY.RECONVERGENT B1, `(.L_x_16656) ;  /* 0x000005d000017945 */ /* 0x000fe20003800200 */
[----:B------:R-:W-:Y:S01]  /*6bf0*/  ISETP.NE.AND P2, PT, R4, 0x1, PT ;  /* 0x000000010400780c */ /* 0x000fe20003f45270 */
[----:B------:R-:W-:Y:S01]  /*6c00*/  IMAD.MOV.U32 R104, RZ, RZ, 0x2 ;  /* 0x00000002ff687424 */ /* 0x000fe200078e00ff */
[----:B------:R-:W-:Y:S01]  /*6c10*/  LOP3.LUT R158, R158, 0xfffffffd, RZ, 0xc0, !PT ;  /* 0xfffffffd9e9e7812 */ /* 0x000fe200078ec0ff */
[----:B------:R-:W-:Y:S01]  /*6c20*/  FFMA.FTZ R3, R2, R159, 1.1641532182693481445e-10 ;  /* 0x2f00000002037423 */ /* 0x000fe2000001009f */
[----:B------:R-:W-:-:S04]  /*6c30*/  HADD2.F32 R2, -RZ, R105.H1_H1 ;  /* 0x30000069ff027230 */ /* 0x000fc80000004100 */
        /* <DEDUP_REMOVED lines=13> */
.L_x_16658:
        /* <DEDUP_REMOVED lines=13> */
.L_x_16660:
[----:B------:R-:W-:Y:S05]  /*6de0*/  BSYNC.RECONVERGENT B2 ;  /* 0x0000000000027941 */ /* 0x000fea0003800200 */
.L_x_16659:
        /* <DEDUP_REMOVED lines=60> */
.L_x_16657:
[----:B------:R-:W-:Y:S05]  /*71b0*/  BSYNC.RECONVERGENT B1 ;  /* 0x0000000000017941 */ /* 0x000fea0003800200 */
.L_x_16656:
[----:B------:R-:W-:Y:S01]  /*71c0*/  I2FP.F32.U32 R2, R3 ;  /* 0x0000000300027245 */ /* 0x000fe20000201000 */
[----:B------:R-:W-:Y:S01]  /*71d0*/  BSSY.RECONVERGENT B1, `(.L_x_16661) ;  /* 0x0000060000017945 */ /* 0x000fe20003800200 */
[----:B------:R-:W-:Y:S01]  /*71e0*/  FSEL R103, R103, RZ, P4 ;  /* 0x000000ff67677208 */ /* 0x000fe20002000000 */
[----:B------:R-:W-:Y:S02]  /*71f0*/  IMAD.MOV.U32 R142, RZ, RZ, 0x2 ;  /* 0x00000002ff8e7424 */ /* 0x000fe400078e00ff */
[----:B------:R-:W-:Y:S01]  /*7200*/  FFMA.FTZ R3, R2, R159, 1.1641532182693481445e-10 ;  /* 0x2f00000002037423 */ /* 0x000fe2000001009f */
[----:B------:R-:W-:-:S04]  /*7210*/  HADD2.F32 R2, -RZ, R89.H1_H1 ;  /* 0x30000059ff027230 */ /* 0x000fc80000004100 */
[----:B------:R-:W-:Y:S01]  /*7220*/  FSETP.GTU.FTZ.AND P2, PT, R3, R0, PT ;  /* 0x000000000300720b */ /* 0x000fe20003f5c000 */
[----:B------:R-:W-:Y:S01]  /*7230*/  FMUL.FTZ R2, R2, R141 ;  /* 0x0000008d02027220 */ /* 0x000fe20000410000 */
[----:B------:R-:W-:Y:S02]  /*7240*/  MOV R3, R150 ;  /* 0x0000009600037202 */ /* 0x000fe40000000f00 */
        /* <DEDUP_REMOVED lines=14> */
.L_x_16663:
        /* <DEDUP_REMOVED lines=13> */
.L_x_16665:
[----:B------:R-:W-:Y:S05]  /*7400*/  BSYNC.RECONVERGENT B2 ;  /* 0x0000000000027941 */ /* 0x000fea0003800200 */
.L_x_16664:
        /* <DEDUP_REMOVED lines=60> */
.L_x_16662:
[----:B------:R-:W-:Y:S05]  /*77d0*/  BSYNC.RECONVERGENT B1 ;  /* 0x0000000000017941 */ /* 0x000fea0003800200 */
.L_x_16661:
[----:B------:R-:W-:Y:S01]  /*77e0*/  ISETP.NE.AND P3, PT, R142, 0x1, PT ;  /* 0x000000018e00780c */ /* 0x000fe20003f65270 */
[----:B------:R-:W-:Y:S01]  /*77f0*/  HADD2.F32 R4, -RZ, R106.H0_H0 ;  /* 0x2000006aff047230 */ /* 0x000fe20000004100 */
        /* <DEDUP_REMOVED lines=16> */
.L_x_16668:
        /* <DEDUP_REMOVED lines=13> */
.L_x_16670:
[----:B------:R-:W-:Y:S05]  /*79d0*/  BSYNC.RECONVERGENT B2 ;  /* 0x0000000000027941 */ /* 0x000fea0003800200 */
.L_x_16669:
        /* <DEDUP_REMOVED lines=60> */
.L_x_16667:
[----:B------:R-:W-:Y:S05]  /*7da0*/  BSYNC.RECONVERGENT B1 ;  /* 0x0000000000017941 */ /* 0x000fea0003800200 */
.L_x_16666:
[----:B------:R-:W-:Y:S01]  /*7db0*/  I2FP.F32.U32 R2, R104 ;  /* 0x0000006800027245 */ /* 0x000fe20000201000 */
[----:B------:R-:W-:Y:S01]  /*7dc0*/  BSSY.RECONVERGENT B1, `(.L_x_16671) ;  /* 0x0000061000017945 */ /* 0x000fe20003800200 */
[----:B------:R-:W-:-:S03]  /*7dd0*/  IMAD.MOV.U32 R143, RZ, RZ, 0x2 ;  /* 0x00000002ff8f7424 */ /* 0x000fc600078e00ff */
[----:B------:R-:W-:Y:S01]  /*7de0*/  FFMA.FTZ R3, R2, R159, 1.1641532182693481445e-10 ;  /* 0x2f00000002037423 */ /* 0x000fe2000001009f */
[----:B------:R-:W-:-:S04]  /*7df0*/  HADD2.F32 R2, -RZ, R90.H0_H0 ;  /* 0x2000005aff027230 */ /* 0x000fc80000004100 */
        /* <DEDUP_REMOVED lines=19> */
.L_x_16673:
        /* <DEDUP_REMOVED lines=13> */
.L_x_16675:
[----:B------:R-:W-:Y:S05]  /*8000*/  BSYNC.RECONVERGENT B2 ;  /* 0x0000000000027941 */ /* 0x000fea0003800200 */
.L_x_16674:
        /* <DEDUP_REMOVED lines=60> */
.L_x_16672:
[----:B------:R-:W-:Y:S05]  /*83d0*/  BSYNC.RECONVERGENT B1 ;  /* 0x0000000000017941 */ /* 0x000fea0003800200 */
.L_x_16671:
        /* <DEDUP_REMOVED lines=18> */
.L_x_16678:
        /* <DEDUP_REMOVED lines=13> */
.L_x_16680:
[----:B------:R-:W-:Y:S05]  /*85d0*/  BSYNC.RECONVERGENT B2 ;  /* 0x0000000000027941 */ /* 0x000fea0003800200 */
.L_x_16679:
        /* <DEDUP_REMOVED lines=56> */
[----:B------:R-:W-:-:S04]  /*8960*/  IMAD.WIDE.U32 R2, R3, -0x2daee0ad, RZ ;  /* 0xd2511f5303027825 */ /* 0x000fc800078e00ff */
[----:B------:R-:W-:Y:S01]  /*8970*/  IMAD.MOV.U32 R140, RZ, RZ, R2 ;  /* 0x000000ffff8c7224 */ /* 0x000fe200078e0002 */
[----:B------:R-:W-:Y:S01]  /*8980*/  LOP3.LUT R152, R142, UR4, R3, 0x96, !PT ;  /* 0x000000048e987c12 */ /* 0x000fe2000f8e9603 */
[----:B------:R-:W-:-:S07]  /*8990*/  IMAD.MOV.U32 R142, RZ, RZ, RZ ;  /* 0x000000ffff8e7224 */ /* 0x000fce00078e00ff */
.L_x_16677:
[----:B------:R-:W-:Y:S05]  /*89a0*/  BSYNC.RECONVERGENT B1 ;  /* 0x0000000000017941 */ /* 0x000fea0003800200 */
.L_x_16676:
[----:B------:R-:W-:Y:S01]  /*89b0*/  I2FP.F32.U32 R2, R106 ;  /* 0x0000006a00027245 */ /* 0x000fe20000201000 */
[----:B------:R-:W-:Y:S01]  /*89c0*/  BSSY.RECONVERGENT B1, `(.L_x_16681) ;  /* 0x0000060000017945 */ /* 0x000fe20003800200 */
[----:B------:R-:W-:Y:S01]  /*89d0*/  FSEL R105, R105, RZ, P3 ;  /* 0x000000ff69697208 */ /* 0x000fe20001800000 */
[----:B------:R-:W-:Y:S02]  /*89e0*/  HFMA2 R149, -RZ, RZ, 0, 1.1920928955078125e-07 ;  /* 0x00000002ff957431 */ /* 0x000fe400000001ff */
        /* <DEDUP_REMOVED lines=19> */
.L_x_16683:
        /* <DEDUP_REMOVED lines=13> */
.L_x_16685:
[----:B------:R-:W-:Y:S05]  /*8bf0*/  BSYNC.RECONVERGENT B2 ;  /* 0x0000000000027941 */ /* 0x000fea0003800200 */
.L_x_16684:
        /* <DEDUP_REMOVED lines=60> */
.L_x_16682:
[----:B------:R-:W-:Y:S05]  /*8fc0*/  BSYNC.RECONVERGENT B1 ;  /* 0x0000000000017941 */ /* 0x000fea0003800200 */
.L_x_16681:
[----:B------:R-:W-:Y:S01]  /*8fd0*/  ISETP.NE.AND P5, PT, R149, 0x1, PT ;  /* 0x000000019500780c */ /* 0x000fe20003fa5270 */
[----:B------:R-:W-:Y:S01]  /*8fe0*/  HADD2.F32 R106, -RZ, R107.H0_H0 ;  /* 0x2000006bff6a7230 */ /* 0x000fe20000004100 */
[----:B------:R-:W-:Y:S01]  /*8ff0*/  I2FP.F32.U32 R2, R2 ;  /* 0x0000000200027245 */ /* 0x000fe20000201000 */
[----:B------:R-:W-:Y:S01]  /*9000*/  BSSY.RECONVERGENT B1, `(.L_x_16686) ;  /* 0x0000059000017945 */ /* 0x000fe20003800200 */
[----:B------:R-:W-:-:S03]  /*9010*/  IMAD.MOV.U32 R148, RZ, RZ, 0x2 ;  /* 0x00000002ff947424 */ /* 0x000fc600078e00ff */
        /* <DEDUP_REMOVED lines=13> */
.L_x_16688:
        /* <DEDUP_REMOVED lines=12> */
.L_x_16690:
[----:B------:R-:W-:Y:S05]  /*91b0*/  BSYNC.RECONVERGENT B2 ;  /* 0x0000000000027941 */ /* 0x000fea0003800200 */
.L_x_16689:
        /* <DEDUP_REMOVED lines=61> */
.L_x_16687:
[----:B------:R-:W-:Y:S05]  /*9590*/  BSYNC.RECONVERGENT B1 ;  /* 0x0000000000017941 */ /* 0x000fea0003800200 */
.L_x_16686:
        /* <DEDUP_REMOVED lines=24> */
.L_x_16693:
        /* <DEDUP_REMOVED lines=12> */
.L_x_16695:
[----:B------:R-:W-:Y:S05]  /*97e0*/  BSYNC.RECONVERGENT B2 ;  /* 0x0000000000027941 */ /* 0x000fea0003800200 */
.L_x_16694:
        /* <DEDUP_REMOVED lines=61> */
.L_x_16692:
[----:B------:R-:W-:Y:S05]  /*9bc0*/  BSYNC.RECONVERGENT B1 ;  /* 0x0000000000017941 */ /* 0x000fea0003800200 */
.L_x_16691:
        /* <DEDUP_REMOVED lines=18> */
.L_x_16698:
[----:B------:R-:W-:Y:S01]  /*9cf0*/  IADD3 R156, PT, PT, R156, 0x1, RZ ;  /* 0x000000019c9c7810 */ /* 0x000fe20007ffe0ff */
[----:B------:R-:W-:Y:S03]  /*9d00*/  BSSY.RECONVERGENT B2, `(.L_x_16699) ;  /* 0x000000d000027945 */ /* 0x000fe60003800200 */
[----:B------:R-:W-:-:S13]  /*9d10*/  ISETP.NE.AND P6, PT, R156, RZ, PT ;  /* 0x000000ff9c00720c */ /* 0x000fda0003fc5270 */
        /* <DEDUP_REMOVED lines=11> */
.L_x_16700:
[----:B------:R-:W-:Y:S05]  /*9dd0*/  BSYNC.RECONVERGENT B2 ;  /* 0x0000000000027941 */ /* 0x000fea0003800200 */
.L_x_16699:
        /* <DEDUP_REMOVED lines=61> */
.L_x_16697:
[----:B------:R-:W-:Y:S05]  /*a1b0*/  BSYNC.RECONVERGENT B1 ;  /* 0x0000000000017941 */ /* 0x000fea0003800200 */
.L_x_16696:
[----:B------:R-:W-:Y:S02]  /*a1c0*/  I2FP.F32.U32 R142, R149 ;  /* 0x00000095008e7245 */ /* 0x000fe40000201000 */
[----:B------:R-:W-:-:S03]  /*a1d0*/  FSEL R107, R107, RZ, P5 ;  /* 0x000000ff6b6b7208 */ /* 0x000fc60002800000 */
[----:B------:R-:W-:Y:S01]  /*a1e0*/  FFMA.FTZ R159, R142, R159, 1.1641532182693481445e-10 ;  /* 0x2f0000008e9f7423 */ /* 0x000fe2000001009f */
[----:B------:R-:W-:-:S04]  /*a1f0*/  HADD2.F32 R142, -RZ, R91.H1_H1 ;  /* 0x3000005bff8e7230 */ /* 0x000fc80000004100 */
[----:B------:R-:W-:Y:S01]  /*a200*/  FSETP.GTU.FTZ.AND P6, PT, R159, R0, PT ;  /* 0x000000009f00720b */ /* 0x000fe20003fdc000 */
[----:B------:R-:W-:-:S03]  /*a210*/  FMUL.FTZ R142, R142, R141 ;  /* 0x0000008d8e8e7220 */ /* 0x000fc60000410000 */
[----:B------:R-:W-:Y:S02]  /*a220*/  SEL R0, RZ, 0x1, P6 ;  /* 0x00000001ff007807 */ /* 0x000fe40003000000 */
[----:B------:R-:W-:-:S05]  /*a230*/  FSEL R142, R142, RZ, !P6 ;  /* 0x000000ff8e8e7208 */ /* 0x000fca0007000000 */
[----:B------:R-:W-:-:S04]  /*a240*/  FADD.FTZ R107, R142, R107 ;  /* 0x0000006b8e6b7221 */ /* 0x000fc80000010000 */
[----:B------:R-:W-:-:S07]  /*a250*/  @P1 FADD.FTZ R107, R99, R107 ;  /* 0x0000006b636b1221 */ /* 0x000fce0000010000 */
.L_x_16620:
        /* <DEDUP_REMOVED lines=44> */
.L_x_16701:
[----:B------:R-:W-:Y:S01]  /*a520*/  IMAD.MOV.U32 R149, RZ, RZ, R140 ;  /* 0x000000ffff957224 */ /* 0x000fe200078e008c */
[----:B------:R-:W-:-:S07]  /*a530*/  IADD3 R140, PT, PT, R146, 0x80, RZ ;  /* 0x00000080928c7810 */ /* 0x000fce0007ffe0ff */
.L_x_16578:
[----:B0-----:R-:W-:Y:S05]  /*a540*/  BSYNC.RECONVERGENT B0 ;  /* 0x0000000000007941 */ /* 0x001fea0003800200 */
.L_x_16577:
        /* <DEDUP_REMOVED lines=36> */
.L_x_16707:
        /* <DEDUP_REMOVED lines=13> */
.L_x_16709:
[----:B------:R-:W-:Y:S05]  /*a860*/  BSYNC.RECONVERGENT B2 ;  /* 0x0000000000027941 */ /* 0x000fea0003800200 */
.L_x_16708:
        /* <DEDUP_REMOVED lines=59> */
.L_x_16706:
[----:B------:R-:W-:Y:S05]  /*ac20*/  BSYNC.RECONVERGENT B1 ;  /* 0x0000000000017941 */ /* 0x000fea0003800200 */
.L_x_16705:
        /* <DEDUP_REMOVED lines=8> */
[----:B------:R-:W2:Y:S01]  /*acb0*/  LDC R141, c[0x0][0x408] ;  /* 0x00010200ff8d7b82 */ /* 0x000ea20000000800 */
[----:B------:R-:W-:Y:S02]  /*acc0*/  IMAD.MOV.U32 R5, RZ, RZ, 0x2 ;  /* 0x00000002ff057424 */ /* 0x000fe400078e00ff */
        /* <DEDUP_REMOVED lines=13> */
.L_x_16712:
        /* <DEDUP_REMOVED lines=13> */
.L_x_16714:
[----:B------:R-:W-:Y:S05]  /*ae70*/  BSYNC.RECONVERGENT B2 ;  /* 0x0000000000027941 */ /* 0x000fea0003800200 */
.L_x_16713:
        /* <DEDUP_REMOVED lines=60> */
.L_x_16711:
[----:B------:R-:W-:Y:S05]  /*b240*/  BSYNC.RECONVERGENT B1 ;  /* 0x0000000000017941 */ /* 0x000fea0003800200 */
.L_x_16710:
        /* <DEDUP_REMOVED lines=23> */
.L_x_16717:
        /* <DEDUP_REMOVED lines=13> */
.L_x_16719:
[----:B------:R-:W-:Y:S05]  /*b490*/  BSYNC.RECONVERGENT B2 ;  /* 0x0000000000027941 */ /* 0x000fea0003800200 */
.L_x_16718:
        /* <DEDUP_REMOVED lines=60> */
.L_x_16716:
[----:B------:R-:W-:Y:S05]  /*b860*/  BSYNC.RECONVERGENT B1 ;  /* 0x0000000000017941 */ /* 0x000fea0003800200 */
.L_x_16715:
        /* <DEDUP_REMOVED lines=20> */
.L_x_16722:
        /* <DEDUP_REMOVED lines=13> */
.L_x_16724:
[----:B------:R-:W-:Y:S05]  /*ba80*/  BSYNC.RECONVERGENT B2 ;  /* 0x0000000000027941 */ /* 0x000fea0003800200 */
.L_x_16723:
        /* <DEDUP_REMOVED lines=60> */
.L_x_16721:
[----:B------:R-:W-:Y:S05]  /*be50*/  BSYNC.RECONVERGENT B1 ;  /* 0x0000000000017941 */ /* 0x000fea0003800200 */
.L_x_16720:
[----:B------:R-:W-:Y:S01]  /*be60*/  I2FP.F32.U32 R2, R3 ;  /* 0x0000000300027245 */ /* 0x000fe20000201000 */
[----:B------:R-:W-:Y:S01]  /*be70*/  HADD2.F32 R4, -RZ, R88.H1_H1 ;  /* 0x30000058ff047230 */ /* 0x000fe20000004100 */
[----:B------:R-:W-:Y:S01]  /*be80*/  FSEL R6, R6, RZ, P4 ;  /* 0x000000ff06067208 */ /* 0x000fe20002000000 */
[----:B------:R-:W-:Y:S02]  /*be90*/  BSSY.RECONVERGENT B1, `(.L_x_16725) ;  /* 0x000005e000017945 */ /* 0x000fe40003800200 */
[----:B------:R-:W-:Y:S01]  /*bea0*/  FFMA.FTZ R3, R2, R143, 1.1641532182693481445e-10 ;  /* 0x2f00000002037423 */ /* 0x000fe2000001008f */
[----:B------:R-:W-:-:S04]  /*beb0*/  FMUL.FTZ R4, R4, R141 ;  /* 0x0000008d04047220 */ /* 0x000fc80000410000 */
[----:B------:R-:W-:Y:S02]  /*bec0*/  FSETP.GTU.FTZ.AND P2, PT, R3, R0, PT ;  /* 0x000000000300720b */ /* 0x000fe40003f5c000 */
        /* <DEDUP_REMOVED lines=16> */
.L_x_16727:
        /* <DEDUP_REMOVED lines=13> */
.L_x_16729:
[----:B------:R-:W-:Y:S05]  /*c0a0*/  BSYNC.RECONVERGENT B2 ;  /* 0x0000000000027941 */ /* 0x000fea0003800200 */
.L_x_16728:
        /* <DEDUP_REMOVED lines=60> */
.L_x_16726:
[----:B------:R-:W-:Y:S05]  /*c470*/  BSYNC.RECONVERGENT B1 ;  /* 0x0000000000017941 */ /* 0x000fea0003800200 */
.L_x_16725:
[----:B------:R-:W-:Y:S01]  /*c480*/  I2FP.F32.U32 R2, R3 ;  /* 0x0000000300027245 */ /* 0x000fe20000201000 */
[----:B------:R-:W-:Y:S01]  /*c490*/  HADD2.F32 R6, -RZ, R113.H0_H0 ;  /* 0x20000071ff067230 */ /* 0x000fe20000004100 */
        /* <DEDUP_REMOVED lines=18> */
.L_x_16732:
        /* <DEDUP_REMOVED lines=13> */
.L_x_16734:
[----:B------:R-:W-:Y:S05]  /*c690*/  BSYNC.RECONVERGENT B2 ;  /* 0x0000000000027941 */ /* 0x000fea0003800200 */
.L_x_16733:
        /* <DEDUP_REMOVED lines=60> */
.L_x_16731:
[----:B------:R-:W-:Y:S05]  /*ca60*/  BSYNC.RECONVERGENT B1 ;  /* 0x0000000000017941 */ /* 0x000fea0003800200 */
.L_x_16730:
        /* <DEDUP_REMOVED lines=24> */
.L_x_16737:
        /* <DEDUP_REMOVED lines=13> */
.L_x_16739:
[----:B------:R-:W-:Y:S05]  /*ccc0*/  BSYNC.RECONVERGENT B2 ;  /* 0x0000000000027941 */ /* 0x000fea0003800200 */
.L_x_16738:
        /* <DEDUP_REMOVED lines=60> */
.L_x_16736:
[----:B------:R-:W-:Y:S05]  /*d090*/  BSYNC.RECONVERGENT B1 ;  /* 0x0000000000017941 */ /* 0x000fea0003800200 */
.L_x_16735:
        /* <DEDUP_REMOVED lines=20> */
.L_x_16742:
        /* <DEDUP_REMOVED lines=13> */
.L_x_16744:
[----:B------:R-:W-:Y:S05]  /*d2b0*/  BSYNC.RECONVERGENT B2 ;  /* 0x0000000000027941 */ /* 0x000fea0003800200 */
.L_x_16743:
        /* <DEDUP_REMOVED lines=60> */
.L_x_16741:
[----:B------:R-:W-:Y:S05]  /*d680*/  BSYNC.RECONVERGENT B1 ;  /* 0x0000000000017941 */ /* 0x000fea0003800200 */
.L_x_16740:
[----:B------:R-:W-:Y:S01]  /*d690*/  I2FP.F32.U32 R2, R4 ;  /* 0x0000000400027245 */ /* 0x000fe20000201000 */
[----:B------:R-:W-:Y:S01]  /*d6a0*/  BSSY.RECONVERGENT B1, `(.L_x_16745) ;  /* 0x0000060000017945 */ /* 0x000fe20003800200 */
[----:B------:R-:W-:Y:S01]  /*d6b0*/  FSEL R111, R111, RZ, P4 ;  /* 0x000000ff6f6f7208 */ /* 0x000fe20002000000 */
[----:B------:R-:W-:Y:S02]  /*d6c0*/  HFMA2 R148, -RZ, RZ, 0, 1.1920928955078125e-07 ;  /* 0x00000002ff947431 */ /* 0x000fe400000001ff */
[----:B------:R-:W-:Y:S01]  /*d6d0*/  FFMA.FTZ R3, R2, R143, 1.1641532182693481445e-10 ;  /* 0x2f00000002037423 */ /* 0x000fe2000001008f */
[----:B------:R-:W-:-:S04]  /*d6e0*/  HADD2.F32 R2, -RZ, R89.H1_H1 ;  /* 0x30000059ff027230 */ /* 0x000fc80000004100 */
[----:B------:R-:W-:Y:S01]  /*d6f0*/  FSETP.GTU.FTZ.AND P2, PT, R3, R0, PT ;  /* 0x000000000300720b */ /* 0x000fe20003f5c000 */
[----:B------:R-:W-:Y:S01]  /*d700*/  FMUL.FTZ R2, R2, R141 ;  /* 0x0000008d02027220 */ /* 0x000fe20000410000 */
        /* <DEDUP_REMOVED lines=15> */
.L_x_16747:
        /* <DEDUP_REMOVED lines=13> */
.L_x_16749:
[----:B------:R-:W-:Y:S05]  /*d8d0*/  BSYNC.RECONVERGENT B2 ;  /* 0x0000000000027941 */ /* 0x000fea0003800200 */
.L_x_16748:
        /* <DEDUP_REMOVED lines=60> */
.L_x_16746:
[----:B------:R-:W-:Y:S05]  /*dca0*/  BSYNC.RECONVERGENT B1 ;  /* 0x0000000000017941 */ /* 0x000fea0003800200 */
.L_x_16745:
        /* <DEDUP_REMOVED lines=18> */
.L_x_16752:
        /* <DEDUP_REMOVED lines=13> */
.L_x_16754:
[----:B------:R-:W-:Y:S05]  /*dea0*/  BSYNC.RECONVERGENT B2 ;  /* 0x0000000000027941 */ /* 0x000fea0003800200 */
.L_x_16753:
        /* <DEDUP_REMOVED lines=60> */
.L_x_16751:
[----:B------:R-:W-:Y:S05]  /*e270*/  BSYNC.RECONVERGENT B1 ;  /* 0x0000000000017941 */ /* 0x000fea0003800200 */
.L_x_16750:
        /* <DEDUP_REMOVED lines=24> */
.L_x_16757:
        /* <DEDUP_REMOVED lines=13> */
.L_x_16759:
[----:B------:R-:W-:Y:S05]  /*e4d0*/  BSYNC.RECONVERGENT B2 ;  /* 0x0000000000027941 */ /* 0x000fea0003800200 */
.L_x_16758:
        /* <DEDUP_REMOVED lines=60> */
.L_x_16756:
[----:B------:R-:W-:Y:S05]  /*e8a0*/  BSYNC.RECONVERGENT B1 ;  /* 0x0000000000017941 */ /* 0x000fea0003800200 */
.L_x_16755:
        /* <DEDUP_REMOVED lines=18> */
.L_x_16762:
        /* <DEDUP_REMOVED lines=13> */
.L_x_16764:
[----:B------:R-:W-:Y:S05]  /*eaa0*/  BSYNC.RECONVERGENT B2 ;  /* 0x0000000000027941 */ /* 0x000fea0003800200 */
.L_x_16763:
        /* <DEDUP_REMOVED lines=60> */
.L_x_16761:
[----:B------:R-:W-:Y:S05]  /*ee70*/  BSYNC.RECONVERGENT B1 ;  /* 0x0000000000017941 */ /* 0x000fea0003800200 */
.L_x_16760:
[----:B------:R-:W-:Y:S01]  /*ee80*/  I2FP.F32.U32 R2, R114 ;  /* 0x0000007200027245 */ /* 0x000fe20000201000 */
[----:B------:R-:W-:Y:S01]  /*ee90*/  BSSY.RECONVERGENT B1, `(.L_x_16765) ;  /* 0x0000060000017945 */ /* 0x000fe20003800200 */
[----:B------:R-:W-:Y:S01]  /*eea0*/  FSEL R113, R113, RZ, P3 ;  /* 0x000000ff71717208 */ /* 0x000fe20001800000 */
[----:B------:R-:W-:Y:S02]  /*eeb0*/  IMAD.MOV.U32 R160, RZ, RZ, 0x2 ;  /* 0x00000002ffa07424 */ /* 0x000fe400078e00ff */
        /* <DEDUP_REMOVED lines=19> */
.L_x_16767:
        /* <DEDUP_REMOVED lines=12> */
.L_x_16769:
[----:B------:R-:W-:Y:S05]  /*f0b0*/  BSYNC.RECONVERGENT B2 ;  /* 0x0000000000027941 */ /* 0x000fea0003800200 */
.L_x_16768:
        /* <DEDUP_REMOVED lines=61> */
.L_x_16766:
[----:B------:R-:W-:Y:S05]  /*f490*/  BSYNC.RECONVERGENT B1 ;  /* 0x0000000000017941 */ /* 0x000fea0003800200 */
.L_x_16765:
[----:B------:R-:W-:Y:S01]  /*f4a0*/  ISETP.NE.AND P5, PT, R160, 0x1, PT ;  /* 0x00000001a000780c */ /* 0x000fe20003fa5270 */
[----:B------:R-:W-:Y:S01]  /*f4b0*/  HADD2.F32 R114, -RZ, R115.H0_H0 ;  /* 0x20000073ff727230 */ /* 0x000fe20000004100 */
[----:B------:R-:W-:Y:S01]  /*f4c0*/  I2FP.F32.U32 R2, R2 ;  /* 0x0000000200027245 */ /* 0x000fe20000201000 */
[----:B------:R-:W-:Y:S01]  /*f4d0*/  BSSY.RECONVERGENT B1, `(.L_x_16770) ;  /* 0x0000059000017945 */ /* 0x000fe20003800200 */
[----:B------:R-:W-:-:S03]  /*f4e0*/  IMAD.MOV.U32 R159, RZ, RZ, 0x2 ;  /* 0x00000002ff9f7424 */ /* 0x000fc600078e00ff */
        /* <DEDUP_REMOVED lines=13> */
.L_x_16772:
        /* <DEDUP_REMOVED lines=12> */
.L_x_16774:
[----:B------:R-:W-:Y:S05]  /*f680*/  BSYNC.RECONVERGENT B2 ;  /* 0x0000000000027941 */ /* 0x000fea0003800200 */
.L_x_16773:
        /* <DEDUP_REMOVED lines=61> */
.L_x_16771:
[----:B------:R-:W-:Y:S05]  /*fa60*/  BSYNC.RECONVERGENT B1 ;  /* 0x0000000000017941 */ /* 0x000fea0003800200 */
.L_x_16770:
[----:B------:R-:W-:Y:S01]  /*fa70*/  I2FP.F32.U32 R114, R114 ;  /* 0x0000007200727245 */ /* 0x000fe20000201000 */
[----:B------:R-:W-:Y:S01]  /*fa80*/  BSSY.RECONVERGENT B1, `(.L_x_16775) ;  /* 0x0000061000017945 */ /* 0x000fe20003800200 */
[----:B------:R-:W-:-:S03]  /*fa90*/  HFMA2 R161, -RZ, RZ, 0, 1.1920928955078125e-07 ;  /* 0x00000002ffa17431 */ /* 0x000fc600000001ff */
        /* <DEDUP_REMOVED lines=21> */
.L_x_16777:
        /* <DEDUP_REMOVED lines=12> */
.L_x_16779:
[----:B------:R-:W-:Y:S05]  /*fcb0*/  BSYNC.RECONVERGENT B2 ;  /* 0x0000000000027941 */ /* 0x000fea0003800200 */
.L_x_16778:
        /* <DEDUP_REMOVED lines=61> */
.L_x_16776:
[----:B------:R-:W-:Y:S05]  /*10090*/  BSYNC.RECONVERGENT B1 ;  /* 0x0000000000017941 */ /* 0x000fea0003800200 */
.L_x_16775:
[----:B------:R-:W-:Y:S01]  /*100a0*/  ISETP.NE.AND P6, PT, R161, 0x1, PT ;  /* 0x00000001a100780c */ /* 0x000fe20003fc5270 */
[----:B------:R-:W-:Y:S01]  /*100b0*/  HADD2.F32 R160, -RZ, R115.H1_H1 ;  /* 0x30000073ffa07230 */ /* 0x000fe20000004100 */
[----:B------:R-:W-:Y:S01]  /*100c0*/  I2FP.F32.U32 R148, R149 ;  /* 0x0000009500947245 */ /* 0x000fe20000201000 */
[----:B------:R-:W-:Y:S01]  /*100d0*/  BSSY.RECONVERGENT B1, `(.L_x_16780) ;  /* 0x000005b000017945 */ /* 0x000fe20003800200 */
[----:B------:R-:W-:Y:S02]  /*100e0*/  IMAD.MOV.U32 R159, RZ, RZ, R150 ;  /* 0x000000ffff9f7224 */ /* 0x000fe400078e0096 */
[----:B------:R-:W-:Y:S01]  /*100f0*/  FMUL.FTZ R115, R160, R141 ;  /* 0x0000008da0737220 */ /* 0x000fe20000410000 */
[----:B------:R-:W-:Y:S01]  /*10100*/  FFMA.FTZ R149, R148, R143, 1.1641532182693481445e-10 ;  /* 0x2f00000094957423 */ /* 0x000fe2000001008f */
[----:B------:R-:W-:-:S04]  /*10110*/  IMAD.MOV.U32 R148, RZ, RZ, 0x2 ;  /* 0x00000002ff947424 */ /* 0x000fc800078e00ff */
        /* <DEDUP_REMOVED lines=10> */
.L_x_16782:
        /* <DEDUP_REMOVED lines=14> */
.L_x_16784:
[----:B------:R-:W-:Y:S05]  /*102a0*/  BSYNC.RECONVERGENT B2 ;  /* 0x0000000000027941 */ /* 0x000fea0003800200 */
.L_x_16783:
        /* <DEDUP_REMOVED lines=61> */
.L_x_16781:
[----:B------:R-:W-:Y:S05]  /*10680*/  BSYNC.RECONVERGENT B1 ;  /* 0x0000000000017941 */ /* 0x000fea0003800200 */
.L_x_16780:
        /* <DEDUP_REMOVED lines=11> */
.L_x_16704:
        /* <DEDUP_REMOVED lines=16> */
.L_x_16788:
        /* <DEDUP_REMOVED lines=13> */
.L_x_16790:
[----:B------:R-:W-:Y:S05]  /*10910*/  BSYNC.RECONVERGENT B2 ;  /* 0x0000000000027941 */ /* 0x000fea0003800200 */
.L_x_16789:
        /* <DEDUP_REMOVED lines=57> */
[----:B------:R-:W-:Y:S02]  /*10cb0*/  LOP3.LUT R152, R108, UR4, R143, 0x96, !PT ;  /* 0x000000046c987c12 */ /* 0x000fe4000f8e968f */
[----:B------:R-:W-:-:S07]  /*10cc0*/  MOV R108, R149 ;  /* 0x00000095006c7202 */ /* 0x000fce0000000f00 */
.L_x_16787:
[----:B------:R-:W-:Y:S05]  /*10cd0*/  BSYNC.RECONVERGENT B1 ;  /* 0x0000000000017941 */ /* 0x000fea0003800200 */
.L_x_16786:
        /* <DEDUP_REMOVED lines=21> */
.L_x_16793:
        /* <DEDUP_REMOVED lines=13> */
.L_x_16795:
[----:B------:R-:W-:Y:S05]  /*10f00*/  BSYNC.RECONVERGENT B2 ;  /* 0x0000000000027941 */ /* 0x000fea0003800200 */
.L_x_16794:
        /* <DEDUP_REMOVED lines=60> */
.L_x_16792:
[----:B------:R-:W-:Y:S05]  /*112d0*/  BSYNC.RECONVERGENT B1 ;  /* 0x0000000000017941 */ /* 0x000fea0003800200 */
.L_x_16791:
        /* <DEDUP_REMOVED lines=19> */
.L_x_16798:
        /* <DEDUP_REMOVED lines=13> */
.L_x_16800:
[----:B------:R-:W-:Y:S05]  /*114e0*/  BSYNC.RECONVERGENT B2 ;  /* 0x0000000000027941 */ /* 0x000fea0003800200 */
.L_x_16799:
        /* <DEDUP_REMOVED lines=60> */
.L_x_16797:
[----:B------:R-:W-:Y:S05]  /*118b0*/  BSYNC.RECONVERGENT B1 ;  /* 0x0000000000017941 */ /* 0x000fea0003800200 */
.L_x_16796:
[----:B------:R-:W-:Y:S01]  /*118c0*/  I2FP.F32.U32 R108, R109 ;  /* 0x0000006d006c7245 */ /* 0x000fe20000201000 */
[----:B------:R-:W-:Y:S01]  /*118d0*/  BSSY.RECONVERGENT B1, `(.L_x_16801) ;  /* 0x000005c000017945 */ /* 0x000fe20003800200 */
[----:B------:R-:W-:Y:S01]  /*118e0*/  LOP3.LUT R158, R158, 0xfffffffb, RZ, 0xc0, !PT ;  /* 0xfffffffb9e9e7812 */ /* 0x000fe200078ec0ff */
[----:B------:R-:W-:Y:S01]  /*118f0*/  HADD2.F32 R112, -RZ, R113.H0_H0 ;  /* 0x20000071ff707230 */ /* 0x000fe20000004100 */
[----:B------:R-:W-:Y:S01]  /*11900*/  MOV R109, R150 ;  /* 0x00000096006d7202 */ /* 0x000fe20000000f00 */
[----:B------:R-:W-:Y:S01]  /*11910*/  FFMA.FTZ R108, R108, R149, 1.1641532182693481445e-10 ;  /* 0x2f0000006c6c7423 */ /* 0x000fe20000010095 */
[----:B------:R-:W-:-:S04]  /*11920*/  IMAD.MOV.U32 R111, RZ, RZ, 0x2 ;  /* 0x00000002ff6f7424 */ /* 0x000fc800078e00ff */
        /* <DEDUP_REMOVED lines=12> */
.L_x_16803:
        /* <DEDUP_REMOVED lines=12> */
.L_x_16805:
[----:B------:R-:W-:Y:S05]  /*11ab0*/  BSYNC.RECONVERGENT B2 ;  /* 0x0000000000027941 */ /* 0x000fea0003800200 */
.L_x_16804:
        /* <DEDUP_REMOVED lines=61> */
.L_x_16802:
[----:B------:R-:W-:Y:S05]  /*11e90*/  BSYNC.RECONVERGENT B1 ;  /* 0x0000000000017941 */ /* 0x000fea0003800200 */
.L_x_16801:
        /* <DEDUP_REMOVED lines=19> */
.L_x_16808:
        /* <DEDUP_REMOVED lines=12> */
.L_x_16810:
[----:B------:R-:W-:Y:S05]  /*12090*/  BSYNC.RECONVERGENT B2 ;  /* 0x0000000000027941 */ /* 0x000fea0003800200 */
.L_x_16809:
        /* <DEDUP_REMOVED lines=61> */
.L_x_16807:
[----:B------:R-:W-:Y:S05]  /*12470*/  BSYNC.RECONVERGENT B1 ;  /* 0x0000000000017941 */ /* 0x000fea0003800200 */
.L_x_16806:
        /* <DEDUP_REMOVED lines=17> */
.L_x_16813:
        /* <DEDUP_REMOVED lines=12> */
.L_x_16815:
[----:B------:R-:W-:Y:S05]  /*12650*/  BSYNC.RECONVERGENT B2 ;  /* 0x0000000000027941 */ /* 0x000fea0003800200 */
.L_x_16814:
        /* <DEDUP_REMOVED lines=61> */
.L_x_16812:
[----:B------:R-:W-:Y:S05]  /*12a30*/  BSYNC.RECONVERGENT B1 ;  /* 0x0000000000017941 */ /* 0x000fea0003800200 */
.L_x_16811:
        /* <DEDUP_REMOVED lines=17> */
.L_x_16818:
        /* <DEDUP_REMOVED lines=12> */
.L_x_16820:
[----:B------:R-:W-:Y:S05]  /*12c10*/  BSYNC.RECONVERGENT B2 ;  /* 0x0000000000027941 */ /* 0x000fea0003800200 */
.L_x_16819:
        /* <DEDUP_REMOVED lines=61> */
.L_x_16817:
[----:B------:R-:W-:Y:S05]  /*12ff0*/  BSYNC.RECONVERGENT B1 ;  /* 0x0000000000017941 */ /* 0x000fea0003800200 */
.L_x_16816:
        /* <DEDUP_REMOVED lines=17> */
.L_x_16823:
        /* <DEDUP_REMOVED lines=12> */
.L_x_16825:
[----:B------:R-:W-:Y:S05]  /*131d0*/  BSYNC.RECONVERGENT B2 ;  /* 0x0000000000027941 */ /* 0x000fea0003800200 */
.L_x_16824:
        /* <DEDUP_REMOVED lines=61> */
.L_x_16822:
[----:B------:R-:W-:Y:S05]  /*135b0*/  BSYNC.RECONVERGENT B1 ;  /* 0x0000000000017941 */ /* 0x000fea0003800200 */
.L_x_16821:
        /* <DEDUP_REMOVED lines=12> */
[----:B------:R-:W-:Y:S01]  /*13680*/  FMUL.FTZ R160, R160, UR17 ;  /* 0x00000011a0a07c20 */ /* 0x000fe20008410000 */
[----:B------:R-:W-:Y:S01]  /*13690*/  LOP3.LUT P6, RZ, R158, 0x4, RZ, 0xc0, !PT ;  /* 0x000000049eff7812 */ /* 0x000fe200078cc0ff */
[----:B------:R-:W-:Y:S01]  /*136a0*/  FFMA.FTZ R162, R162, R149, 1.1641532182693481445e-10 ;  /* 0x2f000000a2a27423 */ /* 0x000fe20000010095 */
        /* <DEDUP_REMOVED lines=22> */
.L_x_16785:
        /* <DEDUP_REMOVED lines=44> */
.L_x_16826:
[----:B------:R-:W-:Y:S01]  /*13ad0*/  IMAD.MOV.U32 R149, RZ, RZ, R142 ;  /* 0x000000ffff957224 */ /* 0x000fe200078e008e */
[----:B------:R-:W-:-:S07]  /*13ae0*/  IADD3 R140, PT, PT, R140, 0x80, RZ ;  /* 0x000000808c8c7810 */ /* 0x000fce0007ffe0ff */
.L_x_16703:
[----:B------:R-:W-:Y:S05]  /*13af0*/  BSYNC.RECONVERGENT B0 ;  /* 0x0000000000007941 */ /* 0x000fea0003800200 */
.L_x_16702:
        /* <DEDUP_REMOVED lines=36> */
.L_x_16832:
        /* <DEDUP_REMOVED lines=13> */
.L_x_16834:
[----:B------:R-:W-:Y:S05]  /*13e10*/  BSYNC.RECONVERGENT B2 ;  /* 0x0000000000027941 */ /* 0x000fea0003800200 */
.L_x_16833:
        /* <DEDUP_REMOVED lines=59> */
.L_x_16831:
[----:B------:R-:W-:Y:S05]  /*141d0*/  BSYNC.RECONVERGENT B1 ;  /* 0x0000000000017941 */ /* 0x000fea0003800200 */
.L_x_16830:
        /* <DEDUP_REMOVED lines=23> */
.L_x_16837:
        /* <DEDUP_REMOVED lines=13> */
.L_x_16839:
[----:B------:R-:W-:Y:S05]  /*14420*/  BSYNC.RECONVERGENT B2 ;  /* 0x0000000000027941 */ /* 0x000fea0003800200 */
.L_x_16838:
        /* <DEDUP_REMOVED lines=60> */
.L_x_16836:
[----:B------:R-:W-:Y:S05]  /*147f0*/  BSYNC.RECONVERGENT B1 ;  /* 0x0000000000017941 */ /* 0x000fea0003800200 */
.L_x_16835:
[----:B------:R-:W-:Y:S01]  /*14800*/  I2FP.F32.U32 R2, R3 ;  /* 0x0000000300027245 */ /* 0x000fe20000201000 */
[----:B------:R-:W-:Y:S01]  /*14810*/  HADD2.F32 R4, -RZ, R88.H0_H0 ;  /* 0x20000058ff047230 */ /* 0x000fe20000004100 */
        /* <DEDUP_REMOVED lines=21> */
.L_x_16842:
        /* <DEDUP_REMOVED lines=13> */
.L_x_16844:
[----:B------:R-:W-:Y:S05]  /*14a40*/  BSYNC.RECONVERGENT B2 ;  /* 0x0000000000027941 */ /* 0x000fea0003800200 */
.L_x_16843:
        /* <DEDUP_REMOVED lines=60> */
.L_x_16841:
[----:B------:R-:W-:Y:S05]  /*14e10*/  BSYNC.RECONVERGENT B1 ;  /* 0x0000000000017941 */ /* 0x000fea0003800200 */
.L_x_16840:
        /* <DEDUP_REMOVED lines=20> */
.L_x_16847:
        /* <DEDUP_REMOVED lines=13> */
.L_x_16849:
[----:B------:R-:W-:Y:S05]  /*15030*/  BSYNC.RECONVERGENT B2 ;  /* 0x0000000000027941 */ /* 0x000fea0003800200 */
.L_x_16848:
        /* <DEDUP_REMOVED lines=60> */
.L_x_16846:
[----:B------:R-:W-:Y:S05]  /*15400*/  BSYNC.RECONVERGENT B1 ;  /* 0x0000000000017941 */ /* 0x000fea0003800200 */
.L_x_16845:
[----:B------:R-:W-:Y:S01]  /*15410*/  I2FP.F32.U32 R2, R3 ;  /* 0x0000000300027245 */ /* 0x000fe20000201000 */
[----:B------:R-:W-:Y:S01]  /*15420*/  HADD2.F32 R4, -RZ, R88.H1_H1 ;  /* 0x30000058ff047230 */ /* 0x000fe20000004100 */
        /* <DEDUP_REMOVED lines=21> */
.L_x_16852:
        /* <DEDUP_REMOVED lines=13> */
.L_x_16854:
[----:B------:R-:W-:Y:S05]  /*15650*/  BSYNC.RECONVERGENT B2 ;  /* 0x0000000000027941 */ /* 0x000fea0003800200 */
.L_x_16853:
        /* <DEDUP_REMOVED lines=60> */
.L_x_16851:
[----:B------:R-:W-:Y:S05]  /*15a20*/  BSYNC.RECONVERGENT B1 ;  /* 0x0000000000017941 */ /* 0x000fea0003800200 */
.L_x_16850:
[----:B------:R-:W-:Y:S01]  /*15a30*/  I2FP.F32.U32 R2, R3 ;  /* 0x0000000300027245 */ /* 0x000fe20000201000 */
[----:B------:R-:W-:Y:S01]  /*15a40*/  HADD2.F32 R6, -RZ, R121.H0_H0 ;  /* 0x20000079ff067230 */ /* 0x000fe20000004100 */
        /* <DEDUP_REMOVED lines=18> */
.L_x_16857:
        /* <DEDUP_REMOVED lines=13> */
.L_x_16859:
[----:B------:R-:W-:Y:S05]  /*15c40*/  BSYNC.RECONVERGENT B2 ;  /* 0x0000000000027941 */ /* 0x000fea0003800200 */
.L_x_16858:
        /* <DEDUP_REMOVED lines=60> */
.L_x_16856:
[----:B------:R-:W-:Y:S05]  /*16010*/  BSYNC.RECONVERGENT B1 ;  /* 0x0000000000017941 */ /* 0x000fea0003800200 */
.L_x_16855:
        /* <DEDUP_REMOVED lines=24> */
.L_x_16862:
        /* <DEDUP_REMOVED lines=13> */
.L_x_16864:
[----:B------:R-:W-:Y:S05]  /*16270*/  BSYNC.RECONVERGENT B2 ;  /* 0x0000000000027941 */ /* 0x000fea0003800200 */
.L_x_16863:
        /* <DEDUP_REMOVED lines=60> */
.L_x_16861:
[----:B------:R-:W-:Y:S05]  /*16640*/  BSYNC.RECONVERGENT B1 ;  /* 0x0000000000017941 */ /* 0x000fea0003800200 */
.L_x_16860:
        /* <DEDUP_REMOVED lines=20> */
.L_x_16867:
        /* <DEDUP_REMOVED lines=13> */
.L_x_16869:
[----:B------:R-:W-:Y:S05]  /*16860*/  BSYNC.RECONVERGENT B2 ;  /* 0x0000000000027941 */ /* 0x000fea0003800200 */
.L_x_16868:
        /* <DEDUP_REMOVED lines=60> */
.L_x_16866:
[----:B------:R-:W-:Y:S05]  /*16c30*/  BSYNC.RECONVERGENT B1 ;  /* 0x0000000000017941 */ /* 0x000fea0003800200 */
.L_x_16865:
        /* <DEDUP_REMOVED lines=23> */
.L_x_16872:
        /* <DEDUP_REMOVED lines=13> */
.L_x_16874:
[----:B------:R-:W-:Y:S05]  /*16e80*/  BSYNC.RECONVERGENT B2 ;  /* 0x0000000000027941 */ /* 0x000fea0003800200 */
.L_x_16873:
        /* <DEDUP_REMOVED lines=60> */
.L_x_16871:
[----:B------:R-:W-:Y:S05]  /*17250*/  BSYNC.RECONVERGENT B1 ;  /* 0x0000000000017941 */ /* 0x000fea0003800200 */
.L_x_16870:
        /* <DEDUP_REMOVED lines=18> */
.L_x_16877:
        /* <DEDUP_REMOVED lines=13> */
.L_x_16879:
[----:B------:R-:W-:Y:S05]  /*17450*/  BSYNC.RECONVERGENT B2 ;  /* 0x0000000000027941 */ /* 0x000fea0003800200 */
.L_x_16878:
        /* <DEDUP_REMOVED lines=60> */
.L_x_16876:
[----:B------:R-:W-:Y:S05]  /*17820*/  BSYNC.RECONVERGENT B1 ;  /* 0x0000000000017941 */ /* 0x000fea0003800200 */
.L_x_16875:
        /* <DEDUP_REMOVED lines=24> */
.L_x_16882:
        /* <DEDUP_REMOVED lines=13> */
.L_x_16884:
[----:B------:R-:W-:Y:S05]  /*17a80*/  BSYNC.RECONVERGENT B2 ;  /* 0x0000000000027941 */ /* 0x000fea0003800200 */
.L_x_16883:
        /* <DEDUP_REMOVED lines=60> */
.L_x_16881:
[----:B------:R-:W-:Y:S05]  /*17e50*/  BSYNC.RECONVERGENT B1 ;  /* 0x0000000000017941 */ /* 0x000fea0003800200 */
.L_x_16880:
        /* <DEDUP_REMOVED lines=18> */
.L_x_16887:
        /* <DEDUP_REMOVED lines=13> */
.L_x_16889:
[----:B------:R-:W-:Y:S05]  /*18050*/  BSYNC.RECONVERGENT B2 ;  /* 0x0000000000027941 */ /* 0x000fea0003800200 */
.L_x_16888:
        /* <DEDUP_REMOVED lines=60> */
.L_x_16886:
[----:B------:R-:W-:Y:S05]  /*18420*/  BSYNC.RECONVERGENT B1 ;  /* 0x0000000000017941 */ /* 0x000fea0003800200 */
.L_x_16885:
[----:B------:R-:W-:Y:S01]  /*18430*/  I2FP.F32.U32 R2, R122 ;  /* 0x0000007a00027245 */ /* 0x000fe20000201000 */
[----:B------:R-:W-:Y:S01]  /*18440*/  BSSY.RECONVERGENT B1, `(.L_x_16890) ;  /* 0x0000060000017945 */ /* 0x000fe20003800200 */
[----:B------:R-:W-:Y:S01]  /*18450*/  FSEL R121, R121, RZ, P3 ;  /* 0x000000ff79797208 */ /* 0x000fe20001800000 */
[----:B0-----:R-:W-:Y:S02]  /*18460*/  IMAD.MOV.U32 R160, RZ, RZ, 0x2 ;  /* 0x00000002ffa07424 */ /* 0x001fe400078e00ff */
        /* <DEDUP_REMOVED lines=19> */
.L_x_16892:
        /* <DEDUP_REMOVED lines=12> */
.L_x_16894:
[----:B------:R-:W-:Y:S05]  /*18660*/  BSYNC.RECONVERGENT B2 ;  /* 0x0000000000027941 */ /* 0x000fea0003800200 */
.L_x_16893:
        /* <DEDUP_REMOVED lines=61> */
.L_x_16891:
[----:B------:R-:W-:Y:S05]  /*18a40*/  BSYNC.RECONVERGENT B1 ;  /* 0x0000000000017941 */ /* 0x000fea0003800200 */
.L_x_16890:
        /* <DEDUP_REMOVED lines=18> */
.L_x_16897:
        /* <DEDUP_REMOVED lines=12> */
.L_x_16899:
[----:B------:R-:W-:Y:S05]  /*18c30*/  BSYNC.RECONVERGENT B2 ;  /* 0x0000000000027941 */ /* 0x000fea0003800200 */
.L_x_16898:
        /* <DEDUP_REMOVED lines=61> */
.L_x_16896:
[----:B------:R-:W-:Y:S05]  /*19010*/  BSYNC.RECONVERGENT B1 ;  /* 0x0000000000017941 */ /* 0x000fea0003800200 */
.L_x_16895:
        /* <DEDUP_REMOVED lines=24> */
.L_x_16902:
        /* <DEDUP_REMOVED lines=12> */
.L_x_16904:
[----:B------:R-:W-:Y:S05]  /*19260*/  BSYNC.RECONVERGENT B2 ;  /* 0x0000000000027941 */ /* 0x000fea0003800200 */
.L_x_16903:
        /* <DEDUP_REMOVED lines=61> */
.L_x_16901:
[----:B------:R-:W-:Y:S05]  /*19640*/  BSYNC.RECONVERGENT B1 ;  /* 0x0000000000017941 */ /* 0x000fea0003800200 */
.L_x_16900:
        /* <DEDUP_REMOVED lines=18> */
.L_x_16907:
        /* <DEDUP_REMOVED lines=14> */
.L_x_16909:
[----:B------:R-:W-:Y:S05]  /*19850*/  BSYNC.RECONVERGENT B2 ;  /* 0x0000000000027941 */ /* 0x000fea0003800200 */
.L_x_16908:
        /* <DEDUP_REMOVED lines=61> */
.L_x_16906:
[----:B------:R-:W-:Y:S05]  /*19c30*/  BSYNC.RECONVERGENT B1 ;  /* 0x0000000000017941 */ /* 0x000fea0003800200 */
.L_x_16905:
        /* <DEDUP_REMOVED lines=11> */
.L_x_16829:
        /* <DEDUP_REMOVED lines=16> */
.L_x_16913:
        /* <DEDUP_REMOVED lines=13> */
.L_x_16915:
[----:B------:R-:W-:Y:S05]  /*19ec0*/  BSYNC.RECONVERGENT B2 ;  /* 0x0000000000027941 */ /* 0x000fea0003800200 */
.L_x_16914:
        /* <DEDUP_REMOVED lines=59> */
.L_x_16912:
[----:B------:R-:W-:Y:S05]  /*1a280*/  BSYNC.RECONVERGENT B1 ;  /* 0x0000000000017941 */ /* 0x000fea0003800200 */
.L_x_16911:
[----:B------:R-:W1:Y:S01]  /*1a290*/  LDC R141, c[0x0][0x404] ;  /* 0x00010100ff8d7b82 */ /* 0x000e620000000800 */
        /* <DEDUP_REMOVED lines=20> */
.L_x_16918:
        /* <DEDUP_REMOVED lines=13> */
.L_x_16920:
[----:B------:R-:W-:Y:S05]  /*1a4b0*/  BSYNC.RECONVERGENT B2 ;  /* 0x0000000000027941 */ /* 0x000fea0003800200 */
.L_x_16919:
        /* <DEDUP_REMOVED lines=60> */
.L_x_16917:
[----:B------:R-:W-:Y:S05]  /*1a880*/  BSYNC.RECONVERGENT B1 ;  /* 0x0000000000017941 */ /* 0x000fea0003800200 */
.L_x_16916:
        /* <DEDUP_REMOVED lines=19> */
.L_x_16923:
        /* <DEDUP_REMOVED lines=13> */
.L_x_16925:
[----:B------:R-:W-:Y:S05]  /*1aa90*/  BSYNC.RECONVERGENT B2 ;  /* 0x0000000000027941 */ /* 0x000fea0003800200 */
.L_x_16924:
        /* <DEDUP_REMOVED lines=60> */
.L_x_16922:
[----:B------:R-:W-:Y:S05]  /*1ae60*/  BSYNC.RECONVERGENT B1 ;  /* 0x0000000000017941 */ /* 0x000fea0003800200 */
.L_x_16921:
        /* <DEDUP_REMOVED lines=19> */
.L_x_16928:
        /* <DEDUP_REMOVED lines=12> */
.L_x_16930:
[----:B------:R-:W-:Y:S05]  /*1b060*/  BSYNC.RECONVERGENT B2 ;  /* 0x0000000000027941 */ /* 0x000fea0003800200 */
.L_x_16929:
        /* <DEDUP_REMOVED lines=61> */
.L_x_16927:
[----:B------:R-:W-:Y:S05]  /*1b440*/  BSYNC.RECONVERGENT B1 ;  /* 0x0000000000017941 */ /* 0x000fea0003800200 */
.L_x_16926:
[----:B------:R-:W-:Y:S01]  /*1b450*/  I2FP.F32.U32 R116, R117 ;  /* 0x0000007500747245 */ /* 0x000fe20000201000 */
[----:B------:R-:W-:Y:S01]  /*1b460*/  BSSY.RECONVERGENT B1, `(.L_x_16931) ;  /* 0x000005c000017945 */ /* 0x000fe20003800200 */
[----:B------:R-:W-:Y:S01]  /*1b470*/  ISETP.NE.AND P2, PT, R119, 0x1, PT ;  /* 0x000000017700780c */ /* 0x000fe20003f45270 */
[----:B------:R-:W-:Y:S01]  /*1b480*/  HFMA2 R118, -RZ, RZ, 0, 1.1920928955078125e-07 ;  /* 0x00000002ff767431 */ /* 0x000fe200000001ff */
[----:B------:R-:W-:Y:S01]  /*1b490*/  LOP3.LUT R158, R158, 0xfffffffd, RZ, 0xc0, !PT ;  /* 0xfffffffd9e9e7812 */ /* 0x000fe200078ec0ff */
[----:B------:R-:W-:Y:S01]  /*1b4a0*/  FFMA.FTZ R116, R116, R149, 1.1641532182693481445e-10 ;  /* 0x2f00000074747423 */ /* 0x000fe20000010095 */
[----:B0-----:R-:W-:Y:S02]  /*1b4b0*/  HADD2.F32 R160, -RZ, R121.H1_H1 ;  /* 0x30000079ffa07230 */ /* 0x001fe40000004100 */
        /* <DEDUP_REMOVED lines=12> */
.L_x_16933:
        /* <DEDUP_REMOVED lines=12> */
.L_x_16935:
[----:B------:R-:W-:Y:S05]  /*1b640*/  BSYNC.RECONVERGENT B2 ;  /* 0x0000000000027941 */ /* 0x000fea0003800200 */
.L_x_16934:
        /* <DEDUP_REMOVED lines=61> */
.L_x_16932:
[----:B------:R-:W-:Y:S05]  /*1ba20*/  BSYNC.RECONVERGENT B1 ;  /* 0x0000000000017941 */ /* 0x000fea0003800200 */
.L_x_16931:
        /* <DEDUP_REMOVED lines=17> */
.L_x_16938:
        /* <DEDUP_REMOVED lines=12> */
.L_x_16940:
[----:B------:R-:W-:Y:S05]  /*1bc00*/  BSYNC.RECONVERGENT B2 ;  /* 0x0000000000027941 */ /* 0x000fea0003800200 */
.L_x_16939:
        /* <DEDUP_REMOVED lines=61> */
.L_x_16937:
[----:B------:R-:W-:Y:S05]  /*1bfe0*/  BSYNC.RECONVERGENT B1 ;  /* 0x0000000000017941 */ /* 0x000fea0003800200 */
.L_x_16936:
        /* <DEDUP_REMOVED lines=17> */
.L_x_16943:
        /* <DEDUP_REMOVED lines=12> */
.L_x_16945:
[----:B------:R-:W-:Y:S05]  /*1c1c0*/  BSYNC.RECONVERGENT B2 ;  /* 0x0000000000027941 */ /* 0x000fea0003800200 */
.L_x_16944:
        /* <DEDUP_REMOVED lines=61> */
.L_x_16942:
[----:B------:R-:W-:Y:S05]  /*1c5a0*/  BSYNC.RECONVERGENT B1 ;  /* 0x0000000000017941 */ /* 0x000fea0003800200 */
.L_x_16941:
        /* <DEDUP_REMOVED lines=17> */
.L_x_16948:
        /* <DEDUP_REMOVED lines=12> */
.L_x_16950:
[----:B------:R-:W-:Y:S05]  /*1c780*/  BSYNC.RECONVERGENT B2 ;  /* 0x0000000000027941 */ /* 0x000fea0003800200 */
.L_x_16949:
        /* <DEDUP_REMOVED lines=61> */
.L_x_16947:
[----:B------:R-:W-:Y:S05]  /*1cb60*/  BSYNC.RECONVERGENT B1 ;  /* 0x0000000000017941 */ /* 0x000fea0003800200 */
.L_x_16946:
        /* <DEDUP_REMOVED lines=37> */
.L_x_16910:
        /* <DEDUP_REMOVED lines=44> */
.L_x_16951:
[----:B------:R-:W-:Y:S01]  /*1d080*/  IMAD.MOV.U32 R149, RZ, RZ, R142 ;  /* 0x000000ffff957224 */ /* 0x000fe200078e008e */
[----:B------:R-:W-:-:S07]  /*1d090*/  IADD3 R140, PT, PT, R140, 0x80, RZ ;  /* 0x000000808c8c7810 */ /* 0x000fce0007ffe0ff */
.L_x_16828:
[----:B------:R-:W-:Y:S05]  /*1d0a0*/  BSYNC.RECONVERGENT B0 ;  /* 0x0000000000007941 */ /* 0x000fea0003800200 */
.L_x_16827:
        /* <DEDUP_REMOVED lines=36> */
.L_x_16957:
        /* <DEDUP_REMOVED lines=13> */
.L_x_16959:
[----:B------:R-:W-:Y:S05]  /*1d3c0*/  BSYNC.RECONVERGENT B2 ;  /* 0x0000000000027941 */ /* 0x000fea0003800200 */
.L_x_16958:
        /* <DEDUP_REMOVED lines=59> */
.L_x_16956:
[----:B------:R-:W-:Y:S05]  /*1d780*/  BSYNC.RECONVERGENT B1 ;  /* 0x0000000000017941 */ /* 0x000fea0003800200 */
.L_x_16955:
        /* <DEDUP_REMOVED lines=23> */
.L_x_16962:
        /* <DEDUP_REMOVED lines=13> */
.L_x_16964:
[----:B------:R-:W-:Y:S05]  /*1d9d0*/  BSYNC.RECONVERGENT B2 ;  /* 0x0000000000027941 */ /* 0x000fea0003800200 */
.L_x_16963:
        /* <DEDUP_REMOVED lines=60> */
.L_x_16961:
[----:B------:R-:W-:Y:S05]  /*1dda0*/  BSYNC.RECONVERGENT B1 ;  /* 0x0000000000017941 */ /* 0x000fea0003800200 */
.L_x_16960:
[----:B------:R-:W-:Y:S01]  /*1ddb0*/  I2FP.F32.U32 R2, R3 ;  /* 0x0000000300027245 */ /* 0x000fe20000201000 */
[----:B------:R-:W-:Y:S01]  /*1ddc0*/  HADD2.F32 R4, -RZ, R88.H0_H0 ;  /* 0x20000058ff047230 */ /* 0x000fe20000004100 */
[----:B------:R-:W-:Y:S01]  /*1ddd0*/  BSSY.RECONVERGENT B1, `(.L_x_16965) ;  /* 0x000005f000017945 */ /* 0x000fe20003800200 */
[----:B--2---:R-:W-:Y:S02]  /*1dde0*/  HFMA2 R125, -RZ, RZ, 0, 1.1920928955078125e-07 ;  /* 0x00000002ff7d7431 */ /* 0x004fe400000001ff */
        /* <DEDUP_REMOVED lines=19> */
.L_x_16967:
        /* <DEDUP_REMOVED lines=13> */
.L_x_16969:
[----:B------:R-:W-:Y:S05]  /*1dff0*/  BSYNC.RECONVERGENT B2 ;  /* 0x0000000000027941 */ /* 0x000fea0003800200 */
.L_x_16968:
        /* <DEDUP_REMOVED lines=60> */
.L_x_16966:
[----:B------:R-:W-:Y:S05]  /*1e3c0*/  BSYNC.RECONVERGENT B1 ;  /* 0x0000000000017941 */ /* 0x000fea0003800200 */
.L_x_16965:
        /* <DEDUP_REMOVED lines=20> */
.L_x_16972:
        /* <DEDUP_REMOVED lines=13> */
.L_x_16974:
[----:B------:R-:W-:Y:S05]  /*1e5e0*/  BSYNC.RECONVERGENT B2 ;  /* 0x0000000000027941 */ /* 0x000fea0003800200 */
.L_x_16973:
        /* <DEDUP_REMOVED lines=60> */
.L_x_16971:
[----:B------:R-:W-:Y:S05]  /*1e9b0*/  BSYNC.RECONVERGENT B1 ;  /* 0x0000000000017941 */ /* 0x000fea0003800200 */
.L_x_16970:
        /* <DEDUP_REMOVED lines=23> */
.L_x_16977:
        /* <DEDUP_REMOVED lines=13> */
.L_x_16979:
[----:B------:R-:W-:Y:S05]  /*1ec00*/  BSYNC.RECONVERGENT B2 ;  /* 0x0000000000027941 */ /* 0x000fea0003800200 */
.L_x_16978:
        /* <DEDUP_REMOVED lines=60> */
.L_x_16976:
[----:B------:R-:W-:Y:S05]  /*1efd0*/  BSYNC.RECONVERGENT B1 ;  /* 0x0000000000017941 */ /* 0x000fea0003800200 */
.L_x_16975:
        /* <DEDUP_REMOVED lines=20> */
.L_x_16982:
        /* <DEDUP_REMOVED lines=13> */
.L_x_16984:
[----:B------:R-:W-:Y:S05]  /*1f1f0*/  BSYNC.RECONVERGENT B2 ;  /* 0x0000000000027941 */ /* 0x000fea0003800200 */
.L_x_16983:
        /* <DEDUP_REMOVED lines=60> */
.L_x_16981:
[----:B------:R-:W-:Y:S05]  /*1f5c0*/  BSYNC.RECONVERGENT B1 ;  /* 0x0000000000017941 */ /* 0x000fea0003800200 */
.L_x_16980:
        /* <DEDUP_REMOVED lines=24> */
.L_x_16987:
        /* <DEDUP_REMOVED lines=13> */
.L_x_16989:
[----:B------:R-:W-:Y:S05]  /*1f820*/  BSYNC.RECONVERGENT B2 ;  /* 0x0000000000027941 */ /* 0x000fea0003800200 */
.L_x_16988:
        /* <DEDUP_REMOVED lines=60> */
.L_x_16986:
[----:B------:R-:W-:Y:S05]  /*1fbf0*/  BSYNC.RECONVERGENT B1 ;  /* 0x0000000000017941 */ /* 0x000fea0003800200 */
.L_x_16985:
        /* <DEDUP_REMOVED lines=20> */
.L_x_16992:
        /* <DEDUP_REMOVED lines=13> */
.L_x_16994:
[----:B------:R-:W-:Y:S05]  /*1fe10*/  BSYNC.RECONVERGENT B2 ;  /* 0x0000000000027941 */ /* 0x000fea0003800200 */
.L_x_16993:
        /* <DEDUP_REMOVED lines=60> */
.L_x_16991:
[----:B------:R-:W-:Y:S05]  /*201e0*/  BSYNC.RECONVERGENT B1 ;  /* 0x0000000000017941 */ /* 0x000fea0003800200 */
.L_x_16990:
        /* <DEDUP_REMOVED lines=23> */
.L_x_16997:
        /* <DEDUP_REMOVED lines=13> */
.L_x_16999:
[----:B------:R-:W-:Y:S05]  /*20430*/  BSYNC.RECONVERGENT B2 ;  /* 0x0000000000027941 */ /* 0x000fea0003800200 */
.L_x_16998:
        /* <DEDUP_REMOVED lines=60> */
.L_x_16996:
[----:B------:R-:W-:Y:S05]  /*20800*/  BSYNC.RECONVERGENT B1 ;  /* 0x0000000000017941 */ /* 0x000fea0003800200 */
.L_x_16995:
        /* <DEDUP_REMOVED lines=18> */
.L_x_17002:
        /* <DEDUP_REMOVED lines=13> */
.L_x_17004:
[----:B------:R-:W-:Y:S05]  /*20a00*/  BSYNC.RECONVERGENT B2 ;  /* 0x0000000000027941 */ /* 0x000fea0003800200 */
.L_x_17003:
        /* <DEDUP_REMOVED lines=60> */
.L_x_17001:
[----:B------:R-:W-:Y:S05]  /*20dd0*/  BSYNC.RECONVERGENT B1 ;  /* 0x0000000000017941 */ /* 0x000fea0003800200 */
.L_x_17000:
        /* <DEDUP_REMOVED lines=24> */
.L_x_17007:
        /* <DEDUP_REMOVED lines=13> */
.L_x_17009:
[----:B------:R-:W-:Y:S05]  /*21030*/  BSYNC.RECONVERGENT B2 ;  /* 0x0000000000027941 */ /* 0x000fea0003800200 */
.L_x_17008:
        /* <DEDUP_REMOVED lines=60> */
.L_x_17006:
[----:B------:R-:W-:Y:S05]  /*21400*/  BSYNC.RECONVERGENT B1 ;  /* 0x0000000000017941 */ /* 0x000fea0003800200 */
.L_x_17005:
        /* <DEDUP_REMOVED lines=18> */
.L_x_17012:
        /* <DEDUP_REMOVED lines=13> */
.L_x_17014:
[----:B------:R-:W-:Y:S05]  /*21600*/  BSYNC.RECONVERGENT B2 ;  /* 0x0000000000027941 */ /* 0x000fea0003800200 */
.L_x_17013:
        /* <DEDUP_REMOVED lines=60> */
.L_x_17011:
[----:B------:R-:W-:Y:S05]  /*219d0*/  BSYNC.RECONVERGENT B1 ;  /* 0x0000000000017941 */ /* 0x000fea0003800200 */
.L_x_17010:
        /* <DEDUP_REMOVED lines=23> */
.L_x_17017:
        /* <DEDUP_REMOVED lines=12> */
.L_x_17019:
[----:B------:R-:W-:Y:S05]  /*21c10*/  BSYNC.RECONVERGENT B2 ;  /* 0x0000000000027941 */ /* 0x000fea0003800200 */
.L_x_17018:
        /* <DEDUP_REMOVED lines=61> */
.L_x_17016:
[----:B------:R-:W-:Y:S05]  /*21ff0*/  BSYNC.RECONVERGENT B1 ;  /* 0x0000000000017941 */ /* 0x000fea0003800200 */
.L_x_17015:
        /* <DEDUP_REMOVED lines=18> */
.L_x_17022:
        /* <DEDUP_REMOVED lines=12> */
.L_x_17024:
[----:B------:R-:W-:Y:S05]  /*221e0*/  BSYNC.RECONVERGENT B2 ;  /* 0x0000000000027941 */ /* 0x000fea0003800200 */
.L_x_17023:
        /* <DEDUP_REMOVED lines=61> */
.L_x_17021:
[----:B------:R-:W-:Y:S05]  /*225c0*/  BSYNC.RECONVERGENT B1 ;  /* 0x0000000000017941 */ /* 0x000fea0003800200 */
.L_x_17020:
        /* <DEDUP_REMOVED lines=24> */
.L_x_17027:
        /* <DEDUP_REMOVED lines=12> */
.L_x_17029:
[----:B------:R-:W-:Y:S05]  /*22810*/  BSYNC.RECONVERGENT B2 ;  /* 0x0000000000027941 */ /* 0x000fea0003800200 */
.L_x_17028:
        /* <DEDUP_REMOVED lines=61> */
.L_x_17026:
[----:B------:R-:W-:Y:S05]  /*22bf0*/  BSYNC.RECONVERGENT B1 ;  /* 0x0000000000017941 */ /* 0x000fea0003800200 */
.L_x_17025:
        /* <DEDUP_REMOVED lines=18> */
.L_x_17032:
        /* <DEDUP_REMOVED lines=14> */
.L_x_17034:
[----:B------:R-:W-:Y:S05]  /*22e00*/  BSYNC.RECONVERGENT B2 ;  /* 0x0000000000027941 */ /* 0x000fea0003800200 */
.L_x_17033:
        /* <DEDUP_REMOVED lines=61> */
.L_x_17031:
[----:B------:R-:W-:Y:S05]  /*231e0*/  BSYNC.RECONVERGENT B1 ;  /* 0x0000000000017941 */ /* 0x000fea0003800200 */
.L_x_17030:
        /* <DEDUP_REMOVED lines=11> */
.L_x_16954:
        /* <DEDUP_REMOVED lines=16> */
.L_x_17038:
        /* <DEDUP_REMOVED lines=13> */
.L_x_17040:
[----:B------:R-:W-:Y:S05]  /*23470*/  BSYNC.RECONVERGENT B2 ;  /* 0x0000000000027941 */ /* 0x000fea0003800200 */
.L_x_17039:
        /* <DEDUP_REMOVED lines=59> */
.L_x_17037:
[----:B------:R-:W-:Y:S05]  /*23830*/  BSYNC.RECONVERGENT B1 ;  /* 0x0000000000017941 */ /* 0x000fea0003800200 */
.L_x_17036:
[----:B------:R-:W1:Y:S01]  /*23840*/  LDC R141, c[0x0][0x404] ;  /* 0x00010100ff8d7b82 */ /* 0x000e620000000800 */
[----:B------:R-:W-:Y:S01]  /*23850*/  I2FP.F32.U32 R124, R124 ;  /* 0x0000007c007c7245 */ /* 0x000fe20000201000 */
[----:B------:R-:W-:Y:S01]  /*23860*/  IMAD.MOV.U32 R149, RZ, RZ, 0x2f800000 ;  /* 0x2f800000ff957424 */ /* 0x000fe200078e00ff */
        /* <DEDUP_REMOVED lines=18> */
.L_x_17043:
        /* <DEDUP_REMOVED lines=13> */
.L_x_17045:
[----:B------:R-:W-:Y:S05]  /*23a60*/  BSYNC.RECONVERGENT B2 ;  /* 0x0000000000027941 */ /* 0x000fea0003800200 */
.L_x_17044:
        /* <DEDUP_REMOVED lines=60> */
.L_x_17042:
[----:B------:R-:W-:Y:S05]  /*23e30*/  BSYNC.RECONVERGENT B1 ;  /* 0x0000000000017941 */ /* 0x000fea0003800200 */
.L_x_17041:
        /* <DEDUP_REMOVED lines=19> */
.L_x_17048:
        /* <DEDUP_REMOVED lines=13> */
.L_x_17050:
[----:B------:R-:W-:Y:S05]  /*24040*/  BSYNC.RECONVERGENT B2 ;  /* 0x0000000000027941 */ /* 0x000fea0003800200 */
.L_x_17049:
        /* <DEDUP_REMOVED lines=60> */
.L_x_17047:
[----:B------:R-:W-:Y:S05]  /*24410*/  BSYNC.RECONVERGENT B1 ;  /* 0x0000000000017941 */ /* 0x000fea0003800200 */
.L_x_17046:
        /* <DEDUP_REMOVED lines=19> */
.L_x_17053:
        /* <DEDUP_REMOVED lines=12> */
.L_x_17055:
[----:B------:R-:W-:Y:S05]  /*24610*/  BSYNC.RECONVERGENT B2 ;  /* 0x0000000000027941 */ /* 0x000fea0003800200 */
.L_x_17054:
        /* <DEDUP_REMOVED lines=61> */
.L_x_17052:
[----:B------:R-:W-:Y:S05]  /*249f0*/  BSYNC.RECONVERGENT B1 ;  /* 0x0000000000017941 */ /* 0x000fea0003800200 */
.L_x_17051:
        /* <DEDUP_REMOVED lines=19> */
.L_x_17058:
        /* <DEDUP_REMOVED lines=12> */
.L_x_17060:
[----:B------:R-:W-:Y:S05]  /*24bf0*/  BSYNC.RECONVERGENT B2 ;  /* 0x0000000000027941 */ /* 0x000fea0003800200 */
.L_x_17059:
        /* <DEDUP_REMOVED lines=61> */
.L_x_17057:
[----:B------:R-:W-:Y:S05]  /*24fd0*/  BSYNC.RECONVERGENT B1 ;  /* 0x0000000000017941 */ /* 0x000fea0003800200 */
.L_x_17056:
        /* <DEDUP_REMOVED lines=17> */
.L_x_17063:
        /* <DEDUP_REMOVED lines=12> */
.L_x_17065:
[----:B------:R-:W-:Y:S05]  /*251b0*/  BSYNC.RECONVERGENT B2 ;  /* 0x0000000000027941 */ /* 0x000fea0003800200 */
.L_x_17064:
        /* <DEDUP_REMOVED lines=61> */
.L_x_17062:
[----:B------:R-:W-:Y:S05]  /*25590*/  BSYNC.RECONVERGENT B1 ;  /* 0x0000000000017941 */ /* 0x000fea0003800200 */
.L_x_17061:
        /* <DEDUP_REMOVED lines=17> */
.L_x_17068:
        /* <DEDUP_REMOVED lines=12> */
.L_x_17070:
[----:B------:R-:W-:Y:S05]  /*25770*/  BSYNC.RECONVERGENT B2 ;  /* 0x0000000000027941 */ /* 0x000fea0003800200 */
.L_x_17069:
        /* <DEDUP_REMOVED lines=61> */
.L_x_17067:
[----:B------:R-:W-:Y:S05]  /*25b50*/  BSYNC.RECONVERGENT B1 ;  /* 0x0000000000017941 */ /* 0x000fea0003800200 */
.L_x_17066:
        /* <DEDUP_REMOVED lines=17> */
.L_x_17073:
        /* <DEDUP_REMOVED lines=12> */
.L_x_17075:
[----:B------:R-:W-:Y:S05]  /*25d30*/  BSYNC.RECONVERGENT B2 ;  /* 0x0000000000027941 */ /* 0x000fea0003800200 */
.L_x_17074:
        /* <DEDUP_REMOVED lines=61> */
.L_x_17072:
[----:B------:R-:W-:Y:S05]  /*26110*/  BSYNC.RECONVERGENT B1 ;  /* 0x0000000000017941 */ /* 0x000fea0003800200 */
.L_x_17071:
        /* <DEDUP_REMOVED lines=37> */
.L_x_17035:
        /* <DEDUP_REMOVED lines=44> */
.L_x_17076:
[----:B------:R-:W-:Y:S01]  /*26630*/  IMAD.MOV.U32 R149, RZ, RZ, R142 ;  /* 0x000000ffff957224 */ /* 0x000fe200078e008e */
[----:B------:R-:W-:-:S07]  /*26640*/  IADD3 R140, PT, PT, R140, 0x80, RZ ;  /* 0x000000808c8c7810 */ /* 0x000fce0007ffe0ff */
.L_x_16953:
[----:B------:R-:W-:Y:S05]  /*26650*/  BSYNC.RECONVERGENT B0 ;  /* 0x0000000000007941 */ /* 0x000fea0003800200 */
.L_x_16952:
        /* <DEDUP_REMOVED lines=36> */
.L_x_17082:
        /* <DEDUP_REMOVED lines=13> */
.L_x_17084:
[----:B------:R-:W-:Y:S05]  /*26970*/  BSYNC.RECONVERGENT B2 ;  /* 0x0000000000027941 */ /* 0x000fea0003800200 */
.L_x_17083:
        /* <DEDUP_REMOVED lines=59> */
.L_x_17081:
[----:B------:R-:W-:Y:S05]  /*26d30*/  BSYNC.RECONVERGENT B1 ;  /* 0x0000000000017941 */ /* 0x000fea0003800200 */
.L_x_17080:
        /* <DEDUP_REMOVED lines=9> */
[----:B--2---:R-:W-:Y:S01]  /*26dd0*/  IMAD.MOV.U32 R133, RZ, RZ, 0x2 ;  /* 0x00000002ff857424 */ /* 0x004fe200078e00ff */
        /* <DEDUP_REMOVED lines=13> */
.L_x_17087:
        /* <DEDUP_REMOVED lines=13> */
.L_x_17089:
[----:B------:R-:W-:Y:S05]  /*26f80*/  BSYNC.RECONVERGENT B2 ;  /* 0x0000000000027941 */ /* 0x000fea0003800200 */
.L_x_17088:
        /* <DEDUP_REMOVED lines=57> */
[----:B------:R-:W-:Y:S02]  /*27320*/  LOP3.LUT R152, R4, UR5, R3, 0x96, !PT ;  /* 0x0000000504987c12 */ /* 0x000fe4000f8e9603 */
[----:B------:R-:W-:Y:S01]  /*27330*/  MOV R4, R142 ;  /* 0x0000008e00047202 */ /* 0x000fe20000000f00 */
[----:B------:R-:W-:-:S07]  /*27340*/  IMAD.MOV.U32 R142, RZ, RZ, R2 ;  /* 0x000000ffff8e7224 */ /* 0x000fce00078e0002 */
.L_x_17086:
[----:B------:R-:W-:Y:S05]  /*27350*/  BSYNC.RECONVERGENT B1 ;  /* 0x0000000000017941 */ /* 0x000fea0003800200 */
.L_x_17085:
        /* <DEDUP_REMOVED lines=23> */
.L_x_17092:
        /* <DEDUP_REMOVED lines=13> */
.L_x_17094:
[----:B------:R-:W-:Y:S05]  /*275a0*/  BSYNC.RECONVERGENT B2 ;  /* 0x0000000000027941 */ /* 0x000fea0003800200 */
.L_x_17093:
        /* <DEDUP_REMOVED lines=60> */
.L_x_17091:
[----:B------:R-:W-:Y:S05]  /*27970*/  BSYNC.RECONVERGENT B1 ;  /* 0x0000000000017941 */ /* 0x000fea0003800200 */
.L_x_17090:
[----:B------:R-:W-:Y:S01]  /*27980*/  I2FP.F32.U32 R2, R3 ;  /* 0x0000000300027245 */ /* 0x000fe20000201000 */
[----:B------:R-:W-:Y:S01]  /*27990*/  HADD2.F32 R3, -RZ, R136.H1_H1 ;  /* 0x30000088ff037230 */ /* 0x000fe20000004100 */
[----:B------:R-:W-:Y:S01]  /*279a0*/  ISETP.NE.AND P2, PT, R4, 0x1, PT ;  /* 0x000000010400780c */ /* 0x000fe20003f45270 */
[----:B------:R-:W-:Y:S01]  /*279b0*/  BSSY.RECONVERGENT B1, `(.L_x_17095) ;  /* 0x000005b000017945 */ /* 0x000fe20003800200 */
[----:B------:R-:W-:Y:S01]  /*279c0*/  LOP3.LUT R158, R158, 0xfffffff7, RZ, 0xc0, !PT ;  /* 0xfffffff79e9e7812 */ /* 0x000fe200078ec0ff */
[----:B------:R-:W-:Y:S01]  /*279d0*/  FFMA.FTZ R2, R2, R143, 1.1641532182693481445e-10 ;  /* 0x2f00000002027423 */ /* 0x000fe2000001008f */
[----:B------:R-:W-:Y:S01]  /*279e0*/  FMUL.FTZ R6, R3, R0 ;  /* 0x0000000003067220 */ /* 0x000fe20000410000 */
[----:B------:R-:W-:Y:S02]  /*279f0*/  IMAD.MOV.U32 R5, RZ, RZ, 0x2 ;  /* 0x00000002ff057424 */ /* 0x000fe400078e00ff */
        /* <DEDUP_REMOVED lines=12> */
.L_x_17097:
        /* <DEDUP_REMOVED lines=13> */
.L_x_17099:
[----:B------:R-:W-:Y:S05]  /*27b90*/  BSYNC.RECONVERGENT B2 ;  /* 0x0000000000027941 */ /* 0x000fea0003800200 */
.L_x_17098:
        /* <DEDUP_REMOVED lines=60> */
.L_x_17096:
[----:B------:R-:W-:Y:S05]  /*27f60*/  BSYNC.RECONVERGENT B1 ;  /* 0x0000000000017941 */ /* 0x000fea0003800200 */
.L_x_17095:
        /* <DEDUP_REMOVED lines=23> */
.L_x_17102:
        /* <DEDUP_REMOVED lines=13> */
.L_x_17104:
[----:B------:R-:W-:Y:S05]  /*281b0*/  BSYNC.RECONVERGENT B2 ;  /* 0x0000000000027941 */ /* 0x000fea0003800200 */
.L_x_17103:
        /* <DEDUP_REMOVED lines=60> */
.L_x_17101:
[----:B------:R-:W-:Y:S05]  /*28580*/  BSYNC.RECONVERGENT B1 ;  /* 0x0000000000017941 */ /* 0x000fea0003800200 */
.L_x_17100:
        /* <DEDUP_REMOVED lines=20> */
.L_x_17107:
        /* <DEDUP_REMOVED lines=13> */
.L_x_17109:
[----:B------:R-:W-:Y:S05]  /*287a0*/  BSYNC.RECONVERGENT B2 ;  /* 0x0000000000027941 */ /* 0x000fea0003800200 */
.L_x_17108:
        /* <DEDUP_REMOVED lines=60> */
.L_x_17106:
[----:B------:R-:W-:Y:S05]  /*28b70*/  BSYNC.RECONVERGENT B1 ;  /* 0x0000000000017941 */ /* 0x000fea0003800200 */
.L_x_17105:
        /* <DEDUP_REMOVED lines=24> */
.L_x_17112:
        /* <DEDUP_REMOVED lines=13> */
.L_x_17114:
[----:B------:R-:W-:Y:S05]  /*28dd0*/  BSYNC.RECONVERGENT B2 ;  /* 0x0000000000027941 */ /* 0x000fea0003800200 */
.L_x_17113:
        /* <DEDUP_REMOVED lines=58> */
[----:B------:R-:W-:Y:S01]  /*29180*/  MOV R142, R2 ;  /* 0x00000002008e7202 */ /* 0x000fe20000000f00 */
[----:B------:R-:W-:-:S07]  /*29190*/  IMAD.MOV.U32 R4, RZ, RZ, RZ ;  /* 0x000000ffff047224 */ /* 0x000fce00078e00ff */
.L_x_17111:
[----:B------:R-:W-:Y:S05]  /*291a0*/  BSYNC.RECONVERGENT B1 ;  /* 0x0000000000017941 */ /* 0x000fea0003800200 */
.L_x_17110:
        /* <DEDUP_REMOVED lines=20> */
.L_x_17117:
        /* <DEDUP_REMOVED lines=13> */
.L_x_17119:
[----:B------:R-:W-:Y:S05]  /*293c0*/  BSYNC.RECONVERGENT B2 ;  /* 0x0000000000027941 */ /* 0x000fea0003800200 */
.L_x_17118:
        /* <DEDUP_REMOVED lines=60> */
.L_x_17116:
[----:B------:R-:W-:Y:S05]  /*29790*/  BSYNC.RECONVERGENT B1 ;  /* 0x0000000000017941 */ /* 0x000fea0003800200 */
.L_x_17115:
        /* <DEDUP_REMOVED lines=23> */
.L_x_17122:
        /* <DEDUP_REMOVED lines=13> */
.L_x_17124:
[----:B------:R-:W-:Y:S05]  /*299e0*/  BSYNC.RECONVERGENT B2 ;  /* 0x0000000000027941 */ /* 0x000fea0003800200 */
.L_x_17123:
        /* <DEDUP_REMOVED lines=60> */
.L_x_17121:
[----:B------:R-:W-:Y:S05]  /*29db0*/  BSYNC.RECONVERGENT B1 ;  /* 0x0000000000017941 */ /* 0x000fea0003800200 */
.L_x_17120:
        /* <DEDUP_REMOVED lines=18> */
.L_x_17127:
        /* <DEDUP_REMOVED lines=13> */
.L_x_17129:
[----:B------:R-:W-:Y:S05]  /*29fb0*/  BSYNC.RECONVERGENT B2 ;  /* 0x0000000000027941 */ /* 0x000fea0003800200 */
.L_x_17128:
        /* <DEDUP_REMOVED lines=60> */
.L_x_17126:
[----:B------:R-:W-:Y:S05]  /*2a380*/  BSYNC.RECONVERGENT B1 ;  /* 0x0000000000017941 */ /* 0x000fea0003800200 */
.L_x_17125:
        /* <DEDUP_REMOVED lines=24> */
.L_x_17132:
        /* <DEDUP_REMOVED lines=13> */
.L_x_17134:
[----:B------:R-:W-:Y:S05]  /*2a5e0*/  BSYNC.RECONVERGENT B2 ;  /* 0x0000000000027941 */ /* 0x000fea0003800200 */
.L_x_17133:
        /* <DEDUP_REMOVED lines=60> */
.L_x_17131:
[----:B------:R-:W-:Y:S05]  /*2a9b0*/  BSYNC.RECONVERGENT B1 ;  /* 0x0000000000017941 */ /* 0x000fea0003800200 */
.L_x_17130:
        /* <DEDUP_REMOVED lines=18> */
.L_x_17137:
        /* <DEDUP_REMOVED lines=13> */
.L_x_17139:
[----:B------:R-:W-:Y:S05]  /*2abb0*/  BSYNC.RECONVERGENT B2 ;  /* 0x0000000000027941 */ /* 0x000fea0003800200 */
.L_x_17138:
        /* <DEDUP_REMOVED lines=60> */
.L_x_17136:
[----:B------:R-:W-:Y:S05]  /*2af80*/  BSYNC.RECONVERGENT B1 ;  /* 0x0000000000017941 */ /* 0x000fea0003800200 */
.L_x_17135:
        /* <DEDUP_REMOVED lines=23> */
.L_x_17142:
        /* <DEDUP_REMOVED lines=12> */
.L_x_17144:
[----:B------:R-:W-:Y:S05]  /*2b1c0*/  BSYNC.RECONVERGENT B2 ;  /* 0x0000000000027941 */ /* 0x000fea0003800200 */
.L_x_17143:
        /* <DEDUP_REMOVED lines=61> */
.L_x_17141:
[----:B------:R-:W-:Y:S05]  /*2b5a0*/  BSYNC.RECONVERGENT B1 ;  /* 0x0000000000017941 */ /* 0x000fea0003800200 */
.L_x_17140:
        /* <DEDUP_REMOVED lines=18> */
.L_x_17147:
        /* <DEDUP_REMOVED lines=12> */
.L_x_17149:
[----:B------:R-:W-:Y:S05]  /*2b790*/  BSYNC.RECONVERGENT B2 ;  /* 0x0000000000027941 */ /* 0x000fea0003800200 */
.L_x_17148:
[----:B0-----:R-:W-:Y:S01]  /*2b7a0*/  IMAD.WIDE.U32 R160, R156, -0x2daee0ad, RZ ;  /* 0xd2511f539ca07825 */ /* 0x001fe200078e00ff */
        /* <DEDUP_REMOVED lines=60> */
.L_x_17146:
[----:B------:R-:W-:Y:S05]  /*2bb70*/  BSYNC.RECONVERGENT B1 ;  /* 0x0000000000017941 */ /* 0x000fea0003800200 */
.L_x_17145:
[----:B------:R-:W-:Y:S01]  /*2bb80*/  I2FP.F32.U32 R138, R149 ;  /* 0x00000095008a7245 */ /* 0x000fe20000201000 */
[----:B------:R-:W-:Y:S01]  /*2bb90*/  HADD2.F32 R149, -RZ, R91.H0_H0 ;  /* 0x2000005bff957230 */ /* 0x000fe20000004100 */
        /* <DEDUP_REMOVED lines=22> */
.L_x_17152:
        /* <DEDUP_REMOVED lines=12> */
.L_x_17154:
[----:B------:R-:W-:Y:S05]  /*2bdc0*/  BSYNC.RECONVERGENT B2 ;  /* 0x0000000000027941 */ /* 0x000fea0003800200 */
.L_x_17153:
        /* <DEDUP_REMOVED lines=61> */
.L_x_17151:
[----:B------:R-:W-:Y:S05]  /*2c1a0*/  BSYNC.RECONVERGENT B1 ;  /* 0x0000000000017941 */ /* 0x000fea0003800200 */
.L_x_17150:
        /* <DEDUP_REMOVED lines=18> */
.L_x_17157:
        /* <DEDUP_REMOVED lines=14> */
.L_x_17159:
[----:B------:R-:W-:Y:S05]  /*2c3b0*/  BSYNC.RECONVERGENT B2 ;  /* 0x0000000000027941 */ /* 0x000fea0003800200 */
.L_x_17158:
        /* <DEDUP_REMOVED lines=61> */
.L_x_17156:
[----:B------:R-:W-:Y:S05]  /*2c790*/  BSYNC.RECONVERGENT B1 ;  /* 0x0000000000017941 */ /* 0x000fea0003800200 */
.L_x_17155:
        /* <DEDUP_REMOVED lines=11> */
.L_x_17079:
        /* <DEDUP_REMOVED lines=16> */
.L_x_17163:
        /* <DEDUP_REMOVED lines=13> */
.L_x_17165:
[----:B------:R-:W-:Y:S05]  /*2ca20*/  BSYNC.RECONVERGENT B2 ;  /* 0x0000000000027941 */ /* 0x000fea0003800200 */
.L_x_17164:
        /* <DEDUP_REMOVED lines=59> */
.L_x_17162:
[----:B------:R-:W-:Y:S05]  /*2cde0*/  BSYNC.RECONVERGENT B1 ;  /* 0x0000000000017941 */ /* 0x000fea0003800200 */
.L_x_17161:
        /* <DEDUP_REMOVED lines=21> */
.L_x_17168:
        /* <DEDUP_REMOVED lines=13> */
.L_x_17170:
[----:B------:R-:W-:Y:S05]  /*2d010*/  BSYNC.RECONVERGENT B2 ;  /* 0x0000000000027941 */ /* 0x000fea0003800200 */
.L_x_17169:
        /* <DEDUP_REMOVED lines=60> */
.L_x_17167:
[----:B------:R-:W-:Y:S05]  /*2d3e0*/  BSYNC.RECONVERGENT B1 ;  /* 0x0000000000017941 */ /* 0x000fea0003800200 */
.L_x_17166:
        /* <DEDUP_REMOVED lines=19> */
.L_x_17173:
        /* <DEDUP_REMOVED lines=13> */
.L_x_17175:
[----:B------:R-:W-:Y:S05]  /*2d5f0*/  BSYNC.RECONVERGENT B2 ;  /* 0x0000000000027941 */ /* 0x000fea0003800200 */
.L_x_17174:
        /* <DEDUP_REMOVED lines=60> */
.L_x_17172:
[----:B------:R-:W-:Y:S05]  /*2d9c0*/  BSYNC.RECONVERGENT B1 ;  /* 0x0000000000017941 */ /* 0x000fea0003800200 */
.L_x_17171:
        /* <DEDUP_REMOVED lines=19> */
.L_x_17178:
        /* <DEDUP_REMOVED lines=12> */
.L_x_17180:
[----:B------:R-:W-:Y:S05]  /*2dbc0*/  BSYNC.RECONVERGENT B2 ;  /* 0x0000000000027941 */ /* 0x000fea0003800200 */
.L_x_17179:
        /* <DEDUP_REMOVED lines=61> */
.L_x_17177:
[----:B------:R-:W-:Y:S05]  /*2dfa0*/  BSYNC.RECONVERGENT B1 ;  /* 0x0000000000017941 */ /* 0x000fea0003800200 */
.L_x_17176:
        /* <DEDUP_REMOVED lines=19> */
.L_x_17183:
        /* <DEDUP_REMOVED lines=12> */
.L_x_17185:
[----:B------:R-:W-:Y:S05]  /*2e1a0*/  BSYNC.RECONVERGENT B2 ;  /* 0x0000000000027941 */ /* 0x000fea0003800200 */
.L_x_17184:
        /* <DEDUP_REMOVED lines=61> */
.L_x_17182:
[----:B------:R-:W-:Y:S05]  /*2e580*/  BSYNC.RECONVERGENT B1 ;  /* 0x0000000000017941 */ /* 0x000fea0003800200 */
.L_x_17181:
        /* <DEDUP_REMOVED lines=17> */
.L_x_17188:
        /* <DEDUP_REMOVED lines=12> */
.L_x_17190:
[----:B------:R-:W-:Y:S05]  /*2e760*/  BSYNC.RECONVERGENT B2 ;  /* 0x0000000000027941 */ /* 0x000fea0003800200 */
.L_x_17189:
        /* <DEDUP_REMOVED lines=61> */
.L_x_17187:
[----:B------:R-:W-:Y:S05]  /*2eb40*/  BSYNC.RECONVERGENT B1 ;  /* 0x0000000000017941 */ /* 0x000fea0003800200 */
.L_x_17186:
        /* <DEDUP_REMOVED lines=17> */
.L_x_17193:
        /* <DEDUP_REMOVED lines=12> */
.L_x_17195:
[----:B------:R-:W-:Y:S05]  /*2ed20*/  BSYNC.RECONVERGENT B2 ;  /* 0x0000000000027941 */ /* 0x000fea0003800200 */
.L_x_17194:
        /* <DEDUP_REMOVED lines=61> */
.L_x_17192:
[----:B------:R-:W-:Y:S05]  /*2f100*/  BSYNC.RECONVERGENT B1 ;  /* 0x0000000000017941 */ /* 0x000fea0003800200 */
.L_x_17191:
        /* <DEDUP_REMOVED lines=17> */
.L_x_17198:
        /* <DEDUP_REMOVED lines=12> */
.L_x_17200:
[----:B------:R-:W-:Y:S05]  /*2f2e0*/  BSYNC.RECONVERGENT B2 ;  /* 0x0000000000027941 */ /* 0x000fea0003800200 */
.L_x_17199:
        /* <DEDUP_REMOVED lines=61> */
.L_x_17197:
[----:B------:R-:W-:Y:S05]  /*2f6c0*/  BSYNC.RECONVERGENT B1 ;  /* 0x0000000000017941 */ /* 0x000fea0003800200 */
.L_x_17196:
        /* <DEDUP_REMOVED lines=8> */
[C---:B------:R-:W-:Y:S01]  /*2f750*/  LOP3.LUT P0, RZ, R158.reuse, 0x8, RZ, 0xc0, !PT ;  /* 0x000000089eff7812 */ /* 0x040fe2000780c0ff */
[----:B------:R-:W-:Y:S01]  /*2f760*/  HADD2.F32 R139, -RZ, R139.H1_H1 ;  /* 0x3000008bff8b7230 */ /* 0x000fe20000004100 */
[----:B------:R-:W-:Y:S01]  /*2f770*/  LOP3.LUT P6, RZ, R158, 0x4, RZ, 0xc0, !PT ;  /* 0x000000049eff7812 */ /* 0x000fe200078cc0ff */
[----:B------:R-:W-:Y:S01]  /*2f780*/  FMUL.FTZ R160, R160, UR17 ;  /* 0x00000011a0a07c20 */ /* 0x000fe20008410000 */
[----:B------:R-:W-:Y:S01]  /*2f790*/  FSEL R132, R143, RZ, P1 ;  /* 0x000000ff8f847208 */ /* 0x000fe20000800000 */
[----:B------:R-:W-:Y:S01]  /*2f7a0*/  FFMA.FTZ R162, R162, R149, 1.1641532182693481445e-10 ;  /* 0x2f000000a2a27423 */ /* 0x000fe20000010095 */
[----:B------:R-:W-:Y:S01]  /*2f7b0*/  ISETP.NE.AND P1, PT, R133, RZ, PT ;  /* 0x000000ff8500720c */ /* 0x000fe20003f25270 */
        /* <DEDUP_REMOVED lines=22> */
.L_x_17160:
        /* <DEDUP_REMOVED lines=45> */
.L_x_17078:
[----:B------:R-:W-:Y:S05]  /*2fbf0*/  BSYNC.RECONVERGENT B0 ;  /* 0x0000000000007941 */ /* 0x000fea0003800200 */
.L_x_17077:
        /* <DEDUP_REMOVED lines=160> */
.L_x_17202:
[----:B------:R-:W-:Y:S05]  /*30600*/  BSYNC.RECONVERGENT B0 ;  /* 0x0000000000007941 */ /* 0x000fea0003800200 */
.L_x_17201:
        /* <DEDUP_REMOVED lines=13> */
.L_x_17204:
[----:B------:R-:W-:Y:S05]  /*306e0*/  BSYNC.RECONVERGENT B0 ;  /* 0x0000000000007941 */ /* 0x000fea0003800200 */
.L_x_17203:
        /* <DEDUP_REMOVED lines=69> */
[----:B------:R-:W-:Y:S02]  /*30b40*/  F2FP.F16.F32.PACK_AB R140, R141, R140 ;  /* 0x0000008c8d8c723e */ /* 0x000fe400000000ff */
[----:B------:R-:W-:Y:S01]  /*30b50*/  F2FP.F16.F32.PACK_AB R141, R164, R143 ;  /* 0x0000008fa48d723e */ /* 0x000fe200000000ff */
[----:B------:R-:W-:Y:S01]  /*30b60*/  FMUL.FTZ R143, R161, R142 ;  /* 0x0000008ea18f7220 */ /* 0x000fe20000410000 */
[----:B------:R-:W-:-:S03]  /*30b70*/  FADD.FTZ R164, R107, -R160 ;  /* 0x800000a06ba47221 */ /* 0x000fc60000010000 */
[----:B------:R-:W-:Y:S01]  /*30b80*/  FFMA.FTZ R142, R143, R12, R20 ;  /* 0x0000000c8f8e7223 */ /* 0x000fe20000010014 */
[----:B------:R-:W-:Y:S01]  /*30b90*/  FFMA.FTZ R143, R162, R13, R21 ;  /* 0x0000000da28f7223 */ /* 0x000fe20000010015 */
[----:B------:R-:W-:Y:S01]  /*30ba0*/  FADD.FTZ R162, R106, -R160 ;  /* 0x800000a06aa27221 */ /* 0x000fe20000010000 */
[----:B------:R-:W-:-:S03]  /*30bb0*/  FMUL.FTZ R164, R161, R164 ;  /* 0x000000a4a1a47220 */ /* 0x000fc60000410000 */
[----:B------:R-:W-:Y:S01]  /*30bc0*/  F2FP.F16.F32.PACK_AB R142, R143, R142 ;  /* 0x0000008e8f8e723e */ /* 0x000fe200000000ff */
[----:B------:R-:W-:Y:S01]  /*30bd0*/  FMUL.FTZ R143, R161, R162 ;  /* 0x000000a2a18f7220 */ /* 0x000fe20000410000 */
[----:B------:R-:W-:Y:S01]  /*30be0*/  FFMA.FTZ R164, R164, R15, R23 ;  /* 0x0000000fa4a47223 */ /* 0x000fe20000010017 */
[----:B------:R-:W0:Y:S02]  /*30bf0*/  LDC.64 R162, c[0x0][0x428] ;  /* 0x00010a00ffa27b82 */ /* 0x000e240000000a00 */
[----:B------:R-:W-:-:S05]  /*30c00*/  FFMA.FTZ R143, R143, R14, R22 ;  /* 0x0000000e8f8f7223 */ /* 0x000fca0000010016 */
[----:B------:R-:W-:Y:S01]  /*30c10*/  F2FP.F16.F32.PACK_AB R143, R164, R143 ;  /* 0x0000008fa48f723e */ /* 0x000fe200000000ff */
[----:B0-----:R-:W-:-:S04]  /*30c20*/  IMAD.WIDE.U32 R162, R146, 0x10, R162 ;  /* 0x0000001092a27825 */ /* 0x001fc800078e00a2 */
[----:B------:R-:W-:Y:S01]  /*30c30*/  VIADD R146, R146, 0x80 ;  /* 0x0000008092927836 */ /* 0x000fe20000000000 */
[----:B------:R0:W-:Y:S06]  /*30c40*/  STG.E.128 desc[UR6][R162.64], R140 ;  /* 0x0000008ca2007986 */ /* 0x0001ec000c101d06 */
.L_x_17206:
[----:B------:R-:W-:Y:S05]  /*30c50*/  BSYNC.RECONVERGENT B0 ;  /* 0x0000000000007941 */ /* 0x000fea0003800200 */
.L_x_17205:
        /* <DEDUP_REMOVED lines=35> */
.L_x_17208:
[----:B------:R-:W-:Y:S05]  /*30e90*/  BSYNC.RECONVERGENT B0 ;  /* 0x0000000000007941 */ /* 0x000fea0003800200 */
.L_x_17207:
        /* <DEDUP_REMOVED lines=32> */
[C---:B0-----:R-:W-:Y:S01]  /*310a0*/  IMAD.WIDE.U32 R162, R146.reuse, 0x10, R162 ;  /* 0x0000001092a27825 */ /* 0x041fe200078e00a2 */
[----:B------:R-:W-:-:S04]  /*310b0*/  IADD3 R146, PT, PT, R146, 0x80, RZ ;  /* 0x0000008092927810 */ /* 0x000fc80007ffe0ff */
[----:B------:R3:W-:Y:S03]  /*310c0*/  STG.E.128 desc[UR6][R162.64], R140 ;  /* 0x0000008ca2007986 */ /* 0x0007e6000c101d06 */
.L_x_17210:
[----:B------:R-:W-:Y:S05]  /*310d0*/  BSYNC.RECONVERGENT B0 ;  /* 0x0000000000007941 */ /* 0x000fea0003800200 */
.L_x_17209:
        /* <DEDUP_REMOVED lines=35> */
.L_x_17212:
[----:B------:R-:W-:Y:S05]  /*31310*/  BSYNC.RECONVERGENT B0 ;  /* 0x0000000000007941 */ /* 0x000fea0003800200 */
.L_x_17211:
        /* <DEDUP_REMOVED lines=23> */
[----:B------:R-:W-:Y:S01]  /*31490*/  F2FP.F16.F32.PACK_AB R143, R140, R143 ;  /* 0x0000008f8c8f723e */ /* 0x000fe200000000ff */
[----:B------:R-:W-:Y:S01]  /*314a0*/  FFMA.FTZ R140, R141, R72, R80 ;  /* 0x000000488d8c7223 */ /* 0x000fe20000010050 */
[----:B------:R-:W-:Y:S01]  /*314b0*/  FFMA.FTZ R141, R163, R74, R82 ;  /* 0x0000004aa38d7223 */ /* 0x000fe20000010052 */
[----:B------:R-:W-:Y:S01]  /*314c0*/  FFMA.FTZ R142, R142, R77, R85 ;  /* 0x0000004d8e8e7223 */ /* 0x000fe20000010055 */
[----:B------:R-:W-:-:S02]  /*314d0*/  FFMA.FTZ R164, R164, R75, R83 ;  /* 0x0000004ba4a47223 */ /* 0x000fc40000010053 */
[----:B------:R-:W-:Y:S02]  /*314e0*/  F2FP.F16.F32.PACK_AB R140, R161, R140 ;  /* 0x0000008ca18c723e */ /* 0x000fe400000000ff */
[----:B------:R-:W0:Y:S01]  /*314f0*/  LDC.64 R160, c[0x0][0x428] ;  /* 0x00010a00ffa07b82 */ /* 0x000e220000000a00 */
[----:B------:R-:W-:Y:S02]  /*31500*/  F2FP.F16.F32.PACK_AB R142, R142, R165 ;  /* 0x000000a58e8e723e */ /* 0x000fe400000000ff */
[----:B------:R-:W-:Y:S01]  /*31510*/  F2FP.F16.F32.PACK_AB R141, R164, R141 ;  /* 0x0000008da48d723e */ /* 0x000fe200000000ff */
[----:B0-----:R-:W-:-:S05]  /*31520*/  IMAD.WIDE.U32 R160, R146, 0x10, R160 ;  /* 0x0000001092a07825 */ /* 0x001fca00078e00a0 */
[----:B------:R0:W-:Y:S02]  /*31530*/  STG.E.128 desc[UR6][R160.64], R140 ;  /* 0x0000008ca0007986 */ /* 0x0001e4000c101d06 */
.L_x_17214:
[----:B------:R-:W-:Y:S05]  /*31540*/  BSYNC.RECONVERGENT B0 ;  /* 0x0000000000007941 */ /* 0x000fea0003800200 */
.L_x_17213:
[----:B------:R-:W-:Y:S02]  /*31550*/  UIADD3 UR16, UPT, UPT, UR16, UR14, URZ ;  /* 0x0000000e10107290 */ /* 0x000fe4000fffe0ff */
[----:B------:R-:W-:Y:S02]  /*31560*/  UPLOP3.LUT UP1, UPT, UPT, UPT, UP1, 0x40, 0x4 ;  /* 0x000000000004789c */ /* 0x000fe40003f2e810 */
[----:B------:R-:W-:-:S09]  /*31570*/  UISETP.GE.AND UP0, UPT, UR16, UR15, UPT ;  /* 0x0000000f1000728c */ /* 0x000fd2000bf06270 */
[----:B------:R-:W-:Y:S05]  /*31580*/  BRA.U !UP0, `(.L_x_17215) ;  /* 0xfffffcf908707547 */ /* 0x000fea000b83ffff */
[----:B------:R-:W-:Y:S05]  /*31590*/  EXIT ;  /* 0x000000000000794d */ /* 0x000fea0003800000 */
.L_x_17216:
        /* <DEDUP_REMOVED lines=14> */
.L_x_22362:


//--------------------- .text._ZN10layer_norm31ln_parallel_residual_fwd_kernelINS_13Kernel_traitsIf6__halffS2_fjLj5120ELj1ELj1ELj4ELj16ENS_18Kernel_traits_baseILj5120EfS2_fS2_fjLj128EEEEELb1ELb1ELb1EEEvNS_9FwdParamsE --------------------------
	.section	.text._ZN10layer_norm31ln_parallel_residual_fwd_kernelINS_13Kernel_traitsIf6__halffS2_fjLj5120ELj1ELj1ELj4ELj16ENS_18Kernel_traits_baseILj5120EfS2_fS2_fjLj128EEEEELb1ELb1ELb1EEEvNS_9FwdParamsE,"ax",@progbits
	.align	128
        .global         _ZN10layer_norm31ln_parallel_residual_fwd_kernelINS_13Kernel_traitsIf6__halffS2_fjLj5120ELj1ELj1ELj4ELj16ENS_18Kernel_traits_baseILj5120EfS2_fS2_fjLj128EEEEELb1ELb1ELb1EEEvNS_9FwdParamsE
        .type           _ZN10layer_norm31ln_parallel_residual_fwd_kernelINS_13Kernel_traitsIf6__halffS2_fjLj5120ELj1ELj1ELj4ELj16ENS_18Kernel_traits_baseILj5120EfS2_fS2_fjLj128EEEEELb1ELb1ELb1EEEvNS_9FwdParamsE,@function
        .size           _ZN10layer_norm31ln_parallel_residual_fwd_kernelINS_13Kernel_traitsIf6__halffS2_fjLj5120ELj1ELj1ELj4ELj16ENS_18Kernel_traits_baseILj5120EfS2_fS2_fjLj128EEEEELb1ELb1ELb1EEEvNS_9FwdParamsE,(.L_x_22363 - _ZN10layer_norm31ln_parallel_residual_fwd_kernelINS_13Kernel_traitsIf6__halffS2_fjLj5120ELj1ELj1ELj4ELj16ENS_18Kernel_traits_baseILj5120EfS2_fS2_fjLj128EEEEELb1ELb1ELb1EEEvNS_9FwdParamsE)
        .other          _ZN10layer_norm31ln_parallel_residual_fwd_kernelINS_13Kernel_traitsIf6__halffS2_fjLj5120ELj1ELj1ELj4ELj16ENS_18Kernel_traits_baseILj5120EfS2_fS2_fjLj128EEEEELb1ELb1ELb1EEEvNS_9FwdParamsE,@"STO_CUDA_ENTRY STV_DEFAULT"
_ZN10layer_norm31ln_parallel_residual_fwd_kernelINS_13Kernel_traitsIf6__halffS2_fjLj5120ELj1ELj1ELj4ELj16ENS_18Kernel_traits_baseILj5120EfS2_fS2_fjLj128EEEEELb1ELb1ELb1EEEvNS_9FwdParamsE:
.text._ZN10layer_norm31ln_parallel_residual_fwd_kernelINS_13Kernel_traitsIf6__halffS2_fjLj5120ELj1ELj1ELj4ELj16ENS_18Kernel_traits_baseILj5120EfS2_fS2_fjLj128EEEEELb1ELb1ELb1EEEvNS_9FwdParamsE:
        /* <DEDUP_REMOVED lines=71> */
.L_x_17217:
        /* <DEDUP_REMOVED lines=32> */
.L_x_17218:
        /* <DEDUP_REMOVED lines=75> */
[----:B------:R-:W-:Y:S02]  /*0b20*/  HFMA2 R3, -RZ, RZ, 0, 0 ;  /* 0x00000000ff037431 */ /* 0x000fe400000001ff */
[----:B------:R-:W-:Y:S01]  /*0b30*/  IMAD R151, R7, -0x2daee0ad, RZ ;  /* 0xd2511f5307977824 */ /* 0x000fe200078e02ff */
[----:B------:R-:W-:Y:S01]  /*0b40*/  LOP3.LUT R2, R5, UR27, R2, 0x96, !PT ;  /* 0x0000001b05027c12 */ /* 0x000fe2000f8e9602 */
[----:B01234-:R-:W-:-:S07]  /*0b50*/  IMAD R4, R9, -0x326172a9, RZ ;  /* 0xcd9e8d5709047824 */ /* 0x01ffce00078e02ff */
.L_x_17598:
        /* <DEDUP_REMOVED lines=54> */
.L_x_17221:
        /* <DEDUP_REMOVED lines=12> */
.L_x_17222:
        /* <DEDUP_REMOVED lines=43> */
.L_x_17220:
[----:B------:R-:W-:Y:S01]  /*1230*/  I2FP.F32.U32 R13, R13 ;  /* 0x0000000d000d7245 */ /* 0x000fe20000201000 */
[----:B------:R-:W-:Y:S01]  /*1240*/  UMOV UR4, UR6 ;  /* 0x0000000600047c82 */ /* 0x000fe20008000000 */
[----:B------:R-:W-:Y:S01]  /*1250*/  ISETP.NE.AND P0, PT, R15, 0x1, PT ;  /* 0x000000010f00780c */ /* 0x000fe20003f05270 */
[----:B------:R-:W-:Y:S01]  /*1260*/  IMAD.MOV.U32 R16, RZ, RZ, 0x2 ;  /* 0x00000002ff107424 */ /* 0x000fe200078e00ff */
[----:B------:R-:W-:Y:S01]  /*1270*/  LOP3.LUT R150, R150, 0xfffffff7, RZ, 0xc0, !PT ;  /* 0xfffffff796967812 */ /* 0x000fe200078ec0ff */
[----:B------:R-:W-:Y:S01]  /*1280*/  FFMA.FTZ R13, R13, R148, 1.1641532182693481445e-10 ;  /* 0x2f0000000d0d7423 */ /* 0x000fe20000010094 */
[----:B------:R-:W-:-:S04]  /*1290*/  MOV R14, R4 ;  /* 0x00000004000e7202 */ /* 0x000fc80000000f00 */
        /* <DEDUP_REMOVED lines=12> */
.L_x_17224:
        /* <DEDUP_REMOVED lines=12> */
.L_x_17225:
        /* <DEDUP_REMOVED lines=43> */
.L_x_17223:
        /* <DEDUP_REMOVED lines=18> */
.L_x_17227:
        /* <DEDUP_REMOVED lines=12> */
.L_x_17228:
        /* <DEDUP_REMOVED lines=43> */
.L_x_17226:
        /* <DEDUP_REMOVED lines=18> */
.L_x_17230:
        /* <DEDUP_REMOVED lines=12> */
.L_x_17231:
        /* <DEDUP_REMOVED lines=43> */
.L_x_17229:
        /* <DEDUP_REMOVED lines=16> */
.L_x_17233:
        /* <DEDUP_REMOVED lines=12> */
.L_x_17234:
        /* <DEDUP_REMOVED lines=43> */
.L_x_17232:
[----:B------:R-:W-:Y:S01]  /*2460*/  ISETP.NE.AND P0, PT, R17, 0x1, PT ;  /* 0x000000011100780c */ /* 0x000fe20003f05270 */
[----:B------:R-:W-:Y:S01]  /*2470*/  IMAD.MOV.U32 R18, RZ, RZ, 0x2 ;  /* 0x00000002ff127424 */ /* 0x000fe200078e00ff */
        /* <DEDUP_REMOVED lines=14> */
.L_x_17236:
        /* <DEDUP_REMOVED lines=12> */
.L_x_17237:
        /* <DEDUP_REMOVED lines=43> */
.L_x_17235:
        /* <DEDUP_REMOVED lines=16> */
.L_x_17239:
        /* <DEDUP_REMOVED lines=12> */
.L_x_17240:
        /* <DEDUP_REMOVED lines=43> */
.L_x_17238:
[----:B------:R-:W-:Y:S01]  /*2d40*/  ISETP.NE.AND P5, PT, R19, 0x1, PT ;  /* 0x000000011300780c */ /* 0x000fe20003fa5270 */
[----:B------:R-:W-:Y:S01]  /*2d50*/  IMAD.MOV.U32 R24, RZ, RZ, 0x2 ;  /* 0x00000002ff187424 */ /* 0x000fe200078e00ff */
[----:B------:R-:W-:Y:S01]  /*2d60*/  I2FP.F32.U32 R17, R16 ;  /* 0x0000001000117245 */ /* 0x000fe20000201000 */
[----:B------:R-:W-:Y:S01]  /*2d70*/  HADD2.F32 R16, -RZ, R11.H0_H0 ;  /* 0x2000000bff107230 */ /* 0x000fe20000004100 */
        /* <DEDUP_REMOVED lines=12> */
.L_x_17242:
        /* <DEDUP_REMOVED lines=12> */
.L_x_17243:
        /* <DEDUP_REMOVED lines=43> */
.L_x_17241:
[----:B------:R-:W-:Y:S01]  /*31b0*/  UMOV UR5, UR7 ;  /* 0x0000000700057c82 */ /* 0x000fe20008000000 */
[----:B------:R-:W-:Y:S01]  /*31c0*/  HADD2.F32 R17, -RZ, R11.H1_H1 ;  /* 0x3000000bff117230 */ /* 0x000fe20000004100 */
[----:B------:R-:W-:Y:S01]  /*31d0*/  P2R R19, PR, RZ, 0x2 ;  /* 0x00000002ff137803 */ /* 0x000fe20000000000 */
[----:B------:R-:W-:Y:S01]  /*31e0*/  FMUL.FTZ R14, R14, UR5 ;  /* 0x000000050e0e7c20 */ /* 0x000fe20008410000 */
[----:B------:R-:W-:Y:S01]  /*31f0*/  I2FP.F32.U32 R11, R18 ;  /* 0x00000012000b7245 */ /* 0x000fe20000201000 */
[----:B------:R-:W-:Y:S01]  /*3200*/  FMUL.FTZ R13, R13, UR5 ;  /* 0x000000050d0d7c20 */ /* 0x000fe20008410000 */
        /* <DEDUP_REMOVED lines=30> */
.L_x_17219:
        /* <DEDUP_REMOVED lines=15> */
.L_x_17246:
        /* <DEDUP_REMOVED lines=12> */
.L_x_17247:
        /* <DEDUP_REMOVED lines=42> */
.L_x_17245:
[----:B------:R-:W-:Y:S01]  /*3840*/  I2FP.F32.U32 R5, R5 ;  /* 0x0000000500057245 */ /* 0x000fe20000201000 */
[----:B------:R-:W-:Y:S01]  /*3850*/  UMOV UR4, UR6 ;  /* 0x0000000600047c82 */ /* 0x000fe20008000000 */
[----:B------:R-:W-:Y:S01]  /*3860*/  ISETP.NE.AND P0, PT, R7, 0x1, PT ;  /* 0x000000010700780c */ /* 0x000fe20003f05270 */
[----:B------:R-:W-:Y:S01]  /*3870*/  UMOV UR5, UR7 ;  /* 0x0000000700057c82 */ /* 0x000fe20008000000 */
[----:B------:R-:W-:Y:S01]  /*3880*/  LOP3.LUT R150, R150, 0xfffffff7, RZ, 0xc0, !PT ;  /* 0xfffffff796967812 */ /* 0x000fe200078ec0ff */
[----:B------:R-:W-:Y:S01]  /*3890*/  FFMA.FTZ R5, R5, R148, 1.1641532182693481445e-10 ;  /* 0x2f00000005057423 */ /* 0x000fe20000010094 */
[----:B------:R-:W-:Y:S01]  /*38a0*/  IMAD.MOV.U32 R13, RZ, RZ, 0x2 ;  /* 0x00000002ff0d7424 */ /* 0x000fe200078e00ff */
[----:B------:R-:W-:-:S03]  /*38b0*/  MOV R6, R4 ;  /* 0x0000000400067202 */ /* 0x000fc60000000f00 */
        /* <DEDUP_REMOVED lines=13> */
.L_x_17249:
        /* <DEDUP_REMOVED lines=12> */
.L_x_17250:
        /* <DEDUP_REMOVED lines=43> */
.L_x_17248:
        /* <DEDUP_REMOVED lines=22> */
.L_x_17252:
        /* <DEDUP_REMOVED lines=12> */
.L_x_17253:
        /* <DEDUP_REMOVED lines=43> */
.L_x_17251:
        /* <DEDUP_REMOVED lines=19> */
.L_x_17255:
        /* <DEDUP_REMOVED lines=12> */
.L_x_17256:
        /* <DEDUP_REMOVED lines=43> */
.L_x_17254:
[----:B------:R-:W-:Y:S01]  /*4670*/  I2FP.F32.U32 R7, R7 ;  /* 0x0000000700077245 */ /* 0x000fe20000201000 */
[----:B------:R-:W-:Y:S01]  /*4680*/  HADD2.F32 R8, -RZ, R52.H1_H1 ;  /* 0x30000034ff087230 */ /* 0x000fe20000004100 */
        /* <DEDUP_REMOVED lines=20> */
.L_x_17258:
        /* <DEDUP_REMOVED lines=12> */
.L_x_17259:
        /* <DEDUP_REMOVED lines=43> */
.L_x_17257:
[----:B------:R-:W-:Y:S01]  /*4b40*/  I2FP.F32.U32 R7, R7 ;  /* 0x0000000700077245 */ /* 0x000fe20000201000 */
[----:B------:R-:W-:Y:S01]  /*4b50*/  IMAD.MOV.U32 R15, RZ, RZ, 0x2 ;  /* 0x00000002ff0f7424 */ /* 0x000fe200078e00ff */
[----:B------:R-:W-:Y:S01]  /*4b60*/  ISETP.NE.AND P0, PT, R14, 0x1, PT ;  /* 0x000000010e00780c */ /* 0x000fe20003f05270 */
[----:B------:R-:W-:Y:S01]  /*4b70*/  IMAD.MOV.U32 R8, RZ, RZ, R4 ;  /* 0x000000ffff087224 */ /* 0x000fe200078e0004 */
[----:B------:R-:W-:Y:S01]  /*4b80*/  LOP3.LUT R150, R150, 0xfffffffd, RZ, 0xc0, !PT ;  /* 0xfffffffd96967812 */ /* 0x000fe200078ec0ff */
[----:B------:R-:W-:-:S05]  /*4b90*/  FFMA.FTZ R7, R7, R148, 1.1641532182693481445e-10 ;  /* 0x2f00000007077423 */ /* 0x000fca0000010094 */
        /* <DEDUP_REMOVED lines=13> */
.L_x_17261:
        /* <DEDUP_REMOVED lines=12> */
.L_x_17262:
        /* <DEDUP_REMOVED lines=43> */
.L_x_17260:
        /* <DEDUP_REMOVED lines=22> */
.L_x_17264:
        /* <DEDUP_REMOVED lines=12> */
.L_x_17265:
        /* <DEDUP_REMOVED lines=43> */
.L_x_17263:
        /* <DEDUP_REMOVED lines=17> */
.L_x_17267:
        /* <DEDUP_REMOVED lines=12> */
.L_x_17268:
        /* <DEDUP_REMOVED lines=43> */
.L_x_17266:
[----:B------:R-:W-:Y:S01]  /*5930*/  I2FP.F32.U32 R9, R9 ;  /* 0x0000000900097245 */ /* 0x000fe20000201000 */
[----:B------:R-:W-:Y:S01]  /*5940*/  HADD2.F32 R13, -RZ, R53.H1_H1 ;  /* 0x30000035ff0d7230 */ /* 0x000fe20000004100 */
[----:B------:R-:W-:Y:S02]  /*5950*/  ISETP.NE.AND P3, PT, R15, 0x1, PT ;  /* 0x000000010f00780c */ /* 0x000fe40003f65270 */
[----:B------:R-:W-:Y:S01]  /*5960*/  FSEL R8, R8, RZ, P2 ;  /* 0x000000ff08087208 */ /* 0x000fe20001000000 */
[----:B------:R-:W-:Y:S01]  /*5970*/  FFMA.FTZ R9, R9, R148, 1.1641532182693481445e-10 ;  /* 0x2f00000009097423 */ /* 0x000fe20000010094 */
[----:B------:R-:W-:-:S04]  /*5980*/  FMUL.FTZ R13, R13, UR5 ;  /* 0x000000050d0d7c20 */ /* 0x000fc80008410000 */
[----:B------:R-:W-:-:S04]  /*5990*/  FSETP.GTU.FTZ.AND P0, PT, R9, UR4, PT ;  /* 0x0000000409007c0b */ /* 0x000fc8000bf1c000 */
        /* <DEDUP_REMOVED lines=15> */
.L_x_17270:
        /* <DEDUP_REMOVED lines=12> */
.L_x_17271:
        /* <DEDUP_REMOVED lines=43> */
.L_x_17269:
        /* <DEDUP_REMOVED lines=17> */
.L_x_17273:
        /* <DEDUP_REMOVED lines=12> */
.L_x_17274:
        /* <DEDUP_REMOVED lines=43> */
.L_x_17272:
[----:B------:R-:W-:Y:S01]  /*6280*/  I2FP.F32.U32 R9, R9 ;  /* 0x0000000900097245 */ /* 0x000fe20000201000 */
[----:B------:R-:W-:Y:S01]  /*6290*/  HADD2.F32 R13, -RZ, R54.H0_H0 ;  /* 0x20000036ff0d7230 */ /* 0x000fe20000004100 */
        /* <DEDUP_REMOVED lines=8> */
[----:B------:R-:W-:Y:S01]  /*6320*/  IMAD.MOV.U32 R13, RZ, RZ, 0x2 ;  /* 0x00000002ff0d7424 */ /* 0x000fe200078e00ff */
[----:B------:R-:W-:Y:S02]  /*6330*/  MOV R8, R4 ;  /* 0x0000000400087202 */ /* 0x000fe40000000f00 */
        /* <DEDUP_REMOVED lines=10> */
.L_x_17276:
        /* <DEDUP_REMOVED lines=12> */
.L_x_17277:
        /* <DEDUP_REMOVED lines=43> */
.L_x_17275:
[----:B------:R-:W-:Y:S01]  /*6750*/  ISETP.NE.AND P4, PT, R13, 0x1, PT ;  /* 0x000000010d00780c */ /* 0x000fe20003f85270 */
[----:B------:R-:W-:Y:S01]  /*6760*/  IMAD.MOV.U32 R14, RZ, RZ, 0x2 ;  /* 0x00000002ff0e7424 */ /* 0x000fe200078e00ff */
[----:B------:R-:W-:Y:S01]  /*6770*/  I2FP.F32.U32 R9, R8 ;  /* 0x0000000800097245 */ /* 0x000fe20000201000 */
[----:B------:R-:W-:-:S04]  /*6780*/  HADD2.F32 R8, -RZ, R10.H1_H1 ;  /* 0x3000000aff087230 */ /* 0x000fc80000004100 */
        /* <DEDUP_REMOVED lines=13> */
.L_x_17279:
        /* <DEDUP_REMOVED lines=12> */
.L_x_17280:
        /* <DEDUP_REMOVED lines=43> */
.L_x_17278:
[----:B------:R-:W-:Y:S01]  /*6bd0*/  I2FP.F32.U32 R9, R9 ;  /* 0x0000000900097245 */ /* 0x000fe20000201000 */
[----:B------:R-:W-:Y:S01]  /*6be0*/  HADD2.F32 R10, -RZ, R54.H1_H1 ;  /* 0x30000036ff0a7230 */ /* 0x000fe20000004100 */
[----:B------:R-:W-:Y:S01]  /*6bf0*/  FSEL R41, R8, RZ, P0 ;  /* 0x000000ff08297208 */ /* 0x000fe20000000000 */
[----:B------:R-:W-:Y:S02]  /*6c00*/  HFMA2 R13, -RZ, RZ, 0, 1.1920928955078125e-07 ;  /* 0x00000002ff0d7431 */ /* 0x000fe400000001ff */
[----:B------:R-:W-:Y:S02]  /*6c10*/  IMAD.MOV.U32 R8, RZ, RZ, R4 ;  /* 0x000000ffff087224 */ /* 0x000fe400078e0004 */
        /* <DEDUP_REMOVED lines=17> */
.L_x_17282:
        /* <DEDUP_REMOVED lines=12> */
.L_x_17283:
        /* <DEDUP_REMOVED lines=43> */
.L_x_17281:
        /* <DEDUP_REMOVED lines=17> */
.L_x_17285:
        /* <DEDUP_REMOVED lines=12> */
.L_x_17286:
        /* <DEDUP_REMOVED lines=43> */
.L_x_17284:
[----:B------:R-:W-:Y:S01]  /*7520*/  I2FP.F32.U32 R9, R10 ;  /* 0x0000000a00097245 */ /* 0x000fe20000201000 */
[----:B------:R-:W-:Y:S02]  /*7530*/  HADD2.F32 R10, -RZ, R55.H0_H0 ;  /* 0x20000037ff0a7230 */ /* 0x000fe40000004100 */
        /* <DEDUP_REMOVED lines=20> */
.L_x_17288:
        /* <DEDUP_REMOVED lines=12> */
.L_x_17289:
        /* <DEDUP_REMOVED lines=43> */
.L_x_17287:
[----:B------:R-:W-:Y:S01]  /*79f0*/  ISETP.NE.AND P6, PT, R13, 0x1, PT ;  /* 0x000000010d00780c */ /* 0x000fe20003fc5270 */
[----:B------:R-:W-:Y:S01]  /*7a00*/  HFMA2 R24, -RZ, RZ, 0, 1.1920928955078125e-07 ;  /* 0x00000002ff187431 */ /* 0x000fe200000001ff */
        /* <DEDUP_REMOVED lines=15> */
.L_x_17291:
        /* <DEDUP_REMOVED lines=14> */
.L_x_17292:
        /* <DEDUP_REMOVED lines=43> */
.L_x_17290:
        /* <DEDUP_REMOVED lines=10> */
.L_x_17244:
        /* <DEDUP_REMOVED lines=51> */
.L_x_17293:
        /* <DEDUP_REMOVED lines=20> */
.L_x_17296:
        /* <DEDUP_REMOVED lines=12> */
.L_x_17297:
        /* <DEDUP_REMOVED lines=40> */
[----:B------:R-:W-:-:S07]  /*86e0*/  LOP3.LUT R0, R6, UR23, R23, 0x96, !PT ;  /* 0x0000001706007c12 */ /* 0x000fce000f8e9617 */
.L_x_17295:
[----:B------:R-:W-:Y:S01]  /*86f0*/  I2FP.F32.U32 R5, R5 ;  /* 0x0000000500057245 */ /* 0x000fe20000201000 */
[----:B------:R-:W-:Y:S01]  /*8700*/  IMAD.MOV.U32 R12, RZ, RZ, 0x2 ;  /* 0x00000002ff0c7424 */ /* 0x000fe200078e00ff */
[----:B------:R-:W-:Y:S01]  /*8710*/  ISETP.NE.AND P2, PT, R7, 0x1, PT ;  /* 0x000000010700780c */ /* 0x000fe20003f45270 */
[----:B------:R-:W-:Y:S01]  /*8720*/  IMAD.MOV.U32 R6, RZ, RZ, R4 ;  /* 0x000000ffff067224 */ /* 0x000fe200078e0004 */
[----:B------:R-:W-:Y:S01]  /*8730*/  LOP3.LUT R150, R150, 0xffffffef, RZ, 0xc0, !PT ;  /* 0xffffffef96967812 */ /* 0x000fe200078ec0ff */
[----:B------:R-:W-:-:S05]  /*8740*/  FFMA.FTZ R5, R5, R148, 1.1641532182693481445e-10 ;  /* 0x2f00000005057423 */ /* 0x000fca0000010094 */
        /* <DEDUP_REMOVED lines=13> */
.L_x_17299:
        /* <DEDUP_REMOVED lines=12> */
.L_x_17300:
        /* <DEDUP_REMOVED lines=43> */
.L_x_17298:
        /* <DEDUP_REMOVED lines=22> */
.L_x_17302:
        /* <DEDUP_REMOVED lines=12> */
.L_x_17303:
        /* <DEDUP_REMOVED lines=43> */
.L_x_17301:
        /* <DEDUP_REMOVED lines=19> */
.L_x_17305:
        /* <DEDUP_REMOVED lines=12> */
.L_x_17306:
        /* <DEDUP_REMOVED lines=43> */
.L_x_17304:
[----:B------:R-:W-:Y:S01]  /*9500*/  I2FP.F32.U32 R7, R7 ;  /* 0x0000000700077245 */ /* 0x000fe20000201000 */
[----:B------:R-:W-:Y:S01]  /*9510*/  HADD2.F32 R8, -RZ, R52.H1_H1 ;  /* 0x30000034ff087230 */ /* 0x000fe20000004100 */
        /* <DEDUP_REMOVED lines=20> */
.L_x_17308:
        /* <DEDUP_REMOVED lines=12> */
.L_x_17309:
        /* <DEDUP_REMOVED lines=43> */
.L_x_17307:
[----:B------:R-:W-:Y:S01]  /*99d0*/  I2FP.F32.U32 R7, R7 ;  /* 0x0000000700077245 */ /* 0x000fe20000201000 */
[----:B------:R-:W-:Y:S01]  /*99e0*/  HFMA2 R12, -RZ, RZ, 0, 1.1920928955078125e-07 ;  /* 0x00000002ff0c7431 */ /* 0x000fe200000001ff */
        /* <DEDUP_REMOVED lines=17> */
.L_x_17311:
        /* <DEDUP_REMOVED lines=12> */
.L_x_17312:
        /* <DEDUP_REMOVED lines=43> */
.L_x_17310:
[----:B------:R-:W-:Y:S01]  /*9e70*/  I2FP.F32.U32 R13, R8 ;  /* 0x00000008000d7245 */ /* 0x000fe20000201000 */
[----:B------:R-:W-:Y:S01]  /*9e80*/  HADD2.F32 R8, -RZ, R53.H0_H0 ;  /* 0x20000035ff087230 */ /* 0x000fe20000004100 */
        /* <DEDUP_REMOVED lines=20> */
.L_x_17314:
        /* <DEDUP_REMOVED lines=12> */
.L_x_17315:
        /* <DEDUP_REMOVED lines=43> */
.L_x_17313:
[----:B------:R-:W-:Y:S01]  /*a340*/  I2FP.F32.U32 R13, R8 ;  /* 0x00000008000d7245 */ /* 0x000fe20000201000 */
[----:B------:R-:W-:Y:S01]  /*a350*/  HADD2.F32 R8, -RZ, R9.H1_H1 ;  /* 0x30000009ff087230 */ /* 0x000fe20000004100 */
[----:B------:R-:W-:Y:S01]  /*a360*/  ISETP.NE.AND P2, PT, R14, 0x1, PT ;  /* 0x000000010e00780c */ /* 0x000fe20003f45270 */
[----:B------:R-:W-:Y:S01]  /*a370*/  IMAD.MOV.U32 R9, RZ, RZ, R4 ;  /* 0x000000ffff097224 */ /* 0x000fe200078e0004 */
[----:B------:R-:W-:Y:S01]  /*a380*/  LOP3.LUT R150, R150, 0xfffffffd, RZ, 0xc0, !PT ;  /* 0xfffffffd96967812 */ /* 0x000fe200078ec0ff */
[----:B------:R-:W-:Y:S01]  /*a390*/  FFMA.FTZ R13, R13, R148, 1.1641532182693481445e-10 ;  /* 0x2f0000000d0d7423 */ /* 0x000fe20000010094 */
[----:B------:R-:W-:-:S04]  /*a3a0*/  FMUL.FTZ R8, R8, UR5 ;  /* 0x0000000508087c20 */ /* 0x000fc80008410000 */
[----:B------:R-:W-:Y:S01]  /*a3b0*/  FSETP.LE.FTZ.AND P4, PT, R13, UR4, PT ;  /* 0x000000040d007c0b */ /* 0x000fe2000bf93000 */
[----:B------:R-:W-:-:S12]  /*a3c0*/  IMAD.MOV.U32 R13, RZ, RZ, 0x2 ;  /* 0x00000002ff0d7424 */ /* 0x000fd800078e00ff */
        /* <DEDUP_REMOVED lines=10> */
.L_x_17317:
        /* <DEDUP_REMOVED lines=12> */
.L_x_17318:
        /* <DEDUP_REMOVED lines=43> */
.L_x_17316:
[----:B------:R-:W-:Y:S01]  /*a7e0*/  I2FP.F32.U32 R9, R9 ;  /* 0x0000000900097245 */ /* 0x000fe20000201000 */
[----:B------:R-:W-:Y:S01]  /*a7f0*/  HADD2.F32 R12, -RZ, R53.H1_H1 ;  /* 0x30000035ff0c7230 */ /* 0x000fe20000004100 */
[----:B------:R-:W-:-:S03]  /*a800*/  FSEL R8, R8, RZ, P4 ;  /* 0x000000ff08087208 */ /* 0x000fc60002000000 */
[----:B------:R-:W-:Y:S01]  /*a810*/  FFMA.FTZ R9, R9, R148, 1.1641532182693481445e-10 ;  /* 0x2f00000009097423 */ /* 0x000fe20000010094 */
[----:B------:R-:W-:-:S04]  /*a820*/  FMUL.FTZ R12, R12, UR5 ;  /* 0x000000050c0c7c20 */ /* 0x000fc80008410000 */
        /* <DEDUP_REMOVED lines=17> */
.L_x_17320:
        /* <DEDUP_REMOVED lines=12> */
.L_x_17321:
        /* <DEDUP_REMOVED lines=43> */
.L_x_17319:
        /* <DEDUP_REMOVED lines=17> */
.L_x_17323:
        /* <DEDUP_REMOVED lines=12> */
.L_x_17324:
        /* <DEDUP_REMOVED lines=43> */
.L_x_17322:
[----:B------:R-:W-:Y:S01]  /*b130*/  I2FP.F32.U32 R9, R9 ;  /* 0x0000000900097245 */ /* 0x000fe20000201000 */
[----:B------:R-:W-:-:S04]  /*b140*/  HADD2.F32 R12, -RZ, R54.H0_H0 ;  /* 0x20000036ff0c7230 */ /* 0x000fc80000004100 */
[----:B------:R-:W-:Y:S01]  /*b150*/  FFMA.FTZ R9, R9, R148, 1.1641532182693481445e-10 ;  /* 0x2f00000009097423 */ /* 0x000fe20000010094 */
[----:B------:R-:W-:-:S04]  /*b160*/  FMUL.FTZ R12, R12, UR5 ;  /* 0x000000050c0c7c20 */ /* 0x000fc80008410000 */
        /* <DEDUP_REMOVED lines=18> */
.L_x_17326:
        /* <DEDUP_REMOVED lines=12> */
.L_x_17327:
        /* <DEDUP_REMOVED lines=43> */
.L_x_17325:
        /* <DEDUP_REMOVED lines=17> */
.L_x_17329:
        /* <DEDUP_REMOVED lines=12> */
.L_x_17330:
        /* <DEDUP_REMOVED lines=43> */
.L_x_17328:
        /* <DEDUP_REMOVED lines=22> */
.L_x_17332:
        /* <DEDUP_REMOVED lines=12> */
.L_x_17333:
        /* <DEDUP_REMOVED lines=43> */
.L_x_17331:
        /* <DEDUP_REMOVED lines=17> */
.L_x_17335:
        /* <DEDUP_REMOVED lines=12> */
.L_x_17336:
        /* <DEDUP_REMOVED lines=43> */
.L_x_17334:
        /* <DEDUP_REMOVED lines=22> */
.L_x_17338:
        /* <DEDUP_REMOVED lines=12> */
.L_x_17339:
        /* <DEDUP_REMOVED lines=43> */
.L_x_17337:
        /* <DEDUP_REMOVED lines=17> */
.L_x_17341:
        /* <DEDUP_REMOVED lines=14> */
.L_x_17342:
        /* <DEDUP_REMOVED lines=43> */
.L_x_17340:
        /* <DEDUP_REMOVED lines=11> */
.L_x_17294:
        /* <DEDUP_REMOVED lines=15> */
.L_x_17345:
        /* <DEDUP_REMOVED lines=12> */
.L_x_17346:
        /* <DEDUP_REMOVED lines=42> */
.L_x_17344:
[----:B------:R-:W-:Y:S01]  /*d240*/  I2FP.F32.U32 R13, R13 ;  /* 0x0000000d000d7245 */ /* 0x000fe20000201000 */
[----:B-----5:R-:W-:Y:S01]  /*d250*/  HADD2.F32 R18, -RZ, R8.H0_H0 ;  /* 0x20000008ff127230 */ /* 0x020fe20000004100 */
        /* <DEDUP_REMOVED lines=16> */
.L_x_17348:
        /* <DEDUP_REMOVED lines=12> */
.L_x_17349:
        /* <DEDUP_REMOVED lines=43> */
.L_x_17347:
        /* <DEDUP_REMOVED lines=18> */
.L_x_17351:
        /* <DEDUP_REMOVED lines=12> */
.L_x_17352:
        /* <DEDUP_REMOVED lines=43> */
.L_x_17350:
        /* <DEDUP_REMOVED lines=18> */
.L_x_17354:
        /* <DEDUP_REMOVED lines=12> */
.L_x_17355:
        /* <DEDUP_REMOVED lines=43> */
.L_x_17353:
        /* <DEDUP_REMOVED lines=18> */
.L_x_17357:
        /* <DEDUP_REMOVED lines=12> */
.L_x_17358:
        /* <DEDUP_REMOVED lines=43> */
.L_x_17356:
        /* <DEDUP_REMOVED lines=16> */
.L_x_17360:
        /* <DEDUP_REMOVED lines=12> */
.L_x_17361:
        /* <DEDUP_REMOVED lines=43> */
.L_x_17359:
        /* <DEDUP_REMOVED lines=16> */
.L_x_17363:
        /* <DEDUP_REMOVED lines=12> */
.L_x_17364:
        /* <DEDUP_REMOVED lines=43> */
.L_x_17362:
        /* <DEDUP_REMOVED lines=16> */
.L_x_17366:
        /* <DEDUP_REMOVED lines=12> */
.L_x_17367:
        /* <DEDUP_REMOVED lines=43> */
.L_x_17365:
        /* <DEDUP_REMOVED lines=14> */
[----:B------:R-:W-:Y:S01]  /*f2b0*/  FMUL.FTZ R21, R21, UR5 ;  /* 0x0000000515157c20 */ /* 0x000fe20008410000 */
        /* <DEDUP_REMOVED lines=22> */
.L_x_17343:
        /* <DEDUP_REMOVED lines=48> */
.L_x_17368:
[----:B------:R2:W5:Y:S04]  /*f720*/  @P1 LDG.E.128 R48, desc[UR8][R8.64] ;  /* 0x0000000808301981 */ /* 0x000568000c1e1d00 */
        /* <DEDUP_REMOVED lines=19> */
.L_x_17371:
        /* <DEDUP_REMOVED lines=12> */
.L_x_17372:
        /* <DEDUP_REMOVED lines=42> */
.L_x_17370:
        /* <DEDUP_REMOVED lines=19> */
.L_x_17374:
        /* <DEDUP_REMOVED lines=12> */
.L_x_17375:
        /* <DEDUP_REMOVED lines=43> */
.L_x_17373:
        /* <DEDUP_REMOVED lines=22> */
.L_x_17377:
        /* <DEDUP_REMOVED lines=12> */
.L_x_17378:
        /* <DEDUP_REMOVED lines=43> */
.L_x_17376:
        /* <DEDUP_REMOVED lines=19> */
.L_x_17380:
        /* <DEDUP_REMOVED lines=12> */
.L_x_17381:
        /* <DEDUP_REMOVED lines=43> */
.L_x_17379:
[----:B------:R-:W-:Y:S01]  /*109d0*/  I2FP.F32.U32 R7, R7 ;  /* 0x0000000700077245 */ /* 0x000fe20000201000 */
[----:B--2---:R-:W-:Y:S01]  /*109e0*/  HADD2.F32 R8, -RZ, R52.H1_H1 ;  /* 0x30000034ff087230 */ /* 0x004fe20000004100 */
        /* <DEDUP_REMOVED lines=20> */
.L_x_17383:
        /* <DEDUP_REMOVED lines=12> */
.L_x_17384:
        /* <DEDUP_REMOVED lines=43> */
.L_x_17382:
        /* <DEDUP_REMOVED lines=19> */
.L_x_17386:
        /* <DEDUP_REMOVED lines=12> */
.L_x_17387:
        /* <DEDUP_REMOVED lines=43> */
.L_x_17385:
        /* <DEDUP_REMOVED lines=22> */
.L_x_17389:
        /* <DEDUP_REMOVED lines=12> */
.L_x_17390:
        /* <DEDUP_REMOVED lines=43> */
.L_x_17388:
        /* <DEDUP_REMOVED lines=19> */
.L_x_17392:
        /* <DEDUP_REMOVED lines=12> */
.L_x_17393:
        /* <DEDUP_REMOVED lines=43> */
.L_x_17391:
[----:B------:R-:W-:Y:S01]  /*11cb0*/  I2FP.F32.U32 R9, R9 ;  /* 0x0000000900097245 */ /* 0x000fe20000201000 */
[----:B------:R-:W-:Y:S01]  /*11cc0*/  HADD2.F32 R12, -RZ, R53.H1_H1 ;  /* 0x30000035ff0c7230 */ /* 0x000fe20000004100 */
[----:B------:R-:W-:-:S03]  /*11cd0*/  FSEL R8, R8, RZ, P4 ;  /* 0x000000ff08087208 */ /* 0x000fc60002000000 */
[----:B------:R-:W-:Y:S01]  /*11ce0*/  FFMA.FTZ R9, R9, R148, 1.1641532182693481445e-10 ;  /* 0x2f00000009097423 */ /* 0x000fe20000010094 */
[----:B------:R-:W-:-:S04]  /*11cf0*/  FMUL.FTZ R12, R12, UR5 ;  /* 0x000000050c0c7c20 */ /* 0x000fc80008410000 */
[----:B------:R-:W-:Y:S01]  /*11d00*/  FSETP.GTU.FTZ.AND P2, PT, R9, UR4, PT ;  /* 0x0000000409007c0b */ /* 0x000fe2000bf5c000 */
[----:B------:R-:W-:-:S03]  /*11d10*/  IMAD.MOV.U32 R9, RZ, RZ, R4 ;  /* 0x000000ffff097224 */ /* 0x000fc600078e0004 */
        /* <DEDUP_REMOVED lines=15> */
.L_x_17395:
        /* <DEDUP_REMOVED lines=12> */
.L_x_17396:
        /* <DEDUP_REMOVED lines=43> */
.L_x_17394:
        /* <DEDUP_REMOVED lines=17> */
.L_x_17398:
        /* <DEDUP_REMOVED lines=12> */
.L_x_17399:
        /* <DEDUP_REMOVED lines=43> */
.L_x_17397:
        /* <DEDUP_REMOVED lines=22> */
.L_x_17401:
        /* <DEDUP_REMOVED lines=12> */
.L_x_17402:
        /* <DEDUP_REMOVED lines=43> */
.L_x_17400:
        /* <DEDUP_REMOVED lines=17> */
.L_x_17404:
        /* <DEDUP_REMOVED lines=12> */
.L_x_17405:
        /* <DEDUP_REMOVED lines=43> */
.L_x_17403:
        /* <DEDUP_REMOVED lines=22> */
.L_x_17407:
        /* <DEDUP_REMOVED lines=12> */
.L_x_17408:
        /* <DEDUP_REMOVED lines=43> */
.L_x_17406:
        /* <DEDUP_REMOVED lines=17> */
.L_x_17410:
        /* <DEDUP_REMOVED lines=12> */
.L_x_17411:
        /* <DEDUP_REMOVED lines=43> */
.L_x_17409:
[----:B------:R-:W-:Y:S01]  /*138a0*/  I2FP.F32.U32 R9, R8 ;  /* 0x0000000800097245 */ /* 0x000fe20000201000 */
[----:B------:R-:W-:-:S04]  /*138b0*/  HADD2.F32 R8, -RZ, R55.H0_H0 ;  /* 0x20000037ff087230 */ /* 0x000fc80000004100 */
[----:B------:R-:W-:Y:S01]  /*138c0*/  FFMA.FTZ R9, R9, R148, 1.1641532182693481445e-10 ;  /* 0x2f00000009097423 */ /* 0x000fe20000010094 */
[----:B------:R-:W-:-:S04]  /*138d0*/  FMUL.FTZ R8, R8, UR5 ;  /* 0x0000000508087c20 */ /* 0x000fc80008410000 */
[----:B------:R-:W-:Y:S02]  /*138e0*/  FSETP.GTU.FTZ.AND P5, PT, R9, UR4, PT ;  /* 0x0000000409007c0b */ /* 0x000fe4000bfbc000 */
[----:B------:R-:W-:Y:S02]  /*138f0*/  FSEL R9, R10, RZ, P4 ;  /* 0x000000ff0a097208 */ /* 0x000fe40002000000 */
        /* <DEDUP_REMOVED lines=16> */
.L_x_17413:
        /* <DEDUP_REMOVED lines=12> */
.L_x_17414:
        /* <DEDUP_REMOVED lines=43> */
.L_x_17412:
        /* <DEDUP_REMOVED lines=17> */
.L_x_17416:
        /* <DEDUP_REMOVED lines=14> */
.L_x_17417:
        /* <DEDUP_REMOVED lines=43> */
.L_x_17415:
        /* <DEDUP_REMOVED lines=11> */
.L_x_17369:
        /* <DEDUP_REMOVED lines=15> */
.L_x_17420:
        /* <DEDUP_REMOVED lines=12> */
.L_x_17421:
        /* <DEDUP_REMOVED lines=42> */
.L_x_17419:
        /* <DEDUP_REMOVED lines=18> */
.L_x_17423:
        /* <DEDUP_REMOVED lines=12> */
.L_x_17424:
[----:B--2---:R-:W-:Y:S01]  /*148f0*/  IMAD.WIDE.U32 R20, R147, -0x326172a9, RZ ;  /* 0xcd9e8d5793147825 */ /* 0x004fe200078e00ff */
        /* <DEDUP_REMOVED lines=42> */
.L_x_17422:
[----:B------:R-:W-:Y:S01]  /*14ba0*/  I2FP.F32.U32 R13, R13 ;  /* 0x0000000d000d7245 */ /* 0x000fe20000201000 */
[----:B------:R-:W-:Y:S01]  /*14bb0*/  IMAD.MOV.U32 R14, RZ, RZ, 0x2 ;  /* 0x00000002ff0e7424 */ /* 0x000fe200078e00ff */
[----:B------:R-:W-:Y:S02]  /*14bc0*/  ISETP.NE.AND P2, PT, R15, 0x1, PT ;  /* 0x000000010f00780c */ /* 0x000fe40003f45270 */
[----:B------:R-:W-:Y:S01]  /*14bd0*/  LOP3.LUT R150, R150, 0xfffffff7, RZ, 0xc0, !PT ;  /* 0xfffffff796967812 */ /* 0x000fe200078ec0ff */
[----:B------:R-:W-:-:S05]  /*14be0*/  FFMA.FTZ R13, R13, R148, 1.1641532182693481445e-10 ;  /* 0x2f0000000d0d7423 */ /* 0x000fca0000010094 */
[----:B------:R-:W-:Y:S01]  /*14bf0*/  FSETP.LE.FTZ.AND P3, PT, R13, UR4, PT ;  /* 0x000000040d007c0b */ /* 0x000fe2000bf73000 */
[----:B------:R-:W-:Y:S02]  /*14c00*/  HADD2.F32 R13, -RZ, R8.H1_H1 ;  /* 0x30000008ff0d7230 */ /* 0x000fe40000004100 */
        /* <DEDUP_REMOVED lines=11> */
.L_x_17426:
        /* <DEDUP_REMOVED lines=12> */
.L_x_17427:
        /* <DEDUP_REMOVED lines=43> */
.L_x_17425:
        /* <DEDUP_REMOVED lines=18> */
.L_x_17429:
        /* <DEDUP_REMOVED lines=12> */
.L_x_17430:
        /* <DEDUP_REMOVED lines=43> */
.L_x_17428:
        /* <DEDUP_REMOVED lines=18> */
.L_x_17432:
        /* <DEDUP_REMOVED lines=12> */
.L_x_17433:
        /* <DEDUP_REMOVED lines=43> */
.L_x_17431:
[----:B------:R-:W-:Y:S01]  /*15950*/  ISETP.NE.AND P3, PT, R14, 0x1, PT ;  /* 0x000000010e00780c */ /* 0x000fe20003f65270 */
[----:B------:R-:W-:Y:S01]  /*15960*/  HADD2.F32 R22, -RZ, R10.H0_H0 ;  /* 0x2000000aff167230 */ /* 0x000fe20000004100 */
        /* <DEDUP_REMOVED lines=14> */
.L_x_17435:
        /* <DEDUP_REMOVED lines=12> */
.L_x_17436:
        /* <DEDUP_REMOVED lines=43> */
.L_x_17434:
        /* <DEDUP_REMOVED lines=16> */
.L_x_17438:
        /* <DEDUP_REMOVED lines=12> */
.L_x_17439:
        /* <DEDUP_REMOVED lines=43> */
.L_x_17437:
        /* <DEDUP_REMOVED lines=16> */
.L_x_17441:
        /* <DEDUP_REMOVED lines=12> */
.L_x_17442:
        /* <DEDUP_REMOVED lines=43> */
.L_x_17440:
[----:B------:R-:W-:Y:S01]  /*166a0*/  HADD2.F32 R14, -RZ, R11.H1_H1 ;  /* 0x3000000bff0e7230 */ /* 0x000fe20000004100 */
[----:B------:R-:W-:Y:S01]  /*166b0*/  P2R R15, PR, RZ, 0x2 ;  /* 0x00000002ff0f7803 */ /* 0x000fe20000000000 */
[----:B------:R-:W-:Y:S01]  /*166c0*/  FMUL.FTZ R12, R12, UR5 ;  /* 0x000000050c0c7c20 */ /* 0x000fe20008410000 */
[----:B------:R-:W-:Y:S01]  /*166d0*/  I2FP.F32.U32 R11, R16 ;  /* 0x00000010000b7245 */ /* 0x000fe20000201000 */
        /* <DEDUP_REMOVED lines=33> */
.L_x_17418:
        /* <DEDUP_REMOVED lines=48> */
.L_x_17443:
        /* <DEDUP_REMOVED lines=20> */
.L_x_17446:
        /* <DEDUP_REMOVED lines=12> */
.L_x_17447:
        /* <DEDUP_REMOVED lines=43> */
.L_x_17445:
        /* <DEDUP_REMOVED lines=19> */
.L_x_17449:
        /* <DEDUP_REMOVED lines=12> */
.L_x_17450:
        /* <DEDUP_REMOVED lines=43> */
.L_x_17448:
        /* <DEDUP_REMOVED lines=22> */
.L_x_17452:
        /* <DEDUP_REMOVED lines=12> */
.L_x_17453:
        /* <DEDUP_REMOVED lines=43> */
.L_x_17451:
        /* <DEDUP_REMOVED lines=19> */
.L_x_17455:
        /* <DEDUP_REMOVED lines=12> */
.L_x_17456:
        /* <DEDUP_REMOVED lines=43> */
.L_x_17454:
        /* <DEDUP_REMOVED lines=22> */
.L_x_17458:
        /* <DEDUP_REMOVED lines=12> */
.L_x_17459:
        /* <DEDUP_REMOVED lines=43> */
.L_x_17457:
        /* <DEDUP_REMOVED lines=19> */
.L_x_17461:
        /* <DEDUP_REMOVED lines=12> */
.L_x_17462:
        /* <DEDUP_REMOVED lines=43> */
.L_x_17460:
        /* <DEDUP_REMOVED lines=22> */
.L_x_17464:
        /* <DEDUP_REMOVED lines=12> */
.L_x_17465:
        /* <DEDUP_REMOVED lines=43> */
.L_x_17463:
[----:B------:R-:W-:Y:S01]  /*18cf0*/  I2FP.F32.U32 R13, R8 ;  /* 0x00000008000d7245 */ /* 0x000fe20000201000 */
[----:B------:R-:W-:Y:S01]  /*18d00*/  HADD2.F32 R19, -RZ, R9.H1_H1 ;  /* 0x30000009ff137230 */ /* 0x000fe20000004100 */
        /* <DEDUP_REMOVED lines=17> */
.L_x_17467:
        /* <DEDUP_REMOVED lines=12> */
.L_x_17468:
        /* <DEDUP_REMOVED lines=43> */
.L_x_17466:
[----:B------:R-:W-:Y:S01]  /*19190*/  I2FP.F32.U32 R9, R9 ;  /* 0x0000000900097245 */ /* 0x000fe20000201000 */
[----:B------:R-:W-:-:S04]  /*191a0*/  HADD2.F32 R8, -RZ, R53.H1_H1 ;  /* 0x30000035ff087230 */ /* 0x000fc80000004100 */
        /* <DEDUP_REMOVED lines=20> */
.L_x_17470:
        /* <DEDUP_REMOVED lines=12> */
.L_x_17471:
        /* <DEDUP_REMOVED lines=43> */
.L_x_17469:
[----:B------:R-:W-:Y:S01]  /*19660*/  ISETP.NE.AND P3, PT, R8, 0x1, PT ;  /* 0x000000010800780c */ /* 0x000fe20003f65270 */
[----:B------:R-:W-:Y:S01]  /*19670*/  HADD2.F32 R141, -RZ, R10.H0_H0 ;  /* 0x2000000aff8d7230 */ /* 0x000fe20000004100 */
        /* <DEDUP_REMOVED lines=15> */
.L_x_17473:
        /* <DEDUP_REMOVED lines=12> */
.L_x_17474:
        /* <DEDUP_REMOVED lines=43> */
.L_x_17472:
[----:B------:R-:W-:Y:S01]  /*19ae0*/  I2FP.F32.U32 R9, R9 ;  /* 0x0000000900097245 */ /* 0x000fe20000201000 */
[----:B------:R-:W-:Y:S01]  /*19af0*/  HADD2.F32 R8, -RZ, R54.H0_H0 ;  /* 0x20000036ff087230 */ /* 0x000fe20000004100 */
        /* <DEDUP_REMOVED lines=21> */
.L_x_17476:
        /* <DEDUP_REMOVED lines=12> */
.L_x_17477:
        /* <DEDUP_REMOVED lines=43> */
.L_x_17475:
        /* <DEDUP_REMOVED lines=17> */
.L_x_17479:
        /* <DEDUP_REMOVED lines=12> */
.L_x_17480:
        /* <DEDUP_REMOVED lines=42> */
[----:B------:R-:W-:-:S07]  /*1a430*/  LOP3.LUT R0, R14, UR23, R9, 0x96, !PT ;  /* 0x000000170e007c12 */ /* 0x000fce000f8e9609 */
.L_x_17478:
        /* <DEDUP_REMOVED lines=22> */
.L_x_17482:
        /* <DEDUP_REMOVED lines=12> */
.L_x_17483:
        /* <DEDUP_REMOVED lines=43> */
.L_x_17481:
        /* <DEDUP_REMOVED lines=17> */
.L_x_17485:
        /* <DEDUP_REMOVED lines=12> */
.L_x_17486:
        /* <DEDUP_REMOVED lines=43> */
.L_x_17484:
[----:B------:R-:W-:Y:S01]  /*1ad90*/  I2FP.F32.U32 R9, R14 ;  /* 0x0000000e00097245 */ /* 0x000fe20000201000 */
[----:B------:R-:W-:-:S04]  /*1ada0*/  HADD2.F32 R8, -RZ, R55.H0_H0 ;  /* 0x20000037ff087230 */ /* 0x000fc80000004100 */
        /* <DEDUP_REMOVED lines=20> */
.L_x_17488:
        /* <DEDUP_REMOVED lines=12> */
.L_x_17489:
        /* <DEDUP_REMOVED lines=42> */
[----:B------:R-:W-:-:S07]  /*1b250*/  IMAD.MOV.U32 R8, RZ, RZ, RZ ;  /* 0x000000ffff087224 */ /* 0x000fce00078e00ff */
.L_x_17487:
        /* <DEDUP_REMOVED lines=17> */
.L_x_17491:
        /* <DEDUP_REMOVED lines=14> */
.L_x_17492:
        /* <DEDUP_REMOVED lines=43> */
.L_x_17490:
        /* <DEDUP_REMOVED lines=11> */
.L_x_17444:
        /* <DEDUP_REMOVED lines=15> */
.L_x_17495:
        /* <DEDUP_REMOVED lines=12> */
.L_x_17496:
        /* <DEDUP_REMOVED lines=40> */
[----:B------:R-:W-:Y:S01]  /*1bbe0*/  LOP3.LUT R0, R14, UR23, R13, 0x96, !PT ;  /* 0x000000170e007c12 */ /* 0x000fe2000f8e960d */
[----:B------:R-:W-:Y:S02]  /*1bbf0*/  HFMA2 R14, -RZ, RZ, 0, 0 ;  /* 0x00000000ff0e7431 */ /* 0x000fe400000001ff */
[----:B------:R-:W-:-:S07]  /*1bc00*/  IMAD.MOV.U32 R12, RZ, RZ, R138 ;  /* 0x000000ffff0c7224 */ /* 0x000fce00078e008a */
.L_x_17494:
[----:B------:R-:W-:Y:S01]  /*1bc10*/  I2FP.F32.U32 R13, R12 ;  /* 0x0000000c000d7245 */ /* 0x000fe20000201000 */
[----:B--2--5:R-:W-:Y:S01]  /*1bc20*/  HADD2.F32 R16, -RZ, R8.H0_H0 ;  /* 0x20000008ff107230 */ /* 0x024fe20000004100 */
        /* <DEDUP_REMOVED lines=16> */
.L_x_17498:
        /* <DEDUP_REMOVED lines=12> */
.L_x_17499:
        /* <DEDUP_REMOVED lines=43> */
.L_x_17497:
        /* <DEDUP_REMOVED lines=18> */
.L_x_17501:
        /* <DEDUP_REMOVED lines=12> */
.L_x_17502:
        /* <DEDUP_REMOVED lines=43> */
.L_x_17500:
[----:B------:R-:W-:Y:S01]  /*1c530*/  I2FP.F32.U32 R13, R8 ;  /* 0x00000008000d7245 */ /* 0x000fe20000201000 */
[----:B------:R-:W-:Y:S01]  /*1c540*/  HADD2.F32 R17, -RZ, R9.H0_H0 ;  /* 0x20000009ff117230 */ /* 0x000fe20000004100 */
        /* <DEDUP_REMOVED lines=16> */
.L_x_17504:
        /* <DEDUP_REMOVED lines=12> */
.L_x_17505:
        /* <DEDUP_REMOVED lines=43> */
.L_x_17503:
        /* <DEDUP_REMOVED lines=18> */
.L_x_17507:
        /* <DEDUP_REMOVED lines=12> */
.L_x_17508:
        /* <DEDUP_REMOVED lines=43> */
.L_x_17506:
        /* <DEDUP_REMOVED lines=16> */
.L_x_17510:
        /* <DEDUP_REMOVED lines=12> */
.L_x_17511:
        /* <DEDUP_REMOVED lines=43> */
.L_x_17509:
        /* <DEDUP_REMOVED lines=16> */
.L_x_17513:
        /* <DEDUP_REMOVED lines=12> */
.L_x_17514:
        /* <DEDUP_REMOVED lines=43> */
.L_x_17512:
        /* <DEDUP_REMOVED lines=16> */
.L_x_17516:
        /* <DEDUP_REMOVED lines=12> */
.L_x_17517:
        /* <DEDUP_REMOVED lines=43> */
.L_x_17515:
[----:B------:R-:W-:Y:S01]  /*1dba0*/  HADD2.F32 R13, -RZ, R11.H1_H1 ;  /* 0x3000000bff0d7230 */ /* 0x000fe20000004100 */
[----:B------:R-:W-:Y:S01]  /*1dbb0*/  P2R R15, PR, RZ, 0x2 ;  /* 0x00000002ff0f7803 */ /* 0x000fe20000000000 */
[----:B------:R-:W-:Y:S01]  /*1dbc0*/  FMUL.FTZ R16, R16, UR5 ;  /* 0x0000000510107c20 */ /* 0x000fe20008410000 */
[----:B------:R-:W-:Y:S01]  /*1dbd0*/  I2FP.F32.U32 R11, R12 ;  /* 0x0000000c000b7245 */ /* 0x000fe20000201000 */
[----:B------:R-:W-:Y:S01]  /*1dbe0*/  FMUL.FTZ R18, R18, UR5 ;  /* 0x0000000512127c20 */ /* 0x000fe20008410000 */
[C---:B------:R-:W-:Y:S01]  /*1dbf0*/  LOP3.LUT P1, RZ, R150.reuse, 0x10, RZ, 0xc0, !PT ;  /* 0x0000001096ff7812 */ /* 0x040fe2000782c0ff */
[----:B------:R-:W-:Y:S01]  /*1dc00*/  FMUL.FTZ R8, R17, UR5 ;  /* 0x0000000511087c20 */ /* 0x000fe20008410000 */
[----:B------:R-:W-:Y:S01]  /*1dc10*/  P2R R9, PR, RZ, 0x1 ;  /* 0x00000001ff097803 */ /* 0x000fe20000000000 */
[----:B------:R-:W-:Y:S01]  /*1dc20*/  FFMA.FTZ R11, R11, R148, 1.1641532182693481445e-10 ;  /* 0x2f0000000b0b7423 */ /* 0x000fe20000010094 */
[C---:B------:R-:W-:Y:S01]  /*1dc30*/  LOP3.LUT P0, RZ, R150.reuse, 0x8, RZ, 0xc0, !PT ;  /* 0x0000000896ff7812 */ /* 0x040fe2000780c0ff */
[----:B------:R-:W-:Y:S01]  /*1dc40*/  FMUL.FTZ R19, R19, UR5 ;  /* 0x0000000513137c20 */ /* 0x000fe20008410000 */
        /* <DEDUP_REMOVED lines=26> */
.L_x_17493:
        /* <DEDUP_REMOVED lines=42> */
.L_x_17518:
        /* <DEDUP_REMOVED lines=26> */
.L_x_17521:
        /* <DEDUP_REMOVED lines=12> */
.L_x_17522:
        /* <DEDUP_REMOVED lines=42> */
.L_x_17520:
[----:B------:R-:W-:Y:S01]  /*1e590*/  I2FP.F32.U32 R5, R5 ;  /* 0x0000000500057245 */ /* 0x000fe20000201000 */
[----:B0----5:R-:W-:Y:S01]  /*1e5a0*/  HADD2.F32 R10, -RZ, R136.H0_H0 ;  /* 0x20000088ff0a7230 */ /* 0x021fe20000004100 */
        /* <DEDUP_REMOVED lines=17> */
.L_x_17524:
        /* <DEDUP_REMOVED lines=12> */
.L_x_17525:
        /* <DEDUP_REMOVED lines=38> */
[----:B------:R-:W-:-:S04]  /*1e9e0*/  IMAD.WIDE.U32 R6, R7, -0x2daee0ad, RZ ;  /* 0xd2511f5307067825 */ /* 0x000fc800078e00ff */
[----:B------:R-:W-:Y:S01]  /*1e9f0*/  IMAD.MOV.U32 R5, RZ, RZ, R151 ;  /* 0x000000ffff057224 */ /* 0x000fe200078e0097 */
[----:B------:R-:W-:Y:S01]  /*1ea00*/  LOP3.LUT R0, R8, UR23, R7, 0x96, !PT ;  /* 0x0000001708007c12 */ /* 0x000fe2000f8e9607 */
[----:B------:R-:W-:-:S07]  /*1ea10*/  IMAD.MOV.U32 R151, RZ, RZ, R6 ;  /* 0x000000ffff977224 */ /* 0x000fce00078e0006 */
.L_x_17523:
[----:B------:R-:W-:Y:S01]  /*1ea20*/  I2FP.F32.U32 R5, R5 ;  /* 0x0000000500057245 */ /* 0x000fe20000201000 */
[----:B------:R-:W-:Y:S02]  /*1ea30*/  HADD2.F32 R6, -RZ, R52.H0_H0 ;  /* 0x20000034ff067230 */ /* 0x000fe40000004100 */
[----:B------:R-:W-:Y:S02]  /*1ea40*/  IMAD.MOV.U32 R7, RZ, RZ, R4 ;  /* 0x000000ffff077224 */ /* 0x000fe400078e0004 */
[----:B------:R-:W-:Y:S01]  /*1ea50*/  FFMA.FTZ R5, R5, R148, 1.1641532182693481445e-10 ;  /* 0x2f00000005057423 */ /* 0x000fe20000010094 */
[----:B------:R-:W-:-:S04]  /*1ea60*/  FMUL.FTZ R6, R6, UR5 ;  /* 0x0000000506067c20 */ /* 0x000fc80008410000 */
[----:B------:R-:W-:Y:S02]  /*1ea70*/  FSETP.GTU.FTZ.AND P2, PT, R5, UR4, PT ;  /* 0x0000000405007c0b */ /* 0x000fe4000bf5c000 */
[----:B------:R-:W-:Y:S02]  /*1ea80*/  FSEL R5, R10, RZ, P4 ;  /* 0x000000ff0a057208 */ /* 0x000fe40002000000 */
[----:B------:R-:W-:Y:S01]  /*1ea90*/  FSEL R8, R6, RZ, !P2 ;  /* 0x000000ff06087208 */ /* 0x000fe20005000000 */
[----:B------:R-:W-:-:S04]  /*1eaa0*/  IMAD.MOV.U32 R6, RZ, RZ, 0x2 ;  /* 0x00000002ff067424 */ /* 0x000fc800078e00ff */
        /* <DEDUP_REMOVED lines=13> */
.L_x_17527:
        /* <DEDUP_REMOVED lines=12> */
.L_x_17528:
        /* <DEDUP_REMOVED lines=43> */
.L_x_17526:
        /* <DEDUP_REMOVED lines=19> */
.L_x_17530:
        /* <DEDUP_REMOVED lines=12> */
.L_x_17531:
        /* <DEDUP_REMOVED lines=43> */
.L_x_17529:
[----:B------:R-:W-:Y:S01]  /*1f390*/  I2FP.F32.U32 R7, R7 ;  /* 0x0000000700077245 */ /* 0x000fe20000201000 */
[----:B------:R-:W-:Y:S02]  /*1f3a0*/  HADD2.F32 R6, -RZ, R52.H1_H1 ;  /* 0x30000034ff067230 */ /* 0x000fe40000004100 */
[----:B------:R-:W-:Y:S02]  /*1f3b0*/  IMAD.MOV.U32 R136, RZ, RZ, 0x2 ;  /* 0x00000002ff887424 */ /* 0x000fe400078e00ff */
[----:B------:R-:W-:-:S05]  /*1f3c0*/  FFMA.FTZ R7, R7, R148, 1.1641532182693481445e-10 ;  /* 0x2f00000007077423 */ /* 0x000fca0000010094 */
[----:B------:R-:W-:Y:S01]  /*1f3d0*/  FSETP.GTU.FTZ.AND P2, PT, R7, UR4, PT ;  /* 0x0000000407007c0b */ /* 0x000fe2000bf5c000 */
[----:B------:R-:W-:Y:S01]  /*1f3e0*/  FMUL.FTZ R7, R6, UR5 ;  /* 0x0000000506077c20 */ /* 0x000fe20008410000 */
[----:B------:R-:W-:-:S04]  /*1f3f0*/  FSEL R6, R9, RZ, P4 ;  /* 0x000000ff09067208 */ /* 0x000fc80002000000 */
[----:B------:R-:W-:Y:S02]  /*1f400*/  FSEL R9, R7, RZ, !P2 ;  /* 0x000000ff07097208 */ /* 0x000fe40005000000 */
[----:B------:R-:W-:-:S03]  /*1f410*/  MOV R7, R4 ;  /* 0x0000000400077202 */ /* 0x000fc60000000f00 */
        /* <DEDUP_REMOVED lines=13> */
.L_x_17533:
        /* <DEDUP_REMOVED lines=12> */
.L_x_17534:
        /* <DEDUP_REMOVED lines=42> */
[----:B------:R-:W-:-:S07]  /*1f850*/  LOP3.LUT R0, R140, UR23, R11, 0x96, !PT ;  /* 0x000000178c007c12 */ /* 0x000fce000f8e960b */
.L_x_17532:
        /* <DEDUP_REMOVED lines=19> */
.L_x_17536:
        /* <DEDUP_REMOVED lines=12> */
.L_x_17537:
        /* <DEDUP_REMOVED lines=43> */
.L_x_17535:
        /* <DEDUP_REMOVED lines=22> */
.L_x_17539:
        /* <DEDUP_REMOVED lines=12> */
.L_x_17540:
        /* <DEDUP_REMOVED lines=43> */
.L_x_17538:
[----:B------:R-:W-:Y:S01]  /*201d0*/  I2FP.F32.U32 R11, R11 ;  /* 0x0000000b000b7245 */ /* 0x000fe20000201000 */
[----:B------:R-:W-:Y:S01]  /*201e0*/  IMAD.MOV.U32 R141, RZ, RZ, 0x2 ;  /* 0x00000002ff8d7424 */ /* 0x000fe200078e00ff */
[----:B------:R-:W-:Y:S02]  /*201f0*/  ISETP.NE.AND P2, PT, R136, 0x1, PT ;  /* 0x000000018800780c */ /* 0x000fe40003f45270 */
[----:B------:R-:W-:Y:S01]  /*20200*/  LOP3.LUT R150, R150, 0xfffffffd, RZ, 0xc0, !PT ;  /* 0xfffffffd96967812 */ /* 0x000fe200078ec0ff */
[----:B------:R-:W-:-:S05]  /*20210*/  FFMA.FTZ R11, R11, R148, 1.1641532182693481445e-10 ;  /* 0x2f0000000b0b7423 */ /* 0x000fca0000010094 */
[----:B------:R-:W-:Y:S01]  /*20220*/  FSETP.LE.FTZ.AND P4, PT, R11, UR4, PT ;  /* 0x000000040b007c0b */ /* 0x000fe2000bf93000 */
[----:B------:R-:W-:Y:S01]  /*20230*/  HADD2.F32 R11, -RZ, R137.H1_H1 ;  /* 0x30000089ff0b7230 */ /* 0x000fe20000004100 */
[----:B------:R-:W-:-:S04]  /*20240*/  MOV R137, R4 ;  /* 0x0000000400897202 */ /* 0x000fc80000000f00 */
        /* <DEDUP_REMOVED lines=11> */
.L_x_17542:
        /* <DEDUP_REMOVED lines=12> */
.L_x_17543:
        /* <DEDUP_REMOVED lines=43> */
.L_x_17541:
[----:B------:R-:W-:Y:S01]  /*20670*/  I2FP.F32.U32 R137, R137 ;  /* 0x0000008900897245 */ /* 0x000fe20000201000 */
[----:B------:R-:W-:-:S04]  /*20680*/  HADD2.F32 R136, -RZ, R53.H1_H1 ;  /* 0x30000035ff887230 */ /* 0x000fc80000004100 */
[----:B------:R-:W-:-:S05]  /*20690*/  FFMA.FTZ R137, R137, R148, 1.1641532182693481445e-10 ;  /* 0x2f00000089897423 */ /* 0x000fca0000010094 */
[----:B------:R-:W-:Y:S01]  /*206a0*/  FSETP.GTU.FTZ.AND P2, PT, R137, UR4, PT ;  /* 0x0000000489007c0b */ /* 0x000fe2000bf5c000 */
[----:B------:R-:W-:Y:S01]  /*206b0*/  FMUL.FTZ R137, R136, UR5 ;  /* 0x0000000588897c20 */ /* 0x000fe20008410000 */
[----:B------:R-:W-:Y:S02]  /*206c0*/  FSEL R136, R11, RZ, P4 ;  /* 0x000000ff0b887208 */ /* 0x000fe40002000000 */
[----:B------:R-:W-:Y:S02]  /*206d0*/  SEL R140, RZ, 0x1, P2 ;  /* 0x00000001ff8c7807 */ /* 0x000fe40001000000 */
[----:B------:R-:W-:Y:S01]  /*206e0*/  FSEL R11, R137, RZ, !P2 ;  /* 0x000000ff890b7208 */ /* 0x000fe20005000000 */
[----:B------:R-:W-:Y:S01]  /*206f0*/  IMAD.MOV.U32 R137, RZ, RZ, R4 ;  /* 0x000000ffff897224 */ /* 0x000fe200078e0004 */
        /* <DEDUP_REMOVED lines=13> */
.L_x_17545:
        /* <DEDUP_REMOVED lines=12> */
.L_x_17546:
        /* <DEDUP_REMOVED lines=43> */
.L_x_17544:
        /* <DEDUP_REMOVED lines=17> */
.L_x_17548:
        /* <DEDUP_REMOVED lines=12> */
.L_x_17549:
        /* <DEDUP_REMOVED lines=43> */
.L_x_17547:
        /* <DEDUP_REMOVED lines=23> */
.L_x_17551:
        /* <DEDUP_REMOVED lines=12> */
.L_x_17552:
        /* <DEDUP_REMOVED lines=43> */
.L_x_17550:
        /* <DEDUP_REMOVED lines=17> */
.L_x_17554:
        /* <DEDUP_REMOVED lines=12> */
.L_x_17555:
        /* <DEDUP_REMOVED lines=43> */
.L_x_17553:
        /* <DEDUP_REMOVED lines=22> */
.L_x_17557:
        /* <DEDUP_REMOVED lines=12> */
.L_x_17558:
        /* <DEDUP_REMOVED lines=43> */
.L_x_17556:
        /* <DEDUP_REMOVED lines=17> */
.L_x_17560:
        /* <DEDUP_REMOVED lines=12> */
.L_x_17561:
        /* <DEDUP_REMOVED lines=43> */
.L_x_17559:
        /* <DEDUP_REMOVED lines=22> */
.L_x_17563:
        /* <DEDUP_REMOVED lines=12> */
.L_x_17564:
        /* <DEDUP_REMOVED lines=38> */
[----:B------:R-:W-:Y:S02]  /*226f0*/  LOP3.LUT R0, R168, UR23, R165, 0x96, !PT ;  /* 0x00000017a8007c12 */ /* 0x000fe4000f8e96a5 */
[----:B------:R-:W-:Y:S01]  /*22700*/  MOV R151, R164 ;  /* 0x000000a400977202 */ /* 0x000fe20000000f00 */
[----:B------:R-:W-:-:S04]  /*22710*/  IMAD.WIDE.U32 R164, R2, -0x326172a9, RZ ;  /* 0xcd9e8d5702a47825 */ /* 0x000fc800078e00ff */
[----:B------:R-:W-:Y:S01]  /*22720*/  IMAD.MOV.U32 R4, RZ, RZ, R164 ;  /* 0x000000ffff047224 */ /* 0x000fe200078e00a4 */
[----:B------:R-:W-:-:S07]  /*22730*/  LOP3.LUT R2, R166, UR33, R165, 0x96, !PT ;  /* 0x00000021a6027c12 */ /* 0x000fce000f8e96a5 */
.L_x_17562:
        /* <DEDUP_REMOVED lines=17> */
.L_x_17566:
        /* <DEDUP_REMOVED lines=14> */
.L_x_17567:
        /* <DEDUP_REMOVED lines=43> */
.L_x_17565:
[----:B------:R-:W-:Y:S02]  /*22be0*/  I2FP.F32.U32 R139, R139 ;  /* 0x0000008b008b7245 */ /* 0x000fe40000201000 */
[----:B------:R-:W-:-:S03]  /*22bf0*/  FSEL R144, R144, RZ, P5 ;  /* 0x000000ff90907208 */ /* 0x000fc60002800000 */
[----:B------:R-:W-:Y:S01]  /*22c00*/  FFMA.FTZ R139, R139, R148, 1.1641532182693481445e-10 ;  /* 0x2f0000008b8b7423 */ /* 0x000fe20000010094 */
[----:B------:R-:W-:-:S04]  /*22c10*/  HADD2.F32 R148, -RZ, R55.H1_H1 ;  /* 0x30000037ff947230 */ /* 0x000fc80000004100 */
[----:B------:R-:W-:Y:S01]  /*22c20*/  FSETP.GTU.FTZ.AND P6, PT, R139, UR4, PT ;  /* 0x000000048b007c0b */ /* 0x000fe2000bfdc000 */
[----:B------:R-:W-:-:S05]  /*22c30*/  FMUL.FTZ R148, R148, UR5 ;  /* 0x0000000594947c20 */ /* 0x000fca0008410000 */
[----:B------:R-:W-:Y:S02]  /*22c40*/  FSEL R139, R148, RZ, !P6 ;  /* 0x000000ff948b7208 */ /* 0x000fe40007000000 */
[----:B------:R-:W-:-:S03]  /*22c50*/  SEL R148, RZ, 0x1, P6 ;  /* 0x00000001ff947807 */ /* 0x000fc60003000000 */
[--C-:B------:R-:W-:Y:S01]  /*22c60*/  FADD.FTZ R139, R139, R144.reuse ;  /* 0x000000908b8b7221 */ /* 0x100fe20000010000 */
[----:B------:R-:W-:-:S03]  /*22c70*/  PRMT R144, R148, 0x7610, R144 ;  /* 0x0000761094907816 */ /* 0x000fc60000000090 */
[----:B------:R-:W-:Y:S01]  /*22c80*/  @P1 FADD.FTZ R139, R47, R139 ;  /* 0x0000008b2f8b1221 */ /* 0x000fe20000010000 */
[----:B------:R-:W-:Y:S06]  /*22c90*/  BRA `(.L_x_17568) ;  /* 0x0000002400907947 */ /* 0x000fec0003800000 */
.L_x_17519:
        /* <DEDUP_REMOVED lines=15> */
.L_x_17570:
        /* <DEDUP_REMOVED lines=12> */
.L_x_17571:
        /* <DEDUP_REMOVED lines=41> */
[----:B------:R-:W-:Y:S01]  /*230e0*/  IMAD.MOV.U32 R10, RZ, RZ, RZ ;  /* 0x000000ffff0a7224 */ /* 0x000fe200078e00ff */
[----:B------:R-:W-:-:S07]  /*230f0*/  MOV R8, R149 ;  /* 0x0000009500087202 */ /* 0x000fce0000000f00 */
.L_x_17569:
        /* <DEDUP_REMOVED lines=18> */
.L_x_17573:
        /* <DEDUP_REMOVED lines=12> */
.L_x_17574:
        /* <DEDUP_REMOVED lines=43> */
.L_x_17572:
        /* <DEDUP_REMOVED lines=18> */
.L_x_17576:
        /* <DEDUP_REMOVED lines=12> */
.L_x_17577:
        /* <DEDUP_REMOVED lines=43> */
.L_x_17575:
        /* <DEDUP_REMOVED lines=18> */
.L_x_17579:
        /* <DEDUP_REMOVED lines=12> */
.L_x_17580:
        /* <DEDUP_REMOVED lines=43> */
.L_x_17578:
        /* <DEDUP_REMOVED lines=18> */
.L_x_17582:
        /* <DEDUP_REMOVED lines=12> */
.L_x_17583:
        /* <DEDUP_REMOVED lines=43> */
.L_x_17581:
        /* <DEDUP_REMOVED lines=16> */
.L_x_17585:
        /* <DEDUP_REMOVED lines=12> */
.L_x_17586:
        /* <DEDUP_REMOVED lines=43> */
.L_x_17584:
        /* <DEDUP_REMOVED lines=16> */
.L_x_17588:
        /* <DEDUP_REMOVED lines=12> */
.L_x_17589:
        /* <DEDUP_REMOVED lines=43> */
.L_x_17587:
        /* <DEDUP_REMOVED lines=16> */
.L_x_17591:
        /* <DEDUP_REMOVED lines=12> */
.L_x_17592:
        /* <DEDUP_REMOVED lines=43> */
.L_x_17590:
        /* <DEDUP_REMOVED lines=37> */
.L_x_17568:
        /* <DEDUP_REMOVED lines=42> */
.L_x_17593:
        /* <DEDUP_REMOVED lines=152> */
.L_x_17595:
[----:B------:R-:W-:Y:S05]  /*25f00*/  BSYNC.RECONVERGENT B0 ;  /* 0x0000000000007941 */ /* 0x000fea0003800200 */
.L_x_17594:
        /* <DEDUP_REMOVED lines=14> */
.L_x_17597:
[----:B------:R-:W-:Y:S05]  /*25ff0*/  BSYNC.RECONVERGENT B0 ;  /* 0x0000000000007941 */ /* 0x000fea0003800200 */
.L_x_17596:
        /* <DEDUP_REMOVED lines=24> */
[-C--:B------:R-:W-:Y:S02]  /*26180*/  IADD3 R164, PT, PT, R159, R166.reuse, RZ ;  /* 0x000000a69fa47210 */ /* 0x080fe40007ffe0ff */
[----:B------:R-:W-:Y:S01]  /*26190*/  I2FP.F32.S32 R166, R166 ;  /* 0x000000a600a67245 */ /* 0x000fe20000201400 */
[----:B------:R-:W0:Y:S01]  /*261a0*/  SHFL.DOWN PT, R165, R160, 0x1, 0x1f ;  /* 0x08201f00a0a57f89 */ /* 0x000e2200000e0000 */
[----:B------:R-:W-:-:S03]  /*261b0*/  I2FP.F32.S32 R164, R164 ;  /* 0x000000a400a47245 */ /* 0x000fc60000201400 */
[----:B------:R-:W1:Y:S03]  /*261c0*/  SHFL.DOWN PT, R162, R163, 0x1, 0x1f ;  /* 0x08201f00a3a27f89 */ /* 0x000e6600000e0000 */
        /* <DEDUP_REMOVED lines=11> */
[----:B------:R-:W-:Y:S01]  /*26280*/  IMAD.U32 R161, RZ, RZ, UR18 ;  /* 0x00000012ffa17e24 */ /* 0x000fe2000f8e00ff */
[----:B------:R-:W-:Y:S01]  /*26290*/  MOV R165, UR18 ;  /* 0x0000001200a57c02 */ /* 0x000fe20008000f00 */
        /* <DEDUP_REMOVED lines=90> */
[----:B------:R-:W-:Y:S01]  /*26840*/  F2FP.F16.F32.PACK_AB R11, R9, R11 ;  /* 0x0000000b090b723e */ /* 0x000fe200000000ff */
[C---:B0-----:R-:W-:Y:S01]  /*26850*/  FMUL.FTZ R161, R148.reuse, R8 ;  /* 0x0000000894a17220 */ /* 0x041fe20000410000 */
[----:B------:R-:W-:Y:S01]  /*26860*/  FFMA.FTZ R8, R41, R129, R89 ;  /* 0x0000008129087223 */ /* 0x000fe20000010059 */
[----:B------:R-:W-:Y:S01]  /*26870*/  FMUL.FTZ R160, R148, R19 ;  /* 0x0000001394a07220 */ /* 0x000fe20000410000 */
[----:B------:R-:W-:Y:S01]  /*26880*/  FFMA.FTZ R9, R38, R134, R94 ;  /* 0x0000008626097223 */ /* 0x000fe2000001005e */
[----:B------:R-:W-:Y:S01]  /*26890*/  FFMA.FTZ R12, R39, R135, R95 ;  /* 0x00000087270c7223 */ /* 0x000fe2000001005f */
[----:B------:R-:W-:Y:S01]  /*268a0*/  F2FP.F16.F32.PACK_AB R13, R18, R13 ;  /* 0x0000000d120d723e */ /* 0x000fe200000000ff */
[C---:B------:R-:W-:Y:S01]  /*268b0*/  FMUL.FTZ R36, R148.reuse, R36 ;  /* 0x0000002494247220 */ /* 0x040fe20000410000 */
[----:B------:R-:W-:Y:S01]  /*268c0*/  FMUL.FTZ R37, R148, R37 ;  /* 0x0000002594257220 */ /* 0x000fe20000410000 */
[----:B------:R-:W-:Y:S01]  /*268d0*/  F2FP.F16.F32.PACK_AB R15, R14, R15 ;  /* 0x0000000f0e0f723e */ /* 0x000fe200000000ff */
        /* <DEDUP_REMOVED lines=13> */
[----:B------:R-:W-:Y:S01]  /*269b0*/  F2FP.F16.F32.PACK_AB R10, R8, R10 ;  /* 0x0000000a080a723e */ /* 0x000fe200000000ff */
[C---:B------:R-:W-:Y:S01]  /*269c0*/  FMUL.FTZ R136, R148.reuse, R136 ;  /* 0x0000008894887220 */ /* 0x040fe20000410000 */
[C---:B------:R-:W-:Y:S01]  /*269d0*/  FMUL.FTZ R137, R148.reuse, R137 ;  /* 0x0000008994897220 */ /* 0x040fe20000410000 */
[C---:B------:R-:W-:Y:S01]  /*269e0*/  FMUL.FTZ R138, R148.reuse, R138 ;  /* 0x0000008a948a7220 */ /* 0x040fe20000410000 */
[----:B------:R-:W-:Y:S01]  /*269f0*/  FMUL.FTZ R139, R148, R139 ;  /* 0x0000008b948b7220 */ /* 0x000fe20000410000 */
        /* <DEDUP_REMOVED lines=34> */
[----:B------:R-:W-:Y:S01]  /*26c20*/  IMAD.WIDE.U32 R170, R158, 0x10, R170 ;  /* 0x000000109eaa7825 */ /* 0x000fe200078e00aa */
        /* <DEDUP_REMOVED lines=9> */
[----:B------:R-:W-:-:S05]  /*26cc0*/  F2FP.F16.F32.PACK_AB R24, R163, R24 ;  /* 0x00000018a318723e */ /* 0x000fca00000000ff */
[----:B------:R0:W-:Y:S01]  /*26cd0*/  STG.E.128 desc[UR8][R170.64], R24 ;  /* 0x00000018aa007986 */ /* 0x0001e2000c101d08 */
[----:B------:R-:W-:Y:S05]  /*26ce0*/  BRA.U !UP0, `(.L_x_17598) ;  /* 0xfffffd9d089c7547 */ /* 0x000fea000b83ffff */
[----:B------:R-:W-:Y:S05]  /*26cf0*/  EXIT ;  /* 0x000000000000794d */ /* 0x000fea0003800000 */
.L_x_17599:
        /* <DEDUP_REMOVED lines=16> */
.L_x_22363:


//--------------------- .text._ZN10layer_norm31ln_parallel_residual_fwd_kernelINS_13Kernel_traitsI6__halfffffjLj5120ELj1ELj1ELj4ELj16ENS_18Kernel_traits_baseILj5120ES2_ffffjLj128EEEEELb0ELb0ELb0EEEvNS_9FwdParamsE --------------------------
	.section	.text._ZN10layer_norm31ln_parallel_residual_fwd_kernelINS_13Kernel_traitsI6__halfffffjLj5120ELj1ELj1ELj4ELj16ENS_18Kernel_traits_baseILj5120ES2_ffffjLj128EEEEELb0ELb0ELb0EEEvNS_9FwdParamsE,"ax",@progbits
	.align	128
        .global         _ZN10layer_norm31ln_parallel_residual_fwd_kernelINS_13Kernel_traitsI6__halfffffjLj5120ELj1ELj1ELj4ELj16ENS_18Kernel_traits_baseILj5120ES2_ffffjLj128EEEEELb0ELb0ELb0EEEvNS_9FwdParamsE
        .type           _ZN10layer_norm31ln_parallel_residual_fwd_kernelINS_13Kernel_traitsI6__halfffffjLj5120ELj1ELj1ELj4ELj16ENS_18Kernel_traits_baseILj5120ES2_ffffjLj128EEEEELb0ELb0ELb0EEEvNS_9FwdParamsE,@function
        .size           _ZN10layer_norm31ln_parallel_residual_fwd_kernelINS_13Kernel_traitsI6__halfffffjLj5120ELj1ELj1ELj4ELj16ENS_18Kernel_traits_baseILj5120ES2_ffffjLj128EEEEELb0ELb0ELb0EEEvNS_9FwdParamsE,(.L_x_22364 - _ZN10layer_norm31ln_parallel_residual_fwd_kernelINS_13Kernel_traitsI6__halfffffjLj5120ELj1ELj1ELj4ELj16ENS_18Kernel_traits_baseILj5120ES2_ffffjLj128EEEEELb0ELb0ELb0EEEvNS_9FwdParamsE)
        .other          _ZN10layer_norm31ln_parallel_residual_fwd_kernelINS_13Kernel_traitsI6__halfffffjLj5120ELj1ELj1ELj4ELj16ENS_18Kernel_traits_baseILj5120ES2_ffffjLj128EEEEELb0ELb0ELb0EEEvNS_9FwdParamsE,@"STO_CUDA_ENTRY STV_DEFAULT"
_ZN10layer_norm31ln_parallel_residual_fwd_kernelINS_13Kernel_traitsI6__halfffffjLj5120ELj1ELj1ELj4ELj16ENS_18Kernel_traits_baseILj5120ES2_ffffjLj128EEEEELb0ELb0ELb0EEEvNS_9FwdParamsE:
.text._ZN10layer_norm31ln_parallel_residual_fwd_kernelINS_13Kernel_traitsI6__halfffffjLj5120ELj1ELj1ELj4ELj16ENS_18Kernel_traits_baseILj5120ES2_ffffjLj128EEEEELb0ELb0ELb0EEEvNS_9FwdParamsE:
        /* <DEDUP_REMOVED lines=29> */
[----:B------:R-:W3:Y:S08]  /*01d0*/  LDC.64 R28, c[0x0][0x3d8] ;  /* 0x0000f600ff1c7b82 */ /* 0x000ef00000000a00 */
[----:B------:R-:W4:Y:S08]  /*01e0*/  LDC.64 R30, c[0x0][0x3d0] ;  /* 0x0000f400ff1e7b82 */ /* 0x000f300000000a00 */
[----:B------:R-:W4:Y:S01]  /*01f0*/  LDC.64 R32, c[0x0][0x3d8] ;  /* 0x0000f600ff207b82 */ /* 0x000f220000000a00 */
[----:B------:R-:W-:Y:S01]  /*0200*/  ISETP.GE.U32.AND P5, PT, R0, 0x200, PT ;  /* 0x000002000000780c */ /* 0x000fe20003fa6070 */
[----:B0-----:R-:W-:-:S04]  /*0210*/  @P2 IMAD.WIDE.U32 R2, R65, 0x8, R2 ;  /* 0x0000000841022825 */ /* 0x001fc800078e0002 */
[C---:B-1----:R-:W-:Y:S01]  /*0220*/  @P2 IMAD.WIDE.U32 R24, R65.reuse, 0x8, R24 ;  /* 0x0000000841182825 */ /* 0x042fe200078e0018 */
[----:B------:R-:W-:Y:S01]  /*0230*/  @P2 IADD3 R65, PT, PT, R65, 0x80, RZ ;  /* 0x0000008041412810 */ /* 0x000fe20007ffe0ff */
[----:B------:R-:W0:Y:S08]  /*0240*/  LDC.64 R34, c[0x0][0x3d0] ;  /* 0x0000f400ff227b82 */ /* 0x000e300000000a00 */
[----:B------:R-:W1:Y:S01]  /*0250*/  LDC.64 R36, c[0x0][0x3d8] ;  /* 0x0000f600ff247b82 */ /* 0x000e620000000a00 */
[----:B------:R-:W-:Y:S01]  /*0260*/  ISETP.GE.U32.AND P1, PT, R0, 0x280, PT ;  /* 0x000002800000780c */ /* 0x000fe20003f26070 */
[----:B--2---:R-:W-:-:S06]  /*0270*/  @P6 IMAD.WIDE.U32 R26, R65, 0x8, R26 ;  /* 0x00000008411a6825 */ /* 0x004fcc00078e001a */
[----:B------:R-:W2:Y:S01]  /*0280*/  LDC.64 R38, c[0x0][0x3d0] ;  /* 0x0000f400ff267b82 */ /* 0x000ea20000000a00 */
[----:B---3--:R-:W-:-:S07]  /*0290*/  @P6 IMAD.WIDE.U32 R28, R65, 0x8, R28 ;  /* 0x00000008411c6825 */ /* 0x008fce00078e001c */
[----:B------:R-:W3:Y:S01]  /*02a0*/  LDC.64 R40, c[0x0][0x3d8] ;  /* 0x0000f600ff287b82 */ /* 0x000ee20000000a00 */
[----:B------:R-:W-:Y:S01]  /*02b0*/  @P6 IADD3 R65, PT, PT, R65, 0x80, RZ ;  /* 0x0000008041416810 */ /* 0x000fe20007ffe0ff */
[----:B------:R0:W5:Y:S01]  /*02c0*/  @P6 LDG.E.64 R12, desc[UR8][R26.64] ;  /* 0x000000081a0c6981 */ /* 0x000162000c1e1b00 */
[----:B------:R-:W-:-:S05]  /*02d0*/  ISETP.GE.U32.AND P4, PT, R0, 0x300, PT ;  /* 0x000003000000780c */ /* 0x000fca0003f86070 */
[----:B------:R-:W3:Y:S01]  /*02e0*/  LDC.64 R42, c[0x0][0x3d0] ;  /* 0x0000f400ff2a7b82 */ /* 0x000ee20000000a00 */
[C---:B----4-:R-:W-:Y:S01]  /*02f0*/  @P5 IMAD.WIDE.U32 R30, R65.reuse, 0x8, R30 ;  /* 0x00000008411e5825 */ /* 0x050fe200078e001e */
[----:B------:R4:W5:Y:S06]  /*0300*/  @P2 LDG.E.64 R8, desc[UR8][R2.64] ;  /* 0x0000000802082981 */ /* 0x00096c000c1e1b00 */
[----:B------:R-:W3:Y:S01]  /*0310*/  LDC.64 R84, c[0x0][0x3d8] ;  /* 0x0000f600ff547b82 */ /* 0x000ee20000000a00 */
[C---:B------:R-:W-:Y:S01]  /*0320*/  @P5 IMAD.WIDE.U32 R32, R65.reuse, 0x8, R32 ;  /* 0x0000000841205825 */ /* 0x040fe200078e0020 */
[----:B------:R-:W-:Y:S01]  /*0330*/  @P5 IADD3 R65, PT, PT, R65, 0x80, RZ ;  /* 0x0000008041415810 */ /* 0x000fe20007ffe0ff */
[----:B------:R3:W5:Y:S05]  /*0340*/  @P2 LDG.E.64 R10, desc[UR8][R24.64] ;  /* 0x00000008180a2981 */ /* 0x00076a000c1e1b00 */
[----:B------:R-:W3:Y:S01]  /*0350*/  LDC.64 R86, c[0x0][0x3d0] ;  /* 0x0000f400ff567b82 */ /* 0x000ee20000000a00 */
[----:B------:R-:W-:Y:S01]  /*0360*/  ISETP.GE.U32.AND P3, PT, R0, 0x380, PT ;  /* 0x000003800000780c */ /* 0x000fe20003f66070 */
[C---:B0-----:R-:W-:Y:S01]  /*0370*/  @P1 IMAD.WIDE.U32 R34, R65.reuse, 0x8, R34 ;  /* 0x0000000841221825 */ /* 0x041fe200078e0022 */
[----:B------:R-:W-:Y:S01]  /*0380*/  @P2 CS2R R60, SRZ ;  /* 0x00000000003c2805 */ /* 0x000fe2000001ff00 */
[----:B------:R0:W5:Y:S04]  /*0390*/  @P6 LDG.E.64 R6, desc[UR8][R28.64] ;  /* 0x000000081c066981 */ /* 0x000168000c1e1b00 */
[----:B------:R-:W0:Y:S01]  /*03a0*/  LDC.64 R26, c[0x0][0x3d8] ;  /* 0x0000f600ff1a7b82 */ /* 0x000e220000000a00 */
[C---:B-1----:R-:W-:Y:S01]  /*03b0*/  @P1 IMAD.WIDE.U32 R36, R65.reuse, 0x8, R36 ;  /* 0x0000000841241825 */ /* 0x042fe200078e0024 */
[----:B------:R-:W-:-:S06]  /*03c0*/  @P1 IADD3 R65, PT, PT, R65, 0x80, RZ ;  /* 0x0000008041411810 */ /* 0x000fcc0007ffe0ff */
[----:B------:R-:W1:Y:S01]  /*03d0*/  LDC.64 R88, c[0x0][0x3d8] ;  /* 0x0000f600ff587b82 */ /* 0x000e620000000a00 */
[----:B------:R-:W-:Y:S01]  /*03e0*/  ISETP.GE.U32.AND P2, PT, R0, 0x400, PT ;  /* 0x000004000000780c */ /* 0x000fe20003f46070 */
[C---:B--2---:R-:W-:Y:S01]  /*03f0*/  @P4 IMAD.WIDE.U32 R38, R65.reuse, 0x8, R38 ;  /* 0x0000000841264825 */ /* 0x044fe200078e0026 */
[----:B------:R-:W-:Y:S01]  /*0400*/  @P6 CS2R R58, SRZ ;  /* 0x00000000003a6805 */ /* 0x000fe2000001ff00 */
[----:B------:R2:W5:Y:S04]  /*0410*/  @P5 LDG.E.64 R14, desc[UR8][R30.64] ;  /* 0x000000081e0e5981 */ /* 0x000568000c1e1b00 */
[----:B----4-:R-:W4:Y:S01]  /*0420*/  LDC.64 R2, c[0x0][0x3d0] ;  /* 0x0000f400ff027b82 */ /* 0x010f220000000a00 */
[C---:B---3--:R-:W-:Y:S01]  /*0430*/  @P4 IMAD.WIDE.U32 R40, R65.reuse, 0x8, R40 ;  /* 0x0000000841284825 */ /* 0x048fe200078e0028 */
[----:B------:R-:W5:Y:S06]  /*0440*/  @P5 LDG.E.64 R16, desc[UR8][R32.64] ;  /* 0x0000000820105981 */ /* 0x000f6c000c1e1b00 */
[----:B------:R-:W3:Y:S01]  /*0450*/  LDC.64 R24, c[0x0][0x3d8] ;  /* 0x0000f600ff187b82 */ /* 0x000ee20000000a00 */
[----:B------:R-:W-:-:S02]  /*0460*/  @P4 IADD3 R65, PT, PT, R65, 0x80, RZ ;  /* 0x0000008041414810 */ /* 0x000fc40007ffe0ff */
[----:B------:R-:W-:Y:S02]  /*0470*/  @P5 CS2R R56, SRZ ;  /* 0x0000000000385805 */ /* 0x000fe4000001ff00 */
[----:B------:R-:W-:Y:S02]  /*0480*/  ISETP.GE.U32.AND P6, PT, R0, 0x480, PT ;  /* 0x000004800000780c */ /* 0x000fe40003fc6070 */
[----:B------:R-:W-:Y:S02]  /*0490*/  @P0 CS2R R54, SRZ ;  /* 0x0000000000360805 */ /* 0x000fe4000001ff00 */
[----:B------:R-:W-:Y:S01]  /*04a0*/  @P1 CS2R R52, SRZ ;  /* 0x0000000000341805 */ /* 0x000fe2000001ff00 */
[C---:B------:R-:W-:Y:S01]  /*04b0*/  @P3 IMAD.WIDE.U32 R42, R65.reuse, 0x8, R42 ;  /* 0x00000008412a3825 */ /* 0x040fe200078e002a */
[----:B------:R-:W-:Y:S01]  /*04c0*/  @P4 CS2R R50, SRZ ;  /* 0x0000000000324805 */ /* 0x000fe2000001ff00 */
[----:B0-----:R-:W0:Y:S01]  /*04d0*/  LDC.64 R28, c[0x0][0x3d0] ;  /* 0x0000f400ff1c7b82 */ /* 0x001e220000000a00 */
[----:B------:R-:W-:Y:S01]  /*04e0*/  @P3 CS2R R48, SRZ ;  /* 0x0000000000303805 */ /* 0x000fe2000001ff00 */
[C---:B------:R-:W-:Y:S01]  /*04f0*/  @P3 IMAD.WIDE.U32 R84, R65.reuse, 0x8, R84 ;  /* 0x0000000841543825 */ /* 0x040fe200078e0054 */
[----:B------:R-:W-:-:S02]  /*0500*/  @P3 IADD3 R65, PT, PT, R65, 0x80, RZ ;  /* 0x0000008041413810 */ /* 0x000fc40007ffe0ff */
[----:B------:R-:W-:Y:S01]  /*0510*/  @P2 CS2R R44, SRZ ;  /* 0x00000000002c2805 */ /* 0x000fe2000001ff00 */
[----:B------:R-:W5:Y:S02]  /*0520*/  @P1 LDG.E.64 R18, desc[UR8][R34.64] ;  /* 0x0000000822121981 */ /* 0x000f64000c1e1b00 */
[C---:B------:R-:W-:Y:S02]  /*0530*/  @P2 IMAD.WIDE.U32 R86, R65.reuse, 0x8, R86 ;  /* 0x0000000841562825 */ /* 0x040fe400078e0056 */
[----:B------:R-:W5:Y:S02]  /*0540*/  @P3 LDG.E.64 R70, desc[UR8][R84.64] ;  /* 0x0000000854463981 */ /* 0x000f64000c1e1b00 */
[C---:B------:R-:W-:Y:S01]  /*0550*/  @P2 IMAD.WIDE.U32 R26, R65.reuse, 0x8, R26 ;  /* 0x00000008411a2825 */ /* 0x040fe200078e001a */
[----:B------:R-:W-:Y:S01]  /*0560*/  @P2 IADD3 R65, PT, PT, R65, 0x80, RZ ;  /* 0x0000008041412810 */ /* 0x000fe20007ffe0ff */
[----:B------:R-:W5:Y:S02]  /*0570*/  @P2 LDG.E.64 R72, desc[UR8][R86.64] ;  /* 0x0000000856482981 */ /* 0x000f64000c1e1b00 */
[----:B----4-:R-:W-:Y:S01]  /*0580*/  @P0 IMAD.WIDE.U32 R2, R63, 0x8, R2 ;  /* 0x000000083f020825 */ /* 0x010fe200078e0002 */
[----:B--2---:R-:W-:Y:S01]  /*0590*/  MOV R30, R58 ;  /* 0x0000003a001e7202 */ /* 0x004fe20000000f00 */
[----:B------:R2:W5:Y:S02]  /*05a0*/  @P1 LDG.E.64 R20, desc[UR8][R36.64] ;  /* 0x0000000824141981 */ /* 0x000564000c1e1b00 */
[----:B-1----:R-:W-:-:S02]  /*05b0*/  @P6 IMAD.WIDE.U32 R88, R65, 0x8, R88 ;  /* 0x0000000841586825 */ /* 0x002fc400078e0058 */
[----:B------:R-:W5:Y:S02]  /*05c0*/  @P0 LDG.E.64 R80, desc[UR8][R2.64] ;  /* 0x0000000802500981 */ /* 0x000f64000c1e1b00 */
[----:B---3--:R-:W-:Y:S02]  /*05d0*/  @P0 IMAD.WIDE.U32 R24, R63, 0x8, R24 ;  /* 0x000000083f180825 */ /* 0x008fe400078e0018 */
[----:B------:R-:W5:Y:S04]  /*05e0*/  @P6 LDG.E.64 R78, desc[UR8][R88.64] ;  /* 0x00000008584e6981 */ /* 0x000f68000c1e1b00 */
[----:B------:R-:W5:Y:S01]  /*05f0*/  @P0 LDG.E.64 R82, desc[UR8][R24.64] ;  /* 0x0000000818520981 */ /* 0x000f62000c1e1b00 */
[----:B------:R-:W-:Y:S01]  /*0600*/  ISETP.GE.U32.AND P5, PT, R0, 0x500, PT ;  /* 0x000005000000780c */ /* 0x000fe20003fa6070 */
[----:B0-----:R-:W-:Y:S01]  /*0610*/  @P6 IMAD.WIDE.U32 R28, R65, 0x8, R28 ;  /* 0x00000008411c6825 */ /* 0x001fe200078e001c */
[----:B------:R-:W-:Y:S01]  /*0620*/  @P6 CS2R R46, SRZ ;  /* 0x00000000002e6805 */ /* 0x000fe2000001ff00 */
[----:B------:R0:W5:Y:S01]  /*0630*/  @P4 LDG.E.64 R22, desc[UR8][R38.64] ;  /* 0x0000000826164981 */ /* 0x000162000c1e1b00 */
[----:B--2---:R-:W-:-:S02]  /*0640*/  MOV R36, R50 ;  /* 0x0000003200247202 */ /* 0x004fc40000000f00 */
[----:B------:R-:W-:Y:S01]  /*0650*/  MOV R37, R51 ;  /* 0x0000003300257202 */ /* 0x000fe20000000f00 */
[----:B------:R1:W5:Y:S01]  /*0660*/  @P4 LDG.E.64 R66, desc[UR8][R40.64] ;  /* 0x0000000828424981 */ /* 0x000362000c1e1b00 */
[----:B------:R-:W-:Y:S02]  /*0670*/  MOV R34, R52 ;  /* 0x0000003400227202 */ /* 0x000fe40000000f00 */
[----:B------:R-:W-:Y:S01]  /*0680*/  MOV R35, R53 ;  /* 0x0000003500237202 */ /* 0x000fe20000000f00 */
[----:B------:R2:W5:Y:S01]  /*0690*/  @P3 LDG.E.64 R68, desc[UR8][R42.64] ;  /* 0x000000082a443981 */ /* 0x000562000c1e1b00 */
[----:B------:R-:W-:Y:S02]  /*06a0*/  MOV R32, R56 ;  /* 0x0000003800207202 */ /* 0x000fe40000000f00 */
[----:B0-----:R-:W-:Y:S01]  /*06b0*/  MOV R38, R48 ;  /* 0x0000003000267202 */ /* 0x001fe20000000f00 */
[----:B------:R-:W5:Y:S01]  /*06c0*/  @P2 LDG.E.64 R74, desc[UR8][R26.64] ;  /* 0x000000081a4a2981 */ /* 0x000f62000c1e1b00 */
[----:B------:R-:W-:-:S02]  /*06d0*/  MOV R39, R49 ;  /* 0x0000003100277202 */ /* 0x000fc40000000f00 */
[----:B-1----:R-:W-:Y:S01]  /*06e0*/  MOV R40, R44 ;  /* 0x0000002c00287202 */ /* 0x002fe20000000f00 */
[----:B------:R0:W5:Y:S01]  /*06f0*/  @P6 LDG.E.64 R76, desc[UR8][R28.64] ;  /* 0x000000081c4c6981 */ /* 0x000162000c1e1b00 */
[----:B------:R-:W-:Y:S02]  /*0700*/  MOV R41, R45 ;  /* 0x0000002d00297202 */ /* 0x000fe40000000f00 */
[----:B--2---:R-:W-:Y:S02]  /*0710*/  MOV R42, R46 ;  /* 0x0000002e002a7202 */ /* 0x004fe40000000f00 */
[----:B------:R-:W-:Y:S02]  /*0720*/  MOV R43, R47 ;  /* 0x0000002f002b7202 */ /* 0x000fe40000000f00 */
[----:B------:R-:W-:Y:S02]  /*0730*/  MOV R33, R57 ;  /* 0x0000003900217202 */ /* 0x000fe40000000f00 */
[----:B------:R-:W-:-:S02]  /*0740*/  MOV R31, R59 ;  /* 0x0000003b001f7202 */ /* 0x000fc40000000f00 */
[----:B0-----:R-:W-:Y:S02]  /*0750*/  MOV R28, R60 ;  /* 0x0000003c001c7202 */ /* 0x001fe40000000f00 */
[----:B------:R-:W-:Y:S02]  /*0760*/  MOV R29, R61 ;  /* 0x0000003d001d7202 */ /* 0x000fe40000000f00 */
[----:B------:R-:W-:Y:S02]  /*0770*/  MOV R26, R54 ;  /* 0x00000036001a7202 */ /* 0x000fe40000000f00 */
[----:B------:R-:W-:Y:S02]  /*0780*/  MOV R27, R55 ;  /* 0x00000037001b7202 */ /* 0x000fe40000000f00 */
[----:B------:R-:W-:Y:S01]  /*0790*/  @P6 IADD3 R65, PT, PT, R65, 0x80, RZ ;  /* 0x0000008041416810 */ /* 0x000fe20007ffe0ff */
[----:B------:R-:W-:Y:S06]  /*07a0*/  @!P5 BRA `(.L_x_17603) ;  /* 0x00000018007cd947 */ /* 0x000fec0003800000 */
[----:B------:R-:W0:Y:S08]  /*07b0*/  LDC.64 R84, c[0x0][0x3d0] ;  /* 0x0000f400ff547b82 */ /* 0x000e300000000a00 */
[----:B------:R-:W1:Y:S01]  /*07c0*/  LDC.64 R86, c[0x0][0x3d8] ;  /* 0x0000f600ff567b82 */ /* 0x000e620000000a00 */
[----:B0-----:R-:W-:-:S06]  /*07d0*/  IMAD.WIDE.U32 R84, R65, 0x8, R84 ;  /* 0x0000000841547825 */ /* 0x001fcc00078e0054 */
[----:B------:R-:W5:Y:S01]  /*07e0*/  LDG.E.64 R84, desc[UR8][R84.64] ;  /* 0x0000000854547981 */ /* 0x000f62000c1e1b00 */
[----:B-1----:R-:W-:-:S06]  /*07f0*/  IMAD.WIDE.U32 R86, R65, 0x8, R86 ;  /* 0x0000000841567825 */ /* 0x002fcc00078e0056 */
[----:B------:R-:W5:Y:S01]  /*0800*/  LDG.E.64 R86, desc[UR8][R86.64] ;  /* 0x0000000856567981 */ /* 0x000f62000c1e1b00 */
[----:B------:R-:W-:Y:S02]  /*0810*/  CS2R R24, SRZ ;  /* 0x0000000000187805 */ /* 0x000fe4000001ff00 */
[----:B------:R-:W-:Y:S02]  /*0820*/  CS2R R2, SRZ ;  /* 0x0000000000027805 */ /* 0x000fe4000001ff00 */
[----:B------:R-:W-:Y:S02]  /*0830*/  MOV R42, R46 ;  /* 0x0000002e002a7202 */ /* 0x000fe40000000f00 */
[----:B------:R-:W-:Y:S02]  /*0840*/  MOV R43, R47 ;  /* 0x0000002f002b7202 */ /* 0x000fe40000000f00 */
[----:B------:R-:W-:Y:S02]  /*0850*/  MOV R40, R44 ;  /* 0x0000002c00287202 */ /* 0x000fe40000000f00 */
[----:B------:R-:W-:-:S02]  /*0860*/  MOV R41, R45 ;  /* 0x0000002d00297202 */ /* 0x000fc40000000f00 */
[----:B------:R-:W-:Y:S02]  /*0870*/  MOV R38, R48 ;  /* 0x0000003000267202 */ /* 0x000fe40000000f00 */
[----:B------:R-:W-:Y:S02]  /*0880*/  MOV R39, R49 ;  /* 0x0000003100277202 */ /* 0x000fe40000000f00 */
        /* <DEDUP_REMOVED lines=11> */
[----:B------:R-:W-:Y:S01]  /*0940*/  MOV R27, R55 ;  /* 0x00000037001b7202 */ /* 0x000fe20000000f00 */
[----:B------:R-:W-:Y:S06]  /*0950*/  BRA `(.L_x_17603) ;  /* 0x0000001800107947 */ /* 0x000fec0003800000 */
.L_x_17602:
[C---:B------:R-:W-:Y:S01]  /*0960*/  ISETP.GE.U32.AND P2, PT, R0.reuse, 0x100, PT ;  /* 0x000001000000780c */ /* 0x040fe20003f46070 */
[----:B------:R-:W0:Y:S01]  /*0970*/  LDC.64 R2, c[0x0][0x3d0] ;  /* 0x0000f400ff027b82 */ /* 0x000e220000000a00 */
[C---:B------:R-:W-:Y:S02]  /*0980*/  ISETP.GE.U32.AND P6, PT, R0.reuse, 0x180, PT ;  /* 0x000001800000780c */ /* 0x040fe40003fc6070 */
[C---:B------:R-:W-:Y:S02]  /*0990*/  ISETP.GE.U32.AND P0, PT, R0.reuse, 0x80, PT ;  /* 0x000000800000780c */ /* 0x040fe40003f06070 */
[C---:B------:R-:W-:Y:S02]  /*09a0*/  ISETP.GE.U32.AND P5, PT, R0.reuse, 0x200, PT ;  /* 0x000002000000780c */ /* 0x040fe40003fa6070 */
[----:B------:R-:W-:Y:S01]  /*09b0*/  MOV R65, R63 ;  /* 0x0000003f00417202 */ /* 0x000fe20000000f00 */
[----:B------:R-:W1:Y:S08]  /*09c0*/  LDC.64 R24, c[0x0][0x3d8] ;  /* 0x0000f600ff187b82 */ /* 0x000e700000000a00 */
[----:B------:R-:W2:Y:S01]  /*09d0*/  @P2 LDC.64 R84, c[0x0][0x440] ;  /* 0x00011000ff542b82 */ /* 0x000ea20000000a00 */
[----:B------:R-:W-:-:S02]  /*09e0*/  ISETP.GE.U32.AND P1, PT, R0, 0x280, PT ;  /* 0x000002800000780c */ /* 0x000fc40003f26070 */
[----:B------:R-:W-:-:S05]  /*09f0*/  @P0 LOP3.LUT R65, R63, 0x80, RZ, 0xfc, !PT ;  /* 0x000000803f410812 */ /* 0x000fca00078efcff */
[----:B------:R-:W3:Y:S01]  /*0a00*/  LDC.64 R86, c[0x0][0x3d0] ;  /* 0x0000f400ff567b82 */ /* 0x000ee20000000a00 */
[----:B0-----:R-:W-:-:S07]  /*0a10*/  @P2 IMAD.WIDE.U32 R2, R65, 0x8, R2 ;  /* 0x0000000841022825 */ /* 0x001fce00078e0002 */
[----:B------:R-:W0:Y:S01]  /*0a20*/  LDC.64 R88, c[0x0][0x3d8] ;  /* 0x0000f600ff587b82 */ /* 0x000e220000000a00 */
[C---:B-1----:R-:W-:Y:S01]  /*0a30*/  @P2 IMAD.WIDE.U32 R24, R65.reuse, 0x8, R24 ;  /* 0x0000000841182825 */ /* 0x042fe200078e0018 */
[----:B------:R-:W-:Y:S01]  /*0a40*/  ISETP.GE.U32.AND P4, PT, R0, 0x300, PT ;  /* 0x000003000000780c */ /* 0x000fe20003f86070 */
[----:B------:R1:W5:Y:S05]  /*0a50*/  @P2 LDG.E.64 R8, desc[UR8][R2.64] ;  /* 0x0000000802082981 */ /* 0x00036a000c1e1b00 */
[----:B------:R-:W4:Y:S01]  /*0a60*/  LDC.64 R92, c[0x0][0x3d0] ;  /* 0x0000f400ff5c7b82 */ /* 0x000f220000000a00 */
[----:B------:R1:W5:Y:S01]  /*0a70*/  @P2 LDG.E.64 R10, desc[UR8][R24.64] ;  /* 0x00000008180a2981 */ /* 0x000362000c1e1b00 */
[----:B--2---:R-:W-:-:S06]  /*0a80*/  @P2 IMAD.WIDE.U32 R84, R65, 0x8, R84 ;  /* 0x0000000841542825 */ /* 0x004fcc00078e0054 */
[----:B------:R-:W2:Y:S01]  /*0a90*/  LDC.64 R94, c[0x0][0x3d8] ;  /* 0x0000f600ff5e7b82 */ /* 0x000ea20000000a00 */
[----:B------:R-:W-:Y:S01]  /*0aa0*/  ISETP.GE.U32.AND P3, PT, R0, 0x380, PT ;  /* 0x000003800000780c */ /* 0x000fe20003f66070 */
[----:B------:R-:W5:Y:S01]  /*0ab0*/  @P2 LD.E.64 R28, desc[UR8][R84.64] ;  /* 0x00000008541c2980 */ /* 0x000f62000c101b00 */
[----:B------:R-:W-:-:S05]  /*0ac0*/  @P2 IADD3 R65, PT, PT, R65, 0x80, RZ ;  /* 0x0000008041412810 */ /* 0x000fca0007ffe0ff */
[----:B------:R-:W4:Y:S01]  /*0ad0*/  @P6 LDC.64 R90, c[0x0][0x440] ;  /* 0x00011000ff5a6b82 */ /* 0x000f220000000a00 */
[----:B------:R-:W-:Y:S01]  /*0ae0*/  @P2 CS2R R60, SRZ ;  /* 0x00000000003c2805 */ /* 0x000fe2000001ff00 */
[----:B---3--:R-:W-:-:S06]  /*0af0*/  @P6 IMAD.WIDE.U32 R86, R65, 0x8, R86 ;  /* 0x0000000841566825 */ /* 0x008fcc00078e0056 */
[----:B------:R-:W3:Y:S01]  /*0b00*/  @P5 LDC.64 R96, c[0x0][0x440] ;  /* 0x00011000ff605b82 */ /* 0x000ee20000000a00 */
[----:B0-----:R-:W-:Y:S01]  /*0b10*/  @P6 IMAD.WIDE.U32 R88, R65, 0x8, R88 ;  /* 0x0000000841586825 */ /* 0x001fe200078e0058 */
[----:B------:R-:W-:Y:S01]  /*0b20*/  ISETP.GE.U32.AND P2, PT, R0, 0x400, PT ;  /* 0x000004000000780c */ /* 0x000fe20003f46070 */
[----:B------:R0:W5:Y:S01]  /*0b30*/  @P6 LDG.E.64 R12, desc[UR8][R86.64] ;  /* 0x00000008560c6981 */ /* 0x000162000c1e1b00 */
[----:B------:R-:W-:-:S03]  /*0b40*/  @P6 CS2R R58, SRZ ;  /* 0x00000000003a6805 */ /* 0x000fc6000001ff00 */
[----:B------:R-:W5:Y:S01]  /*0b50*/  @P6 LDG.E.64 R6, desc[UR8][R88.64] ;  /* 0x0000000858066981 */ /* 0x000f62000c1e1b00 */
[----:B-1----:R-:W0:Y:S08]  /*0b60*/  LDC.64 R2, c[0x0][0x3d0] ;  /* 0x0000f400ff027b82 */ /* 0x002e300000000a00 */
[----:B------:R-:W1:Y:S01]  /*0b70*/  LDC.64 R24, c[0x0][0x3d8] ;  /* 0x0000f600ff187b82 */ /* 0x000e620000000a00 */
[----:B----4-:R-:W-:-:S07]  /*0b80*/  @P6 IMAD.WIDE.U32 R90, R65, 0x8, R90 ;  /* 0x00000008415a6825 */ /* 0x010fce00078e005a */
[----:B------:R-:W4:Y:S01]  /*0b90*/  @P1 LDC.64 R98, c[0x0][0x440] ;  /* 0x00011000ff621b82 */ /* 0x000f220000000a00 */
[----:B------:R0:W5:Y:S01]  /*0ba0*/  @P6 LD.E.64 R30, desc[UR8][R90.64] ;  /* 0x000000085a1e6980 */ /* 0x000162000c101b00 */
[----:B------:R-:W-:-:S06]  /*0bb0*/  @P6 IADD3 R65, PT, PT, R65, 0x80, RZ ;  /* 0x0000008041416810 */ /* 0x000fcc0007ffe0ff */
[----:B------:R-:W4:Y:S01]  /*0bc0*/  LDC.64 R100, c[0x0][0x3d0] ;  /* 0x0000f400ff647b82 */ /* 0x000f220000000a00 */
[----:B------:R-:W-:-:S07]  /*0bd0*/  ISETP.GE.U32.AND P6, PT, R0, 0x480, PT ;  /* 0x000004800000780c */ /* 0x000fce0003fc6070 */
[----:B------:R-:W4:Y:S08]  /*0be0*/  LDC.64 R102, c[0x0][0x3d8] ;  /* 0x0000f600ff667b82 */ /* 0x000f300000000a00 */
[----:B------:R-:W4:Y:S01]  /*0bf0*/  @P4 LDC.64 R104, c[0x0][0x440] ;  /* 0x00011000ff684b82 */ /* 0x000f220000000a00 */
[----:B------:R-:W-:-:S07]  /*0c00*/  @P5 IMAD.WIDE.U32 R92, R65, 0x8, R92 ;  /* 0x00000008415c5825 */ /* 0x000fce00078e005c */
[----:B------:R-:W4:Y:S01]  /*0c10*/  LDC.64 R106, c[0x0][0x3d0] ;  /* 0x0000f400ff6a7b82 */ /* 0x000f220000000a00 */
[C---:B--2---:R-:W-:Y:S01]  /*0c20*/  @P5 IMAD.WIDE.U32 R94, R65.reuse, 0x8, R94 ;  /* 0x00000008415e5825 */ /* 0x044fe200078e005e */
[----:B------:R2:W5:Y:S06]  /*0c30*/  @P5 LDG.E.64 R14, desc[UR8][R92.64] ;  /* 0x000000085c0e5981 */ /* 0x00056c000c1e1b00 */
[----:B------:R-:W2:Y:S01]  /*0c40*/  LDC.64 R108, c[0x0][0x3d8] ;  /* 0x0000f600ff6c7b82 */ /* 0x000ea20000000a00 */
[C---:B---3--:R-:W-:Y:S01]  /*0c50*/  @P5 IMAD.WIDE.U32 R96, R65.reuse, 0x8, R96 ;  /* 0x0000000841605825 */ /* 0x048fe200078e0060 */
[----:B------:R-:W-:Y:S01]  /*0c60*/  @P5 IADD3 R65, PT, PT, R65, 0x80, RZ ;  /* 0x0000008041415810 */ /* 0x000fe20007ffe0ff */
[----:B------:R3:W5:Y:S05]  /*0c70*/  @P5 LDG.E.64 R16, desc[UR8][R94.64] ;  /* 0x000000085e105981 */ /* 0x00076a000c1e1b00 */
[----:B------:R-:W3:Y:S01]  /*0c80*/  @P3 LDC.64 R110, c[0x0][0x440] ;  /* 0x00011000ff6e3b82 */ /* 0x000ee20000000a00 */
[C---:B0-----:R-:W-:Y:S01]  /*0c90*/  @P1 IMAD.WIDE.U32 R86, R65.reuse, 0x8, R2 ;  /* 0x0000000841561825 */ /* 0x041fe200078e0002 */
[----:B------:R0:W5:Y:S06]  /*0ca0*/  @P5 LD.E.64 R32, desc[UR8][R96.64] ;  /* 0x0000000860205980 */ /* 0x00016c000c101b00 */
[----:B------:R-:W0:Y:S01]  /*0cb0*/  LDC.64 R90, c[0x0][0x3d0] ;  /* 0x0000f400ff5a7b82 */ /* 0x000e220000000a00 */
[C---:B-1----:R-:W-:Y:S01]  /*0cc0*/  @P1 IMAD.WIDE.U32 R88, R65.reuse, 0x8, R24 ;  /* 0x0000000841581825 */ /* 0x042fe200078e0018 */
[----:B------:R1:W5:Y:S06]  /*0cd0*/  @P1 LDG.E.64 R18, desc[UR8][R86.64] ;  /* 0x0000000856121981 */ /* 0x00036c000c1e1b00 */
[----:B------:R-:W1:Y:S01]  /*0ce0*/  LDC.64 R112, c[0x0][0x3d8] ;  /* 0x0000f600ff707b82 */ /* 0x000e620000000a00 */
[----:B----4-:R-:W-:-:S07]  /*0cf0*/  @P1 IMAD.WIDE.U32 R98, R65, 0x8, R98 ;  /* 0x0000000841621825 */ /* 0x010fce00078e0062 */
[----:B------:R-:W4:Y:S01]  /*0d00*/  @P2 LDC.64 R114, c[0x0][0x440] ;  /* 0x00011000ff722b82 */ /* 0x000f220000000a00 */
[----:B------:R-:W-:Y:S01]  /*0d10*/  @P1 IADD3 R65, PT, PT, R65, 0x80, RZ ;  /* 0x0000008041411810 */ /* 0x000fe20007ffe0ff */
[----:B------:R0:W5:Y:S06]  /*0d20*/  @P1 LDG.E.64 R20, desc[UR8][R88.64] ;  /* 0x0000000858141981 */ /* 0x00016c000c1e1b00 */
[----:B------:R-:W4:Y:S01]  /*0d30*/  LDC.64 R116, c[0x0][0x3d0] ;  /* 0x0000f400ff747b82 */ /* 0x000f220000000a00 */
[C---:B------:R-:W-:Y:S01]  /*0d40*/  @P4 IMAD.WIDE.U32 R100, R65.reuse, 0x8, R100 ;  /* 0x0000000841644825 */ /* 0x040fe200078e0064 */
[----:B------:R0:W5:Y:S06]  /*0d50*/  @P1 LD.E.64 R34, desc[UR8][R98.64] ;  /* 0x0000000862221980 */ /* 0x00016c000c101b00 */
[----:B------:R-:W4:Y:S01]  /*0d60*/  LDC.64 R118, c[0x0][0x3d8] ;  /* 0x0000f600ff767b82 */ /* 0x000f220000000a00 */
[C---:B------:R-:W-:Y:S01]  /*0d70*/  @P4 IMAD.WIDE.U32 R102, R65.reuse, 0x8, R102 ;  /* 0x0000000841664825 */ /* 0x040fe200078e0066 */
[----:B------:R0:W5:Y:S06]  /*0d80*/  @P4 LDG.E.64 R22, desc[UR8][R100.64] ;  /* 0x0000000864164981 */ /* 0x00016c000c1e1b00 */
[----:B------:R-:W4:Y:S01]  /*0d90*/  LDC.64 R24, c[0x0][0x3d0] ;  /* 0x0000f400ff187b82 */ /* 0x000f220000000a00 */
[----:B------:R-:W-:-:S07]  /*0da0*/  @P4 IMAD.WIDE.U32 R104, R65, 0x8, R104 ;  /* 0x0000000841684825 */ /* 0x000fce00078e0068 */
[----:B------:R-:W4:Y:S01]  /*0db0*/  LDC.64 R84, c[0x0][0x3d8] ;  /* 0x0000f600ff547b82 */ /* 0x000f220000000a00 */
[----:B------:R-:W-:Y:S01]  /*0dc0*/  @P4 IADD3 R65, PT, PT, R65, 0x80, RZ ;  /* 0x0000008041414810 */ /* 0x000fe20007ffe0ff */
[----:B------:R0:W5:Y:S06]  /*0dd0*/  @P4 LDG.E.64 R66, desc[UR8][R102.64] ;  /* 0x0000000866424981 */ /* 0x00016c000c1e1b00 */
[----:B------:R-:W4:Y:S08]  /*0de0*/  @P6 LDC.64 R120, c[0x0][0x440] ;  /* 0x00011000ff786b82 */ /* 0x000f300000000a00 */
[----:B------:R-:W4:Y:S01]  /*0df0*/  @P0 LDC.64 R2, c[0x0][0x440] ;  /* 0x00011000ff020b82 */ /* 0x000f220000000a00 */
[C---:B------:R-:W-:Y:S01]  /*0e00*/  @P3 IMAD.WIDE.U32 R106, R65.reuse, 0x8, R106 ;  /* 0x00000008416a3825 */ /* 0x040fe200078e006a */
[----:B------:R0:W5:Y:S03]  /*0e10*/  @P4 LD.E.64 R36, desc[UR8][R104.64] ;  /* 0x0000000868244980 */ /* 0x000166000c101b00 */
[C---:B--2---:R-:W-:Y:S01]  /*0e20*/  @P3 IMAD.WIDE.U32 R108, R65.reuse, 0x8, R108 ;  /* 0x00000008416c3825 */ /* 0x044fe200078e006c */
[----:B------:R2:W5:Y:S03]  /*0e30*/  @P3 LDG.E.64 R68, desc[UR8][R106.64] ;  /* 0x000000086a443981 */ /* 0x000566000c1e1b00 */
[C---:B---3--:R-:W-:Y:S01]  /*0e40*/  @P3 IMAD.WIDE.U32 R110, R65.reuse, 0x8, R110 ;  /* 0x00000008416e3825 */ /* 0x048fe200078e006e */
[----:B------:R-:W-:Y:S01]  /*0e50*/  @P3 IADD3 R65, PT, PT, R65, 0x80, RZ ;  /* 0x0000008041413810 */ /* 0x000fe20007ffe0ff */
[----:B------:R2:W5:Y:S04]  /*0e60*/  @P3 LDG.E.64 R70, desc[UR8][R108.64] ;  /* 0x000000086c463981 */ /* 0x000568000c1e1b00 */
[C---:B0-----:R-:W-:Y:S01]  /*0e70*/  @P2 IMAD.WIDE.U32 R90, R65.reuse, 0x8, R90 ;  /* 0x00000008415a2825 */ /* 0x041fe200078e005a */
[----:B------:R2:W5:Y:S03]  /*0e80*/  @P3 LD.E.64 R38, desc[UR8][R110.64] ;  /* 0x000000086e263980 */ /* 0x000566000c101b00 */
[C---:B-1----:R-:W-:Y:S01]  /*0e90*/  @P2 IMAD.WIDE.U32 R112, R65.reuse, 0x8, R112 ;  /* 0x0000000841702825 */ /* 0x042fe200078e0070 */
[----:B------:R2:W5:Y:S03]  /*0ea0*/  @P2 LDG.E.64 R72, desc[UR8][R90.64] ;  /* 0x000000085a482981 */ /* 0x000566000c1e1b00 */
[C---:B----4-:R-:W-:Y:S01]  /*0eb0*/  @P2 IMAD.WIDE.U32 R114, R65.reuse, 0x8, R114 ;  /* 0x0000000841722825 */ /* 0x050fe200078e0072 */
[----:B------:R-:W-:Y:S01]  /*0ec0*/  @P2 IADD3 R65, PT, PT, R65, 0x80, RZ ;  /* 0x0000008041412810 */ /* 0x000fe20007ffe0ff */
[----:B------:R2:W5:Y:S02]  /*0ed0*/  @P2 LDG.E.64 R74, desc[UR8][R112.64] ;  /* 0x00000008704a2981 */ /* 0x000564000c1e1b00 */
[----:B------:R-:W-:-:S02]  /*0ee0*/  @P0 IMAD.WIDE.U32 R24, R63, 0x8, R24 ;  /* 0x000000083f180825 */ /* 0x000fc400078e0018 */
[----:B------:R2:W5:Y:S02]  /*0ef0*/  @P2 LD.E.64 R40, desc[UR8][R114.64] ;  /* 0x0000000872282980 */ /* 0x000564000c101b00 */
[C---:B------:R-:W-:Y:S02]  /*0f00*/  @P6 IMAD.WIDE.U32 R116, R65.reuse, 0x8, R116 ;  /* 0x0000000841746825 */ /* 0x040fe400078e0074 */
[----:B------:R2:W5:Y:S02]  /*0f10*/  @P0 LDG.E.64 R80, desc[UR8][R24.64] ;  /* 0x0000000818500981 */ /* 0x000564000c1e1b00 */
[----:B------:R-:W-:Y:S02]  /*0f20*/  @P6 IMAD.WIDE.U32 R118, R65, 0x8, R118 ;  /* 0x0000000841766825 */ /* 0x000fe400078e0076 */
[----:B------:R2:W5:Y:S02]  /*0f30*/  @P6 LDG.E.64 R76, desc[UR8][R116.64] ;  /* 0x00000008744c6981 */ /* 0x000564000c1e1b00 */
[----:B------:R-:W-:-:S02]  /*0f40*/  @P0 IMAD.WIDE.U32 R84, R63, 0x8, R84 ;  /* 0x000000083f540825 */ /* 0x000fc400078e0054 */
[----:B------:R2:W5:Y:S02]  /*0f50*/  @P6 LDG.E.64 R78, desc[UR8][R118.64] ;  /* 0x00000008764e6981 */ /* 0x000564000c1e1b00 */
[----:B------:R-:W-:Y:S02]  /*0f60*/  @P6 IMAD.WIDE.U32 R120, R65, 0x8, R120 ;  /* 0x0000000841786825 */ /* 0x000fe400078e0078 */
[----:B------:R2:W5:Y:S02]  /*0f70*/  @P0 LDG.E.64 R82, desc[UR8][R84.64] ;  /* 0x0000000854520981 */ /* 0x000564000c1e1b00 */
[----:B------:R-:W-:Y:S02]  /*0f80*/  @P0 IMAD.WIDE.U32 R2, R63, 0x8, R2 ;  /* 0x000000083f020825 */ /* 0x000fe400078e0002 */
[----:B------:R2:W5:Y:S04]  /*0f90*/  @P6 LD.E.64 R42, desc[UR8][R120.64] ;  /* 0x00000008782a6980 */ /* 0x000568000c101b00 */
[----:B------:R2:W5:Y:S01]  /*0fa0*/  @P0 LD.E.64 R26, desc[UR8][R2.64] ;  /* 0x00000008021a0980 */ /* 0x000562000c101b00 */
[----:B------:R-:W-:-:S02]  /*0fb0*/  @P5 CS2R R56, SRZ ;  /* 0x0000000000385805 */ /* 0x000fc4000001ff00 */
[----:B------:R-:W-:Y:S02]  /*0fc0*/  ISETP.GE.U32.AND P5, PT, R0, 0x500, PT ;  /* 0x000005000000780c */ /* 0x000fe40003fa6070 */
[----:B------:R-:W-:Y:S02]  /*0fd0*/  @P0 CS2R R54, SRZ ;  /* 0x0000000000360805 */ /* 0x000fe4000001ff00 */
[----:B------:R-:W-:Y:S02]  /*0fe0*/  @P1 CS2R R52, SRZ ;  /* 0x0000000000341805 */ /* 0x000fe4000001ff00 */
[----:B------:R-:W-:Y:S02]  /*0ff0*/  @P4 CS2R R50, SRZ ;  /* 0x0000000000324805 */ /* 0x000fe4000001ff00 */
[----:B------:R-:W-:Y:S02]  /*1000*/  @P3 CS2R R48, SRZ ;  /* 0x0000000000303805 */ /* 0x000fe4000001ff00 */
[----:B------:R-:W-:-:S02]  /*1010*/  @P2 CS2R R44, SRZ ;  /* 0x00000000002c2805 */ /* 0x000fc4000001ff00 */
[----:B------:R-:W-:Y:S02]  /*1020*/  @P6 CS2R R46, SRZ ;  /* 0x00000000002e6805 */ /* 0x000fe4000001ff00 */
[----:B------:R-:W-:Y:S01]  /*1030*/  @P6 IADD3 R65, PT, PT, R65, 0x80, RZ ;  /* 0x0000008041416810 */ /* 0x000fe20007ffe0ff */
[----:B--2---:R-:W-:Y:S06]  /*1040*/  @!P5 BRA `(.L_x_17603) ;  /* 0x000000100054d947 */ /* 0x004fec0003800000 */
[----:B------:R-:W0:Y:S08]  /*1050*/  LDC.64 R84, c[0x0][0x3d0] ;  /* 0x0000f400ff547b82 */ /* 0x000e300000000a00 */
[----:B------:R-:W1:Y:S08]  /*1060*/  LDC.64 R86, c[0x0][0x3d8] ;  /* 0x0000f600ff567b82 */ /* 0x000e700000000a00 */
[----:B------:R-:W2:Y:S01]  /*1070*/  LDC.64 R2, c[0x0][0x440] ;  /* 0x00011000ff027b82 */ /* 0x000ea20000000a00 */
[----:B0-----:R-:W-:-:S06]  /*1080*/  IMAD.WIDE.U32 R84, R65, 0x8, R84 ;  /* 0x0000000841547825 */ /* 0x001fcc00078e0054 */
[----:B------:R-:W5:Y:S01]  /*1090*/  LDG.E.64 R84, desc[UR8][R84.64] ;  /* 0x0000000854547981 */ /* 0x000f62000c1e1b00 */
[----:B-1----:R-:W-:-:S06]  /*10a0*/  IMAD.WIDE.U32 R86, R65, 0x8, R86 ;  /* 0x0000000841567825 */ /* 0x002fcc00078e0056 */
[----:B------:R-:W5:Y:S01]  /*10b0*/  LDG.E.64 R86, desc[UR8][R86.64] ;  /* 0x0000000856567981 */ /* 0x000f62000c1e1b00 */
[----:B--2---:R-:W-:-:S06]  /*10c0*/  IMAD.WIDE.U32 R2, R65, 0x8, R2 ;  /* 0x0000000841027825 */ /* 0x004fcc00078e0002 */
[----:B------:R-:W5:Y:S01]  /*10d0*/  LD.E.64 R2, desc[UR8][R2.64] ;  /* 0x0000000802027980 */ /* 0x000f62000c101b00 */
[----:B------:R-:W-:Y:S01]  /*10e0*/  CS2R R24, SRZ ;  /* 0x0000000000187805 */ /* 0x000fe2000001ff00 */
[----:B------:R-:W-:Y:S06]  /*10f0*/  BRA `(.L_x_17603) ;  /* 0x0000001000287947 */ /* 0x000fec0003800000 */
.L_x_17601:
        /* <DEDUP_REMOVED lines=12> */
[----:B------:R-:W2:Y:S01]  /*11c0*/  @P1 LDC.64 R24, c[0x0][0x438] ;  /* 0x00010e00ff181b82 */ /* 0x000ea20000000a00 */
[----:B------:R-:W-:-:S07]  /*11d0*/  @P0 LOP3.LUT R65, R63, 0x80, RZ, 0xfc, !PT ;  /* 0x000000803f410812 */ /* 0x000fce00078efcff */
[----:B------:R-:W3:Y:S01]  /*11e0*/  @P1 LDC.64 R86, c[0x0][0x440] ;  /* 0x00011000ff561b82 */ /* 0x000ee20000000a00 */
[----:B0-----:R-:W-:-:S07]  /*11f0*/  @P1 IMAD.WIDE.U32 R2, R65, 0x8, R2 ;  /* 0x0000000841021825 */ /* 0x001fce00078e0002 */
[----:B------:R-:W0:Y:S01]  /*1200*/  LDC.64 R88, c[0x0][0x3d0] ;  /* 0x0000f400ff587b82 */ /* 0x000e220000000a00 */
[----:B-1----:R-:W-:-:S07]  /*1210*/  @P1 IMAD.WIDE.U32 R84, R65, 0x8, R84 ;  /* 0x0000000841541825 */ /* 0x002fce00078e0054 */
[----:B------:R-:W1:Y:S01]  /*1220*/  LDC.64 R92, c[0x0][0x3d8] ;  /* 0x0000f600ff5c7b82 */ /* 0x000e620000000a00 */
[----:B------:R-:W-:Y:S01]  /*1230*/  ISETP.GE.U32.AND P3, PT, R0, 0x300, PT ;  /* 0x000003000000780c */ /* 0x000fe20003f66070 */
[----:B------:R4:W5:Y:S01]  /*1240*/  @P1 LDG.E.64 R8, desc[UR8][R2.64] ;  /* 0x0000000802081981 */ /* 0x000962000c1e1b00 */
[----:B--2---:R-:W-:-:S03]  /*1250*/  @P1 IMAD.WIDE.U32 R24, R65, 0x8, R24 ;  /* 0x0000000841181825 */ /* 0x004fc600078e0018 */
[----:B------:R2:W5:Y:S02]  /*1260*/  @P1 LDG.E.64 R10, desc[UR8][R84.64] ;  /* 0x00000008540a1981 */ /* 0x000564000c1e1b00 */
[----:B------:R-:W2:Y:S01]  /*1270*/  @P6 LDC.64 R90, c[0x0][0x438] ;  /* 0x00010e00ff5a6b82 */ /* 0x000ea20000000a00 */
[C---:B---3--:R-:W-:Y:S01]  /*1280*/  @P1 IMAD.WIDE.U32 R86, R65.reuse, 0x8, R86 ;  /* 0x0000000841561825 */ /* 0x048fe200078e0056 */
[----:B------:R3:W5:Y:S01]  /*1290*/  @P1 LD.E.64 R60, desc[UR8][R24.64] ;  /* 0x00000008183c1980 */ /* 0x000762000c101b00 */
[----:B------:R-:W-:-:S05]  /*12a0*/  @P1 IADD3 R65, PT, PT, R65, 0x80, RZ ;  /* 0x0000008041411810 */ /* 0x000fca0007ffe0ff */
[----:B------:R-:W3:Y:S01]  /*12b0*/  LDC.64 R96, c[0x0][0x3d0] ;  /* 0x0000f400ff607b82 */ /* 0x000ee20000000a00 */
[----:B------:R3:W5:Y:S07]  /*12c0*/  @P1 LD.E.64 R28, desc[UR8][R86.64] ;  /* 0x00000008561c1980 */ /* 0x00076e000c101b00 */
[----:B------:R-:W3:Y:S08]  /*12d0*/  LDC.64 R100, c[0x0][0x3d8] ;  /* 0x0000f600ff647b82 */ /* 0x000ef00000000a00 */
[----:B------:R-:W3:Y:S08]  /*12e0*/  LDC.64 R104, c[0x0][0x3d0] ;  /* 0x0000f400ff687b82 */ /* 0x000ef00000000a00 */
[----:B------:R-:W3:Y:S01]  /*12f0*/  LDC.64 R106, c[0x0][0x3d8] ;  /* 0x0000f600ff6a7b82 */ /* 0x000ee20000000a00 */
[----:B------:R-:W-:Y:S01]  /*1300*/  ISETP.GE.U32.AND P2, PT, R0, 0x380, PT ;  /* 0x000003800000780c */ /* 0x000fe20003f46070 */
[----:B0-----:R-:W-:-:S04]  /*1310*/  @P6 IMAD.WIDE.U32 R88, R65, 0x8, R88 ;  /* 0x0000000841586825 */ /* 0x001fc800078e0058 */
[C---:B-1----:R-:W-:Y:S02]  /*1320*/  @P6 IMAD.WIDE.U32 R92, R65.reuse, 0x8, R92 ;  /* 0x00000008415c6825 */ /* 0x042fe400078e005c */
[----:B------:R-:W0:Y:S08]  /*1330*/  @P6 LDC.64 R94, c[0x0][0x440] ;  /* 0x00011000ff5e6b82 */ /* 0x000e300000000a00 */
[----:B------:R-:W1:Y:S08]  /*1340*/  @P5 LDC.64 R98, c[0x0][0x438] ;  /* 0x00010e00ff625b82 */ /* 0x000e700000000a00 */
[----:B------:R-:W1:Y:S08]  /*1350*/  @P5 LDC.64 R102, c[0x0][0x440] ;  /* 0x00011000ff665b82 */ /* 0x000e700000000a00 */
[----:B----4-:R-:W4:Y:S08]  /*1360*/  @P4 LDC.64 R2, c[0x0][0x438] ;  /* 0x00010e00ff024b82 */ /* 0x010f300000000a00 */
[----:B--2---:R-:W2:Y:S01]  /*1370*/  @P4 LDC.64 R84, c[0x0][0x440] ;  /* 0x00011000ff544b82 */ /* 0x004ea20000000a00 */
[----:B------:R-:W-:-:S07]  /*1380*/  @P6 IMAD.WIDE.U32 R90, R65, 0x8, R90 ;  /* 0x00000008415a6825 */ /* 0x000fce00078e005a */
[----:B---3--:R-:W3:Y:S01]  /*1390*/  LDC.64 R24, c[0x0][0x3d0] ;  /* 0x0000f400ff187b82 */ /* 0x008ee20000000a00 */
[C---:B0-----:R-:W-:Y:S01]  /*13a0*/  @P6 IMAD.WIDE.U32 R94, R65.reuse, 0x8, R94 ;  /* 0x00000008415e6825 */ /* 0x041fe200078e005e */
[----:B------:R-:W-:Y:S01]  /*13b0*/  @P6 IADD3 R65, PT, PT, R65, 0x80, RZ ;  /* 0x0000008041416810 */ /* 0x000fe20007ffe0ff */
[----:B------:R4:W5:Y:S05]  /*13c0*/  @P6 LDG.E.64 R12, desc[UR8][R88.64] ;  /* 0x00000008580c6981 */ /* 0x00096a000c1e1b00 */
[----:B------:R-:W0:Y:S01]  /*13d0*/  @P3 LDC.64 R86, c[0x0][0x438] ;  /* 0x00010e00ff563b82 */ /* 0x000e220000000a00 */
[C---:B------:R-:W-:Y:S01]  /*13e0*/  ISETP.GE.U32.AND P1, PT, R0.reuse, 0x400, PT ;  /* 0x000004000000780c */ /* 0x040fe20003f26070 */
[C---:B------:R-:W-:Y:S01]  /*13f0*/  @P5 IMAD.WIDE.U32 R96, R65.reuse, 0x8, R96 ;  /* 0x0000000841605825 */ /* 0x040fe200078e0060 */
[----:B------:R-:W5:Y:S03]  /*1400*/  @P6 LDG.E.64 R6, desc[UR8][R92.64] ;  /* 0x000000085c066981 */ /* 0x000f66000c1e1b00 */
[C---:B-1----:R-:W-:Y:S01]  /*1410*/  @P5 IMAD.WIDE.U32 R98, R65.reuse, 0x8, R98 ;  /* 0x0000000841625825 */ /* 0x042fe200078e0062 */
[----:B------:R2:W5:Y:S01]  /*1420*/  @P6 LD.E.64 R58, desc[UR8][R90.64] ;  /* 0x000000085a3a6980 */ /* 0x000562000c101b00 */
[----:B------:R-:W1:Y:S02]  /*1430*/  LDC.64 R108, c[0x0][0x3d8] ;  /* 0x0000f600ff6c7b82 */ /* 0x000e640000000a00 */
[C---:B------:R-:W-:Y:S01]  /*1440*/  @P5 IMAD.WIDE.U32 R100, R65.reuse, 0x8, R100 ;  /* 0x0000000841645825 */ /* 0x040fe200078e0064 */
[----:B------:R-:W5:Y:S03]  /*1450*/  @P6 LD.E.64 R30, desc[UR8][R94.64] ;  /* 0x000000085e1e6980 */ /* 0x000f66000c101b00 */
[C---:B------:R-:W-:Y:S01]  /*1460*/  @P5 IMAD.WIDE.U32 R102, R65.reuse, 0x8, R102 ;  /* 0x0000000841665825 */ /* 0x040fe200078e0066 */
[----:B------:R-:W-:Y:S01]  /*1470*/  @P5 IADD3 R65, PT, PT, R65, 0x80, RZ ;  /* 0x0000008041415810 */ /* 0x000fe20007ffe0ff */
[----:B------:R-:W1:Y:S01]  /*1480*/  @P3 LDC.64 R110, c[0x0][0x440] ;  /* 0x00011000ff6e3b82 */ /* 0x000e620000000a00 */
[----:B------:R-:W-:Y:S01]  /*1490*/  ISETP.GE.U32.AND P6, PT, R0, 0x480, PT ;  /* 0x000004800000780c */ /* 0x000fe20003fc6070 */
[----:B------:R0:W5:Y:S02]  /*14a0*/  @P5 LDG.E.64 R14, desc[UR8][R96.64] ;  /* 0x00000008600e5981 */ /* 0x000164000c1e1b00 */
[----:B------:R-:W-:-:S02]  /*14b0*/  @P4 IMAD.WIDE.U32 R104, R65, 0x8, R104 ;  /* 0x0000000841684825 */ /* 0x000fc400078e0068 */
[----:B------:R0:W5:Y:S02]  /*14c0*/  @P5 LDG.E.64 R16, desc[UR8][R100.64] ;  /* 0x0000000864105981 */ /* 0x000164000c1e1b00 */
[----:B------:R-:W1:Y:S01]  /*14d0*/  LDC.64 R112, c[0x0][0x3d0] ;  /* 0x0000f400ff707b82 */ /* 0x000e620000000a00 */
[C---:B----4-:R-:W-:Y:S01]  /*14e0*/  @P4 IMAD.WIDE.U32 R88, R65.reuse, 0x8, R2 ;  /* 0x0000000841584825 */ /* 0x050fe200078e0002 */
[----:B------:R4:W5:Y:S03]  /*14f0*/  @P4 LDG.E.64 R18, desc[UR8][R104.64] ;  /* 0x0000000868124981 */ /* 0x000966000c1e1b00 */
[C---:B------:R-:W-:Y:S01]  /*1500*/  @P4 IMAD.WIDE.U32 R106, R65.reuse, 0x8, R106 ;  /* 0x00000008416a4825 */ /* 0x040fe200078e006a */
[----:B------:R-:W5:Y:S02]  /*1510*/  @P5 LD.E.64 R56, desc[UR8][R98.64] ;  /* 0x0000000862385980 */ /* 0x000f64000c101b00 */
[----:B------:R-:W4:Y:S01]  /*1520*/  @P2 LDC.64 R114, c[0x0][0x438] ;  /* 0x00010e00ff722b82 */ /* 0x000f220000000a00 */
[C---:B--2---:R-:W-:Y:S01]  /*1530*/  @P4 IMAD.WIDE.U32 R90, R65.reuse, 0x8, R84 ;  /* 0x00000008415a4825 */ /* 0x044fe200078e0054 */
[----:B------:R-:W-:Y:S01]  /*1540*/  @P4 IADD3 R65, PT, PT, R65, 0x80, RZ ;  /* 0x0000008041414810 */ /* 0x000fe20007ffe0ff */
[----:B------:R-:W5:Y:S05]  /*1550*/  @P4 LDG.E.64 R20, desc[UR8][R106.64] ;  /* 0x000000086a144981 */ /* 0x000f6a000c1e1b00 */
[----:B------:R-:W2:Y:S01]  /*1560*/  LDC.64 R116, c[0x0][0x3d8] ;  /* 0x0000f600ff747b82 */ /* 0x000ea20000000a00 */
[C---:B---3--:R-:W-:Y:S01]  /*1570*/  @P3 IMAD.WIDE.U32 R2, R65.reuse, 0x8, R24 ;  /* 0x0000000841023825 */ /* 0x048fe200078e0018 */
[----:B------:R-:W5:Y:S06]  /*1580*/  @P5 LD.E.64 R32, desc[UR8][R102.64] ;  /* 0x0000000866205980 */ /* 0x000f6c000c101b00 */
[----:B------:R-:W3:Y:S01]  /*1590*/  @P2 LDC.64 R118, c[0x0][0x440] ;  /* 0x00011000ff762b82 */ /* 0x000ee20000000a00 */
[C---:B0-----:R-:W-:Y:S01]  /*15a0*/  @P3 IMAD.WIDE.U32 R92, R65.reuse, 0x8, R86 ;  /* 0x00000008415c3825 */ /* 0x041fe200078e0056 */
[----:B------:R0:W5:Y:S04]  /*15b0*/  @P3 LDG.E.64 R22, desc[UR8][R2.64] ;  /* 0x0000000802163981 */ /* 0x000168000c1e1b00 */
[----:B------:R0:W5:Y:S02]  /*15c0*/  @P4 LD.E.64 R52, desc[UR8][R88.64] ;  /* 0x0000000858344980 */ /* 0x000164000c101b00 */
[----:B------:R-:W3:Y:S08]  /*15d0*/  LDC.64 R120, c[0x0][0x3d0] ;  /* 0x0000f400ff787b82 */ /* 0x000ef00000000a00 */
[----:B------:R-:W3:Y:S08]  /*15e0*/  @P1 LDC.64 R96, c[0x0][0x438] ;  /* 0x00010e00ff601b82 */ /* 0x000ef00000000a00 */
[----:B------:R-:W3:Y:S08]  /*15f0*/  LDC.64 R94, c[0x0][0x3d8] ;  /* 0x0000f600ff5e7b82 */ /* 0x000ef00000000a00 */
[----:B------:R-:W3:Y:S01]  /*1600*/  @P1 LDC.64 R100, c[0x0][0x440] ;  /* 0x00011000ff641b82 */ /* 0x000ee20000000a00 */
[C---:B-1----:R-:W-:Y:S01]  /*1610*/  @P3 IMAD.WIDE.U32 R108, R65.reuse, 0x8, R108 ;  /* 0x00000008416c3825 */ /* 0x042fe200078e006c */
[----:B------:R1:W5:Y:S06]  /*1620*/  @P4 LD.E.64 R34, desc[UR8][R90.64] ;  /* 0x000000085a224980 */ /* 0x00036c000c101b00 */
[----:B----4-:R-:W4:Y:S01]  /*1630*/  LDC.64 R104, c[0x0][0x3d0] ;  /* 0x0000f400ff687b82 */ /* 0x010f220000000a00 */
[C---:B------:R-:W-:Y:S01]  /*1640*/  @P3 IMAD.WIDE.U32 R110, R65.reuse, 0x8, R110 ;  /* 0x00000008416e3825 */ /* 0x040fe200078e006e */
[----:B------:R1:W5:Y:S06]  /*1650*/  @P3 LD.E.64 R50, desc[UR8][R92.64] ;  /* 0x000000085c323980 */ /* 0x00036c000c101b00 */
[----:B------:R-:W1:Y:S01]  /*1660*/  LDC.64 R124, c[0x0][0x3d8] ;  /* 0x0000f600ff7c7b82 */ /* 0x000e620000000a00 */
[----:B------:R-:W-:Y:S01]  /*1670*/  @P3 IADD3 R65, PT, PT, R65, 0x80, RZ ;  /* 0x0000008041413810 */ /* 0x000fe20007ffe0ff */
[----:B------:R0:W5:Y:S06]  /*1680*/  @P3 LDG.E.64 R66, desc[UR8][R108.64] ;  /* 0x000000086c423981 */ /* 0x00016c000c1e1b00 */
[----:B------:R-:W4:Y:S08]  /*1690*/  LDC.64 R24, c[0x0][0x3d0] ;  /* 0x0000f400ff187b82 */ /* 0x000f300000000a00 */
[----:B------:R-:W1:Y:S08]  /*16a0*/  LDC.64 R84, c[0x0][0x3d8] ;  /* 0x0000f600ff547b82 */ /* 0x000e700000000a00 */
[----:B------:R-:W1:Y:S08]  /*16b0*/  @P6 LDC.64 R122, c[0x0][0x438] ;  /* 0x00010e00ff7a6b82 */ /* 0x000e700000000a00 */
[----:B------:R-:W1:Y:S08]  /*16c0*/  @P6 LDC.64 R126, c[0x0][0x440] ;  /* 0x00011000ff7e6b82 */ /* 0x000e700000000a00 */
[----:B0-----:R-:W0:Y:S08]  /*16d0*/  @P0 LDC.64 R2, c[0x0][0x438] ;  /* 0x00010e00ff020b82 */ /* 0x001e300000000a00 */
[----:B------:R-:W0:Y:S01]  /*16e0*/  @P0 LDC.64 R86, c[0x0][0x440] ;  /* 0x00011000ff560b82 */ /* 0x000e220000000a00 */
[C---:B------:R-:W-:Y:S01]  /*16f0*/  @P2 IMAD.WIDE.U32 R112, R65.reuse, 0x8, R112 ;  /* 0x0000000841702825 */ /* 0x040fe200078e0070 */
[----:B------:R0:W5:Y:S03]  /*1700*/  @P3 LD.E.64 R36, desc[UR8][R110.64] ;  /* 0x000000086e243980 */ /* 0x000166000c101b00 */
[C---:B------:R-:W-:Y:S01]  /*1710*/  @P2 IMAD.WIDE.U32 R114, R65.reuse, 0x8, R114 ;  /* 0x0000000841722825 */ /* 0x040fe200078e0072 */
[----:B------:R0:W5:Y:S03]  /*1720*/  @P2 LDG.E.64 R68, desc[UR8][R112.64] ;  /* 0x0000000870442981 */ /* 0x000166000c1e1b00 */
[C---:B--2---:R-:W-:Y:S01]  /*1730*/  @P2 IMAD.WIDE.U32 R116, R65.reuse, 0x8, R116 ;  /* 0x0000000841742825 */ /* 0x044fe200078e0074 */
[----:B------:R2:W5:Y:S03]  /*1740*/  @P2 LD.E.64 R48, desc[UR8][R114.64] ;  /* 0x0000000872302980 */ /* 0x000566000c101b00 */
[C---:B---3--:R-:W-:Y:S01]  /*1750*/  @P2 IMAD.WIDE.U32 R118, R65.reuse, 0x8, R118 ;  /* 0x0000000841762825 */ /* 0x048fe200078e0076 */
[----:B------:R-:W-:Y:S01]  /*1760*/  @P2 IADD3 R65, PT, PT, R65, 0x80, RZ ;  /* 0x0000008041412810 */ /* 0x000fe20007ffe0ff */
[----:B------:R2:W5:Y:S04]  /*1770*/  @P2 LDG.E.64 R70, desc[UR8][R116.64] ;  /* 0x0000000874462981 */ /* 0x000568000c1e1b00 */
[C---:B------:R-:W-:Y:S01]  /*1780*/  @P1 IMAD.WIDE.U32 R120, R65.reuse, 0x8, R120 ;  /* 0x0000000841781825 */ /* 0x040fe200078e0078 */
[----:B------:R2:W5:Y:S03]  /*1790*/  @P2 LD.E.64 R38, desc[UR8][R118.64] ;  /* 0x0000000876262980 */ /* 0x000566000c101b00 */
[C---:B------:R-:W-:Y:S01]  /*17a0*/  @P1 IMAD.WIDE.U32 R96, R65.reuse, 0x8, R96 ;  /* 0x0000000841601825 */ /* 0x040fe200078e0060 */
[----:B------:R2:W5:Y:S03]  /*17b0*/  @P1 LDG.E.64 R72, desc[UR8][R120.64] ;  /* 0x0000000878481981 */ /* 0x000566000c1e1b00 */
[C---:B------:R-:W-:Y:S01]  /*17c0*/  @P1 IMAD.WIDE.U32 R94, R65.reuse, 0x8, R94 ;  /* 0x00000008415e1825 */ /* 0x040fe200078e005e */
[----:B------:R2:W5:Y:S03]  /*17d0*/  @P1 LD.E.64 R44, desc[UR8][R96.64] ;  /* 0x00000008602c1980 */ /* 0x000566000c101b00 */
[C---:B------:R-:W-:Y:S01]  /*17e0*/  @P1 IMAD.WIDE.U32 R100, R65.reuse, 0x8, R100 ;  /* 0x0000000841641825 */ /* 0x040fe200078e0064 */
[----:B------:R-:W-:Y:S01]  /*17f0*/  @P1 IADD3 R65, PT, PT, R65, 0x80, RZ ;  /* 0x0000008041411810 */ /* 0x000fe20007ffe0ff */
[----:B------:R2:W5:Y:S02]  /*1800*/  @P1 LDG.E.64 R74, desc[UR8][R94.64] ;  /* 0x000000085e4a1981 */ /* 0x000564000c1e1b00 */
[----:B----4-:R-:W-:-:S02]  /*1810*/  @P0 IMAD.WIDE.U32 R24, R63, 0x8, R24 ;  /* 0x000000083f180825 */ /* 0x010fc400078e0018 */
[----:B------:R2:W5:Y:S02]  /*1820*/  @P1 LD.E.64 R40, desc[UR8][R100.64] ;  /* 0x0000000864281980 */ /* 0x000564000c101b00 */
[C---:B------:R-:W-:Y:S02]  /*1830*/  @P6 IMAD.WIDE.U32 R104, R65.reuse, 0x8, R104 ;  /* 0x0000000841686825 */ /* 0x040fe400078e0068 */
[----:B------:R2:W5:Y:S02]  /*1840*/  @P0 LDG.E.64 R80, desc[UR8][R24.64] ;  /* 0x0000000818500981 */ /* 0x000564000c1e1b00 */
[----:B-1----:R-:W-:Y:S02]  /*1850*/  @P6 IMAD.WIDE.U32 R124, R65, 0x8, R124 ;  /* 0x00000008417c6825 */ /* 0x002fe400078e007c */
[----:B------:R2:W5:Y:S02]  /*1860*/  @P6 LDG.E.64 R76, desc[UR8][R104.64] ;  /* 0x00000008684c6981 */ /* 0x000564000c1e1b00 */
[----:B------:R-:W-:-:S02]  /*1870*/  @P0 IMAD.WIDE.U32 R84, R63, 0x8, R84 ;  /* 0x000000083f540825 */ /* 0x000fc400078e0054 */
[----:B------:R2:W5:Y:S02]  /*1880*/  @P6 LDG.E.64 R78, desc[UR8][R124.64] ;  /* 0x000000087c4e6981 */ /* 0x000564000c1e1b00 */
[C---:B------:R-:W-:Y:S02]  /*1890*/  @P6 IMAD.WIDE.U32 R122, R65.reuse, 0x8, R122 ;  /* 0x00000008417a6825 */ /* 0x040fe400078e007a */
[----:B------:R2:W5:Y:S02]  /*18a0*/  @P0 LDG.E.64 R82, desc[UR8][R84.64] ;  /* 0x0000000854520981 */ /* 0x000564000c1e1b00 */
[----:B------:R-:W-:Y:S02]  /*18b0*/  @P6 IMAD.WIDE.U32 R126, R65, 0x8, R126 ;  /* 0x00000008417e6825 */ /* 0x000fe400078e007e */
[----:B------:R2:W5:Y:S02]  /*18c0*/  @P6 LD.E.64 R46, desc[UR8][R122.64] ;  /* 0x000000087a2e6980 */ /* 0x000564000c101b00 */
[----:B0-----:R-:W-:-:S02]  /*18d0*/  @P0 IMAD.WIDE.U32 R2, R63, 0x8, R2 ;  /* 0x000000083f020825 */ /* 0x001fc400078e0002 */
[----:B------:R2:W5:Y:S02]  /*18e0*/  @P6 LD.E.64 R42, desc[UR8][R126.64] ;  /* 0x000000087e2a6980 */ /* 0x000564000c101b00 */
[----:B------:R-:W-:Y:S02]  /*18f0*/  @P0 IMAD.WIDE.U32 R86, R63, 0x8, R86 ;  /* 0x000000083f560825 */ /* 0x000fe400078e0056 */
[----:B------:R2:W5:Y:S04]  /*1900*/  @P0 LD.E.64 R54, desc[UR8][R2.64] ;  /* 0x0000000802360980 */ /* 0x000568000c101b00 */
[----:B------:R2:W5:Y:S01]  /*1910*/  @P0 LD.E.64 R26, desc[UR8][R86.64] ;  /* 0x00000008561a0980 */ /* 0x000562000c101b00 */
[----:B------:R-:W-:Y:S02]  /*1920*/  ISETP.GE.U32.AND P1, PT, R0, 0x500, PT ;  /* 0x000005000000780c */ /* 0x000fe40003f26070 */
[----:B------:R-:W-:-:S11]  /*1930*/  @P6 IADD3 R65, PT, PT, R65, 0x80, RZ ;  /* 0x0000008041416810 */ /* 0x000fd60007ffe0ff */
[----:B--2---:R-:W-:Y:S05]  /*1940*/  @!P1 BRA `(.L_x_17603) ;  /* 0x0000000800149947 */ /* 0x004fea0003800000 */
[----:B------:R-:W0:Y:S08]  /*1950*/  LDC.64 R84, c[0x0][0x3d0] ;  /* 0x0000f400ff547b82 */ /* 0x000e300000000a00 */
[----:B------:R-:W1:Y:S08]  /*1960*/  LDC.64 R86, c[0x0][0x3d8] ;  /* 0x0000f600ff567b82 */ /* 0x000e700000000a00 */
[----:B------:R-:W2:Y:S08]  /*1970*/  LDC.64 R24, c[0x0][0x438] ;  /* 0x00010e00ff187b82 */ /* 0x000eb00000000a00 */
[----:B------:R-:W3:Y:S01]  /*1980*/  LDC.64 R2, c[0x0][0x440] ;  /* 0x00011000ff027b82 */ /* 0x000ee20000000a00 */
[----:B0-----:R-:W-:-:S06]  /*1990*/  IMAD.WIDE.U32 R84, R65, 0x8, R84 ;  /* 0x0000000841547825 */ /* 0x001fcc00078e0054 */
[----:B------:R-:W5:Y:S01]  /*19a0*/  LDG.E.64 R84, desc[UR8][R84.64] ;  /* 0x0000000854547981 */ /* 0x000f62000c1e1b00 */
[----:B-1----:R-:W-:-:S06]  /*19b0*/  IMAD.WIDE.U32 R86, R65, 0x8, R86 ;  /* 0x0000000841567825 */ /* 0x002fcc00078e0056 */
[----:B------:R-:W5:Y:S01]  /*19c0*/  LDG.E.64 R86, desc[UR8][R86.64] ;  /* 0x0000000856567981 */ /* 0x000f62000c1e1b00 */
[----:B--2---:R-:W-:-:S06]  /*19d0*/  IMAD.WIDE.U32 R24, R65, 0x8, R24 ;  /* 0x0000000841187825 */ /* 0x004fcc00078e0018 */
[----:B------:R-:W5:Y:S01]  /*19e0*/  LD.E.64 R24, desc[UR8][R24.64] ;  /* 0x0000000818187980 */ /* 0x000f62000c101b00 */
[----:B---3--:R-:W-:-:S06]  /*19f0*/  IMAD.WIDE.U32 R2, R65, 0x8, R2 ;  /* 0x0000000841027825 */ /* 0x008fcc00078e0002 */
[----:B------:R-:W5:Y:S01]  /*1a00*/  LD.E.64 R2, desc[UR8][R2.64] ;  /* 0x0000000802027980 */ /* 0x000f62000c101b00 */
[----:B------:R-:W-:Y:S05]  /*1a10*/  BRA `(.L_x_17603) ;  /* 0x0000000400e07947 */ /* 0x000fea0003800000 */
.L_x_17604:
        /* <DEDUP_REMOVED lines=10> */
[----:B------:R-:W3:Y:S08]  /*1ac0*/  LDC.64 R94, c[0x0][0x3d0] ;  /* 0x0000f400ff5e7b82 */ /* 0x000ef00000000a00 */
[----:B------:R-:W4:Y:S01]  /*1ad0*/  LDC.64 R98, c[0x0][0x3d8] ;  /* 0x0000f600ff627b82 */ /* 0x000f220000000a00 */
[----:B------:R-:W-:Y:S01]  /*1ae0*/  ISETP.GE.U32.AND P4, PT, R0, 0x300, PT ;  /* 0x000003000000780c */ /* 0x000fe20003f86070 */
[----:B0-----:R-:W-:-:S04]  /*1af0*/  @P2 IMAD.WIDE.U32 R88, R65, 0x8, R88 ;  /* 0x0000000841582825 */ /* 0x001fc800078e0058 */
[C---:B-1----:R-:W-:Y:S01]  /*1b00*/  @P2 IMAD.WIDE.U32 R92, R65.reuse, 0x8, R92 ;  /* 0x00000008415c2825 */ /* 0x042fe200078e005c */
[----:B------:R0:W5:Y:S01]  /*1b10*/  @P2 LDG.E.64 R8, desc[UR8][R88.64] ;  /* 0x0000000858082981 */ /* 0x000162000c1e1b00 */
[----:B------:R-:W1:Y:S02]  /*1b20*/  @P6 LDC.64 R96, c[0x0][0x438] ;  /* 0x00010e00ff606b82 */ /* 0x000e640000000a00 */
[C---:B--2---:R-:W-:Y:S01]  /*1b30*/  @P2 IMAD.WIDE.U32 R90, R65.reuse, 0x8, R90 ;  /* 0x00000008415a2825 */ /* 0x044fe200078e005a */
[----:B------:R-:W-:Y:S01]  /*1b40*/  @P2 IADD3 R65, PT, PT, R65, 0x80, RZ ;  /* 0x0000008041412810 */ /* 0x000fe20007ffe0ff */
[----:B------:R2:W5:Y:S04]  /*1b50*/  @P2 LDG.E.64 R10, desc[UR8][R92.64] ;  /* 0x000000085c0a2981 */ /* 0x000568000c1e1b00 */
[----:B------:R-:W2:Y:S01]  /*1b60*/  LDC.64 R100, c[0x0][0x3d0] ;  /* 0x0000f400ff647b82 */ /* 0x000ea20000000a00 */
[C---:B---3--:R-:W-:Y:S01]  /*1b70*/  @P6 IMAD.WIDE.U32 R94, R65.reuse, 0x8, R94 ;  /* 0x00000008415e6825 */ /* 0x048fe200078e005e */
[----:B------:R-:W5:Y:S06]  /*1b80*/  @P2 LD.E.64 R60, desc[UR8][R90.64] ;  /* 0x000000085a3c2980 */ /* 0x000f6c000c101b00 */
[----:B------:R-:W3:Y:S01]  /*1b90*/  LDC.64 R104, c[0x0][0x3d8] ;  /* 0x0000f600ff687b82 */ /* 0x000ee20000000a00 */
[----:B------:R2:W5:Y:S01]  /*1ba0*/  @P6 LDG.E.64 R12, desc[UR8][R94.64] ;  /* 0x000000085e0c6981 */ /* 0x000562000c1e1b00 */
[----:B----4-:R-:W-:Y:S01]  /*1bb0*/  @P6 IMAD.WIDE.U32 R98, R65, 0x8, R98 ;  /* 0x0000000841626825 */ /* 0x010fe200078e0062 */
[----:B------:R-:W-:-:S02]  /*1bc0*/  ISETP.GE.U32.AND P3, PT, R0, 0x380, PT ;  /* 0x000003800000780c */ /* 0x000fc40003f66070 */
[----:B------:R-:W-:-:S03]  /*1bd0*/  @P2 CS2R R28, SRZ ;  /* 0x00000000001c2805 */ /* 0x000fc6000001ff00 */
[----:B------:R-:W4:Y:S01]  /*1be0*/  @P5 LDC.64 R102, c[0x0][0x438] ;  /* 0x00010e00ff665b82 */ /* 0x000f220000000a00 */
[----:B-1----:R-:W-:Y:S01]  /*1bf0*/  @P6 IMAD.WIDE.U32 R96, R65, 0x8, R96 ;  /* 0x0000000841606825 */ /* 0x002fe200078e0060 */
[----:B------:R-:W5:Y:S06]  /*1c00*/  @P6 LDG.E.64 R6, desc[UR8][R98.64] ;  /* 0x0000000862066981 */ /* 0x000f6c000c1e1b00 */
[----:B0-----:R-:W0:Y:S01]  /*1c10*/  LDC.64 R88, c[0x0][0x3d0] ;  /* 0x0000f400ff587b82 */ /* 0x001e220000000a00 */
[----:B------:R1:W5:Y:S07]  /*1c20*/  @P6 LD.E.64 R58, desc[UR8][R96.64] ;  /* 0x00000008603a6980 */ /* 0x00036e000c101b00 */
[----:B------:R-:W0:Y:S08]  /*1c30*/  @P1 LDC.64 R106, c[0x0][0x438] ;  /* 0x00010e00ff6a1b82 */ /* 0x000e300000000a00 */
[----:B--2---:R-:W2:Y:S01]  /*1c40*/  LDC.64 R92, c[0x0][0x3d8] ;  /* 0x0000f600ff5c7b82 */ /* 0x004ea20000000a00 */
[----:B------:R-:W-:-:S02]  /*1c50*/  ISETP.GE.U32.AND P2, PT, R0, 0x400, PT ;  /* 0x000004000000780c */ /* 0x000fc40003f46070 */
[----:B------:R-:W-:-:S05]  /*1c60*/  @P6 IADD3 R65, PT, PT, R65, 0x80, RZ ;  /* 0x0000008041416810 */ /* 0x000fca0007ffe0ff */
[----:B------:R-:W2:Y:S08]  /*1c70*/  LDC.64 R94, c[0x0][0x3d0] ;  /* 0x0000f400ff5e7b82 */ /* 0x000eb00000000a00 */
[----:B------:R-:W2:Y:S08]  /*1c80*/  @P4 LDC.64 R90, c[0x0][0x438] ;  /* 0x00010e00ff5a4b82 */ /* 0x000eb00000000a00 */
[----:B-1----:R-:W1:Y:S01]  /*1c90*/  LDC.64 R96, c[0x0][0x3d8] ;  /* 0x0000f600ff607b82 */ /* 0x002e620000000a00 */
[----:B------:R-:W-:Y:S01]  /*1ca0*/  @P6 CS2R R30, SRZ ;  /* 0x00000000001e6805 */ /* 0x000fe2000001ff00 */
[----:B------:R-:W-:-:S06]  /*1cb0*/  @P5 IMAD.WIDE.U32 R100, R65, 0x8, R100 ;  /* 0x0000000841645825 */ /* 0x000fcc00078e0064 */
[----:B------:R-:W1:Y:S01]  /*1cc0*/  LDC.64 R98, c[0x0][0x3d0] ;  /* 0x0000f400ff627b82 */ /* 0x000e620000000a00 */
[C---:B---3--:R-:W-:Y:S01]  /*1cd0*/  @P5 IMAD.WIDE.U32 R104, R65.reuse, 0x8, R104 ;  /* 0x0000000841685825 */ /* 0x048fe200078e0068 */
[C---:B------:R-:W-:Y:S01]  /*1ce0*/  ISETP.GE.U32.AND P6, PT, R0.reuse, 0x480, PT ;  /* 0x000004800000780c */ /* 0x040fe20003fc6070 */
[----:B------:R3:W5:Y:S02]  /*1cf0*/  @P5 LDG.E.64 R14, desc[UR8][R100.64] ;  /* 0x00000008640e5981 */ /* 0x000764000c1e1b00 */
[C---:B----4-:R-:W-:Y:S01]  /*1d00*/  @P5 IMAD.WIDE.U32 R102, R65.reuse, 0x8, R102 ;  /* 0x0000000841665825 */ /* 0x050fe200078e0066 */
[----:B------:R-:W-:Y:S01]  /*1d10*/  @P5 IADD3 R65, PT, PT, R65, 0x80, RZ ;  /* 0x0000008041415810 */ /* 0x000fe20007ffe0ff */
[----:B------:R-:W5:Y:S01]  /*1d20*/  @P5 LDG.E.64 R16, desc[UR8][R104.64] ;  /* 0x0000000868105981 */ /* 0x000f62000c1e1b00 */
[----:B------:R-:W4:Y:S01]  /*1d30*/  LDC.64 R110, c[0x0][0x3d8] ;  /* 0x0000f600ff6e7b82 */ /* 0x000f220000000a00 */
[----:B------:R-:W-:Y:S02]  /*1d40*/  @P5 CS2R R32, SRZ ;  /* 0x0000000000205805 */ /* 0x000fe4000001ff00 */
[----:B------:R1:W5:Y:S05]  /*1d50*/  @P5 LD.E.64 R56, desc[UR8][R102.64] ;  /* 0x0000000866385980 */ /* 0x00036a000c101b00 */
[----:B------:R-:W4:Y:S01]  /*1d60*/  @P3 LDC.64 R108, c[0x0][0x438] ;  /* 0x00010e00ff6c3b82 */ /* 0x000f220000000a00 */
[----:B0-----:R-:W-:Y:S01]  /*1d70*/  @P1 IMAD.WIDE.U32 R88, R65, 0x8, R88 ;  /* 0x0000000841581825 */ /* 0x001fe200078e0058 */
[----:B------:R-:W-:-:S03]  /*1d80*/  ISETP.GE.U32.AND P5, PT, R0, 0x500, PT ;  /* 0x000005000000780c */ /* 0x000fc60003fa6070 */
[C---:B------:R-:W-:Y:S01]  /*1d90*/  @P1 IMAD.WIDE.U32 R106, R65.reuse, 0x8, R106 ;  /* 0x00000008416a1825 */ /* 0x040fe200078e006a */
[----:B------:R-:W5:Y:S02]  /*1da0*/  @P1 LDG.E.64 R18, desc[UR8][R88.64] ;  /* 0x0000000858121981 */ /* 0x000f64000c1e1b00 */
[----:B------:R-:W0:Y:S01]  /*1db0*/  LDC.64 R112, c[0x0][0x3d0] ;  /* 0x0000f400ff707b82 */ /* 0x000e220000000a00 */
[C---:B--2---:R-:W-:Y:S01]  /*1dc0*/  @P1 IMAD.WIDE.U32 R92, R65.reuse, 0x8, R92 ;  /* 0x00000008415c1825 */ /* 0x044fe200078e005c */
[----:B------:R-:W-:Y:S01]  /*1dd0*/  @P1 IADD3 R65, PT, PT, R65, 0x80, RZ ;  /* 0x0000008041411810 */ /* 0x000fe20007ffe0ff */
[----:B------:R-:W5:Y:S05]  /*1de0*/  @P1 LD.E.64 R52, desc[UR8][R106.64] ;  /* 0x000000086a341980 */ /* 0x000f6a000c101b00 */
[----:B------:R-:W2:Y:S01]  /*1df0*/  LDC.64 R116, c[0x0][0x3d8] ;  /* 0x0000f600ff747b82 */ /* 0x000ea20000000a00 */
[C---:B------:R-:W-:Y:S01]  /*1e00*/  @P4 IMAD.WIDE.U32 R94, R65.reuse, 0x8, R94 ;  /* 0x00000008415e4825 */ /* 0x040fe200078e005e */
[----:B------:R-:W5:Y:S06]  /*1e10*/  @P1 LDG.E.64 R20, desc[UR8][R92.64] ;  /* 0x000000085c141981 */ /* 0x000f6c000c1e1b00 */
[----:B------:R-:W2:Y:S01]  /*1e20*/  @P2 LDC.64 R114, c[0x0][0x438] ;  /* 0x00010e00ff722b82 */ /* 0x000ea20000000a00 */
[C---:B---3--:R-:W-:Y:S01]  /*1e30*/  @P4 IMAD.WIDE.U32 R100, R65.reuse, 0x8, R90 ;  /* 0x0000000841644825 */ /* 0x048fe200078e005a */
[----:B------:R3:W5:Y:S03]  /*1e40*/  @P4 LDG.E.64 R22, desc[UR8][R94.64] ;  /* 0x000000085e164981 */ /* 0x000766000c1e1b00 */
[C---:B-1----:R-:W-:Y:S01]  /*1e50*/  @P4 IMAD.WIDE.U32 R102, R65.reuse, 0x8, R96 ;  /* 0x0000000841664825 */ /* 0x042fe200078e0060 */
[----:B------:R-:W-:Y:S01]  /*1e60*/  @P4 IADD3 R65, PT, PT, R65, 0x80, RZ ;  /* 0x0000008041414810 */ /* 0x000fe20007ffe0ff */
[----:B------:R1:W5:Y:S01]  /*1e70*/  @P4 LD.E.64 R50, desc[UR8][R100.64] ;  /* 0x0000000864324980 */ /* 0x000362000c101b00 */
[----:B------:R-:W3:Y:S03]  /*1e80*/  LDC.64 R118, c[0x0][0x3d0] ;  /* 0x0000f400ff767b82 */ /* 0x000ee60000000a00 */
[C---:B------:R-:W-:Y:S01]  /*1e90*/  @P3 IMAD.WIDE.U32 R104, R65.reuse, 0x8, R98 ;  /* 0x0000000841683825 */ /* 0x040fe200078e0062 */
[----:B------:R1:W5:Y:S04]  /*1ea0*/  @P4 LDG.E.64 R66, desc[UR8][R102.64] ;  /* 0x0000000866424981 */ /* 0x000368000c1e1b00 */
[----:B------:R-:W1:Y:S08]  /*1eb0*/  LDC.64 R122, c[0x0][0x3d8] ;  /* 0x0000f600ff7a7b82 */ /* 0x000e700000000a00 */
[----:B------:R-:W1:Y:S01]  /*1ec0*/  @P6 LDC.64 R120, c[0x0][0x438] ;  /* 0x00010e00ff786b82 */ /* 0x000e620000000a00 */
[C---:B----4-:R-:W-:Y:S01]  /*1ed0*/  @P3 IMAD.WIDE.U32 R108, R65.reuse, 0x8, R108 ;  /* 0x00000008416c3825 */ /* 0x050fe200078e006c */
[----:B------:R4:W5:Y:S06]  /*1ee0*/  @P3 LDG.E.64 R68, desc[UR8][R104.64] ;  /* 0x0000000868443981 */ /* 0x00096c000c1e1b00 */
[----:B------:R-:W4:Y:S01]  /*1ef0*/  LDC.64 R90, c[0x0][0x3d0] ;  /* 0x0000f400ff5a7b82 */ /* 0x000f220000000a00 */
[----:B------:R-:W-:-:S07]  /*1f00*/  @P3 IMAD.WIDE.U32 R110, R65, 0x8, R110 ;  /* 0x00000008416e3825 */ /* 0x000fce00078e006e */
[----:B------:R-:W4:Y:S01]  /*1f10*/  LDC.64 R124, c[0x0][0x3d0] ;  /* 0x0000f400ff7c7b82 */ /* 0x000f220000000a00 */
[----:B------:R-:W-:Y:S01]  /*1f20*/  @P3 IADD3 R65, PT, PT, R65, 0x80, RZ ;  /* 0x0000008041413810 */ /* 0x000fe20007ffe0ff */
[----:B------:R0:W5:Y:S06]  /*1f30*/  @P3 LDG.E.64 R70, desc[UR8][R110.64] ;  /* 0x000000086e463981 */ /* 0x00016c000c1e1b00 */
[----:B------:R-:W4:Y:S08]  /*1f40*/  LDC.64 R128, c[0x0][0x3d8] ;  /* 0x0000f600ff807b82 */ /* 0x000f300000000a00 */
[----:B------:R-:W4:Y:S08]  /*1f50*/  LDC.64 R98, c[0x0][0x3d8] ;  /* 0x0000f600ff627b82 */ /* 0x000f300000000a00 */
[----:B------:R-:W4:Y:S08]  /*1f60*/  @P5 LDC.64 R126, c[0x0][0x438] ;  /* 0x00010e00ff7e5b82 */ /* 0x000f300000000a00 */
[----:B------:R-:W4:Y:S01]  /*1f70*/  @P0 LDC.64 R96, c[0x0][0x438] ;  /* 0x00010e00ff600b82 */ /* 0x000f220000000a00 */
[C---:B0-----:R-:W-:Y:S01]  /*1f80*/  @P2 IMAD.WIDE.U32 R112, R65.reuse, 0x8, R112 ;  /* 0x0000000841702825 */ /* 0x041fe200078e0070 */
[----:B------:R0:W5:Y:S03]  /*1f90*/  @P3 LD.E.64 R48, desc[UR8][R108.64] ;  /* 0x000000086c303980 */ /* 0x000166000c101b00 */
[C---:B--2---:R-:W-:Y:S01]  /*1fa0*/  @P2 IMAD.WIDE.U32 R114, R65.reuse, 0x8, R114 ;  /* 0x0000000841722825 */ /* 0x044fe200078e0072 */
[----:B------:R0:W5:Y:S03]  /*1fb0*/  @P2 LDG.E.64 R72, desc[UR8][R112.64] ;  /* 0x0000000870482981 */ /* 0x000166000c1e1b00 */
[C---:B------:R-:W-:Y:S01]  /*1fc0*/  @P2 IMAD.WIDE.U32 R116, R65.reuse, 0x8, R116 ;  /* 0x0000000841742825 */ /* 0x040fe200078e0074 */
[----:B------:R-:W-:Y:S01]  /*1fd0*/  @P2 IADD3 R65, PT, PT, R65, 0x80, RZ ;  /* 0x0000008041412810 */ /* 0x000fe20007ffe0ff */
[----:B------:R0:W5:Y:S04]  /*1fe0*/  @P2 LD.E.64 R44, desc[UR8][R114.64] ;  /* 0x00000008722c2980 */ /* 0x000168000c101b00 */
[C---:B---3--:R-:W-:Y:S01]  /*1ff0*/  @P6 IMAD.WIDE.U32 R118, R65.reuse, 0x8, R118 ;  /* 0x0000000841766825 */ /* 0x048fe200078e0076 */
[----:B------:R0:W5:Y:S03]  /*2000*/  @P2 LDG.E.64 R74, desc[UR8][R116.64] ;  /* 0x00000008744a2981 */ /* 0x000166000c1e1b00 */
[C---:B-1----:R-:W-:Y:S01]  /*2010*/  @P6 IMAD.WIDE.U32 R120, R65.reuse, 0x8, R120 ;  /* 0x0000000841786825 */ /* 0x042fe200078e0078 */
[----:B------:R0:W5:Y:S03]  /*2020*/  @P6 LDG.E.64 R76, desc[UR8][R118.64] ;  /* 0x00000008764c6981 */ /* 0x000166000c1e1b00 */
[C---:B------:R-:W-:Y:S01]  /*2030*/  @P6 IMAD.WIDE.U32 R122, R65.reuse, 0x8, R122 ;  /* 0x00000008417a6825 */ /* 0x040fe200078e007a */
[----:B------:R-:W-:Y:S01]  /*2040*/  @P6 IADD3 R65, PT, PT, R65, 0x80, RZ ;  /* 0x0000008041416810 */ /* 0x000fe20007ffe0ff */
[----:B------:R0:W5:Y:S02]  /*2050*/  @P6 LD.E.64 R46, desc[UR8][R120.64] ;  /* 0x00000008782e6980 */ /* 0x000164000c101b00 */
[----:B----4-:R-:W-:-:S02]  /*2060*/  @P0 IMAD.WIDE.U32 R94, R63, 0x8, R90 ;  /* 0x000000083f5e0825 */ /* 0x010fc400078e005a */
[----:B------:R0:W5:Y:S02]  /*2070*/  @P6 LDG.E.64 R78, desc[UR8][R122.64] ;  /* 0x000000087a4e6981 */ /* 0x000164000c1e1b00 */
        /* <DEDUP_REMOVED lines=12> */
[----:B------:R-:W-:Y:S02]  /*2140*/  @P1 CS2R R34, SRZ ;  /* 0x0000000000221805 */ /* 0x000fe4000001ff00 */
[----:B------:R-:W-:Y:S02]  /*2150*/  @P4 CS2R R36, SRZ ;  /* 0x0000000000244805 */ /* 0x000fe4000001ff00 */
[----:B------:R-:W-:Y:S02]  /*2160*/  @P3 CS2R R38, SRZ ;  /* 0x0000000000263805 */ /* 0x000fe4000001ff00 */
[----:B------:R-:W-:Y:S02]  /*2170*/  @P2 CS2R R40, SRZ ;  /* 0x0000000000282805 */ /* 0x000fe4000001ff00 */
[----:B------:R-:W-:Y:S02]  /*2180*/  @P6 CS2R R42, SRZ ;  /* 0x00000000002a6805 */ /* 0x000fe4000001ff00 */
[----:B0-----:R-:W-:-:S07]  /*2190*/  @P5 CS2R R2, SRZ ;  /* 0x0000000000025805 */ /* 0x001fce000001ff00 */
.L_x_17603:
[----:B------:R-:W-:Y:S05]  /*21a0*/  BSYNC.RECONVERGENT B0 ;  /* 0x0000000000007941 */ /* 0x000fea0003800200 */
.L_x_17600:
[----:B------:R-:W0:Y:S02]  /*21b0*/  LDCU UR4, c[0x0][0x384] ;  /* 0x00007080ff0477ac */ /* 0x000e240008000800 */
[----:B0-----:R-:W-:-:S06]  /*21c0*/  UISETP.GE.AND UP0, UPT, UR6, UR4, UPT ;  /* 0x000000040600728c */ /* 0x001fcc000bf06270 */
[----:B------:R-:W-:-:S13]  /*21d0*/  PLOP3.LUT P1, PT, PT, PT, UP0, 0x80, 0x8 ;  /* 0x000000000008781c */ /* 0x000fda0003f2f008 */
[----:B------:R-:W-:Y:S05]  /*21e0*/  @P1 EXIT ;  /* 0x000000000000194d */ /* 0x000fea0003800000 */
[----:B-----5:R-:W-:Y:S01]  /*21f0*/  MOV R94, R8 ;  /* 0x00000008005e7202 */ /* 0x020fe20000000f00 */
[----:B------:R-:W0:Y:S01]  /*2200*/  LDCU.64 UR4, c[0x0][0x3a0] ;  /* 0x00007400ff0477ac */ /* 0x000e220008000a00 */
[----:B------:R-:W-:Y:S02]  /*2210*/  SHF.R.U64 R92, R8, 0x10, R9 ;  /* 0x00000010085c7819 */ /* 0x000fe40000001209 */
[----:B------:R-:W-:Y:S01]  /*2220*/  MOV R98, R82 ;  /* 0x0000005200627202 */ /* 0x000fe20000000f00 */
[----:B------:R-:W0:Y:S01]  /*2230*/  LDCU.64 UR10, c[0x0][0x398] ;  /* 0x00007300ff0a77ac */ /* 0x000e220008000a00 */
[----:B------:R-:W-:Y:S02]  /*2240*/  SHF.R.U64 R96, R82, 0x10, R83 ;  /* 0x0000001052607819 */ /* 0x000fe40000001253 */
[----:B------:R-:W-:Y:S01]  /*2250*/  MOV R8, R11 ;  /* 0x0000000b00087202 */ /* 0x000fe20000000f00 */
[----:B------:R-:W-:Y:S01]  /*2260*/  UPLOP3.LUT UP2, UPT, UPT, UPT, UPT, 0x40, 0x4 ;  /* 0x000000000004789c */ /* 0x000fe20003f4e870 */
[--C-:B------:R-:W-:Y:S01]  /*2270*/  SHF.R.U64 R89, R10, 0x10, R11.reuse ;  /* 0x000000100a597819 */ /* 0x100fe2000000120b */
[----:B------:R-:W1:Y:S01]  /*2280*/  LDCU UR12, c[0x0][0x388] ;  /* 0x00007100ff0c77ac */ /* 0x000e620008000800 */
[----:B------:R-:W-:-:S02]  /*2290*/  SHF.R.U32.HI R93, RZ, 0x10, R11 ;  /* 0x00000010ff5d7819 */ /* 0x000fc4000001160b */
[----:B------:R-:W-:Y:S01]  /*22a0*/  MOV R82, R6 ;  /* 0x0000000600527202 */ /* 0x000fe20000000f00 */
[----:B------:R-:W2:Y:S01]  /*22b0*/  LDCU UR7, c[0x0][0x400] ;  /* 0x00008000ff0777ac */ /* 0x000ea20008000800 */
[----:B------:R-:W-:Y:S02]  /*22c0*/  MOV R11, R7 ;  /* 0x00000007000b7202 */ /* 0x000fe40000000f00 */
[--C-:B------:R-:W-:Y:S01]  /*22d0*/  SHF.R.U64 R97, R6, 0x10, R7.reuse ;  /* 0x0000001006617819 */ /* 0x100fe20000001207 */
[----:B------:R-:W3:Y:S01]  /*22e0*/  LDCU.64 UR14, c[0x0][0x398] ;  /* 0x00007300ff0e77ac */ /* 0x000ee20008000a00 */
[----:B------:R-:W-:Y:S02]  /*22f0*/  SHF.R.U32.HI R101, RZ, 0x10, R7 ;  /* 0x00000010ff657819 */ /* 0x000fe40000011607 */
[----:B------:R-:W-:Y:S01]  /*2300*/  MOV R6, R14 ;  /* 0x0000000e00067202 */ /* 0x000fe20000000f00 */
[----:B0-----:R-:W-:Y:S01]  /*2310*/  ULOP3.LUT UP0, URZ, UR4, UR10, URZ, 0xfc, !UPT ;  /* 0x0000000a04ff7292 */ /* 0x001fe2000f80fcff */
[----:B------:R-:W-:Y:S01]  /*2320*/  MOV R7, R15 ;  /* 0x0000000f00077202 */ /* 0x000fe20000000f00 */
[----:B------:R-:W0:Y:S01]  /*2330*/  LDCU.U8 UR4, c[0x0][0x410] ;  /* 0x00008200ff0477ac */ /* 0x000e220008000000 */
[----:B------:R-:W-:-:S02]  /*2340*/  MOV R140, R78 ;  /* 0x0000004e008c7202 */ /* 0x000fc40000000f00 */
[----:B------:R-:W-:Y:S01]  /*2350*/  SHF.R.U64 R142, R78, 0x10, R79 ;  /* 0x000000104e8e7819 */ /* 0x000fe2000000124f */
[----:B------:R-:W-:Y:S01]  /*2360*/  ULOP3.LUT UP0, URZ, UR5, UR11, URZ, 0xfc, UP0 ;  /* 0x0000000b05ff7292 */ /* 0x000fe2000800fcff */
[----:B------:R-:W-:Y:S01]  /*2370*/  PRMT R78, R7, 0x5410, R6 ;  /* 0x00005410074e7816 */ /* 0x000fe20000000006 */
[----:B------:R-:W4:Y:S01]  /*2380*/  LDCU.64 UR16, c[0x0][0x3a0] ;  /* 0x00007400ff1077ac */ /* 0x000f220008000a00 */
[----:B------:R-:W-:Y:S02]  /*2390*/  SHF.R.U64 R153, R54, 0x10, R55 ;  /* 0x0000001036997819 */ /* 0x000fe40000001237 */
[----:B------:R-:W-:Y:S01]  /*23a0*/  SHF.R.U64 R6, R26, 0x10, R27 ;  /* 0x000000101a067819 */ /* 0x000fe2000000121b */
[----:B------:R-:W0:Y:S01]  /*23b0*/  LDCU.64 UR10, c[0x0][0x380] ;  /* 0x00007000ff0a77ac */ /* 0x000e220008000a00 */
[----:B------:R-:W-:Y:S02]  /*23c0*/  SHF.R.U32.HI R154, RZ, 0x10, R55 ;  /* 0x00000010ff9a7819 */ /* 0x000fe40000011637 */
[----:B------:R-:W-:-:S02]  /*23d0*/  PRMT R153, R153, 0x5410, R6 ;  /* 0x0000541099997816 */ /* 0x000fc40000000006 */
[----:B------:R-:W-:Y:S02]  /*23e0*/  SHF.R.U32.HI R6, RZ, 0x10, R27 ;  /* 0x00000010ff067819 */ /* 0x000fe4000001161b */
[----:B------:R-:W-:Y:S02]  /*23f0*/  SHF.R.U32.HI R156, RZ, 0x10, R61 ;  /* 0x00000010ff9c7819 */ /* 0x000fe4000001163d */
[----:B------:R-:W-:Y:S02]  /*2400*/  PRMT R154, R154, 0x5410, R6 ;  /* 0x000054109a9a7816 */ /* 0x000fe40000000006 */
[----:B------:R-:W-:Y:S02]  /*2410*/  SHF.R.U32.HI R6, RZ, 0x10, R29 ;  /* 0x00000010ff067819 */ /* 0x000fe4000001161d */
        /* <DEDUP_REMOVED lines=9> */
[----:B------:R-:W-:Y:S02]  /*24b0*/  SHF.R.U64 R155, R60, 0x10, R61 ;  /* 0x000000103c9b7819 */ /* 0x000fe4000000123d */
[----:B------:R-:W-:Y:S02]  /*24c0*/  SHF.R.U64 R7, R28, 0x10, R29 ;  /* 0x000000101c077819 */ /* 0x000fe4000000121d */
[----:B------:R-:W-:Y:S02]  /*24d0*/  PRMT R162, R162, 0x5410, R6 ;  /* 0x00005410a2a27816 */ /* 0x000fe40000000006 */
[----:B------:R-:W-:Y:S02]  /*24e0*/  SHF.R.U64 R163, R50, 0x10, R51 ;  /* 0x0000001032a37819 */ /* 0x000fe40000001233 */
[----:B------:R-:W-:-:S02]  /*24f0*/  SHF.R.U64 R6, R36, 0x10, R37 ;  /* 0x0000001024067819 */ /* 0x000fc40000001225 */
[----:B------:R-:W-:Y:S02]  /*2500*/  PRMT R155, R155, 0x5410, R7 ;  /* 0x000054109b9b7816 */ /* 0x000fe40000000007 */
        /* <DEDUP_REMOVED lines=11> */
[----:B------:R-:W-:Y:S02]  /*25c0*/  SHF.R.S32.HI R4, RZ, 0x2, R4 ;  /* 0x00000002ff047819 */ /* 0x000fe40000011404 */
[----:B------:R-:W-:Y:S02]  /*25d0*/  PRMT R159, R159, 0x5410, R7 ;  /* 0x000054109f9f7816 */ /* 0x000fe40000000007 */
[----:B------:R-:W-:Y:S02]  /*25e0*/  SHF.R.U64 R161, R52, 0x10, R53 ;  /* 0x0000001034a17819 */ /* 0x000fe40000001235 */
[----:B------:R-:W-:Y:S02]  /*25f0*/  SHF.R.U64 R7, R34, 0x10, R35 ;  /* 0x0000001022077819 */ /* 0x000fe40000001223 */
[----:B------:R-:W-:Y:S02]  /*2600*/  PRMT R167, R167, 0x5410, R6 ;  /* 0x00005410a7a77816 */ /* 0x000fe40000000006 */
[----:B------:R-:W-:-:S02]  /*2610*/  LOP3.LUT R6, R4, 0x7f, RZ, 0xc0, !PT ;  /* 0x0000007f04067812 */ /* 0x000fc400078ec0ff */
[----:B------:R-:W-:Y:S02]  /*2620*/  PRMT R161, R161, 0x5410, R7 ;  /* 0x00005410a1a17816 */ /* 0x000fe40000000007 */
[----:B------:R-:W-:Y:S02]  /*2630*/  SHF.R.U32.HI R164, RZ, 0x10, R51 ;  /* 0x00000010ffa47819 */ /* 0x000fe40000011633 */
[----:B------:R-:W-:Y:S02]  /*2640*/  SHF.R.U32.HI R7, RZ, 0x10, R37 ;  /* 0x00000010ff077819 */ /* 0x000fe40000011625 */
[----:B------:R-:W-:Y:S01]  /*2650*/  VIADDMNMX R5, R6, -R5, RZ, !PT ;  /* 0x8000000506057246 */ /* 0x000fe200078001ff */
[----:B------:R-:W-:Y:S01]  /*2660*/  IMAD R6, R62, -0x20, R6 ;  /* 0xffffffe03e067824 */ /* 0x000fe200078e0206 */
[----:B------:R-:W-:Y:S02]  /*2670*/  PRMT R164, R164, 0x5410, R7 ;  /* 0x00005410a4a47816 */ /* 0x000fe40000000007 */
[----:B------:R-:W-:-:S02]  /*2680*/  SHF.R.U32.HI R166, RZ, 0x10, R49 ;  /* 0x00000010ffa67819 */ /* 0x000fc40000011631 */
[----:B------:R-:W-:Y:S02]  /*2690*/  SHF.R.U32.HI R7, RZ, 0x10, R39 ;  /* 0x00000010ff077819 */ /* 0x000fe40000011627 */
[----:B------:R-:W-:Y:S02]  /*26a0*/  LOP3.LUT R4, R4, 0xffffff80, RZ, 0xc0, !PT ;  /* 0xffffff8004047812 */ /* 0x000fe400078ec0ff */
[----:B------:R-:W-:Y:S02]  /*26b0*/  VIMNMX R5, PT, PT, R5, 0x20, PT ;  /* 0x0000002005057848 */ /* 0x000fe40003fe0100 */
[----:B------:R-:W-:Y:S02]  /*26c0*/  PRMT R166, R166, 0x5410, R7 ;  /* 0x00005410a6a67816 */ /* 0x000fe40000000007 */
[----:B------:R-:W-:Y:S02]  /*26d0*/  LEA R5, R5, R4, 0x2 ;  /* 0x0000000405057211 */ /* 0x000fe400078e10ff */
[----:B------:R-:W-:-:S02]  /*26e0*/  SHF.R.U32.HI R168, RZ, 0x10, R45 ;  /* 0x00000010ffa87819 */ /* 0x000fc4000001162d */
[----:B------:R-:W-:Y:S02]  /*26f0*/  SHF.R.U32.HI R7, RZ, 0x10, R41 ;  /* 0x00000010ff077819 */ /* 0x000fe40000011629 */
[----:B------:R-:W-:Y:S02]  /*2700*/  MOV R65, R81 ;  /* 0x0000005100417202 */ /* 0x000fe40000000f00 */
[----:B------:R-:W-:Y:S02]  /*2710*/  MOV R102, R80 ;  /* 0x0000005000667202 */ /* 0x000fe40000000f00 */
[----:B------:R-:W-:Y:S02]  /*2720*/  I2FP.F32.U32 R5, R5 ;  /* 0x0000000500057245 */ /* 0x000fe40000201000 */
[----:B------:R-:W-:Y:S02]  /*2730*/  PRMT R168, R168, 0x5410, R7 ;  /* 0x00005410a8a87816 */ /* 0x000fe40000000007 */
[----:B------:R-:W-:-:S02]  /*2740*/  SHF.R.U64 R169, R46, 0x10, R47 ;  /* 0x000000102ea97819 */ /* 0x000fc4000000122f */
[----:B------:R-:W-:Y:S02]  /*2750*/  SHF.R.U64 R7, R42, 0x10, R43 ;  /* 0x000000102a077819 */ /* 0x000fe4000000122b */
[----:B------:R-:W-:Y:S02]  /*2760*/  PRMT R102, R65, 0x5410, R102 ;  /* 0x0000541041667816 */ /* 0x000fe40000000066 */
[----:B------:R0:W0:Y:S01]  /*2770*/  MUFU.RCP R65, R5 ;  /* 0x0000000500417308 */ /* 0x0000220000001000 */
[--C-:B------:R-:W-:Y:S02]  /*2780*/  SHF.R.U64 R100, R80, 0x10, R81.reuse ;  /* 0x0000001050647819 */ /* 0x100fe40000001251 */
[----:B------:R-:W-:Y:S02]  /*2790*/  SHF.R.U32.HI R88, RZ, 0x10, R81 ;  /* 0x00000010ff587819 */ /* 0x000fe40000011651 */
[----:B------:R-:W-:Y:S02]  /*27a0*/  MOV R81, R9 ;  /* 0x0000000900517202 */ /* 0x000fe40000000f00 */
[----:B------:R-:W-:-:S02]  /*27b0*/  SHF.R.U32.HI R91, RZ, 0x10, R9 ;  /* 0x00000010ff5b7819 */ /* 0x000fc40000011609 */
[----:B------:R-:W-:Y:S02]  /*27c0*/  MOV R90, R10 ;  /* 0x0000000a005a7202 */ /* 0x000fe40000000f00 */
[----:B------:R-:W-:Y:S02]  /*27d0*/  PRMT R169, R169, 0x5410, R7 ;  /* 0x00005410a9a97816 */ /* 0x000fe40000000007 */
[----:B------:R-:W-:Y:S02]  /*27e0*/  MOV R9, R12 ;  /* 0x0000000c00097202 */ /* 0x000fe40000000f00 */
[----:B------:R-:W-:Y:S02]  /*27f0*/  MOV R10, R13 ;  /* 0x0000000d000a7202 */ /* 0x000fe40000000f00 */
[----:B------:R-:W-:Y:S02]  /*2800*/  SHF.R.U32.HI R170, RZ, 0x10, R47 ;  /* 0x00000010ffaa7819 */ /* 0x000fe4000001162f */
[----:B------:R-:W-:-:S02]  /*2810*/  SHF.R.U32.HI R7, RZ, 0x10, R43 ;  /* 0x00000010ff077819 */ /* 0x000fc4000001162b */
[--C-:B------:R-:W-:Y:S02]  /*2820*/  SHF.R.U64 R95, R12, 0x10, R13.reuse ;  /* 0x000000100c5f7819 */ /* 0x100fe4000000120d */
[----:B------:R-:W-:Y:S02]  /*2830*/  SHF.R.U32.HI R99, RZ, 0x10, R13 ;  /* 0x00000010ff637819 */ /* 0x000fe4000001160d */
[--C-:B------:R-:W-:Y:S02]  /*2840*/  SHF.R.U64 R103, R14, 0x10, R15.reuse ;  /* 0x000000100e677819 */ /* 0x100fe4000000120f */
[----:B------:R-:W-:Y:S02]  /*2850*/  VIMNMX R6, PT, PT, RZ, R6, !PT ;  /* 0x00000006ff067248 */ /* 0x000fe40007fe0100 */
[----:B------:R-:W-:Y:S02]  /*2860*/  SHF.R.U32.HI R105, RZ, 0x10, R15 ;  /* 0x00000010ff697819 */ /* 0x000fe4000001160f */
[----:B------:R-:W-:-:S02]  /*2870*/  MOV R12, R16 ;  /* 0x00000010000c7202 */ /* 0x000fc40000000f00 */
[----:B------:R-:W-:Y:S02]  /*2880*/  MOV R13, R17 ;  /* 0x00000011000d7202 */ /* 0x000fe40000000f00 */
[--C-:B------:R-:W-:Y:S02]  /*2890*/  SHF.R.U64 R104, R16, 0x10, R17.reuse ;  /* 0x0000001010687819 */ /* 0x100fe40000001211 */
[----:B------:R-:W-:Y:S02]  /*28a0*/  SHF.R.U32.HI R107, RZ, 0x10, R17 ;  /* 0x00000010ff6b7819 */ /* 0x000fe40000011611 */
[----:B------:R-:W-:Y:S02]  /*28b0*/  MOV R14, R18 ;  /* 0x00000012000e7202 */ /* 0x000fe40000000f00 */
[----:B------:R-:W-:Y:S02]  /*28c0*/  SHF.R.U64 R108, R18, 0x10, R19 ;  /* 0x00000010126c7819 */ /* 0x000fe40000001213 */
[----:B------:R-:W-:-:S02]  /*28d0*/  MOV R15, R19 ;  /* 0x00000013000f7202 */ /* 0x000fc40000000f00 */
[----:B------:R-:W-:Y:S02]  /*28e0*/  SHF.R.U32.HI R110, RZ, 0x10, R19 ;  /* 0x00000010ff6e7819 */ /* 0x000fe40000011613 */
[----:B------:R-:W-:Y:S02]  /*28f0*/  MOV R106, R20 ;  /* 0x00000014006a7202 */ /* 0x000fe40000000f00 */
[----:B------:R-:W-:Y:S02]  /*2900*/  MOV R16, R21 ;  /* 0x0000001500107202 */ /* 0x000fe40000000f00 */
[--C-:B------:R-:W-:Y:S02]  /*2910*/  SHF.R.U64 R109, R20, 0x10, R21.reuse ;  /* 0x00000010146d7819 */ /* 0x100fe40000001215 */
[----:B------:R-:W-:Y:S02]  /*2920*/  SHF.R.U32.HI R111, RZ, 0x10, R21 ;  /* 0x00000010ff6f7819 */ /* 0x000fe40000011615 */
[----:B------:R-:W-:-:S02]  /*2930*/  MOV R112, R22 ;  /* 0x0000001600707202 */ /* 0x000fc40000000f00 */
[----:B------:R-:W-:Y:S02]  /*2940*/  MOV R17, R23 ;  /* 0x0000001700117202 */ /* 0x000fe40000000f00 */
[--C-:B------:R-:W-:Y:S02]  /*2950*/  SHF.R.U64 R114, R22, 0x10, R23.reuse ;  /* 0x0000001016727819 */ /* 0x100fe40000001217 */
[----:B------:R-:W-:Y:S02]  /*2960*/  SHF.R.U32.HI R113, RZ, 0x10, R23 ;  /* 0x00000010ff717819 */ /* 0x000fe40000011617 */
[----:B------:R-:W-:Y:S02]  /*2970*/  MOV R116, R66 ;  /* 0x0000004200747202 */ /* 0x000fe40000000f00 */
[----:B------:R-:W-:Y:S02]  /*2980*/  MOV R18, R67 ;  /* 0x0000004300127202 */ /* 0x000fe40000000f00 */
[----:B------:R-:W-:-:S02]  /*2990*/  SHF.R.U64 R118, R66, 0x10, R67 ;  /* 0x0000001042767819 */ /* 0x000fc40000001243 */
[----:B------:R-:W-:Y:S02]  /*29a0*/  SHF.R.U32.HI R115, RZ, 0x10, R67 ;  /* 0x00000010ff737819 */ /* 0x000fe40000011643 */
[----:B------:R-:W-:Y:S02]  /*29b0*/  MOV R120, R68 ;  /* 0x0000004400787202 */ /* 0x000fe40000000f00 */
[----:B------:R-:W-:Y:S02]  /*29c0*/  SHF.R.U64 R122, R68, 0x10, R69 ;  /* 0x00000010447a7819 */ /* 0x000fe40000001245 */
[----:B------:R-:W-:Y:S02]  /*29d0*/  MOV R151, R86 ;  /* 0x0000005600977202 */ /* 0x000fe40000000f00 */
[----:B------:R-:W-:Y:S02]  /*29e0*/  SHF.R.U64 R152, R86, 0x10, R87 ;  /* 0x0000001056987819 */ /* 0x000fe40000001257 */
[----:B------:R-:W-:-:S02]  /*29f0*/  MOV R80, R83 ;  /* 0x0000005300507202 */ /* 0x000fc40000000f00 */
[----:B------:R-:W-:Y:S02]  /*2a00*/  MOV R19, R69 ;  /* 0x0000004500137202 */ /* 0x000fe40000000f00 */
[----:B------:R-:W-:Y:S02]  /*2a10*/  MOV R20, R71 ;  /* 0x0000004700147202 */ /* 0x000fe40000000f00 */
[----:B------:R-:W-:Y:S02]  /*2a20*/  SHF.R.U64 R126, R70, 0x10, R71 ;  /* 0x00000010467e7819 */ /* 0x000fe40000001247 */
[----:B------:R-:W-:Y:S02]  /*2a30*/  MOV R21, R73 ;  /* 0x0000004900157202 */ /* 0x000fe40000000f00 */
[----:B------:R-:W-:Y:S02]  /*2a40*/  SHF.R.U64 R130, R72, 0x10, R73 ;  /* 0x0000001048827819 */ /* 0x000fe40000001249 */
[----:B------:R-:W-:-:S02]  /*2a50*/  MOV R22, R75 ;  /* 0x0000004b00167202 */ /* 0x000fc40000000f00 */
[----:B------:R-:W-:Y:S02]  /*2a60*/  SHF.R.U64 R134, R74, 0x10, R75 ;  /* 0x000000104a867819 */ /* 0x000fe4000000124b */
[----:B------:R-:W-:Y:S02]  /*2a70*/  MOV R23, R77 ;  /* 0x0000004d00177202 */ /* 0x000fe40000000f00 */
[----:B------:R-:W-:Y:S02]  /*2a80*/  SHF.R.U64 R138, R76, 0x10, R77 ;  /* 0x000000104c8a7819 */ /* 0x000fe4000000124d */
[----:B------:R-:W-:Y:S02]  /*2a90*/  MOV R66, R79 ;  /* 0x0000004f00427202 */ /* 0x000fe40000000f00 */
[----:B------:R-:W-:Y:S02]  /*2aa0*/  MOV R67, R85 ;  /* 0x0000005500437202 */ /* 0x000fe40000000f00 */
[----:B------:R-:W-:-:S02]  /*2ab0*/  SHF.R.U64 R150, R84, 0x10, R85 ;  /* 0x0000001054967819 */ /* 0x000fc40000001255 */
[----:B------:R-:W-:Y:S02]  /*2ac0*/  MOV R68, R87 ;  /* 0x0000005700447202 */ /* 0x000fe40000000f00 */
[----:B------:R-:W-:Y:S02]  /*2ad0*/  PRMT R90, R8, 0x5410, R90 ;  /* 0x00005410085a7816 */ /* 0x000fe4000000005a */
[----:B------:R-:W-:Y:S02]  /*2ae0*/  PRMT R86, R10, 0x5410, R9 ;  /* 0x000054100a567816 */ /* 0x000fe40000000009 */
[----:B------:R-:W-:Y:S02]  /*2af0*/  PRMT R170, R170, 0x5410, R7 ;  /* 0x00005410aaaa7816 */ /* 0x000fe40000000007 */
[----:B------:R-:W-:Y:S02]  /*2b00*/  SHF.R.U32.HI R83, RZ, 0x10, R83 ;  /* 0x00000010ff537819 */ /* 0x000fe40000011653 */
[----:B------:R-:W-:-:S02]  /*2b10*/  SHF.R.U32.HI R69, RZ, 0x10, R69 ;  /* 0x00000010ff457819 */ /* 0x000fc40000011645 */
[----:B------:R-:W-:Y:S02]  /*2b20*/  MOV R124, R70 ;  /* 0x00000046007c7202 */ /* 0x000fe40000000f00 */
[----:B------:R-:W-:Y:S02]  /*2b30*/  SHF.R.U32.HI R71, RZ, 0x10, R71 ;  /* 0x00000010ff477819 */ /* 0x000fe40000011647 */
[----:B------:R-:W-:Y:S02]  /*2b40*/  MOV R128, R72 ;  /* 0x0000004800807202 */ /* 0x000fe40000000f00 */
[----:B------:R-:W-:Y:S02]  /*2b50*/  SHF.R.U32.HI R73, RZ, 0x10, R73 ;  /* 0x00000010ff497819 */ /* 0x000fe40000011649 */
[----:B------:R-:W-:Y:S02]  /*2b60*/  MOV R132, R74 ;  /* 0x0000004a00847202 */ /* 0x000fe40000000f00 */
[----:B------:R-:W-:-:S02]  /*2b70*/  SHF.R.U32.HI R75, RZ, 0x10, R75 ;  /* 0x00000010ff4b7819 */ /* 0x000fc4000001164b */
[----:B------:R-:W-:Y:S02]  /*2b80*/  MOV R136, R76 ;  /* 0x0000004c00887202 */ /* 0x000fe40000000f00 */
[----:B------:R-:W-:Y:S02]  /*2b90*/  SHF.R.U32.HI R77, RZ, 0x10, R77 ;  /* 0x00000010ff4d7819 */ /* 0x000fe4000001164d */
[----:B------:R-:W-:Y:S02]  /*2ba0*/  SHF.R.U32.HI R79, RZ, 0x10, R79 ;  /* 0x00000010ff4f7819 */ /* 0x000fe4000001164f */
[----:B------:R-:W-:Y:S02]  /*2bb0*/  MOV R144, R84 ;  /* 0x0000005400907202 */ /* 0x000fe40000000f00 */
[----:B------:R-:W-:Y:S02]  /*2bc0*/  SHF.R.U32.HI R85, RZ, 0x10, R85 ;  /* 0x00000010ff557819 */ /* 0x000fe40000011655 */
[----:B------:R-:W-:-:S02]  /*2bd0*/  SHF.R.U32.HI R87, RZ, 0x10, R87 ;  /* 0x00000010ff577819 */ /* 0x000fc40000011657 */
[----:B------:R-:W-:Y:S02]  /*2be0*/  SHF.R.U64 R171, R24, 0x10, R25 ;  /* 0x0000001018ab7819 */ /* 0x000fe40000001219 */
[----:B------:R-:W-:Y:S02]  /*2bf0*/  SHF.R.U64 R8, R2, 0x10, R3 ;  /* 0x0000001002087819 */ /* 0x000fe40000001203 */
[----:B------:R-:W-:Y:S02]  /*2c00*/  SHF.R.U32.HI R172, RZ, 0x10, R25 ;  /* 0x00000010ffac7819 */ /* 0x000fe40000011619 */
[----:B0-----:R-:W-:Y:S02]  /*2c10*/  ISETP.NE.AND P1, PT, RZ, UR4, PT ;  /* 0x00000004ff007c0c */ /* 0x001fe4000bf25270 */
[----:B------:R-:W-:Y:S02]  /*2c20*/  SHF.R.U32.HI R9, RZ, 0x10, R3 ;  /* 0x00000010ff097819 */ /* 0x000fe40000011603 */
[----:B------:R-:W-:-:S02]  /*2c30*/  VIMNMX R7, PT, PT, R6, 0x20, PT ;  /* 0x0000002006077848 */ /* 0x000fc40003fe0100 */
        /* <DEDUP_REMOVED lines=36> */
[----:B------:R-:W-:Y:S02]  /*2e80*/  P2R R68, PR, RZ, 0x2 ;  /* 0x00000002ff447803 */ /* 0x000fe40000000000 */
[----:B------:R-:W-:Y:S02]  /*2e90*/  PRMT R171, R171, 0x5410, R8 ;  /* 0x00005410abab7816 */ /* 0x000fe40000000008 */
[----:B------:R-:W-:Y:S02]  /*2ea0*/  PRMT R172, R172, 0x5410, R9 ;  /* 0x00005410acac7816 */ /* 0x000fe40000000009 */
[----:B-1234-:R-:W-:-:S07]  /*2eb0*/  LEA R66, R7, R4, 0x2 ;  /* 0x0000000407427211 */ /* 0x01efce00078e10ff */
.L_x_17666:
[----:B------:R-:W-:Y:S01]  /*2ec0*/  UIMAD UR4, UR6, UR12, URZ ;  /* 0x0000000c060472a4 */ /* 0x000fe2000f8e02ff */
[----:B------:R-:W-:Y:S03]  /*2ed0*/  BSSY.RECONVERGENT B0, `(.L_x_17605) ;  /* 0x000003f000007945 */ /* 0x000fe60003800200 */
[----:B------:R-:W-:-:S04]  /*2ee0*/  USHF.R.S32.HI UR5, URZ, 0x1f, UR4 ;  /* 0x0000001fff057899 */ /* 0x000fc80008011404 */
[----:B------:R-:W-:-:S06]  /*2ef0*/  ULEA.HI UR5, UR5, UR4, URZ, 0x2 ;  /* 0x0000000405057291 */ /* 0x000fcc000f8f10ff */
[----:B------:R-:W-:-:S04]  /*2f00*/  MOV R110, UR5 ;  /* 0x00000005006e7c02 */ /* 0x000fc80008000f00 */
[----:B------:R-:W-:-:S04]  /*2f10*/  LEA.HI.SX32 R110, R110, R63, 0x1e ;  /* 0x0000003f6e6e7211 */ /* 0x000fc800078ff2ff */
[----:B01234-:R-:W-:Y:S01]  /*2f20*/  MOV R147, R110 ;  /* 0x0000006e00937202 */ /* 0x01ffe20000000f00 */
        /* <DEDUP_REMOVED lines=16> */
[----:B-----5:R-:W-:Y:S01]  /*3030*/  FADD.FTZ R67, R16, R8 ;  /* 0x0000000810437221 */ /* 0x020fe20000010000 */
[----:B------:R-:W-:Y:S01]  /*3040*/  FADD.FTZ R12, R17, R9 ;  /* 0x00000009110c7221 */ /* 0x000fe20000010000 */
[----:B------:R-:W-:Y:S01]  /*3050*/  FADD.FTZ R71, R18, R10 ;  /* 0x0000000a12477221 */ /* 0x000fe20000010000 */
[----:B------:R-:W-:Y:S01]  /*3060*/  FADD.FTZ R14, R19, R11 ;  /* 0x0000000b130e7221 */ /* 0x000fe20000010000 */
[----:B------:R-:W-:Y:S01]  /*3070*/  FADD.FTZ R67, R4, R67 ;  /* 0x0000004304437221 */ /* 0x000fe20000010000 */
[----:B------:R-:W-:Y:S01]  /*3080*/  FADD.FTZ R69, R5, R12 ;  /* 0x0000000c05457221 */ /* 0x000fe20000010000 */
[----:B------:R-:W-:Y:S01]  /*3090*/  FADD.FTZ R71, R6, R71 ;  /* 0x0000004706477221 */ /* 0x000fe20000010000 */
[----:B------:R-:W-:Y:S02]  /*30a0*/  FADD.FTZ R73, R7, R14 ;  /* 0x0000000e07497221 */ /* 0x000fe40000010000 */
[----:B------:R-:W-:Y:S02]  /*30b0*/  MOV R12, R67 ;  /* 0x00000043000c7202 */ /* 0x000fe40000000f00 */
[----:B------:R-:W-:-:S02]  /*30c0*/  MOV R13, R69 ;  /* 0x00000045000d7202 */ /* 0x000fc40000000f00 */
[----:B------:R-:W-:Y:S02]  /*30d0*/  MOV R14, R71 ;  /* 0x00000047000e7202 */ /* 0x000fe40000000f00 */
[----:B------:R-:W-:Y:S01]  /*30e0*/  MOV R15, R73 ;  /* 0x00000049000f7202 */ /* 0x000fe20000000f00 */
[----:B------:R-:W-:Y:S06]  /*30f0*/  BRA `(.L_x_17609) ;  /* 0x0000000000547947 */ /* 0x000fec0003800000 */
.L_x_17608:
[----:B-----5:R-:W-:Y:S01]  /*3100*/  FADD.FTZ R67, R16, R8 ;  /* 0x0000000810437221 */ /* 0x020fe20000010000 */
[----:B------:R-:W-:Y:S01]  /*3110*/  FADD.FTZ R69, R17, R9 ;  /* 0x0000000911457221 */ /* 0x000fe20000010000 */
[----:B------:R-:W-:Y:S01]  /*3120*/  FADD.FTZ R71, R18, R10 ;  /* 0x0000000a12477221 */ /* 0x000fe20000010000 */
[----:B------:R-:W-:Y:S02]  /*3130*/  FADD.FTZ R73, R19, R11 ;  /* 0x0000000b13497221 */ /* 0x000fe40000010000 */
[----:B------:R-:W-:Y:S02]  /*3140*/  MOV R12, R67 ;  /* 0x00000043000c7202 */ /* 0x000fe40000000f00 */
[----:B------:R-:W-:Y:S02]  /*3150*/  MOV R13, R69 ;  /* 0x00000045000d7202 */ /* 0x000fe40000000f00 */
[----:B------:R-:W-:Y:S02]  /*3160*/  MOV R14, R71 ;  /* 0x00000047000e7202 */ /* 0x000fe40000000f00 */
[----:B------:R-:W-:Y:S01]  /*3170*/  MOV R15, R73 ;  /* 0x00000049000f7202 */ /* 0x000fe20000000f00 */
[----:B------:R-:W-:Y:S06]  /*3180*/  BRA `(.L_x_17609) ;  /* 0x0000000000307947 */ /* 0x000fec0003800000 */
.L_x_17607:
[----:B-----5:R-:W-:Y:S01]  /*3190*/  @P1 FADD.FTZ R12, R16, R4 ;  /* 0x00000004100c1221 */ /* 0x020fe20000010000 */
[----:B------:R-:W-:Y:S01]  /*31a0*/  @P1 FADD.FTZ R13, R17, R5 ;  /* 0x00000005110d1221 */ /* 0x000fe20000010000 */
[----:B------:R-:W-:Y:S01]  /*31b0*/  @P1 FADD.FTZ R14, R18, R6 ;  /* 0x00000006120e1221 */ /* 0x000fe20000010000 */
[----:B------:R-:W-:Y:S02]  /*31c0*/  @P1 FADD.FTZ R15, R19, R7 ;  /* 0x00000007130f1221 */ /* 0x000fe40000010000 */
[----:B------:R-:W-:Y:S02]  /*31d0*/  @P1 MOV R67, R12 ;  /* 0x0000000c00431202 */ /* 0x000fe40000000f00 */
[----:B------:R-:W-:Y:S02]  /*31e0*/  @P1 MOV R69, R13 ;  /* 0x0000000d00451202 */ /* 0x000fe40000000f00 */
[----:B------:R-:W-:Y:S02]  /*31f0*/  @P1 MOV R71, R14 ;  /* 0x0000000e00471202 */ /* 0x000fe40000000f00 */
[----:B------:R-:W-:-:S02]  /*3200*/  @P1 MOV R73, R15 ;  /* 0x0000000f00491202 */ /* 0x000fc40000000f00 */
[----:B------:R-:W-:Y:S02]  /*3210*/  @!P1 MOV R67, R16 ;  /* 0x0000001000439202 */ /* 0x000fe40000000f00 */
[----:B------:R-:W-:Y:S02]  /*3220*/  @!P1 MOV R69, R17 ;  /* 0x0000001100459202 */ /* 0x000fe40000000f00 */
[----:B------:R-:W-:Y:S02]  /*3230*/  @!P1 MOV R71, R18 ;  /* 0x0000001200479202 */ /* 0x000fe40000000f00 */
[----:B------:R-:W-:-:S07]  /*3240*/  @!P1 MOV R73, R19 ;  /* 0x0000001300499202 */ /* 0x000fce0000000f00 */
.L_x_17609:
[----:B------:R-:W1:Y:S01]  /*3250*/  @UP0 LDCU.64 UR4, c[0x0][0x3a8] ;  /* 0x00007500ff0407ac */ /* 0x000e620008000a00 */
[----:B------:R-:W-:Y:S01]  /*3260*/  PLOP3.LUT P0, PT, PT, PT, UP0, 0x80, 0x8 ;  /* 0x000000000008781c */ /* 0x000fe20003f0f008 */
[----:B------:R-:W-:Y:S01]  /*3270*/  HFMA2 R17, -RZ, RZ, 0, 9.5367431640625e-07 ;  /* 0x00000010ff117431 */ /* 0x000fe200000001ff */
[----:B------:R-:W-:Y:S02]  /*3280*/  PLOP3.LUT P1, PT, PT, PT, UP0, 0x80, 0x8 ;  /* 0x000000000008781c */ /* 0x000fe40003f2f008 */
[----:B------:R-:W-:-:S09]  /*3290*/  IADD3 R147, PT, PT, R110, 0x80, RZ ;  /* 0x000000806e937810 */ /* 0x000fd20007ffe0ff */
[----:B-1----:R-:W-:-:S05]  /*32a0*/  @P0 IMAD.WIDE.U32 R16, R110, R17, UR4 ;  /* 0x000000046e100e25 */ /* 0x002fca000f8e0011 */
[----:B------:R1:W-:Y:S02]  /*32b0*/  @P1 STG.E.128 desc[UR8][R16.64], R12 ;  /* 0x0000000c10001986 */ /* 0x0003e4000c101d08 */
.L_x_17606:
[----:B------:R-:W-:Y:S05]  /*32c0*/  BSYNC.RECONVERGENT B0 ;  /* 0x0000000000007941 */ /* 0x000fea0003800200 */
.L_x_17605:
        /* <DEDUP_REMOVED lines=20> */
[----:B------:R-:W-:-:S04]  /*3410*/  ISETP.NE.U32.AND P0, PT, RZ, UR16, PT ;  /* 0x00000010ff007c0c */ /* 0x000fc8000bf05070 */
[----:B------:R-:W-:-:S13]  /*3420*/  ISETP.NE.AND.EX P0, PT, RZ, UR17, PT, P0 ;  /* 0x00000011ff007c0c */ /* 0x000fda000bf05300 */
[----:B-----5:R-:W-:Y:S01]  /*3430*/  @!P0 MOV R75, R16 ;  /* 0x00000010004b8202 */ /* 0x020fe20000000f00 */
[----:B------:R-:W-:Y:S01]  /*3440*/  @P0 FADD.FTZ R75, R4, R16 ;  /* 0x00000010044b0221 */ /* 0x000fe20000010000 */
[----:B------:R-:W-:Y:S01]  /*3450*/  @!P0 MOV R77, R17 ;  /* 0x00000011004d8202 */ /* 0x000fe20000000f00 */
[----:B------:R-:W-:Y:S01]  /*3460*/  @P0 FADD.FTZ R77, R5, R17 ;  /* 0x00000011054d0221 */ /* 0x000fe20000010000 */
[----:B------:R-:W-:Y:S01]  /*3470*/  @!P0 MOV R79, R18 ;  /* 0x00000012004f8202 */ /* 0x000fe20000000f00 */
[----:B------:R-:W-:Y:S01]  /*3480*/  @P0 FADD.FTZ R79, R6, R18 ;  /* 0x00000012064f0221 */ /* 0x000fe20000010000 */
[----:B------:R-:W-:Y:S01]  /*3490*/  @!P0 MOV R81, R19 ;  /* 0x0000001300518202 */ /* 0x000fe20000000f00 */
[----:B------:R-:W-:Y:S01]  /*34a0*/  @P0 FADD.FTZ R81, R7, R19 ;  /* 0x0000001307510221 */ /* 0x000fe20000010000 */
[----:B------:R-:W-:Y:S02]  /*34b0*/  @P0 MOV R12, R75 ;  /* 0x0000004b000c0202 */ /* 0x000fe40000000f00 */
[----:B------:R-:W-:-:S02]  /*34c0*/  @P0 MOV R13, R77 ;  /* 0x0000004d000d0202 */ /* 0x000fc40000000f00 */
[----:B------:R-:W-:Y:S02]  /*34d0*/  @P0 MOV R14, R79 ;  /* 0x0000004f000e0202 */ /* 0x000fe40000000f00 */
[----:B------:R-:W-:Y:S01]  /*34e0*/  @P0 MOV R15, R81 ;  /* 0x00000051000f0202 */ /* 0x000fe20000000f00 */
[----:B------:R-:W-:Y:S06]  /*34f0*/  BRA `(.L_x_17613) ;  /* 0x00000000005c7947 */ /* 0x000fec0003800000 */
.L_x_17612:
[----:B------:R-:W-:-:S04]  /*3500*/  ISETP.NE.U32.AND P0, PT, RZ, UR16, PT ;  /* 0x00000010ff007c0c */ /* 0x000fc8000bf05070 */
[----:B------:R-:W-:-:S13]  /*3510*/  ISETP.NE.AND.EX P0, PT, RZ, UR17, PT, P0 ;  /* 0x00000011ff007c0c */ /* 0x000fda000bf05300 */
[----:B-----5:R-:W-:Y:S01]  /*3520*/  @!P0 FADD.FTZ R75, R8, R16 ;  /* 0x00000010084b8221 */ /* 0x020fe20000010000 */
[----:B------:R-:W-:Y:S01]  /*3530*/  @!P0 FADD.FTZ R77, R9, R17 ;  /* 0x00000011094d8221 */ /* 0x000fe20000010000 */
[----:B------:R-:W-:Y:S01]  /*3540*/  @!P0 FADD.FTZ R79, R10, R18 ;  /* 0x000000120a4f8221 */ /* 0x000fe20000010000 */
[----:B------:R-:W-:Y:S02]  /*3550*/  @!P0 FADD.FTZ R81, R11, R19 ;  /* 0x000000130b518221 */ /* 0x000fe40000010000 */
[----:B------:R-:W-:Y:S02]  /*3560*/  @!P0 MOV R12, R75 ;  /* 0x0000004b000c8202 */ /* 0x000fe40000000f00 */
[----:B------:R-:W-:Y:S02]  /*3570*/  @!P0 MOV R13, R77 ;  /* 0x0000004d000d8202 */ /* 0x000fe40000000f00 */
[----:B------:R-:W-:Y:S02]  /*3580*/  @!P0 MOV R14, R79 ;  /* 0x0000004f000e8202 */ /* 0x000fe40000000f00 */
[----:B------:R-:W-:Y:S01]  /*3590*/  @!P0 MOV R15, R81 ;  /* 0x00000051000f8202 */ /* 0x000fe20000000f00 */
[----:B------:R-:W-:Y:S06]  /*35a0*/  @!P0 BRA `(.L_x_17613) ;  /* 0x0000000000308947 */ /* 0x000fec0003800000 */
[----:B------:R-:W-:Y:S01]  /*35b0*/  FADD.FTZ R75, R8, R16 ;  /* 0x00000010084b7221 */ /* 0x000fe20000010000 */
        /* <DEDUP_REMOVED lines=10> */
[----:B------:R-:W-:-:S07]  /*3660*/  MOV R15, R81 ;  /* 0x00000051000f7202 */ /* 0x000fce0000000f00 */
.L_x_17613:
[----:B------:R-:W0:Y:S01]  /*3670*/  @UP0 LDCU.64 UR4, c[0x0][0x3a8] ;  /* 0x00007500ff0407ac */ /* 0x000e220008000a00 */
[----:B------:R-:W-:Y:S01]  /*3680*/  PLOP3.LUT P0, PT, PT, PT, UP0, 0x80, 0x8 ;  /* 0x000000000008781c */ /* 0x000fe20003f0f008 */
[----:B------:R-:W-:Y:S01]  /*3690*/  HFMA2 R16, -RZ, RZ, 0, 9.5367431640625e-07 ;  /* 0x00000010ff107431 */ /* 0x000fe200000001ff */
[----:B------:R-:W-:-:S11]  /*36a0*/  PLOP3.LUT P1, PT, PT, PT, UP0, 0x80, 0x8 ;  /* 0x000000000008781c */ /* 0x000fd60003f2f008 */
[C---:B0-----:R-:W-:Y:S01]  /*36b0*/  @P0 IMAD.WIDE.U32 R16, R147.reuse, R16, UR4 ;  /* 0x0000000493100e25 */ /* 0x041fe2000f8e0010 */
[----:B------:R-:W-:-:S04]  /*36c0*/  IADD3 R147, PT, PT, R147, 0x80, RZ ;  /* 0x0000008093937810 */ /* 0x000fc80007ffe0ff */
[----:B------:R1:W-:Y:S03]  /*36d0*/  @P1 STG.E.128 desc[UR8][R16.64], R12 ;  /* 0x0000000c10001986 */ /* 0x0003e6000c101d08 */
.L_x_17611:
[----:B------:R-:W-:Y:S05]  /*36e0*/  BSYNC.RECONVERGENT B0 ;  /* 0x0000000000007941 */ /* 0x000fea0003800200 */
.L_x_17610:
        /* <DEDUP_REMOVED lines=35> */
.L_x_17616:
        /* <DEDUP_REMOVED lines=23> */
.L_x_17617:
[----:B------:R-:W0:Y:S01]  /*3a90*/  @UP0 LDCU.64 UR4, c[0x0][0x3a8] ;  /* 0x00007500ff0407ac */ /* 0x000e220008000a00 */
[----:B------:R-:W-:Y:S01]  /*3aa0*/  PLOP3.LUT P0, PT, PT, PT, UP0, 0x80, 0x8 ;  /* 0x000000000008781c */ /* 0x000fe20003f0f008 */
[----:B------:R-:W-:Y:S01]  /*3ab0*/  HFMA2 R16, -RZ, RZ, 0, 9.5367431640625e-07 ;  /* 0x00000010ff107431 */ /* 0x000fe200000001ff */
[----:B------:R-:W-:-:S11]  /*3ac0*/  PLOP3.LUT P1, PT, PT, PT, UP0, 0x80, 0x8 ;  /* 0x000000000008781c */ /* 0x000fd60003f2f008 */
[C---:B0-----:R-:W-:Y:S01]  /*3ad0*/  @P0 IMAD.WIDE.U32 R16, R147.reuse, R16, UR4 ;  /* 0x0000000493100e25 */ /* 0x041fe2000f8e0010 */
[----:B------:R-:W-:-:S04]  /*3ae0*/  IADD3 R147, PT, PT, R147, 0x80, RZ ;  /* 0x0000008093937810 */ /* 0x000fc80007ffe0ff */
[----:B------:R1:W-:Y:S03]  /*3af0*/  @P1 STG.E.128 desc[UR8][R16.64], R12 ;  /* 0x0000000c10001986 */ /* 0x0003e6000c101d08 */
.L_x_17615:
[----:B------:R-:W-:Y:S05]  /*3b00*/  BSYNC.RECONVERGENT B0 ;  /* 0x0000000000007941 */ /* 0x000fea0003800200 */
.L_x_17614:
        /* <DEDUP_REMOVED lines=35> */
.L_x_17620:
        /* <DEDUP_REMOVED lines=23> */
.L_x_17621:
[----:B------:R-:W0:Y:S01]  /*3eb0*/  @UP0 LDCU.64 UR4, c[0x0][0x3a8] ;  /* 0x00007500ff0407ac */ /* 0x000e220008000a00 */
[----:B------:R-:W-:Y:S01]  /*3ec0*/  PLOP3.LUT P0, PT, PT, PT, UP0, 0x80, 0x8 ;  /* 0x000000000008781c */ /* 0x000fe20003f0f008 */
[----:B------:R-:W-:Y:S01]  /*3ed0*/  HFMA2 R16, -RZ, RZ, 0, 9.5367431640625e-07 ;  /* 0x00000010ff107431 */ /* 0x000fe200000001ff */
[----:B------:R-:W-:-:S11]  /*3ee0*/  PLOP3.LUT P1, PT, PT, PT, UP0, 0x80, 0x8 ;  /* 0x000000000008781c */ /* 0x000fd60003f2f008 */
[C---:B0-----:R-:W-:Y:S01]  /*3ef0*/  @P0 IMAD.WIDE.U32 R16, R147.reuse, R16, UR4 ;  /* 0x0000000493100e25 */ /* 0x041fe2000f8e0010 */
[----:B------:R-:W-:-:S04]  /*3f00*/  IADD3 R147, PT, PT, R147, 0x80, RZ ;  /* 0x0000008093937810 */ /* 0x000fc80007ffe0ff */
[----:B------:R1:W-:Y:S03]  /*3f10*/  @P1 STG.E.128 desc[UR8][R16.64], R12 ;  /* 0x0000000c10001986 */ /* 0x0003e6000c101d08 */
.L_x_17619:
[----:B------:R-:W-:Y:S05]  /*3f20*/  BSYNC.RECONVERGENT B0 ;  /* 0x0000000000007941 */ /* 0x000fea0003800200 */
.L_x_17618:
        /* <DEDUP_REMOVED lines=35> */
.L_x_17624:
        /* <DEDUP_REMOVED lines=23> */
.L_x_17625:
[----:B------:R-:W0:Y:S01]  /*42d0*/  @UP0 LDCU.64 UR4, c[0x0][0x3a8] ;  /* 0x00007500ff0407ac */ /* 0x000e220008000a00 */
[----:B------:R-:W-:Y:S01]  /*42e0*/  PLOP3.LUT P0, PT, PT, PT, UP0, 0x80, 0x8 ;  /* 0x000000000008781c */ /* 0x000fe20003f0f008 */
[----:B------:R-:W-:Y:S01]  /*42f0*/  HFMA2 R16, -RZ, RZ, 0, 9.5367431640625e-07 ;  /* 0x00000010ff107431 */ /* 0x000fe200000001ff */
[----:B------:R-:W-:-:S11]  /*4300*/  PLOP3.LUT P1, PT, PT, PT, UP0, 0x80, 0x8 ;  /* 0x000000000008781c */ /* 0x000fd60003f2f008 */
[C---:B0-----:R-:W-:Y:S01]  /*4310*/  @P0 IMAD.WIDE.U32 R16, R147.reuse, R16, UR4 ;  /* 0x0000000493100e25 */ /* 0x041fe2000f8e0010 */
[----:B------:R-:W-:-:S04]  /*4320*/  IADD3 R147, PT, PT, R147, 0x80, RZ ;  /* 0x0000008093937810 */ /* 0x000fc80007ffe0ff */
[----:B------:R1:W-:Y:S03]  /*4330*/  @P1 STG.E.128 desc[UR8][R16.64], R12 ;  /* 0x0000000c10001986 */ /* 0x0003e6000c101d08 */
.L_x_17623:
[----:B------:R-:W-:Y:S05]  /*4340*/  BSYNC.RECONVERGENT B0 ;  /* 0x0000000000007941 */ /* 0x000fea0003800200 */
.L_x_17622:
[----:B------:R-:W-:Y:S01]  /*4350*/  ISETP.GE.U32.AND P1, PT, R0, 0x300, PT ;  /* 0x000003000000780c */ /* 0x000fe20003f26070 */
[----:B------:R-:W-:-:S12]  /*4360*/  BSSY.RECONVERGENT B0, `(.L_x_17626) ;  /* 0x000003f000007945 */ /* 0x000fd80003800200 */
[----:B------:R-:W-:Y:S05]  /*4370*/  @!P1 BRA `(.L_x_17627) ;  /* 0x0000000000f49947 */ /* 0x000fea0003800000 */
[----:B------:R-:W-:Y:S01]  /*4380*/  ISETP.NE.U32.AND P0, PT, RZ, UR14, PT ;  /* 0x0000000eff007c0c */ /* 0x000fe2000bf05070 */
[----:B-1----:R-:W1:Y:S03]  /*4390*/  LDC.64 R16, c[0x0][0x390] ;  /* 0x0000e400ff107b82 */ /* 0x002e660000000a00 */
[----:B------:R-:W-:-:S13]  /*43a0*/  ISETP.NE.AND.EX P0, PT, RZ, UR15, PT, P0 ;  /* 0x0000000fff007c0c */ /* 0x000fda000bf05300 */
[----:B0-----:R-:W0:Y:S02]  /*43b0*/  @P0 LDC.64 R22, c[0x0][0x398] ;  /* 0x0000e600ff160b82 */ /* 0x001e240000000a00 */
[----:B0-----:R-:W-:-:S05]  /*43c0*/  @P0 IMAD.WIDE.U32 R22, R147, 0x10, R22 ;  /* 0x0000001093160825 */ /* 0x001fca00078e0016 */
[----:B------:R0:W5:Y:S01]  /*43d0*/  @P0 LDG.E.128 R8, desc[UR8][R22.64] ;  /* 0x0000000816080981 */ /* 0x000162000c1e1d00 */
[----:B------:R-:W-:Y:S01]  /*43e0*/  ISETP.NE.U32.AND P0, PT, RZ, UR16, PT ;  /* 0x00000010ff007c0c */ /* 0x000fe2000bf05070 */
[----:B-1----:R-:W-:-:S03]  /*43f0*/  IMAD.WIDE.U32 R16, R147, 0x10, R16 ;  /* 0x0000001093107825 */ /* 0x002fc600078e0010 */
[----:B------:R-:W-:-:S03]  /*4400*/  ISETP.NE.AND.EX P0, PT, RZ, UR17, PT, P0 ;  /* 0x00000011ff007c0c */ /* 0x000fc6000bf05300 */
[----:B------:R-:W5:Y:S10]  /*4410*/  LDG.E.128 R16, desc[UR8][R16.64] ;  /* 0x0000000810107981 */ /* 0x000f74000c1e1d00 */
[----:B------:R-:W1:Y:S02]  /*4420*/  @P0 LDC.64 R20, c[0x0][0x3a0] ;  /* 0x0000e800ff140b82 */ /* 0x000e640000000a00 */
[----:B-1----:R-:W-:-:S05]  /*4430*/  @P0 IMAD.WIDE.U32 R20, R147, 0x10, R20 ;  /* 0x0000001093140825 */ /* 0x002fca00078e0014 */
        /* <DEDUP_REMOVED lines=19> */
.L_x_17628:
        /* <DEDUP_REMOVED lines=23> */
.L_x_17629:
[----:B------:R-:W0:Y:S01]  /*46e0*/  @UP0 LDCU.64 UR4, c[0x0][0x3a8] ;  /* 0x00007500ff0407ac */ /* 0x000e220008000a00 */
[----:B------:R-:W-:Y:S01]  /*46f0*/  PLOP3.LUT P0, PT, PT, PT, UP0, 0x80, 0x8 ;  /* 0x000000000008781c */ /* 0x000fe20003f0f008 */
[----:B------:R-:W-:-:S12]  /*4700*/  HFMA2 R16, -RZ, RZ, 0, 9.5367431640625e-07 ;  /* 0x00000010ff107431 */ /* 0x000fd800000001ff */
[C---:B0-----:R-:W-:Y:S01]  /*4710*/  @P0 IMAD.WIDE.U32 R16, R147.reuse, R16, UR4 ;  /* 0x0000000493100e25 */ /* 0x041fe2000f8e0010 */
[----:B------:R-:W-:Y:S02]  /*4720*/  PLOP3.LUT P0, PT, PT, PT, UP0, 0x80, 0x8 ;  /* 0x000000000008781c */ /* 0x000fe40003f0f008 */
[----:B------:R-:W-:-:S11]  /*4730*/  IADD3 R147, PT, PT, R147, 0x80, RZ ;  /* 0x0000008093937810 */ /* 0x000fd60007ffe0ff */
[----:B------:R2:W-:Y:S02]  /*4740*/  @P0 STG.E.128 desc[UR8][R16.64], R12 ;  /* 0x0000000c10000986 */ /* 0x0005e4000c101d08 */
.L_x_17627:
[----:B------:R-:W-:Y:S05]  /*4750*/  BSYNC.RECONVERGENT B0 ;  /* 0x0000000000007941 */ /* 0x000fea0003800200 */
.L_x_17626:
[----:B------:R-:W-:Y:S01]  /*4760*/  ISETP.GE.U32.AND P2, PT, R0, 0x380, PT ;  /* 0x000003800000780c */ /* 0x000fe20003f46070 */
[----:B------:R-:W-:-:S12]  /*4770*/  BSSY.RECONVERGENT B0, `(.L_x_17630) ;  /* 0x000003f000007945 */ /* 0x000fd80003800200 */
[----:B------:R-:W-:Y:S05]  /*4780*/  @!P2 BRA `(.L_x_17631) ;  /* 0x0000000000f4a947 */ /* 0x000fea0003800000 */
[----:B------:R-:W-:Y:S01]  /*4790*/  ISETP.NE.U32.AND P0, PT, RZ, UR14, PT ;  /* 0x0000000eff007c0c */ /* 0x000fe2000bf05070 */
[----:B-12---:R-:W1:Y:S03]  /*47a0*/  LDC.64 R16, c[0x0][0x390] ;  /* 0x0000e400ff107b82 */ /* 0x006e660000000a00 */
[----:B------:R-:W-:-:S13]  /*47b0*/  ISETP.NE.AND.EX P0, PT, RZ, UR15, PT, P0 ;  /* 0x0000000fff007c0c */ /* 0x000fda000bf05300 */
[----:B0-----:R-:W0:Y:S02]  /*47c0*/  @P0 LDC.64 R22, c[0x0][0x398] ;  /* 0x0000e600ff160b82 */ /* 0x001e240000000a00 */
[----:B0-----:R-:W-:-:S05]  /*47d0*/  @P0 IMAD.WIDE.U32 R22, R147, 0x10, R22 ;  /* 0x0000001093160825 */ /* 0x001fca00078e0016 */
[----:B------:R0:W5:Y:S01]  /*47e0*/  @P0 LDG.E.128 R8, desc[UR8][R22.64] ;  /* 0x0000000816080981 */ /* 0x000162000c1e1d00 */
[----:B------:R-:W-:-:S04]  /*47f0*/  ISETP.NE.U32.AND P0, PT, RZ, UR16, PT ;  /* 0x00000010ff007c0c */ /* 0x000fc8000bf05070 */
[----:B------:R-:W-:-:S13]  /*4800*/  ISETP.NE.AND.EX P0, PT, RZ, UR17, PT, P0 ;  /* 0x00000011ff007c0c */ /* 0x000fda000bf05300 */
[----:B------:R-:W2:Y:S01]  /*4810*/  @P0 LDC.64 R20, c[0x0][0x3a0] ;  /* 0x0000e800ff140b82 */ /* 0x000ea20000000a00 */
[----:B-1----:R-:W-:-:S06]  /*4820*/  IMAD.WIDE.U32 R16, R147, 0x10, R16 ;  /* 0x0000001093107825 */ /* 0x002fcc00078e0010 */
[----:B------:R-:W5:Y:S01]  /*4830*/  LDG.E.128 R16, desc[UR8][R16.64] ;  /* 0x0000000810107981 */ /* 0x000f62000c1e1d00 */
        /* <DEDUP_REMOVED lines=20> */
.L_x_17632:
        /* <DEDUP_REMOVED lines=23> */
.L_x_17633:
[----:B------:R-:W0:Y:S01]  /*4af0*/  @UP0 LDCU.64 UR4, c[0x0][0x3a8] ;  /* 0x00007500ff0407ac */ /* 0x000e220008000a00 */
[----:B------:R-:W-:Y:S01]  /*4b00*/  PLOP3.LUT P0, PT, PT, PT, UP0, 0x80, 0x8 ;  /* 0x000000000008781c */ /* 0x000fe20003f0f008 */
[----:B------:R-:W-:-:S12]  /*4b10*/  HFMA2 R16, -RZ, RZ, 0, 9.5367431640625e-07 ;  /* 0x00000010ff107431 */ /* 0x000fd800000001ff */
[C---:B0-----:R-:W-:Y:S01]  /*4b20*/  @P0 IMAD.WIDE.U32 R16, R147.reuse, R16, UR4 ;  /* 0x0000000493100e25 */ /* 0x041fe2000f8e0010 */
[----:B------:R-:W-:Y:S02]  /*4b30*/  PLOP3.LUT P0, PT, PT, PT, UP0, 0x80, 0x8 ;  /* 0x000000000008781c */ /* 0x000fe40003f0f008 */
[----:B------:R-:W-:-:S11]  /*4b40*/  IADD3 R147, PT, PT, R147, 0x80, RZ ;  /* 0x0000008093937810 */ /* 0x000fd60007ffe0ff */
[----:B------:R3:W-:Y:S02]  /*4b50*/  @P0 STG.E.128 desc[UR8][R16.64], R12 ;  /* 0x0000000c10000986 */ /* 0x0007e4000c101d08 */
.L_x_17631:
[----:B------:R-:W-:Y:S05]  /*4b60*/  BSYNC.RECONVERGENT B0 ;  /* 0x0000000000007941 */ /* 0x000fea0003800200 */
.L_x_17630:
[----:B------:R-:W-:Y:S01]  /*4b70*/  ISETP.GE.U32.AND P3, PT, R0, 0x400, PT ;  /* 0x000004000000780c */ /* 0x000fe20003f66070 */
[----:B------:R-:W-:-:S12]  /*4b80*/  BSSY.RECONVERGENT B0, `(.L_x_17634) ;  /* 0x000003f000007945 */ /* 0x000fd80003800200 */
[----:B------:R-:W-:Y:S05]  /*4b90*/  @!P3 BRA `(.L_x_17635) ;  /* 0x0000000000f4b947 */ /* 0x000fea0003800000 */
[----:B------:R-:W-:Y:S01]  /*4ba0*/  ISETP.NE.U32.AND P0, PT, RZ, UR14, PT ;  /* 0x0000000eff007c0c */ /* 0x000fe2000bf05070 */
[----:B-123--:R-:W1:Y:S03]  /*4bb0*/  LDC.64 R16, c[0x0][0x390] ;  /* 0x0000e400ff107b82 */ /* 0x00ee660000000a00 */
        /* <DEDUP_REMOVED lines=29> */
.L_x_17636:
        /* <DEDUP_REMOVED lines=23> */
.L_x_17637:
[----:B------:R-:W0:Y:S01]  /*4f00*/  @UP0 LDCU.64 UR4, c[0x0][0x3a8] ;  /* 0x00007500ff0407ac */ /* 0x000e220008000a00 */
[----:B------:R-:W-:Y:S01]  /*4f10*/  PLOP3.LUT P0, PT, PT, PT, UP0, 0x80, 0x8 ;  /* 0x000000000008781c */ /* 0x000fe20003f0f008 */
[----:B------:R-:W-:-:S12]  /*4f20*/  HFMA2 R16, -RZ, RZ, 0, 9.5367431640625e-07 ;  /* 0x00000010ff107431 */ /* 0x000fd800000001ff */
[C---:B0-----:R-:W-:Y:S01]  /*4f30*/  @P0 IMAD.WIDE.U32 R16, R147.reuse, R16, UR4 ;  /* 0x0000000493100e25 */ /* 0x041fe2000f8e0010 */
[----:B------:R-:W-:Y:S02]  /*4f40*/  PLOP3.LUT P0, PT, PT, PT, UP0, 0x80, 0x8 ;  /* 0x000000000008781c */ /* 0x000fe40003f0f008 */
[----:B------:R-:W-:-:S11]  /*4f50*/  IADD3 R147, PT, PT, R147, 0x80, RZ ;  /* 0x0000008093937810 */ /* 0x000fd60007ffe0ff */
[----:B------:R4:W-:Y:S02]  /*4f60*/  @P0 STG.E.128 desc[UR8][R16.64], R12 ;  /* 0x0000000c10000986 */ /* 0x0009e4000c101d08 */
.L_x_17635:
[----:B------:R-:W-:Y:S05]  /*4f70*/  BSYNC.RECONVERGENT B0 ;  /* 0x0000000000007941 */ /* 0x000fea0003800200 */
.L_x_17634:
[----:B------:R-:W-:Y:S01]  /*4f80*/  ISETP.GE.U32.AND P4, PT, R0, 0x480, PT ;  /* 0x000004800000780c */ /* 0x000fe20003f86070 */
[----:B------:R-:W-:-:S12]  /*4f90*/  BSSY.RECONVERGENT B0, `(.L_x_17638) ;  /* 0x000003f000007945 */ /* 0x000fd80003800200 */
[----:B------:R-:W-:Y:S05]  /*4fa0*/  @!P4 BRA `(.L_x_17639) ;  /* 0x0000000000f4c947 */ /* 0x000fea0003800000 */
[----:B------:R-:W-:Y:S01]  /*4fb0*/  ISETP.NE.U32.AND P0, PT, RZ, UR14, PT ;  /* 0x0000000eff007c0c */ /* 0x000fe2000bf05070 */
[----:B-1234-:R-:W1:Y:S03]  /*4fc0*/  LDC.64 R16, c[0x0][0x390] ;  /* 0x0000e400ff107b82 */ /* 0x01ee660000000a00 */
        /* <DEDUP_REMOVED lines=29> */
.L_x_17640:
        /* <DEDUP_REMOVED lines=23> */
.L_x_17641:
[----:B------:R-:W0:Y:S01]  /*5310*/  @UP0 LDCU.64 UR4, c[0x0][0x3a8] ;  /* 0x00007500ff0407ac */ /* 0x000e220008000a00 */
[----:B------:R-:W-:Y:S01]  /*5320*/  PLOP3.LUT P0, PT, PT, PT, UP0, 0x80, 0x8 ;  /* 0x000000000008781c */ /* 0x000fe20003f0f008 */
[----:B------:R-:W-:-:S12]  /*5330*/  HFMA2 R16, -RZ, RZ, 0, 9.5367431640625e-07 ;  /* 0x00000010ff107431 */ /* 0x000fd800000001ff */
[C---:B0-----:R-:W-:Y:S01]  /*5340*/  @P0 IMAD.WIDE.U32 R16, R147.reuse, R16, UR4 ;  /* 0x0000000493100e25 */ /* 0x041fe2000f8e0010 */
[----:B------:R-:W-:Y:S02]  /*5350*/  PLOP3.LUT P0, PT, PT, PT, UP0, 0x80, 0x8 ;  /* 0x000000000008781c */ /* 0x000fe40003f0f008 */
[----:B------:R-:W-:-:S11]  /*5360*/  IADD3 R147, PT, PT, R147, 0x80, RZ ;  /* 0x0000008093937810 */ /* 0x000fd60007ffe0ff */
[----:B------:R0:W-:Y:S02]  /*5370*/  @P0 STG.E.128 desc[UR8][R16.64], R12 ;  /* 0x0000000c10000986 */ /* 0x0001e4000c101d08 */
.L_x_17639:
[----:B------:R-:W-:Y:S05]  /*5380*/  BSYNC.RECONVERGENT B0 ;  /* 0x0000000000007941 */ /* 0x000fea0003800200 */
.L_x_17638:
[----:B------:R-:W-:Y:S01]  /*5390*/  ISETP.GE.U32.AND P5, PT, R0, 0x500, PT ;  /* 0x000005000000780c */ /* 0x000fe20003fa6070 */
[----:B------:R-:W-:-:S12]  /*53a0*/  BSSY.RECONVERGENT B0, `(.L_x_17642) ;  /* 0x000003e000007945 */ /* 0x000fd80003800200 */
[----:B------:R-:W-:Y:S05]  /*53b0*/  @!P5 BRA `(.L_x_17643) ;  /* 0x0000000000f0d947 */ /* 0x000fea0003800000 */
[----:B------:R-:W-:-:S04]  /*53c0*/  ISETP.NE.U32.AND P0, PT, RZ, UR14, PT ;  /* 0x0000000eff007c0c */ /* 0x000fc8000bf05070 */
[----:B------:R-:W-:-:S13]  /*53d0*/  ISETP.NE.AND.EX P0, PT, RZ, UR15, PT, P0 ;  /* 0x0000000fff007c0c */ /* 0x000fda000bf05300 */
[----:B01234-:R-:W0:Y:S02]  /*53e0*/  @P0 LDC.64 R16, c[0x0][0x398] ;  /* 0x0000e600ff100b82 */ /* 0x01fe240000000a00 */
[----:B0-----:R-:W-:-:S05]  /*53f0*/  @P0 IMAD.WIDE.U32 R22, R147, 0x10, R16 ;  /* 0x0000001093160825 */ /* 0x001fca00078e0010 */
[----:B------:R0:W5:Y:S01]  /*5400*/  @P0 LDG.E.128 R8, desc[UR8][R22.64] ;  /* 0x0000000816080981 */ /* 0x000162000c1e1d00 */
[----:B------:R-:W-:-:S04]  /*5410*/  ISETP.NE.U32.AND P0, PT, RZ, UR16, PT ;  /* 0x00000010ff007c0c */ /* 0x000fc8000bf05070 */
[----:B------:R-:W-:-:S13]  /*5420*/  ISETP.NE.AND.EX P0, PT, RZ, UR17, PT, P0 ;  /* 0x00000011ff007c0c */ /* 0x000fda000bf05300 */
[----:B------:R-:W1:Y:S02]  /*5430*/  @P0 LDC.64 R16, c[0x0][0x3a0] ;  /* 0x0000e800ff100b82 */ /* 0x000e640000000a00 */
[----:B-1----:R-:W-:-:S06]  /*5440*/  @P0 IMAD.WIDE.U32 R20, R147, 0x10, R16 ;  /* 0x0000001093140825 */ /* 0x002fcc00078e0010 */
[----:B------:R-:W1:Y:S01]  /*5450*/  LDC.64 R16, c[0x0][0x390] ;  /* 0x0000e400ff107b82 */ /* 0x000e620000000a00 */
[----:B------:R0:W5:Y:S01]  /*5460*/  @P0 LDG.E.128 R4, desc[UR8][R20.64] ;  /* 0x0000000814040981 */ /* 0x000162000c1e1d00 */
[----:B-1----:R-:W-:-:S06]  /*5470*/  IMAD.WIDE.U32 R16, R147, 0x10, R16 ;  /* 0x0000001093107825 */ /* 0x002fcc00078e0010 */
[----:B------:R-:W5:Y:S01]  /*5480*/  LDG.E.128 R16, desc[UR8][R16.64] ;  /* 0x0000000810107981 */ /* 0x000f62000c1e1d00 */
        /* <DEDUP_REMOVED lines=18> */
.L_x_17644:
        /* <DEDUP_REMOVED lines=23> */
.L_x_17645:
[----:B------:R-:W0:Y:S01]  /*5720*/  @UP0 LDCU.64 UR4, c[0x0][0x3a8] ;  /* 0x00007500ff0407ac */ /* 0x000e220008000a00 */
[----:B------:R-:W-:Y:S01]  /*5730*/  PLOP3.LUT P0, PT, PT, PT, UP0, 0x80, 0x8 ;  /* 0x000000000008781c */ /* 0x000fe20003f0f008 */
[----:B------:R-:W-:-:S12]  /*5740*/  HFMA2 R16, -RZ, RZ, 0, 9.5367431640625e-07 ;  /* 0x00000010ff107431 */ /* 0x000fd800000001ff */
[----:B0-----:R-:W-:Y:S01]  /*5750*/  @P0 IMAD.WIDE.U32 R16, R147, R16, UR4 ;  /* 0x0000000493100e25 */ /* 0x001fe2000f8e0010 */
[----:B------:R-:W-:-:S13]  /*5760*/  PLOP3.LUT P0, PT, PT, PT, UP0, 0x80, 0x8 ;  /* 0x000000000008781c */ /* 0x000fda0003f0f008 */
[----:B------:R0:W-:Y:S02]  /*5770*/  @P0 STG.E.128 desc[UR8][R16.64], R12 ;  /* 0x0000000c10000986 */ /* 0x0001e4000c101d08 */
.L_x_17643:
[----:B------:R-:W-:Y:S05]  /*5780*/  BSYNC.RECONVERGENT B0 ;  /* 0x0000000000007941 */ /* 0x000fea0003800200 */
.L_x_17642:
[----:B01234-:R-:W-:Y:S01]  /*5790*/  FADD.FTZ R16, RZ, R67 ;  /* 0x00000043ff107221 */ /* 0x01ffe20000010000 */
[C---:B------:R-:W-:Y:S01]  /*57a0*/  ISETP.GE.U32.AND P0, PT, R0.reuse, 0x80, PT ;  /* 0x000000800000780c */ /* 0x040fe20003f06070 */
[----:B------:R-:W0:Y:S01]  /*57b0*/  S2UR UR5, SR_CgaCtaId ;  /* 0x00000000000579c3 */ /* 0x000e220000008800 */
[C---:B------:R-:W-:Y:S01]  /*57c0*/  ISETP.GT.U32.AND P6, PT, R0.reuse, 0xff, PT ;  /* 0x000000ff0000780c */ /* 0x040fe20003fc4070 */
[----:B------:R-:W-:Y:S01]  /*57d0*/  FADD.FTZ R16, R69, R16 ;  /* 0x0000001045107221 */ /* 0x000fe20000010000 */
[----:B------:R-:W-:Y:S01]  /*57e0*/  P2R R20, PR, RZ, 0x2 ;  /* 0x00000002ff147803 */ /* 0x000fe20000000000 */
[----:B------:R-:W-:Y:S01]  /*57f0*/  UMOV UR4, 0x400 ;  /* 0x0000040000047882 */ /* 0x000fe20000000000 */
[----:B------:R-:W-:Y:S01]  /*5800*/  ISETP.GT.U32.AND P1, PT, R0, 0x17f, PT ;  /* 0x0000017f0000780c */ /* 0x000fe20003f24070 */
[----:B------:R-:W-:Y:S01]  /*5810*/  FADD.FTZ R16, R71, R16 ;  /* 0x0000001047107221 */ /* 0x000fe20000010000 */
[----:B------:R-:W-:Y:S03]  /*5820*/  BSSY.RECONVERGENT B0, `(.L_x_17646) ;  /* 0x0000108000007945 */ /* 0x000fe60003800200 */
[----:B------:R-:W-:-:S05]  /*5830*/  FADD.FTZ R16, R73, R16 ;  /* 0x0000001049107221 */ /* 0x000fca0000010000 */
[----:B------:R-:W-:-:S05]  /*5840*/  FSEL R18, R16, RZ, P0 ;  /* 0x000000ff10127208 */ /* 0x000fca0000000000 */
[----:B------:R-:W-:-:S04]  /*5850*/  FADD.FTZ R16, R75, R18 ;  /* 0x000000124b107221 */ /* 0x000fc80000010000 */
[----:B------:R-:W-:Y:S01]  /*5860*/  FADD.FTZ R16, R77, R16 ;  /* 0x000000104d107221 */ /* 0x000fe20000010000 */
[----:B0-----:R-:W-:-:S03]  /*5870*/  ULEA UR4, UR5, UR4, 0x18 ;  /* 0x0000000405047291 */ /* 0x001fc6000f8ec0ff */
[----:B------:R-:W-:Y:S01]  /*5880*/  FADD.FTZ R16, R79, R16 ;  /* 0x000000104f107221 */ /* 0x000fe20000010000 */
[----:B------:R-:W-:-:S03]  /*5890*/  @UP2 UIADD3 UR4, UPT, UPT, UR4, 0x20, URZ ;  /* 0x0000002004042890 */ /* 0x000fc6000fffe0ff */
[----:B------:R-:W-:-:S04]  /*58a0*/  @P6 FADD.FTZ R18, R81, R16 ;  /* 0x0000001051126221 */ /* 0x000fc80000010000 */
        /* <DEDUP_REMOVED lines=67> */
[----:B------:R-:W-:Y:S01]  /*5ce0*/  @P6 FFMA.FTZ R17, R19, R19, R18 ;  /* 0x0000001313116223 */ /* 0x000fe20000010012 */
[--C-:B------:R-:W-:Y:S01]  /*5cf0*/  FADD.FTZ R18, R83, -R16.reuse ;  /* 0x8000001053127221 */ /* 0x100fe20000010000 */
[----:B------:R-:W-:Y:S01]  /*5d00*/  ISETP.GT.U32.AND P6, PT, R0, 0x17f, PT ;  /* 0x0000017f0000780c */ /* 0x000fe20003fc4070 */
[----:B------:R-:W-:Y:S02]  /*5d10*/  FADD.FTZ R19, R85, -R16 ;  /* 0x8000001055137221 */ /* 0x000fe40000010000 */
        /* <DEDUP_REMOVED lines=66> */
[----:B------:R-:W-:-:S04]  /*6140*/  FFMA.FTZ R18, R21, R21, R18 ;  /* 0x0000001515127223 */ /* 0x000fc80000010012 */
[----:B------:R-:W-:Y:S01]  /*6150*/  @P1 FFMA.FTZ R17, R19, R19, R18 ;  /* 0x0000001313111223 */ /* 0x000fe20000010012 */
[----:B------:R-:W-:-:S04]  /*6160*/  ISETP.NE.AND P1, PT, R68, RZ, PT ;  /* 0x000000ff4400720c */ /* 0x000fc80003f25270 */
        /* <DEDUP_REMOVED lines=8> */
[----:B------:R-:W-:-:S04]  /*61f0*/  CS2R R18, SRZ ;  /* 0x0000000000127805 */ /* 0x000fc8000001ff00 */
[----:B------:R-:W0:Y:S02]  /*6200*/  SHFL.BFLY PT, R21, R22, 0x8, 0x1f ;  /* 0x0d001f0016157f89 */ /* 0x000e2400000e0000 */
[----:B0-----:R-:W-:-:S05]  /*6210*/  FADD.FTZ R21, R22, R21 ;  /* 0x0000001516157221 */ /* 0x001fca0000010000 */
[----:B------:R-:W0:Y:S02]  /*6220*/  SHFL.BFLY PT, R146, R21, 0x10, 0x1f ;  /* 0x0e001f0015927f89 */ /* 0x000e2400000e0000 */
[----:B0-----:R-:W-:Y:S01]  /*6230*/  FADD.FTZ R17, R21, R146 ;  /* 0x0000009215117221 */ /* 0x001fe20000010000 */
[----:B------:R-:W-:-:S04]  /*6240*/  MOV R21, RZ ;  /* 0x000000ff00157202 */ /* 0x000fc80000000f00 */
        /* <DEDUP_REMOVED lines=26> */
[----:B------:R-:W-:Y:S01]  /*63f0*/  FMUL.FTZ R147, R147, R22 ;  /* 0x0000001693937220 */ /* 0x000fe20000410000 */
[----:B------:R-:W-:-:S03]  /*6400*/  MOV R149, UR6 ;  /* 0x0000000600957c02 */ /* 0x000fc60008000f00 */
[----:B------:R-:W1:Y:S01]  /*6410*/  SHFL.DOWN PT, R21, R18, 0x1, 0x1f ;  /* 0x08201f0012157f89 */ /* 0x000e6200000e0000 */
[----:B------:R-:W-:-:S04]  /*6420*/  FMUL.FTZ R147, R147, R146 ;  /* 0x0000009293937220 */ /* 0x000fc80000410000 */
[----:B------:R-:W-:Y:S01]  /*6430*/  FFMA.FTZ R19, R148, R147, R19 ;  /* 0x0000009394137223 */ /* 0x000fe20000010013 */
[----:B------:R-:W-:-:S04]  /*6440*/  MOV R147, UR6 ;  /* 0x0000000600937c02 */ /* 0x000fc80008000f00 */
        /* <DEDUP_REMOVED lines=10> */
[----:B------:R-:W0:Y:S02]  /*64f0*/  SHFL.IDX PT, R23, R146, RZ, 0x1f ;  /* 0x00001fff92177589 */ /* 0x000e2400000e0000 */
[----:B------:R-:W-:-:S05]  /*6500*/  FFMA.FTZ R22, R17, R22, R16 ;  /* 0x0000001611167223 */ /* 0x000fca0000010010 */
[----:B------:R-:W1:Y:S01]  /*6510*/  SHFL.IDX PT, R19, R22, RZ, 0x1f ;  /* 0x00001fff16137589 */ /* 0x000e6200000e0000 */
[----:B0-----:R-:W-:-:S05]  /*6520*/  FMUL.FTZ R16, R23, R23 ;  /* 0x0000001717107220 */ /* 0x001fca0000410000 */
[----:B------:R-:W-:Y:S01]  /*6530*/  FSEL R17, R16, RZ, P1 ;  /* 0x000000ff10117208 */ /* 0x000fe20000800000 */
[----:B-1----:R-:W-:Y:S02]  /*6540*/  FFMA.FTZ R16, R19, UR7, R18 ;  /* 0x0000000713107c23 */ /* 0x002fe40008010012 */
[----:B------:R-:W0:Y:S02]  /*6550*/  @!P6 LDC.64 R18, c[0x0][0x3c0] ;  /* 0x0000f000ff12eb82 */ /* 0x000e240000000a00 */
[----:B------:R-:W-:-:S06]  /*6560*/  FADD.FTZ R21, R16, R17 ;  /* 0x0000001110157221 */ /* 0x000fcc0000010000 */
[----:B------:R-:W1:Y:S01]  /*6570*/  MUFU.RSQ R21, R21 ;  /* 0x0000001500157308 */ /* 0x000e620000001400 */
[----:B------:R-:W2:Y:S01]  /*6580*/  @!P6 LDC.64 R16, c[0x0][0x3c8] ;  /* 0x0000f200ff10eb82 */ /* 0x000ea20000000a00 */
[----:B0-----:R-:W-:Y:S01]  /*6590*/  @!P6 IMAD.WIDE R18, R147, 0x4, R18 ;  /* 0x000000049312e825 */ /* 0x001fe200078e0212 */
[----:B-1----:R-:W-:Y:S02]  /*65a0*/  R2UR UR4, R21 ;  /* 0x00000000150472ca */ /* 0x002fe400000e0000 */
[----:B------:R-:W-:Y:S02]  /*65b0*/  FSEL R21, R23, RZ, !P1 ;  /* 0x000000ff17157208 */ /* 0x000fe40004800000 */
[----:B------:R0:W-:Y:S01]  /*65c0*/  @!P6 STG.E desc[UR8][R18.64], R23 ;  /* 0x000000171200e986 */ /* 0x0001e2000c101908 */
[----:B------:R-:W-:Y:S02]  /*65d0*/  ISETP.NE.AND P1, PT, R20, RZ, PT ;  /* 0x000000ff1400720c */ /* 0x000fe40003f25270 */
[----:B------:R-:W-:Y:S01]  /*65e0*/  R2UR UR5, R21 ;  /* 0x00000000150572ca */ /* 0x000fe200000e0000 */
[----:B--2---:R-:W-:-:S05]  /*65f0*/  @!P6 IMAD.WIDE R16, R149, 0x4, R16 ;  /* 0x000000049510e825 */ /* 0x004fca00078e0210 */
[----:B------:R-:W-:-:S05]  /*6600*/  MOV R147, UR4 ;  /* 0x0000000400937c02 */ /* 0x000fca0008000f00 */
[----:B------:R0:W-:Y:S01]  /*6610*/  @!P6 STG.E desc[UR8][R16.64], R147 ;  /* 0x000000931000e986 */ /* 0x0001e2000c101908 */
[----:B------:R-:W-:Y:S05]  /*6620*/  @!P0 BRA `(.L_x_17647) ;  /* 0x00000000009c8947 */ /* 0x000fea0003800000 */
[----:B------:R-:W1:Y:S01]  /*6630*/  LDC.64 R148, c[0x0][0x428] ;  /* 0x00010a00ff947b82 */ /* 0x000e620000000a00 */
[----:B0-----:R-:W-:Y:S01]  /*6640*/  FADD.FTZ R16, R67, -UR5 ;  /* 0x8000000543107e21 */ /* 0x001fe20008010000 */
[----:B------:R-:W-:Y:S02]  /*6650*/  HADD2.F32 R17, -RZ, R102.H1_H1 ;  /* 0x30000066ff117230 */ /* 0x000fe40000004100 */
[----:B------:R-:W-:Y:S01]  /*6660*/  FADD.FTZ R22, R69, -UR5 ;  /* 0x8000000545167e21 */ /* 0x000fe20008010000 */
[----:B------:R-:W-:Y:S02]  /*6670*/  HADD2.F32 R19, -RZ, R54.H0_H0 ;  /* 0x20000036ff137230 */ /* 0x000fe40000004100 */
[----:B------:R-:W-:Y:S01]  /*6680*/  FMUL.FTZ R20, R16, UR4 ;  /* 0x0000000410147c20 */ /* 0x000fe20008410000 */
[----:B------:R-:W-:Y:S02]  /*6690*/  HADD2.F32 R21, -RZ, R98.H1_H1 ;  /* 0x30000062ff157230 */ /* 0x000fe40000004100 */
[----:B------:R-:W-:Y:S01]  /*66a0*/  FMUL.FTZ R22, R22, UR4 ;  /* 0x0000000416167c20 */ /* 0x000fe20008410000 */
[----:B------:R-:W0:Y:S01]  /*66b0*/  LDC.64 R146, c[0x0][0x430] ;  /* 0x00010c00ff927b82 */ /* 0x000e220000000a00 */
[----:B------:R-:W-:-:S02]  /*66c0*/  HADD2.F32 R18, -RZ, R26.H0_H0 ;  /* 0x2000001aff127230 */ /* 0x000fc40000004100 */
[C---:B------:R-:W-:Y:S01]  /*66d0*/  FFMA.FTZ R16, R20.reuse, R17, R19 ;  /* 0x0000001114107223 */ /* 0x040fe20000010013 */
[----:B------:R-:W-:Y:S02]  /*66e0*/  HADD2.F32 R23, -RZ, R100.H1_H1 ;  /* 0x30000064ff177230 */ /* 0x000fe40000004100 */
[----:B------:R-:W-:Y:S01]  /*66f0*/  FADD.FTZ R175, R73, -UR5 ;  /* 0x8000000549af7e21 */ /* 0x000fe20008010000 */
[--C-:B------:R-:W-:Y:S02]  /*6700*/  HADD2.F32 R173, -RZ, R153.reuse.H0_H0 ;  /* 0x20000099ffad7230 */ /* 0x100fe40000004100 */
[----:B------:R-:W-:Y:S01]  /*6710*/  FFMA.FTZ R20, R20, R21, R18 ;  /* 0x0000001514147223 */ /* 0x000fe20000010012 */
[----:B------:R-:W-:Y:S01]  /*6720*/  FADD.FTZ R18, R71, -UR5 ;  /* 0x8000000547127e21 */ /* 0x000fe20008010000 */
[----:B------:R-:W-:Y:S02]  /*6730*/  HADD2.F32 R21, -RZ, R96.H1_H1 ;  /* 0x30000060ff157230 */ /* 0x000fe40000004100 */
[----:B------:R-:W-:Y:S01]  /*6740*/  FMUL.FTZ R175, R175, UR4 ;  /* 0x00000004afaf7c20 */ /* 0x000fe20008410000 */
[----:B------:R-:W-:Y:S01]  /*6750*/  FFMA.FTZ R17, R22, R23, R173 ;  /* 0x0000001716117223 */ /* 0x000fe200000100ad */
[----:B------:R-:W-:-:S02]  /*6760*/  HADD2.F32 R19, -RZ, R153.H1_H1 ;  /* 0x30000099ff137230 */ /* 0x000fc40000004100 */
[----:B------:R-:W-:Y:S01]  /*6770*/  FMUL.FTZ R23, R18, UR4 ;  /* 0x0000000412177c20 */ /* 0x000fe20008410000 */
[----:B------:R-:W-:Y:S02]  /*6780*/  HADD2.F32 R174, -RZ, R102.H0_H0 ;  /* 0x20000066ffae7230 */ /* 0x000fe40000004100 */
[----:B------:R-:W-:Y:S02]  /*6790*/  HADD2.F32 R176, -RZ, R55.H0_H0 ;  /* 0x20000037ffb07230 */ /* 0x000fe40000004100 */
[----:B------:R-:W-:Y:S01]  /*67a0*/  FFMA.FTZ R21, R22, R21, R19 ;  /* 0x0000001516157223 */ /* 0x000fe20000010013 */
[----:B------:R-:W-:Y:S02]  /*67b0*/  HADD2.F32 R178, -RZ, R98.H0_H0 ;  /* 0x20000062ffb27230 */ /* 0x000fe40000004100 */
[----:B------:R-:W-:Y:S02]  /*67c0*/  HADD2.F32 R173, -RZ, R27.H0_H0 ;  /* 0x2000001bffad7230 */ /* 0x000fe40000004100 */
[----:B------:R-:W-:Y:S01]  /*67d0*/  FFMA.FTZ R18, R23, R174, R176 ;  /* 0x000000ae17127223 */ /* 0x000fe200000100b0 */
[----:B------:R-:W-:-:S02]  /*67e0*/  HADD2.F32 R180, -RZ, R100.H0_H0 ;  /* 0x20000064ffb47230 */ /* 0x000fc40000004100 */
[----:B------:R-:W-:Y:S02]  /*67f0*/  HADD2.F32 R182, -RZ, R154.H0_H0 ;  /* 0x2000009affb67230 */ /* 0x000fe40000004100 */
[----:B------:R-:W-:Y:S01]  /*6800*/  FFMA.FTZ R22, R23, R178, R173 ;  /* 0x000000b217167223 */ /* 0x000fe200000100ad */
[----:B------:R-:W-:Y:S02]  /*6810*/  HADD2.F32 R184, -RZ, R96.H0_H0 ;  /* 0x20000060ffb87230 */ /* 0x000fe40000004100 */
[----:B------:R-:W-:Y:S02]  /*6820*/  HADD2.F32 R177, -RZ, R154.H1_H1 ;  /* 0x3000009affb17230 */ /* 0x000fe40000004100 */
[----:B------:R-:W-:Y:S01]  /*6830*/  FFMA.FTZ R19, R175, R180, R182 ;  /* 0x000000b4af137223 */ /* 0x000fe200000100b6 */
[----:B-1----:R-:W-:-:S04]  /*6840*/  IMAD.WIDE.U32 R148, R110, 0x10, R148 ;  /* 0x000000106e947825 */ /* 0x002fc800078e0094 */
[----:B------:R-:W-:Y:S01]  /*6850*/  FFMA.FTZ R23, R175, R184, R177 ;  /* 0x000000b8af177223 */ /* 0x000fe200000100b1 */
[C---:B0-----:R-:W-:Y:S01]  /*6860*/  IMAD.WIDE.U32 R146, R110.reuse, 0x10, R146 ;  /* 0x000000106e927825 */ /* 0x041fe200078e0092 */
[----:B------:R1:W-:Y:S01]  /*6870*/  STG.E.128 desc[UR8][R148.64], R16 ;  /* 0x0000001094007986 */ /* 0x0003e2000c101d08 */
[----:B------:R-:W-:-:S03]  /*6880*/  IADD3 R110, PT, PT, R110, 0x80, RZ ;  /* 0x000000806e6e7810 */ /* 0x000fc60007ffe0ff */
[----:B------:R1:W-:Y:S04]  /*6890*/  STG.E.128 desc[UR8][R146.64], R20 ;  /* 0x0000001492007986 */ /* 0x0003e8000c101d08 */
.L_x_17647:
[----:B------:R-:W-:Y:S05]  /*68a0*/  BSYNC.RECONVERGENT B0 ;  /* 0x0000000000007941 */ /* 0x000fea0003800200 */
.L_x_17646:
[----:B------:R-:W-:Y:S01]  /*68b0*/  ISETP.GE.U32.AND P6, PT, R0, 0x100, PT ;  /* 0x000001000000780c */ /* 0x000fe20003fc6070 */
[----:B------:R-:W-:-:S12]  /*68c0*/  BSSY.RECONVERGENT B0, `(.L_x_17648) ;  /* 0x0000029000007945 */ /* 0x000fd80003800200 */
[----:B------:R-:W-:Y:S05]  /*68d0*/  @!P6 BRA `(.L_x_17649) ;  /* 0x00000000009ce947 */ /* 0x000fea0003800000 */
[----:B-1----:R-:W1:Y:S01]  /*68e0*/  LDC.64 R148, c[0x0][0x428] ;  /* 0x00010a00ff947b82 */ /* 0x002e620000000a00 */
        /* <DEDUP_REMOVED lines=38> */
.L_x_17649:
[----:B------:R-:W-:Y:S05]  /*6b50*/  BSYNC.RECONVERGENT B0 ;  /* 0x0000000000007941 */ /* 0x000fea0003800200 */
.L_x_17648:
[----:B------:R-:W-:Y:S01]  /*6b60*/  ISETP.GE.U32.AND P6, PT, R0, 0x180, PT ;  /* 0x000001800000780c */ /* 0x000fe20003fc6070 */
[----:B------:R-:W-:-:S12]  /*6b70*/  BSSY.RECONVERGENT B0, `(.L_x_17650) ;  /* 0x0000029000007945 */ /* 0x000fd80003800200 */
[----:B------:R-:W-:Y:S05]  /*6b80*/  @!P6 BRA `(.L_x_17651) ;  /* 0x00000000009ce947 */ /* 0x000fea0003800000 */
[----:B-12---:R-:W1:Y:S01]  /*6b90*/  LDC.64 R148, c[0x0][0x428] ;  /* 0x00010a00ff947b82 */ /* 0x006e620000000a00 */
        /* <DEDUP_REMOVED lines=38> */
.L_x_17651:
[----:B------:R-:W-:Y:S05]  /*6e00*/  BSYNC.RECONVERGENT B0 ;  /* 0x0000000000007941 */ /* 0x000fea0003800200 */
.L_x_17650:
[----:B------:R-:W-:Y:S01]  /*6e10*/  ISETP.GE.U32.AND P6, PT, R0, 0x200, PT ;  /* 0x000002000000780c */ /* 0x000fe20003fc6070 */
[----:B------:R-:W-:-:S12]  /*6e20*/  BSSY.RECONVERGENT B0, `(.L_x_17652) ;  /* 0x0000029000007945 */ /* 0x000fd80003800200 */
[----:B------:R-:W-:Y:S05]  /*6e30*/  @!P6 BRA `(.L_x_17653) ;  /* 0x00000000009ce947 */ /* 0x000fea0003800000 */
[----:B-123--:R-:W1:Y:S01]  /*6e40*/  LDC.64 R148, c[0x0][0x428] ;  /* 0x00010a00ff947b82 */ /* 0x00ee620000000a00 */
        /* <DEDUP_REMOVED lines=38> */
.L_x_17653:
[----:B------:R-:W-:Y:S05]  /*70b0*/  BSYNC.RECONVERGENT B0 ;  /* 0x0000000000007941 */ /* 0x000fea0003800200 */
.L_x_17652:
[----:B------:R-:W-:Y:S01]  /*70c0*/  ISETP.GE.U32.AND P6, PT, R0, 0x280, PT ;  /* 0x000002800000780c */ /* 0x000fe20003fc6070 */
[----:B------:R-:W-:-:S12]  /*70d0*/  BSSY.RECONVERGENT B0, `(.L_x_17654) ;  /* 0x0000029000007945 */ /* 0x000fd80003800200 */
[----:B------:R-:W-:Y:S05]  /*70e0*/  @!P6 BRA `(.L_x_17655) ;  /* 0x00000000009ce947 */ /* 0x000fea0003800000 */
[----:B-1234-:R-:W1:Y:S01]  /*70f0*/  LDC.64 R148, c[0x0][0x428] ;  /* 0x00010a00ff947b82 */ /* 0x01ee620000000a00 */
[----:B0-----:R-:W-:Y:S01]  /*7100*/  FADD.FTZ R16, R99, -UR5 ;  /* 0x8000000563107e21 */ /* 0x001fe20008010000 */
[----:B------:R-:W-:Y:S02]  /*7110*/  HADD2.F32 R17, -RZ, R70.H1_H1 ;  /* 0x30000046ff117230 */ /* 0x000fe40000004100 */
[----:B------:R-:W-:Y:S01]  /*7120*/  FADD.FTZ R22, R101, -UR5 ;  /* 0x8000000565167e21 */ /* 0x000fe20008010000 */
[----:B------:R-:W-:Y:S02]  /*7130*/  HADD2.F32 R19, -RZ, R52.H0_H0 ;  /* 0x20000034ff137230 */ /* 0x000fe40000004100 */
[----:B------:R-:W-:Y:S01]  /*7140*/  FMUL.FTZ R20, R16, UR4 ;  /* 0x0000000410147c20 */ /* 0x000fe20008410000 */
[----:B------:R-:W-:Y:S02]  /*7150*/  HADD2.F32 R21, -RZ, R106.H0_H0 ;  /* 0x2000006aff157230 */ /* 0x000fe40000004100 */
[----:B------:R-:W-:Y:S01]  /*7160*/  FMUL.FTZ R22, R22, UR4 ;  /* 0x0000000416167c20 */ /* 0x000fe20008410000 */
[----:B------:R-:W0:Y:S01]  /*7170*/  LDC.64 R146, c[0x0][0x430] ;  /* 0x00010c00ff927b82 */ /* 0x000e220000000a00 */
[----:B------:R-:W-:-:S02]  /*7180*/  HADD2.F32 R18, -RZ, R34.H0_H0 ;  /* 0x20000022ff127230 */ /* 0x000fc40000004100 */
[C---:B------:R-:W-:Y:S01]  /*7190*/  FFMA.FTZ R16, R20.reuse, R17, R19 ;  /* 0x0000001114107223 */ /* 0x040fe20000010013 */
[----:B------:R-:W-:Y:S02]  /*71a0*/  HADD2.F32 R23, -RZ, R104.H0_H0 ;  /* 0x20000068ff177230 */ /* 0x000fe40000004100 */
[----:B------:R-:W-:Y:S01]  /*71b0*/  FADD.FTZ R175, R105, -UR5 ;  /* 0x8000000569af7e21 */ /* 0x000fe20008010000 */
[--C-:B------:R-:W-:Y:S02]  /*71c0*/  HADD2.F32 R173, -RZ, R161.reuse.H0_H0 ;  /* 0x200000a1ffad7230 */ /* 0x100fe40000004100 */
[----:B------:R-:W-:Y:S01]  /*71d0*/  FFMA.FTZ R20, R20, R21, R18 ;  /* 0x0000001514147223 */ /* 0x000fe20000010012 */
[----:B------:R-:W-:Y:S01]  /*71e0*/  FADD.FTZ R18, R103, -UR5 ;  /* 0x8000000567127e21 */ /* 0x000fe20008010000 */
[----:B------:R-:W-:Y:S02]  /*71f0*/  HADD2.F32 R21, -RZ, R108.H0_H0 ;  /* 0x2000006cff157230 */ /* 0x000fe40000004100 */
[----:B------:R-:W-:Y:S01]  /*7200*/  FMUL.FTZ R175, R175, UR4 ;  /* 0x00000004afaf7c20 */ /* 0x000fe20008410000 */
[----:B------:R-:W-:Y:S01]  /*7210*/  FFMA.FTZ R17, R22, R23, R173 ;  /* 0x0000001716117223 */ /* 0x000fe200000100ad */
[----:B------:R-:W-:-:S02]  /*7220*/  HADD2.F32 R19, -RZ, R161.H1_H1 ;  /* 0x300000a1ff137230 */ /* 0x000fc40000004100 */
[----:B------:R-:W-:Y:S01]  /*7230*/  FMUL.FTZ R23, R18, UR4 ;  /* 0x0000000412177c20 */ /* 0x000fe20008410000 */
[----:B------:R-:W-:Y:S02]  /*7240*/  HADD2.F32 R174, -RZ, R70.H0_H0 ;  /* 0x20000046ffae7230 */ /* 0x000fe40000004100 */
[----:B------:R-:W-:Y:S02]  /*7250*/  HADD2.F32 R176, -RZ, R53.H0_H0 ;  /* 0x20000035ffb07230 */ /* 0x000fe40000004100 */
[----:B------:R-:W-:Y:S01]  /*7260*/  FFMA.FTZ R21, R22, R21, R19 ;  /* 0x0000001516157223 */ /* 0x000fe20000010013 */
[----:B------:R-:W-:Y:S02]  /*7270*/  HADD2.F32 R178, -RZ, R106.H1_H1 ;  /* 0x3000006affb27230 */ /* 0x000fe40000004100 */
[----:B------:R-:W-:Y:S02]  /*7280*/  HADD2.F32 R173, -RZ, R35.H0_H0 ;  /* 0x20000023ffad7230 */ /* 0x000fe40000004100 */
[----:B------:R-:W-:Y:S01]  /*7290*/  FFMA.FTZ R18, R23, R174, R176 ;  /* 0x000000ae17127223 */ /* 0x000fe200000100b0 */
[----:B------:R-:W-:-:S02]  /*72a0*/  HADD2.F32 R180, -RZ, R104.H1_H1 ;  /* 0x30000068ffb47230 */ /* 0x000fc40000004100 */
[----:B------:R-:W-:Y:S02]  /*72b0*/  HADD2.F32 R182, -RZ, R162.H0_H0 ;  /* 0x200000a2ffb67230 */ /* 0x000fe40000004100 */
[----:B------:R-:W-:Y:S01]  /*72c0*/  FFMA.FTZ R22, R23, R178, R173 ;  /* 0x000000b217167223 */ /* 0x000fe200000100ad */
[----:B------:R-:W-:Y:S02]  /*72d0*/  HADD2.F32 R184, -RZ, R108.H1_H1 ;  /* 0x3000006cffb87230 */ /* 0x000fe40000004100 */
        /* <DEDUP_REMOVED lines=8> */
.L_x_17655:
[----:B------:R-:W-:Y:S05]  /*7360*/  BSYNC.RECONVERGENT B0 ;  /* 0x0000000000007941 */ /* 0x000fea0003800200 */
.L_x_17654:
[----:B------:R-:W-:Y:S04]  /*7370*/  BSSY.RECONVERGENT B0, `(.L_x_17656) ;  /* 0x0000029000007945 */ /* 0x000fe80003800200 */
[----:B------:R-:W-:Y:S05]  /*7380*/  @!P1 BRA `(.L_x_17657) ;  /* 0x00000000009c9947 */ /* 0x000fea0003800000 */
[----:B01234-:R-:W0:Y:S01]  /*7390*/  LDC.64 R148, c[0x0][0x428] ;  /* 0x00010a00ff947b82 */ /* 0x01fe220000000a00 */
[----:B------:R-:W-:Y:S01]  /*73a0*/  FADD.FTZ R16, R107, -UR5 ;  /* 0x800000056b107e21 */ /* 0x000fe20008010000 */
[----:B------:R-:W-:Y:S02]  /*73b0*/  HADD2.F32 R17, -RZ, R112.H0_H0 ;  /* 0x20000070ff117230 */ /* 0x000fe40000004100 */
[----:B------:R-:W-:Y:S01]  /*73c0*/  FADD.FTZ R22, R109, -UR5 ;  /* 0x800000056d167e21 */ /* 0x000fe20008010000 */
[----:B------:R-:W-:Y:S02]  /*73d0*/  HADD2.F32 R19, -RZ, R50.H0_H0 ;  /* 0x20000032ff137230 */ /* 0x000fe40000004100 */
[----:B------:R-:W-:Y:S01]  /*73e0*/  FMUL.FTZ R20, R16, UR4 ;  /* 0x0000000410147c20 */ /* 0x000fe20008410000 */
[----:B------:R-:W-:Y:S02]  /*73f0*/  HADD2.F32 R21, -RZ, R116.H0_H0 ;  /* 0x20000074ff157230 */ /* 0x000fe40000004100 */
[----:B------:R-:W-:Y:S01]  /*7400*/  FMUL.FTZ R22, R22, UR4 ;  /* 0x0000000416167c20 */ /* 0x000fe20008410000 */
[----:B------:R-:W1:Y:S01]  /*7410*/  LDC.64 R146, c[0x0][0x430] ;  /* 0x00010c00ff927b82 */ /* 0x000e620000000a00 */
        /* <DEDUP_REMOVED lines=24> */
[----:B0-----:R-:W-:-:S04]  /*75a0*/  IMAD.WIDE.U32 R148, R110, 0x10, R148 ;  /* 0x000000106e947825 */ /* 0x001fc800078e0094 */
[----:B------:R-:W-:Y:S01]  /*75b0*/  FFMA.FTZ R23, R175, R184, R177 ;  /* 0x000000b8af177223 */ /* 0x000fe200000100b1 */
[C---:B-1----:R-:W-:Y:S01]  /*75c0*/  IMAD.WIDE.U32 R146, R110.reuse, 0x10, R146 ;  /* 0x000000106e927825 */ /* 0x042fe200078e0092 */
[----:B------:R0:W-:Y:S01]  /*75d0*/  STG.E.128 desc[UR8][R148.64], R16 ;  /* 0x0000001094007986 */ /* 0x0001e2000c101d08 */
[----:B------:R-:W-:-:S03]  /*75e0*/  IADD3 R110, PT, PT, R110, 0x80, RZ ;  /* 0x000000806e6e7810 */ /* 0x000fc60007ffe0ff */
[----:B------:R0:W-:Y:S04]  /*75f0*/  STG.E.128 desc[UR8][R146.64], R20 ;  /* 0x0000001492007986 */ /* 0x0001e8000c101d08 */
.L_x_17657:
[----:B------:R-:W-:Y:S05]  /*7600*/  BSYNC.RECONVERGENT B0 ;  /* 0x0000000000007941 */ /* 0x000fea0003800200 */
.L_x_17656:
        /* <DEDUP_REMOVED lines=41> */
.L_x_17659:
[----:B------:R-:W-:Y:S05]  /*78a0*/  BSYNC.RECONVERGENT B0 ;  /* 0x0000000000007941 */ /* 0x000fea0003800200 */
.L_x_17658:
        /* <DEDUP_REMOVED lines=41> */
.L_x_17661:
[----:B------:R-:W-:Y:S05]  /*7b40*/  BSYNC.RECONVERGENT B0 ;  /* 0x0000000000007941 */ /* 0x000fea0003800200 */
.L_x_17660:
        /* <DEDUP_REMOVED lines=41> */
.L_x_17663:
[----:B------:R-:W-:Y:S05]  /*7de0*/  BSYNC.RECONVERGENT B0 ;  /* 0x0000000000007941 */ /* 0x000fea0003800200 */
.L_x_17662:
[----:B------:R-:W-:Y:S04]  /*7df0*/  BSSY.RECONVERGENT B0, `(.L_x_17664) ;  /* 0x0000028000007945 */ /* 0x000fe80003800200 */
[----:B------:R-:W-:Y:S05]  /*7e00*/  @!P5 BRA `(.L_x_17665) ;  /* 0x000000000098d947 */ /* 0x000fea0003800000 */
[----:B01234-:R-:W0:Y:S01]  /*7e10*/  LDC.64 R146, c[0x0][0x428] ;  /* 0x00010a00ff927b82 */ /* 0x01fe220000000a00 */
[----:B------:R-:W-:Y:S01]  /*7e20*/  FADD.FTZ R16, R139, -UR5 ;  /* 0x800000058b107e21 */ /* 0x000fe20008010000 */
[----:B------:R-:W-:Y:S01]  /*7e30*/  FADD.FTZ R21, R141, -UR5 ;  /* 0x800000058d157e21 */ /* 0x000fe20008010000 */
[----:B------:R-:W-:Y:S02]  /*7e40*/  HADD2.F32 R17, -RZ, R144.H0_H0 ;  /* 0x20000090ff117230 */ /* 0x000fe40000004100 */
[----:B------:R-:W-:Y:S01]  /*7e50*/  FADD.FTZ R173, R145, -UR5 ;  /* 0x8000000591ad7e21 */ /* 0x000fe20008010000 */
[----:B------:R-:W-:Y:S02]  /*7e60*/  HADD2.F32 R19, -RZ, R24.H0_H0 ;  /* 0x20000018ff137230 */ /* 0x000fe40000004100 */
[----:B------:R-:W-:Y:S01]  /*7e70*/  FMUL.FTZ R20, R16, UR4 ;  /* 0x0000000410147c20 */ /* 0x000fe20008410000 */
[----:B------:R-:W-:Y:S01]  /*7e80*/  HADD2.F32 R23, -RZ, R151.H0_H0 ;  /* 0x20000097ff177230 */ /* 0x000fe20000004100 */
[----:B------:R-:W1:Y:S01]  /*7e90*/  LDC.64 R148, c[0x0][0x430] ;  /* 0x00010c00ff947b82 */ /* 0x000e620000000a00 */
[----:B------:R-:W-:-:S02]  /*7ea0*/  HADD2.F32 R18, -RZ, R2.H0_H0 ;  /* 0x20000002ff127230 */ /* 0x000fc40000004100 */
[----:B------:R-:W-:Y:S01]  /*7eb0*/  FMUL.FTZ R21, R21, UR4 ;  /* 0x0000000415157c20 */ /* 0x000fe20008410000 */
[----:B------:R-:W-:Y:S02]  /*7ec0*/  HADD2.F32 R22, -RZ, R150.H0_H0 ;  /* 0x20000096ff167230 */ /* 0x000fe40000004100 */
[C---:B------:R-:W-:Y:S01]  /*7ed0*/  FFMA.FTZ R16, R20.reuse, R17, R19 ;  /* 0x0000001114107223 */ /* 0x040fe20000010013 */
[--C-:B------:R-:W-:Y:S02]  /*7ee0*/  HADD2.F32 R174, -RZ, R171.reuse.H0_H0 ;  /* 0x200000abffae7230 */ /* 0x100fe40000004100 */
[----:B------:R-:W-:Y:S01]  /*7ef0*/  FADD.FTZ R19, R143, -UR5 ;  /* 0x800000058f137e21 */ /* 0x000fe20008010000 */
[----:B------:R-:W-:Y:S01]  /*7f00*/  FFMA.FTZ R20, R20, R23, R18 ;  /* 0x0000001714147223 */ /* 0x000fe20000010012 */
[----:B------:R-:W-:Y:S02]  /*7f10*/  HADD2.F32 R18, -RZ, R152.H0_H0 ;  /* 0x20000098ff127230 */ /* 0x000fe40000004100 */
[----:B------:R-:W-:Y:S01]  /*7f20*/  FMUL.FTZ R173, R173, UR4 ;  /* 0x00000004adad7c20 */ /* 0x000fe20008410000 */
[----:B------:R-:W-:Y:S01]  /*7f30*/  FFMA.FTZ R17, R21, R22, R174 ;  /* 0x0000001615117223 */ /* 0x000fe200000100ae */
[----:B------:R-:W-:-:S02]  /*7f40*/  HADD2.F32 R22, -RZ, R171.H1_H1 ;  /* 0x300000abff167230 */ /* 0x000fc40000004100 */
[----:B------:R-:W-:Y:S01]  /*7f50*/  FMUL.FTZ R19, R19, UR4 ;  /* 0x0000000413137c20 */ /* 0x000fe20008410000 */
[----:B------:R-:W-:Y:S02]  /*7f60*/  HADD2.F32 R174, -RZ, R25.H0_H0 ;  /* 0x20000019ffae7230 */ /* 0x000fe40000004100 */
[----:B------:R-:W-:Y:S02]  /*7f70*/  HADD2.F32 R176, -RZ, R151.H1_H1 ;  /* 0x30000097ffb07230 */ /* 0x000fe40000004100 */
[----:B------:R-:W-:Y:S01]  /*7f80*/  FFMA.FTZ R21, R21, R18, R22 ;  /* 0x0000001215157223 */ /* 0x000fe20000010016 */
[----:B0-----:R-:W-:-:S04]  /*7f90*/  IMAD.WIDE.U32 R146, R110, 0x10, R146 ;  /* 0x000000106e927825 */ /* 0x001fc800078e0092 */
[----:B------:R-:W-:Y:S02]  /*7fa0*/  HADD2.F32 R23, -RZ, R3.H0_H0 ;  /* 0x20000003ff177230 */ /* 0x000fe40000004100 */
[----:B------:R-:W-:Y:S02]  /*7fb0*/  HADD2.F32 R178, -RZ, R150.H1_H1 ;  /* 0x30000096ffb27230 */ /* 0x000fe40000004100 */
[----:B-1----:R-:W-:-:S04]  /*7fc0*/  IMAD.WIDE.U32 R148, R110, 0x10, R148 ;  /* 0x000000106e947825 */ /* 0x002fc800078e0094 */
[C---:B------:R-:W-:Y:S01]  /*7fd0*/  FFMA.FTZ R22, R19.reuse, R176, R23 ;  /* 0x000000b013167223 */ /* 0x040fe20000010017 */
[----:B------:R-:W-:Y:S02]  /*7fe0*/  HADD2.F32 R110, -RZ, R144.H1_H1 ;  /* 0x30000090ff6e7230 */ /* 0x000fe40000004100 */
[----:B------:R-:W-:Y:S02]  /*7ff0*/  HADD2.F32 R180, -RZ, R172.H0_H0 ;  /* 0x200000acffb47230 */ /* 0x000fe40000004100 */
[----:B------:R-:W-:Y:S02]  /*8000*/  HADD2.F32 R182, -RZ, R152.H1_H1 ;  /* 0x30000098ffb67230 */ /* 0x000fe40000004100 */
[----:B------:R-:W-:Y:S01]  /*8010*/  FFMA.FTZ R18, R19, R110, R174 ;  /* 0x0000006e13127223 */ /* 0x000fe200000100ae */
[----:B------:R-:W-:Y:S02]  /*8020*/  HADD2.F32 R175, -RZ, R172.H1_H1 ;  /* 0x300000acffaf7230 */ /* 0x000fe40000004100 */
[----:B------:R-:W-:-:S03]  /*8030*/  FFMA.FTZ R19, R173, R178, R180 ;  /* 0x000000b2ad137223 */ /* 0x000fc600000100b4 */
[----:B------:R-:W-:Y:S02]  /*8040*/  FFMA.FTZ R23, R173, R182, R175 ;  /* 0x000000b6ad177223 */ /* 0x000fe400000100af */
[----:B------:R0:W-:Y:S04]  /*8050*/  STG.E.128 desc[UR8][R146.64], R16 ;  /* 0x0000001092007986 */ /* 0x0001e8000c101d08 */
[----:B------:R0:W-:Y:S02]  /*8060*/  STG.E.128 desc[UR8][R148.64], R20 ;  /* 0x0000001494007986 */ /* 0x0001e4000c101d08 */
.L_x_17665:
[----:B------:R-:W-:Y:S05]  /*8070*/  BSYNC.RECONVERGENT B0 ;  /* 0x0000000000007941 */ /* 0x000fea0003800200 */
.L_x_17664:
[----:B------:R-:W-:Y:S02]  /*8080*/  UIADD3 UR6, UPT, UPT, UR6, UR10, URZ ;  /* 0x0000000a06067290 */ /* 0x000fe4000fffe0ff */
[----:B------:R-:W-:Y:S02]  /*8090*/  UPLOP3.LUT UP2, UPT, UPT, UPT, UP2, 0x40, 0x4 ;  /* 0x000000000004789c */ /* 0x000fe40003f4e820 */
[----:B------:R-:W-:-:S09]  /*80a0*/  UISETP.GE.AND UP1, UPT, UR6, UR11, UPT ;  /* 0x0000000b0600728c */ /* 0x000fd2000bf26270 */
[----:B------:R-:W-:Y:S05]  /*80b0*/  BRA.U !UP1, `(.L_x_17666) ;  /* 0xffffffad09807547 */ /* 0x000fea000b83ffff */
[----:B------:R-:W-:Y:S05]  /*80c0*/  EXIT ;  /* 0x000000000000794d */ /* 0x000fea0003800000 */
.L_x_17667:
        /* <DEDUP_REMOVED lines=11> */
.L_x_22364:


//--------------------- .text._ZN10layer_norm31ln_parallel_residual_fwd_kernelINS_13Kernel_traitsI6__halfffffjLj5120ELj1ELj1ELj4ELj16ENS_18Kernel_traits_baseILj5120ES2_ffffjLj128EEEEELb0ELb0ELb1EEEvNS_9FwdParamsE --------------------------
	.section	.text._ZN10layer_norm31ln_parallel_residual_fwd_kernelINS_13Kernel_traitsI6__halfffffjLj5120ELj1ELj1ELj4ELj16ENS_18Kernel_traits_baseILj5120ES2_ffffjLj128EEEEELb0ELb0ELb1EEEvNS_9FwdParamsE,"ax",@progbits
	.align	128
        .global         _ZN10layer_norm31ln_parallel_residual_fwd_kernelINS_13Kernel_traitsI6__halfffffjLj5120ELj1ELj1ELj4ELj16ENS_18Kernel_traits_baseILj5120ES2_ffffjLj128EEEEELb0ELb0ELb1EEEvNS_9FwdParamsE
        .type           _ZN10layer_norm31ln_parallel_residual_fwd_kernelINS_13Kernel_traitsI6__halfffffjLj5120ELj1ELj1ELj4ELj16ENS_18Kernel_traits_baseILj5120ES2_ffffjLj128EEEEELb0ELb0ELb1EEEvNS_9FwdParamsE,@function
        .size           _ZN10layer_norm31ln_parallel_residual_fwd_kernelINS_13Kernel_traitsI6__halfffffjLj5120ELj1ELj1ELj4ELj16ENS_18Kernel_traits_baseILj5120ES2_ffffjLj128EEEEELb0ELb0ELb1EEEvNS_9FwdParamsE,(.L_x_22365 - _ZN10layer_norm31ln_parallel_residual_fwd_kernelINS_13Kernel_traitsI6__halfffffjLj5120ELj1ELj1ELj4ELj16ENS_18Kernel_traits_baseILj5120ES2_ffffjLj128EEEEELb0ELb0ELb1EEEvNS_9FwdParamsE)
        .other          _ZN10layer_norm31ln_parallel_residual_fwd_kernelINS_13Kernel_traitsI6__halfffffjLj5120ELj1ELj1ELj4ELj16ENS_18Kernel_traits_baseILj5120ES2_ffffjLj128EEEEELb0ELb0ELb1EEEvNS_9FwdParamsE,@"STO_CUDA_ENTRY STV_DEFAULT"
_ZN10layer_norm31ln_parallel_residual_fwd_kernelINS_13Kernel_traitsI6__halfffffjLj5120ELj1ELj1ELj4ELj16ENS_18Kernel_traits_baseILj5120ES2_ffffjLj128EEEEELb0ELb0ELb1EEEvNS_9FwdParamsE:
.text._ZN10layer_norm31ln_parallel_residual_fwd_kernelINS_13Kernel_traitsI6__halfffffjLj5120ELj1ELj1ELj4ELj16ENS_18Kernel_traits_baseILj5120ES2_ffffjLj128EEEEELb0ELb0ELb1EEEvNS_9FwdParamsE:
        /* <DEDUP_REMOVED lines=21> */
[----:B------:R-:W5:Y:S01]  /*0150*/  LDG.E.64 R12, desc[UR6][R8.64] ;  /* 0x00000006080c7981 */ /* 0x000f62000c1e1b00 */
[----:B-1----:R-:W-:-:S03]  /*0160*/  IMAD.WIDE.U32 R2, R0, 0x8, R2 ;  /* 0x0000000800027825 */ /* 0x002fc600078e0002 */
[----:B------:R-:W5:Y:S04]  /*0170*/  LDG.E.64 R16, desc[UR6][R8.64+0x400] ;  /* 0x0004000608107981 */ /* 0x000f68000c1e1b00 */
[----:B------:R-:W5:Y:S04]  /*0180*/  LDG.E.64 R20, desc[UR6][R8.64+0x800] ;  /* 0x0008000608147981 */ /* 0x000f68000c1e1b00 */
[----:B------:R-:W5:Y:S04]  /*0190*/  LDG.E.64 R24, desc[UR6][R8.64+0xc00] ;  /* 0x000c000608187981 */ /* 0x000f68000c1e1b00 */
[----:B------:R-:W5:Y:S04]  /*01a0*/  LDG.E.64 R28, desc[UR6][R8.64+0x1000] ;  /* 0x00100006081c7981 */ /* 0x000f68000c1e1b00 */
[----:B------:R-:W5:Y:S04]  /*01b0*/  LDG.E.64 R32, desc[UR6][R8.64+0x1400] ;  /* 0x0014000608207981 */ /* 0x000f68000c1e1b00 */
[----:B------:R-:W5:Y:S04]  /*01c0*/  LDG.E.64 R74, desc[UR6][R8.64+0x1800] ;  /* 0x00180006084a7981 */ /* 0x000f68000c1e1b00 */
[----:B------:R-:W5:Y:S04]  /*01d0*/  LDG.E.64 R78, desc[UR6][R8.64+0x1c00] ;  /* 0x001c0006084e7981 */ /* 0x000f68000c1e1b00 */
[----:B------:R-:W5:Y:S04]  /*01e0*/  LDG.E.64 R82, desc[UR6][R8.64+0x2000] ;  /* 0x0020000608527981 */ /* 0x000f68000c1e1b00 */
[----:B------:R-:W5:Y:S01]  /*01f0*/  LDG.E.64 R6, desc[UR6][R8.64+0x2400] ;  /* 0x0024000608067981 */ /* 0x000f62000c1e1b00 */
[----:B------:R-:W-:-:S02]  /*0200*/  CS2R R72, SRZ ;  /* 0x0000000000487805 */ /* 0x000fc4000001ff00 */
[----:B------:R-:W-:Y:S02]  /*0210*/  CS2R R70, SRZ ;  /* 0x0000000000467805 */ /* 0x000fe4000001ff00 */
[----:B------:R-:W-:Y:S01]  /*0220*/  CS2R R68, SRZ ;  /* 0x0000000000447805 */ /* 0x000fe2000001ff00 */
[----:B------:R-:W5:Y:S01]  /*0230*/  LDG.E.64 R10, desc[UR6][R2.64] ;  /* 0x00000006020a7981 */ /* 0x000f62000c1e1b00 */
[----:B------:R-:W-:Y:S02]  /*0240*/  CS2R R66, SRZ ;  /* 0x0000000000427805 */ /* 0x000fe4000001ff00 */
[----:B------:R-:W-:Y:S02]  /*0250*/  CS2R R64, SRZ ;  /* 0x0000000000407805 */ /* 0x000fe4000001ff00 */
[----:B------:R-:W-:Y:S01]  /*0260*/  CS2R R62, SRZ ;  /* 0x00000000003e7805 */ /* 0x000fe2000001ff00 */
        /* <DEDUP_REMOVED lines=17> */
[----:B------:R-:W-:-:S03]  /*0380*/  CS2R R36, SRZ ;  /* 0x0000000000247805 */ /* 0x000fc6000001ff00 */
[----:B------:R-:W5:Y:S04]  /*0390*/  LDG.E.64 R34, desc[UR6][R2.64+0x1800] ;  /* 0x0018000602227981 */ /* 0x000f68000c1e1b00 */
[----:B------:R-:W5:Y:S04]  /*03a0*/  LDG.E.64 R76, desc[UR6][R2.64+0x1c00] ;  /* 0x001c0006024c7981 */ /* 0x000f68000c1e1b00 */
[----:B------:R-:W5:Y:S04]  /*03b0*/  LDG.E.64 R80, desc[UR6][R2.64+0x2000] ;  /* 0x0020000602507981 */ /* 0x000f68000c1e1b00 */
[----:B------:R0:W5:Y:S02]  /*03c0*/  LDG.E.64 R4, desc[UR6][R2.64+0x2400] ;  /* 0x0024000602047981 */ /* 0x000164000c1e1b00 */
[----:B0-----:R-:W-:Y:S01]  /*03d0*/  CS2R R2, SRZ ;  /* 0x0000000000027805 */ /* 0x001fe2000001ff00 */
[----:B------:R-:W-:Y:S06]  /*03e0*/  BRA `(.L_x_17670) ;  /* 0x0000000800487947 */ /* 0x000fec0003800000 */
.L_x_17669:
[----:B------:R-:W0:Y:S08]  /*03f0*/  LDC.64 R2, c[0x0][0x3d0] ;  /* 0x0000f400ff027b82 */ /* 0x000e300000000a00 */
[----:B------:R-:W1:Y:S08]  /*0400*/  LDC.64 R8, c[0x0][0x440] ;  /* 0x00011000ff087b82 */ /* 0x000e700000000a00 */
[----:B------:R-:W2:Y:S01]  /*0410*/  LDC.64 R4, c[0x0][0x3d8] ;  /* 0x0000f600ff047b82 */ /* 0x000ea20000000a00 */
[----:B0-----:R-:W-:-:S05]  /*0420*/  IMAD.WIDE.U32 R2, R0, 0x8, R2 ;  /* 0x0000000800027825 */ /* 0x001fca00078e0002 */
[----:B------:R-:W5:Y:S01]  /*0430*/  LDG.E.64 R10, desc[UR6][R2.64] ;  /* 0x00000006020a7981 */ /* 0x000f62000c1e1b00 */
[----:B-1----:R-:W-:-:S03]  /*0440*/  IMAD.WIDE.U32 R8, R0, 0x8, R8 ;  /* 0x0000000800087825 */ /* 0x002fc600078e0008 */
[----:B------:R-:W5:Y:S04]  /*0450*/  LDG.E.64 R14, desc[UR6][R2.64+0x400] ;  /* 0x00040006020e7981 */ /* 0x000f68000c1e1b00 */
[----:B------:R-:W5:Y:S01]  /*0460*/  LDG.E.64 R18, desc[UR6][R2.64+0x800] ;  /* 0x0008000602127981 */ /* 0x000f62000c1e1b00 */
[----:B--2---:R-:W-:-:S03]  /*0470*/  IMAD.WIDE.U32 R54, R0, 0x8, R4 ;  /* 0x0000000800367825 */ /* 0x004fc600078e0004 */
        /* <DEDUP_REMOVED lines=28> */
[----:B------:R-:W5:Y:S04]  /*0640*/  LDG.E.64 R20, desc[UR6][R54.64+0x800] ;  /* 0x0008000636147981 */ /* 0x000f68000c1e1b00 */
[----:B------:R-:W5:Y:S04]  /*0650*/  LDG.E.64 R24, desc[UR6][R54.64+0xc00] ;  /* 0x000c000636187981 */ /* 0x000f68000c1e1b00 */
[----:B------:R-:W5:Y:S04]  /*0660*/  LDG.E.64 R28, desc[UR6][R54.64+0x1000] ;  /* 0x00100006361c7981 */ /* 0x000f68000c1e1b00 */
[----:B------:R-:W5:Y:S04]  /*0670*/  LDG.E.64 R32, desc[UR6][R54.64+0x1400] ;  /* 0x0014000636207981 */ /* 0x000f68000c1e1b00 */
[----:B------:R-:W5:Y:S04]  /*0680*/  LDG.E.64 R74, desc[UR6][R54.64+0x1800] ;  /* 0x00180006364a7981 */ /* 0x000f68000c1e1b00 */
[----:B------:R-:W5:Y:S04]  /*0690*/  LDG.E.64 R78, desc[UR6][R54.64+0x1c00] ;  /* 0x001c0006364e7981 */ /* 0x000f68000c1e1b00 */
[----:B------:R-:W5:Y:S04]  /*06a0*/  LDG.E.64 R82, desc[UR6][R54.64+0x2000] ;  /* 0x0020000636527981 */ /* 0x000f68000c1e1b00 */
[----:B------:R0:W5:Y:S02]  /*06b0*/  LDG.E.64 R6, desc[UR6][R54.64+0x2400] ;  /* 0x0024000636067981 */ /* 0x000164000c1e1b00 */
[----:B0-----:R-:W-:Y:S01]  /*06c0*/  CS2R R54, SRZ ;  /* 0x0000000000367805 */ /* 0x001fe2000001ff00 */
[----:B------:R-:W-:Y:S06]  /*06d0*/  BRA `(.L_x_17670) ;  /* 0x00000004008c7947 */ /* 0x000fec0003800000 */
.L_x_17668:
        /* <DEDUP_REMOVED lines=9> */
[----:B------:R0:W5:Y:S01]  /*0770*/  LDG.E.64 R10, desc[UR6][R2.64] ;  /* 0x00000006020a7981 */ /* 0x000162000c1e1b00 */
[----:B-1----:R-:W-:-:S03]  /*0780*/  IMAD.WIDE.U32 R36, R0, 0x8, R4 ;  /* 0x0000000800247825 */ /* 0x002fc600078e0004 */
[----:B------:R0:W5:Y:S04]  /*0790*/  LDG.E.64 R14, desc[UR6][R2.64+0x400] ;  /* 0x00040006020e7981 */ /* 0x000168000c1e1b00 */
[----:B------:R0:W5:Y:S01]  /*07a0*/  LDG.E.64 R18, desc[UR6][R2.64+0x800] ;  /* 0x0008000602127981 */ /* 0x000162000c1e1b00 */
[----:B--2---:R-:W-:-:S03]  /*07b0*/  IMAD.WIDE.U32 R8, R0, 0x8, R8 ;  /* 0x0000000800087825 */ /* 0x004fc600078e0008 */
[----:B------:R0:W5:Y:S04]  /*07c0*/  LDG.E.64 R22, desc[UR6][R2.64+0xc00] ;  /* 0x000c000602167981 */ /* 0x000168000c1e1b00 */
[----:B------:R0:W5:Y:S01]  /*07d0*/  LDG.E.64 R26, desc[UR6][R2.64+0x1000] ;  /* 0x00100006021a7981 */ /* 0x000162000c1e1b00 */
[----:B---3--:R-:W-:-:S03]  /*07e0*/  IMAD.WIDE.U32 R88, R0, 0x8, R6 ;  /* 0x0000000800587825 */ /* 0x008fc600078e0006 */
[----:B------:R0:W5:Y:S04]  /*07f0*/  LDG.E.64 R30, desc[UR6][R2.64+0x1400] ;  /* 0x00140006021e7981 */ /* 0x000168000c1e1b00 */
        /* <DEDUP_REMOVED lines=33> */
[----:B------:R0:W5:Y:S01]  /*0a10*/  LDG.E.64 R52, desc[UR6][R88.64+0x2400] ;  /* 0x0024000658347981 */ /* 0x000162000c1e1b00 */
[----:B------:R-:W-:Y:S05]  /*0a20*/  BRA `(.L_x_17670) ;  /* 0x0000000000b87947 */ /* 0x000fea0003800000 */
.L_x_17671:
        /* <DEDUP_REMOVED lines=33> */
[----:B------:R0:W5:Y:S04]  /*0c40*/  LDG.E.64 R4, desc[UR6][R2.64+0x2400] ;  /* 0x0024000602047981 */ /* 0x000168000c1e1b00 */
[----:B------:R-:W5:Y:S04]  /*0c50*/  LDG.E.64 R12, desc[UR6][R36.64] ;  /* 0x00000006240c7981 */ /* 0x000f68000c1e1b00 */
[----:B------:R-:W5:Y:S01]  /*0c60*/  LDG.E.64 R16, desc[UR6][R36.64+0x400] ;  /* 0x0004000624107981 */ /* 0x000f62000c1e1b00 */
[----:B0-----:R-:W-:-:S03]  /*0c70*/  CS2R R2, SRZ ;  /* 0x0000000000027805 */ /* 0x001fc6000001ff00 */
        /* <DEDUP_REMOVED lines=8> */
[----:B0-----:R-:W-:-:S07]  /*0d00*/  CS2R R36, SRZ ;  /* 0x0000000000247805 */ /* 0x001fce000001ff00 */
.L_x_17670:
[----:B------:R-:W1:Y:S02]  /*0d10*/  LDCU UR4, c[0x0][0x384] ;  /* 0x00007080ff0477ac */ /* 0x000e640008000800 */
[----:B-1----:R-:W-:-:S13]  /*0d20*/  ISETP.GE.AND P1, PT, R86, UR4, PT ;  /* 0x0000000456007c0c */ /* 0x002fda000bf26270 */
[----:B------:R-:W-:Y:S05]  /*0d30*/  @P1 EXIT ;  /* 0x000000000000194d */ /* 0x000fea0003800000 */
[----:B-----5:R-:W-:Y:S01]  /*0d40*/  MOV R147, R4 ;  /* 0x0000000400937202 */ /* 0x020fe20000000f00 */
[----:B------:R-:W1:Y:S01]  /*0d50*/  LDCU UR8, c[0x0][0x388] ;  /* 0x00007100ff0877ac */ /* 0x000e620008000800 */
[----:B------:R-:W-:Y:S02]  /*0d60*/  SHF.R.U64 R149, R4, 0x10, R5 ;  /* 0x0000001004957819 */ /* 0x000fe40000001205 */
[----:B------:R-:W-:Y:S01]  /*0d70*/  MOV R152, R6 ;  /* 0x0000000600987202 */ /* 0x000fe20000000f00 */
[----:B------:R-:W2:Y:S01]  /*0d80*/  LDCU.U8 UR9, c[0x0][0x410] ;  /* 0x00008200ff0977ac */ /* 0x000ea20008000000 */
[----:B------:R-:W-:Y:S02]  /*0d90*/  MOV R4, R7 ;  /* 0x0000000700047202 */ /* 0x000fe40000000f00 */
[----:B------:R-:W-:Y:S01]  /*0da0*/  SHF.R.U64 R163, R54, 0x10, R55 ;  /* 0x0000001036a37819 */ /* 0x000fe20000001237 */
[----:B------:R-:W3:Y:S01]  /*0db0*/  LDCU UR10, c[0x0][0x400] ;  /* 0x00008000ff0a77ac */ /* 0x000ee20008000800 */
[----:B------:R-:W-:-:S02]  /*0dc0*/  PRMT R152, R152, 0x5410, R4 ;  /* 0x0000541098987816 */ /* 0x000fc40000000004 */
[----:B------:R-:W-:Y:S01]  /*0dd0*/  SHF.R.U64 R4, R2, 0x10, R3 ;  /* 0x0000001002047819 */ /* 0x000fe20000001203 */
[----:B------:R-:W4:Y:S01]  /*0de0*/  LDCU.64 UR12, c[0x0][0x3a0] ;  /* 0x00007400ff0c77ac */ /* 0x000f220008000a00 */
[----:B------:R-:W-:Y:S02]  /*0df0*/  MOV R113, R12 ;  /* 0x0000000c00717202 */ /* 0x000fe40000000f00 */
[----:B------:R-:W-:Y:S01]  /*0e00*/  SHF.R.U64 R116, R12, 0x10, R13 ;  /* 0x000000100c747819 */ /* 0x000fe2000000120d */
[----:B------:R-:W0:Y:S01]  /*0e10*/  LDCU.64 UR14, c[0x0][0x398] ;  /* 0x00007300ff0e77ac */ /* 0x000e220008000a00 */
[----:B------:R-:W-:Y:S02]  /*0e20*/  MOV R12, R5 ;  /* 0x00000005000c7202 */ /* 0x000fe40000000f00 */
[----:B------:R-:W-:Y:S01]  /*0e30*/  PRMT R163, R163, 0x5410, R4 ;  /* 0x00005410a3a37816 */ /* 0x000fe20000000004 */
[----:B------:R-:W-:Y:S01]  /*0e40*/  UPLOP3.LUT UP1, UPT, UPT, UPT, UPT, 0x40, 0x4 ;  /* 0x000000000004789c */ /* 0x000fe20003f2e870 */
[----:B------:R-:W-:-:S02]  /*0e50*/  SHF.R.U32.HI R5, RZ, 0x10, R5 ;  /* 0x00000010ff057819 */ /* 0x000fc40000011605 */
[----:B------:R-:W-:Y:S02]  /*0e60*/  SHF.R.U64 R179, R56, 0x10, R57 ;  /* 0x0000001038b37819 */ /* 0x000fe40000001239 */
[----:B------:R-:W-:Y:S02]  /*0e70*/  SHF.R.U64 R4, R36, 0x10, R37 ;  /* 0x0000001024047819 */ /* 0x000fe40000001225 */
[----:B------:R-:W-:Y:S02]  /*0e80*/  PRMT R149, R149, 0x5410, R5 ;  /* 0x0000541095957816 */ /* 0x000fe40000000005 */
[----:B------:R-:W-:Y:S02]  /*0e90*/  PRMT R179, R179, 0x5410, R4 ;  /* 0x00005410b3b37816 */ /* 0x000fe40000000004 */
[----:B------:R-:W-:Y:S02]  /*0ea0*/  SHF.R.U32.HI R165, RZ, 0x10, R55 ;  /* 0x00000010ffa57819 */ /* 0x000fe40000011637 */
        /* <DEDUP_REMOVED lines=23> */
[----:B------:R-:W-:Y:S02]  /*1020*/  MOV R111, R14 ;  /* 0x0000000e006f7202 */ /* 0x000fe40000000f00 */
[----:B------:R-:W-:-:S02]  /*1030*/  SHF.R.U32.HI R194, RZ, 0x10, R63 ;  /* 0x00000010ffc27819 */ /* 0x000fc4000001163f */
[----:B------:R-:W-:Y:S02]  /*1040*/  SHF.R.U32.HI R5, RZ, 0x10, R43 ;  /* 0x00000010ff057819 */ /* 0x000fe4000001162b */
[----:B------:R-:W-:Y:S02]  /*1050*/  SHF.R.U64 R200, R66, 0x10, R67 ;  /* 0x0000001042c87819 */ /* 0x000fe40000001243 */
[----:B------:R-:W-:Y:S02]  /*1060*/  SHF.R.U64 R4, R46, 0x10, R47 ;  /* 0x000000102e047819 */ /* 0x000fe4000000122f */
[----:B------:R-:W-:Y:S02]  /*1070*/  MOV R110, R15 ;  /* 0x0000000f006e7202 */ /* 0x000fe40000000f00 */
[--C-:B------:R-:W-:Y:S02]  /*1080*/  SHF.R.U64 R14, R14, 0x10, R15.reuse ;  /* 0x000000100e0e7819 */ /* 0x100fe4000000120f */
[----:B------:R-:W-:-:S02]  /*1090*/  SHF.R.U32.HI R118, RZ, 0x10, R15 ;  /* 0x00000010ff767819 */ /* 0x000fc4000001160f */
[----:B------:R-:W-:Y:S02]  /*10a0*/  MOV R109, R16 ;  /* 0x00000010006d7202 */ /* 0x000fe40000000f00 */
[--C-:B------:R-:W-:Y:S02]  /*10b0*/  SHF.R.U64 R15, R16, 0x10, R17.reuse ;  /* 0x00000010100f7819 */ /* 0x100fe40000001211 */
[----:B------:R-:W-:Y:S02]  /*10c0*/  MOV R108, R17 ;  /* 0x00000011006c7202 */ /* 0x000fe40000000f00 */
[----:B------:R-:W-:Y:S02]  /*10d0*/  SHF.R.U32.HI R16, RZ, 0x10, R17 ;  /* 0x00000010ff107819 */ /* 0x000fe40000011611 */
[----:B------:R-:W-:Y:S02]  /*10e0*/  MOV R107, R18 ;  /* 0x00000012006b7202 */ /* 0x000fe40000000f00 */
[----:B------:R-:W-:-:S02]  /*10f0*/  SHF.R.U64 R17, R18, 0x10, R19 ;  /* 0x0000001012117819 */ /* 0x000fc40000001213 */
[----:B------:R-:W-:Y:S02]  /*1100*/  PRMT R194, R194, 0x5410, R5 ;  /* 0x00005410c2c27816 */ /* 0x000fe40000000005 */
[----:B------:R-:W-:Y:S02]  /*1110*/  PRMT R200, R200, 0x5410, R4 ;  /* 0x00005410c8c87816 */ /* 0x000fe40000000004 */
[----:B------:R-:W-:Y:S02]  /*1120*/  MOV R105, R20 ;  /* 0x0000001400697202 */ /* 0x000fe40000000f00 */
[----:B------:R-:W-:Y:S02]  /*1130*/  SHF.R.U64 R18, R20, 0x10, R21 ;  /* 0x0000001014127819 */ /* 0x000fe40000001215 */
[----:B------:R-:W-:Y:S02]  /*1140*/  SHF.R.U32.HI R198, RZ, 0x10, R65 ;  /* 0x00000010ffc67819 */ /* 0x000fe40000011641 */
[----:B------:R-:W-:-:S02]  /*1150*/  SHF.R.U32.HI R5, RZ, 0x10, R45 ;  /* 0x00000010ff057819 */ /* 0x000fc4000001162d */
[----:B------:R-:W-:Y:S02]  /*1160*/  SHF.R.U64 R204, R68, 0x10, R69 ;  /* 0x0000001044cc7819 */ /* 0x000fe40000001245 */
[----:B------:R-:W-:Y:S02]  /*1170*/  SHF.R.U64 R4, R48, 0x10, R49 ;  /* 0x0000001030047819 */ /* 0x000fe40000001231 */
[----:B------:R-:W-:Y:S02]  /*1180*/  MOV R104, R21 ;  /* 0x0000001500687202 */ /* 0x000fe40000000f00 */
[----:B------:R-:W-:Y:S02]  /*1190*/  SHF.R.U32.HI R20, RZ, 0x10, R21 ;  /* 0x00000010ff147819 */ /* 0x000fe40000011615 */
[----:B------:R-:W-:Y:S02]  /*11a0*/  MOV R103, R22 ;  /* 0x0000001600677202 */ /* 0x000fe40000000f00 */
[----:B------:R-:W-:-:S02]  /*11b0*/  SHF.R.U64 R21, R22, 0x10, R23 ;  /* 0x0000001016157819 */ /* 0x000fc40000001217 */
[----:B------:R-:W-:Y:S02]  /*11c0*/  MOV R101, R24 ;  /* 0x0000001800657202 */ /* 0x000fe40000000f00 */
[--C-:B------:R-:W-:Y:S02]  /*11d0*/  SHF.R.U64 R22, R24, 0x10, R25.reuse ;  /* 0x0000001018167819 */ /* 0x100fe40000001219 */
[----:B------:R-:W-:Y:S02]  /*11e0*/  MOV R100, R25 ;  /* 0x0000001900647202 */ /* 0x000fe40000000f00 */
[----:B------:R-:W-:Y:S02]  /*11f0*/  SHF.R.U32.HI R24, RZ, 0x10, R25 ;  /* 0x00000010ff187819 */ /* 0x000fe40000011619 */
[----:B------:R-:W-:Y:S02]  /*1200*/  PRMT R198, R198, 0x5410, R5 ;  /* 0x00005410c6c67816 */ /* 0x000fe40000000005 */
[----:B------:R-:W-:-:S02]  /*1210*/  PRMT R204, R204, 0x5410, R4 ;  /* 0x00005410cccc7816 */ /* 0x000fc40000000004 */
[----:B------:R-:W-:Y:S02]  /*1220*/  MOV R99, R26 ;  /* 0x0000001a00637202 */ /* 0x000fe40000000f00 */
[----:B------:R-:W-:Y:S02]  /*1230*/  SHF.R.U64 R25, R26, 0x10, R27 ;  /* 0x000000101a197819 */ /* 0x000fe4000000121b */
[----:B------:R-:W-:Y:S02]  /*1240*/  SHF.R.U32.HI R202, RZ, 0x10, R67 ;  /* 0x00000010ffca7819 */ /* 0x000fe40000011643 */
[----:B------:R-:W-:Y:S02]  /*1250*/  SHF.R.U32.HI R5, RZ, 0x10, R47 ;  /* 0x00000010ff057819 */ /* 0x000fe4000001162f */
[----:B------:R-:W-:Y:S02]  /*1260*/  SHF.R.U32.HI R206, RZ, 0x10, R69 ;  /* 0x00000010ffce7819 */ /* 0x000fe40000011645 */
[----:B------:R-:W-:-:S02]  /*1270*/  SHF.R.U32.HI R4, RZ, 0x10, R49 ;  /* 0x00000010ff047819 */ /* 0x000fc40000011631 */
[----:B------:R-:W-:Y:S02]  /*1280*/  MOV R97, R28 ;  /* 0x0000001c00617202 */ /* 0x000fe40000000f00 */
[--C-:B------:R-:W-:Y:S02]  /*1290*/  SHF.R.U64 R26, R28, 0x10, R29.reuse ;  /* 0x000000101c1a7819 */ /* 0x100fe4000000121d */
[----:B------:R-:W-:Y:S02]  /*12a0*/  MOV R96, R29 ;  /* 0x0000001d00607202 */ /* 0x000fe40000000f00 */
[----:B------:R-:W-:Y:S02]  /*12b0*/  SHF.R.U32.HI R28, RZ, 0x10, R29 ;  /* 0x00000010ff1c7819 */ /* 0x000fe4000001161d */
[----:B------:R-:W-:Y:S02]  /*12c0*/  MOV R95, R30 ;  /* 0x0000001e005f7202 */ /* 0x000fe40000000f00 */
[----:B------:R-:W-:-:S02]  /*12d0*/  SHF.R.U64 R29, R30, 0x10, R31 ;  /* 0x000000101e1d7819 */ /* 0x000fc4000000121f */
[----:B------:R-:W-:Y:S02]  /*12e0*/  MOV R93, R32 ;  /* 0x00000020005d7202 */ /* 0x000fe40000000f00 */
[----:B------:R-:W-:Y:S02]  /*12f0*/  SHF.R.U64 R30, R32, 0x10, R33 ;  /* 0x00000010201e7819 */ /* 0x000fe40000001221 */
[----:B------:R-:W-:Y:S02]  /*1300*/  PRMT R202, R202, 0x5410, R5 ;  /* 0x00005410caca7816 */ /* 0x000fe40000000005 */
[----:B------:R-:W-:Y:S02]  /*1310*/  PRMT R206, R206, 0x5410, R4 ;  /* 0x00005410cece7816 */ /* 0x000fe40000000004 */
[----:B------:R-:W-:Y:S02]  /*1320*/  MOV R114, R11 ;  /* 0x0000000b00727202 */ /* 0x000fe40000000f00 */
[----:B------:R-:W-:-:S02]  /*1330*/  SHF.R.U64 R85, R10, 0x10, R11 ;  /* 0x000000100a557819 */ /* 0x000fc4000000120b */
[----:B------:R-:W-:Y:S02]  /*1340*/  MOV R92, R33 ;  /* 0x00000021005c7202 */ /* 0x000fe40000000f00 */
[----:B------:R-:W-:Y:S02]  /*1350*/  SHF.R.U32.HI R32, RZ, 0x10, R33 ;  /* 0x00000010ff207819 */ /* 0x000fe40000011621 */
[----:B------:R-:W-:Y:S02]  /*1360*/  SHF.R.U64 R208, R70, 0x10, R71 ;  /* 0x0000001046d07819 */ /* 0x000fe40000001247 */
[----:B------:R-:W-:Y:S02]  /*1370*/  SHF.R.U64 R5, R50, 0x10, R51 ;  /* 0x0000001032057819 */ /* 0x000fe40000001233 */
[----:B------:R-:W-:Y:S02]  /*1380*/  SHF.R.U32.HI R210, RZ, 0x10, R71 ;  /* 0x00000010ffd27819 */ /* 0x000fe40000011647 */
[----:B------:R-:W-:-:S02]  /*1390*/  SHF.R.U32.HI R4, RZ, 0x10, R51 ;  /* 0x00000010ff047819 */ /* 0x000fc40000011633 */
[----:B------:R-:W-:Y:S02]  /*13a0*/  MOV R91, R34 ;  /* 0x00000022005b7202 */ /* 0x000fe40000000f00 */
[----:B------:R-:W-:Y:S02]  /*13b0*/  SHF.R.U64 R33, R34, 0x10, R35 ;  /* 0x0000001022217819 */ /* 0x000fe40000001223 */
[----:B0-----:R-:W-:Y:S02]  /*13c0*/  MOV R89, R74 ;  /* 0x0000004a00597202 */ /* 0x001fe40000000f00 */
[--C-:B------:R-:W-:Y:S02]  /*13d0*/  SHF.R.U64 R34, R74, 0x10, R75.reuse ;  /* 0x000000104a227819 */ /* 0x100fe4000000124b */
[----:B------:R-:W-:Y:S02]  /*13e0*/  MOV R88, R75 ;  /* 0x0000004b00587202 */ /* 0x000fe40000000f00 */
[----:B------:R-:W-:-:S02]  /*13f0*/  SHF.R.U32.HI R74, RZ, 0x10, R75 ;  /* 0x00000010ff4a7819 */ /* 0x000fc4000001164b */
[----:B------:R-:W-:Y:S02]  /*1400*/  MOV R115, R10 ;  /* 0x0000000a00737202 */ /* 0x000fe40000000f00 */
[----:B------:R-:W-:Y:S02]  /*1410*/  SHF.R.U32.HI R117, RZ, 0x10, R11 ;  /* 0x00000010ff757819 */ /* 0x000fe4000001160b */
        /* <DEDUP_REMOVED lines=8> */
[--C-:B------:R-:W-:Y:S02]  /*14a0*/  SHF.R.U64 R126, R76, 0x10, R77.reuse ;  /* 0x000000104c7e7819 */ /* 0x100fe4000000124d */
[----:B------:R-:W-:-:S02]  /*14b0*/  SHF.R.U32.HI R75, RZ, 0x10, R77 ;  /* 0x00000010ff4b7819 */ /* 0x000fc4000001164d */
[----:B------:R-:W-:Y:S02]  /*14c0*/  MOV R127, R78 ;  /* 0x0000004e007f7202 */ /* 0x000fe40000000f00 */
[----:B------:R-:W-:Y:S02]  /*14d0*/  SHF.R.U64 R138, R78, 0x10, R79 ;  /* 0x000000104e8a7819 */ /* 0x000fe4000000124f */
[----:B------:R-:W-:Y:S02]  /*14e0*/  SHF.R.U64 R162, R6, 0x10, R7 ;  /* 0x0000001006a27819 */ /* 0x000fe40000001207 */
[----:B------:R-:W-:Y:S02]  /*14f0*/  PRMT R114, R85, 0x5410, R114 ;  /* 0x0000541055727816 */ /* 0x000fe40000000072 */
[----:B------:R-:W-:Y:S02]  /*1500*/  PRMT R208, R208, 0x5410, R5 ;  /* 0x00005410d0d07816 */ /* 0x000fe40000000005 */
[----:B------:R-:W-:-:S02]  /*1510*/  PRMT R210, R210, 0x5410, R4 ;  /* 0x00005410d2d27816 */ /* 0x000fc40000000004 */
[----:B------:R-:W-:Y:S02]  /*1520*/  SHF.R.U32.HI R13, RZ, 0x10, R13 ;  /* 0x00000010ff0d7819 */ /* 0x000fe4000001160d */
[----:B------:R-:W-:Y:S02]  /*1530*/  SHF.R.U32.HI R19, RZ, 0x10, R19 ;  /* 0x00000010ff137819 */ /* 0x000fe40000011613 */
[----:B------:R-:W-:Y:S02]  /*1540*/  SHF.R.U32.HI R23, RZ, 0x10, R23 ;  /* 0x00000010ff177819 */ /* 0x000fe40000011617 */
[----:B------:R-:W-:Y:S02]  /*1550*/  SHF.R.U32.HI R27, RZ, 0x10, R27 ;  /* 0x00000010ff1b7819 */ /* 0x000fe4000001161b */
[----:B------:R-:W-:Y:S02]  /*1560*/  SHF.R.U32.HI R31, RZ, 0x10, R31 ;  /* 0x00000010ff1f7819 */ /* 0x000fe4000001161f */
[----:B------:R-:W-:-:S02]  /*1570*/  SHF.R.U32.HI R35, RZ, 0x10, R35 ;  /* 0x00000010ff237819 */ /* 0x000fc40000011623 */
[----:B------:R-:W-:Y:S02]  /*1580*/  MOV R9, R79 ;  /* 0x0000004f00097202 */ /* 0x000fe40000000f00 */
[----:B------:R-:W-:Y:S02]  /*1590*/  SHF.R.U32.HI R76, RZ, 0x10, R79 ;  /* 0x00000010ff4c7819 */ /* 0x000fe4000001164f */
[----:B------:R-:W-:Y:S02]  /*15a0*/  MOV R139, R80 ;  /* 0x00000050008b7202 */ /* 0x000fe40000000f00 */
[----:B------:R-:W-:Y:S02]  /*15b0*/  MOV R10, R81 ;  /* 0x00000051000a7202 */ /* 0x000fe40000000f00 */
[--C-:B------:R-:W-:Y:S02]  /*15c0*/  SHF.R.U64 R140, R80, 0x10, R81.reuse ;  /* 0x00000010508c7819 */ /* 0x100fe40000001251 */
[----:B------:R-:W-:-:S02]  /*15d0*/  SHF.R.U32.HI R77, RZ, 0x10, R81 ;  /* 0x00000010ff4d7819 */ /* 0x000fc40000011651 */
[----:B------:R-:W-:Y:S02]  /*15e0*/  MOV R141, R82 ;  /* 0x00000052008d7202 */ /* 0x000fe40000000f00 */
[----:B------:R-:W-:Y:S02]  /*15f0*/  MOV R11, R83 ;  /* 0x00000053000b7202 */ /* 0x000fe40000000f00 */
[--C-:B------:R-:W-:Y:S02]  /*1600*/  SHF.R.U64 R146, R82, 0x10, R83.reuse ;  /* 0x0000001052927819 */ /* 0x100fe40000001253 */
[----:B------:R-:W-:Y:S02]  /*1610*/  SHF.R.U32.HI R78, RZ, 0x10, R83 ;  /* 0x00000010ff4e7819 */ /* 0x000fe40000011653 */
[----:B------:R-:W-:Y:S02]  /*1620*/  ISETP.NE.U32.AND P1, PT, R120, RZ, PT ;  /* 0x000000ff7800720c */ /* 0x000fe40003f25070 */
[----:B------:R-:W-:-:S02]  /*1630*/  SHF.R.U32.HI R6, RZ, 0x10, R7 ;  /* 0x00000010ff067819 */ /* 0x000fc40000011607 */
[----:B------:R-:W-:Y:S02]  /*1640*/  SHF.R.U64 R212, R72, 0x10, R73 ;  /* 0x0000001048d47819 */ /* 0x000fe40000001249 */
[----:B------:R-:W-:Y:S02]  /*1650*/  SHF.R.U64 R4, R52, 0x10, R53 ;  /* 0x0000001034047819 */ /* 0x000fe40000001235 */
[----:B------:R-:W-:Y:S02]  /*1660*/  SHF.R.U32.HI R214, RZ, 0x10, R73 ;  /* 0x00000010ffd67819 */ /* 0x000fe40000011649 */
[----:B------:R-:W-:Y:S02]  /*1670*/  SHF.R.U32.HI R5, RZ, 0x10, R53 ;  /* 0x00000010ff057819 */ /* 0x000fe40000011635 */
[----:B------:R-:W-:Y:S02]  /*1680*/  LOP3.LUT R85, R0, 0x60, RZ, 0xc0, !PT ;  /* 0x0000006000557812 */ /* 0x000fe400078ec0ff */
[----:B------:R-:W-:-:S02]  /*1690*/  ISETP.NE.AND.EX P1, PT, R121, RZ, PT, P1 ;  /* 0x000000ff7900720c */ /* 0x000fc40003f25310 */
        /* <DEDUP_REMOVED lines=39> */
[----:B-1234-:R-:W-:-:S07]  /*1910*/  LOP3.LUT R85, R85, 0x1f, R0, 0xf8, !PT ;  /* 0x0000001f55557812 */ /* 0x01efce00078ef800 */
.L_x_17695:
        /* <DEDUP_REMOVED lines=24> */
[----:B0-----:R-:W-:Y:S02]  /*1aa0*/  FADD.FTZ R23, R11, R14 ;  /* 0x0000000e0b177221 */ /* 0x001fe40000010000 */
[----:B------:R-:W-:Y:S02]  /*1ab0*/  MOV R12, R31 ;  /* 0x0000001f000c7202 */ /* 0x000fe40000000f00 */
[----:B------:R-:W-:-:S02]  /*1ac0*/  MOV R13, R29 ;  /* 0x0000001d000d7202 */ /* 0x000fc40000000f00 */
[----:B------:R-:W-:Y:S02]  /*1ad0*/  MOV R14, R27 ;  /* 0x0000001b000e7202 */ /* 0x000fe40000000f00 */
[----:B------:R-:W-:Y:S01]  /*1ae0*/  MOV R15, R23 ;  /* 0x00000017000f7202 */ /* 0x000fe20000000f00 */
[----:B------:R-:W-:Y:S06]  /*1af0*/  BRA `(.L_x_17674) ;  /* 0x0000000000547947 */ /* 0x000fec0003800000 */
.L_x_17673:
[----:B-----5:R-:W-:Y:S01]  /*1b00*/  FADD.FTZ R31, R16, R4 ;  /* 0x00000004101f7221 */ /* 0x020fe20000010000 */
[----:B------:R-:W-:Y:S01]  /*1b10*/  FADD.FTZ R29, R17, R5 ;  /* 0x00000005111d7221 */ /* 0x000fe20000010000 */
[----:B------:R-:W-:Y:S01]  /*1b20*/  FADD.FTZ R27, R18, R6 ;  /* 0x00000006121b7221 */ /* 0x000fe20000010000 */
[----:B0-----:R-:W-:Y:S02]  /*1b30*/  FADD.FTZ R23, R19, R7 ;  /* 0x0000000713177221 */ /* 0x001fe40000010000 */
[----:B------:R-:W-:Y:S02]  /*1b40*/  MOV R12, R31 ;  /* 0x0000001f000c7202 */ /* 0x000fe40000000f00 */
[----:B------:R-:W-:Y:S02]  /*1b50*/  MOV R13, R29 ;  /* 0x0000001d000d7202 */ /* 0x000fe40000000f00 */
[----:B------:R-:W-:Y:S02]  /*1b60*/  MOV R14, R27 ;  /* 0x0000001b000e7202 */ /* 0x000fe40000000f00 */
[----:B------:R-:W-:Y:S01]  /*1b70*/  MOV R15, R23 ;  /* 0x00000017000f7202 */ /* 0x000fe20000000f00 */
[----:B------:R-:W-:Y:S06]  /*1b80*/  BRA `(.L_x_17674) ;  /* 0x0000000000307947 */ /* 0x000fec0003800000 */
.L_x_17672:
[----:B-----5:R-:W-:Y:S01]  /*1b90*/  @P3 FADD.FTZ R12, R16, R8 ;  /* 0x00000008100c3221 */ /* 0x020fe20000010000 */
[----:B------:R-:W-:Y:S01]  /*1ba0*/  @P3 FADD.FTZ R13, R17, R9 ;  /* 0x00000009110d3221 */ /* 0x000fe20000010000 */
[----:B------:R-:W-:Y:S01]  /*1bb0*/  @P3 FADD.FTZ R14, R18, R10 ;  /* 0x0000000a120e3221 */ /* 0x000fe20000010000 */
[----:B------:R-:W-:Y:S02]  /*1bc0*/  @P3 FADD.FTZ R15, R19, R11 ;  /* 0x0000000b130f3221 */ /* 0x000fe40000010000 */
[----:B------:R-:W-:Y:S02]  /*1bd0*/  @P3 MOV R31, R12 ;  /* 0x0000000c001f3202 */ /* 0x000fe40000000f00 */
[----:B------:R-:W-:Y:S02]  /*1be0*/  @P3 MOV R29, R13 ;  /* 0x0000000d001d3202 */ /* 0x000fe40000000f00 */
[----:B------:R-:W-:Y:S02]  /*1bf0*/  @P3 MOV R27, R14 ;  /* 0x0000000e001b3202 */ /* 0x000fe40000000f00 */
[----:B0-----:R-:W-:-:S02]  /*1c00*/  @P3 MOV R23, R15 ;  /* 0x0000000f00173202 */ /* 0x001fc40000000f00 */
[----:B------:R-:W-:Y:S02]  /*1c10*/  @!P3 MOV R31, R16 ;  /* 0x00000010001fb202 */ /* 0x000fe40000000f00 */
[----:B------:R-:W-:Y:S02]  /*1c20*/  @!P3 MOV R29, R17 ;  /* 0x00000011001db202 */ /* 0x000fe40000000f00 */
[----:B------:R-:W-:Y:S02]  /*1c30*/  @!P3 MOV R27, R18 ;  /* 0x00000012001bb202 */ /* 0x000fe40000000f00 */
[----:B------:R-:W-:-:S07]  /*1c40*/  @!P3 MOV R23, R19 ;  /* 0x000000130017b202 */ /* 0x000fce0000000f00 */
.L_x_17674:
        /* <DEDUP_REMOVED lines=16> */
[----:B------:R-:W-:-:S06]  /*1d50*/  UISETP.NE.AND.EX UP2, UPT, UR13, URZ, UPT, UP2 ;  /* 0x000000ff0d00728c */ /* 0x000fcc000bf45320 */
[----:B------:R-:W-:-:S13]  /*1d60*/  PLOP3.LUT P2, PT, PT, PT, UP2, 0x80, 0x8 ;  /* 0x000000000008781c */ /* 0x000fda0003f4f028 */
        /* <DEDUP_REMOVED lines=13> */
.L_x_17675:
        /* <DEDUP_REMOVED lines=23> */
.L_x_17676:
        /* <DEDUP_REMOVED lines=21> */
[----:B0-----:R-:W-:Y:S02]  /*2100*/  @P2 MOV R12, R207 ;  /* 0x000000cf000c2202 */ /* 0x001fe40000000f00 */
[----:B------:R-:W-:-:S02]  /*2110*/  @P2 MOV R13, R193 ;  /* 0x000000c1000d2202 */ /* 0x000fc40000000f00 */
[----:B------:R-:W-:Y:S02]  /*2120*/  @P2 MOV R14, R161 ;  /* 0x000000a1000e2202 */ /* 0x000fe40000000f00 */
[----:B------:R-:W-:Y:S01]  /*2130*/  @P2 MOV R15, R131 ;  /* 0x00000083000f2202 */ /* 0x000fe20000000f00 */
[----:B------:R-:W-:Y:S06]  /*2140*/  BRA `(.L_x_17678) ;  /* 0x0000000000547947 */ /* 0x000fec0003800000 */
.L_x_17677:
[----:B-----5:R-:W-:Y:S01]  /*2150*/  @!P2 FADD.FTZ R207, R4, R16 ;  /* 0x0000001004cfa221 */ /* 0x020fe20000010000 */
[----:B------:R-:W-:Y:S01]  /*2160*/  @!P2 FADD.FTZ R193, R5, R17 ;  /* 0x0000001105c1a221 */ /* 0x000fe20000010000 */
[----:B------:R-:W-:Y:S01]  /*2170*/  @!P2 FADD.FTZ R161, R6, R18 ;  /* 0x0000001206a1a221 */ /* 0x000fe20000010000 */
[----:B------:R-:W-:Y:S02]  /*2180*/  @!P2 FADD.FTZ R131, R7, R19 ;  /* 0x000000130783a221 */ /* 0x000fe40000010000 */
[----:B0-----:R-:W-:Y:S02]  /*2190*/  @!P2 MOV R12, R207 ;  /* 0x000000cf000ca202 */ /* 0x001fe40000000f00 */
        /* <DEDUP_REMOVED lines=16> */
.L_x_17678:
        /* <DEDUP_REMOVED lines=26> */
.L_x_17679:
        /* <DEDUP_REMOVED lines=21> */
.L_x_17680:
        /* <DEDUP_REMOVED lines=26> */
.L_x_17681:
        /* <DEDUP_REMOVED lines=21> */
.L_x_17682:
        /* <DEDUP_REMOVED lines=26> */
.L_x_17683:
        /* <DEDUP_REMOVED lines=21> */
.L_x_17684:
        /* <DEDUP_REMOVED lines=26> */
.L_x_17685:
        /* <DEDUP_REMOVED lines=21> */
.L_x_17686:
        /* <DEDUP_REMOVED lines=26> */
.L_x_17687:
        /* <DEDUP_REMOVED lines=21> */
.L_x_17688:
        /* <DEDUP_REMOVED lines=19> */
[----:B0-----:R-:W-:Y:S01]  /*3280*/  @!P2 MOV R83, R19 ;  /* 0x000000130053a202 */ /* 0x001fe20000000f00 */
[----:B------:R-:W-:Y:S01]  /*3290*/  @P2 FADD.FTZ R83, R11, R19 ;  /* 0x000000130b532221 */ /* 0x000fe20000010000 */
[----:B------:R-:W-:Y:S02]  /*32a0*/  @P2 MOV R12, R195 ;  /* 0x000000c3000c2202 */ /* 0x000fe40000000f00 */
[----:B------:R-:W-:-:S02]  /*32b0*/  @P2 MOV R13, R171 ;  /* 0x000000ab000d2202 */ /* 0x000fc40000000f00 */
[----:B------:R-:W-:Y:S02]  /*32c0*/  @P2 MOV R14, R119 ;  /* 0x00000077000e2202 */ /* 0x000fe40000000f00 */
[----:B------:R-:W-:Y:S01]  /*32d0*/  @P2 MOV R15, R83 ;  /* 0x00000053000f2202 */ /* 0x000fe20000000f00 */
[----:B------:R-:W-:Y:S06]  /*32e0*/  BRA `(.L_x_17690) ;  /* 0x0000000000547947 */ /* 0x000fec0003800000 */
.L_x_17689:
[----:B-----5:R-:W-:Y:S01]  /*32f0*/  @!P2 FADD.FTZ R195, R4, R16 ;  /* 0x0000001004c3a221 */ /* 0x020fe20000010000 */
[----:B------:R-:W-:Y:S01]  /*3300*/  @!P2 FADD.FTZ R171, R5, R17 ;  /* 0x0000001105aba221 */ /* 0x000fe20000010000 */
[----:B------:R-:W-:Y:S01]  /*3310*/  @!P2 FADD.FTZ R119, R6, R18 ;  /* 0x000000120677a221 */ /* 0x000fe20000010000 */
[----:B0-----:R-:W-:Y:S02]  /*3320*/  @!P2 FADD.FTZ R83, R7, R19 ;  /* 0x000000130753a221 */ /* 0x001fe40000010000 */
        /* <DEDUP_REMOVED lines=17> */
.L_x_17690:
        /* <DEDUP_REMOVED lines=13> */
[----:B-----5:R-:W-:Y:S01]  /*3510*/  @!P2 MOV R213, R16 ;  /* 0x0000001000d5a202 */ /* 0x020fe20000000f00 */
[----:B------:R-:W-:Y:S01]  /*3520*/  @P2 FADD.FTZ R213, R8, R16 ;  /* 0x0000001008d52221 */ /* 0x000fe20000010000 */
[----:B------:R-:W-:Y:S01]  /*3530*/  @!P2 MOV R211, R17 ;  /* 0x0000001100d3a202 */ /* 0x000fe20000000f00 */
[----:B------:R-:W-:Y:S01]  /*3540*/  @P2 FADD.FTZ R211, R9, R17 ;  /* 0x0000001109d32221 */ /* 0x000fe20000010000 */
[----:B0-----:R-:W-:Y:S01]  /*3550*/  @!P2 MOV R173, R18 ;  /* 0x0000001200ada202 */ /* 0x001fe20000000f00 */
        /* <DEDUP_REMOVED lines=8> */
.L_x_17691:
[----:B-----5:R-:W-:Y:S01]  /*35e0*/  @!P2 FADD.FTZ R213, R4, R16 ;  /* 0x0000001004d5a221 */ /* 0x020fe20000010000 */
[----:B------:R-:W-:Y:S01]  /*35f0*/  @!P2 FADD.FTZ R211, R5, R17 ;  /* 0x0000001105d3a221 */ /* 0x000fe20000010000 */
[----:B0-----:R-:W-:Y:S01]  /*3600*/  @!P2 FADD.FTZ R173, R6, R18 ;  /* 0x0000001206ada221 */ /* 0x001fe20000010000 */
        /* <DEDUP_REMOVED lines=18> */
.L_x_17692:
        /* <DEDUP_REMOVED lines=154> */
.L_x_17694:
[----:B------:R-:W-:Y:S05]  /*40d0*/  BSYNC.RECONVERGENT B0 ;  /* 0x0000000000007941 */ /* 0x000fea0003800200 */
.L_x_17693:
[----:B------:R-:W-:Y:S01]  /*40e0*/  ISETP.GT.U32.AND P2, PT, R84, 0x3, PT ;  /* 0x000000035400780c */ /* 0x000fe20003f44070 */
[----:B------:R-:W-:Y:S01]  /*40f0*/  BAR.SYNC.DEFER_BLOCKING 0x0 ;  /* 0x0000000000007b1d */ /* 0x000fe20000010000 */
[----:B------:R-:W-:Y:S01]  /*4100*/  PLOP3.LUT P4, PT, PT, PT, UP1, 0x80, 0x8 ;  /* 0x000000000008781c */ /* 0x000fe20003f8f018 */
[----:B------:R-:W-:Y:S01]  /*4110*/  HADD2.F32 R216, -RZ, R115.H0_H0 ;  /* 0x20000073ffd87230 */ /* 0x000fe20000004100 */
[----:B------:R-:W-:Y:S01]  /*4120*/  PLOP3.LUT P3, PT, PT, PT, PT, 0x8, 0x80 ;  /* 0x000000000080781c */ /* 0x000fe20003f6e170 */
[----:B------:R-:W-:Y:S01]  /*4130*/  HADD2.F32 R218, -RZ, R54.H0_H0 ;  /* 0x20000036ffda7230 */ /* 0x000fe20000004100 */
[----:B------:R-:W-:-:S03]  /*4140*/  UPLOP3.LUT UP1, UPT, UPT, UPT, UP1, 0x40, 0x4 ;  /* 0x000000000004789c */ /* 0x000fc60003f2e810 */
[----:B------:R-:W1:Y:S01]  /*4150*/  LDC R144, c[0x0][0x448] ;  /* 0x00011200ff907b82 */ /* 0x000e620000000800 */
[----:B------:R-:W-:Y:S02]  /*4160*/  HADD2.F32 R220, -RZ, R163.H0_H0 ;  /* 0x200000a3ffdc7230 */ /* 0x000fe40000004100 */
[----:B------:R-:W-:Y:S02]  /*4170*/  HADD2.F32 R222, -RZ, R114.H1_H1 ;  /* 0x30000072ffde7230 */ /* 0x000fe40000004100 */
[----:B------:R-:W-:Y:S01]  /*4180*/  HADD2.F32 R224, -RZ, R55.H0_H0 ;  /* 0x20000037ffe07230 */ /* 0x000fe20000004100 */
[----:B0-----:R-:W0:Y:S01]  /*4190*/  @!P2 S2R R17, SR_CgaCtaId ;  /* 0x000000000011a919 */ /* 0x001e220000008800 */
[----:B------:R-:W-:Y:S02]  /*41a0*/  @!P2 PLOP3.LUT P3, PT, P4, PT, PT, 0x80, 0x8 ;  /* 0x000000000008a81c */ /* 0x000fe4000276f070 */
[----:B------:R-:W-:-:S04]  /*41b0*/  @!P2 MOV R16, 0x400 ;  /* 0x000004000010a802 */ /* 0x000fc80000000f00 */
[----:B0-----:R-:W-:Y:S02]  /*41c0*/  @!P2 LEA R19, R17, R16, 0x18 ;  /* 0x000000101113a211 */ /* 0x001fe400078ec0ff */
[----:B------:R-:W-:-:S05]  /*41d0*/  CS2R R16, SRZ ;  /* 0x0000000000107805 */ /* 0x000fca000001ff00 */
[----:B------:R-:W-:Y:S02]  /*41e0*/  @P3 IADD3 R19, PT, PT, R19, 0x20, RZ ;  /* 0x0000002013133810 */ /* 0x000fe40007ffe0ff */
[----:B------:R-:W-:Y:S02]  /*41f0*/  ISETP.NE.AND P3, PT, R0, RZ, PT ;  /* 0x000000ff0000720c */ /* 0x000fe40003f65270 */
[----:B------:R-:W-:Y:S01]  /*4200*/  @!P2 LEA R20, R84, R19, 0x3 ;  /* 0x000000135414a211 */ /* 0x000fe200078e18ff */
[----:B------:R-:W-:-:S04]  /*4210*/  HFMA2 R19, -RZ, RZ, 0, 0 ;  /* 0x00000000ff137431 */ /* 0x000fc800000001ff */
[----:B------:R0:W-:Y:S01]  /*4220*/  @!P2 LDS.64 R16, [R20] ;  /* 0x000000001410a984 */ /* 0x0001e20000000a00 */
[----:B------:R-:W-:Y:S02]  /*4230*/  @!P2 MOV R19, 0x500 ;  /* 0x000005000013a802 */ /* 0x000fe40000000f00 */
[----:B------:R-:W-:-:S03]  /*4240*/  ISETP.NE.AND P2, PT, RZ, UR9, PT ;  /* 0x00000009ff007c0c */ /* 0x000fc6000bf45270 */
[----:B------:R-:W2:Y:S01]  /*4250*/  SHFL.DOWN PT, R22, R19, 0x2, 0x1f ;  /* 0x08401f0013167f89 */ /* 0x000ea200000e0000 */
[-C--:B0-----:R-:W-:Y:S02]  /*4260*/  I2FP.F32.U32 R20, R19.reuse ;  /* 0x0000001300147245 */ /* 0x081fe40000201000 */
[----:B--2---:R-:W-:Y:S02]  /*4270*/  IADD3 R26, PT, PT, R22, R19, RZ ;  /* 0x00000013161a7210 */ /* 0x004fe40007ffe0ff */
[----:B------:R-:W-:Y:S02]  /*4280*/  I2FP.F32.S32 R22, R22 ;  /* 0x0000001600167245 */ /* 0x000fe40000201400 */
[----:B------:R-:W-:Y:S01]  /*4290*/  I2FP.F32.S32 R18, R26 ;  /* 0x0000001a00127245 */ /* 0x000fe20000201400 */
[----:B------:R-:W0:Y:S03]  /*42a0*/  SHFL.DOWN PT, R215, R26, 0x1, 0x1f ;  /* 0x08201f001ad77f89 */ /* 0x000e2600000e0000 */
[----:B------:R-:W2:Y:S01]  /*42b0*/  MUFU.RCP R28, R18 ;  /* 0x00000012001c7308 */ /* 0x000ea20000001000 */
[----:B------:R-:W3:Y:S04]  /*42c0*/  SHFL.DOWN PT, R25, R16, 0x2, 0x1f ;  /* 0x08401f0010197f89 */ /* 0x000ee800000e0000 */
[----:B------:R-:W4:Y:S01]  /*42d0*/  SHFL.DOWN PT, R24, R17, 0x2, 0x1f ;  /* 0x08401f0011187f89 */ /* 0x000f2200000e0000 */
[----:B0-----:R-:W-:-:S02]  /*42e0*/  IADD3 R26, PT, PT, R26, R215, RZ ;  /* 0x000000d71a1a7210 */ /* 0x001fc40007ffe0ff */
[----:B------:R-:W-:Y:S01]  /*42f0*/  I2FP.F32.S32 R215, R215 ;  /* 0x000000d700d77245 */ /* 0x000fe20000201400 */
[C---:B---3--:R-:W-:Y:S01]  /*4300*/  FMUL.FTZ R77, R25.reuse, R22 ;  /* 0x00000016194d7220 */ /* 0x048fe20000410000 */
[----:B------:R-:W-:Y:S01]  /*4310*/  FADD.FTZ R25, -R25, R16 ;  /* 0x0000001019197221 */ /* 0x000fe20000010100 */
[----:B------:R-:W-:Y:S02]  /*4320*/  I2FP.F32.S32 R26, R26 ;  /* 0x0000001a001a7245 */ /* 0x000fe40000201400 */
[----:B------:R-:W-:Y:S01]  /*4330*/  FFMA.FTZ R77, R20, R16, R77 ;  /* 0x00000010144d7223 */ /* 0x000fe2000001004d */
[----:B------:R-:W-:Y:S01]  /*4340*/  FMUL.FTZ R25, R25, R25 ;  /* 0x0000001919197220 */ /* 0x000fe20000410000 */
[----:B----4-:R-:W-:Y:S02]  /*4350*/  FADD.FTZ R17, R24, R17 ;  /* 0x0000001118117221 */ /* 0x010fe40000010000 */
[----:B--2---:R-:W-:Y:S01]  /*4360*/  FMUL.FTZ R77, R28, R77 ;  /* 0x0000004d1c4d7220 */ /* 0x004fe20000410000 */
[----:B------:R-:W-:Y:S01]  /*4370*/  FMUL.FTZ R25, R25, R20 ;  /* 0x0000001419197220 */ /* 0x000fe20000410000 */
[----:B------:R-:W0:Y:S03]  /*4380*/  MUFU.RCP R26, R26 ;  /* 0x0000001a001a7308 */ /* 0x000e260000001000 */
[----:B------:R-:W2:Y:S01]  /*4390*/  SHFL.DOWN PT, R16, R77, 0x1, 0x1f ;  /* 0x08201f004d107f89 */ /* 0x000ea200000e0000 */
[----:B------:R-:W-:-:S04]  /*43a0*/  FMUL.FTZ R25, R25, R22 ;  /* 0x0000001619197220 */ /* 0x000fc80000410000 */
[----:B------:R-:W-:-:S05]  /*43b0*/  FFMA.FTZ R17, R28, R25, R17 ;  /* 0x000000191c117223 */ /* 0x000fca0000010011 */
[----:B------:R-:W3:Y:S01]  /*43c0*/  SHFL.DOWN PT, R20, R17, 0x1, 0x1f ;  /* 0x08201f0011147f89 */ /* 0x000ee200000e0000 */
[----:B--2---:R-:W-:Y:S01]  /*43d0*/  FADD.FTZ R19, R77, -R16 ;  /* 0x800000104d137221 */ /* 0x004fe20000010000 */
[----:B------:R-:W-:-:S03]  /*43e0*/  FMUL.FTZ R25, R16, R215 ;  /* 0x000000d710197220 */ /* 0x000fc60000410000 */
[----:B------:R-:W-:Y:S01]  /*43f0*/  FMUL.FTZ R19, R19, R19 ;  /* 0x0000001313137220 */ /* 0x000fe20000410000 */
[C---:B------:R-:W-:Y:S02]  /*4400*/  FFMA.FTZ R25, R18.reuse, R77, R25 ;  /* 0x0000004d12197223 */ /* 0x040fe40000010019 */
[----:B------:R-:W2:Y:S01]  /*4410*/  LDC.64 R76, c[0x0][0x428] ;  /* 0x00010a00ff4c7b82 */ /* 0x000ea20000000a00 */
[----:B------:R-:W-:Y:S01]  /*4420*/  FMUL.FTZ R19, R18, R19 ;  /* 0x0000001312137220 */ /* 0x000fe20000410000 */
[C---:B0-----:R-:W-:Y:S01]  /*4430*/  FMUL.FTZ R18, R26.reuse, R25 ;  /* 0x000000191a127220 */ /* 0x041fe20000410000 */
[----:B---3--:R-:W-:Y:S02]  /*4440*/  FADD.FTZ R25, R17, R20 ;  /* 0x0000001411197221 */ /* 0x008fe40000010000 */
[----:B------:R-:W-:Y:S02]  /*4450*/  FMUL.FTZ R215, R19, R215 ;  /* 0x000000d713d77220 */ /* 0x000fe40000410000 */
[----:B------:R-:W0:Y:S01]  /*4460*/  SHFL.IDX PT, R19, R18, RZ, 0x1f ;  /* 0x00001fff12137589 */ /* 0x000e2200000e0000 */
[----:B------:R-:W3:Y:S01]  /*4470*/  @!P3 LDC.64 R16, c[0x0][0x3c0] ;  /* 0x0000f000ff10bb82 */ /* 0x000ee20000000a00 */
[----:B------:R-:W-:-:S06]  /*4480*/  FFMA.FTZ R215, R26, R215, R25 ;  /* 0x000000d71ad77223 */ /* 0x000fcc0000010019 */
[----:B------:R-:W1:Y:S01]  /*4490*/  SHFL.IDX PT, R215, R215, RZ, 0x1f ;  /* 0x00001fffd7d77589 */ /* 0x000e6200000e0000 */
[C---:B0-----:R-:W-:Y:S01]  /*44a0*/  FMUL.FTZ R20, R19.reuse, R19 ;  /* 0x0000001313147220 */ /* 0x041fe20000410000 */
[----:B------:R-:W-:Y:S01]  /*44b0*/  FSEL R148, R19, RZ, !P2 ;  /* 0x000000ff13947208 */ /* 0x000fe20005000000 */
[----:B---3--:R-:W-:-:S03]  /*44c0*/  @!P3 IMAD.WIDE R16, R86, 0x4, R16 ;  /* 0x000000045610b825 */ /* 0x008fc600078e0210 */
[----:B------:R-:W-:Y:S01]  /*44d0*/  FSEL R25, R20, RZ, P2 ;  /* 0x000000ff14197208 */ /* 0x000fe20001000000 */
[C---:B------:R-:W-:Y:S01]  /*44e0*/  FADD.FTZ R20, -R148.reuse, R29 ;  /* 0x0000001d94147221 */ /* 0x040fe20000010100 */
[C---:B------:R-:W-:Y:S01]  /*44f0*/  FADD.FTZ R18, -R148.reuse, R31 ;  /* 0x0000001f94127221 */ /* 0x040fe20000010100 */
[----:B-1----:R-:W-:Y:S01]  /*4500*/  FFMA.FTZ R144, R215, UR10, R144 ;  /* 0x0000000ad7907c23 */ /* 0x002fe20008010090 */
[C---:B------:R-:W-:Y:S01]  /*4510*/  FADD.FTZ R22, -R148.reuse, R27 ;  /* 0x0000001b94167221 */ /* 0x040fe20000010100 */
[C---:B------:R-:W-:Y:S01]  /*4520*/  FADD.FTZ R28, -R148.reuse, R23 ;  /* 0x00000017941c7221 */ /* 0x040fe20000010100 */
[----:B------:R-:W-:Y:S01]  /*4530*/  FADD.FTZ R26, -R148, R35 ;  /* 0x00000023941a7221 */ /* 0x000fe20000010100 */
[----:B------:R-:W-:Y:S01]  /*4540*/  FADD.FTZ R144, R144, R25 ;  /* 0x0000001990907221 */ /* 0x000fe20000010000 */
[----:B------:R-:W-:Y:S01]  /*4550*/  FADD.FTZ R136, -R148, R33 ;  /* 0x0000002194887221 */ /* 0x000fe20000010100 */
[----:B------:R-:W0:Y:S01]  /*4560*/  @!P3 LDC.64 R24, c[0x0][0x3c8] ;  /* 0x0000f200ff18bb82 */ /* 0x000e220000000a00 */
[----:B------:R-:W-:Y:S01]  /*4570*/  HADD2.F32 R23, -RZ, R113.H1_H1 ;  /* 0x30000071ff177230 */ /* 0x000fe20000004100 */
[----:B------:R1:W3:Y:S01]  /*4580*/  MUFU.RSQ R29, R144 ;  /* 0x00000090001d7308 */ /* 0x0002e20000001400 */
[----:B------:R-:W-:-:S02]  /*4590*/  HADD2.F32 R27, -RZ, R165.H0_H0 ;  /* 0x200000a5ff1b7230 */ /* 0x000fc40000004100 */
        /* <DEDUP_REMOVED lines=15> */
[C---:B---3--:R-:W-:Y:S01]  /*4690*/  FMUL.FTZ R35, R29.reuse, R18 ;  /* 0x000000121d237220 */ /* 0x048fe20000410000 */
[C---:B------:R-:W-:Y:S01]  /*46a0*/  FMUL.FTZ R33, R29.reuse, R20 ;  /* 0x000000141d217220 */ /* 0x040fe20000410000 */
[C---:B------:R-:W-:Y:S01]  /*46b0*/  FMUL.FTZ R31, R29.reuse, R22 ;  /* 0x000000161d1f7220 */ /* 0x040fe20000410000 */
[----:B------:R-:W-:Y:S01]  /*46c0*/  FMUL.FTZ R28, R29, R28 ;  /* 0x0000001c1d1c7220 */ /* 0x000fe20000410000 */
        /* <DEDUP_REMOVED lines=21> */
[----:B0-----:R-:W-:-:S04]  /*4820*/  @!P3 IMAD.WIDE R24, R86, 0x4, R24 ;  /* 0x000000045618b825 */ /* 0x001fc800078e0218 */
[----:B------:R-:W-:Y:S01]  /*4830*/  FFMA.FTZ R20, R35, R216, R218 ;  /* 0x000000d823147223 */ /* 0x000fe200000100da */
[----:B------:R-:W-:Y:S01]  /*4840*/  FFMA.FTZ R21, R33, R144, R220 ;  /* 0x0000009021157223 */ /* 0x000fe200000100dc */
[----:B------:R-:W-:Y:S01]  /*4850*/  FFMA.FTZ R22, R31, R222, R224 ;  /* 0x000000de1f167223 */ /* 0x000fe200000100e0 */
[----:B------:R-:W-:Y:S01]  /*4860*/  FFMA.FTZ R23, R28, R23, R27 ;  /* 0x000000171c177223 */ /* 0x000fe2000001001b */
[----:B------:R-:W-:Y:S02]  /*4870*/  HADD2.F32 R83, -RZ, R111.H0_H0 ;  /* 0x2000006fff537230 */ /* 0x000fe40000004100 */
[C---:B------:R-:W-:Y:S01]  /*4880*/  FMUL.FTZ R32, R29.reuse, R32 ;  /* 0x000000201d207220 */ /* 0x040fe20000410000 */
[----:B------:R-:W-:Y:S01]  /*4890*/  HADD2.F32 R117, -RZ, R56.H0_H0 ;  /* 0x20000038ff757230 */ /* 0x000fe20000004100 */
[----:B------:R0:W-:Y:S01]  /*48a0*/  @!P3 STG.E desc[UR6][R24.64], R29 ;  /* 0x0000001d1800b986 */ /* 0x0001e2000c101906 */
[----:B------:R-:W-:Y:S01]  /*48b0*/  FMUL.FTZ R153, R29, R82 ;  /* 0x000000521d997220 */ /* 0x000fe20000410000 */
[----:B------:R-:W-:-:S02]  /*48c0*/  HADD2.F32 R144, -RZ, R2.H0_H0 ;  /* 0x20000002ff907230 */ /* 0x000fc40000004100 */
[----:B------:R-:W-:Y:S01]  /*48d0*/  FMUL.FTZ R159, R29, R78 ;  /* 0x0000004e1d9f7220 */ /* 0x000fe20000410000 */
[----:B--2---:R-:W-:-:S04]  /*48e0*/  IMAD.WIDE.U32 R18, R143, 0x10, R76 ;  /* 0x000000108f127825 */ /* 0x004fc800078e004c */
[C---:B------:R-:W-:Y:S01]  /*48f0*/  FMUL.FTZ R155, R29.reuse, R80 ;  /* 0x000000501d9b7220 */ /* 0x040fe20000410000 */
[C---:B------:R-:W-:Y:S01]  /*4900*/  FMUL.FTZ R157, R29.reuse, R34 ;  /* 0x000000221d9d7220 */ /* 0x040fe20000410000 */
[C---:B------:R-:W-:Y:S01]  /*4910*/  FMUL.FTZ R151, R29.reuse, R74 ;  /* 0x0000004a1d977220 */ /* 0x040fe20000410000 */
[----:B------:R-:W-:Y:S01]  /*4920*/  HADD2.F32 R16, -RZ, R113.H0_H0 ;  /* 0x20000071ff107230 */ /* 0x000fe20000004100 */
[----:B------:R1:W-:Y:S01]  /*4930*/  STG.E.128 desc[UR6][R18.64], R20 ;  /* 0x0000001412007986 */ /* 0x0003e2000c101d06 */
[----:B------:R-:W-:Y:S02]  /*4940*/  HADD2.F32 R78, -RZ, R112.H1_H1 ;  /* 0x30000070ff4e7230 */ /* 0x000fe40000004100 */
[----:B------:R-:W-:Y:S01]  /*4950*/  FMUL.FTZ R30, R29, R30 ;  /* 0x0000001e1d1e7220 */ /* 0x000fe20000410000 */
[----:B0-----:R-:W-:Y:S02]  /*4960*/  HADD2.F32 R25, -RZ, R109.H0_H0 ;  /* 0x2000006dff197230 */ /* 0x001fe40000004100 */
[----:B------:R-:W-:Y:S01]  /*4970*/  FFMA.FTZ R16, R35, R16, R144 ;  /* 0x0000001023107223 */ /* 0x000fe20000010090 */
[----:B------:R-:W-:-:S02]  /*4980*/  HADD2.F32 R24, -RZ, R36.H0_H0 ;  /* 0x20000024ff187230 */ /* 0x000fc40000004100 */
        /* <DEDUP_REMOVED lines=8> */
[C---:B------:R-:W-:Y:S01]  /*4a10*/  FMUL.FTZ R186, R29.reuse, R186 ;  /* 0x000000ba1dba7220 */ /* 0x040fe20000410000 */
[----:B------:R-:W-:Y:S02]  /*4a20*/  HADD2.F32 R75, -RZ, R165.H1_H1 ;  /* 0x300000a5ff4b7230 */ /* 0x000fe40000004100 */
[C---:B------:R-:W-:Y:S01]  /*4a30*/  FMUL.FTZ R185, R29.reuse, R124 ;  /* 0x0000007c1db97220 */ /* 0x040fe20000410000 */
[C---:B------:R-:W-:Y:S01]  /*4a40*/  FMUL.FTZ R184, R29.reuse, R184 ;  /* 0x000000b81db87220 */ /* 0x040fe20000410000 */
[----:B-1----:R-:W-:Y:S01]  /*4a50*/  FFMA.FTZ R20, R32, R83, R117 ;  /* 0x0000005320147223 */ /* 0x002fe20000010075 */
[C---:B------:R-:W-:Y:S01]  /*4a60*/  FMUL.FTZ R183, R29.reuse, R128 ;  /* 0x000000801db77220 */ /* 0x040fe20000410000 */
[----:B------:R-:W0:Y:S01]  /*4a70*/  LDC.64 R82, c[0x0][0x430] ;  /* 0x00010c00ff527b82 */ /* 0x000e220000000a00 */
        /* <DEDUP_REMOVED lines=23> */
[----:B------:R-:W-:-:S02]  /*4bf0*/  HADD2.F32 R25, -RZ, R108.H0_H0 ;  /* 0x2000006cff197230 */ /* 0x000fc40000004100 */
[----:B------:R-:W-:Y:S01]  /*4c00*/  FFMA.FTZ R17, R33, R34, R74 ;  /* 0x0000002221117223 */ /* 0x000fe2000001004a */
[----:B------:R-:W-:Y:S02]  /*4c10*/  HADD2.F32 R22, -RZ, R179.H1_H1 ;  /* 0x300000b3ff167230 */ /* 0x000fe40000004100 */
[----:B------:R-:W-:Y:S01]  /*4c20*/  FFMA.FTZ R19, R28, R35, R75 ;  /* 0x000000231c137223 */ /* 0x000fe2000001004b */
[--C-:B------:R-:W-:Y:S02]  /*4c30*/  HADD2.F32 R29, -RZ, R110.reuse.H1_H1 ;  /* 0x3000006eff1d7230 */ /* 0x100fe40000004100 */
[----:B------:R-:W-:Y:S02]  /*4c40*/  HADD2.F32 R31, -RZ, R57.H0_H0 ;  /* 0x20000039ff1f7230 */ /* 0x000fe40000004100 */
[----:B------:R-:W-:Y:S01]  /*4c50*/  FFMA.FTZ R25, R30, R25, R22 ;  /* 0x000000191e197223 */ /* 0x000fe20000010016 */
[----:B------:R-:W-:Y:S02]  /*4c60*/  HADD2.F32 R21, -RZ, R110.H0_H0 ;  /* 0x2000006eff157230 */ /* 0x000fe40000004100 */
[----:B------:R-:W-:-:S02]  /*4c70*/  HADD2.F32 R23, -RZ, R179.H0_H0 ;  /* 0x200000b3ff177230 */ /* 0x000fc40000004100 */
[----:B------:R-:W-:Y:S01]  /*4c80*/  FFMA.FTZ R22, R26, R29, R31 ;  /* 0x0000001d1a167223 */ /* 0x000fe2000001001f */
[----:B------:R-:W-:Y:S02]  /*4c90*/  HADD2.F32 R33, -RZ, R108.H1_H1 ;  /* 0x3000006cff217230 */ /* 0x000fe40000004100 */
[----:B------:R-:W-:Y:S02]  /*4ca0*/  HADD2.F32 R28, -RZ, R37.H0_H0 ;  /* 0x20000025ff1c7230 */ /* 0x000fe40000004100 */
[----:B------:R-:W-:Y:S01]  /*4cb0*/  FFMA.FTZ R21, R30, R21, R23 ;  /* 0x000000151e157223 */ /* 0x000fe20000010017 */
[----:B------:R-:W-:Y:S02]  /*4cc0*/  HADD2.F32 R32, -RZ, R109.H1_H1 ;  /* 0x3000006dff207230 */ /* 0x000fe40000004100 */
[----:B------:R-:W-:Y:S02]  /*4cd0*/  HADD2.F32 R34, -RZ, R182.H0_H0 ;  /* 0x200000b6ff227230 */ /* 0x000fe40000004100 */
[----:B------:R-:W-:Y:S01]  /*4ce0*/  FFMA.FTZ R26, R26, R33, R28 ;  /* 0x000000211a1a7223 */ /* 0x000fe2000001001c */
[----:B------:R-:W-:-:S02]  /*4cf0*/  HADD2.F32 R28, -RZ, R107.H1_H1 ;  /* 0x3000006bff1c7230 */ /* 0x000fc40000004100 */
[----:B------:R-:W-:Y:S02]  /*4d00*/  HADD2.F32 R30, -RZ, R182.H1_H1 ;  /* 0x300000b6ff1e7230 */ /* 0x000fe40000004100 */
[C---:B------:R-:W-:Y:S01]  /*4d10*/  FFMA.FTZ R23, R27.reuse, R32, R34 ;  /* 0x000000201b177223 */ /* 0x040fe20000010022 */
[----:B------:R-:W-:Y:S02]  /*4d20*/  HADD2.F32 R29, -RZ, R106.H0_H0 ;  /* 0x2000006aff1d7230 */ /* 0x000fe40000004100 */
        /* <DEDUP_REMOVED lines=8> */
[----:B0-----:R-:W-:-:S04]  /*4db0*/  IMAD.WIDE.U32 R142, R143, 0x10, R82 ;  /* 0x000000108f8e7825 */ /* 0x001fc800078e0052 */
[----:B------:R-:W-:Y:S01]  /*4dc0*/  FFMA.FTZ R31, R184, R33, R35 ;  /* 0x00000021b81f7223 */ /* 0x000fe20000010023 */
[C---:B------:R-:W-:Y:S01]  /*4dd0*/  IMAD.WIDE.U32 R32, R145.reuse, 0x10, R76 ;  /* 0x0000001091207825 */ /* 0x040fe200078e004c */
[----:B------:R-:W-:Y:S03]  /*4de0*/  STG.E.128 desc[UR6][R142.64], R16 ;  /* 0x000000108e007986 */ /* 0x000fe6000c101d06 */
[----:B------:R-:W-:Y:S01]  /*4df0*/  HADD2.F32 R74, -RZ, R106.H1_H1 ;  /* 0x3000006aff4a7230 */ /* 0x000fe20000004100 */
[----:B------:R0:W-:Y:S01]  /*4e00*/  STG.E.128 desc[UR6][R32.64], R20 ;  /* 0x0000001420007986 */ /* 0x0001e2000c101d06 */
[----:B------:R-:W-:Y:S02]  /*4e10*/  HADD2.F32 R78, -RZ, R59.H0_H0 ;  /* 0x2000003bff4e7230 */ /* 0x000fe40000004100 */
[----:B------:R-:W-:-:S04]  /*4e20*/  IMAD.WIDE.U32 R144, R145, 0x10, R82 ;  /* 0x0000001091907825 */ /* 0x000fc800078e0052 */
[----:B------:R-:W-:Y:S01]  /*4e30*/  FFMA.FTZ R30, R185, R74, R78 ;  /* 0x0000004ab91e7223 */ /* 0x000fe2000001004e */
[--C-:B------:R-:W-:Y:S01]  /*4e40*/  IMAD.WIDE.U32 R34, R133, 0x10, R76.reuse ;  /* 0x0000001085227825 */ /* 0x100fe200078e004c */
[----:B------:R1:W-:Y:S03]  /*4e50*/  STG.E.128 desc[UR6][R144.64], R24 ;  /* 0x0000001890007986 */ /* 0x0003e6000c101d06 */
[--C-:B------:R-:W-:Y:S01]  /*4e60*/  IMAD.WIDE.U32 R128, R135, 0x10, R76.reuse ;  /* 0x0000001087807825 */ /* 0x100fe200078e004c */
[----:B------:R2:W-:Y:S03]  /*4e70*/  STG.E.128 desc[UR6][R34.64], R28 ;  /* 0x0000001c22007986 */ /* 0x0005e6000c101d06 */
[----:B------:R-:W-:-:S04]  /*4e80*/  IMAD.WIDE.U32 R130, R137, 0x10, R76 ;  /* 0x0000001089827825 */ /* 0x000fc800078e004c */
[----:B0-----:R-:W-:Y:S02]  /*4e90*/  HADD2.F32 R20, -RZ, R103.H0_H0 ;  /* 0x20000067ff147230 */ /* 0x001fe40000004100 */
[----:B------:R-:W-:Y:S02]  /*4ea0*/  HADD2.F32 R22, -RZ, R60.H0_H0 ;  /* 0x2000003cff167230 */ /* 0x000fe40000004100 */
[--C-:B------:R-:W-:Y:S02]  /*4eb0*/  HADD2.F32 R23, -RZ, R100.reuse.H1_H1 ;  /* 0x30000064ff177230 */ /* 0x100fe40000004100 */
[----:B------:R-:W-:Y:S02]  /*4ec0*/  HADD2.F32 R32, -RZ, R100.H0_H0 ;  /* 0x20000064ff207230 */ /* 0x000fe40000004100 */
[----:B------:R-:W-:Y:S01]  /*4ed0*/  FFMA.FTZ R20, R183, R20, R22 ;  /* 0x00000014b7147223 */ /* 0x000fe20000010016 */
[----:B-1----:R-:W-:Y:S02]  /*4ee0*/  HADD2.F32 R24, -RZ, R101.H0_H0 ;  /* 0x20000065ff187230 */ /* 0x002fe40000004100 */
[----:B------:R-:W-:-:S02]  /*4ef0*/  HADD2.F32 R22, -RZ, R40.H0_H0 ;  /* 0x20000028ff167230 */ /* 0x000fc40000004100 */
[--C-:B------:R-:W-:Y:S02]  /*4f00*/  HADD2.F32 R27, -RZ, R102.reuse.H1_H1 ;  /* 0x30000066ff1b7230 */ /* 0x100fe40000004100 */
[----:B--2---:R-:W-:Y:S02]  /*4f10*/  HADD2.F32 R29, -RZ, R61.H0_H0 ;  /* 0x2000003dff1d7230 */ /* 0x004fe40000004100 */
[----:B------:R-:W-:Y:S01]  /*4f20*/  FFMA.FTZ R24, R183, R24, R22 ;  /* 0x00000018b7187223 */ /* 0x000fe20000010016 */
[----:B------:R-:W-:Y:S02]  /*4f30*/  HADD2.F32 R26, -RZ, R41.H0_H0 ;  /* 0x20000029ff1a7230 */ /* 0x000fe40000004100 */
[----:B------:R-:W-:Y:S02]  /*4f40*/  HADD2.F32 R28, -RZ, R102.H0_H0 ;  /* 0x20000066ff1c7230 */ /* 0x000fe40000004100 */
[----:B------:R-:W-:Y:S01]  /*4f50*/  FFMA.FTZ R22, R180, R27, R29 ;  /* 0x0000001bb4167223 */ /* 0x000fe2000001001d */
[----:B------:R-:W-:-:S02]  /*4f60*/  HADD2.F32 R30, -RZ, R190.H0_H0 ;  /* 0x200000beff1e7230 */ /* 0x000fc40000004100 */
[----:B------:R-:W-:Y:S01]  /*4f70*/  FFMA.FTZ R26, R180, R23, R26 ;  /* 0x00000017b41a7223 */ /* 0x000fe2000001001a */
[----:B------:R-:W-:Y:S02]  /*4f80*/  HADD2.F32 R25, -RZ, R190.H1_H1 ;  /* 0x300000beff197230 */ /* 0x000fe40000004100 */
[----:B------:R-:W-:-:S04]  /*4f90*/  IMAD.WIDE.U32 R116, R123, 0x10, R76 ;  /* 0x000000107b747825 */ /* 0x000fc800078e004c */
[C---:B------:R-:W-:Y:S01]  /*4fa0*/  FFMA.FTZ R21, R181.reuse, R28, R30 ;  /* 0x0000001cb5157223 */ /* 0x040fe2000001001e */
[----:B------:R-:W-:Y:S01]  /*4fb0*/  FFMA.FTZ R25, R181, R32, R25 ;  /* 0x00000020b5197223 */ /* 0x000fe20000010019 */
[----:B------:R-:W-:-:S04]  /*4fc0*/  IMAD.WIDE.U32 R118, R125, 0x10, R76 ;  /* 0x000000107d767825 */ /* 0x000fc800078e004c */
        /* <DEDUP_REMOVED lines=11> */
[----:B------:R-:W-:Y:S02]  /*5080*/  HADD2.F32 R216, -RZ, R105.H0_H0 ;  /* 0x20000069ffd87230 */ /* 0x000fe40000004100 */
[----:B------:R-:W-:Y:S02]  /*5090*/  HADD2.F32 R218, -RZ, R38.H0_H0 ;  /* 0x20000026ffda7230 */ /* 0x000fe40000004100 */
[----:B------:R-:W-:Y:S02]  /*50a0*/  HADD2.F32 R177, -RZ, R104.H0_H0 ;  /* 0x20000068ffb17230 */ /* 0x000fe40000004100 */
[----:B------:R-:W-:Y:S02]  /*50b0*/  HADD2.F32 R193, -RZ, R188.H1_H1 ;  /* 0x300000bcffc17230 */ /* 0x000fe40000004100 */
[----:B------:R-:W-:Y:S01]  /*50c0*/  FFMA.FTZ R16, R187, R216, R218 ;  /* 0x000000d8bb107223 */ /* 0x000fe200000100da */
[----:B------:R-:W-:Y:S02]  /*50d0*/  HADD2.F32 R220, -RZ, R104.H1_H1 ;  /* 0x30000068ffdc7230 */ /* 0x000fe40000004100 */
[----:B------:R-:W-:-:S02]  /*50e0*/  HADD2.F32 R222, -RZ, R39.H0_H0 ;  /* 0x20000027ffde7230 */ /* 0x000fc40000004100 */
[----:B------:R-:W-:Y:S01]  /*50f0*/  FFMA.FTZ R17, R186, R177, R193 ;  /* 0x000000b1ba117223 */ /* 0x000fe200000100c1 */
[----:B------:R-:W-:Y:S02]  /*5100*/  HADD2.F32 R195, -RZ, R103.H1_H1 ;  /* 0x30000067ffc37230 */ /* 0x000fe40000004100 */
[----:B------:R-:W-:Y:S02]  /*5110*/  HADD2.F32 R19, -RZ, R189.H1_H1 ;  /* 0x300000bdff137230 */ /* 0x000fe40000004100 */
[----:B------:R-:W-:Y:S01]  /*5120*/  FFMA.FTZ R18, R185, R220, R222 ;  /* 0x000000dcb9127223 */ /* 0x000fe200000100de */
[----:B------:R-:W-:Y:S02]  /*5130*/  HADD2.F32 R23, -RZ, R101.H1_H1 ;  /* 0x30000065ff177230 */ /* 0x000fe40000004100 */
[----:B------:R-:W-:Y:S02]  /*5140*/  HADD2.F32 R27, -RZ, R191.H0_H0 ;  /* 0x200000bfff1b7230 */ /* 0x000fe40000004100 */
[----:B------:R-:W-:Y:S01]  /*5150*/  FFMA.FTZ R19, R184, R195, R19 ;  /* 0x000000c3b8137223 */ /* 0x000fe20000010013 */
[----:B------:R-:W-:-:S02]  /*5160*/  HADD2.F32 R35, -RZ, R99.H1_H1 ;  /* 0x30000063ff237230 */ /* 0x000fc40000004100 */
[----:B------:R-:W-:Y:S02]  /*5170*/  HADD2.F32 R28, -RZ, R191.H1_H1 ;  /* 0x300000bfff1c7230 */ /* 0x000fe40000004100 */
[C---:B------:R-:W-:Y:S01]  /*5180*/  FFMA.FTZ R23, R178.reuse, R23, R27 ;  /* 0x00000017b2177223 */ /* 0x040fe2000001001b */
[----:B------:R-:W-:Y:S01]  /*5190*/  HADD2.F32 R29, -RZ, R97.H0_H0 ;  /* 0x20000061ff1d7230 */ /* 0x000fe20000004100 */
[----:B------:R0:W-:Y:S01]  /*51a0*/  STG.E.128 desc[UR6][R132.64], R16 ;  /* 0x0000001084007986 */ /* 0x0001e2000c101d06 */
[----:B------:R-:W-:Y:S02]  /*51b0*/  HADD2.F32 R32, -RZ, R42.H0_H0 ;  /* 0x2000002aff207230 */ /* 0x000fe40000004100 */
[----:B------:R-:W-:Y:S01]  /*51c0*/  FFMA.FTZ R27, R178, R35, R28 ;  /* 0x00000023b21b7223 */ /* 0x000fe2000001001c */
[----:B------:R-:W-:Y:S01]  /*51d0*/  HADD2.F32 R31, -RZ, R99.H0_H0 ;  /* 0x20000063ff1f7230 */ /* 0x000fe20000004100 */
[----:B------:R1:W-:Y:S01]  /*51e0*/  STG.E.128 desc[UR6][R128.64], R20 ;  /* 0x0000001480007986 */ /* 0x0003e2000c101d06 */
[----:B------:R-:W-:-:S02]  /*51f0*/  HADD2.F32 R33, -RZ, R62.H0_H0 ;  /* 0x2000003eff217230 */ /* 0x000fc40000004100 */
[C---:B------:R-:W-:Y:S01]  /*5200*/  FFMA.FTZ R32, R176.reuse, R29, R32 ;  /* 0x0000001db0207223 */ /* 0x040fe20000010020 */
[----:B------:R-:W-:Y:S01]  /*5210*/  HADD2.F32 R30, -RZ, R98.H0_H0 ;  /* 0x20000062ff1e7230 */ /* 0x000fe20000004100 */
[----:B------:R2:W-:Y:S01]  /*5220*/  STG.E.128 desc[UR6][R134.64], R24 ;  /* 0x0000001886007986 */ /* 0x0005e2000c101d06 */
[--C-:B------:R-:W-:Y:S02]  /*5230*/  HADD2.F32 R34, -RZ, R192.reuse.H0_H0 ;  /* 0x200000c0ff227230 */ /* 0x100fe40000004100 */
[----:B------:R-:W-:Y:S01]  /*5240*/  FFMA.FTZ R28, R176, R31, R33 ;  /* 0x0000001fb01c7223 */ /* 0x000fe20000010021 */
[----:B------:R-:W-:Y:S02]  /*5250*/  HADD2.F32 R178, -RZ, R192.H1_H1 ;  /* 0x300000c0ffb27230 */ /* 0x000fe40000004100 */
[--C-:B------:R-:W-:Y:S02]  /*5260*/  HADD2.F32 R31, -RZ, R96.reuse.H1_H1 ;  /* 0x30000060ff1f7230 */ /* 0x100fe40000004100 */
[----:B------:R-:W-:Y:S01]  /*5270*/  FFMA.FTZ R29, R175, R30, R34 ;  /* 0x0000001eaf1d7223 */ /* 0x000fe20000010022 */
[----:B------:R-:W-:-:S02]  /*5280*/  HADD2.F32 R30, -RZ, R96.H0_H0 ;  /* 0x20000060ff1e7230 */ /* 0x000fc40000004100 */
[----:B------:R-:W-:Y:S02]  /*5290*/  HADD2.F32 R34, -RZ, R43.H0_H0 ;  /* 0x2000002bff227230 */ /* 0x000fe40000004100 */
[----:B------:R-:W-:Y:S02]  /*52a0*/  HADD2.F32 R143, -RZ, R98.H1_H1 ;  /* 0x30000062ff8f7230 */ /* 0x000fe40000004100 */
[----:B------:R-:W-:Y:S01]  /*52b0*/  FFMA.FTZ R33, R175, R30, R178 ;  /* 0x0000001eaf217223 */ /* 0x000fe200000100b2 */
[----:B------:R-:W-:Y:S02]  /*52c0*/  HADD2.F32 R145, -RZ, R63.H0_H0 ;  /* 0x2000003fff917230 */ /* 0x000fe40000004100 */
[----:B------:R-:W-:Y:S01]  /*52d0*/  FFMA.FTZ R34, R174, R31, R34 ;  /* 0x0000001fae227223 */ /* 0x000fe20000010022 */
[----:B------:R-:W-:Y:S02]  /*52e0*/  HADD2.F32 R144, -RZ, R97.H1_H1 ;  /* 0x30000061ff907230 */ /* 0x000fe40000004100 */
[----:B------:R-:W-:-:S02]  /*52f0*/  HADD2.F32 R176, -RZ, R194.H0_H0 ;  /* 0x200000c2ffb07230 */ /* 0x000fc40000004100 */
[----:B------:R-:W-:Y:S01]  /*5300*/  FFMA.FTZ R30, R174, R143, R145 ;  /* 0x0000008fae1e7223 */ /* 0x000fe20000010091 */
[----:B0-----:R-:W-:Y:S02]  /*5310*/  HADD2.F32 R18, -RZ, R92.H0_H0 ;  /* 0x2000005cff127230 */ /* 0x001fe40000004100 */
[----:B-1----:R-:W-:Y:S02]  /*5320*/  HADD2.F32 R21, -RZ, R196.H1_H1 ;  /* 0x300000c4ff157230 */ /* 0x002fe40000004100 */
[----:B------:R-:W-:Y:S01]  /*5330*/  FFMA.FTZ R31, R173, R144, R176 ;  /* 0x00000090ad1f7223 */ /* 0x000fe200000100b0 */
[----:B------:R-:W-:Y:S02]  /*5340*/  HADD2.F32 R19, -RZ, R94.H1_H1 ;  /* 0x3000005eff137230 */ /* 0x000fe40000004100 */
[----:B------:R-:W-:Y:S02]  /*5350*/  HADD2.F32 R23, -RZ, R65.H0_H0 ;  /* 0x20000041ff177230 */ /* 0x000fe40000004100 */
[----:B------:R-:W-:Y:S01]  /*5360*/  FFMA.FTZ R21, R171, R18, R21 ;  /* 0x00000012ab157223 */ /* 0x000fe20000010015 */
[----:B------:R-:W-:Y:S01]  /*5370*/  HADD2.F32 R142, -RZ, R95.H1_H1 ;  /* 0x3000005fff8e7230 */ /* 0x000fe20000004100 */
[----:B------:R0:W-:Y:S01]  /*5380*/  STG.E.128 desc[UR6][R130.64], R28 ;  /* 0x0000001c82007986 */ /* 0x0001e2000c101d06 */
[----:B------:R-:W-:-:S02]  /*5390*/  HADD2.F32 R35, -RZ, R194.H1_H1 ;  /* 0x300000c2ff237230 */ /* 0x000fc40000004100 */
[C---:B------:R-:W-:Y:S01]  /*53a0*/  FFMA.FTZ R18, R170.reuse, R19, R23 ;  /* 0x00000013aa127223 */ /* 0x040fe20000010017 */
[----:B------:R-:W-:Y:S02]  /*53b0*/  HADD2.F32 R19, -RZ, R92.H1_H1 ;  /* 0x3000005cff137230 */ /* 0x000fe40000004100 */
[----:B------:R-:W-:Y:S02]  /*53c0*/  HADD2.F32 R23, -RZ, R45.H0_H0 ;  /* 0x2000002dff177230 */ /* 0x000fe40000004100 */
[----:B------:R-:W-:Y:S01]  /*53d0*/  FFMA.FTZ R35, R173, R142, R35 ;  /* 0x0000008ead237223 */ /* 0x000fe20000010023 */
[--C-:B--2---:R-:W-:Y:S02]  /*53e0*/  HADD2.F32 R25, -RZ, R198.reuse.H1_H1 ;  /* 0x300000c6ff197230 */ /* 0x104fe40000004100 */
[----:B------:R-:W-:Y:S02]  /*53f0*/  HADD2.F32 R24, -RZ, R93.H1_H1 ;  /* 0x3000005dff187230 */ /* 0x000fe40000004100 */
[----:B------:R-:W-:Y:S01]  /*5400*/  FFMA.FTZ R22, R170, R19, R23 ;  /* 0x00000013aa167223 */ /* 0x000fe20000010017 */
[----:B------:R-:W-:Y:S01]  /*5410*/  HADD2.F32 R26, -RZ, R198.H0_H0 ;  /* 0x200000c6ff1a7230 */ /* 0x000fe20000004100 */
[----:B------:R1:W-:Y:S01]  /*5420*/  STG.E.128 desc[UR6][R136.64], R32 ;  /* 0x0000002088007986 */ /* 0x0003e2000c101d06 */
[----:B------:R-:W-:-:S02]  /*5430*/  HADD2.F32 R27, -RZ, R91.H0_H0 ;  /* 0x2000005bff1b7230 */ /* 0x000fc40000004100 */
[----:B------:R-:W-:Y:S02]  /*5440*/  HADD2.F32 R143, -RZ, R95.H0_H0 ;  /* 0x2000005fff8f7230 */ /* 0x000fe40000004100 */
[C---:B------:R-:W-:Y:S01]  /*5450*/  FFMA.FTZ R19, R169.reuse, R24, R26 ;  /* 0x00000018a9137223 */ /* 0x040fe2000001001a */
[----:B------:R-:W-:Y:S02]  /*5460*/  HADD2.F32 R26, -RZ, R90.H0_H0 ;  /* 0x2000005aff1a7230 */ /* 0x000fe40000004100 */
[----:B0-----:R-:W-:Y:S02]  /*5470*/  HADD2.F32 R28, -RZ, R91.H1_H1 ;  /* 0x3000005bff1c7230 */ /* 0x001fe40000004100 */
[----:B------:R-:W-:Y:S02]  /*5480*/  HADD2.F32 R31, -RZ, R89.H0_H0 ;  /* 0x20000059ff1f7230 */ /* 0x000fe40000004100 */
[----:B------:R-:W-:Y:S02]  /*5490*/  HADD2.F32 R30, -RZ, R46.H0_H0 ;  /* 0x2000002eff1e7230 */ /* 0x000fe40000004100 */
[----:B------:R-:W-:Y:S01]  /*54a0*/  FFMA.FTZ R23, R169, R28, R25 ;  /* 0x0000001ca9177223 */ /* 0x000fe20000010019 */
[----:B------:R-:W-:-:S02]  /*54b0*/  HADD2.F32 R29, -RZ, R66.H0_H0 ;  /* 0x20000042ff1d7230 */ /* 0x000fc40000004100 */
[----:B------:R-:W-:Y:S02]  /*54c0*/  HADD2.F32 R145, -RZ, R64.H0_H0 ;  /* 0x20000040ff917230 */ /* 0x000fe40000004100 */
[C---:B------:R-:W-:Y:S01]  /*54d0*/  FFMA.FTZ R28, R168.reuse, R31, R30 ;  /* 0x0000001fa81c7223 */ /* 0x040fe2000001001e */
[----:B------:R-:W-:Y:S02]  /*54e0*/  HADD2.F32 R30, -RZ, R200.H0_H0 ;  /* 0x200000c8ff1e7230 */ /* 0x000fe40000004100 */
[----:B------:R-:W-:Y:S01]  /*54f0*/  FFMA.FTZ R24, R168, R27, R29 ;  /* 0x0000001ba8187223 */ /* 0x000fe2000001001d */
[----:B------:R-:W-:Y:S02]  /*5500*/  HADD2.F32 R144, -RZ, R94.H0_H0 ;  /* 0x2000005eff907230 */ /* 0x000fe40000004100 */
[----:B------:R-:W-:Y:S01]  /*5510*/  FFMA.FTZ R16, R172, R143, R145 ;  /* 0x0000008fac107223 */ /* 0x000fe20000010091 */
[----:B------:R-:W-:Y:S02]  /*5520*/  HADD2.F32 R174, -RZ, R196.H0_H0 ;  /* 0x200000c4ffae7230 */ /* 0x000fe40000004100 */
[----:B------:R-:W-:Y:S01]  /*5530*/  FFMA.FTZ R25, R167, R26, R30 ;  /* 0x0000001aa7197223 */ /* 0x000fe2000001001e */
[----:B------:R-:W-:-:S02]  /*5540*/  HADD2.F32 R27, -RZ, R90.H1_H1 ;  /* 0x3000005aff1b7230 */ /* 0x000fc40000004100 */
[----:B------:R-:W-:Y:S02]  /*5550*/  HADD2.F32 R31, -RZ, R67.H0_H0 ;  /* 0x20000043ff1f7230 */ /* 0x000fe40000004100 */
[----:B------:R-:W-:Y:S01]  /*5560*/  FFMA.FTZ R17, R171, R144, R174 ;  /* 0x00000090ab117223 */ /* 0x000fe200000100ae */
[----:B-1----:R-:W-:Y:S02]  /*5570*/  HADD2.F32 R33, -RZ, R88.H1_H1 ;  /* 0x30000058ff217230 */ /* 0x002fe40000004100 */
[----:B------:R-:W-:Y:S02]  /*5580*/  HADD2.F32 R34, -RZ, R47.H0_H0 ;  /* 0x2000002fff227230 */ /* 0x000fe40000004100 */
[----:B------:R-:W-:Y:S01]  /*5590*/  FFMA.FTZ R26, R166, R27, R31 ;  /* 0x0000001ba61a7223 */ /* 0x000fe2000001001f */
[----:B------:R-:W-:Y:S01]  /*55a0*/  HADD2.F32 R173, -RZ, R93.H0_H0 ;  /* 0x2000005dffad7230 */ /* 0x000fe20000004100 */
[----:B------:R0:W-:Y:S01]  /*55b0*/  STG.E.128 desc[UR6][R116.64], R16 ;  /* 0x0000001074007986 */ /* 0x0001e2000c101d06 */
[----:B------:R-:W-:-:S02]  /*55c0*/  HADD2.F32 R142, -RZ, R44.H0_H0 ;  /* 0x2000002cff8e7230 */ /* 0x000fc40000004100 */
[----:B------:R-:W-:Y:S01]  /*55d0*/  FFMA.FTZ R30, R166, R33, R34 ;  /* 0x00000021a61e7223 */ /* 0x000fe20000010022 */
[----:B------:R-:W-:Y:S02]  /*55e0*/  HADD2.F32 R32, -RZ, R88.H0_H0 ;  /* 0x20000058ff207230 */ /* 0x000fe40000004100 */
[----:B------:R-:W-:Y:S02]  /*55f0*/  HADD2.F32 R29, -RZ, R200.H1_H1 ;  /* 0x300000c8ff1d7230 */ /* 0x000fe40000004100 */
[----:B------:R-:W-:Y:S01]  /*5600*/  FFMA.FTZ R20, R172, R173, R142 ;  /* 0x000000adac147223 */ /* 0x000fe2000001008e */
[----:B------:R-:W-:Y:S02]  /*5610*/  HADD2.F32 R35, -RZ, R89.H1_H1 ;  /* 0x30000059ff237230 */ /* 0x000fe40000004100 */
[--C-:B------:R-:W-:Y:S02]  /*5620*/  HADD2.F32 R129, -RZ, R202.reuse.H0_H0 ;  /* 0x200000caff817230 */ /* 0x100fe40000004100 */
[----:B------:R-:W-:Y:S01]  /*5630*/  FFMA.FTZ R29, R167, R32, R29 ;  /* 0x00000020a71d7223 */ /* 0x000fe2000001001d */
[----:B------:R-:W-:Y:S01]  /*5640*/  HADD2.F32 R31, -RZ, R87.H1_H1 ;  /* 0x30000057ff1f7230 */ /* 0x000fe20000004100 */
[----:B------:R1:W-:Y:S01]  /*5650*/  STG.E.128 desc[UR6][R122.64], R20 ;  /* 0x000000147a007986 */ /* 0x0003e2000c101d06 */
[----:B------:R-:W-:-:S02]  /*5660*/  HADD2.F32 R33, -RZ, R202.H1_H1 ;  /* 0x300000caff217230 */ /* 0x000fc40000004100 */
[C---:B------:R-:W-:Y:S01]  /*5670*/  FFMA.FTZ R27, R164.reuse, R35, R129 ;  /* 0x00000023a41b7223 */ /* 0x040fe20000010081 */
[----:B------:R-:W-:Y:S02]  /*5680*/  HADD2.F32 R32, -RZ, R87.H0_H0 ;  /* 0x20000057ff207230 */ /* 0x000fe40000004100 */
[----:B------:R-:W-:Y:S02]  /*5690*/  HADD2.F32 R34, -RZ, R68.H0_H0 ;  /* 0x20000044ff227230 */ /* 0x000fe40000004100 */
[----:B------:R-:W-:Y:S01]  /*56a0*/  FFMA.FTZ R31, R164, R31, R33 ;  /* 0x0000001fa41f7223 */ /* 0x000fe20000010021 */
[----:B------:R-:W-:Y:S01]  /*56b0*/  HADD2.F32 R35, -RZ, R126.H0_H0 ;  /* 0x2000007eff237230 */ /* 0x000fe20000004100 */
[----:B------:R2:W-:Y:S01]  /*56c0*/  STG.E.128 desc[UR6][R118.64], R24 ;  /* 0x0000001876007986 */ /* 0x0005e2000c101d06 */
[----:B------:R-:W-:Y:S02]  /*56d0*/  HADD2.F32 R129, -RZ, R204.H0_H0 ;  /* 0x200000ccff817230 */ /* 0x000fe40000004100 */
[----:B------:R-:W-:Y:S01]  /*56e0*/  FFMA.FTZ R32, R161, R32, R34 ;  /* 0x00000020a1207223 */ /* 0x000fe20000010022 */
[----:B------:R-:W-:Y:S01]  /*56f0*/  HADD2.F32 R131, -RZ, R115.H1_H1 ;  /* 0x30000073ff837230 */ /* 0x000fe20000004100 */
[----:B------:R3:W-:Y:S01]  /*5700*/  STG.E.128 desc[UR6][R124.64], R28 ;  /* 0x0000001c7c007986 */ /* 0x0007e2000c101d06 */
[----:B------:R-:W-:-:S02]  /*5710*/  HADD2.F32 R133, -RZ, R69.H0_H0 ;  /* 0x20000045ff857230 */ /* 0x000fc40000004100 */
[----:B------:R-:W-:Y:S01]  /*5720*/  FFMA.FTZ R33, R160, R35, R129 ;  /* 0x00000023a0217223 */ /* 0x000fe20000010081 */
[----:B------:R-:W-:Y:S02]  /*5730*/  HADD2.F32 R128, -RZ, R126.H1_H1 ;  /* 0x3000007eff807230 */ /* 0x000fe40000004100 */
[----:B------:R-:W-:Y:S02]  /*5740*/  HADD2.F32 R130, -RZ, R206.H0_H0 ;  /* 0x200000ceff827230 */ /* 0x000fe40000004100 */
[----:B------:R-:W-:Y:S01]  /*5750*/  FFMA.FTZ R34, R158, R131, R133 ;  /* 0x000000839e227223 */ /* 0x000fe20000010085 */
[----:B0-----:R-:W-:Y:S02]  /*5760*/  HADD2.F32 R116, -RZ, R138.H1_H1 ;  /* 0x3000008aff747230 */ /* 0x001fe40000004100 */
[----:B-1----:R-:W-:Y:S02]  /*5770*/  HADD2.F32 R20, -RZ, R206.H1_H1 ;  /* 0x300000ceff147230 */ /* 0x002fe40000004100 */
[----:B------:R-:W-:Y:S01]  /*5780*/  FFMA.FTZ R35, R159, R128, R130 ;  /* 0x000000809f237223 */ /* 0x000fe20000010082 */
[----:B------:R-:W-:-:S02]  /*5790*/  HADD2.F32 R22, -RZ, R139.H0_H0 ;  /* 0x2000008bff167230 */ /* 0x000fc40000004100 */
[----:B------:R-:W-:Y:S02]  /*57a0*/  HADD2.F32 R21, -RZ, R140.H0_H0 ;  /* 0x2000008cff157230 */ /* 0x000fe40000004100 */
[----:B------:R-:W-:Y:S01]  /*57b0*/  FFMA.FTZ R19, R159, R116, R20 ;  /* 0x000000749f137223 */ /* 0x000fe20000010014 */
[----:B--2---:R-:W-:Y:S01]  /*57c0*/  HADD2.F32 R24, -RZ, R70.H0_H0 ;  /* 0x20000046ff187230 */ /* 0x004fe20000004100 */
[----:B------:R0:W-:Y:S01]  /*57d0*/  STG.E.128 desc[UR6][R120.64], R32 ;  /* 0x0000002078007986 */ /* 0x0001e2000c101d06 */
[----:B------:R-:W-:Y:S02]  /*57e0*/  HADD2.F32 R25, -RZ, R146.H0_H0 ;  /* 0x20000092ff197230 */ /* 0x000fe40000004100 */
[----:B------:R-:W-:Y:S02]  /*57f0*/  HADD2.F32 R26, -RZ, R208.H1_H1 ;  /* 0x300000d0ff1a7230 */ /* 0x000fe40000004100 */
[----:B------:R-:W-:Y:S01]  /*5800*/  FFMA.FTZ R20, R157, R22, R24 ;  /* 0x000000169d147223 */ /* 0x000fe20000010018 */
[----:B------:R-:W-:-:S02]  /*5810*/  HADD2.F32 R24, -RZ, R141.H0_H0 ;  /* 0x2000008dff187230 */ /* 0x000fc40000004100 */
[----:B------:R-:W-:Y:S02]  /*5820*/  HADD2.F32 R22, -RZ, R50.H0_H0 ;  /* 0x20000032ff167230 */ /* 0x000fe40000004100 */
[C---:B------:R-:W-:Y:S01]  /*5830*/  FFMA.FTZ R25, R156.reuse, R25, R26 ;  /* 0x000000199c197223 */ /* 0x040fe2000001001a */
[----:B------:R-:W-:Y:S02]  /*5840*/  HADD2.F32 R23, -RZ, R208.H0_H0 ;  /* 0x200000d0ff177230 */ /* 0x000fe40000004100 */
[----:B------:R-:W-:Y:S02]  /*5850*/  HADD2.F32 R27, -RZ, R51.H0_H0 ;  /* 0x20000033ff1b7230 */ /* 0x000fe40000004100 */
[----:B------:R-:W-:Y:S01]  /*5860*/  FFMA.FTZ R24, R157, R24, R22 ;  /* 0x000000189d187223 */ /* 0x000fe20000010016 */
[----:B---3--:R-:W-:Y:S02]  /*5870*/  HADD2.F32 R28, -RZ, R139.H1_H1 ;  /* 0x3000008bff1c7230 */ /* 0x008fe40000004100 */
[----:B------:R-:W-:Y:S01]  /*5880*/  FFMA.FTZ R21, R156, R21, R23 ;  /* 0x000000159c157223 */ /* 0x000fe20000010017 */
[----:B------:R-:W-:-:S02]  /*5890*/  HADD2.F32 R30, -RZ, R71.H0_H0 ;  /* 0x20000047ff1e7230 */ /* 0x000fc40000004100 */
[----:B------:R-:W-:Y:S02]  /*58a0*/  HADD2.F32 R23, -RZ, R140.H1_H1 ;  /* 0x3000008cff177230 */ /* 0x000fe40000004100 */
[----:B0-----:R-:W-:Y:S02]  /*58b0*/  HADD2.F32 R32, -RZ, R141.H1_H1 ;  /* 0x3000008dff207230 */ /* 0x001fe40000004100 */
[C---:B------:R-:W-:Y:S01]  /*58c0*/  FFMA.FTZ R22, R155.reuse, R28, R30 ;  /* 0x0000001c9b167223 */ /* 0x040fe2000001001e */
[----:B------:R-:W-:Y:S02]  /*58d0*/  HADD2.F32 R29, -RZ, R146.H1_H1 ;  /* 0x30000092ff1d7230 */ /* 0x000fe40000004100 */
[--C-:B------:R-:W-:Y:S02]  /*58e0*/  HADD2.F32 R28, -RZ, R210.reuse.H1_H1 ;  /* 0x300000d2ff1c7230 */ /* 0x100fe40000004100 */
[----:B------:R-:W-:Y:S01]  /*58f0*/  FFMA.FTZ R26, R155, R32, R27 ;  /* 0x000000209b1a7223 */ /* 0x000fe2000001001b */
[----:B------:R-:W-:-:S02]  /*5900*/  HADD2.F32 R27, -RZ, R210.H0_H0 ;  /* 0x200000d2ff1b7230 */ /* 0x000fc40000004100 */
[----:B------:R-:W-:Y:S02]  /*5910*/  HADD2.F32 R116, -RZ, R149.H0_H0 ;  /* 0x20000095ff747230 */ /* 0x000fe40000004100 */
[----:B------:R-:W-:Y:S02]  /*5920*/  HADD2.F32 R118, -RZ, R212.H0_H0 ;  /* 0x200000d4ff767230 */ /* 0x000fe40000004100 */
[C---:B------:R-:W-:Y:S01]  /*5930*/  FFMA.FTZ R23, R154.reuse, R23, R27 ;  /* 0x000000179a177223 */ /* 0x040fe2000001001b */
[----:B------:R-:W-:Y:S01]  /*5940*/  FFMA.FTZ R27, R154, R29, R28 ;  /* 0x0000001d9a1b7223 */ /* 0x000fe2000001001c */
[----:B------:R-:W-:Y:S02]  /*5950*/  HADD2.F32 R30, -RZ, R147.H0_H0 ;  /* 0x20000093ff1e7230 */ /* 0x000fe40000004100 */
[----:B------:R-:W-:Y:S01]  /*5960*/  FFMA.FTZ R29, R151, R116, R118 ;  /* 0x00000074971d7223 */ /* 0x000fe20000010076 */
[----:B------:R-:W-:Y:S01]  /*5970*/  HADD2.F32 R32, -RZ, R72.H0_H0 ;  /* 0x20000048ff207230 */ /* 0x000fe20000004100 */
[----:B------:R-:W0:Y:S01]  /*5980*/  LDC.64 R116, c[0x0][0x380] ;  /* 0x0000e000ff747b82 */ /* 0x000e220000000a00 */
[----:B------:R-:W-:-:S02]  /*5990*/  HADD2.F32 R34, -RZ, R152.H0_H0 ;  /* 0x20000098ff227230 */ /* 0x000fc40000004100 */
[----:B------:R-:W-:Y:S02]  /*59a0*/  HADD2.F32 R31, -RZ, R52.H0_H0 ;  /* 0x20000034ff1f7230 */ /* 0x000fe40000004100 */
[C---:B------:R-:W-:Y:S01]  /*59b0*/  FFMA.FTZ R28, R153.reuse, R30, R32 ;  /* 0x0000001e991c7223 */ /* 0x040fe20000010020 */
[----:B------:R-:W-:Y:S02]  /*59c0*/  HADD2.F32 R128, -RZ, R127.H0_H0 ;  /* 0x2000007fff807230 */ /* 0x000fe40000004100 */
[----:B------:R-:W-:Y:S02]  /*59d0*/  HADD2.F32 R130, -RZ, R48.H0_H0 ;  /* 0x20000030ff827230 */ /* 0x000fe40000004100 */
[----:B------:R-:W-:Y:S01]  /*59e0*/  FFMA.FTZ R32, R153, R34, R31 ;  /* 0x0000002299207223 */ /* 0x000fe2000001001f */
[----:B------:R-:W-:Y:S02]  /*59f0*/  HADD2.F32 R129, -RZ, R138.H0_H0 ;  /* 0x2000008aff817230 */ /* 0x000fe40000004100 */
[----:B------:R-:W-:-:S02]  /*5a00*/  HADD2.F32 R131, -RZ, R204.H1_H1 ;  /* 0x300000ccff837230 */ /* 0x000fc40000004100 */
[----:B------:R-:W-:Y:S01]  /*5a10*/  FFMA.FTZ R16, R161, R128, R130 ;  /* 0x00000080a1107223 */ /* 0x000fe20000010082 */
[----:B------:R-:W-:Y:S02]  /*5a20*/  HADD2.F32 R133, -RZ, R127.H1_H1 ;  /* 0x3000007fff857230 */ /* 0x000fe40000004100 */
[----:B------:R-:W-:Y:S02]  /*5a30*/  HADD2.F32 R135, -RZ, R49.H0_H0 ;  /* 0x20000031ff877230 */ /* 0x000fe40000004100 */
[----:B------:R-:W-:Y:S01]  /*5a40*/  FFMA.FTZ R17, R160, R129, R131 ;  /* 0x00000081a0117223 */ /* 0x000fe20000010083 */
[----:B------:R-:W-:Y:S02]  /*5a50*/  HADD2.F32 R30, -RZ, R162.H0_H0 ;  /* 0x200000a2ff1e7230 */ /* 0x000fe40000004100 */
[----:B------:R-:W-:Y:S02]  /*5a60*/  HADD2.F32 R34, -RZ, R212.H1_H1 ;  /* 0x300000d4ff227230 */ /* 0x000fe40000004100 */
[----:B------:R-:W-:Y:S01]  /*5a70*/  FFMA.FTZ R18, R158, R133, R135 ;  /* 0x000000859e127223 */ /* 0x000fe20000010087 */
[----:B------:R-:W-:-:S02]  /*5a80*/  HADD2.F32 R31, -RZ, R147.H1_H1 ;  /* 0x30000093ff1f7230 */ /* 0x000fc40000004100 */
[----:B------:R-:W-:Y:S02]  /*5a90*/  HADD2.F32 R35, -RZ, R73.H0_H0 ;  /* 0x20000049ff237230 */ /* 0x000fe40000004100 */
[----:B------:R-:W-:Y:S01]  /*5aa0*/  FFMA.FTZ R33, R151, R30, R34 ;  /* 0x0000001e97217223 */ /* 0x000fe20000010022 */
[----:B------:R-:W-:Y:S01]  /*5ab0*/  HADD2.F32 R121, -RZ, R149.H1_H1 ;  /* 0x30000095ff797230 */ /* 0x000fe20000004100 */
[----:B------:R1:W-:Y:S01]  /*5ac0*/  STG.E.128 desc[UR6][R78.64], R16 ;  /* 0x000000104e007986 */ /* 0x0003e2000c101d06 */
[----:B------:R-:W-:Y:S02]  /*5ad0*/  HADD2.F32 R123, -RZ, R214.H0_H0 ;  /* 0x200000d6ff7b7230 */ /* 0x000fe40000004100 */
[----:B------:R-:W-:Y:S01]  /*5ae0*/  FFMA.FTZ R30, R150, R31, R35 ;  /* 0x0000001f961e7223 */ /* 0x000fe20000010023 */
[----:B------:R-:W-:Y:S01]  /*5af0*/  HADD2.F32 R119, -RZ, R152.H1_H1 ;  /* 0x30000098ff777230 */ /* 0x000fe20000004100 */
[----:B------:R1:W-:Y:S01]  /*5b00*/  STG.E.128 desc[UR6][R74.64], R20 ;  /* 0x000000144a007986 */ /* 0x0003e2000c101d06 */
[----:B------:R-:W-:-:S02]  /*5b10*/  HADD2.F32 R118, -RZ, R53.H0_H0 ;  /* 0x20000035ff767230 */ /* 0x000fc40000004100 */
[----:B------:R-:W-:Y:S01]  /*5b20*/  FFMA.FTZ R31, R148, R121, R123 ;  /* 0x00000079941f7223 */ /* 0x000fe2000001007b */
[----:B------:R-:W-:Y:S01]  /*5b30*/  HADD2.F32 R125, -RZ, R162.H1_H1 ;  /* 0x300000a2ff7d7230 */ /* 0x000fe20000004100 */
[----:B------:R1:W-:Y:S01]  /*5b40*/  STG.E.128 desc[UR6][R80.64], R24 ;  /* 0x0000001850007986 */ /* 0x0003e2000c101d06 */
[----:B------:R-:W-:Y:S02]  /*5b50*/  HADD2.F32 R120, -RZ, R214.H1_H1 ;  /* 0x300000d6ff787230 */ /* 0x000fe40000004100 */
[----:B------:R-:W-:Y:S01]  /*5b60*/  FFMA.FTZ R34, R150, R119, R118 ;  /* 0x0000007796227223 */ /* 0x000fe20000010076 */
[----:B0-----:R-:W-:Y:S01]  /*5b70*/  IADD3 R86, PT, PT, R86, R116, RZ ;  /* 0x0000007456567210 */ /* 0x001fe20007ffe0ff */
[----:B------:R1:W-:Y:S01]  /*5b80*/  STG.E.128 desc[UR6][R76.64], R28 ;  /* 0x0000001c4c007986 */ /* 0x0003e2000c101d06 */
[----:B------:R-:W-:Y:S02]  /*5b90*/  FFMA.FTZ R35, R148, R125, R120 ;  /* 0x0000007d94237223 */ /* 0x000fe40000010078 */
[----:B------:R-:W-:-:S03]  /*5ba0*/  ISETP.GE.AND P2, PT, R86, R117, PT ;  /* 0x000000755600720c */ /* 0x000fc60003f46270 */
[----:B------:R1:W-:Y:S10]  /*5bb0*/  STG.E.128 desc[UR6][R82.64], R32 ;  /* 0x0000002052007986 */ /* 0x0003f4000c101d06 */
[----:B------:R-:W-:Y:S05]  /*5bc0*/  @!P2 BRA `(.L_x_17695) ;  /* 0xffffffbc0054a947 */ /* 0x000fea000383ffff */
[----:B------:R-:W-:Y:S05]  /*5bd0*/  EXIT ;  /* 0x000000000000794d */ /* 0x000fea0003800000 */
.L_x_17696:
        /* <DEDUP_REMOVED lines=10> */
.L_x_22365:


//--------------------- .text._ZN10layer_norm31ln_parallel_residual_fwd_kernelINS_13Kernel_traitsI6__halfffffjLj5120ELj1ELj1ELj4ELj16ENS_18Kernel_traits_baseILj5120ES2_ffffjLj128EEEEELb0ELb1ELb0EEEvNS_9FwdParamsE --------------------------
	.section	.text._ZN10layer_norm31ln_parallel_residual_fwd_kernelINS_13Kernel_traitsI6__halfffffjLj5120ELj1ELj1ELj4ELj16ENS_18Kernel_traits_baseILj5120ES2_ffffjLj128EEEEELb0ELb1ELb0EEEvNS_9FwdParamsE,"ax",@progbits
	.align	128
        .global         _ZN10layer_norm31ln_parallel_residual_fwd_kernelINS_13Kernel_traitsI6__halfffffjLj5120ELj1ELj1ELj4ELj16ENS_18Kernel_traits_baseILj5120ES2_ffffjLj128EEEEELb0ELb1ELb0EEEvNS_9FwdParamsE
        .type           _ZN10layer_norm31ln_parallel_residual_fwd_kernelINS_13Kernel_traitsI6__halfffffjLj5120ELj1ELj1ELj4ELj16ENS_18Kernel_traits_baseILj5120ES2_ffffjLj128EEEEELb0ELb1ELb0EEEvNS_9FwdParamsE,@function
        .size           _ZN10layer_norm31ln_parallel_residual_fwd_kernelINS_13Kernel_traitsI6__halfffffjLj5120ELj1ELj1ELj4ELj16ENS_18Kernel_traits_baseILj5120ES2_ffffjLj128EEEEELb0ELb1ELb0EEEvNS_9FwdParamsE,(.L_x_22366 - _ZN10layer_norm31ln_parallel_residual_fwd_kernelINS_13Kernel_traitsI6__halfffffjLj5120ELj1ELj1ELj4ELj16ENS_18Kernel_traits_baseILj5120ES2_ffffjLj128EEEEELb0ELb1ELb0EEEvNS_9FwdParamsE)
        .other          _ZN10layer_norm31ln_parallel_residual_fwd_kernelINS_13Kernel_traitsI6__halfffffjLj5120ELj1ELj1ELj4ELj16ENS_18Kernel_traits_baseILj5120ES2_ffffjLj128EEEEELb0ELb1ELb0EEEvNS_9FwdParamsE,@"STO_CUDA_ENTRY STV_DEFAULT"
_ZN10layer_norm31ln_parallel_residual_fwd_kernelINS_13Kernel_traitsI6__halfffffjLj5120ELj1ELj1ELj4ELj16ENS_18Kernel_traits_baseILj5120ES2_ffffjLj128EEEEELb0ELb1ELb0EEEvNS_9FwdParamsE:
.text._ZN10layer_norm31ln_parallel_residual_fwd_kernelINS_13Kernel_traitsI6__halfffffjLj5120ELj1ELj1ELj4ELj16ENS_18Kernel_traits_baseILj5120ES2_ffffjLj128EEEEELb0ELb1ELb0EEEvNS_9FwdParamsE:
        /* <DEDUP_REMOVED lines=21> */
[C---:B------:R-:W-:Y:S02]  /*0150*/  ISETP.GE.U32.AND P5, PT, R84.reuse, 0x200, PT ;  /* 0x000002005400780c */ /* 0x040fe40003fa6070 */
[----:B------:R-:W-:Y:S02]  /*0160*/  ISETP.GE.U32.AND P4, PT, R84, 0x280, PT ;  /* 0x000002805400780c */ /* 0x000fe40003f86070 */
[----:B------:R-:W-:-:S02]  /*0170*/  MOV R71, R2 ;  /* 0x0000000200477202 */ /* 0x000fc40000000f00 */
[----:B------:R-:W-:Y:S01]  /*0180*/  ISETP.GE.U32.AND P3, PT, R84, 0x300, PT ;  /* 0x000003005400780c */ /* 0x000fe20003f66070 */
[----:B------:R-:W0:Y:S04]  /*0190*/  @P1 LDC.64 R42, c[0x0][0x3d0] ;  /* 0x0000f400ff2a1b82 */ /* 0x000e280000000a00 */
[----:B------:R-:W-:-:S04]  /*01a0*/  @P0 LOP3.LUT R71, R2, 0x80, RZ, 0xfc, !PT ;  /* 0x0000008002470812 */ /* 0x000fc800078efcff */
[----:B------:R-:W1:Y:S08]  /*01b0*/  @P1 LDC.64 R44, c[0x0][0x438] ;  /* 0x00010e00ff2c1b82 */ /* 0x000e700000000a00 */
[----:B------:R-:W2:Y:S08]  /*01c0*/  @P6 LDC.64 R46, c[0x0][0x3d0] ;  /* 0x0000f400ff2e6b82 */ /* 0x000eb00000000a00 */
[----:B------:R-:W3:Y:S01]  /*01d0*/  @P6 LDC.64 R48, c[0x0][0x438] ;  /* 0x00010e00ff306b82 */ /* 0x000ee20000000a00 */
[----:B0-----:R-:W-:Y:S01]  /*01e0*/  @P1 IMAD.WIDE.U32 R42, R71, 0x8, R42 ;  /* 0x00000008472a1825 */ /* 0x001fe200078e002a */
[----:B------:R-:W-:-:S04]  /*01f0*/  ISETP.GE.U32.AND P2, PT, R84, 0x380, PT ;  /* 0x000003805400780c */ /* 0x000fc80003f46070 */
[----:B------:R-:W5:Y:S02]  /*0200*/  @P1 LDG.E.64 R10, desc[UR6][R42.64] ;  /* 0x000000062a0a1981 */ /* 0x000f64000c1e1b00 */
[----:B------:R-:W0:Y:S01]  /*0210*/  @P5 LDC.64 R50, c[0x0][0x3d0] ;  /* 0x0000f400ff325b82 */ /* 0x000e220000000a00 */
[C---:B-1----:R-:W-:Y:S01]  /*0220*/  @P1 IMAD.WIDE.U32 R44, R71.reuse, 0x8, R44 ;  /* 0x00000008472c1825 */ /* 0x042fe200078e002c */
[----:B------:R-:W-:-:S04]  /*0230*/  @P1 IADD3 R71, PT, PT, R71, 0x80, RZ ;  /* 0x0000008047471810 */ /* 0x000fc80007ffe0ff */
[----:B------:R-:W5:Y:S02]  /*0240*/  @P1 LD.E.64 R18, desc[UR6][R44.64] ;  /* 0x000000062c121980 */ /* 0x000f64000c101b00 */
[----:B------:R-:W1:Y:S01]  /*0250*/  @P5 LDC.64 R52, c[0x0][0x438] ;  /* 0x00010e00ff345b82 */ /* 0x000e620000000a00 */
[----:B------:R-:W-:Y:S01]  /*0260*/  ISETP.GE.U32.AND P1, PT, R84, 0x400, PT ;  /* 0x000004005400780c */ /* 0x000fe20003f26070 */
[----:B--2---:R-:W-:-:S05]  /*0270*/  @P6 IMAD.WIDE.U32 R46, R71, 0x8, R46 ;  /* 0x00000008472e6825 */ /* 0x004fca00078e002e */
[----:B------:R2:W5:Y:S01]  /*0280*/  @P6 LDG.E.64 R12, desc[UR6][R46.64] ;  /* 0x000000062e0c6981 */ /* 0x000562000c1e1b00 */
[----:B------:R-:W4:Y:S01]  /*0290*/  @P4 LDC.64 R54, c[0x0][0x3d0] ;  /* 0x0000f400ff364b82 */ /* 0x000f220000000a00 */
[----:B---3--:R-:W-:-:S07]  /*02a0*/  @P6 IMAD.WIDE.U32 R48, R71, 0x8, R48 ;  /* 0x0000000847306825 */ /* 0x008fce00078e0030 */
[----:B------:R-:W3:Y:S01]  /*02b0*/  @P4 LDC.64 R56, c[0x0][0x438] ;  /* 0x00010e00ff384b82 */ /* 0x000ee20000000a00 */
[----:B------:R3:W5:Y:S01]  /*02c0*/  @P6 LD.E.64 R20, desc[UR6][R48.64] ;  /* 0x0000000630146980 */ /* 0x000762000c101b00 */
[----:B------:R-:W-:-:S06]  /*02d0*/  @P6 IADD3 R71, PT, PT, R71, 0x80, RZ ;  /* 0x0000008047476810 */ /* 0x000fcc0007ffe0ff */
[----:B------:R-:W3:Y:S01]  /*02e0*/  @P3 LDC.64 R58, c[0x0][0x3d0] ;  /* 0x0000f400ff3a3b82 */ /* 0x000ee20000000a00 */
[----:B------:R-:W-:-:S07]  /*02f0*/  ISETP.GE.U32.AND P6, PT, R84, 0x480, PT ;  /* 0x000004805400780c */ /* 0x000fce0003fc6070 */
[----:B------:R-:W3:Y:S01]  /*0300*/  @P3 LDC.64 R60, c[0x0][0x438] ;  /* 0x00010e00ff3c3b82 */ /* 0x000ee20000000a00 */
[----:B0-----:R-:W-:-:S07]  /*0310*/  @P5 IMAD.WIDE.U32 R50, R71, 0x8, R50 ;  /* 0x0000000847325825 */ /* 0x001fce00078e0032 */
[----:B------:R-:W0:Y:S01]  /*0320*/  @P2 LDC.64 R62, c[0x0][0x3d0] ;  /* 0x0000f400ff3e2b82 */ /* 0x000e220000000a00 */
[----:B-1----:R-:W-:-:S07]  /*0330*/  @P5 IMAD.WIDE.U32 R52, R71, 0x8, R52 ;  /* 0x0000000847345825 */ /* 0x002fce00078e0034 */
[----:B------:R-:W1:Y:S01]  /*0340*/  @P2 LDC.64 R64, c[0x0][0x438] ;  /* 0x00010e00ff402b82 */ /* 0x000e620000000a00 */
[----:B------:R-:W-:Y:S01]  /*0350*/  @P5 IADD3 R71, PT, PT, R71, 0x80, RZ ;  /* 0x0000008047475810 */ /* 0x000fe20007ffe0ff */
[----:B------:R0:W5:Y:S06]  /*0360*/  @P5 LDG.E.64 R4, desc[UR6][R50.64] ;  /* 0x0000000632045981 */ /* 0x00016c000c1e1b00 */
[----:B------:R-:W1:Y:S01]  /*0370*/  @P1 LDC.64 R66, c[0x0][0x3d0] ;  /* 0x0000f400ff421b82 */ /* 0x000e620000000a00 */
[C---:B----4-:R-:W-:Y:S01]  /*0380*/  @P4 IMAD.WIDE.U32 R54, R71.reuse, 0x8, R54 ;  /* 0x0000000847364825 */ /* 0x050fe200078e0036 */
[----:B------:R4:W5:Y:S06]  /*0390*/  @P5 LD.E.64 R24, desc[UR6][R52.64] ;  /* 0x0000000634185980 */ /* 0x00096c000c101b00 */
[----:B--2---:R-:W2:Y:S01]  /*03a0*/  @P1 LDC.64 R46, c[0x0][0x438] ;  /* 0x00010e00ff2e1b82 */ /* 0x004ea20000000a00 */
[C---:B---3--:R-:W-:Y:S01]  /*03b0*/  @P4 IMAD.WIDE.U32 R56, R71.reuse, 0x8, R56 ;  /* 0x0000000847384825 */ /* 0x048fe200078e0038 */
[----:B------:R-:W-:Y:S01]  /*03c0*/  @P4 IADD3 R71, PT, PT, R71, 0x80, RZ ;  /* 0x0000008047474810 */ /* 0x000fe20007ffe0ff */
[----:B------:R4:W5:Y:S05]  /*03d0*/  @P4 LDG.E.64 R14, desc[UR6][R54.64] ;  /* 0x00000006360e4981 */ /* 0x00096a000c1e1b00 */
[----:B------:R-:W3:Y:S01]  /*03e0*/  @P0 LDC.64 R42, c[0x0][0x3d0] ;  /* 0x0000f400ff2a0b82 */ /* 0x000ee20000000a00 */
[C---:B------:R-:W-:Y:S01]  /*03f0*/  @P3 IMAD.WIDE.U32 R58, R71.reuse, 0x8, R58 ;  /* 0x00000008473a3825 */ /* 0x040fe200078e003a */
[----:B------:R4:W5:Y:S06]  /*0400*/  @P4 LD.E.64 R26, desc[UR6][R56.64] ;  /* 0x00000006381a4980 */ /* 0x00096c000c101b00 */
[----:B------:R-:W4:Y:S01]  /*0410*/  @P0 LDC.64 R44, c[0x0][0x438] ;  /* 0x00010e00ff2c0b82 */ /* 0x000f220000000a00 */
[----:B------:R-:W-:-:S07]  /*0420*/  @P3 IMAD.WIDE.U32 R60, R71, 0x8, R60 ;  /* 0x00000008473c3825 */ /* 0x000fce00078e003c */
[----:B------:R-:W4:Y:S01]  /*0430*/  @P6 LDC.64 R48, c[0x0][0x3d0] ;  /* 0x0000f400ff306b82 */ /* 0x000f220000000a00 */
[----:B------:R-:W-:Y:S01]  /*0440*/  @P3 IADD3 R71, PT, PT, R71, 0x80, RZ ;  /* 0x0000008047473810 */ /* 0x000fe20007ffe0ff */
[----:B------:R1:W5:Y:S06]  /*0450*/  @P3 LDG.E.64 R16, desc[UR6][R58.64] ;  /* 0x000000063a103981 */ /* 0x00036c000c1e1b00 */
[----:B------:R-:W4:Y:S01]  /*0460*/  @P6 LDC.64 R68, c[0x0][0x438] ;  /* 0x00010e00ff446b82 */ /* 0x000f220000000a00 */
[C---:B0-----:R-:W-:Y:S01]  /*0470*/  @P2 IMAD.WIDE.U32 R62, R71.reuse, 0x8, R62 ;  /* 0x00000008473e2825 */ /* 0x041fe200078e003e */
[----:B------:R0:W5:Y:S03]  /*0480*/  @P3 LD.E.64 R28, desc[UR6][R60.64] ;  /* 0x000000063c1c3980 */ /* 0x000166000c101b00 */
[C---:B-1----:R-:W-:Y:S01]  /*0490*/  @P2 IMAD.WIDE.U32 R64, R71.reuse, 0x8, R64 ;  /* 0x0000000847402825 */ /* 0x042fe200078e0040 */
[----:B------:R-:W-:Y:S01]  /*04a0*/  @P2 IADD3 R71, PT, PT, R71, 0x80, RZ ;  /* 0x0000008047472810 */ /* 0x000fe20007ffe0ff */
[----:B------:R0:W5:Y:S04]  /*04b0*/  @P2 LDG.E.64 R36, desc[UR6][R62.64] ;  /* 0x000000063e242981 */ /* 0x000168000c1e1b00 */
[C---:B------:R-:W-:Y:S01]  /*04c0*/  @P1 IMAD.WIDE.U32 R66, R71.reuse, 0x8, R66 ;  /* 0x0000000847421825 */ /* 0x040fe200078e0042 */
[----:B------:R0:W5:Y:S03]  /*04d0*/  @P2 LD.E.64 R30, desc[UR6][R64.64] ;  /* 0x00000006401e2980 */ /* 0x000166000c101b00 */
[C---:B--2---:R-:W-:Y:S01]  /*04e0*/  @P1 IMAD.WIDE.U32 R46, R71.reuse, 0x8, R46 ;  /* 0x00000008472e1825 */ /* 0x044fe200078e002e */
[----:B------:R-:W-:Y:S01]  /*04f0*/  @P1 IADD3 R71, PT, PT, R71, 0x80, RZ ;  /* 0x0000008047471810 */ /* 0x000fe20007ffe0ff */
[----:B------:R0:W5:Y:S02]  /*0500*/  @P1 LDG.E.64 R38, desc[UR6][R66.64] ;  /* 0x0000000642261981 */ /* 0x000164000c1e1b00 */
[----:B---3--:R-:W-:-:S02]  /*0510*/  @P0 IMAD.WIDE.U32 R42, R2, 0x8, R42 ;  /* 0x00000008022a0825 */ /* 0x008fc400078e002a */
[----:B------:R0:W5:Y:S02]  /*0520*/  @P1 LD.E.64 R32, desc[UR6][R46.64] ;  /* 0x000000062e201980 */ /* 0x000164000c101b00 */
[----:B----4-:R-:W-:Y:S02]  /*0530*/  @P0 IMAD.WIDE.U32 R2, R2, 0x8, R44 ;  /* 0x0000000802020825 */ /* 0x010fe400078e002c */
[----:B------:R0:W5:Y:S02]  /*0540*/  @P0 LDG.E.64 R8, desc[UR6][R42.64] ;  /* 0x000000062a080981 */ /* 0x000164000c1e1b00 */
[C---:B------:R-:W-:Y:S02]  /*0550*/  @P6 IMAD.WIDE.U32 R48, R71.reuse, 0x8, R48 ;  /* 0x0000000847306825 */ /* 0x040fe400078e0030 */
[----:B------:R0:W5:Y:S02]  /*0560*/  @P0 LD.E.64 R22, desc[UR6][R2.64] ;  /* 0x0000000602160980 */ /* 0x000164000c101b00 */
[----:B------:R-:W-:-:S02]  /*0570*/  @P6 IMAD.WIDE.U32 R68, R71, 0x8, R68 ;  /* 0x0000000847446825 */ /* 0x000fc400078e0044 */
[----:B------:R0:W5:Y:S04]  /*0580*/  @P6 LDG.E.64 R40, desc[UR6][R48.64] ;  /* 0x0000000630286981 */ /* 0x000168000c1e1b00 */
[----:B------:R0:W5:Y:S01]  /*0590*/  @P6 LD.E.64 R34, desc[UR6][R68.64] ;  /* 0x0000000644226980 */ /* 0x000162000c101b00 */
[----:B------:R-:W-:Y:S02]  /*05a0*/  ISETP.GE.U32.AND P1, PT, R84, 0x500, PT ;  /* 0x000005005400780c */ /* 0x000fe40003f26070 */
[----:B------:R-:W-:-:S11]  /*05b0*/  @P6 IADD3 R71, PT, PT, R71, 0x80, RZ ;  /* 0x0000008047476810 */ /* 0x000fd60007ffe0ff */
[----:B0-----:R-:W-:Y:S05]  /*05c0*/  @!P1 BRA `(.L_x_17699) ;  /* 0x00000004000c9947 */ /* 0x001fea0003800000 */
[----:B------:R-:W0:Y:S08]  /*05d0*/  LDC.64 R42, c[0x0][0x3d0] ;  /* 0x0000f400ff2a7b82 */ /* 0x000e300000000a00 */
[----:B------:R-:W1:Y:S01]  /*05e0*/  LDC.64 R2, c[0x0][0x438] ;  /* 0x00010e00ff027b82 */ /* 0x000e620000000a00 */
[----:B0-----:R-:W-:-:S06]  /*05f0*/  IMAD.WIDE.U32 R42, R71, 0x8, R42 ;  /* 0x00000008472a7825 */ /* 0x001fcc00078e002a */
[----:B------:R-:W5:Y:S01]  /*0600*/  LDG.E.64 R42, desc[UR6][R42.64] ;  /* 0x000000062a2a7981 */ /* 0x000f62000c1e1b00 */
[----:B-1----:R-:W-:-:S06]  /*0610*/  IMAD.WIDE.U32 R2, R71, 0x8, R2 ;  /* 0x0000000847027825 */ /* 0x002fcc00078e0002 */
[----:B------:R-:W5:Y:S01]  /*0620*/  LD.E.64 R2, desc[UR6][R2.64] ;  /* 0x0000000602027980 */ /* 0x000f62000c101b00 */
[----:B------:R-:W-:Y:S05]  /*0630*/  BRA `(.L_x_17699) ;  /* 0x0000000000f07947 */ /* 0x000fea0003800000 */
.L_x_17698:
[C---:B------:R-:W-:Y:S02]  /*0640*/  ISETP.GE.U32.AND P2, PT, R84.reuse, 0x100, PT ;  /* 0x000001005400780c */ /* 0x040fe40003f46070 */
[C---:B------:R-:W-:Y:S02]  /*0650*/  ISETP.GE.U32.AND P6, PT, R84.reuse, 0x180, PT ;  /* 0x000001805400780c */ /* 0x040fe40003fc6070 */
[C---:B------:R-:W-:Y:S02]  /*0660*/  ISETP.GE.U32.AND P5, PT, R84.reuse, 0x200, PT ;  /* 0x000002005400780c */ /* 0x040fe40003fa6070 */
[C---:B------:R-:W-:Y:S02]  /*0670*/  ISETP.GE.U32.AND P0, PT, R84.reuse, 0x80, PT ;  /* 0x000000805400780c */ /* 0x040fe40003f06070 */
[----:B------:R-:W-:Y:S02]  /*0680*/  ISETP.GE.U32.AND P1, PT, R84, 0x280, PT ;  /* 0x000002805400780c */ /* 0x000fe40003f26070 */
[----:B------:R-:W-:-:S02]  /*0690*/  MOV R61, R2 ;  /* 0x00000002003d7202 */ /* 0x000fc40000000f00 */
[C---:B------:R-:W-:Y:S01]  /*06a0*/  ISETP.GE.U32.AND P4, PT, R84.reuse, 0x300, PT ;  /* 0x000003005400780c */ /* 0x040fe20003f86070 */
[----:B------:R-:W0:Y:S01]  /*06b0*/  @P2 LDC.64 R44, c[0x0][0x3d0] ;  /* 0x0000f400ff2c2b82 */ /* 0x000e220000000a00 */
[----:B------:R-:W-:-:S05]  /*06c0*/  ISETP.GE.U32.AND P3, PT, R84, 0x380, PT ;  /* 0x000003805400780c */ /* 0x000fca0003f66070 */
[----:B------:R-:W-:Y:S02]  /*06d0*/  @P0 LOP3.LUT R61, R2, 0x80, RZ, 0xfc, !PT ;  /* 0x00000080023d0812 */ /* 0x000fe400078efcff */
[----:B------:R-:W1:Y:S08]  /*06e0*/  @P6 LDC.64 R46, c[0x0][0x3d0] ;  /* 0x0000f400ff2e6b82 */ /* 0x000e700000000a00 */
[----:B------:R-:W2:Y:S01]  /*06f0*/  @P5 LDC.64 R48, c[0x0][0x3d0] ;  /* 0x0000f400ff305b82 */ /* 0x000ea20000000a00 */
[----:B------:R-:W-:Y:S01]  /*0700*/  @P2 CS2R R18, SRZ ;  /* 0x0000000000122805 */ /* 0x000fe2000001ff00 */
[C---:B0-----:R-:W-:Y:S01]  /*0710*/  @P2 IMAD.WIDE.U32 R44, R61.reuse, 0x8, R44 ;  /* 0x000000083d2c2825 */ /* 0x041fe200078e002c */
[----:B------:R-:W-:-:S05]  /*0720*/  @P2 IADD3 R61, PT, PT, R61, 0x80, RZ ;  /* 0x000000803d3d2810 */ /* 0x000fca0007ffe0ff */
[----:B------:R-:W0:Y:S01]  /*0730*/  @P1 LDC.64 R50, c[0x0][0x3d0] ;  /* 0x0000f400ff321b82 */ /* 0x000e220000000a00 */
[----:B------:R3:W5:Y:S01]  /*0740*/  @P2 LDG.E.64 R10, desc[UR6][R44.64] ;  /* 0x000000062c0a2981 */ /* 0x000762000c1e1b00 */
[----:B------:R-:W-:Y:S01]  /*0750*/  ISETP.GE.U32.AND P2, PT, R84, 0x400, PT ;  /* 0x000004005400780c */ /* 0x000fe20003f46070 */
[C---:B-1----:R-:W-:Y:S01]  /*0760*/  @P6 IMAD.WIDE.U32 R46, R61.reuse, 0x8, R46 ;  /* 0x000000083d2e6825 */ /* 0x042fe200078e002e */
[----:B------:R-:W-:-:S04]  /*0770*/  @P6 IADD3 R61, PT, PT, R61, 0x80, RZ ;  /* 0x000000803d3d6810 */ /* 0x000fc80007ffe0ff */
[----:B------:R-:W1:Y:S01]  /*0780*/  @P4 LDC.64 R52, c[0x0][0x3d0] ;  /* 0x0000f400ff344b82 */ /* 0x000e620000000a00 */
[----:B------:R-:W-:Y:S01]  /*0790*/  @P6 CS2R R20, SRZ ;  /* 0x0000000000146805 */ /* 0x000fe2000001ff00 */
[----:B------:R-:W5:Y:S01]  /*07a0*/  @P6 LDG.E.64 R12, desc[UR6][R46.64] ;  /* 0x000000062e0c6981 */ /* 0x000f62000c1e1b00 */
[----:B------:R-:W-:Y:S01]  /*07b0*/  ISETP.GE.U32.AND P6, PT, R84, 0x480, PT ;  /* 0x000004805400780c */ /* 0x000fe20003fc6070 */
[----:B--2---:R-:W-:-:S04]  /*07c0*/  @P5 IMAD.WIDE.U32 R48, R61, 0x8, R48 ;  /* 0x000000083d305825 */ /* 0x004fc800078e0030 */
[----:B------:R-:W2:Y:S01]  /*07d0*/  @P3 LDC.64 R54, c[0x0][0x3d0] ;  /* 0x0000f400ff363b82 */ /* 0x000ea20000000a00 */
[----:B------:R-:W-:Y:S02]  /*07e0*/  @P5 CS2R R24, SRZ ;  /* 0x0000000000185805 */ /* 0x000fe4000001ff00 */
[----:B------:R-:W-:Y:S01]  /*07f0*/  @P5 IADD3 R61, PT, PT, R61, 0x80, RZ ;  /* 0x000000803d3d5810 */ /* 0x000fe20007ffe0ff */
[----:B------:R4:W5:Y:S01]  /*0800*/  @P5 LDG.E.64 R4, desc[UR6][R48.64] ;  /* 0x0000000630045981 */ /* 0x000962000c1e1b00 */
[----:B------:R-:W-:-:S03]  /*0810*/  ISETP.GE.U32.AND P5, PT, R84, 0x500, PT ;  /* 0x000005005400780c */ /* 0x000fc60003fa6070 */
[----:B------:R-:W4:Y:S01]  /*0820*/  @P2 LDC.64 R56, c[0x0][0x3d0] ;  /* 0x0000f400ff382b82 */ /* 0x000f220000000a00 */
[C---:B0-----:R-:W-:Y:S01]  /*0830*/  @P1 IMAD.WIDE.U32 R50, R61.reuse, 0x8, R50 ;  /* 0x000000083d321825 */ /* 0x041fe200078e0032 */
[----:B------:R-:W-:-:S04]  /*0840*/  @P1 IADD3 R61, PT, PT, R61, 0x80, RZ ;  /* 0x000000803d3d1810 */ /* 0x000fc80007ffe0ff */
[----:B------:R0:W5:Y:S02]  /*0850*/  @P1 LDG.E.64 R14, desc[UR6][R50.64] ;  /* 0x00000006320e1981 */ /* 0x000164000c1e1b00 */
[----:B------:R-:W0:Y:S01]  /*0860*/  @P6 LDC.64 R58, c[0x0][0x3d0] ;  /* 0x0000f400ff3a6b82 */ /* 0x000e220000000a00 */
[C---:B-1----:R-:W-:Y:S01]  /*0870*/  @P4 IMAD.WIDE.U32 R52, R61.reuse, 0x8, R52 ;  /* 0x000000083d344825 */ /* 0x042fe200078e0034 */
[----:B------:R-:W-:-:S04]  /*0880*/  @P4 IADD3 R61, PT, PT, R61, 0x80, RZ ;  /* 0x000000803d3d4810 */ /* 0x000fc80007ffe0ff */
[----:B------:R1:W5:Y:S02]  /*0890*/  @P4 LDG.E.64 R16, desc[UR6][R52.64] ;  /* 0x0000000634104981 */ /* 0x000364000c1e1b00 */
[----:B---3--:R-:W3:Y:S01]  /*08a0*/  @P0 LDC.64 R44, c[0x0][0x3d0] ;  /* 0x0000f400ff2c0b82 */ /* 0x008ee20000000a00 */
[----:B--2---:R-:W-:-:S07]  /*08b0*/  @P3 IMAD.WIDE.U32 R54, R61, 0x8, R54 ;  /* 0x000000083d363825 */ /* 0x004fce00078e0036 */
[----:B----4-:R-:W2:Y:S01]  /*08c0*/  @P5 LDC.64 R48, c[0x0][0x3d0] ;  /* 0x0000f400ff305b82 */ /* 0x010ea20000000a00 */
[----:B------:R-:W-:Y:S01]  /*08d0*/  @P3 IADD3 R61, PT, PT, R61, 0x80, RZ ;  /* 0x000000803d3d3810 */ /* 0x000fe20007ffe0ff */
[----:B------:R1:W5:Y:S04]  /*08e0*/  @P3 LDG.E.64 R36, desc[UR6][R54.64] ;  /* 0x0000000636243981 */ /* 0x000368000c1e1b00 */
[C---:B------:R-:W-:Y:S01]  /*08f0*/  @P2 IMAD.WIDE.U32 R56, R61.reuse, 0x8, R56 ;  /* 0x000000083d382825 */ /* 0x040fe200078e0038 */
[----:B------:R-:W-:-:S04]  /*0900*/  @P2 IADD3 R61, PT, PT, R61, 0x80, RZ ;  /* 0x000000803d3d2810 */ /* 0x000fc80007ffe0ff */
[----:B------:R1:W5:Y:S01]  /*0910*/  @P2 LDG.E.64 R38, desc[UR6][R56.64] ;  /* 0x0000000638262981 */ /* 0x000362000c1e1b00 */
[C---:B0-----:R-:W-:Y:S01]  /*0920*/  @P6 IMAD.WIDE.U32 R58, R61.reuse, 0x8, R58 ;  /* 0x000000083d3a6825 */ /* 0x041fe200078e003a */
[----:B------:R-:W-:-:S03]  /*0930*/  @P6 IADD3 R61, PT, PT, R61, 0x80, RZ ;  /* 0x000000803d3d6810 */ /* 0x000fc60007ffe0ff */
[----:B---3--:R-:W-:Y:S01]  /*0940*/  @P0 IMAD.WIDE.U32 R46, R2, 0x8, R44 ;  /* 0x00000008022e0825 */ /* 0x008fe200078e002c */
[----:B------:R1:W5:Y:S04]  /*0950*/  @P6 LDG.E.64 R40, desc[UR6][R58.64] ;  /* 0x000000063a286981 */ /* 0x000368000c1e1b00 */
[----:B------:R1:W5:Y:S01]  /*0960*/  @P0 LDG.E.64 R8, desc[UR6][R46.64] ;  /* 0x000000062e080981 */ /* 0x000362000c1e1b00 */
[----:B--2---:R-:W-:-:S05]  /*0970*/  @P5 IMAD.WIDE.U32 R44, R61, 0x8, R48 ;  /* 0x000000083d2c5825 */ /* 0x004fca00078e0030 */
[----:B------:R1:W5:Y:S01]  /*0980*/  @P5 LDG.E.64 R42, desc[UR6][R44.64] ;  /* 0x000000062c2a5981 */ /* 0x000362000c1e1b00 */
[----:B------:R-:W-:Y:S02]  /*0990*/  @P0 CS2R R22, SRZ ;  /* 0x0000000000160805 */ /* 0x000fe4000001ff00 */
[----:B------:R-:W-:Y:S02]  /*09a0*/  @P1 CS2R R26, SRZ ;  /* 0x00000000001a1805 */ /* 0x000fe4000001ff00 */
[----:B------:R-:W-:Y:S02]  /*09b0*/  @P4 CS2R R28, SRZ ;  /* 0x00000000001c4805 */ /* 0x000fe4000001ff00 */
[----:B------:R-:W-:Y:S02]  /*09c0*/  @P3 CS2R R30, SRZ ;  /* 0x00000000001e3805 */ /* 0x000fe4000001ff00 */
[----:B------:R-:W-:Y:S02]  /*09d0*/  @P2 CS2R R32, SRZ ;  /* 0x0000000000202805 */ /* 0x000fe4000001ff00 */
[----:B------:R-:W-:-:S02]  /*09e0*/  @P6 CS2R R34, SRZ ;  /* 0x0000000000226805 */ /* 0x000fc4000001ff00 */
[----:B-1----:R-:W-:-:S07]  /*09f0*/  @P5 CS2R R2, SRZ ;  /* 0x0000000000025805 */ /* 0x002fce000001ff00 */
.L_x_17699:
[----:B------:R-:W-:Y:S05]  /*0a00*/  BSYNC.RECONVERGENT B0 ;  /* 0x0000000000007941 */ /* 0x000fea0003800200 */
.L_x_17697:
[----:B------:R-:W0:Y:S02]  /*0a10*/  LDCU UR4, c[0x0][0x384] ;  /* 0x00007080ff0477ac */ /* 0x000e240008000800 */
[----:B0-----:R-:W-:-:S13]  /*0a20*/  ISETP.GE.AND P1, PT, R83, UR4, PT ;  /* 0x0000000453007c0c */ /* 0x001fda000bf26270 */
[----:B------:R-:W-:Y:S05]  /*0a30*/  @P1 EXIT ;  /* 0x000000000000194d */ /* 0x000fea0003800000 */
[----:B-----5:R-:W-:Y:S01]  /*0a40*/  MOV R98, R4 ;  /* 0x0000000400627202 */ /* 0x020fe20000000f00 */
[----:B------:R-:W0:Y:S01]  /*0a50*/  LDCU.64 UR8, c[0x0][0x3a0] ;  /* 0x00007400ff0877ac */ /* 0x000e220008000a00 */
[----:B------:R-:W-:Y:S02]  /*0a60*/  SHF.R.U64 R99, R4, 0x10, R5 ;  /* 0x0000001004637819 */ /* 0x000fe40000001205 */
[----:B------:R-:W-:Y:S01]  /*0a70*/  MOV R100, R14 ;  /* 0x0000000e00647202 */ /* 0x000fe20000000f00 */
[----:B------:R-:W1:Y:S01]  /*0a80*/  LDCU.U8 UR4, c[0x0][0x410] ;  /* 0x00008200ff0477ac */ /* 0x000e620008000000 */
[----:B------:R-:W-:Y:S02]  /*0a90*/  MOV R4, R15 ;  /* 0x0000000f00047202 */ /* 0x000fe40000000f00 */
[----:B------:R-:W-:Y:S01]  /*0aa0*/  MOV R96, R12 ;  /* 0x0000000c00607202 */ /* 0x000fe20000000f00 */
[----:B------:R-:W2:Y:S01]  /*0ab0*/  LDCU UR10, c[0x0][0x388] ;  /* 0x00007100ff0a77ac */ /* 0x000ea20008000800 */
[----:B------:R-:W-:-:S02]  /*0ac0*/  SHF.R.U64 R97, R12, 0x10, R13 ;  /* 0x000000100c617819 */ /* 0x000fc4000000120d */
[----:B------:R-:W-:Y:S01]  /*0ad0*/  MOV R12, R5 ;  /* 0x00000005000c7202 */ /* 0x000fe20000000f00 */
[----:B------:R-:W3:Y:S01]  /*0ae0*/  LDCU.64 UR12, c[0x0][0x398] ;  /* 0x00007300ff0c77ac */ /* 0x000ee20008000a00 */
[----:B------:R-:W-:Y:S02]  /*0af0*/  SHF.R.U32.HI R50, RZ, 0x10, R5 ;  /* 0x00000010ff327819 */ /* 0x000fe40000011605 */
[----:B------:R-:W-:Y:S01]  /*0b00*/  PRMT R100, R100, 0x5410, R4 ;  /* 0x0000541064647816 */ /* 0x000fe20000000004 */
[----:B------:R-:W4:Y:S01]  /*0b10*/  LDCU.64 UR14, c[0x0][0x3a0] ;  /* 0x00007400ff0e77ac */ /* 0x000f220008000a00 */
[----:B------:R-:W-:Y:S02]  /*0b20*/  MOV R102, R16 ;  /* 0x0000001000667202 */ /* 0x000fe40000000f00 */
[----:B------:R-:W-:Y:S01]  /*0b30*/  MOV R5, R17 ;  /* 0x0000001100057202 */ /* 0x000fe20000000f00 */
[----:B------:R-:W-:Y:S01]  /*0b40*/  UPLOP3.LUT UP1, UPT, UPT, UPT, UPT, 0x40, 0x4 ;  /* 0x000000000004789c */ /* 0x000fe20003f2e870 */
[----:B------:R-:W-:-:S02]  /*0b50*/  SHF.R.U64 R114, R22, 0x10, R23 ;  /* 0x0000001016727819 */ /* 0x000fc40000001217 */
[----:B------:R-:W-:Y:S02]  /*0b60*/  SHF.R.U32.HI R4, RZ, 0x10, R23 ;  /* 0x00000010ff047819 */ /* 0x000fe40000011617 */
[----:B------:R-:W-:Y:S02]  /*0b70*/  PRMT R98, R98, 0x5410, R12 ;  /* 0x0000541062627816 */ /* 0x000fe4000000000c */
[--C-:B------:R-:W-:Y:S02]  /*0b80*/  SHF.R.U64 R119, R28, 0x10, R29.reuse ;  /* 0x000000101c777819 */ /* 0x100fe4000000121d */
[----:B------:R-:W-:Y:S02]  /*0b90*/  SHF.R.U32.HI R12, RZ, 0x10, R29 ;  /* 0x00000010ff0c7819 */ /* 0x000fe4000001161d */
[----:B------:R-:W-:Y:S02]  /*0ba0*/  PRMT R102, R102, 0x5410, R5 ;  /* 0x0000541066667816 */ /* 0x000fe40000000005 */
[----:B------:R-:W-:-:S02]  /*0bb0*/  PRMT R114, R114, 0x5410, R4 ;  /* 0x0000541072727816 */ /* 0x000fc40000000004 */
[--C-:B------:R-:W-:Y:S02]  /*0bc0*/  SHF.R.U64 R115, R18, 0x10, R19.reuse ;  /* 0x0000001012737819 */ /* 0x100fe40000001213 */
[----:B------:R-:W-:Y:S02]  /*0bd0*/  SHF.R.U32.HI R4, RZ, 0x10, R19 ;  /* 0x00000010ff047819 */ /* 0x000fe40000011613 */
[--C-:B------:R-:W-:Y:S02]  /*0be0*/  SHF.R.U64 R116, R20, 0x10, R21.reuse ;  /* 0x0000001014747819 */ /* 0x100fe40000001215 */
[----:B------:R-:W-:Y:S02]  /*0bf0*/  SHF.R.U32.HI R5, RZ, 0x10, R21 ;  /* 0x00000010ff057819 */ /* 0x000fe40000011615 */
[----:B------:R-:W-:Y:S02]  /*0c00*/  PRMT R119, R119, 0x5410, R12 ;  /* 0x0000541077777816 */ /* 0x000fe4000000000c */
[----:B------:R-:W-:-:S02]  /*0c10*/  SHF.R.U64 R120, R30, 0x10, R31 ;  /* 0x000000101e787819 */ /* 0x000fc4000000121f */
[----:B------:R-:W-:Y:S02]  /*0c20*/  SHF.R.U32.HI R12, RZ, 0x10, R31 ;  /* 0x00000010ff0c7819 */ /* 0x000fe4000001161f */
[----:B------:R-:W-:Y:S02]  /*0c30*/  SHF.R.S32.HI R6, RZ, 0x2, R6 ;  /* 0x00000002ff067819 */ /* 0x000fe40000011406 */
[----:B------:R-:W-:Y:S02]  /*0c40*/  PRMT R115, R115, 0x5410, R4 ;  /* 0x0000541073737816 */ /* 0x000fe40000000004 */
[----:B------:R-:W-:Y:S02]  /*0c50*/  PRMT R116, R116, 0x5410, R5 ;  /* 0x0000541074747816 */ /* 0x000fe40000000005 */
[----:B------:R-:W-:Y:S02]  /*0c60*/  SHF.R.U32.HI R4, RZ, 0x10, R25 ;  /* 0x00000010ff047819 */ /* 0x000fe40000011619 */
[----:B------:R-:W-:-:S02]  /*0c70*/  SHF.R.U32.HI R5, RZ, 0x10, R27 ;  /* 0x00000010ff057819 */ /* 0x000fc4000001161b */
[----:B------:R-:W-:Y:S02]  /*0c80*/  SHF.R.U64 R117, R24, 0x10, R25 ;  /* 0x0000001018757819 */ /* 0x000fe40000001219 */
[----:B------:R-:W-:Y:S02]  /*0c90*/  SHF.R.U64 R118, R26, 0x10, R27 ;  /* 0x000000101a767819 */ /* 0x000fe4000000121b */
[----:B------:R-:W-:Y:S02]  /*0ca0*/  PRMT R120, R120, 0x5410, R12 ;  /* 0x0000541078787816 */ /* 0x000fe4000000000c */
[----:B------:R-:W-:Y:S02]  /*0cb0*/  LOP3.LUT R12, R6, 0x7f, RZ, 0xc0, !PT ;  /* 0x0000007f060c7812 */ /* 0x000fe400078ec0ff */
[----:B------:R-:W-:Y:S02]  /*0cc0*/  PRMT R117, R117, 0x5410, R4 ;  /* 0x0000541075757816 */ /* 0x000fe40000000004 */
[----:B------:R-:W-:Y:S01]  /*0cd0*/  PRMT R118, R118, 0x5410, R5 ;  /* 0x0000541076767816 */ /* 0x000fe20000000005 */
[----:B------:R-:W-:Y:S01]  /*0ce0*/  IMAD R0, R0, -0x20, R12 ;  /* 0xffffffe000007824 */ /* 0x000fe200078e020c */
[----:B------:R-:W0:Y:S01]  /*0cf0*/  LDC.64 R4, c[0x0][0x398] ;  /* 0x0000e600ff047b82 */ /* 0x000e220000000a00 */
[----:B------:R-:W-:-:S02]  /*0d00*/  VIADDMNMX R7, R12, -R7, RZ, !PT ;  /* 0x800000070c077246 */ /* 0x000fc400078001ff */
[----:B------:R-:W-:Y:S02]  /*0d10*/  LOP3.LUT R6, R6, 0xffffff80, RZ, 0xc0, !PT ;  /* 0xffffff8006067812 */ /* 0x000fe400078ec0ff */
[----:B------:R-:W-:Y:S02]  /*0d20*/  VIMNMX R7, PT, PT, R7, 0x20, PT ;  /* 0x0000002007077848 */ /* 0x000fe40003fe0100 */
[----:B------:R-:W-:Y:S02]  /*0d30*/  MOV R46, R13 ;  /* 0x0000000d002e7202 */ /* 0x000fe40000000f00 */
[----:B------:R-:W-:Y:S02]  /*0d40*/  LEA R7, R7, R6, 0x2 ;  /* 0x0000000607077211 */ /* 0x000fe400078e10ff */
[----:B------:R-:W-:Y:S02]  /*0d50*/  SHF.R.U32.HI R49, RZ, 0x10, R13 ;  /* 0x00000010ff317819 */ /* 0x000fe4000001160d */
[----:B------:R-:W-:-:S02]  /*0d60*/  I2FP.F32.U32 R82, R7 ;  /* 0x0000000700527245 */ /* 0x000fc40000201000 */
[----:B------:R-:W-:Y:S02]  /*0d70*/  MOV R104, R36 ;  /* 0x0000002400687202 */ /* 0x000fe40000000f00 */
[----:B------:R-:W-:Y:S02]  /*0d80*/  MOV R13, R37 ;  /* 0x00000025000d7202 */ /* 0x000fe40000000f00 */
[----:B------:R-:W0:Y:S01]  /*0d90*/  MUFU.RCP R82, R82 ;  /* 0x0000005200527308 */ /* 0x000e220000001000 */
[----:B------:R-:W-:Y:S02]  /*0da0*/  SHF.R.U64 R121, R32, 0x10, R33 ;  /* 0x0000001020797819 */ /* 0x000fe40000001221 */
[----:B------:R-:W-:Y:S02]  /*0db0*/  PRMT R104, R104, 0x5410, R13 ;  /* 0x0000541068687816 */ /* 0x000fe4000000000d */
[----:B------:R-:W-:Y:S02]  /*0dc0*/  SHF.R.U32.HI R13, RZ, 0x10, R33 ;  /* 0x00000010ff0d7819 */ /* 0x000fe40000011621 */
[----:B------:R-:W-:-:S02]  /*0dd0*/  VIMNMX R0, PT, PT, RZ, R0, !PT ;  /* 0x00000000ff007248 */ /* 0x000fc40007fe0100 */
[----:B------:R-:W-:Y:S02]  /*0de0*/  MOV R90, R8 ;  /* 0x00000008005a7202 */ /* 0x000fe40000000f00 */
[----:B------:R-:W-:Y:S02]  /*0df0*/  SHF.R.U64 R93, R8, 0x10, R9 ;  /* 0x00000010085d7819 */ /* 0x000fe40000001209 */
[----:B------:R-:W-:Y:S02]  /*0e00*/  SHF.R.U64 R103, R16, 0x10, R17 ;  /* 0x0000001010677819 */ /* 0x000fe40000001211 */
[----:B------:R-:W-:Y:S02]  /*0e10*/  MOV R44, R9 ;  /* 0x00000009002c7202 */ /* 0x000fe40000000f00 */
[----:B------:R-:W-:Y:S02]  /*0e20*/  SHF.R.U32.HI R47, RZ, 0x10, R9 ;  /* 0x00000010ff2f7819 */ /* 0x000fe40000011609 */
[----:B------:R-:W-:-:S02]  /*0e30*/  MOV R94, R10 ;  /* 0x0000000a005e7202 */ /* 0x000fc40000000f00 */
[----:B------:R-:W-:Y:S02]  /*0e40*/  MOV R45, R11 ;  /* 0x0000000b002d7202 */ /* 0x000fe40000000f00 */
[--C-:B------:R-:W-:Y:S02]  /*0e50*/  SHF.R.U64 R95, R10, 0x10, R11.reuse ;  /* 0x000000100a5f7819 */ /* 0x100fe4000000120b */
[----:B------:R-:W-:Y:S02]  /*0e60*/  SHF.R.U32.HI R48, RZ, 0x10, R11 ;  /* 0x00000010ff307819 */ /* 0x000fe4000001160b */
[----:B------:R-:W-:Y:S02]  /*0e70*/  SHF.R.U32.HI R16, RZ, 0x10, R17 ;  /* 0x00000010ff107819 */ /* 0x000fe40000011611 */
[----:B------:R-:W-:Y:S02]  /*0e80*/  SHF.R.U64 R8, R42, 0x10, R43 ;  /* 0x000000102a087819 */ /* 0x000fe4000000122b */
[----:B0-----:R-:W-:Y:S01]  /*0e90*/  LOP3.LUT P1, RZ, R4, UR8, RZ, 0xfc, !PT ;  /* 0x0000000804ff7c12 */ /* 0x001fe2000f82fcff */
[----:B------:R-:W0:Y:S01]  /*0ea0*/  LDCU UR8, c[0x0][0x400] ;  /* 0x00008000ff0877ac */ /* 0x000e220008000800 */
[----:B------:R-:W-:-:S02]  /*0eb0*/  SHF.R.U64 R101, R14, 0x10, R15 ;  /* 0x000000100e657819 */ /* 0x000fc4000000120f */
[----:B------:R-:W-:Y:S02]  /*0ec0*/  SHF.R.U32.HI R51, RZ, 0x10, R15 ;  /* 0x00000010ff337819 */ /* 0x000fe4000001160f */
[--C-:B------:R-:W-:Y:S02]  /*0ed0*/  SHF.R.U64 R105, R36, 0x10, R37.reuse ;  /* 0x0000001024697819 */ /* 0x100fe40000001225 */
[----:B------:R-:W-:Y:S02]  /*0ee0*/  SHF.R.U32.HI R17, RZ, 0x10, R37 ;  /* 0x00000010ff117819 */ /* 0x000fe40000011625 */
[----:B------:R-:W-:Y:S02]  /*0ef0*/  MOV R11, R42 ;  /* 0x0000002a000b7202 */ /* 0x000fe40000000f00 */
[----:B------:R-:W-:Y:S02]  /*0f00*/  MOV R10, R43 ;  /* 0x0000002b000a7202 */ /* 0x000fe40000000f00 */
[----:B------:R-:W-:-:S02]  /*0f10*/  SHF.R.U32.HI R9, RZ, 0x10, R43 ;  /* 0x00000010ff097819 */ /* 0x000fc4000001162b */
[----:B------:R-:W-:Y:S01]  /*0f20*/  PRMT R121, R121, 0x5410, R13 ;  /* 0x0000541079797816 */ /* 0x000fe2000000000d */
[----:B------:R-:W-:Y:S01]  /*0f30*/  HADD2.F32 R4, -RZ, R10.H0_H0 ;  /* 0x2000000aff047230 */ /* 0x000fe20000004100 */
[----:B------:R-:W-:Y:S01]  /*0f40*/  VIMNMX R81, PT, PT, R0, 0x20, PT ;  /* 0x0000002000517848 */ /* 0x000fe20003fe0100 */
[----:B------:R-:W-:Y:S01]  /*0f50*/  HADD2.F32 R0, -RZ, R2.H0_H0 ;  /* 0x20000002ff007230 */ /* 0x000fe20000004100 */
[--C-:B------:R-:W-:Y:S01]  /*0f60*/  SHF.R.U64 R7, R2, 0x10, R3.reuse ;  /* 0x0000001002077819 */ /* 0x100fe20000001203 */
[----:B------:R-:W-:Y:S01]  /*0f70*/  HADD2.F32 R2, -RZ, R3.H0_H0 ;  /* 0x20000003ff027230 */ /* 0x000fe20000004100 */
[----:B------:R-:W-:Y:S01]  /*0f80*/  SHF.R.U32.HI R12, RZ, 0x10, R3 ;  /* 0x00000010ff0c7819 */ /* 0x000fe20000011603 */
[----:B------:R-:W-:Y:S01]  /*0f90*/  HADD2.F32 R3, -RZ, R11.H0_H0 ;  /* 0x2000000bff037230 */ /* 0x000fe20000004100 */
[----:B------:R-:W-:Y:S01]  /*0fa0*/  MOV R106, R38 ;  /* 0x00000026006a7202 */ /* 0x000fe20000000f00 */
[----:B------:R-:W-:Y:S01]  /*0fb0*/  HADD2.F32 R7, -RZ, R7.H0_H0 ;  /* 0x20000007ff077230 */ /* 0x000fe20000004100 */
[----:B------:R-:W-:-:S02]  /*0fc0*/  MOV R14, R39 ;  /* 0x00000027000e7202 */ /* 0x000fc40000000f00 */
[--C-:B------:R-:W-:Y:S02]  /*0fd0*/  SHF.R.U64 R111, R38, 0x10, R39.reuse ;  /* 0x00000010266f7819 */ /* 0x100fe40000001227 */
[----:B------:R-:W-:Y:S02]  /*0fe0*/  SHF.R.U32.HI R36, RZ, 0x10, R39 ;  /* 0x00000010ff247819 */ /* 0x000fe40000011627 */
[----:B------:R-:W-:Y:S02]  /*0ff0*/  MOV R112, R40 ;  /* 0x0000002800707202 */ /* 0x000fe40000000f00 */
[----:B------:R-:W-:Y:S02]  /*1000*/  MOV R15, R41 ;  /* 0x00000029000f7202 */ /* 0x000fe40000000f00 */
[--C-:B------:R-:W-:Y:S02]  /*1010*/  SHF.R.U64 R113, R40, 0x10, R41.reuse ;  /* 0x0000001028717819 */ /* 0x100fe40000001229 */
[----:B------:R-:W-:-:S02]  /*1020*/  SHF.R.U32.HI R37, RZ, 0x10, R41 ;  /* 0x00000010ff257819 */ /* 0x000fc40000011629 */
[--C-:B------:R-:W-:Y:S02]  /*1030*/  SHF.R.U64 R122, R34, 0x10, R35.reuse ;  /* 0x00000010227a7819 */ /* 0x100fe40000001223 */
[----:B------:R-:W-:Y:S02]  /*1040*/  SHF.R.U32.HI R13, RZ, 0x10, R35 ;  /* 0x00000010ff0d7819 */ /* 0x000fe40000011623 */
[----:B-1----:R-:W-:Y:S02]  /*1050*/  ISETP.NE.AND P2, PT, RZ, UR4, PT ;  /* 0x00000004ff007c0c */ /* 0x002fe4000bf45270 */
[----:B------:R-:W-:Y:S01]  /*1060*/  LOP3.LUT P1, RZ, R5, UR9, RZ, 0xfc, P1 ;  /* 0x0000000905ff7c12 */ /* 0x000fe2000882fcff */
[----:B------:R-:W-:Y:S01]  /*1070*/  HADD2.F32 R5, -RZ, R8.H0_H0 ;  /* 0x20000008ff057230 */ /* 0x000fe20000004100 */
[----:B------:R-:W-:Y:S01]  /*1080*/  LEA R81, R81, R6, 0x2 ;  /* 0x0000000651517211 */ /* 0x000fe200078e10ff */
[----:B------:R-:W-:Y:S01]  /*1090*/  HADD2.F32 R6, -RZ, R9.H0_H0 ;  /* 0x20000009ff067230 */ /* 0x000fe20000004100 */
[----:B------:R-:W-:Y:S01]  /*10a0*/  PRMT R90, R90, 0x5410, R44 ;  /* 0x000054105a5a7816 */ /* 0x000fe2000000002c */
[----:B------:R-:W-:Y:S01]  /*10b0*/  HADD2.F32 R8, -RZ, R12.H0_H0 ;  /* 0x2000000cff087230 */ /* 0x000fe20000004100 */
        /* <DEDUP_REMOVED lines=14> */
[----:B0-234-:R-:W-:-:S07]  /*11a0*/  P2R R85, PR, RZ, 0x4 ;  /* 0x00000004ff557803 */ /* 0x01dfce0000000000 */
.L_x_17763:
[----:B------:R-:W-:Y:S01]  /*11b0*/  IMAD R49, R83, UR10, RZ ;  /* 0x0000000a53317c24 */ /* 0x000fe2000f8e02ff */
[----:B------:R-:W-:Y:S01]  /*11c0*/  LOP3.LUT R89, R80, 0x60, RZ, 0xc0, !PT ;  /* 0x0000006050597812 */ /* 0x000fe200078ec0ff */
[----:B------:R-:W-:Y:S03]  /*11d0*/  BSSY.RECONVERGENT B0, `(.L_x_17700) ;  /* 0x000003c000007945 */ /* 0x000fe60003800200 */
[----:B------:R-:W-:Y:S02]  /*11e0*/  SHF.R.S32.HI R48, RZ, 0x1f, R49 ;  /* 0x0000001fff307819 */ /* 0x000fe40000011431 */
[----:B------:R-:W-:Y:S02]  /*11f0*/  LOP3.LUT R89, R89, 0x1f, R80, 0xf8, !PT ;  /* 0x0000001f59597812 */ /* 0x000fe400078ef850 */
        /* <DEDUP_REMOVED lines=17> */
[----:B------:R-:W-:Y:S05]  /*1310*/  @!P0 BRA `(.L_x_17702) ;  /* 0x00000000005c8947 */ /* 0x000fea0003800000 */
[----:B------:R-:W-:Y:S05]  /*1320*/  @!P2 BRA `(.L_x_17703) ;  /* 0x000000000034a947 */ /* 0x000fea0003800000 */
[----:B-----5:R-:W-:Y:S01]  /*1330*/  FADD.FTZ R9, R48, R44 ;  /* 0x0000002c30097221 */ /* 0x020fe20000010000 */
[----:B0-----:R-:W-:Y:S01]  /*1340*/  FADD.FTZ R49, R49, R45 ;  /* 0x0000002d31317221 */ /* 0x001fe20000010000 */
        /* <DEDUP_REMOVED lines=11> */
.L_x_17703:
[----:B-----5:R-:W-:Y:S01]  /*1400*/  FADD.FTZ R9, R48, R44 ;  /* 0x0000002c30097221 */ /* 0x020fe20000010000 */
[----:B0-----:R-:W-:Y:S01]  /*1410*/  FADD.FTZ R86, R49, R45 ;  /* 0x0000002d31567221 */ /* 0x001fe20000010000 */
[----:B------:R-:W-:Y:S01]  /*1420*/  FADD.FTZ R87, R50, R46 ;  /* 0x0000002e32577221 */ /* 0x000fe20000010000 */
[----:B------:R-:W-:Y:S02]  /*1430*/  FADD.FTZ R88, R51, R47 ;  /* 0x0000002f33587221 */ /* 0x000fe40000010000 */
[----:B------:R-:W-:Y:S02]  /*1440*/  MOV R36, R9 ;  /* 0x0000000900247202 */ /* 0x000fe40000000f00 */
[----:B------:R-:W-:Y:S02]  /*1450*/  MOV R37, R86 ;  /* 0x0000005600257202 */ /* 0x000fe40000000f00 */
[----:B------:R-:W-:Y:S02]  /*1460*/  MOV R38, R87 ;  /* 0x0000005700267202 */ /* 0x000fe40000000f00 */
[----:B------:R-:W-:Y:S01]  /*1470*/  MOV R39, R88 ;  /* 0x0000005800277202 */ /* 0x000fe20000000f00 */
[----:B------:R-:W-:Y:S06]  /*1480*/  BRA `(.L_x_17704) ;  /* 0x0000000000307947 */ /* 0x000fec0003800000 */
.L_x_17702:
[----:B-----5:R-:W-:Y:S01]  /*1490*/  @P2 FADD.FTZ R36, R48, R40 ;  /* 0x0000002830242221 */ /* 0x020fe20000010000 */
[----:B------:R-:W-:Y:S01]  /*14a0*/  @P2 FADD.FTZ R37, R49, R41 ;  /* 0x0000002931252221 */ /* 0x000fe20000010000 */
[----:B------:R-:W-:Y:S01]  /*14b0*/  @P2 FADD.FTZ R38, R50, R42 ;  /* 0x0000002a32262221 */ /* 0x000fe20000010000 */
[----:B------:R-:W-:Y:S02]  /*14c0*/  @P2 FADD.FTZ R39, R51, R43 ;  /* 0x0000002b33272221 */ /* 0x000fe40000010000 */
[----:B------:R-:W-:Y:S02]  /*14d0*/  @P2 MOV R9, R36 ;  /* 0x0000002400092202 */ /* 0x000fe40000000f00 */
[----:B0-----:R-:W-:Y:S02]  /*14e0*/  @P2 MOV R86, R37 ;  /* 0x0000002500562202 */ /* 0x001fe40000000f00 */
[----:B------:R-:W-:Y:S02]  /*14f0*/  @P2 MOV R87, R38 ;  /* 0x0000002600572202 */ /* 0x000fe40000000f00 */
[----:B------:R-:W-:-:S02]  /*1500*/  @P2 MOV R88, R39 ;  /* 0x0000002700582202 */ /* 0x000fc40000000f00 */
[----:B------:R-:W-:Y:S02]  /*1510*/  @!P2 MOV R9, R48 ;  /* 0x000000300009a202 */ /* 0x000fe40000000f00 */
[----:B------:R-:W-:Y:S02]  /*1520*/  @!P2 MOV R86, R49 ;  /* 0x000000310056a202 */ /* 0x000fe40000000f00 */
[----:B------:R-:W-:Y:S02]  /*1530*/  @!P2 MOV R87, R50 ;  /* 0x000000320057a202 */ /* 0x000fe40000000f00 */
[----:B------:R-:W-:-:S07]  /*1540*/  @!P2 MOV R88, R51 ;  /* 0x000000330058a202 */ /* 0x000fce0000000f00 */
.L_x_17704:
[----:B------:R-:W0:Y:S01]  /*1550*/  @P1 LDC.64 R48, c[0x0][0x3a8] ;  /* 0x0000ea00ff301b82 */ /* 0x000e220000000a00 */
[C---:B------:R-:W-:Y:S01]  /*1560*/  IADD3 R91, PT, PT, R89.reuse, 0x80, RZ ;  /* 0x00000080595b7810 */ /* 0x040fe20007ffe0ff */
[----:B0-----:R-:W-:-:S05]  /*1570*/  @P1 IMAD.WIDE.U32 R48, R89, 0x10, R48 ;  /* 0x0000001059301825 */ /* 0x001fca00078e0030 */
[----:B------:R0:W-:Y:S02]  /*1580*/  @P1 STG.E.128 desc[UR6][R48.64], R36 ;  /* 0x0000002430001986 */ /* 0x0001e4000c101d06 */
.L_x_17701:
[----:B------:R-:W-:Y:S05]  /*1590*/  BSYNC.RECONVERGENT B0 ;  /* 0x0000000000007941 */ /* 0x000fea0003800200 */
.L_x_17700:
        /* <DEDUP_REMOVED lines=35> */
.L_x_17707:
        /* <DEDUP_REMOVED lines=23> */
.L_x_17708:
[----:B------:R-:W0:Y:S02]  /*1940*/  @P1 LDC.64 R48, c[0x0][0x3a8] ;  /* 0x0000ea00ff301b82 */ /* 0x000e240000000a00 */
[C---:B0-----:R-:W-:Y:S01]  /*1950*/  @P1 IMAD.WIDE.U32 R48, R91.reuse, 0x10, R48 ;  /* 0x000000105b301825 */ /* 0x041fe200078e0030 */
[----:B------:R-:W-:-:S04]  /*1960*/  IADD3 R91, PT, PT, R91, 0x80, RZ ;  /* 0x000000805b5b7810 */ /* 0x000fc80007ffe0ff */
[----:B------:R0:W-:Y:S03]  /*1970*/  @P1 STG.E.128 desc[UR6][R48.64], R36 ;  /* 0x0000002430001986 */ /* 0x0001e6000c101d06 */
.L_x_17706:
[----:B------:R-:W-:Y:S05]  /*1980*/  BSYNC.RECONVERGENT B0 ;  /* 0x0000000000007941 */ /* 0x000fea0003800200 */
.L_x_17705:
        /* <DEDUP_REMOVED lines=35> */
.L_x_17711:
        /* <DEDUP_REMOVED lines=23> */
.L_x_17712:
[----:B------:R-:W0:Y:S02]  /*1d30*/  @P1 LDC.64 R48, c[0x0][0x3a8] ;  /* 0x0000ea00ff301b82 */ /* 0x000e240000000a00 */
[C---:B0-----:R-:W-:Y:S01]  /*1d40*/  @P1 IMAD.WIDE.U32 R48, R91.reuse, 0x10, R48 ;  /* 0x000000105b301825 */ /* 0x041fe200078e0030 */
[----:B------:R-:W-:-:S04]  /*1d50*/  IADD3 R91, PT, PT, R91, 0x80, RZ ;  /* 0x000000805b5b7810 */ /* 0x000fc80007ffe0ff */
[----:B------:R0:W-:Y:S03]  /*1d60*/  @P1 STG.E.128 desc[UR6][R48.64], R36 ;  /* 0x0000002430001986 */ /* 0x0001e6000c101d06 */
.L_x_17710:
[----:B------:R-:W-:Y:S05]  /*1d70*/  BSYNC.RECONVERGENT B0 ;  /* 0x0000000000007941 */ /* 0x000fea0003800200 */
.L_x_17709:
        /* <DEDUP_REMOVED lines=16> */
[----:B------:R0:W5:Y:S01]  /*1e80*/  LDG.E.128 R48, desc[UR6][R52.64] ;  /* 0x0000000634307981 */ /* 0x000162000c1e1d00 */
        /* <DEDUP_REMOVED lines=18> */
.L_x_17715:
        /* <DEDUP_REMOVED lines=23> */
.L_x_17716:
[----:B------:R-:W0:Y:S02]  /*2120*/  @P1 LDC.64 R48, c[0x0][0x3a8] ;  /* 0x0000ea00ff301b82 */ /* 0x000e240000000a00 */
[C---:B0-----:R-:W-:Y:S01]  /*2130*/  @P1 IMAD.WIDE.U32 R48, R91.reuse, 0x10, R48 ;  /* 0x000000105b301825 */ /* 0x041fe200078e0030 */
[----:B------:R-:W-:-:S04]  /*2140*/  IADD3 R91, PT, PT, R91, 0x80, RZ ;  /* 0x000000805b5b7810 */ /* 0x000fc80007ffe0ff */
[----:B------:R0:W-:Y:S03]  /*2150*/  @P1 STG.E.128 desc[UR6][R48.64], R36 ;  /* 0x0000002430001986 */ /* 0x0001e6000c101d06 */
.L_x_17714:
[----:B------:R-:W-:Y:S05]  /*2160*/  BSYNC.RECONVERGENT B0 ;  /* 0x0000000000007941 */ /* 0x000fea0003800200 */
.L_x_17713:
[----:B------:R-:W-:Y:S01]  /*2170*/  ISETP.GE.U32.AND P0, PT, R84, 0x280, PT ;  /* 0x000002805400780c */ /* 0x000fe20003f06070 */
[----:B------:R-:W-:Y:S03]  /*2180*/  BSSY.RECONVERGENT B0, `(.L_x_17717) ;  /* 0x000003d000007945 */ /* 0x000fe60003800200 */
[----:B0-----:R-:W-:-:S09]  /*2190*/  P2R R48, PR, RZ, 0x1 ;  /* 0x00000001ff307803 */ /* 0x001fd20000000000 */
[----:B------:R-:W-:Y:S05]  /*21a0*/  @!P0 BRA `(.L_x_17718) ;  /* 0x0000000000e88947 */ /* 0x000fea0003800000 */
[----:B------:R-:W-:Y:S01]  /*21b0*/  ISETP.NE.U32.AND P0, PT, RZ, UR12, PT ;  /* 0x0000000cff007c0c */ /* 0x000fe2000bf05070 */
[----:B------:R-:W0:Y:S03]  /*21c0*/  LDC.64 R50, c[0x0][0x390] ;  /* 0x0000e400ff327b82 */ /* 0x000e260000000a00 */
[----:B------:R-:W-:-:S13]  /*21d0*/  ISETP.NE.AND.EX P0, PT, RZ, UR13, PT, P0 ;  /* 0x0000000dff007c0c */ /* 0x000fda000bf05300 */
[----:B------:R-:W1:Y:S02]  /*21e0*/  @P0 LDC.64 R48, c[0x0][0x398] ;  /* 0x0000e600ff300b82 */ /* 0x000e640000000a00 */
[----:B-1----:R-:W-:-:S05]  /*21f0*/  @P0 IMAD.WIDE.U32 R48, R91, 0x10, R48 ;  /* 0x000000105b300825 */ /* 0x002fca00078e0030 */
[----:B------:R1:W5:Y:S01]  /*2200*/  @P0 LDG.E.128 R44, desc[UR6][R48.64] ;  /* 0x00000006302c0981 */ /* 0x000362000c1e1d00 */
[----:B------:R-:W-:Y:S01]  /*2210*/  ISETP.NE.U32.AND P0, PT, RZ, UR14, PT ;  /* 0x0000000eff007c0c */ /* 0x000fe2000bf05070 */
[----:B0-----:R-:W-:-:S03]  /*2220*/  IMAD.WIDE.U32 R50, R91, 0x10, R50 ;  /* 0x000000105b327825 */ /* 0x001fc600078e0032 */
[----:B------:R-:W-:-:S13]  /*2230*/  ISETP.NE.AND.EX P0, PT, RZ, UR15, PT, P0 ;  /* 0x0000000fff007c0c */ /* 0x000fda000bf05300 */
[----:B-1----:R-:W0:Y:S02]  /*2240*/  @P0 LDC.64 R48, c[0x0][0x3a0] ;  /* 0x0000e800ff300b82 */ /* 0x002e240000000a00 */
[----:B0-----:R-:W-:-:S05]  /*2250*/  @P0 IMAD.WIDE.U32 R48, R91, 0x10, R48 ;  /* 0x000000105b300825 */ /* 0x001fca00078e0030 */
[----:B------:R0:W5:Y:S04]  /*2260*/  @P0 LDG.E.128 R40, desc[UR6][R48.64] ;  /* 0x0000000630280981 */ /* 0x000168000c1e1d00 */
        /* <DEDUP_REMOVED lines=19> */
.L_x_17719:
        /* <DEDUP_REMOVED lines=23> */
.L_x_17720:
[----:B------:R-:W0:Y:S02]  /*2510*/  @P1 LDC.64 R48, c[0x0][0x3a8] ;  /* 0x0000ea00ff301b82 */ /* 0x000e240000000a00 */
[C---:B0-----:R-:W-:Y:S01]  /*2520*/  @P1 IMAD.WIDE.U32 R48, R91.reuse, 0x10, R48 ;  /* 0x000000105b301825 */ /* 0x041fe200078e0030 */
[----:B------:R-:W-:-:S04]  /*2530*/  IADD3 R91, PT, PT, R91, 0x80, RZ ;  /* 0x000000805b5b7810 */ /* 0x000fc80007ffe0ff */
[----:B------:R0:W-:Y:S03]  /*2540*/  @P1 STG.E.128 desc[UR6][R48.64], R36 ;  /* 0x0000002430001986 */ /* 0x0001e6000c101d06 */
.L_x_17718:
[----:B------:R-:W-:Y:S05]  /*2550*/  BSYNC.RECONVERGENT B0 ;  /* 0x0000000000007941 */ /* 0x000fea0003800200 */
.L_x_17717:
[----:B------:R-:W-:Y:S01]  /*2560*/  ISETP.GE.U32.AND P0, PT, R84, 0x300, PT ;  /* 0x000003005400780c */ /* 0x000fe20003f06070 */
[----:B------:R-:W-:Y:S03]  /*2570*/  BSSY.RECONVERGENT B0, `(.L_x_17721) ;  /* 0x000003d000007945 */ /* 0x000fe60003800200 */
[----:B0-----:R-:W-:-:S09]  /*2580*/  P2R R48, PR, RZ, 0x1 ;  /* 0x00000001ff307803 */ /* 0x001fd20000000000 */
[----:B------:R-:W-:Y:S05]  /*2590*/  @!P0 BRA `(.L_x_17722) ;  /* 0x0000000000e88947 */ /* 0x000fea0003800000 */
[----:B------:R-:W-:-:S04]  /*25a0*/  ISETP.NE.U32.AND P0, PT, RZ, UR12, PT ;  /* 0x0000000cff007c0c */ /* 0x000fc8000bf05070 */
[----:B------:R-:W-:-:S13]  /*25b0*/  ISETP.NE.AND.EX P0, PT, RZ, UR13, PT, P0 ;  /* 0x0000000dff007c0c */ /* 0x000fda000bf05300 */
[----:B------:R-:W0:Y:S02]  /*25c0*/  @P0 LDC.64 R48, c[0x0][0x398] ;  /* 0x0000e600ff300b82 */ /* 0x000e240000000a00 */
[----:B0-----:R-:W-:-:S05]  /*25d0*/  @P0 IMAD.WIDE.U32 R48, R91, 0x10, R48 ;  /* 0x000000105b300825 */ /* 0x001fca00078e0030 */
[----:B------:R0:W5:Y:S01]  /*25e0*/  @P0 LDG.E.128 R44, desc[UR6][R48.64] ;  /* 0x00000006302c0981 */ /* 0x000162000c1e1d00 */
[----:B------:R-:W-:-:S04]  /*25f0*/  ISETP.NE.U32.AND P0, PT, RZ, UR14, PT ;  /* 0x0000000eff007c0c */ /* 0x000fc8000bf05070 */
[----:B------:R-:W-:-:S13]  /*2600*/  ISETP.NE.AND.EX P0, PT, RZ, UR15, PT, P0 ;  /* 0x0000000fff007c0c */ /* 0x000fda000bf05300 */
[----:B0-----:R-:W0:Y:S02]  /*2610*/  @P0 LDC.64 R48, c[0x0][0x3a0] ;  /* 0x0000e800ff300b82 */ /* 0x001e240000000a00 */
[----:B0-----:R-:W-:-:S05]  /*2620*/  @P0 IMAD.WIDE.U32 R48, R91, 0x10, R48 ;  /* 0x000000105b300825 */ /* 0x001fca00078e0030 */
[----:B------:R0:W5:Y:S02]  /*2630*/  @P0 LDG.E.128 R40, desc[UR6][R48.64] ;  /* 0x0000000630280981 */ /* 0x000164000c1e1d00 */
[----:B0-----:R-:W0:Y:S02]  /*2640*/  LDC.64 R48, c[0x0][0x390] ;  /* 0x0000e400ff307b82 */ /* 0x001e240000000a00 */
[----:B0-----:R-:W-:-:S06]  /*2650*/  IMAD.WIDE.U32 R48, R91, 0x10, R48 ;  /* 0x000000105b307825 */ /* 0x001fcc00078e0030 */
[----:B------:R-:W5:Y:S01]  /*2660*/  LDG.E.128 R48, desc[UR6][R48.64] ;  /* 0x0000000630307981 */ /* 0x000f62000c1e1d00 */
[----:B------:R-:W-:-:S04]  /*2670*/  UISETP.NE.U32.AND UP0, UPT, UR12, URZ, UPT ;  /* 0x000000ff0c00728c */ /* 0x000fc8000bf05070 */
[----:B------:R-:W-:-:S09]  /*2680*/  UISETP.NE.AND.EX UP0, UPT, UR13, URZ, UPT, UP0 ;  /* 0x000000ff0d00728c */ /* 0x000fd2000bf05300 */
[----:B------:R-:W-:Y:S05]  /*2690*/  BRA.U UP0, `(.L_x_17723) ;  /* 0x00000001003c7547 */ /* 0x000fea000b800000 */
        /* <DEDUP_REMOVED lines=15> */
.L_x_17723:
        /* <DEDUP_REMOVED lines=23> */
.L_x_17724:
[----:B------:R-:W0:Y:S02]  /*2900*/  @P1 LDC.64 R48, c[0x0][0x3a8] ;  /* 0x0000ea00ff301b82 */ /* 0x000e240000000a00 */
[C---:B0-----:R-:W-:Y:S01]  /*2910*/  @P1 IMAD.WIDE.U32 R48, R91.reuse, 0x10, R48 ;  /* 0x000000105b301825 */ /* 0x041fe200078e0030 */
[----:B------:R-:W-:-:S04]  /*2920*/  IADD3 R91, PT, PT, R91, 0x80, RZ ;  /* 0x000000805b5b7810 */ /* 0x000fc80007ffe0ff */
[----:B------:R0:W-:Y:S03]  /*2930*/  @P1 STG.E.128 desc[UR6][R48.64], R36 ;  /* 0x0000002430001986 */ /* 0x0001e6000c101d06 */
.L_x_17722:
[----:B------:R-:W-:Y:S05]  /*2940*/  BSYNC.RECONVERGENT B0 ;  /* 0x0000000000007941 */ /* 0x000fea0003800200 */
.L_x_17721:
        /* <DEDUP_REMOVED lines=35> */
.L_x_17727:
        /* <DEDUP_REMOVED lines=23> */
.L_x_17728:
[----:B------:R-:W0:Y:S02]  /*2cf0*/  @P1 LDC.64 R48, c[0x0][0x3a8] ;  /* 0x0000ea00ff301b82 */ /* 0x000e240000000a00 */
[C---:B0-----:R-:W-:Y:S01]  /*2d00*/  @P1 IMAD.WIDE.U32 R48, R91.reuse, 0x10, R48 ;  /* 0x000000105b301825 */ /* 0x041fe200078e0030 */
[----:B------:R-:W-:-:S04]  /*2d10*/  IADD3 R91, PT, PT, R91, 0x80, RZ ;  /* 0x000000805b5b7810 */ /* 0x000fc80007ffe0ff */
[----:B------:R0:W-:Y:S03]  /*2d20*/  @P1 STG.E.128 desc[UR6][R48.64], R36 ;  /* 0x0000002430001986 */ /* 0x0001e6000c101d06 */
.L_x_17726:
[----:B------:R-:W-:Y:S05]  /*2d30*/  BSYNC.RECONVERGENT B0 ;  /* 0x0000000000007941 */ /* 0x000fea0003800200 */
.L_x_17725:
        /* <DEDUP_REMOVED lines=35> */
.L_x_17731:
        /* <DEDUP_REMOVED lines=23> */
.L_x_17732:
[----:B------:R-:W0:Y:S02]  /*30e0*/  @P1 LDC.64 R48, c[0x0][0x3a8] ;  /* 0x0000ea00ff301b82 */ /* 0x000e240000000a00 */
[C---:B0-----:R-:W-:Y:S01]  /*30f0*/  @P1 IMAD.WIDE.U32 R48, R91.reuse, 0x10, R48 ;  /* 0x000000105b301825 */ /* 0x041fe200078e0030 */
[----:B------:R-:W-:-:S04]  /*3100*/  IADD3 R91, PT, PT, R91, 0x80, RZ ;  /* 0x000000805b5b7810 */ /* 0x000fc80007ffe0ff */
[----:B------:R0:W-:Y:S03]  /*3110*/  @P1 STG.E.128 desc[UR6][R48.64], R36 ;  /* 0x0000002430001986 */ /* 0x0001e6000c101d06 */
.L_x_17730:
[----:B------:R-:W-:Y:S05]  /*3120*/  BSYNC.RECONVERGENT B0 ;  /* 0x0000000000007941 */ /* 0x000fea0003800200 */
.L_x_17729:
[----:B------:R-:W-:Y:S01]  /*3130*/  ISETP.GE.U32.AND P2, PT, R84, 0x480, PT ;  /* 0x000004805400780c */ /* 0x000fe20003f46070 */
[----:B------:R-:W-:-:S12]  /*3140*/  BSSY.RECONVERGENT B0, `(.L_x_17733) ;  /* 0x000003c000007945 */ /* 0x000fd80003800200 */
[----:B------:R-:W-:Y:S05]  /*3150*/  @!P2 BRA `(.L_x_17734) ;  /* 0x0000000000e8a947 */ /* 0x000fea0003800000 */
[----:B------:R-:W-:-:S04]  /*3160*/  ISETP.NE.U32.AND P0, PT, RZ, UR12, PT ;  /* 0x0000000cff007c0c */ /* 0x000fc8000bf05070 */
[----:B------:R-:W-:-:S13]  /*3170*/  ISETP.NE.AND.EX P0, PT, RZ, UR13, PT, P0 ;  /* 0x0000000dff007c0c */ /* 0x000fda000bf05300 */
[----:B0-----:R-:W0:Y:S02]  /*3180*/  @P0 LDC.64 R48, c[0x0][0x398] ;  /* 0x0000e600ff300b82 */ /* 0x001e240000000a00 */
        /* <DEDUP_REMOVED lines=28> */
.L_x_17735:
        /* <DEDUP_REMOVED lines=23> */
.L_x_17736:
[----:B------:R-:W0:Y:S02]  /*34c0*/  @P1 LDC.64 R48, c[0x0][0x3a8] ;  /* 0x0000ea00ff301b82 */ /* 0x000e240000000a00 */
[C---:B0-----:R-:W-:Y:S01]  /*34d0*/  @P1 IMAD.WIDE.U32 R48, R91.reuse, 0x10, R48 ;  /* 0x000000105b301825 */ /* 0x041fe200078e0030 */
[----:B------:R-:W-:-:S04]  /*34e0*/  IADD3 R91, PT, PT, R91, 0x80, RZ ;  /* 0x000000805b5b7810 */ /* 0x000fc80007ffe0ff */
[----:B------:R1:W-:Y:S03]  /*34f0*/  @P1 STG.E.128 desc[UR6][R48.64], R36 ;  /* 0x0000002430001986 */ /* 0x0003e6000c101d06 */
.L_x_17734:
[----:B------:R-:W-:Y:S05]  /*3500*/  BSYNC.RECONVERGENT B0 ;  /* 0x0000000000007941 */ /* 0x000fea0003800200 */
.L_x_17733:
[----:B------:R-:W-:Y:S01]  /*3510*/  ISETP.GE.U32.AND P3, PT, R84, 0x500, PT ;  /* 0x000005005400780c */ /* 0x000fe20003f66070 */
[----:B------:R-:W-:-:S12]  /*3520*/  BSSY.RECONVERGENT B0, `(.L_x_17737) ;  /* 0x000003b000007945 */ /* 0x000fd80003800200 */
[----:B------:R-:W-:Y:S05]  /*3530*/  @!P3 BRA `(.L_x_17738) ;  /* 0x0000000000e4b947 */ /* 0x000fea0003800000 */
[----:B------:R-:W-:-:S04]  /*3540*/  ISETP.NE.U32.AND P0, PT, RZ, UR12, PT ;  /* 0x0000000cff007c0c */ /* 0x000fc8000bf05070 */
[----:B------:R-:W-:-:S13]  /*3550*/  ISETP.NE.AND.EX P0, PT, RZ, UR13, PT, P0 ;  /* 0x0000000dff007c0c */ /* 0x000fda000bf05300 */
[----:B01----:R-:W0:Y:S02]  /*3560*/  @P0 LDC.64 R48, c[0x0][0x398] ;  /* 0x0000e600ff300b82 */ /* 0x003e240000000a00 */
        /* <DEDUP_REMOVED lines=28> */
.L_x_17739:
        /* <DEDUP_REMOVED lines=23> */
.L_x_17740:
[----:B------:R-:W0:Y:S02]  /*38a0*/  @P1 LDC.64 R48, c[0x0][0x3a8] ;  /* 0x0000ea00ff301b82 */ /* 0x000e240000000a00 */
[----:B0-----:R-:W-:-:S05]  /*38b0*/  @P1 IMAD.WIDE.U32 R48, R91, 0x10, R48 ;  /* 0x000000105b301825 */ /* 0x001fca00078e0030 */
[----:B------:R2:W-:Y:S02]  /*38c0*/  @P1 STG.E.128 desc[UR6][R48.64], R36 ;  /* 0x0000002430001986 */ /* 0x0005e4000c101d06 */
.L_x_17738:
[----:B------:R-:W-:Y:S05]  /*38d0*/  BSYNC.RECONVERGENT B0 ;  /* 0x0000000000007941 */ /* 0x000fea0003800200 */
.L_x_17737:
[----:B012---:R-:W-:Y:S01]  /*38e0*/  FADD.FTZ R49, RZ, R9 ;  /* 0x00000009ff317221 */ /* 0x007fe20000010000 */
        /* <DEDUP_REMOVED lines=9> */
[----:B------:R-:W-:-:S05]  /*3980*/  FADD.FTZ R49, R88, R49 ;  /* 0x0000003158317221 */ /* 0x000fca0000010000 */
[----:B------:R-:W-:-:S05]  /*3990*/  FSEL R49, R49, RZ, P0 ;  /* 0x000000ff31317208 */ /* 0x000fca0000000000 */
[----:B------:R-:W-:-:S04]  /*39a0*/  FADD.FTZ R48, R10, R49 ;  /* 0x000000310a307221 */ /* 0x000fc80000010000 */
[----:B------:R-:W-:-:S04]  /*39b0*/  FADD.FTZ R48, R11, R48 ;  /* 0x000000300b307221 */ /* 0x000fc80000010000 */
[----:B------:R-:W-:-:S04]  /*39c0*/  FADD.FTZ R48, R12, R48 ;  /* 0x000000300c307221 */ /* 0x000fc80000010000 */
[----:B------:R-:W-:-:S04]  /*39d0*/  @P4 FADD.FTZ R49, R13, R48 ;  /* 0x000000300d314221 */ /* 0x000fc80000010000 */
        /* <DEDUP_REMOVED lines=50> */
[----:B------:R-:W-:-:S03]  /*3d00*/  FADD.FTZ R49, R86, -R48 ;  /* 0x8000003056317221 */ /* 0x000fc60000010000 */
[----:B------:R-:W-:-:S04]  /*3d10*/  FFMA.FTZ R50, R50, R50, RZ ;  /* 0x0000003232327223 */ /* 0x000fc800000100ff */
[----:B------:R-:W-:Y:S01]  /*3d20*/  FFMA.FTZ R49, R49, R49, R50 ;  /* 0x0000003131317223 */ /* 0x000fe20000010032 */
[----:B------:R-:W-:-:S04]  /*3d30*/  FADD.FTZ R50, R87, -R48 ;  /* 0x8000003057327221 */ /* 0x000fc80000010000 */
[----:B------:R-:W-:Y:S01]  /*3d40*/  FFMA.FTZ R50, R50, R50, R49 ;  /* 0x0000003232327223 */ /* 0x000fe20000010031 */
[----:B------:R-:W-:-:S04]  /*3d50*/  FADD.FTZ R49, R88, -R48 ;  /* 0x8000003058317221 */ /* 0x000fc80000010000 */
[----:B------:R-:W-:Y:S01]  /*3d60*/  FFMA.FTZ R50, R49, R49, R50 ;  /* 0x0000003131327223 */ /* 0x000fe20000010032 */
[----:B------:R-:W-:-:S04]  /*3d70*/  FADD.FTZ R49, R11, -R48 ;  /* 0x800000300b317221 */ /* 0x000fc80000010000 */
[----:B------:R-:W-:Y:S01]  /*3d80*/  FSEL R51, R50, RZ, P0 ;  /* 0x000000ff32337208 */ /* 0x000fe20000000000 */
[----:B------:R-:W-:-:S04]  /*3d90*/  FADD.FTZ R50, R10, -R48 ;  /* 0x800000300a327221 */ /* 0x000fc80000010000 */
[----:B------:R-:W-:-:S04]  /*3da0*/  FFMA.FTZ R50, R50, R50, R51 ;  /* 0x0000003232327223 */ /* 0x000fc80000010033 */
        /* <DEDUP_REMOVED lines=78> */
[----:B0-----:R-:W-:Y:S01]  /*4290*/  FADD.FTZ R50, R51, R50 ;  /* 0x0000003233327221 */ /* 0x001fe20000010000 */
[----:B------:R-:W-:-:S04]  /*42a0*/  LOP3.LUT R51, R80, 0x1f, RZ, 0xc0, !PT ;  /* 0x0000001f50337812 */ /* 0x000fc800078ec0ff */
[----:B------:R-:W0:Y:S01]  /*42b0*/  SHFL.BFLY PT, R49, R50, 0x4, 0x1f ;  /* 0x0c801f0032317f89 */ /* 0x000e2200000e0000 */
[----:B------:R-:W-:Y:S01]  /*42c0*/  ISETP.NE.AND P4, PT, R51, RZ, PT ;  /* 0x000000ff3300720c */ /* 0x000fe20003f85270 */
[----:B0-----:R-:W-:-:S05]  /*42d0*/  FADD.FTZ R49, R50, R49 ;  /* 0x0000003132317221 */ /* 0x001fca0000010000 */
[----:B------:R-:W0:Y:S02]  /*42e0*/  SHFL.BFLY PT, R50, R49, 0x8, 0x1f ;  /* 0x0d001f0031327f89 */ /* 0x000e2400000e0000 */
[----:B0-----:R-:W-:-:S05]  /*42f0*/  FADD.FTZ R50, R49, R50 ;  /* 0x0000003231327221 */ /* 0x001fca0000010000 */
[----:B------:R-:W0:Y:S02]  /*4300*/  SHFL.BFLY PT, R49, R50, 0x10, 0x1f ;  /* 0x0e001f0032317f89 */ /* 0x000e2400000e0000 */
[----:B0-----:R-:W-:Y:S01]  /*4310*/  FADD.FTZ R49, R50, R49 ;  /* 0x0000003132317221 */ /* 0x001fe20000010000 */
[----:B------:R-:W-:Y:S01]  /*4320*/  LOP3.LUT R50, R80, 0x1f, RZ, 0xc0, !PT ;  /* 0x0000001f50327812 */ /* 0x000fe200078ec0ff */
        /* <DEDUP_REMOVED lines=8> */
.L_x_17742:
[----:B------:R-:W-:Y:S05]  /*43b0*/  BSYNC.RECONVERGENT B0 ;  /* 0x0000000000007941 */ /* 0x000fea0003800200 */
.L_x_17741:
[----:B------:R-:W-:Y:S01]  /*43c0*/  BAR.SYNC.DEFER_BLOCKING 0x0 ;  /* 0x0000000000007b1d */ /* 0x000fe20000010000 */
[----:B------:R-:W-:Y:S02]  /*43d0*/  ISETP.GT.U32.AND P4, PT, R50, 0x3, PT ;  /* 0x000000033200780c */ /* 0x000fe40003f84070 */
[----:B------:R-:W-:Y:S02]  /*43e0*/  PLOP3.LUT P5, PT, PT, PT, UP1, 0x80, 0x8 ;  /* 0x000000000008781c */ /* 0x000fe40003faf018 */
[----:B------:R-:W-:Y:S01]  /*43f0*/  PLOP3.LUT P6, PT, PT, PT, PT, 0x8, 0x80 ;  /* 0x000000000080781c */ /* 0x000fe20003fce170 */
[----:B------:R-:W-:Y:S08]  /*4400*/  BSSY.RECONVERGENT B0, `(.L_x_17743) ;  /* 0x0000056000007945 */ /* 0x000ff00003800200 */
[----:B0-----:R-:W0:Y:S01]  /*4410*/  @!P4 S2R R48, SR_CgaCtaId ;  /* 0x000000000030c919 */ /* 0x001e220000008800 */
[----:B------:R-:W-:-:S02]  /*4420*/  @!P4 PLOP3.LUT P6, PT, P5, PT, PT, 0x80, 0x8 ;  /* 0x000000000008c81c */ /* 0x000fc40002fcf070 */
[----:B------:R-:W-:Y:S02]  /*4430*/  @!P4 MOV R49, 0x400 ;  /* 0x000004000031c802 */ /* 0x000fe40000000f00 */
[----:B------:R-:W-:Y:S02]  /*4440*/  ISETP.NE.AND P5, PT, R85, RZ, PT ;  /* 0x000000ff5500720c */ /* 0x000fe40003fa5270 */
[----:B0-----:R-:W-:-:S07]  /*4450*/  @!P4 LEA R48, R48, R49, 0x18 ;  /* 0x000000313030c211 */ /* 0x001fce00078ec0ff */
[----:B------:R-:W-:-:S04]  /*4460*/  @P6 IADD3 R48, PT, PT, R48, 0x20, RZ ;  /* 0x0000002030306810 */ /* 0x000fc80007ffe0ff */
[----:B------:R-:W-:Y:S02]  /*4470*/  @!P4 LEA R50, R50, R48, 0x3 ;  /* 0x000000303232c211 */ /* 0x000fe400078e18ff */
[----:B------:R-:W-:-:S06]  /*4480*/  CS2R R48, SRZ ;  /* 0x0000000000307805 */ /* 0x000fcc000001ff00 */
[----:B------:R0:W1:Y:S02]  /*4490*/  @!P4 LDS.64 R48, [R50] ;  /* 0x000000003230c984 */ /* 0x0000640000000a00 */
[----:B0-----:R-:W-:Y:S01]  /*44a0*/  HFMA2 R50, -RZ, RZ, 0, 0 ;  /* 0x00000000ff327431 */ /* 0x001fe200000001ff */
[----:B------:R-:W-:Y:S02]  /*44b0*/  @!P4 MOV R50, R81 ;  /* 0x000000510032c202 */ /* 0x000fe40000000f00 */
[----:B------:R-:W-:-:S03]  /*44c0*/  ISETP.NE.AND P4, PT, R80, RZ, PT ;  /* 0x000000ff5000720c */ /* 0x000fc60003f85270 */
[----:B------:R-:W0:Y:S04]  /*44d0*/  SHFL.DOWN PT, R51, R50, 0x2, 0x1f ;  /* 0x08401f0032337f89 */ /* 0x000e2800000e0000 */
[----:B-1----:R-:W1:Y:S01]  /*44e0*/  SHFL.DOWN PT, R110, R48, 0x2, 0x1f ;  /* 0x08401f00306e7f89 */ /* 0x002e6200000e0000 */
[----:B0-----:R-:W-:-:S03]  /*44f0*/  IADD3 R91, PT, PT, R51, R50, RZ ;  /* 0x00000032335b7210 */ /* 0x001fc60007ffe0ff */
[----:B------:R-:W0:Y:S01]  /*4500*/  SHFL.DOWN PT, R108, R49, 0x2, 0x1f ;  /* 0x08401f00316c7f89 */ /* 0x000e2200000e0000 */
[----:B------:R-:W-:Y:S02]  /*4510*/  I2FP.F32.S32 R51, R51 ;  /* 0x0000003300337245 */ /* 0x000fe40000201400 */
[----:B------:R-:W-:Y:S02]  /*4520*/  I2FP.F32.S32 R92, R91 ;  /* 0x0000005b005c7245 */ /* 0x000fe40000201400 */
[----:B------:R-:W-:Y:S02]  /*4530*/  I2FP.F32.S32 R50, R50 ;  /* 0x0000003200327245 */ /* 0x000fe40000201400 */
[----:B------:R-:W2:Y:S01]  /*4540*/  MUFU.RCP R107, R92 ;  /* 0x0000005c006b7308 */ /* 0x000ea20000001000 */
[C---:B-1----:R-:W-:Y:S01]  /*4550*/  FADD.FTZ R109, -R110.reuse, R48 ;  /* 0x000000306e6d7221 */ /* 0x042fe20000010100 */
[----:B------:R-:W-:-:S03]  /*4560*/  FMUL.FTZ R110, R110, R51 ;  /* 0x000000336e6e7220 */ /* 0x000fc60000410000 */
[----:B------:R-:W-:Y:S01]  /*4570*/  FMUL.FTZ R109, R109, R109 ;  /* 0x0000006d6d6d7220 */ /* 0x000fe20000410000 */
[----:B------:R-:W-:Y:S01]  /*4580*/  FFMA.FTZ R110, R50, R48, R110 ;  /* 0x00000030326e7223 */ /* 0x000fe2000001006e */
[----:B0-----:R-:W-:Y:S01]  /*4590*/  FADD.FTZ R108, R108, R49 ;  /* 0x000000316c6c7221 */ /* 0x001fe20000010000 */
[----:B------:R-:W0:Y:S01]  /*45a0*/  SHFL.DOWN PT, R48, R91, 0x1, 0x1f ;  /* 0x08201f005b307f89 */ /* 0x000e2200000e0000 */
[----:B------:R-:W-:Y:S01]  /*45b0*/  FMUL.FTZ R109, R109, R50 ;  /* 0x000000326d6d7220 */ /* 0x000fe20000410000 */
[----:B--2---:R-:W-:-:S03]  /*45c0*/  FMUL.FTZ R110, R107, R110 ;  /* 0x0000006e6b6e7220 */ /* 0x004fc60000410000 */
[----:B------:R-:W-:Y:S02]  /*45d0*/  FMUL.FTZ R109, R109, R51 ;  /* 0x000000336d6d7220 */ /* 0x000fe40000410000 */
[----:B------:R-:W1:Y:S02]  /*45e0*/  SHFL.DOWN PT, R50, R110, 0x1, 0x1f ;  /* 0x08201f006e327f89 */ /* 0x000e6400000e0000 */
        /* <DEDUP_REMOVED lines=10> */
[----:B------:R-:W-:-:S04]  /*4690*/  FMUL.FTZ R51, R92, R51 ;  /* 0x000000335c337220 */ /* 0x000fc80000410000 */
[----:B------:R-:W-:Y:S01]  /*46a0*/  FMUL.FTZ R51, R51, R48 ;  /* 0x0000003033337220 */ /* 0x000fe20000410000 */
[----:B--2---:R-:W-:Y:S02]  /*46b0*/  FADD.FTZ R48, R109, R49 ;  /* 0x000000316d307221 */ /* 0x004fe40000010000 */
[----:B------:R-:W1:Y:S02]  /*46c0*/  LDC R49, c[0x0][0x448] ;  /* 0x00011200ff317b82 */ /* 0x000e640000000800 */
[C---:B0-----:R-:W-:Y:S01]  /*46d0*/  FFMA.FTZ R48, R91.reuse, R51, R48 ;  /* 0x000000335b307223 */ /* 0x041fe20000010030 */
[----:B------:R-:W-:-:S05]  /*46e0*/  FMUL.FTZ R50, R91, R50 ;  /* 0x000000325b327220 */ /* 0x000fca0000410000 */
[----:B------:R-:W0:Y:S01]  /*46f0*/  @!P4 LDC.64 R108, c[0x0][0x3c8] ;  /* 0x0000f200ff6ccb82 */ /* 0x000e220000000a00 */
[----:B------:R-:W1:Y:S04]  /*4700*/  SHFL.IDX PT, R48, R48, RZ, 0x1f ;  /* 0x00001fff30307589 */ /* 0x000e6800000e0000 */
[----:B------:R2:W3:Y:S03]  /*4710*/  SHFL.IDX PT, R92, R50, RZ, 0x1f ;  /* 0x00001fff325c7589 */ /* 0x0004e600000e0000 */
[----:B--2---:R-:W2:Y:S01]  /*4720*/  @!P4 LDC.64 R50, c[0x0][0x3c0] ;  /* 0x0000f000ff32cb82 */ /* 0x004ea20000000a00 */
[----:B0-----:R-:W-:-:S04]  /*4730*/  @!P4 IMAD.WIDE R108, R83, 0x4, R108 ;  /* 0x00000004536cc825 */ /* 0x001fc800078e026c */
[----:B-1----:R-:W-:Y:S01]  /*4740*/  FFMA.FTZ R49, R48, UR8, R49 ;  /* 0x0000000830317c23 */ /* 0x002fe20008010031 */
[----:B---3--:R-:W-:-:S05]  /*4750*/  FMUL.FTZ R48, R92, R92 ;  /* 0x0000005c5c307220 */ /* 0x008fca0000410000 */
[----:B------:R-:W-:Y:S01]  /*4760*/  FSEL R48, R48, RZ, P5 ;  /* 0x000000ff30307208 */ /* 0x000fe20002800000 */
[----:B--2---:R-:W-:-:S04]  /*4770*/  @!P4 IMAD.WIDE R50, R83, 0x4, R50 ;  /* 0x000000045332c825 */ /* 0x004fc800078e0232 */
[----:B------:R-:W-:Y:S01]  /*4780*/  FADD.FTZ R48, R49, R48 ;  /* 0x0000003031307221 */ /* 0x000fe20000010000 */
[----:B------:R0:W-:Y:S03]  /*4790*/  @!P4 STG.E desc[UR6][R50.64], R92 ;  /* 0x0000005c3200c986 */ /* 0x0001e6000c101906 */
[----:B------:R-:W1:Y:S01]  /*47a0*/  MUFU.RSQ R91, R48 ;  /* 0x00000030005b7308 */ /* 0x000e620000001400 */
[----:B0-----:R-:W-:Y:S01]  /*47b0*/  FSEL R92, R92, RZ, !P5 ;  /* 0x000000ff5c5c7208 */ /* 0x001fe20006800000 */
[----:B-1----:R0:W-:Y:S01]  /*47c0*/  @!P4 STG.E desc[UR6][R108.64], R91 ;  /* 0x0000005b6c00c986 */ /* 0x0021e2000c101906 */
[----:B------:R-:W-:Y:S05]  /*47d0*/  @!P0 BRA `(.L_x_17744) ;  /* 0x0000000000608947 */ /* 0x000fea0003800000 */
[--C-:B------:R-:W-:Y:S01]  /*47e0*/  FADD.FTZ R50, R9, -R92.reuse ;  /* 0x8000005c09327221 */ /* 0x100fe20000010000 */
[----:B------:R-:W1:Y:S01]  /*47f0*/  LDC.64 R124, c[0x0][0x428] ;  /* 0x00010a00ff7c7b82 */ /* 0x000e620000000a00 */
[----:B------:R-:W-:Y:S02]  /*4800*/  HADD2.F32 R49, -RZ, R90.H0_H0 ;  /* 0x2000005aff317230 */ /* 0x000fe40000004100 */
[--C-:B------:R-:W-:Y:S01]  /*4810*/  FADD.FTZ R51, R86, -R92.reuse ;  /* 0x8000005c56337221 */ /* 0x100fe20000010000 */
[----:B------:R-:W-:Y:S02]  /*4820*/  HADD2.F32 R48, -RZ, R22.H0_H0 ;  /* 0x20000016ff307230 */ /* 0x000fe40000004100 */
[----:B------:R-:W-:Y:S01]  /*4830*/  FMUL.FTZ R50, R91, R50 ;  /* 0x000000325b327220 */ /* 0x000fe20000410000 */
[--C-:B------:R-:W-:Y:S01]  /*4840*/  FADD.FTZ R107, R87, -R92.reuse ;  /* 0x8000005c576b7221 */ /* 0x100fe20000010000 */
[----:B------:R-:W-:Y:S01]  /*4850*/  FMUL.FTZ R51, R91, R51 ;  /* 0x000000335b337220 */ /* 0x000fe20000410000 */
[----:B0-----:R-:W-:Y:S01]  /*4860*/  FADD.FTZ R108, R88, -R92 ;  /* 0x8000005c586c7221 */ /* 0x001fe20000010000 */
[----:B------:R-:W-:Y:S01]  /*4870*/  FFMA.FTZ R48, R50, R49, R48 ;  /* 0x0000003132307223 */ /* 0x000fe20000010030 */
[----:B------:R-:W-:-:S02]  /*4880*/  HADD2.F32 R50, -RZ, R93.H0_H0 ;  /* 0x2000005dff327230 */ /* 0x000fc40000004100 */
[C---:B------:R-:W-:Y:S01]  /*4890*/  FMUL.FTZ R107, R91.reuse, R107 ;  /* 0x0000006b5b6b7220 */ /* 0x040fe20000410000 */
[----:B------:R-:W-:Y:S02]  /*48a0*/  HADD2.F32 R49, -RZ, R114.H0_H0 ;  /* 0x20000072ff317230 */ /* 0x000fe40000004100 */
[----:B------:R-:W-:-:S03]  /*48b0*/  FMUL.FTZ R108, R91, R108 ;  /* 0x0000006c5b6c7220 */ /* 0x000fc60000410000 */
[----:B------:R-:W-:Y:S01]  /*48c0*/  FFMA.FTZ R49, R51, R50, R49 ;  /* 0x0000003233317223 */ /* 0x000fe20000010031 */
[----:B------:R-:W-:Y:S02]  /*48d0*/  HADD2.F32 R51, -RZ, R90.H1_H1 ;  /* 0x3000005aff337230 */ /* 0x000fe40000004100 */
[----:B------:R-:W-:-:S05]  /*48e0*/  HADD2.F32 R50, -RZ, R23.H0_H0 ;  /* 0x20000017ff327230 */ /* 0x000fca0000004100 */
[----:B------:R-:W-:Y:S01]  /*48f0*/  FFMA.FTZ R50, R107, R51, R50 ;  /* 0x000000336b327223 */ /* 0x000fe20000010032 */
[----:B------:R-:W-:Y:S02]  /*4900*/  HADD2.F32 R107, -RZ, R93.H1_H1 ;  /* 0x3000005dff6b7230 */ /* 0x000fe40000004100 */
[----:B------:R-:W-:Y:S02]  /*4910*/  HADD2.F32 R51, -RZ, R114.H1_H1 ;  /* 0x30000072ff337230 */ /* 0x000fe40000004100 */
[C---:B-1----:R-:W-:Y:S01]  /*4920*/  IMAD.WIDE.U32 R124, R89.reuse, 0x10, R124 ;  /* 0x00000010597c7825 */ /* 0x042fe200078e007c */
[----:B------:R-:W-:-:S03]  /*4930*/  IADD3 R89, PT, PT, R89, 0x80, RZ ;  /* 0x0000008059597810 */ /* 0x000fc60007ffe0ff */
[----:B------:R-:W-:-:S05]  /*4940*/  FFMA.FTZ R51, R108, R107, R51 ;  /* 0x0000006b6c337223 */ /* 0x000fca0000010033 */
[----:B------:R1:W-:Y:S02]  /*4950*/  STG.E.128 desc[UR6][R124.64], R48 ;  /* 0x000000307c007986 */ /* 0x0003e4000c101d06 */
.L_x_17744:
[----:B------:R-:W-:Y:S05]  /*4960*/  BSYNC.RECONVERGENT B0 ;  /* 0x0000000000007941 */ /* 0x000fea0003800200 */
.L_x_17743:
[----:B------:R-:W-:Y:S01]  /*4970*/  ISETP.GE.U32.AND P4, PT, R84, 0x100, PT ;  /* 0x000001005400780c */ /* 0x000fe20003f86070 */
[----:B------:R-:W-:-:S12]  /*4980*/  BSSY.RECONVERGENT B0, `(.L_x_17745) ;  /* 0x000001a000007945 */ /* 0x000fd80003800200 */
[----:B------:R-:W-:Y:S05]  /*4990*/  @!P4 BRA `(.L_x_17746) ;  /* 0x000000000060c947 */ /* 0x000fea0003800000 */
[--C-:B-1----:R-:W-:Y:S01]  /*49a0*/  FADD.FTZ R50, R10, -R92.reuse ;  /* 0x8000005c0a327221 */ /* 0x102fe20000010000 */
[----:B------:R-:W1:Y:S01]  /*49b0*/  LDC.64 R124, c[0x0][0x428] ;  /* 0x00010a00ff7c7b82 */ /* 0x000e620000000a00 */
[----:B------:R-:W-:Y:S02]  /*49c0*/  HADD2.F32 R49, -RZ, R94.H0_H0 ;  /* 0x2000005eff317230 */ /* 0x000fe40000004100 */
[--C-:B------:R-:W-:Y:S01]  /*49d0*/  FADD.FTZ R51, R11, -R92.reuse ;  /* 0x8000005c0b337221 */ /* 0x100fe20000010000 */
[----:B------:R-:W-:Y:S02]  /*49e0*/  HADD2.F32 R48, -RZ, R18.H0_H0 ;  /* 0x20000012ff307230 */ /* 0x000fe40000004100 */
[C---:B------:R-:W-:Y:S01]  /*49f0*/  FMUL.FTZ R50, R91.reuse, R50 ;  /* 0x000000325b327220 */ /* 0x040fe20000410000 */
        /* <DEDUP_REMOVED lines=18> */
.L_x_17746:
[----:B------:R-:W-:Y:S05]  /*4b20*/  BSYNC.RECONVERGENT B0 ;  /* 0x0000000000007941 */ /* 0x000fea0003800200 */
.L_x_17745:
[----:B------:R-:W-:Y:S01]  /*4b30*/  ISETP.GE.U32.AND P4, PT, R84, 0x180, PT ;  /* 0x000001805400780c */ /* 0x000fe20003f86070 */
[----:B------:R-:W-:-:S12]  /*4b40*/  BSSY.RECONVERGENT B0, `(.L_x_17747) ;  /* 0x000001a000007945 */ /* 0x000fd80003800200 */
[----:B------:R-:W-:Y:S05]  /*4b50*/  @!P4 BRA `(.L_x_17748) ;  /* 0x000000000060c947 */ /* 0x000fea0003800000 */
[--C-:B-12---:R-:W-:Y:S01]  /*4b60*/  FADD.FTZ R50, R14, -R92.reuse ;  /* 0x8000005c0e327221 */ /* 0x106fe20000010000 */
        /* <DEDUP_REMOVED lines=23> */
.L_x_17748:
[----:B------:R-:W-:Y:S05]  /*4ce0*/  BSYNC.RECONVERGENT B0 ;  /* 0x0000000000007941 */ /* 0x000fea0003800200 */
.L_x_17747:
[----:B------:R-:W-:Y:S01]  /*4cf0*/  ISETP.GE.U32.AND P4, PT, R84, 0x200, PT ;  /* 0x000002005400780c */ /* 0x000fe20003f86070 */
[----:B------:R-:W-:-:S12]  /*4d00*/  BSSY.RECONVERGENT B0, `(.L_x_17749) ;  /* 0x000001a000007945 */ /* 0x000fd80003800200 */
[----:B------:R-:W-:Y:S05]  /*4d10*/  @!P4 BRA `(.L_x_17750) ;  /* 0x000000000060c947 */ /* 0x000fea0003800000 */
[--C-:B-123--:R-:W-:Y:S01]  /*4d20*/  FADD.FTZ R50, R52, -R92.reuse ;  /* 0x8000005c34327221 */ /* 0x10efe20000010000 */
        /* <DEDUP_REMOVED lines=23> */
.L_x_17750:
[----:B------:R-:W-:Y:S05]  /*4ea0*/  BSYNC.RECONVERGENT B0 ;  /* 0x0000000000007941 */ /* 0x000fea0003800200 */
.L_x_17749:
[----:B------:R-:W-:Y:S01]  /*4eb0*/  ISETP.GE.U32.AND P4, PT, R84, 0x280, PT ;  /* 0x000002805400780c */ /* 0x000fe20003f86070 */
[----:B------:R-:W-:-:S12]  /*4ec0*/  BSSY.RECONVERGENT B0, `(.L_x_17751) ;  /* 0x000001a000007945 */ /* 0x000fd80003800200 */
[----:B------:R-:W-:Y:S05]  /*4ed0*/  @!P4 BRA `(.L_x_17752) ;  /* 0x000000000060c947 */ /* 0x000fea0003800000 */
[--C-:B-1234-:R-:W-:Y:S01]  /*4ee0*/  FADD.FTZ R50, R56, -R92.reuse ;  /* 0x8000005c38327221 */ /* 0x11efe20000010000 */
        /* <DEDUP_REMOVED lines=23> */
.L_x_17752:
[----:B------:R-:W-:Y:S05]  /*5060*/  BSYNC.RECONVERGENT B0 ;  /* 0x0000000000007941 */ /* 0x000fea0003800200 */
.L_x_17751:
[----:B------:R-:W-:Y:S01]  /*5070*/  ISETP.GE.U32.AND P4, PT, R84, 0x300, PT ;  /* 0x000003005400780c */ /* 0x000fe20003f86070 */
[----:B------:R-:W-:-:S12]  /*5080*/  BSSY.RECONVERGENT B0, `(.L_x_17753) ;  /* 0x000001a000007945 */ /* 0x000fd80003800200 */
[----:B------:R-:W-:Y:S05]  /*5090*/  @!P4 BRA `(.L_x_17754) ;  /* 0x000000000060c947 */ /* 0x000fea0003800000 */
[--C-:B01234-:R-:W-:Y:S01]  /*50a0*/  FADD.FTZ R50, R60, -R92.reuse ;  /* 0x8000005c3c327221 */ /* 0x11ffe20000010000 */
[----:B------:R-:W0:Y:S01]  /*50b0*/  LDC.64 R124, c[0x0][0x428] ;  /* 0x00010a00ff7c7b82 */ /* 0x000e220000000a00 */
[----:B------:R-:W-:Y:S02]  /*50c0*/  HADD2.F32 R49, -RZ, R102.H0_H0 ;  /* 0x20000066ff317230 */ /* 0x000fe40000004100 */
[--C-:B------:R-:W-:Y:S01]  /*50d0*/  FADD.FTZ R51, R61, -R92.reuse ;  /* 0x8000005c3d337221 */ /* 0x100fe20000010000 */
[----:B------:R-:W-:Y:S02]  /*50e0*/  HADD2.F32 R48, -RZ, R28.H0_H0 ;  /* 0x2000001cff307230 */ /* 0x000fe40000004100 */
[C---:B------:R-:W-:Y:S01]  /*50f0*/  FMUL.FTZ R50, R91.reuse, R50 ;  /* 0x000000325b327220 */ /* 0x040fe20000410000 */
[--C-:B------:R-:W-:Y:S01]  /*5100*/  FADD.FTZ R107, R62, -R92.reuse ;  /* 0x8000005c3e6b7221 */ /* 0x100fe20000010000 */
[----:B------:R-:W-:Y:S01]  /*5110*/  FMUL.FTZ R51, R91, R51 ;  /* 0x000000335b337220 */ /* 0x000fe20000410000 */
[----:B------:R-:W-:Y:S01]  /*5120*/  FADD.FTZ R108, R63, -R92 ;  /* 0x8000005c3f6c7221 */ /* 0x000fe20000010000 */
        /* <DEDUP_REMOVED lines=11> */
[C---:B0-----:R-:W-:Y:S01]  /*51e0*/  IMAD.WIDE.U32 R124, R89.reuse, 0x10, R124 ;  /* 0x00000010597c7825 */ /* 0x041fe200078e007c */
[----:B------:R-:W-:-:S03]  /*51f0*/  IADD3 R89, PT, PT, R89, 0x80, RZ ;  /* 0x0000008059597810 */ /* 0x000fc60007ffe0ff */
[----:B------:R-:W-:-:S05]  /*5200*/  FFMA.FTZ R51, R108, R107, R51 ;  /* 0x0000006b6c337223 */ /* 0x000fca0000010033 */
[----:B------:R0:W-:Y:S02]  /*5210*/  STG.E.128 desc[UR6][R124.64], R48 ;  /* 0x000000307c007986 */ /* 0x0001e4000c101d06 */
.L_x_17754:
[----:B------:R-:W-:Y:S05]  /*5220*/  BSYNC.RECONVERGENT B0 ;  /* 0x0000000000007941 */ /* 0x000fea0003800200 */
.L_x_17753:
        /* <DEDUP_REMOVED lines=27> */
.L_x_17756:
[----:B------:R-:W-:Y:S05]  /*53e0*/  BSYNC.RECONVERGENT B0 ;  /* 0x0000000000007941 */ /* 0x000fea0003800200 */
.L_x_17755:
        /* <DEDUP_REMOVED lines=27> */
.L_x_17758:
[----:B------:R-:W-:Y:S05]  /*55a0*/  BSYNC.RECONVERGENT B0 ;  /* 0x0000000000007941 */ /* 0x000fea0003800200 */
.L_x_17757:
[----:B------:R-:W-:Y:S04]  /*55b0*/  BSSY.RECONVERGENT B0, `(.L_x_17759) ;  /* 0x000001a000007945 */ /* 0x000fe80003800200 */
        /* <DEDUP_REMOVED lines=25> */
.L_x_17760:
[----:B------:R-:W-:Y:S05]  /*5750*/  BSYNC.RECONVERGENT B0 ;  /* 0x0000000000007941 */ /* 0x000fea0003800200 */
.L_x_17759:
[----:B------:R-:W-:Y:S04]  /*5760*/  BSSY.RECONVERGENT B0, `(.L_x_17761) ;  /* 0x0000011000007945 */ /* 0x000fe80003800200 */
[----:B------:R-:W-:Y:S05]  /*5770*/  @!P3 BRA `(.L_x_17762) ;  /* 0x00000000003cb947 */ /* 0x000fea0003800000 */
[----:B0-----:R-:W0:Y:S01]  /*5780*/  LDC.64 R108, c[0x0][0x428] ;  /* 0x00010a00ff6c7b82 */ /* 0x001e220000000a00 */
[--C-:B-1234-:R-:W-:Y:S01]  /*5790*/  FADD.FTZ R48, R76, -R92.reuse ;  /* 0x8000005c4c307221 */ /* 0x11efe20000010000 */
[--C-:B------:R-:W-:Y:S01]  /*57a0*/  FADD.FTZ R49, R77, -R92.reuse ;  /* 0x8000005c4d317221 */ /* 0x100fe20000010000 */
[--C-:B------:R-:W-:Y:S01]  /*57b0*/  FADD.FTZ R50, R78, -R92.reuse ;  /* 0x8000005c4e327221 */ /* 0x100fe20000010000 */
[----:B------:R-:W-:Y:S01]  /*57c0*/  FADD.FTZ R51, R79, -R92 ;  /* 0x8000005c4f337221 */ /* 0x000fe20000010000 */
        /* <DEDUP_REMOVED lines=8> */
[----:B0-----:R-:W-:-:S05]  /*5850*/  IMAD.WIDE.U32 R108, R89, 0x10, R108 ;  /* 0x00000010596c7825 */ /* 0x001fca00078e006c */
[----:B------:R0:W-:Y:S02]  /*5860*/  STG.E.128 desc[UR6][R108.64], R48 ;  /* 0x000000306c007986 */ /* 0x0001e4000c101d06 */
.L_x_17762:
[----:B------:R-:W-:Y:S05]  /*5870*/  BSYNC.RECONVERGENT B0 ;  /* 0x0000000000007941 */ /* 0x000fea0003800200 */
.L_x_17761:
[----:B01234-:R-:W0:Y:S01]  /*5880*/  LDC.64 R48, c[0x0][0x380] ;  /* 0x0000e000ff307b82 */ /* 0x01fe220000000a00 */
[----:B------:R-:W-:Y:S01]  /*5890*/  UPLOP3.LUT UP1, UPT, UPT, UPT, UP1, 0x40, 0x4 ;  /* 0x000000000004789c */ /* 0x000fe20003f2e810 */
[----:B0-----:R-:W-:-:S04]  /*58a0*/  IADD3 R83, PT, PT, R83, R48, RZ ;  /* 0x0000003053537210 */ /* 0x001fc80007ffe0ff */
[----:B------:R-:W-:-:S13]  /*58b0*/  ISETP.GE.AND P2, PT, R83, R49, PT ;  /* 0x000000315300720c */ /* 0x000fda0003f46270 */
[----:B------:R-:W-:Y:S05]  /*58c0*/  @!P2 BRA `(.L_x_17763) ;  /* 0xffffffb80038a947 */ /* 0x000fea000383ffff */
[----:B------:R-:W-:Y:S05]  /*58d0*/  EXIT ;  /* 0x000000000000794d */ /* 0x000fea0003800000 */
.L_x_17764:
        /* <DEDUP_REMOVED lines=10> */
.L_x_22366:


//--------------------- .text._ZN10layer_norm31ln_parallel_residual_fwd_kernelINS_13Kernel_traitsI6__halfffffjLj5120ELj1ELj1ELj4ELj16ENS_18Kernel_traits_baseILj5120ES2_ffffjLj128EEEEELb0ELb1ELb1EEEvNS_9FwdParamsE --------------------------
	.section	.text._ZN10layer_norm31ln_parallel_residual_fwd_kernelINS_13Kernel_traitsI6__halfffffjLj5120ELj1ELj1ELj4ELj16ENS_18Kernel_traits_baseILj5120ES2_ffffjLj128EEEEELb0ELb1ELb1EEEvNS_9FwdParamsE,"ax",@progbits
	.align	128
        .global         _ZN10layer_norm31ln_parallel_residual_fwd_kernelINS_13Kernel_traitsI6__halfffffjLj5120ELj1ELj1ELj4ELj16ENS_18Kernel_traits_baseILj5120ES2_ffffjLj128EEEEELb0ELb1ELb1EEEvNS_9FwdParamsE
        .type           _ZN10layer_norm31ln_parallel_residual_fwd_kernelINS_13Kernel_traitsI6__halfffffjLj5120ELj1ELj1ELj4ELj16ENS_18Kernel_traits_baseILj5120ES2_ffffjLj128EEEEELb0ELb1ELb1EEEvNS_9FwdParamsE,@function
        .size           _ZN10layer_norm31ln_parallel_residual_fwd_kernelINS_13Kernel_traitsI6__halfffffjLj5120ELj1ELj1ELj4ELj16ENS_18Kernel_traits_baseILj5120ES2_ffffjLj128EEEEELb0ELb1ELb1EEEvNS_9FwdParamsE,(.L_x_22367 - _ZN10layer_norm31ln_parallel_residual_fwd_kernelINS_13Kernel_traitsI6__halfffffjLj5120ELj1ELj1ELj4ELj16ENS_18Kernel_traits_baseILj5120ES2_ffffjLj128EEEEELb0ELb1ELb1EEEvNS_9FwdParamsE)
        .other          _ZN10layer_norm31ln_parallel_residual_fwd_kernelINS_13Kernel_traitsI6__halfffffjLj5120ELj1ELj1ELj4ELj16ENS_18Kernel_traits_baseILj5120ES2_ffffjLj128EEEEELb0ELb1ELb1EEEvNS_9FwdParamsE,@"STO_CUDA_ENTRY STV_DEFAULT"
_ZN10layer_norm31ln_parallel_residual_fwd_kernelINS_13Kernel_traitsI6__halfffffjLj5120ELj1ELj1ELj4ELj16ENS_18Kernel_traits_baseILj5120ES2_ffffjLj128EEEEELb0ELb1ELb1EEEvNS_9FwdParamsE:
.text._ZN10layer_norm31ln_parallel_residual_fwd_kernelINS_13Kernel_traitsI6__halfffffjLj5120ELj1ELj1ELj4ELj16ENS_18Kernel_traits_baseILj5120ES2_ffffjLj128EEEEELb0ELb1ELb1EEEvNS_9FwdParamsE:
[----:B------:R-:W-:Y:S01]  /*0000*/  LDC R1, c[0x0][0x37c] ;  /* 0x0000df00ff017b82 */ /* 0x000fe20000000800 */
[----:B------:R-:W0:Y:S07]  /*0010*/  LDCU.64 UR10, c[0x0][0x438] ;  /* 0x00008700ff0a77ac */ /* 0x000e2e0008000a00 */
[----:B------:R-:W1:Y:S01]  /*0020*/  LDC.64 R30, c[0x0][0x398] ;  /* 0x0000e600ff1e7b82 */ /* 0x000e620000000a00 */
[----:B------:R-:W2:Y:S01]  /*0030*/  S2R R0, SR_TID.X ;  /* 0x0000000000007919 */ /* 0x000ea20000002100 */
[----:B------:R-:W1:Y:S01]  /*0040*/  LDCU.64 UR8, c[0x0][0x3a0] ;  /* 0x00007400ff0877ac */ /* 0x000e620008000a00 */
[----:B------:R-:W3:Y:S05]  /*0050*/  LDCU.64 UR6, c[0x0][0x358] ;  /* 0x00006b00ff0677ac */ /* 0x000eea0008000a00 */
[----:B------:R-:W4:Y:S01]  /*0060*/  S2UR UR4, SR_CTAID.X ;  /* 0x00000000000479c3 */ /* 0x000f220000002500 */
[----:B0-----:R-:W-:-:S04]  /*0070*/  UISETP.NE.U32.AND UP0, UPT, UR10, URZ, UPT ;  /* 0x000000ff0a00728c */ /* 0x001fc8000bf05070 */
[----:B------:R-:W-:Y:S01]  /*0080*/  UISETP.NE.AND.EX UP0, UPT, UR11, URZ, UPT, UP0 ;  /* 0x000000ff0b00728c */ /* 0x000fe2000bf05300 */
[----:B-1----:R-:W-:-:S04]  /*0090*/  LOP3.LUT P0, RZ, R30, UR8, RZ, 0xfc, !PT ;  /* 0x000000081eff7c12 */ /* 0x002fc8000f80fcff */
[----:B------:R-:W-:Y:S02]  /*00a0*/  LOP3.LUT P0, RZ, R31, UR9, RZ, 0xfc, P0 ;  /* 0x000000091fff7c12 */ /* 0x000fe4000800fcff */
[----:B----4-:R-:W-:Y:S02]  /*00b0*/  MOV R54, UR4 ;  /* 0x0000000400367c02 */ /* 0x010fe40008000f00 */
[----:B--23--:R-:W-:Y:S09]  /*00c0*/  BRA.U !UP0, `(.L_x_17765) ;  /* 0x0000000108647547 */ /* 0x00cff2000b800000 */
[----:B------:R-:W0:Y:S08]  /*00d0*/  LDC.64 R24, c[0x0][0x3d0] ;  /* 0x0000f400ff187b82 */ /* 0x000e300000000a00 */
[----:B------:R-:W1:Y:S01]  /*00e0*/  LDC.64 R26, c[0x0][0x438] ;  /* 0x00010e00ff1a7b82 */ /* 0x000e620000000a00 */
[----:B0-----:R-:W-:-:S05]  /*00f0*/  IMAD.WIDE.U32 R24, R0, 0x8, R24 ;  /* 0x0000000800187825 */ /* 0x001fca00078e0018 */
[----:B------:R0:W5:Y:S01]  /*0100*/  LDG.E.64 R6, desc[UR6][R24.64] ;  /* 0x0000000618067981 */ /* 0x000162000c1e1b00 */
[----:B-1----:R-:W-:-:S03]  /*0110*/  IMAD.WIDE.U32 R26, R0, 0x8, R26 ;  /* 0x00000008001a7825 */ /* 0x002fc600078e001a */
        /* <DEDUP_REMOVED lines=20> */
.L_x_17765:
[----:B------:R-:W0:Y:S02]  /*0260*/  LDC.64 R2, c[0x0][0x3d0] ;  /* 0x0000f400ff027b82 */ /* 0x000e240000000a00 */
[----:B0-----:R-:W-:-:S05]  /*0270*/  IMAD.WIDE.U32 R24, R0, 0x8, R2 ;  /* 0x0000000800187825 */ /* 0x001fca00078e0002 */
        /* <DEDUP_REMOVED lines=20> */
.L_x_17766:
[----:B------:R-:W1:Y:S02]  /*03c0*/  LDCU UR4, c[0x0][0x384] ;  /* 0x00007080ff0477ac */ /* 0x000e640008000800 */
[----:B-1----:R-:W-:-:S13]  /*03d0*/  ISETP.GE.AND P1, PT, R54, UR4, PT ;  /* 0x0000000436007c0c */ /* 0x002fda000bf26270 */
[----:B------:R-:W-:Y:S05]  /*03e0*/  @P1 EXIT ;  /* 0x000000000000194d */ /* 0x000fea0003800000 */
[----:B-----5:R-:W-:Y:S01]  /*03f0*/  MOV R110, R4 ;  /* 0x00000004006e7202 */ /* 0x020fe20000000f00 */
[----:B------:R-:W1:Y:S01]  /*0400*/  LDCU UR8, c[0x0][0x388] ;  /* 0x00007100ff0877ac */ /* 0x000e620008000800 */
[----:B------:R-:W-:Y:S02]  /*0410*/  SHF.R.U64 R111, R4, 0x10, R5 ;  /* 0x00000010046f7819 */ /* 0x000fe40000001205 */
[--C-:B------:R-:W-:Y:S01]  /*0420*/  SHF.R.U64 R112, R52, 0x10, R53.reuse ;  /* 0x0000001034707819 */ /* 0x100fe20000001235 */
[----:B------:R-:W2:Y:S01]  /*0430*/  LDCU.U8 UR9, c[0x0][0x410] ;  /* 0x00008200ff0977ac */ /* 0x000ea20008000000 */
[----:B------:R-:W-:Y:S02]  /*0440*/  SHF.R.U32.HI R4, RZ, 0x10, R53 ;  /* 0x00000010ff047819 */ /* 0x000fe40000011635 */
[----:B------:R-:W-:Y:S01]  /*0450*/  MOV R63, R14 ;  /* 0x0000000e003f7202 */ /* 0x000fe20000000f00 */
[----:B------:R-:W3:Y:S01]  /*0460*/  LDCU UR10, c[0x0][0x400] ;  /* 0x00008000ff0a77ac */ /* 0x000ee20008000800 */
[----:B------:R-:W-:-:S02]  /*0470*/  SHF.R.U64 R64, R14, 0x10, R15 ;  /* 0x000000100e407819 */ /* 0x000fc4000000120f */
[----:B------:R-:W-:Y:S01]  /*0480*/  MOV R14, R5 ;  /* 0x00000005000e7202 */ /* 0x000fe20000000f00 */
[----:B------:R-:W4:Y:S01]  /*0490*/  LDCU.64 UR12, c[0x0][0x3a0] ;  /* 0x00007400ff0c77ac */ /* 0x000f220008000a00 */
[----:B------:R-:W-:Y:S02]  /*04a0*/  PRMT R112, R112, 0x5410, R4 ;  /* 0x0000541070707816 */ /* 0x000fe40000000004 */
[----:B------:R-:W-:Y:S01]  /*04b0*/  SHF.R.U32.HI R5, RZ, 0x10, R5 ;  /* 0x00000010ff057819 */ /* 0x000fe20000011605 */
[----:B------:R-:W0:Y:S01]  /*04c0*/  LDCU.64 UR14, c[0x0][0x398] ;  /* 0x00007300ff0e77ac */ /* 0x000e220008000a00 */
[--C-:B------:R-:W-:Y:S02]  /*04d0*/  SHF.R.U64 R113, R50, 0x10, R51.reuse ;  /* 0x0000001032717819 */ /* 0x100fe40000001233 */
[----:B------:R-:W-:Y:S01]  /*04e0*/  SHF.R.U32.HI R4, RZ, 0x10, R51 ;  /* 0x00000010ff047819 */ /* 0x000fe20000011633 */
[----:B------:R-:W-:Y:S01]  /*04f0*/  UPLOP3.LUT UP1, UPT, UPT, UPT, UPT, 0x40, 0x4 ;  /* 0x000000000004789c */ /* 0x000fe20003f2e870 */
[----:B------:R-:W-:-:S02]  /*0500*/  PRMT R111, R111, 0x5410, R5 ;  /* 0x000054106f6f7816 */ /* 0x000fc40000000005 */
[----:B------:R-:W-:Y:S02]  /*0510*/  PRMT R113, R113, 0x5410, R4 ;  /* 0x0000541071717816 */ /* 0x000fe40000000004 */
[--C-:B------:R-:W-:Y:S02]  /*0520*/  SHF.R.U64 R114, R48, 0x10, R49.reuse ;  /* 0x0000001030727819 */ /* 0x100fe40000001231 */
[----:B------:R-:W-:Y:S02]  /*0530*/  SHF.R.U32.HI R5, RZ, 0x10, R49 ;  /* 0x00000010ff057819 */ /* 0x000fe40000011631 */
[--C-:B------:R-:W-:Y:S02]  /*0540*/  SHF.R.U64 R115, R46, 0x10, R47.reuse ;  /* 0x000000102e737819 */ /* 0x100fe4000000122f */
[----:B------:R-:W-:Y:S02]  /*0550*/  SHF.R.U32.HI R4, RZ, 0x10, R47 ;  /* 0x00000010ff047819 */ /* 0x000fe4000001162f */
        /* <DEDUP_REMOVED lines=12> */
[----:B------:R-:W-:-:S02]  /*0620*/  MOV R55, R6 ;  /* 0x0000000600377202 */ /* 0x000fc40000000f00 */
[----:B0-----:R-:W-:Y:S02]  /*0630*/  MOV R24, R7 ;  /* 0x0000000700187202 */ /* 0x001fe40000000f00 */
[--C-:B------:R-:W-:Y:S02]  /*0640*/  SHF.R.U64 R56, R6, 0x10, R7.reuse ;  /* 0x0000001006387819 */ /* 0x100fe40000001207 */
[----:B------:R-:W-:Y:S02]  /*0650*/  SHF.R.U32.HI R25, RZ, 0x10, R7 ;  /* 0x00000010ff197819 */ /* 0x000fe40000011607 */
[----:B------:R-:W-:Y:S02]  /*0660*/  MOV R59, R10 ;  /* 0x0000000a003b7202 */ /* 0x000fe40000000f00 */
[----:B------:R-:W-:Y:S02]  /*0670*/  SHF.R.U64 R60, R10, 0x10, R11 ;  /* 0x000000100a3c7819 */ /* 0x000fe4000000120b */
[----:B------:R-:W-:-:S02]  /*0680*/  MOV R65, R16 ;  /* 0x0000001000417202 */ /* 0x000fc40000000f00 */
[----:B------:R-:W-:Y:S02]  /*0690*/  SHF.R.U64 R101, R16, 0x10, R17 ;  /* 0x0000001010657819 */ /* 0x000fe40000001211 */
[----:B------:R-:W-:Y:S02]  /*06a0*/  MOV R57, R8 ;  /* 0x0000000800397202 */ /* 0x000fe40000000f00 */
[----:B------:R-:W-:Y:S02]  /*06b0*/  MOV R6, R9 ;  /* 0x0000000900067202 */ /* 0x000fe40000000f00 */
[--C-:B------:R-:W-:Y:S02]  /*06c0*/  SHF.R.U64 R58, R8, 0x10, R9.reuse ;  /* 0x00000010083a7819 */ /* 0x100fe40000001209 */
[----:B------:R-:W-:Y:S02]  /*06d0*/  SHF.R.U32.HI R26, RZ, 0x10, R9 ;  /* 0x00000010ff1a7819 */ /* 0x000fe40000011609 */
[----:B------:R-:W-:-:S02]  /*06e0*/  MOV R7, R11 ;  /* 0x0000000b00077202 */ /* 0x000fc40000000f00 */
[----:B------:R-:W-:Y:S02]  /*06f0*/  SHF.R.U32.HI R27, RZ, 0x10, R11 ;  /* 0x00000010ff1b7819 */ /* 0x000fe4000001160b */
[----:B------:R-:W-:Y:S02]  /*0700*/  MOV R10, R17 ;  /* 0x00000011000a7202 */ /* 0x000fe40000000f00 */
[----:B------:R-:W-:Y:S02]  /*0710*/  SHF.R.U32.HI R16, RZ, 0x10, R17 ;  /* 0x00000010ff107819 */ /* 0x000fe40000011611 */
[----:B------:R-:W-:Y:S02]  /*0720*/  MOV R61, R12 ;  /* 0x0000000c003d7202 */ /* 0x000fe40000000f00 */
[----:B------:R-:W-:Y:S02]  /*0730*/  MOV R8, R13 ;  /* 0x0000000d00087202 */ /* 0x000fe40000000f00 */
[----:B------:R-:W-:-:S02]  /*0740*/  SHF.R.U64 R62, R12, 0x10, R13 ;  /* 0x000000100c3e7819 */ /* 0x000fc4000000120d */
[----:B------:R-:W-:Y:S02]  /*0750*/  SHF.R.U32.HI R28, RZ, 0x10, R13 ;  /* 0x00000010ff1c7819 */ /* 0x000fe4000001160d */
[----:B------:R-:W-:Y:S02]  /*0760*/  MOV R9, R15 ;  /* 0x0000000f00097202 */ /* 0x000fe40000000f00 */
[----:B------:R-:W-:Y:S02]  /*0770*/  MOV R102, R18 ;  /* 0x0000001200667202 */ /* 0x000fe40000000f00 */
[----:B------:R-:W-:Y:S02]  /*0780*/  MOV R11, R19 ;  /* 0x00000013000b7202 */ /* 0x000fe40000000f00 */
[--C-:B------:R-:W-:Y:S02]  /*0790*/  SHF.R.U64 R103, R18, 0x10, R19.reuse ;  /* 0x0000001012677819 */ /* 0x100fe40000001213 */
[----:B------:R-:W-:-:S02]  /*07a0*/  SHF.R.U32.HI R17, RZ, 0x10, R19 ;  /* 0x00000010ff117819 */ /* 0x000fc40000011613 */
[----:B------:R-:W-:Y:S02]  /*07b0*/  PRMT R118, R118, 0x5410, R4 ;  /* 0x0000541076767816 */ /* 0x000fe40000000004 */
[----:B------:R-:W-:Y:S02]  /*07c0*/  PRMT R119, R119, 0x5410, R5 ;  /* 0x0000541077777816 */ /* 0x000fe40000000005 */
[----:B------:R-:W-:Y:S02]  /*07d0*/  SHF.R.U32.HI R15, RZ, 0x10, R15 ;  /* 0x00000010ff0f7819 */ /* 0x000fe4000001160f */
[----:B------:R-:W-:Y:S02]  /*07e0*/  MOV R104, R20 ;  /* 0x0000001400687202 */ /* 0x000fe40000000f00 */
[----:B------:R-:W-:Y:S02]  /*07f0*/  MOV R12, R21 ;  /* 0x00000015000c7202 */ /* 0x000fe40000000f00 */
[----:B------:R-:W-:-:S02]  /*0800*/  SHF.R.U64 R106, R20, 0x10, R21 ;  /* 0x00000010146a7819 */ /* 0x000fc40000001215 */
[----:B------:R-:W-:Y:S02]  /*0810*/  SHF.R.U32.HI R18, RZ, 0x10, R21 ;  /* 0x00000010ff127819 */ /* 0x000fe40000011615 */
[----:B------:R-:W-:Y:S02]  /*0820*/  MOV R107, R22 ;  /* 0x00000016006b7202 */ /* 0x000fe40000000f00 */
[----:B------:R-:W-:Y:S02]  /*0830*/  MOV R13, R23 ;  /* 0x00000017000d7202 */ /* 0x000fe40000000f00 */
[--C-:B------:R-:W-:Y:S02]  /*0840*/  SHF.R.U64 R109, R22, 0x10, R23.reuse ;  /* 0x00000010166d7819 */ /* 0x100fe40000001217 */
[----:B------:R-:W-:Y:S02]  /*0850*/  SHF.R.U32.HI R19, RZ, 0x10, R23 ;  /* 0x00000010ff137819 */ /* 0x000fe40000011617 */
[----:B------:R-:W-:-:S02]  /*0860*/  ISETP.NE.U32.AND P1, PT, R30, RZ, PT ;  /* 0x000000ff1e00720c */ /* 0x000fc40003f25070 */
[--C-:B------:R-:W-:Y:S02]  /*0870*/  SHF.R.U64 R120, R36, 0x10, R37.reuse ;  /* 0x0000001024787819 */ /* 0x100fe40000001225 */
[----:B------:R-:W-:Y:S02]  /*0880*/  SHF.R.U32.HI R4, RZ, 0x10, R37 ;  /* 0x00000010ff047819 */ /* 0x000fe40000011625 */
[--C-:B------:R-:W-:Y:S02]  /*0890*/  SHF.R.U64 R121, R2, 0x10, R3.reuse ;  /* 0x0000001002797819 */ /* 0x100fe40000001203 */
[----:B------:R-:W-:Y:S02]  /*08a0*/  SHF.R.U32.HI R5, RZ, 0x10, R3 ;  /* 0x00000010ff057819 */ /* 0x000fe40000011603 */
[----:B------:R-:W-:Y:S02]  /*08b0*/  ISETP.NE.AND.EX P1, PT, R31, RZ, PT, P1 ;  /* 0x000000ff1f00720c */ /* 0x000fe40003f25310 */
        /* <DEDUP_REMOVED lines=20> */
[----:B-1234-:R-:W-:-:S07]  /*0a00*/  PRMT R121, R121, 0x5410, R5 ;  /* 0x0000541079797816 */ /* 0x01efce0000000005 */
.L_x_17792:
[----:B------:R-:W-:Y:S01]  /*0a10*/  ISETP.NE.U32.AND P2, PT, RZ, UR12, PT ;  /* 0x0000000cff007c0c */ /* 0x000fe2000bf45070 */
[----:B0-----:R-:W0:Y:S01]  /*0a20*/  @P1 LDC.64 R18, c[0x0][0x398] ;  /* 0x0000e600ff121b82 */ /* 0x001e220000000a00 */
        /* <DEDUP_REMOVED lines=8> */
[----:B------:R0:W5:Y:S01]  /*0ab0*/  @P1 LDG.E.128 R4, desc[UR6][R18.64] ;  /* 0x0000000612041981 */ /* 0x000162000c1e1d00 */
[----:B-1----:R-:W-:-:S04]  /*0ac0*/  IMAD.WIDE.U32 R22, R21, 0x10, R96 ;  /* 0x0000001015167825 */ /* 0x002fc800078e0060 */
[----:B--2---:R-:W-:-:S05]  /*0ad0*/  @P2 IMAD.WIDE.U32 R16, R21, 0x10, R16 ;  /* 0x0000001015102825 */ /* 0x004fca00078e0010 */
[----:B------:R0:W5:Y:S04]  /*0ae0*/  @P2 LDG.E.128 R8, desc[UR6][R16.64] ;  /* 0x0000000610082981 */ /* 0x000168000c1e1d00 */
[----:B------:R0:W5:Y:S01]  /*0af0*/  LDG.E.128 R16, desc[UR6][R22.64] ;  /* 0x0000000616107981 */ /* 0x000162000c1e1d00 */
[----:B------:R-:W-:Y:S05]  /*0b00*/  @!P1 BRA `(.L_x_17767) ;  /* 0x00000000005c9947 */ /* 0x000fea0003800000 */
[----:B------:R-:W-:Y:S05]  /*0b10*/  @!P2 BRA `(.L_x_17768) ;  /* 0x000000000034a947 */ /* 0x000fea0003800000 */
[----:B-----5:R-:W-:Y:S01]  /*0b20*/  FADD.FTZ R67, R16, R4 ;  /* 0x0000000410437221 */ /* 0x020fe20000010000 */
[----:B------:R-:W-:Y:S01]  /*0b30*/  FADD.FTZ R12, R17, R5 ;  /* 0x00000005110c7221 */ /* 0x000fe20000010000 */
[----:B------:R-:W-:Y:S01]  /*0b40*/  FADD.FTZ R13, R18, R6 ;  /* 0x00000006120d7221 */ /* 0x000fe20000010000 */
[----:B0-----:R-:W-:Y:S01]  /*0b50*/  FADD.FTZ R22, R19, R7 ;  /* 0x0000000713167221 */ /* 0x001fe20000010000 */
        /* <DEDUP_REMOVED lines=9> */
.L_x_17768:
        /* <DEDUP_REMOVED lines=9> */
.L_x_17767:
        /* <DEDUP_REMOVED lines=12> */
.L_x_17769:
[----:B------:R-:W0:Y:S01]  /*0d40*/  @P0 LDC.64 R26, c[0x0][0x3a8] ;  /* 0x0000ea00ff1a0b82 */ /* 0x000e220000000a00 */
[----:B------:R-:W-:-:S05]  /*0d50*/  IADD3 R20, PT, PT, R21, 0x80, RZ ;  /* 0x0000008015147810 */ /* 0x000fca0007ffe0ff */
[----:B------:R-:W-:Y:S02]  /*0d60*/  IMAD.WIDE.U32 R24, R20, 0x10, R96 ;  /* 0x0000001014187825 */ /* 0x000fe400078e0060 */
[----:B------:R-:W1:Y:S08]  /*0d70*/  @P1 LDC.64 R18, c[0x0][0x398] ;  /* 0x0000e600ff121b82 */ /* 0x000e700000000a00 */
[----:B------:R-:W2:Y:S01]  /*0d80*/  @P2 LDC.64 R16, c[0x0][0x3a0] ;  /* 0x0000e800ff102b82 */ /* 0x000ea20000000a00 */
[----:B0-----:R-:W-:-:S05]  /*0d90*/  @P0 IMAD.WIDE.U32 R26, R21, 0x10, R26 ;  /* 0x00000010151a0825 */ /* 0x001fca00078e001a */
[----:B------:R0:W-:Y:S01]  /*0da0*/  @P0 STG.E.128 desc[UR6][R26.64], R12 ;  /* 0x0000000c1a000986 */ /* 0x0001e2000c101d06 */
        /* <DEDUP_REMOVED lines=24> */
.L_x_17770:
        /* <DEDUP_REMOVED lines=23> */
.L_x_17771:
        /* <DEDUP_REMOVED lines=12> */
[----:B------:R-:W-:Y:S05]  /*1160*/  BRA.U UP0, `(.L_x_17772) ;  /* 0x0000000100347547 */ /* 0x000fea000b800000 */
[----:B0----5:R-:W-:Y:S01]  /*1170*/  @!P3 MOV R33, R16 ;  /* 0x000000100021b202 */ /* 0x021fe20000000f00 */
        /* <DEDUP_REMOVED lines=12> */
.L_x_17772:
[----:B0----5:R-:W-:Y:S01]  /*1240*/  @!P3 FADD.FTZ R33, R4, R16 ;  /* 0x000000100421b221 */ /* 0x021fe20000010000 */
        /* <DEDUP_REMOVED lines=20> */
.L_x_17773:
        /* <DEDUP_REMOVED lines=13> */
[----:B-----5:R-:W-:Y:S01]  /*1460*/  @!P3 MOV R72, R16 ;  /* 0x000000100048b202 */ /* 0x020fe20000000f00 */
[----:B------:R-:W-:Y:S01]  /*1470*/  @P3 FADD.FTZ R72, R8, R16 ;  /* 0x0000001008483221 */ /* 0x000fe20000010000 */
[----:B0-----:R-:W-:Y:S01]  /*1480*/  @!P3 MOV R71, R17 ;  /* 0x000000110047b202 */ /* 0x001fe20000000f00 */
        /* <DEDUP_REMOVED lines=10> */
.L_x_17774:
[----:B-----5:R-:W-:Y:S01]  /*1530*/  @!P3 FADD.FTZ R72, R4, R16 ;  /* 0x000000100448b221 */ /* 0x020fe20000010000 */
[----:B0-----:R-:W-:Y:S01]  /*1540*/  @!P3 FADD.FTZ R71, R5, R17 ;  /* 0x000000110547b221 */ /* 0x001fe20000010000 */
        /* <DEDUP_REMOVED lines=19> */
.L_x_17775:
        /* <DEDUP_REMOVED lines=26> */
.L_x_17776:
        /* <DEDUP_REMOVED lines=21> */
.L_x_17777:
        /* <DEDUP_REMOVED lines=26> */
.L_x_17778:
        /* <DEDUP_REMOVED lines=21> */
.L_x_17779:
        /* <DEDUP_REMOVED lines=26> */
.L_x_17780:
        /* <DEDUP_REMOVED lines=21> */
.L_x_17781:
        /* <DEDUP_REMOVED lines=26> */
.L_x_17782:
        /* <DEDUP_REMOVED lines=21> */
.L_x_17783:
[----:B------:R-:W0:Y:S01]  /*2240*/  @P0 LDC.64 R92, c[0x0][0x3a8] ;  /* 0x0000ea00ff5c0b82 */ /* 0x000e220000000a00 */
[----:B------:R-:W-:-:S07]  /*2250*/  IADD3 R82, PT, PT, R21, 0x400, RZ ;  /* 0x0000040015527810 */ /* 0x000fce0007ffe0ff */
[----:B------:R-:W1:Y:S08]  /*2260*/  @P1 LDC.64 R18, c[0x0][0x398] ;  /* 0x0000e600ff121b82 */ /* 0x000e700000000a00 */
[----:B------:R-:W2:Y:S01]  /*2270*/  @P2 LDC.64 R16, c[0x0][0x3a0] ;  /* 0x0000e800ff102b82 */ /* 0x000ea20000000a00 */
[----:B0-----:R-:W-:-:S05]  /*2280*/  @P0 IMAD.WIDE.U32 R92, R77, 0x10, R92 ;  /* 0x000000104d5c0825 */ /* 0x001fca00078e005c */
[----:B------:R0:W-:Y:S01]  /*2290*/  @P0 STG.E.128 desc[UR6][R92.64], R12 ;  /* 0x0000000c5c000986 */ /* 0x0001e2000c101d06 */
[----:B-1----:R-:W-:-:S05]  /*22a0*/  @P1 IMAD.WIDE.U32 R18, R82, 0x10, R18 ;  /* 0x0000001052121825 */ /* 0x002fca00078e0012 */
[----:B------:R1:W5:Y:S01]  /*22b0*/  @P1 LDG.E.128 R4, desc[UR6][R18.64] ;  /* 0x0000000612041981 */ /* 0x000362000c1e1d00 */
[----:B--2---:R-:W-:-:S05]  /*22c0*/  @P2 IMAD.WIDE.U32 R16, R82, 0x10, R16 ;  /* 0x0000001052102825 */ /* 0x004fca00078e0010 */
[----:B------:R1:W5:Y:S01]  /*22d0*/  @P2 LDG.E.128 R8, desc[UR6][R16.64] ;  /* 0x0000000610082981 */ /* 0x000362000c1e1d00 */
[----:B0-----:R-:W-:-:S05]  /*22e0*/  IMAD.WIDE.U32 R92, R82, 0x10, R96 ;  /* 0x00000010525c7825 */ /* 0x001fca00078e0060 */
[----:B------:R1:W5:Y:S01]  /*22f0*/  LDG.E.128 R16, desc[UR6][R92.64] ;  /* 0x000000065c107981 */ /* 0x000362000c1e1d00 */
[----:B------:R-:W-:Y:S05]  /*2300*/  BRA.U UP0, `(.L_x_17784) ;  /* 0x0000000100347547 */ /* 0x000fea000b800000 */
[----:B-----5:R-:W-:Y:S01]  /*2310*/  @!P3 MOV R95, R16 ;  /* 0x00000010005fb202 */ /* 0x020fe20000000f00 */
[----:B------:R-:W-:Y:S01]  /*2320*/  @P3 FADD.FTZ R95, R8, R16 ;  /* 0x00000010085f3221 */ /* 0x000fe20000010000 */
[----:B------:R-:W-:Y:S01]  /*2330*/  @!P3 MOV R94, R17 ;  /* 0x00000011005eb202 */ /* 0x000fe20000000f00 */
[----:B------:R-:W-:Y:S01]  /*2340*/  @P3 FADD.FTZ R94, R9, R17 ;  /* 0x00000011095e3221 */ /* 0x000fe20000010000 */
[----:B-1----:R-:W-:Y:S01]  /*2350*/  @!P3 MOV R93, R18 ;  /* 0x00000012005db202 */ /* 0x002fe20000000f00 */
        /* <DEDUP_REMOVED lines=8> */
.L_x_17784:
[----:B-----5:R-:W-:Y:S01]  /*23e0*/  @!P3 FADD.FTZ R95, R4, R16 ;  /* 0x00000010045fb221 */ /* 0x020fe20000010000 */
[----:B------:R-:W-:Y:S01]  /*23f0*/  @!P3 FADD.FTZ R94, R5, R17 ;  /* 0x00000011055eb221 */ /* 0x000fe20000010000 */
[----:B-1----:R-:W-:Y:S01]  /*2400*/  @!P3 FADD.FTZ R93, R6, R18 ;  /* 0x00000012065db221 */ /* 0x002fe20000010000 */
        /* <DEDUP_REMOVED lines=18> */
.L_x_17785:
        /* <DEDUP_REMOVED lines=10> */
[----:B-1----:R-:W-:-:S06]  /*25d0*/  IMAD.WIDE.U32 R18, R87, 0x10, R96 ;  /* 0x0000001057127825 */ /* 0x002fcc00078e0060 */
[----:B------:R-:W5:Y:S01]  /*25e0*/  LDG.E.128 R16, desc[UR6][R18.64] ;  /* 0x0000000612107981 */ /* 0x000f62000c1e1d00 */
[----:B0-----:R-:W-:Y:S05]  /*25f0*/  BRA.U UP0, `(.L_x_17786) ;  /* 0x0000000100347547 */ /* 0x001fea000b800000 */
        /* <DEDUP_REMOVED lines=13> */
.L_x_17786:
        /* <DEDUP_REMOVED lines=21> */
.L_x_17787:
[----:B------:R-:W-:Y:S01]  /*2820*/  FADD.FTZ R17, RZ, R67 ;  /* 0x00000043ff117221 */ /* 0x000fe20000010000 */
[----:B------:R-:W0:Y:S01]  /*2830*/  @P0 LDC.64 R122, c[0x0][0x3a8] ;  /* 0x0000ea00ff7a0b82 */ /* 0x000e220000000a00 */
[----:B------:R-:W-:Y:S01]  /*2840*/  LOP3.LUT P2, RZ, R0, 0x1f, RZ, 0xc0, !PT ;  /* 0x0000001f00ff7812 */ /* 0x000fe2000784c0ff */
[----:B------:R-:W-:Y:S01]  /*2850*/  BSSY.RECONVERGENT B0, `(.L_x_17788) ;  /* 0x0000097000007945 */ /* 0x000fe20003800200 */
[----:B------:R-:W-:-:S04]  /*2860*/  FADD.FTZ R17, R17, R31 ;  /* 0x0000001f11117221 */ /* 0x000fc80000010000 */
[----:B------:R-:W-:-:S04]  /*2870*/  FADD.FTZ R17, R17, R30 ;  /* 0x0000001e11117221 */ /* 0x000fc80000010000 */
[----:B------:R-:W-:-:S04]  /*2880*/  FADD.FTZ R17, R17, R22 ;  /* 0x0000001611117221 */ /* 0x000fc80000010000 */
[----:B------:R-:W-:-:S04]  /*2890*/  FADD.FTZ R17, R17, R35 ;  /* 0x0000002311117221 */ /* 0x000fc80000010000 */
[----:B------:R-:W-:-:S04]  /*28a0*/  FADD.FTZ R17, R17, R34 ;  /* 0x0000002211117221 */ /* 0x000fc80000010000 */
[----:B------:R-:W-:Y:S01]  /*28b0*/  FADD.FTZ R17, R17, R24 ;  /* 0x0000001811117221 */ /* 0x000fe20000010000 */
[----:B0-----:R-:W-:-:S04]  /*28c0*/  @P0 IMAD.WIDE.U32 R122, R87, 0x10, R122 ;  /* 0x00000010577a0825 */ /* 0x001fc800078e007a */
[----:B------:R-:W-:Y:S01]  /*28d0*/  FADD.FTZ R17, R17, R23 ;  /* 0x0000001711117221 */ /* 0x000fe20000010000 */
[----:B------:R-:W-:Y:S03]  /*28e0*/  @P0 STG.E.128 desc[UR6][R122.64], R12 ;  /* 0x0000000c7a000986 */ /* 0x000fe6000c101d06 */
        /* <DEDUP_REMOVED lines=141> */
.L_x_17789:
[----:B------:R-:W-:Y:S05]  /*31c0*/  BSYNC.RECONVERGENT B0 ;  /* 0x0000000000007941 */ /* 0x000fea0003800200 */
.L_x_17788:
[----:B0-----:R-:W-:Y:S01]  /*31d0*/  LOP3.LUT R16, R0, 0x1f, RZ, 0xc0, !PT ;  /* 0x0000001f00107812 */ /* 0x001fe200078ec0ff */
[----:B------:R-:W-:Y:S01]  /*31e0*/  BAR.SYNC.DEFER_BLOCKING 0x0 ;  /* 0x0000000000007b1d */ /* 0x000fe20000010000 */
[----:B------:R-:W-:Y:S02]  /*31f0*/  HFMA2 R108, -RZ, RZ, 0, 0 ;  /* 0x00000000ff6c7431 */ /* 0x000fe400000001ff */
[----:B------:R-:W-:Y:S02]  /*3200*/  ISETP.GT.U32.AND P2, PT, R16, 0x3, PT ;  /* 0x000000031000780c */ /* 0x000fe40003f44070 */
[----:B------:R-:W-:Y:S01]  /*3210*/  CS2R R16, SRZ ;  /* 0x0000000000107805 */ /* 0x000fe2000001ff00 */
[----:B------:R-:W-:Y:S10]  /*3220*/  BSSY.RECONVERGENT B0, `(.L_x_17790) ;  /* 0x000000a000007945 */ /* 0x000ff40003800200 */
[----:B------:R-:W-:Y:S05]  /*3230*/  @P2 BRA `(.L_x_17791) ;  /* 0x0000000000202947 */ /* 0x000fea0003800000 */
[----:B------:R-:W0:Y:S01]  /*3240*/  S2UR UR5, SR_CgaCtaId ;  /* 0x00000000000579c3 */ /* 0x000e220000008800 */
[----:B------:R-:W-:Y:S01]  /*3250*/  UMOV UR4, 0x400 ;  /* 0x0000040000047882 */ /* 0x000fe20000000000 */
[----:B------:R-:W-:Y:S02]  /*3260*/  SHF.L.U32 R16, R0, 0x3, RZ ;  /* 0x0000000300107819 */ /* 0x000fe400000006ff */
[----:B------:R-:W-:Y:S02]  /*3270*/  MOV R108, 0x500 ;  /* 0x00000500006c7802 */ /* 0x000fe40000000f00 */
[----:B------:R-:W-:Y:S01]  /*3280*/  LOP3.LUT R16, R16, 0xf8, RZ, 0xc0, !PT ;  /* 0x000000f810107812 */ /* 0x000fe200078ec0ff */
[----:B0-----:R-:W-:-:S04]  /*3290*/  ULEA UR4, UR5, UR4, 0x18 ;  /* 0x0000000405047291 */ /* 0x001fc8000f8ec0ff */
[----:B------:R-:W-:-:S09]  /*32a0*/  @UP1 UIADD3 UR4, UPT, UPT, UR4, 0x20, URZ ;  /* 0x0000002004041890 */ /* 0x000fd2000fffe0ff */
[----:B------:R-:W0:Y:S03]  /*32b0*/  LDS.64 R16, [R16+UR4] ;  /* 0x0000000410107984 */ /* 0x000e260008000a00 */
.L_x_17791:
[----:B------:R-:W-:Y:S05]  /*32c0*/  BSYNC.RECONVERGENT B0 ;  /* 0x0000000000007941 */ /* 0x000fea0003800200 */
.L_x_17790:
[----:B0-----:R-:W0:Y:S01]  /*32d0*/  SHFL.DOWN PT, R19, R16, 0x2, 0x1f ;  /* 0x08401f0010137f89 */ /* 0x001e2200000e0000 */
[----:B------:R-:W-:Y:S01]  /*32e0*/  ISETP.NE.AND P3, PT, R0, RZ, PT ;  /* 0x000000ff0000720c */ /* 0x000fe20003f65270 */
[----:B------:R-:W-:Y:S01]  /*32f0*/  UPLOP3.LUT UP1, UPT, UPT, UPT, UP1, 0x40, 0x4 ;  /* 0x000000000004789c */ /* 0x000fe20003f2e810 */
[----:B------:R-:W-:Y:S01]  /*3300*/  ISETP.NE.AND P2, PT, RZ, UR9, PT ;  /* 0x00000009ff007c0c */ /* 0x000fe2000bf45270 */
[----:B------:R-:W1:Y:S10]  /*3310*/  SHFL.DOWN PT, R96, R108, 0x2, 0x1f ;  /* 0x08401f006c607f89 */ /* 0x000e7400000e0000 */
[----:B------:R-:W2:Y:S01]  /*3320*/  @!P3 LDC.64 R122, c[0x0][0x3c8] ;  /* 0x0000f200ff7abb82 */ /* 0x000ea20000000a00 */
[----:B0-----:R-:W-:Y:S01]  /*3330*/  FADD.FTZ R105, -R19, R16 ;  /* 0x0000001013697221 */ /* 0x001fe20000010100 */
[----:B-1----:R-:W-:-:S03]  /*3340*/  IADD3 R18, PT, PT, R96, R108, RZ ;  /* 0x0000006c60127210 */ /* 0x002fc60007ffe0ff */
[----:B------:R-:W-:Y:S01]  /*3350*/  FMUL.FTZ R105, R105, R105 ;  /* 0x0000006969697220 */ /* 0x000fe20000410000 */
[----:B------:R-:W-:Y:S02]  /*3360*/  I2FP.F32.S32 R96, R96 ;  /* 0x0000006000607245 */ /* 0x000fe40000201400 */
[----:B------:R-:W-:-:S03]  /*3370*/  I2FP.F32.U32 R108, R108 ;  /* 0x0000006c006c7245 */ /* 0x000fc60000201000 */
[----:B------:R-:W-:Y:S02]  /*3380*/  FMUL.FTZ R19, R19, R96 ;  /* 0x0000006013137220 */ /* 0x000fe40000410000 */
[----:B------:R-:W-:Y:S01]  /*3390*/  FMUL.FTZ R105, R105, R108 ;  /* 0x0000006c69697220 */ /* 0x000fe20000410000 */
[----:B--2---:R-:W-:-:S04]  /*33a0*/  @!P3 IMAD.WIDE R122, R54, 0x4, R122 ;  /* 0x00000004367ab825 */ /* 0x004fc800078e027a */
[----:B------:R-:W-:Y:S01]  /*33b0*/  FFMA.FTZ R19, R108, R16, R19 ;  /* 0x000000106c137223 */ /* 0x000fe20000010013 */
[----:B------:R-:W-:Y:S01]  /*33c0*/  I2FP.F32.S32 R16, R18 ;  /* 0x0000001200107245 */ /* 0x000fe20000201400 */
[----:B------:R-:W-:Y:S02]  /*33d0*/  FMUL.FTZ R108, R105, R96 ;  /* 0x00000060696c7220 */ /* 0x000fe40000410000 */
[----:B------:R-:W0:Y:S01]  /*33e0*/  SHFL.DOWN PT, R105, R17, 0x2, 0x1f ;  /* 0x08401f0011697f89 */ /* 0x000e2200000e0000 */
[----:B------:R-:W1:Y:S01]  /*33f0*/  MUFU.RCP R96, R16 ;  /* 0x0000001000607308 */ /* 0x000e620000001000 */
[----:B0-----:R-:W-:Y:S01]  /*3400*/  FADD.FTZ R17, R105, R17 ;  /* 0x0000001169117221 */ /* 0x001fe20000010000 */
[----:B-1----:R-:W-:-:S03]  /*3410*/  FMUL.FTZ R105, R96, R19 ;  /* 0x0000001360697220 */ /* 0x002fc60000410000 */
[----:B------:R-:W-:Y:S02]  /*3420*/  FFMA.FTZ R108, R96, R108, R17 ;  /* 0x0000006c606c7223 */ /* 0x000fe40000010011 */
[----:B------:R-:W0:Y:S04]  /*3430*/  SHFL.DOWN PT, R19, R105, 0x1, 0x1f ;  /* 0x08201f0069137f89 */ /* 0x000e2800000e0000 */
[----:B------:R-:W1:Y:S01]  /*3440*/  SHFL.DOWN PT, R96, R18, 0x1, 0x1f ;  /* 0x08201f0012607f89 */ /* 0x000e6200000e0000 */
[----:B0-----:R-:W-:-:S04]  /*3450*/  FADD.FTZ R17, R105, -R19 ;  /* 0x8000001369117221 */ /* 0x001fc80000010000 */
[----:B------:R-:W-:Y:S01]  /*3460*/  FMUL.FTZ R17, R17, R17 ;  /* 0x0000001111117220 */ /* 0x000fe20000410000 */
[-C--:B-1----:R-:W-:Y:S02]  /*3470*/  IADD3 R18, PT, PT, R18, R96.reuse, RZ ;  /* 0x0000006012127210 */ /* 0x082fe40007ffe0ff */
[----:B------:R-:W-:Y:S01]  /*3480*/  I2FP.F32.S32 R96, R96 ;  /* 0x0000006000607245 */ /* 0x000fe20000201400 */
[----:B------:R-:W-:Y:S01]  /*3490*/  FMUL.FTZ R17, R16, R17 ;  /* 0x0000001110117220 */ /* 0x000fe20000410000 */
[----:B------:R-:W-:-:S03]  /*34a0*/  I2FP.F32.S32 R18, R18 ;  /* 0x0000001200127245 */ /* 0x000fc60000201400 */
[-C--:B------:R-:W-:Y:S01]  /*34b0*/  FMUL.FTZ R19, R19, R96.reuse ;  /* 0x0000006013137220 */ /* 0x080fe20000410000 */
[----:B------:R-:W-:Y:S02]  /*34c0*/  FMUL.FTZ R17, R17, R96 ;  /* 0x0000006011117220 */ /* 0x000fe40000410000 */
[----:B------:R-:W0:Y:S01]  /*34d0*/  SHFL.DOWN PT, R96, R108, 0x1, 0x1f ;  /* 0x08201f006c607f89 */ /* 0x000e2200000e0000 */
[----:B------:R-:W1:Y:S01]  /*34e0*/  MUFU.RCP R18, R18 ;  /* 0x0000001200127308 */ /* 0x000e620000001000 */
[----:B------:R-:W-:-:S04]  /*34f0*/  FFMA.FTZ R19, R16, R105, R19 ;  /* 0x0000006910137223 */ /* 0x000fc80000010013 */
[----:B-1----:R-:W-:-:S05]  /*3500*/  FMUL.FTZ R19, R18, R19 ;  /* 0x0000001312137220 */ /* 0x002fca0000410000 */
[----:B------:R1:W-:Y:S01]  /*3510*/  SHFL.IDX PT, R105, R19, RZ, 0x1f ;  /* 0x00001fff13697589 */ /* 0x0003e200000e0000 */
[----:B0-----:R-:W-:-:S04]  /*3520*/  FADD.FTZ R96, R108, R96 ;  /* 0x000000606c607221 */ /* 0x001fc80000010000 */
[----:B------:R-:W-:Y:S02]  /*3530*/  FFMA.FTZ R16, R18, R17, R96 ;  /* 0x0000001112107223 */ /* 0x000fe40000010060 */
[----:B------:R-:W0:Y:S04]  /*3540*/  LDC R17, c[0x0][0x448] ;  /* 0x00011200ff117b82 */ /* 0x000e280000000800 */
[----:B------:R-:W0:Y:S04]  /*3550*/  SHFL.IDX PT, R16, R16, RZ, 0x1f ;  /* 0x00001fff10107589 */ /* 0x000e2800000e0000 */
[----:B-1----:R-:W1:Y:S01]  /*3560*/  @!P3 LDC.64 R18, c[0x0][0x3c0] ;  /* 0x0000f000ff12bb82 */ /* 0x002e620000000a00 */
[----:B0-----:R-:W-:Y:S01]  /*3570*/  FFMA.FTZ R17, R16, UR10, R17 ;  /* 0x0000000a10117c23 */ /* 0x001fe20008010011 */
[----:B------:R-:W-:Y:S01]  /*3580*/  FMUL.FTZ R16, R105, R105 ;  /* 0x0000006969107220 */ /* 0x000fe20000410000 */
[----:B-1----:R-:W-:-:S04]  /*3590*/  @!P3 IMAD.WIDE R18, R54, 0x4, R18 ;  /* 0x000000043612b825 */ /* 0x002fc800078e0212 */
[----:B------:R-:W-:Y:S01]  /*35a0*/  FSEL R16, R16, RZ, P2 ;  /* 0x000000ff10107208 */ /* 0x000fe20001000000 */
[----:B------:R0:W-:Y:S04]  /*35b0*/  @!P3 STG.E desc[UR6][R18.64], R105 ;  /* 0x000000691200b986 */ /* 0x0001e8000c101906 */
[----:B------:R-:W-:Y:S01]  /*35c0*/  FADD.FTZ R16, R17, R16 ;  /* 0x0000001011107221 */ /* 0x000fe20000010000 */
[----:B------:R-:W-:-:S03]  /*35d0*/  HADD2.F32 R17, -RZ, R55.H0_H0 ;  /* 0x20000037ff117230 */ /* 0x000fc60000004100 */
[----:B------:R1:W2:Y:S01]  /*35e0*/  MUFU.RSQ R96, R16 ;  /* 0x0000001000607308 */ /* 0x0002a20000001400 */
[----:B0-----:R-:W-:Y:S01]  /*35f0*/  FSEL R105, R105, RZ, !P2 ;  /* 0x000000ff69697208 */ /* 0x001fe20005000000 */
[----:B-1----:R-:W-:-:S04]  /*3600*/  HADD2.F32 R16, -RZ, R52.H0_H0 ;  /* 0x20000034ff107230 */ /* 0x002fc80000004100 */
[C---:B------:R-:W-:Y:S01]  /*3610*/  FADD.FTZ R18, -R105.reuse, R67 ;  /* 0x0000004369127221 */ /* 0x040fe20000010100 */
[C---:B------:R-:W-:Y:S01]  /*3620*/  FADD.FTZ R19, -R105.reuse, R31 ;  /* 0x0000001f69137221 */ /* 0x040fe20000010100 */
[C---:B------:R-:W-:Y:S01]  /*3630*/  FADD.FTZ R67, -R105.reuse, R30 ;  /* 0x0000001e69437221 */ /* 0x040fe20000010100 */
[C---:B------:R-:W-:Y:S01]  /*3640*/  FADD.FTZ R108, -R105.reuse, R26 ;  /* 0x0000001a696c7221 */ /* 0x040fe20000010100 */
[----:B------:R-:W0:Y:S01]  /*3650*/  LDC.64 R30, c[0x0][0x428] ;  /* 0x00010a00ff1e7b82 */ /* 0x000e220000000a00 */
[----:B------:R-:W-:Y:S01]  /*3660*/  FADD.FTZ R26, -R105, R72 ;  /* 0x00000048691a7221 */ /* 0x000fe20000010100 */
[C---:B--2---:R-:W-:Y:S01]  /*3670*/  FMUL.FTZ R18, R96.reuse, R18 ;  /* 0x0000001260127220 */ /* 0x044fe20000410000 */
[C---:B------:R-:W-:Y:S01]  /*3680*/  FMUL.FTZ R19, R96.reuse, R19 ;  /* 0x0000001360137220 */ /* 0x040fe20000410000 */
[----:B------:R-:W-:Y:S01]  /*3690*/  FMUL.FTZ R67, R96, R67 ;  /* 0x0000004360437220 */ /* 0x000fe20000410000 */
[----:B------:R0:W-:Y:S01]  /*36a0*/  @!P3 STG.E desc[UR6][R122.64], R96 ;  /* 0x000000607a00b986 */ /* 0x0001e2000c101906 */
[----:B------:R-:W-:Y:S01]  /*36b0*/  FFMA.FTZ R16, R18, R17, R16 ;  /* 0x0000001112107223 */ /* 0x000fe20000010010 */
[----:B------:R-:W-:-:S02]  /*36c0*/  HADD2.F32 R18, -RZ, R56.H0_H0 ;  /* 0x20000038ff127230 */ /* 0x000fc40000004100 */
[C---:B------:R-:W-:Y:S01]  /*36d0*/  FADD.FTZ R72, -R105.reuse, R78 ;  /* 0x0000004e69487221 */ /* 0x040fe20000010100 */
[----:B------:R-:W-:Y:S02]  /*36e0*/  HADD2.F32 R17, -RZ, R112.H0_H0 ;  /* 0x20000070ff117230 */ /* 0x000fe40000004100 */
[----:B------:R-:W-:Y:S01]  /*36f0*/  FADD.FTZ R78, -R105, R91 ;  /* 0x0000005b694e7221 */ /* 0x000fe20000010100 */
[----:B------:R-:W-:Y:S02]  /*3700*/  HADD2.F32 R91, -RZ, R59.H0_H0 ;  /* 0x2000003bff5b7230 */ /* 0x000fe40000004100 */
[C---:B------:R-:W-:Y:S01]  /*3710*/  FMUL.FTZ R108, R96.reuse, R108 ;  /* 0x0000006c606c7220 */ /* 0x040fe20000410000 */
[C---:B------:R-:W-:Y:S01]  /*3720*/  FMUL.FTZ R26, R96.reuse, R26 ;  /* 0x0000001a601a7220 */ /* 0x040fe20000410000 */
[----:B------:R-:W-:Y:S01]  /*3730*/  FFMA.FTZ R17, R19, R18, R17 ;  /* 0x0000001213117223 */ /* 0x000fe20000010011 */
[----:B------:R-:W-:Y:S02]  /*3740*/  HADD2.F32 R19, -RZ, R55.H1_H1 ;  /* 0x30000037ff137230 */ /* 0x000fe40000004100 */
[----:B------:R-:W-:Y:S01]  /*3750*/  FMUL.FTZ R78, R96, R78 ;  /* 0x0000004e604e7220 */ /* 0x000fe20000410000 */
[----:B------:R-:W-:-:S02]  /*3760*/  HADD2.F32 R18, -RZ, R53.H0_H0 ;  /* 0x20000035ff127230 */ /* 0x000fc40000004100 */
[----:B------:R-:W-:-:S03]  /*3770*/  FMUL.FTZ R72, R96, R72 ;  /* 0x0000004860487220 */ /* 0x000fc60000410000 */
[----:B------:R-:W-:Y:S01]  /*3780*/  FFMA.FTZ R18, R67, R19, R18 ;  /* 0x0000001343127223 */ /* 0x000fe20000010012 */
[----:B------:R-:W-:Y:S01]  /*3790*/  FADD.FTZ R67, -R105, R22 ;  /* 0x0000001669437221 */ /* 0x000fe20000010100 */
[----:B------:R-:W-:Y:S02]  /*37a0*/  HADD2.F32 R22, -RZ, R56.H1_H1 ;  /* 0x30000038ff167230 */ /* 0x000fe40000004100 */
[----:B------:R-:W-:Y:S02]  /*37b0*/  HADD2.F32 R19, -RZ, R112.H1_H1 ;  /* 0x30000070ff137230 */ /* 0x000fe40000004100 */
[----:B------:R-:W-:Y:S01]  /*37c0*/  FMUL.FTZ R67, R96, R67 ;  /* 0x0000004360437220 */ /* 0x000fe20000410000 */
[----:B0-----:R-:W-:-:S04]  /*37d0*/  IMAD.WIDE.U32 R122, R21, 0x10, R30 ;  /* 0x00000010157a7825 */ /* 0x001fc800078e001e */
[----:B------:R-:W-:Y:S01]  /*37e0*/  FFMA.FTZ R19, R67, R22, R19 ;  /* 0x0000001643137223 */ /* 0x000fe20000010013 */
[C---:B------:R-:W-:Y:S01]  /*37f0*/  FADD.FTZ R22, -R105.reuse, R24 ;  /* 0x0000001869167221 */ /* 0x040fe20000010100 */
[----:B------:R-:W-:Y:S02]  /*3800*/  HADD2.F32 R21, -RZ, R57.H1_H1 ;  /* 0x30000039ff157230 */ /* 0x000fe40000004100 */
[C---:B------:R-:W-:Y:S01]  /*3810*/  FADD.FTZ R24, -R105.reuse, R27 ;  /* 0x0000001b69187221 */ /* 0x040fe20000010100 */
[C---:B------:R-:W-:Y:S01]  /*3820*/  FADD.FTZ R67, -R105.reuse, R71 ;  /* 0x0000004769437221 */ /* 0x040fe20000010100 */
[----:B------:R0:W-:Y:S01]  /*3830*/  STG.E.128 desc[UR6][R122.64], R16 ;  /* 0x000000107a007986 */ /* 0x0001e2000c101d06 */
[C---:B------:R-:W-:Y:S01]  /*3840*/  FMUL.FTZ R22, R96.reuse, R22 ;  /* 0x0000001660167220 */ /* 0x040fe20000410000 */
[----:B------:R-:W-:Y:S01]  /*3850*/  FMUL.FTZ R24, R96, R24 ;  /* 0x0000001860187220 */ /* 0x000fe20000410000 */
[----:B------:R-:W-:Y:S01]  /*3860*/  FADD.FTZ R27, -R105, R69 ;  /* 0x00000045691b7221 */ /* 0x000fe20000010100 */
[----:B------:R-:W-:-:S04]  /*3870*/  IMAD.WIDE.U32 R124, R32, 0x10, R30 ;  /* 0x00000010207c7825 */ /* 0x000fc800078e001e */
[C---:B------:R-:W-:Y:S01]  /*3880*/  FADD.FTZ R69, -R105.reuse, R81 ;  /* 0x0000005169457221 */ /* 0x040fe20000010100 */
[C---:B------:R-:W-:Y:S01]  /*3890*/  FADD.FTZ R71, -R105.reuse, R79 ;  /* 0x0000004f69477221 */ /* 0x040fe20000010100 */
[C---:B------:R-:W-:Y:S01]  /*38a0*/  FADD.FTZ R79, -R105.reuse, R90 ;  /* 0x0000005a694f7221 */ /* 0x040fe20000010100 */
[C---:B------:R-:W-:Y:S01]  /*38b0*/  FADD.FTZ R90, -R105.reuse, R99 ;  /* 0x00000063695a7221 */ /* 0x040fe20000010100 */
[C---:B------:R-:W-:Y:S01]  /*38c0*/  FMUL.FTZ R69, R96.reuse, R69 ;  /* 0x0000004560457220 */ /* 0x040fe20000410000 */
[C---:B------:R-:W-:Y:S01]  /*38d0*/  FADD.FTZ R81, -R105.reuse, R88 ;  /* 0x0000005869517221 */ /* 0x040fe20000010100 */
[C---:B------:R-:W-:Y:S01]  /*38e0*/  FMUL.FTZ R79, R96.reuse, R79 ;  /* 0x0000004f604f7220 */ /* 0x040fe20000410000 */
[----:B------:R-:W-:Y:S01]  /*38f0*/  FADD.FTZ R88, -R105, R97 ;  /* 0x0000006169587221 */ /* 0x000fe20000010100 */
[C---:B------:R-:W-:Y:S01]  /*3900*/  FMUL.FTZ R71, R96.reuse, R71 ;  /* 0x0000004760477220 */ /* 0x040fe20000410000 */
[----:B------:R-:W-:Y:S01]  /*3910*/  FMUL.FTZ R81, R96, R81 ;  /* 0x0000005160517220 */ /* 0x000fe20000410000 */
[----:B------:R-:W-:-:S02]  /*3920*/  HADD2.F32 R32, -RZ, R109.H0_H0 ;  /* 0x2000006dff207230 */ /* 0x000fc40000004100 */
[C---:B------:R-:W-:Y:S01]  /*3930*/  FMUL.FTZ R88, R96.reuse, R88 ;  /* 0x0000005860587220 */ /* 0x040fe20000410000 */
[C---:B0-----:R-:W-:Y:S01]  /*3940*/  FADD.FTZ R18, -R105.reuse, R35 ;  /* 0x0000002369127221 */ /* 0x041fe20000010100 */
[----:B------:R-:W-:Y:S02]  /*3950*/  HADD2.F32 R17, -RZ, R57.H0_H0 ;  /* 0x20000039ff117230 */ /* 0x000fe40000004100 */
[C---:B------:R-:W-:Y:S01]  /*3960*/  FADD.FTZ R19, -R105.reuse, R34 ;  /* 0x0000002269137221 */ /* 0x040fe20000010100 */
[----:B------:R-:W-:Y:S02]  /*3970*/  HADD2.F32 R16, -RZ, R50.H0_H0 ;  /* 0x20000032ff107230 */ /* 0x000fe40000004100 */
[C---:B------:R-:W-:Y:S01]  /*3980*/  FMUL.FTZ R18, R96.reuse, R18 ;  /* 0x0000001260127220 */ /* 0x040fe20000410000 */
[C---:B------:R-:W-:Y:S01]  /*3990*/  FADD.FTZ R34, -R105.reuse, R73 ;  /* 0x0000004969227221 */ /* 0x040fe20000010100 */
[----:B------:R-:W-:Y:S01]  /*39a0*/  FMUL.FTZ R19, R96, R19 ;  /* 0x0000001360137220 */ /* 0x000fe20000410000 */
[----:B------:R-:W-:Y:S01]  /*39b0*/  FADD.FTZ R73, -R105, R86 ;  /* 0x0000005669497221 */ /* 0x000fe20000010100 */
[----:B------:R-:W-:Y:S01]  /*39c0*/  FFMA.FTZ R16, R18, R17, R16 ;  /* 0x0000001112107223 */ /* 0x000fe20000010010 */
[----:B------:R-:W-:-:S02]  /*39d0*/  HADD2.F32 R18, -RZ, R58.H0_H0 ;  /* 0x2000003aff127230 */ /* 0x000fc40000004100 */
[C---:B------:R-:W-:Y:S01]  /*39e0*/  FADD.FTZ R86, -R105.reuse, R92 ;  /* 0x0000005c69567221 */ /* 0x040fe20000010100 */
[----:B------:R-:W-:Y:S02]  /*39f0*/  HADD2.F32 R17, -RZ, R113.H0_H0 ;  /* 0x20000071ff117230 */ /* 0x000fe40000004100 */
[----:B------:R-:W-:Y:S01]  /*3a00*/  FADD.FTZ R35, -R105, R76 ;  /* 0x0000004c69237221 */ /* 0x000fe20000010100 */
[----:B------:R-:W-:-:S04]  /*3a10*/  IMAD.WIDE.U32 R122, R28, 0x10, R30 ;  /* 0x000000101c7a7825 */ /* 0x000fc800078e001e */
[C---:B------:R-:W-:Y:S01]  /*3a20*/  FADD.FTZ R76, -R105.reuse, R83 ;  /* 0x00000053694c7221 */ /* 0x040fe20000010100 */
[----:B------:R-:W-:Y:S01]  /*3a30*/  FADD.FTZ R83, -R105, R95 ;  /* 0x0000005f69537221 */ /* 0x000fe20000010100 */
[----:B------:R-:W-:Y:S01]  /*3a40*/  FFMA.FTZ R17, R19, R18, R17 ;  /* 0x0000001213117223 */ /* 0x000fe20000010011 */
[----:B------:R-:W-:Y:S02]  /*3a50*/  HADD2.F32 R18, -RZ, R51.H0_H0 ;  /* 0x20000033ff127230 */ /* 0x000fe40000004100 */
[C---:B------:R-:W-:Y:S01]  /*3a60*/  FADD.FTZ R19, -R105.reuse, R23 ;  /* 0x0000001769137221 */ /* 0x040fe20000010100 */
[----:B------:R-:W-:Y:S01]  /*3a70*/  FADD.FTZ R23, -R105, R70 ;  /* 0x0000004669177221 */ /* 0x000fe20000010100 */
[----:B------:R-:W-:Y:S01]  /*3a80*/  FMUL.FTZ R35, R96, R35 ;  /* 0x0000002360237220 */ /* 0x000fe20000410000 */
[----:B------:R-:W-:-:S04]  /*3a90*/  IMAD.WIDE.U32 R28, R29, 0x10, R30 ;  /* 0x000000101d1c7825 */ /* 0x000fc800078e001e */
[----:B------:R-:W-:Y:S01]  /*3aa0*/  FFMA.FTZ R18, R22, R21, R18 ;  /* 0x0000001516127223 */ /* 0x000fe20000010012 */
[C---:B------:R-:W-:Y:S01]  /*3ab0*/  FMUL.FTZ R22, R96.reuse, R19 ;  /* 0x0000001360167220 */ /* 0x040fe20000410000 */
[C---:B------:R-:W-:Y:S01]  /*3ac0*/  FADD.FTZ R70, -R105.reuse, R80 ;  /* 0x0000005069467221 */ /* 0x040fe20000010100 */
[----:B------:R-:W-:Y:S02]  /*3ad0*/  HADD2.F32 R21, -RZ, R58.H1_H1 ;  /* 0x3000003aff157230 */ /* 0x000fe40000004100 */
[C---:B------:R-:W-:Y:S01]  /*3ae0*/  FADD.FTZ R80, -R105.reuse, R89 ;  /* 0x0000005969507221 */ /* 0x040fe20000010100 */
[----:B------:R-:W-:Y:S02]  /*3af0*/  HADD2.F32 R19, -RZ, R113.H1_H1 ;  /* 0x30000071ff137230 */ /* 0x000fe40000004100 */
[C---:B------:R-:W-:Y:S01]  /*3b00*/  FMUL.FTZ R70, R96.reuse, R70 ;  /* 0x0000004660467220 */ /* 0x040fe20000410000 */
[C---:B------:R-:W-:Y:S01]  /*3b10*/  FADD.FTZ R89, -R105.reuse, R98 ;  /* 0x0000006269597221 */ /* 0x040fe20000010100 */
[C---:B------:R-:W-:Y:S01]  /*3b20*/  FMUL.FTZ R73, R96.reuse, R73 ;  /* 0x0000004960497220 */ /* 0x040fe20000410000 */
[----:B------:R-:W-:Y:S01]  /*3b30*/  FMUL.FTZ R80, R96, R80 ;  /* 0x0000005060507220 */ /* 0x000fe20000410000 */
[----:B------:R-:W-:Y:S01]  /*3b40*/  FFMA.FTZ R19, R22, R21, R19 ;  /* 0x0000001516137223 */ /* 0x000fe20000010013 */
[C---:B------:R-:W-:Y:S01]  /*3b50*/  FADD.FTZ R22, -R105.reuse, R33 ;  /* 0x0000002169167221 */ /* 0x040fe20000010100 */
[C---:B------:R-:W-:Y:S01]  /*3b60*/  FADD.FTZ R33, -R105.reuse, R74 ;  /* 0x0000004a69217221 */ /* 0x040fe20000010100 */
[C---:B------:R-:W-:Y:S01]  /*3b70*/  FADD.FTZ R74, -R105.reuse, R85 ;  /* 0x00000055694a7221 */ /* 0x040fe20000010100 */
[----:B------:R-:W-:Y:S01]  /*3b80*/  FADD.FTZ R85, -R105, R93 ;  /* 0x0000005d69557221 */ /* 0x000fe20000010100 */
[----:B------:R-:W-:-:S04]  /*3b90*/  IMAD.WIDE.U32 R92, R20, 0x10, R30 ;  /* 0x00000010145c7825 */ /* 0x000fc800078e001e */
[C---:B------:R-:W-:Y:S01]  /*3ba0*/  FMUL.FTZ R22, R96.reuse, R22 ;  /* 0x0000001660167220 */ /* 0x040fe20000410000 */
[C---:B------:R-:W-:Y:S01]  /*3bb0*/  FADD.FTZ R21, -R105.reuse, R25 ;  /* 0x0000001969157221 */ /* 0x040fe20000010100 */
[C---:B------:R-:W-:Y:S01]  /*3bc0*/  FADD.FTZ R25, -R105.reuse, R75 ;  /* 0x0000004b69197221 */ /* 0x040fe20000010100 */
[----:B------:R-:W-:Y:S01]  /*3bd0*/  HADD2.F32 R20, -RZ, R60.H0_H0 ;  /* 0x2000003cff147230 */ /* 0x000fe20000004100 */
[----:B------:R0:W-:Y:S01]  /*3be0*/  STG.E.128 desc[UR6][R92.64], R16 ;  /* 0x000000105c007986 */ /* 0x0001e2000c101d06 */
[C---:B------:R-:W-:Y:S01]  /*3bf0*/  FADD.FTZ R75, -R105.reuse, R84 ;  /* 0x00000054694b7221 */ /* 0x040fe20000010100 */
[C---:B------:R-:W-:Y:S01]  /*3c00*/  FADD.FTZ R84, -R105.reuse, R94 ;  /* 0x0000005e69547221 */ /* 0x040fe20000010100 */
[C---:B------:R-:W-:Y:S01]  /*3c10*/  FMUL.FTZ R25, R96.reuse, R25 ;  /* 0x0000001960197220 */ /* 0x040fe20000410000 */
[C---:B------:R-:W-:Y:S01]  /*3c20*/  FMUL.FTZ R94, R96.reuse, R33 ;  /* 0x00000021605e7220 */ /* 0x040fe20000410000 */
        /* <DEDUP_REMOVED lines=11> */
[C---:B0-----:R-:W-:Y:S01]  /*3ce0*/  FMUL.FTZ R93, R96.reuse, R21 ;  /* 0x00000015605d7220 */ /* 0x041fe20000410000 */
[----:B------:R-:W-:Y:S02]  /*3cf0*/  HADD2.F32 R16, -RZ, R48.H0_H0 ;  /* 0x20000030ff107230 */ /* 0x000fe40000004100 */
[----:B------:R-:W-:Y:S01]  /*3d00*/  FMUL.FTZ R21, R96, R67 ;  /* 0x0000004360157220 */ /* 0x000fe20000410000 */
[----:B------:R-:W-:Y:S02]  /*3d10*/  HADD2.F32 R17, -RZ, R114.H0_H0 ;  /* 0x20000072ff117230 */ /* 0x000fe40000004100 */
[----:B------:R-:W-:Y:S02]  /*3d20*/  HADD2.F32 R19, -RZ, R59.H1_H1 ;  /* 0x3000003bff137230 */ /* 0x000fe40000004100 */
[----:B------:R-:W-:Y:S01]  /*3d30*/  FFMA.FTZ R16, R22, R91, R16 ;  /* 0x0000005b16107223 */ /* 0x000fe20000010010 */
[----:B------:R-:W-:Y:S02]  /*3d40*/  HADD2.F32 R18, -RZ, R49.H0_H0 ;  /* 0x20000031ff127230 */ /* 0x000fe40000004100 */
[----:B------:R-:W-:Y:S01]  /*3d50*/  FFMA.FTZ R17, R24, R20, R17 ;  /* 0x0000001418117223 */ /* 0x000fe20000010011 */
[----:B------:R-:W-:-:S02]  /*3d60*/  HADD2.F32 R92, -RZ, R60.H1_H1 ;  /* 0x3000003cff5c7230 */ /* 0x000fc40000004100 */
[----:B------:R-:W-:Y:S02]  /*3d70*/  HADD2.F32 R91, -RZ, R61.H0_H0 ;  /* 0x2000003dff5b7230 */ /* 0x000fe40000004100 */
[----:B------:R-:W-:Y:S01]  /*3d80*/  FFMA.FTZ R18, R108, R19, R18 ;  /* 0x000000136c127223 */ /* 0x000fe20000010012 */
[----:B------:R-:W-:Y:S02]  /*3d90*/  HADD2.F32 R19, -RZ, R114.H1_H1 ;  /* 0x30000072ff137230 */ /* 0x000fe40000004100 */
[----:B------:R-:W-:Y:S02]  /*3da0*/  HADD2.F32 R20, -RZ, R46.H0_H0 ;  /* 0x2000002eff147230 */ /* 0x000fe40000004100 */
[----:B------:R-:W-:Y:S02]  /*3db0*/  HADD2.F32 R24, -RZ, R62.H0_H0 ;  /* 0x2000003eff187230 */ /* 0x000fe40000004100 */
[----:B------:R-:W-:Y:S01]  /*3dc0*/  FFMA.FTZ R19, R93, R92, R19 ;  /* 0x0000005c5d137223 */ /* 0x000fe20000010013 */
[----:B------:R-:W-:-:S02]  /*3dd0*/  HADD2.F32 R22, -RZ, R115.H0_H0 ;  /* 0x20000073ff167230 */ /* 0x000fc40000004100 */
[----:B------:R-:W-:Y:S01]  /*3de0*/  FFMA.FTZ R20, R26, R91, R20 ;  /* 0x0000005b1a147223 */ /* 0x000fe20000010014 */
[----:B------:R-:W-:Y:S02]  /*3df0*/  HADD2.F32 R92, -RZ, R61.H1_H1 ;  /* 0x3000003dff5c7230 */ /* 0x000fe40000004100 */
[C---:B------:R-:W-:Y:S01]  /*3e00*/  FMUL.FTZ R93, R96.reuse, R23 ;  /* 0x00000017605d7220 */ /* 0x040fe20000410000 */
[----:B------:R-:W-:Y:S02]  /*3e10*/  HADD2.F32 R91, -RZ, R62.H1_H1 ;  /* 0x3000003eff5b7230 */ /* 0x000fe40000004100 */
[----:B------:R-:W-:Y:S01]  /*3e20*/  FFMA.FTZ R21, R21, R24, R22 ;  /* 0x0000001815157223 */ /* 0x000fe20000010016 */
[----:B------:R-:W-:Y:S02]  /*3e30*/  HADD2.F32 R22, -RZ, R47.H0_H0 ;  /* 0x2000002fff167230 */ /* 0x000fe40000004100 */
[----:B------:R-:W-:Y:S01]  /*3e40*/  FMUL.FTZ R23, R96, R27 ;  /* 0x0000001b60177220 */ /* 0x000fe20000410000 */
[----:B------:R-:W-:Y:S01]  /*3e50*/  HADD2.F32 R67, -RZ, R115.H1_H1 ;  /* 0x30000073ff437230 */ /* 0x000fe20000004100 */
[----:B------:R0:W-:Y:S01]  /*3e60*/  STG.E.128 desc[UR6][R122.64], R16 ;  /* 0x000000107a007986 */ /* 0x0001e2000c101d06 */
[----:B------:R-:W-:-:S02]  /*3e70*/  HADD2.F32 R26, -RZ, R63.H0_H0 ;  /* 0x2000003fff1a7230 */ /* 0x000fc40000004100 */
[----:B------:R-:W-:Y:S01]  /*3e80*/  FFMA.FTZ R22, R93, R92, R22 ;  /* 0x0000005c5d167223 */ /* 0x000fe20000010016 */
[----:B------:R-:W-:Y:S02]  /*3e90*/  HADD2.F32 R24, -RZ, R44.H0_H0 ;  /* 0x2000002cff187230 */ /* 0x000fe40000004100 */
[----:B------:R-:W-:Y:S01]  /*3ea0*/  FFMA.FTZ R23, R23, R91, R67 ;  /* 0x0000005b17177223 */ /* 0x000fe20000010043 */
[----:B------:R-:W-:Y:S02]  /*3eb0*/  HADD2.F32 R92, -RZ, R64.H0_H0 ;  /* 0x20000040ff5c7230 */ /* 0x000fe40000004100 */
[----:B------:R-:W-:Y:S01]  /*3ec0*/  FMUL.FTZ R93, R96, R34 ;  /* 0x00000022605d7220 */ /* 0x000fe20000410000 */
[----:B------:R-:W-:Y:S02]  /*3ed0*/  HADD2.F32 R91, -RZ, R116.H0_H0 ;  /* 0x20000074ff5b7230 */ /* 0x000fe40000004100 */
[----:B------:R-:W-:Y:S01]  /*3ee0*/  FFMA.FTZ R24, R35, R26, R24 ;  /* 0x0000001a23187223 */ /* 0x000fe20000010018 */
[----:B------:R-:W-:Y:S01]  /*3ef0*/  HADD2.F32 R67, -RZ, R63.H1_H1 ;  /* 0x3000003fff437230 */ /* 0x000fe20000004100 */
[----:B------:R1:W-:Y:S01]  /*3f00*/  STG.E.128 desc[UR6][R28.64], R20 ;  /* 0x000000141c007986 */ /* 0x0003e2000c101d06 */
[----:B------:R-:W-:-:S02]  /*3f10*/  HADD2.F32 R26, -RZ, R45.H0_H0 ;  /* 0x2000002dff1a7230 */ /* 0x000fc40000004100 */
[----:B------:R-:W-:Y:S01]  /*3f20*/  FFMA.FTZ R25, R25, R92, R91 ;  /* 0x0000005c19197223 */ /* 0x000fe2000001005b */
[----:B------:R-:W-:Y:S02]  /*3f30*/  HADD2.F32 R35, -RZ, R64.H1_H1 ;  /* 0x30000040ff237230 */ /* 0x000fe40000004100 */
[----:B------:R-:W-:Y:S01]  /*3f40*/  FMUL.FTZ R34, R96, R90 ;  /* 0x0000005a60227220 */ /* 0x000fe20000410000 */
[----:B------:R-:W-:Y:S02]  /*3f50*/  HADD2.F32 R27, -RZ, R116.H1_H1 ;  /* 0x30000074ff1b7230 */ /* 0x000fe40000004100 */
[----:B------:R-:W-:Y:S01]  /*3f60*/  FFMA.FTZ R26, R94, R67, R26 ;  /* 0x000000435e1a7223 */ /* 0x000fe2000001001a */
[----:B------:R-:W-:-:S04]  /*3f70*/  IMAD.WIDE.U32 R90, R66, 0x10, R30 ;  /* 0x00000010425a7825 */ /* 0x000fc800078e001e */
[----:B------:R-:W-:Y:S01]  /*3f80*/  FFMA.FTZ R27, R93, R35, R27 ;  /* 0x000000235d1b7223 */ /* 0x000fe2000001001b */
[----:B0-----:R-:W-:Y:S02]  /*3f90*/  HADD2.F32 R16, -RZ, R42.H0_H0 ;  /* 0x2000002aff107230 */ /* 0x001fe40000004100 */
[----:B------:R-:W-:Y:S02]  /*3fa0*/  HADD2.F32 R17, -RZ, R117.H0_H0 ;  /* 0x20000075ff117230 */ /* 0x000fe40000004100 */
[----:B------:R0:W-:Y:S01]  /*3fb0*/  STG.E.128 desc[UR6][R124.64], R24 ;  /* 0x000000187c007986 */ /* 0x0001e2000c101d06 */
[----:B------:R-:W-:Y:S02]  /*3fc0*/  HADD2.F32 R67, -RZ, R104.H1_H1 ;  /* 0x30000068ff437230 */ /* 0x000fe40000004100 */
[----:B-1----:R-:W-:Y:S02]  /*3fd0*/  HADD2.F32 R21, -RZ, R102.H0_H0 ;  /* 0x20000066ff157230 */ /* 0x002fe40000004100 */
[----:B------:R-:W-:-:S02]  /*3fe0*/  HADD2.F32 R20, -RZ, R40.H0_H0 ;  /* 0x20000028ff147230 */ /* 0x000fc40000004100 */
[----:B------:R-:W-:Y:S02]  /*3ff0*/  HADD2.F32 R66, -RZ, R106.H1_H1 ;  /* 0x3000006aff427230 */ /* 0x000fe40000004100 */
[----:B------:R-:W-:Y:S02]  /*4000*/  HADD2.F32 R23, -RZ, R65.H1_H1 ;  /* 0x30000041ff177230 */ /* 0x000fe40000004100 */
[----:B------:R-:W-:Y:S01]  /*4010*/  FFMA.FTZ R20, R73, R21, R20 ;  /* 0x0000001549147223 */ /* 0x000fe20000010014 */
[----:B------:R-:W-:Y:S02]  /*4020*/  HADD2.F32 R18, -RZ, R43.H0_H0 ;  /* 0x2000002bff127230 */ /* 0x000fe40000004100 */
[----:B------:R-:W-:Y:S02]  /*4030*/  HADD2.F32 R22, -RZ, R101.H1_H1 ;  /* 0x30000065ff167230 */ /* 0x000fe40000004100 */
[----:B------:R-:W-:Y:S02]  /*4040*/  HADD2.F32 R19, -RZ, R117.H1_H1 ;  /* 0x30000075ff137230 */ /* 0x000fe40000004100 */
[----:B------:R-:W-:Y:S01]  /*4050*/  FFMA.FTZ R18, R71, R23, R18 ;  /* 0x0000001747127223 */ /* 0x000fe20000010012 */
[----:B------:R-:W-:-:S04]  /*4060*/  IMAD.WIDE.U32 R92, R68, 0x10, R30 ;  /* 0x00000010445c7825 */ /* 0x000fc800078e001e */
[----:B------:R-:W-:Y:S01]  /*4070*/  FFMA.FTZ R19, R72, R22, R19 ;  /* 0x0000001648137223 */ /* 0x000fe20000010013 */
[----:B0-----:R-:W-:Y:S02]  /*4080*/  HADD2.F32 R25, -RZ, R65.H0_H0 ;  /* 0x20000041ff197230 */ /* 0x001fe40000004100 */
[----:B------:R-:W-:Y:S02]  /*4090*/  HADD2.F32 R24, -RZ, R101.H0_H0 ;  /* 0x20000065ff187230 */ /* 0x000fe40000004100 */
[----:B------:R-:W-:Y:S02]  /*40a0*/  HADD2.F32 R27, -RZ, R104.H0_H0 ;  /* 0x20000068ff1b7230 */ /* 0x000fe40000004100 */
[----:B------:R-:W-:Y:S01]  /*40b0*/  FFMA.FTZ R16, R69, R25, R16 ;  /* 0x0000001945107223 */ /* 0x000fe20000010010 */
[----:B------:R-:W-:Y:S02]  /*40c0*/  HADD2.F32 R26, -RZ, R106.H0_H0 ;  /* 0x2000006aff1a7230 */ /* 0x000fe40000004100 */
[----:B------:R-:W-:Y:S01]  /*40d0*/  FFMA.FTZ R17, R70, R24, R17 ;  /* 0x0000001846117223 */ /* 0x000fe20000010011 */
[----:B------:R-:W-:-:S02]  /*40e0*/  HADD2.F32 R24, -RZ, R38.H0_H0 ;  /* 0x20000026ff187230 */ /* 0x000fc40000004100 */
[----:B------:R-:W-:Y:S02]  /*40f0*/  HADD2.F32 R25, -RZ, R119.H0_H0 ;  /* 0x20000077ff197230 */ /* 0x000fe40000004100 */
[----:B------:R-:W-:-:S04]  /*4100*/  IMAD.WIDE.U32 R94, R77, 0x10, R30 ;  /* 0x000000104d5e7825 */ /* 0x000fc800078e001e */
[----:B------:R-:W-:Y:S01]  /*4110*/  FFMA.FTZ R24, R78, R27, R24 ;  /* 0x0000001b4e187223 */ /* 0x000fe20000010018 */
[----:B------:R0:W-:Y:S01]  /*4120*/  STG.E.128 desc[UR6][R90.64], R16 ;  /* 0x000000105a007986 */ /* 0x0001e2000c101d06 */
[----:B------:R-:W-:Y:S01]  /*4130*/  FFMA.FTZ R25, R79, R26, R25 ;  /* 0x0000001a4f197223 */ /* 0x000fe20000010019 */
[----:B------:R-:W-:Y:S02]  /*4140*/  HADD2.F32 R26, -RZ, R39.H0_H0 ;  /* 0x20000027ff1a7230 */ /* 0x000fe40000004100 */
[----:B------:R-:W-:Y:S02]  /*4150*/  HADD2.F32 R27, -RZ, R119.H1_H1 ;  /* 0x30000077ff1b7230 */ /* 0x000fe40000004100 */
[----:B------:R-:W-:-:S04]  /*4160*/  IMAD.WIDE.U32 R96, R82, 0x10, R30 ;  /* 0x0000001052607825 */ /* 0x000fc800078e001e */
[----:B------:R-:W-:Y:S01]  /*4170*/  FFMA.FTZ R26, R80, R67, R26 ;  /* 0x00000043501a7223 */ /* 0x000fe2000001001a */
[----:B------:R-:W-:Y:S01]  /*4180*/  FFMA.FTZ R27, R81, R66, R27 ;  /* 0x00000042511b7223 */ /* 0x000fe2000001001b */
[----:B------:R-:W-:Y:S01]  /*4190*/  HADD2.F32 R30, -RZ, R103.H0_H0 ;  /* 0x20000067ff1e7230 */ /* 0x000fe20000004100 */
[----:B------:R-:W1:Y:S01]  /*41a0*/  LDC.64 R66, c[0x0][0x380] ;  /* 0x0000e000ff427b82 */ /* 0x000e620000000a00 */
[----:B------:R-:W-:Y:S02]  /*41b0*/  HADD2.F32 R21, -RZ, R118.H0_H0 ;  /* 0x20000076ff157230 */ /* 0x000fe40000004100 */
[----:B------:R-:W-:Y:S02]  /*41c0*/  HADD2.F32 R29, -RZ, R102.H1_H1 ;  /* 0x30000066ff1d7230 */ /* 0x000fe40000004100 */
[----:B------:R-:W-:Y:S02]  /*41d0*/  HADD2.F32 R22, -RZ, R41.H0_H0 ;  /* 0x20000029ff167230 */ /* 0x000fe40000004100 */
[----:B------:R-:W-:Y:S01]  /*41e0*/  FFMA.FTZ R21, R74, R30, R21 ;  /* 0x0000001e4a157223 */ /* 0x000fe20000010015 */
[----:B------:R-:W-:-:S02]  /*41f0*/  HADD2.F32 R28, -RZ, R103.H1_H1 ;  /* 0x30000067ff1c7230 */ /* 0x000fc40000004100 */
[----:B------:R-:W-:Y:S02]  /*4200*/  HADD2.F32 R23, -RZ, R118.H1_H1 ;  /* 0x30000076ff177230 */ /* 0x000fe40000004100 */
[----:B------:R-:W-:Y:S01]  /*4210*/  FFMA.FTZ R22, R75, R29, R22 ;  /* 0x0000001d4b167223 */ /* 0x000fe20000010016 */
[----:B------:R-:W-:Y:S02]  /*4220*/  HADD2.F32 R31, -RZ, R107.H1_H1 ;  /* 0x3000006bff1f7230 */ /* 0x000fe40000004100 */
[----:B------:R-:W-:Y:S02]  /*4230*/  HADD2.F32 R30, -RZ, R37.H0_H0 ;  /* 0x20000025ff1e7230 */ /* 0x000fe40000004100 */
[----:B------:R-:W-:Y:S01]  /*4240*/  FFMA.FTZ R23, R76, R28, R23 ;  /* 0x0000001c4c177223 */ /* 0x000fe20000010017 */
[----:B------:R-:W-:Y:S02]  /*4250*/  HADD2.F32 R35, -RZ, R107.H0_H0 ;  /* 0x2000006bff237230 */ /* 0x000fe40000004100 */
[----:B------:R-:W-:-:S02]  /*4260*/  HADD2.F32 R28, -RZ, R36.H0_H0 ;  /* 0x20000024ff1c7230 */ /* 0x000fc40000004100 */
[----:B------:R-:W-:Y:S01]  /*4270*/  FFMA.FTZ R30, R85, R31, R30 ;  /* 0x0000001f551e7223 */ /* 0x000fe2000001001e */
[--C-:B------:R-:W-:Y:S01]  /*4280*/  HADD2.F32 R29, -RZ, R120.reuse.H0_H0 ;  /* 0x20000078ff1d7230 */ /* 0x100fe20000004100 */
[----:B------:R0:W-:Y:S01]  /*4290*/  STG.E.128 desc[UR6][R92.64], R20 ;  /* 0x000000145c007986 */ /* 0x0001e2000c101d06 */
[----:B------:R-:W-:Y:S02]  /*42a0*/  HADD2.F32 R74, -RZ, R109.H1_H1 ;  /* 0x3000006dff4a7230 */ /* 0x000fe40000004100 */
[----:B------:R-:W-:Y:S01]  /*42b0*/  FFMA.FTZ R28, R83, R35, R28 ;  /* 0x00000023531c7223 */ /* 0x000fe2000001001c */
[----:B------:R-:W-:Y:S02]  /*42c0*/  HADD2.F32 R31, -RZ, R120.H1_H1 ;  /* 0x30000078ff1f7230 */ /* 0x000fe40000004100 */
[----:B------:R-:W-:Y:S01]  /*42d0*/  FFMA.FTZ R29, R84, R32, R29 ;  /* 0x00000020541d7223 */ /* 0x000fe2000001001d */
[----:B------:R-:W-:Y:S01]  /*42e0*/  HADD2.F32 R73, -RZ, R110.H0_H0 ;  /* 0x2000006eff497230 */ /* 0x000fe20000004100 */
[----:B------:R0:W-:Y:S01]  /*42f0*/  STG.E.128 desc[UR6][R94.64], R24 ;  /* 0x000000185e007986 */ /* 0x0001e2000c101d06 */
[----:B------:R-:W-:-:S02]  /*4300*/  HADD2.F32 R32, -RZ, R2.H0_H0 ;  /* 0x20000002ff207230 */ /* 0x000fc40000004100 */
[----:B------:R-:W-:Y:S01]  /*4310*/  FFMA.FTZ R31, R86, R74, R31 ;  /* 0x0000004a561f7223 */ /* 0x000fe2000001001f */
[----:B------:R-:W-:Y:S01]  /*4320*/  HADD2.F32 R72, -RZ, R111.H0_H0 ;  /* 0x2000006fff487230 */ /* 0x000fe20000004100 */
[----:B-1----:R-:W-:Y:S01]  /*4330*/  IADD3 R54, PT, PT, R54, R66, RZ ;  /* 0x0000004236367210 */ /* 0x002fe20007ffe0ff */
[----:B------:R-:W-:Y:S02]  /*4340*/  HADD2.F32 R71, -RZ, R121.H0_H0 ;  /* 0x20000079ff477230 */ /* 0x000fe40000004100 */
[----:B------:R-:W-:Y:S01]  /*4350*/  FFMA.FTZ R32, R88, R73, R32 ;  /* 0x0000004958207223 */ /* 0x000fe20000010020 */
[----:B------:R-:W-:Y:S01]  /*4360*/  HADD2.F32 R69, -RZ, R110.H1_H1 ;  /* 0x3000006eff457230 */ /* 0x000fe20000004100 */
[----:B------:R0:W-:Y:S01]  /*4370*/  STG.E.128 desc[UR6][R96.64], R28 ;  /* 0x0000001c60007986 */ /* 0x0001e2000c101d06 */
[----:B------:R-:W-:Y:S02]  /*4380*/  HADD2.F32 R70, -RZ, R3.H0_H0 ;  /* 0x20000003ff467230 */ /* 0x000fe40000004100 */
[----:B------:R-:W-:Y:S01]  /*4390*/  FFMA.FTZ R33, R33, R72, R71 ;  /* 0x0000004821217223 */ /* 0x000fe20000010047 */
[----:B------:R-:W-:Y:S01]  /*43a0*/  HADD2.F32 R35, -RZ, R111.H1_H1 ;  /* 0x3000006fff237230 */ /* 0x000fe20000004100 */
[----:B------:R-:W-:Y:S01]  /*43b0*/  ISETP.GE.AND P2, PT, R54, R67, PT ;  /* 0x000000433600720c */ /* 0x000fe20003f46270 */
[----:B------:R-:W-:-:S02]  /*43c0*/  HADD2.F32 R68, -RZ, R121.H1_H1 ;  /* 0x30000079ff447230 */ /* 0x000fc40000004100 */
[----:B------:R-:W-:-:S03]  /*43d0*/  FFMA.FTZ R34, R34, R69, R70 ;  /* 0x0000004522227223 */ /* 0x000fc60000010046 */
[----:B------:R-:W-:-:S05]  /*43e0*/  FFMA.FTZ R35, R105, R35, R68 ;  /* 0x0000002369237223 */ /* 0x000fca0000010044 */
[----:B------:R0:W-:Y:S02]  /*43f0*/  STG.E.128 desc[UR6][R98.64], R32 ;  /* 0x0000002062007986 */ /* 0x0001e4000c101d06 */
[----:B------:R-:W-:Y:S05]  /*4400*/  @!P2 BRA `(.L_x_17792) ;  /* 0xffffffc40080a947 */ /* 0x000fea000383ffff */
[----:B------:R-:W-:Y:S05]  /*4410*/  EXIT ;  /* 0x000000000000794d */ /* 0x000fea0003800000 */
.L_x_17793:
        /* <DEDUP_REMOVED lines=14> */
.L_x_22367:


//--------------------- .text._ZN10layer_norm31ln_parallel_residual_fwd_kernelINS_13Kernel_traitsI6__halfffffjLj5120ELj1ELj1ELj4ELj16ENS_18Kernel_traits_baseILj5120ES2_ffffjLj128EEEEELb1ELb0ELb0EEEvNS_9FwdParamsE --------------------------
	.section	.text._ZN10layer_norm31ln_parallel_residual_fwd_kernelINS_13Kernel_traitsI6__halfffffjLj5120ELj1ELj1ELj4ELj16ENS_18Kernel_traits_baseILj5120ES2_ffffjLj128EEEEELb1ELb0ELb0EEEvNS_9FwdParamsE,"ax",@progbits
	.align	128
        .global         _ZN10layer_norm31ln_parallel_residual_fwd_kernelINS_13Kernel_traitsI6__halfffffjLj5120ELj1ELj1ELj4ELj16ENS_18Kernel_traits_baseILj5120ES2_ffffjLj128EEEEELb1ELb0ELb0EEEvNS_9FwdParamsE
        .type           _ZN10layer_norm31ln_parallel_residual_fwd_kernelINS_13Kernel_traitsI6__halfffffjLj5120ELj1ELj1ELj4ELj16ENS_18Kernel_traits_baseILj5120ES2_ffffjLj128EEEEELb1ELb0ELb0EEEvNS_9FwdParamsE,@function
        .size           _ZN10layer_norm31ln_parallel_residual_fwd_kernelINS_13Kernel_traitsI6__halfffffjLj5120ELj1ELj1ELj4ELj16ENS_18Kernel_traits_baseILj5120ES2_ffffjLj128EEEEELb1ELb0ELb0EEEvNS_9FwdParamsE,(.L_x_22368 - _ZN10layer_norm31ln_parallel_residual_fwd_kernelINS_13Kernel_traitsI6__halfffffjLj5120ELj1ELj1ELj4ELj16ENS_18Kernel_traits_baseILj5120ES2_ffffjLj128EEEEELb1ELb0ELb0EEEvNS_9FwdParamsE)
        .other          _ZN10layer_norm31ln_parallel_residual_fwd_kernelINS_13Kernel_traitsI6__halfffffjLj5120ELj1ELj1ELj4ELj16ENS_18Kernel_traits_baseILj5120ES2_ffffjLj128EEEEELb1ELb0ELb0EEEvNS_9FwdParamsE,@"STO_CUDA_ENTRY STV_DEFAULT"
_ZN10layer_norm31ln_parallel_residual_fwd_kernelINS_13Kernel_traitsI6__halfffffjLj5120ELj1ELj1ELj4ELj16ENS_18Kernel_traits_baseILj5120ES2_ffffjLj128EEEEELb1ELb0ELb0EEEvNS_9FwdParamsE:
.text._ZN10layer_norm31ln_parallel_residual_fwd_kernelINS_13Kernel_traitsI6__halfffffjLj5120ELj1ELj1ELj4ELj16ENS_18Kernel_traits_baseILj5120ES2_ffffjLj128EEEEELb1ELb0ELb0EEEvNS_9FwdParamsE:
        /* <DEDUP_REMOVED lines=19> */
[----:B----4-:R-:W-:Y:S02]  /*0130*/  LOP3.LUT R4, R146, 0x1f, RZ, 0xc0, !PT ;  /* 0x0000001f92047812 */ /* 0x010fe400078ec0ff */
[----:B-----5:R-:W-:-:S04]  /*0140*/  SHF.R.S32.HI R6, RZ, 0x1f, R11 ;  /* 0x0000001fff067819 */ /* 0x020fc8000001140b */
[----:B------:R-:W0:Y:S01]  /*0150*/  LDC R109, c[0x0][0x360] ;  /* 0x0000d800ff6d7b82 */ /* 0x000e220000000800 */
[----:B------:R-:W-:Y:S01]  /*0160*/  LEA.HI R6, R6, R11, RZ, 0x2 ;  /* 0x0000000b06067211 */ /* 0x000fe200078f10ff */
[----:B0-----:R-:W-:Y:S01]  /*0170*/  IMAD R109, R109, UR18, R146 ;  /* 0x000000126d6d7c24 */ /* 0x001fe2000f8e0292 */
[----:B--2---:R-:W-:Y:S02]  /*0180*/  @P0 R2UR UR8, R2 ;  /* 0x00000000020802ca */ /* 0x004fe400000e0000 */
[----:B------:R-:W-:Y:S02]  /*0190*/  @P0 R2UR UR9, R3 ;  /* 0x00000000030902ca */ /* 0x000fe400000e0000 */
[----:B---3--:R-:W-:Y:S02]  /*01a0*/  @P0 IADD3 R114, P1, PT, R8, R5, RZ ;  /* 0x0000000508720210 */ /* 0x008fe40007f3e0ff */
[----:B------:R-:W-:Y:S02]  /*01b0*/  LOP3.LUT R5, R146, 0x60, RZ, 0xc0, !PT ;  /* 0x0000006092057812 */ /* 0x000fe400078ec0ff */
[----:B------:R-:W-:-:S02]  /*01c0*/  @P0 IADD3.X R115, PT, PT, RZ, R9, RZ, P1, !PT ;  /* 0x00000009ff730210 */ /* 0x000fc40000ffe4ff */
[----:B------:R-:W-:Y:S02]  /*01d0*/  LOP3.LUT R7, R5, R4, RZ, 0xfc, !PT ;  /* 0x0000000405077212 */ /* 0x000fe400078efcff */
[--C-:B------:R-:W-:Y:S01]  /*01e0*/  SHF.R.U64 R99, R114, 0x2, R115.reuse ;  /* 0x0000000272637819 */ /* 0x100fe20000001273 */
[----:B------:R-:W-:Y:S01]  /*01f0*/  UIADD3 UR16, UPT, UPT, UR8, -0x61c88647, URZ ;  /* 0x9e3779b908107890 */ /* 0x000fe2000fffe0ff */
[----:B------:R-:W-:Y:S01]  /*0200*/  LOP3.LUT R3, R7, 0x7f, RZ, 0x3c, !PT ;  /* 0x0000007f07037812 */ /* 0x000fe200078e3cff */
[----:B------:R-:W-:Y:S01]  /*0210*/  UIADD3 UR17, UPT, UPT, UR9, -0x4498517b, URZ ;  /* 0xbb67ae8509117890 */ /* 0x000fe2000fffe0ff */
[----:B------:R-:W-:Y:S01]  /*0220*/  SHF.R.U32.HI R98, RZ, 0x2, R115 ;  /* 0x00000002ff627819 */ /* 0x000fe20000011673 */
[----:B------:R-:W-:Y:S01]  /*0230*/  UIADD3 UR33, UPT, UPT, UR8, 0x3c6ef372, URZ ;  /* 0x3c6ef37208217890 */ /* 0x000fe2000fffe0ff */
[----:B------:R-:W-:Y:S01]  /*0240*/  LEA.HI.SX32 R108, R6, R3, 0x1e ;  /* 0x00000003066c7211 */ /* 0x000fe200078ff2ff */
        /* <DEDUP_REMOVED lines=30> */
[C---:B-1----:R-:W-:Y:S01]  /*0430*/  @P6 IMAD.WIDE.U32 R36, R7.reuse, 0x8, R36 ;  /* 0x0000000807246825 */ /* 0x042fe200078e0024 */
[----:B------:R-:W-:Y:S01]  /*0440*/  @P6 LOP3.LUT R7, R7, 0x80, RZ, 0xfc, !PT ;  /* 0x0000008007076812 */ /* 0x000fe200078efcff */
[----:B------:R1:W5:Y:S05]  /*0450*/  @P6 LDG.E.64 R10, desc[UR6][R2.64] ;  /* 0x00000006020a6981 */ /* 0x00036a000c1e1b00 */
[----:B------:R-:W4:Y:S08]  /*0460*/  LDC.64 R44, c[0x0][0x3d8] ;  /* 0x0000f600ff2c7b82 */ /* 0x000f300000000a00 */
[----:B------:R-:W1:Y:S08]  /*0470*/  LDC.64 R46, c[0x0][0x3d0] ;  /* 0x0000f400ff2e7b82 */ /* 0x000e700000000a00 */
[----:B------:R-:W1:Y:S01]  /*0480*/  LDC.64 R48, c[0x0][0x3d8] ;  /* 0x0000f600ff307b82 */ /* 0x000e620000000a00 */
[----:B------:R-:W-:-:S07]  /*0490*/  ISETP.GE.U32.AND P4, PT, R108, 0x200, PT ;  /* 0x000002006c00780c */ /* 0x000fce0003f86070 */
[----:B------:R-:W1:Y:S08]  /*04a0*/  LDC.64 R50, c[0x0][0x3d0] ;  /* 0x0000f400ff327b82 */ /* 0x000e700000000a00 */
[----:B------:R-:W1:Y:S01]  /*04b0*/  LDC.64 R52, c[0x0][0x3d8] ;  /* 0x0000f600ff347b82 */ /* 0x000e620000000a00 */
[----:B--2---:R-:W-:Y:S01]  /*04c0*/  @P1 IMAD.WIDE.U32 R38, R7, 0x8, R38 ;  /* 0x0000000807261825 */ /* 0x004fe200078e0026 */
[----:B------:R-:W-:-:S06]  /*04d0*/  ISETP.GE.U32.AND P0, PT, R108, 0x280, PT ;  /* 0x000002806c00780c */ /* 0x000fcc0003f06070 */
[----:B------:R-:W2:Y:S01]  /*04e0*/  LDC.64 R54, c[0x0][0x3d0] ;  /* 0x0000f400ff367b82 */ /* 0x000ea20000000a00 */
[C---:B---3--:R-:W-:Y:S01]  /*04f0*/  @P1 IMAD.WIDE.U32 R40, R7.reuse, 0x8, R40 ;  /* 0x0000000807281825 */ /* 0x048fe200078e0028 */
[----:B------:R3:W5:Y:S06]  /*0500*/  @P1 LDG.E.64 R12, desc[UR6][R38.64] ;  /* 0x00000006260c1981 */ /* 0x00076c000c1e1b00 */
[----:B------:R-:W2:Y:S01]  /*0510*/  LDC.64 R56, c[0x0][0x3d8] ;  /* 0x0000f600ff387b82 */ /* 0x000ea20000000a00 */
[----:B------:R-:W-:Y:S01]  /*0520*/  @P1 VIADD R7, R7, 0x80 ;  /* 0x0000008007071836 */ /* 0x000fe20000000000 */
[----:B------:R3:W5:Y:S06]  /*0530*/  @P1 LDG.E.64 R14, desc[UR6][R40.64] ;  /* 0x00000006280e1981 */ /* 0x00076c000c1e1b00 */
[----:B------:R-:W2:Y:S01]  /*0540*/  LDC.64 R58, c[0x0][0x3d8] ;  /* 0x0000f600ff3a7b82 */ /* 0x000ea20000000a00 */
[----:B0-----:R-:W-:Y:S01]  /*0550*/  @P5 IMAD.WIDE.U32 R42, R7, 0x8, R42 ;  /* 0x00000008072a5825 */ /* 0x001fe200078e002a */
[----:B------:R-:W-:-:S02]  /*0560*/  ISETP.GE.U32.AND P3, PT, R108, 0x300, PT ;  /* 0x000003006c00780c */ /* 0x000fc40003f66070 */
[----:B------:R-:W-:Y:S01]  /*0570*/  ISETP.GE.U32.AND P2, PT, R108, 0x380, PT ;  /* 0x000003806c00780c */ /* 0x000fe20003f46070 */
[C---:B----4-:R-:W-:Y:S01]  /*0580*/  @P5 IMAD.WIDE.U32 R44, R7.reuse, 0x8, R44 ;  /* 0x00000008072c5825 */ /* 0x050fe200078e002c */
[----:B------:R0:W5:Y:S01]  /*0590*/  @P5 LDG.E.64 R16, desc[UR6][R42.64] ;  /* 0x000000062a105981 */ /* 0x000162000c1e1b00 */
[----:B------:R-:W-:Y:S01]  /*05a0*/  @P1 CS2R R96, SRZ ;  /* 0x0000000000601805 */ /* 0x000fe2000001ff00 */
[----:B-1----:R-:W1:Y:S01]  /*05b0*/  LDC.64 R2, c[0x0][0x3d0] ;  /* 0x0000f400ff027b82 */ /* 0x002e620000000a00 */
[----:B------:R-:W-:Y:S01]  /*05c0*/  @P5 VIADD R7, R7, 0x80 ;  /* 0x0000008007075836 */ /* 0x000fe20000000000 */
[----:B------:R-:W5:Y:S01]  /*05d0*/  @P5 LDG.E.64 R8, desc[UR6][R44.64] ;  /* 0x000000062c085981 */ /* 0x000f62000c1e1b00 */
[----:B------:R-:W-:-:S05]  /*05e0*/  @P5 CS2R R94, SRZ ;  /* 0x00000000005e5805 */ /* 0x000fca000001ff00 */
[----:B------:R-:W4:Y:S01]  /*05f0*/  LDC.64 R60, c[0x0][0x3d0] ;  /* 0x0000f400ff3c7b82 */ /* 0x000f220000000a00 */
[C---:B------:R-:W-:Y:S01]  /*0600*/  @P4 IMAD.WIDE.U32 R46, R7.reuse, 0x8, R46 ;  /* 0x00000008072e4825 */ /* 0x040fe200078e002e */
[----:B------:R-:W5:Y:S01]  /*0610*/  @P6 LDG.E.64 R18, desc[UR6][R36.64] ;  /* 0x0000000624126981 */ /* 0x000f62000c1e1b00 */
[----:B------:R-:W-:Y:S02]  /*0620*/  @P6 CS2R R82, SRZ ;  /* 0x0000000000526805 */ /* 0x000fe4000001ff00 */
[----:B------:R-:W-:Y:S01]  /*0630*/  @P6 LOP3.LUT R0, R0, 0x100, RZ, 0xfc, !PT ;  /* 0x0000010000006812 */ /* 0x000fe200078efcff */
[C---:B------:R-:W-:Y:S02]  /*0640*/  @P4 IMAD.WIDE.U32 R48, R7.reuse, 0x8, R48 ;  /* 0x0000000807304825 */ /* 0x040fe400078e0030 */
[----:B---3--:R-:W3:Y:S01]  /*0650*/  LDC.64 R38, c[0x0][0x3d0] ;  /* 0x0000f400ff267b82 */ /* 0x008ee20000000a00 */
[----:B------:R-:W-:Y:S01]  /*0660*/  @P4 IADD3 R7, PT, PT, R7, 0x80, RZ ;  /* 0x0000008007074810 */ /* 0x000fe20007ffe0ff */
[----:B------:R-:W5:Y:S06]  /*0670*/  @P4 LDG.E.64 R92, desc[UR6][R46.64] ;  /* 0x000000062e5c4981 */ /* 0x000f6c000c1e1b00 */
[----:B------:R-:W4:Y:S01]  /*0680*/  LDC.64 R40, c[0x0][0x3d8] ;  /* 0x0000f600ff287b82 */ /* 0x000f220000000a00 */
[C---:B------:R-:W-:Y:S01]  /*0690*/  @P0 IMAD.WIDE.U32 R50, R7.reuse, 0x8, R50 ;  /* 0x0000000807320825 */ /* 0x040fe200078e0032 */
[----:B------:R-:W-:Y:S01]  /*06a0*/  ISETP.GE.U32.AND P1, PT, R108, 0x400, PT ;  /* 0x000004006c00780c */ /* 0x000fe20003f26070 */
[----:B------:R-:W5:Y:S02]  /*06b0*/  @P4 LDG.E.64 R90, desc[UR6][R48.64] ;  /* 0x00000006305a4981 */ /* 0x000f64000c1e1b00 */
[----:B------:R-:W-:-:S03]  /*06c0*/  @P0 IMAD.WIDE.U32 R52, R7, 0x8, R52 ;  /* 0x0000000807340825 */ /* 0x000fc600078e0034 */
[----:B0-----:R-:W0:Y:S01]  /*06d0*/  LDC.64 R42, c[0x0][0x3d8] ;  /* 0x0000f600ff2a7b82 */ /* 0x001e220000000a00 */
[----:B------:R-:W-:Y:S01]  /*06e0*/  @P0 VIADD R7, R7, 0x80 ;  /* 0x0000008007070836 */ /* 0x000fe20000000000 */
[----:B------:R-:W-:Y:S01]  /*06f0*/  ISETP.GE.U32.AND P5, PT, R108, 0x480, PT ;  /* 0x000004806c00780c */ /* 0x000fe20003fa6070 */
[----:B------:R-:W5:Y:S02]  /*0700*/  @P0 LDG.E.64 R88, desc[UR6][R50.64] ;  /* 0x0000000632580981 */ /* 0x000f64000c1e1b00 */
[C---:B--2---:R-:W-:Y:S02]  /*0710*/  @P3 IMAD.WIDE.U32 R54, R7.reuse, 0x8, R54 ;  /* 0x0000000807363825 */ /* 0x044fe400078e0036 */
[----:B------:R-:W5:Y:S02]  /*0720*/  @P0 LDG.E.64 R86, desc[UR6][R52.64] ;  /* 0x0000000634560981 */ /* 0x000f64000c1e1b00 */
[----:B------:R-:W-:Y:S01]  /*0730*/  @P3 IMAD.WIDE.U32 R56, R7, 0x8, R56 ;  /* 0x0000000807383825 */ /* 0x000fe200078e0038 */
[----:B------:R-:W-:-:S02]  /*0740*/  @P4 CS2R R84, SRZ ;  /* 0x0000000000544805 */ /* 0x000fc4000001ff00 */
[----:B------:R-:W-:Y:S02]  /*0750*/  @P0 CS2R R80, SRZ ;  /* 0x0000000000500805 */ /* 0x000fe4000001ff00 */
[----:B------:R-:W-:Y:S01]  /*0760*/  @P3 CS2R R78, SRZ ;  /* 0x00000000004e3805 */ /* 0x000fe2000001ff00 */
[----:B------:R-:W-:Y:S01]  /*0770*/  @P3 VIADD R7, R7, 0x80 ;  /* 0x0000008007073836 */ /* 0x000fe20000000000 */
[----:B------:R-:W-:Y:S02]  /*0780*/  @P2 CS2R R76, SRZ ;  /* 0x00000000004c2805 */ /* 0x000fe4000001ff00 */
[----:B------:R-:W-:Y:S02]  /*0790*/  @P5 CS2R R74, SRZ ;  /* 0x00000000004a5805 */ /* 0x000fe4000001ff00 */
[----:B------:R-:W-:Y:S01]  /*07a0*/  @P1 CS2R R72, SRZ ;  /* 0x0000000000481805 */ /* 0x000fe2000001ff00 */
[C---:B-1----:R-:W-:Y:S01]  /*07b0*/  @P2 IMAD.WIDE.U32 R2, R7.reuse, 0x8, R2 ;  /* 0x0000000807022825 */ /* 0x042fe200078e0002 */
[----:B------:R-:W5:Y:S03]  /*07c0*/  @P3 LDG.E.64 R20, desc[UR6][R54.64] ;  /* 0x0000000636143981 */ /* 0x000f66000c1e1b00 */
[C---:B------:R-:W-:Y:S01]  /*07d0*/  @P2 IMAD.WIDE.U32 R58, R7.reuse, 0x8, R58 ;  /* 0x00000008073a2825 */ /* 0x040fe200078e003a */
[----:B------:R-:W-:Y:S01]  /*07e0*/  @P2 IADD3 R7, PT, PT, R7, 0x80, RZ ;  /* 0x0000008007072810 */ /* 0x000fe20007ffe0ff */
[----:B------:R-:W5:Y:S04]  /*07f0*/  @P2 LDG.E.64 R24, desc[UR6][R2.64] ;  /* 0x0000000602182981 */ /* 0x000f68000c1e1b00 */
[C---:B---3--:R-:W-:Y:S01]  /*0800*/  @P1 IMAD.WIDE.U32 R38, R7.reuse, 0x8, R38 ;  /* 0x0000000807261825 */ /* 0x048fe200078e0026 */
[----:B------:R-:W-:Y:S01]  /*0810*/  ISETP.GE.U32.AND P4, PT, R108, 0x500, PT ;  /* 0x000005006c00780c */ /* 0x000fe20003f86070 */
[----:B------:R-:W5:Y:S02]  /*0820*/  @P3 LDG.E.64 R22, desc[UR6][R56.64] ;  /* 0x0000000638163981 */ /* 0x000f64000c1e1b00 */
[----:B----4-:R-:W-:-:S02]  /*0830*/  @P1 IMAD.WIDE.U32 R40, R7, 0x8, R40 ;  /* 0x0000000807281825 */ /* 0x010fc400078e0028 */
[----:B------:R-:W5:Y:S02]  /*0840*/  @P1 LDG.E.64 R28, desc[UR6][R38.64] ;  /* 0x00000006261c1981 */ /* 0x000f64000c1e1b00 */
[----:B------:R-:W-:Y:S02]  /*0850*/  @P1 VIADD R7, R7, 0x80 ;  /* 0x0000008007071836 */ /* 0x000fe40000000000 */
[----:B------:R-:W5:Y:S02]  /*0860*/  @P1 LDG.E.64 R30, desc[UR6][R40.64] ;  /* 0x00000006281e1981 */ /* 0x000f64000c1e1b00 */
[C---:B0-----:R-:W-:Y:S01]  /*0870*/  @P5 IMAD.WIDE.U32 R42, R7.reuse, 0x8, R42 ;  /* 0x00000008072a5825 */ /* 0x041fe200078e002a */
[----:B------:R-:W-:Y:S01]  /*0880*/  MOV R71, R75 ;  /* 0x0000004b00477202 */ /* 0x000fe20000000f00 */
[----:B------:R0:W5:Y:S04]  /*0890*/  @P2 LDG.E.64 R26, desc[UR6][R58.64] ;  /* 0x000000063a1a2981 */ /* 0x000168000c1e1b00 */
[----:B------:R-:W5:Y:S01]  /*08a0*/  @P5 LDG.E.64 R34, desc[UR6][R42.64] ;  /* 0x000000062a225981 */ /* 0x000f62000c1e1b00 */
[----:B------:R-:W-:Y:S01]  /*08b0*/  @P5 IMAD.WIDE.U32 R60, R7, 0x8, R60 ;  /* 0x00000008073c5825 */ /* 0x000fe200078e003c */
[----:B------:R-:W-:-:S02]  /*08c0*/  MOV R66, R76 ;  /* 0x0000004c00427202 */ /* 0x000fc40000000f00 */
[----:B------:R-:W-:Y:S01]  /*08d0*/  MOV R65, R79 ;  /* 0x0000004f00417202 */ /* 0x000fe20000000f00 */
[----:B------:R-:W-:Y:S01]  /*08e0*/  IMAD.MOV.U32 R70, RZ, RZ, R74 ;  /* 0x000000ffff467224 */ /* 0x000fe200078e004a */
[----:B------:R1:W5:Y:S01]  /*08f0*/  @P5 LDG.E.64 R32, desc[UR6][R60.64] ;  /* 0x000000063c205981 */ /* 0x000362000c1e1b00 */
[----:B------:R-:W-:Y:S01]  /*0900*/  IMAD.MOV.U32 R68, RZ, RZ, R72 ;  /* 0x000000ffff447224 */ /* 0x000fe200078e0048 */
[----:B0-----:R-:W-:Y:S01]  /*0910*/  MOV R59, R95 ;  /* 0x0000005f003b7202 */ /* 0x001fe20000000f00 */
[----:B------:R-:W-:Y:S01]  /*0920*/  IMAD.MOV.U32 R69, RZ, RZ, R73 ;  /* 0x000000ffff457224 */ /* 0x000fe200078e0049 */
[----:B------:R-:W-:Y:S01]  /*0930*/  MOV R54, R82 ;  /* 0x0000005200367202 */ /* 0x000fe20000000f00 */
[----:B------:R-:W-:Y:S02]  /*0940*/  IMAD.MOV.U32 R67, RZ, RZ, R77 ;  /* 0x000000ffff437224 */ /* 0x000fe400078e004d */
[----:B------:R-:W-:Y:S02]  /*0950*/  IMAD.MOV.U32 R64, RZ, RZ, R78 ;  /* 0x000000ffff407224 */ /* 0x000fe400078e004e */
[----:B------:R-:W-:Y:S01]  /*0960*/  IMAD.MOV.U32 R62, RZ, RZ, R80 ;  /* 0x000000ffff3e7224 */ /* 0x000fe200078e0050 */
[----:B-1----:R-:W-:Y:S01]  /*0970*/  MOV R60, R84 ;  /* 0x00000054003c7202 */ /* 0x002fe20000000f00 */
[----:B------:R-:W-:-:S02]  /*0980*/  IMAD.MOV.U32 R63, RZ, RZ, R81 ;  /* 0x000000ffff3f7224 */ /* 0x000fc400078e0051 */
[----:B------:R-:W-:Y:S02]  /*0990*/  IMAD.MOV.U32 R61, RZ, RZ, R85 ;  /* 0x000000ffff3d7224 */ /* 0x000fe400078e0055 */
[----:B------:R-:W-:Y:S02]  /*09a0*/  IMAD.MOV.U32 R58, RZ, RZ, R94 ;  /* 0x000000ffff3a7224 */ /* 0x000fe400078e005e */
[----:B------:R-:W-:Y:S02]  /*09b0*/  IMAD.MOV.U32 R56, RZ, RZ, R96 ;  /* 0x000000ffff387224 */ /* 0x000fe400078e0060 */
[----:B------:R-:W-:Y:S02]  /*09c0*/  IMAD.MOV.U32 R57, RZ, RZ, R97 ;  /* 0x000000ffff397224 */ /* 0x000fe400078e0061 */
[----:B------:R-:W-:Y:S02]  /*09d0*/  IMAD.MOV.U32 R55, RZ, RZ, R83 ;  /* 0x000000ffff377224 */ /* 0x000fe400078e0053 */
[----:B------:R-:W-:Y:S01]  /*09e0*/  @P5 VIADD R7, R7, 0x80 ;  /* 0x0000008007075836 */ /* 0x000fe20000000000 */
        /* <DEDUP_REMOVED lines=9> */
[----:B------:R-:W-:Y:S01]  /*0a80*/  MOV R70, R74 ;  /* 0x0000004a00467202 */ /* 0x000fe20000000f00 */
[----:B------:R-:W-:Y:S01]  /*0a90*/  IMAD.MOV.U32 R71, RZ, RZ, R75 ;  /* 0x000000ffff477224 */ /* 0x000fe200078e004b */
        /* <DEDUP_REMOVED lines=9> */
[----:B------:R-:W-:-:S02]  /*0b30*/  IMAD.MOV.U32 R62, RZ, RZ, R80 ;  /* 0x000000ffff3e7224 */ /* 0x000fc400078e0050 */
[----:B------:R-:W-:Y:S02]  /*0b40*/  IMAD.MOV.U32 R60, RZ, RZ, R84 ;  /* 0x000000ffff3c7224 */ /* 0x000fe400078e0054 */
[----:B------:R-:W-:Y:S02]  /*0b50*/  IMAD.MOV.U32 R61, RZ, RZ, R85 ;  /* 0x000000ffff3d7224 */ /* 0x000fe400078e0055 */
[----:B------:R-:W-:Y:S02]  /*0b60*/  IMAD.MOV.U32 R59, RZ, RZ, R95 ;  /* 0x000000ffff3b7224 */ /* 0x000fe400078e005f */
[----:B------:R-:W-:Y:S02]  /*0b70*/  IMAD.MOV.U32 R56, RZ, RZ, R96 ;  /* 0x000000ffff387224 */ /* 0x000fe400078e0060 */
[----:B------:R-:W-:Y:S02]  /*0b80*/  IMAD.MOV.U32 R54, RZ, RZ, R82 ;  /* 0x000000ffff367224 */ /* 0x000fe400078e0052 */
[----:B------:R-:W-:Y:S01]  /*0b90*/  IMAD.MOV.U32 R55, RZ, RZ, R83 ;  /* 0x000000ffff377224 */ /* 0x000fe200078e0053 */
[----:B------:R-:W-:Y:S06]  /*0ba0*/  BRA `(.L_x_17797) ;  /* 0x00000018001c7947 */ /* 0x000fec0003800000 */
.L_x_17796:
        /* <DEDUP_REMOVED lines=8> */
[----:B------:R-:W3:Y:S01]  /*0c30*/  @P6 LDC.64 R2, c[0x0][0x440] ;  /* 0x00011000ff026b82 */ /* 0x000ee20000000a00 */
[----:B0-----:R-:W-:-:S07]  /*0c40*/  @P6 IMAD.WIDE.U32 R36, R7, 0x8, R36 ;  /* 0x0000000807246825 */ /* 0x001fce00078e0024 */
[----:B------:R-:W0:Y:S01]  /*0c50*/  LDC.64 R42, c[0x0][0x3d8] ;  /* 0x0000f600ff2a7b82 */ /* 0x000e220000000a00 */
[----:B-1----:R-:W-:-:S07]  /*0c60*/  @P6 IMAD.WIDE.U32 R38, R7, 0x8, R38 ;  /* 0x0000000807266825 */ /* 0x002fce00078e0026 */
[----:B------:R-:W1:Y:S08]  /*0c70*/  @P1 LDC.64 R44, c[0x0][0x440] ;  /* 0x00011000ff2c1b82 */ /* 0x000e700000000a00 */
[----:B------:R-:W4:Y:S01]  /*0c80*/  LDC.64 R46, c[0x0][0x3d0] ;  /* 0x0000f400ff2e7b82 */ /* 0x000f220000000a00 */
[C---:B---3--:R-:W-:Y:S01]  /*0c90*/  @P6 IMAD.WIDE.U32 R2, R7.reuse, 0x8, R2 ;  /* 0x0000000807026825 */ /* 0x048fe200078e0002 */
[----:B------:R-:W-:-:S06]  /*0ca0*/  @P6 LOP3.LUT R7, R7, 0x80, RZ, 0xfc, !PT ;  /* 0x0000008007076812 */ /* 0x000fcc00078efcff */
[----:B------:R-:W3:Y:S01]  /*0cb0*/  LDC.64 R48, c[0x0][0x3d8] ;  /* 0x0000f600ff307b82 */ /* 0x000ee20000000a00 */
[C---:B------:R-:W-:Y:S01]  /*0cc0*/  ISETP.GE.U32.AND P0, PT, R108.reuse, 0x280, PT ;  /* 0x000002806c00780c */ /* 0x040fe20003f06070 */
[C---:B--2---:R-:W-:Y:S01]  /*0cd0*/  @P1 IMAD.WIDE.U32 R40, R7.reuse, 0x8, R40 ;  /* 0x0000000807281825 */ /* 0x044fe200078e0028 */
[C---:B------:R-:W-:Y:S02]  /*0ce0*/  ISETP.GE.U32.AND P3, PT, R108.reuse, 0x300, PT ;  /* 0x000003006c00780c */ /* 0x040fe40003f66070 */
[----:B------:R-:W-:Y:S01]  /*0cf0*/  ISETP.GE.U32.AND P2, PT, R108, 0x380, PT ;  /* 0x000003806c00780c */ /* 0x000fe20003f46070 */
[C---:B0-----:R-:W-:Y:S01]  /*0d00*/  @P1 IMAD.WIDE.U32 R42, R7.reuse, 0x8, R42 ;  /* 0x00000008072a1825 */ /* 0x041fe200078e002a */
[----:B------:R0:W5:Y:S01]  /*0d10*/  @P1 LDG.E.64 R12, desc[UR6][R40.64] ;  /* 0x00000006280c1981 */ /* 0x000162000c1e1b00 */
[----:B------:R-:W2:Y:S01]  /*0d20*/  @P5 LDC.64 R50, c[0x0][0x440] ;  /* 0x00011000ff325b82 */ /* 0x000ea20000000a00 */
[----:B------:R-:W-:Y:S01]  /*0d30*/  @P1 CS2R R96, SRZ ;  /* 0x0000000000601805 */ /* 0x000fe2000001ff00 */
[C---:B-1----:R-:W-:Y:S01]  /*0d40*/  @P1 IMAD.WIDE.U32 R44, R7.reuse, 0x8, R44 ;  /* 0x00000008072c1825 */ /* 0x042fe200078e002c */
[----:B------:R-:W-:Y:S01]  /*0d50*/  @P1 IADD3 R7, PT, PT, R7, 0x80, RZ ;  /* 0x0000008007071810 */ /* 0x000fe20007ffe0ff */
[----:B------:R1:W5:Y:S04]  /*0d60*/  @P1 LDG.E.64 R14, desc[UR6][R42.64] ;  /* 0x000000062a0e1981 */ /* 0x000368000c1e1b00 */
[----:B------:R-:W1:Y:S01]  /*0d70*/  LDC.64 R52, c[0x0][0x3d0] ;  /* 0x0000f400ff347b82 */ /* 0x000e620000000a00 */
[C---:B----4-:R-:W-:Y:S01]  /*0d80*/  @P5 IMAD.WIDE.U32 R46, R7.reuse, 0x8, R46 ;  /* 0x00000008072e5825 */ /* 0x050fe200078e002e */
[----:B------:R-:W5:Y:S06]  /*0d90*/  @P1 LD.E.64 R56, desc[UR6][R44.64] ;  /* 0x000000062c381980 */ /* 0x000f6c000c101b00 */
[----:B------:R-:W4:Y:S01]  /*0da0*/  LDC.64 R100, c[0x0][0x3d8] ;  /* 0x0000f600ff647b82 */ /* 0x000f220000000a00 */
[----:B------:R1:W5:Y:S01]  /*0db0*/  @P5 LDG.E.64 R16, desc[UR6][R46.64] ;  /* 0x000000062e105981 */ /* 0x000362000c1e1b00 */
[----:B---3--:R-:W-:-:S06]  /*0dc0*/  @P5 IMAD.WIDE.U32 R48, R7, 0x8, R48 ;  /* 0x0000000807305825 */ /* 0x008fcc00078e0030 */
[----:B------:R-:W3:Y:S01]  /*0dd0*/  @P4 LDC.64 R102, c[0x0][0x440] ;  /* 0x00011000ff664b82 */ /* 0x000ee20000000a00 */
[----:B--2---:R-:W-:Y:S01]  /*0de0*/  @P5 IMAD.WIDE.U32 R50, R7, 0x8, R50 ;  /* 0x0000000807325825 */ /* 0x004fe200078e0032 */
[----:B------:R-:W-:Y:S01]  /*0df0*/  ISETP.GE.U32.AND P1, PT, R108, 0x400, PT ;  /* 0x000004006c00780c */ /* 0x000fe20003f26070 */
[----:B------:R2:W5:Y:S01]  /*0e00*/  @P5 LDG.E.64 R8, desc[UR6][R48.64] ;  /* 0x0000000630085981 */ /* 0x000562000c1e1b00 */
[----:B------:R-:W-:-:S04]  /*0e10*/  @P5 CS2R R94, SRZ ;  /* 0x00000000005e5805 */ /* 0x000fc8000001ff00 */
[----:B------:R-:W3:Y:S01]  /*0e20*/  LDC.64 R106, c[0x0][0x3d0] ;  /* 0x0000f400ff6a7b82 */ /* 0x000ee20000000a00 */
[----:B------:R4:W5:Y:S07]  /*0e30*/  @P5 LD.E.64 R58, desc[UR6][R50.64] ;  /* 0x00000006323a5980 */ /* 0x00096e000c101b00 */
[----:B------:R-:W3:Y:S01]  /*0e40*/  LDC.64 R110, c[0x0][0x3d8] ;  /* 0x0000f600ff6e7b82 */ /* 0x000ee20000000a00 */
[----:B------:R0:W5:Y:S07]  /*0e50*/  @P6 LDG.E.64 R10, desc[UR6][R36.64] ;  /* 0x00000006240a6981 */ /* 0x00016e000c1e1b00 */
[----:B------:R-:W3:Y:S01]  /*0e60*/  LDC.64 R116, c[0x0][0x3d8] ;  /* 0x0000f600ff747b82 */ /* 0x000ee20000000a00 */
[----:B------:R0:W5:Y:S07]  /*0e70*/  @P6 LDG.E.64 R18, desc[UR6][R38.64] ;  /* 0x0000000626126981 */ /* 0x00016e000c1e1b00 */
[----:B------:R-:W3:Y:S01]  /*0e80*/  LDC.64 R120, c[0x0][0x3d0] ;  /* 0x0000f400ff787b82 */ /* 0x000ee20000000a00 */
[----:B------:R0:W5:Y:S07]  /*0e90*/  @P6 LD.E.64 R54, desc[UR6][R2.64] ;  /* 0x0000000602366980 */ /* 0x00016e000c101b00 */
[----:B------:R-:W3:Y:S01]  /*0ea0*/  LDC.64 R122, c[0x0][0x3d8] ;  /* 0x0000f600ff7a7b82 */ /* 0x000ee20000000a00 */
[----:B------:R-:W-:-:S02]  /*0eb0*/  @P4 CS2R R84, SRZ ;  /* 0x0000000000544805 */ /* 0x000fc4000001ff00 */
[----:B------:R-:W-:-:S05]  /*0ec0*/  @P6 LOP3.LUT R0, R0, 0x100, RZ, 0xfc, !PT ;  /* 0x0000010000006812 */ /* 0x000fca00078efcff */
[----:B0-----:R-:W0:Y:S08]  /*0ed0*/  LDC.64 R40, c[0x0][0x3d0] ;  /* 0x0000f400ff287b82 */ /* 0x001e300000000a00 */
[----:B-1----:R-:W1:Y:S08]  /*0ee0*/  LDC.64 R42, c[0x0][0x3d8] ;  /* 0x0000f600ff2a7b82 */ /* 0x002e700000000a00 */
[----:B------:R-:W1:Y:S01]  /*0ef0*/  @P0 LDC.64 R46, c[0x0][0x440] ;  /* 0x00011000ff2e0b82 */ /* 0x000e620000000a00 */
[----:B------:R-:W-:Y:S01]  /*0f00*/  @P5 VIADD R7, R7, 0x80 ;  /* 0x0000008007075836 */ /* 0x000fe20000000000 */
[----:B------:R-:W-:-:S06]  /*0f10*/  ISETP.GE.U32.AND P5, PT, R108, 0x480, PT ;  /* 0x000004806c00780c */ /* 0x000fcc0003fa6070 */
[----:B------:R-:W1:Y:S08]  /*0f20*/  LDC.64 R44, c[0x0][0x3d0] ;  /* 0x0000f400ff2c7b82 */ /* 0x000e700000000a00 */
[----:B--2---:R-:W2:Y:S08]  /*0f30*/  LDC.64 R48, c[0x0][0x3d8] ;  /* 0x0000f600ff307b82 */ /* 0x004eb00000000a00 */
[----:B------:R-:W2:Y:S08]  /*0f40*/  @P3 LDC.64 R104, c[0x0][0x440] ;  /* 0x00011000ff683b82 */ /* 0x000eb00000000a00 */
[----:B------:R-:W2:Y:S01]  /*0f50*/  @P2 LDC.64 R112, c[0x0][0x440] ;  /* 0x00011000ff702b82 */ /* 0x000ea20000000a00 */
[----:B------:R-:W-:-:S04]  /*0f60*/  @P4 IMAD.WIDE.U32 R52, R7, 0x8, R52 ;  /* 0x0000000807344825 */ /* 0x000fc800078e0034 */
[C---:B----4-:R-:W-:Y:S01]  /*0f70*/  @P4 IMAD.WIDE.U32 R100, R7.reuse, 0x8, R100 ;  /* 0x0000000807644825 */ /* 0x050fe200078e0064 */
[----:B------:R4:W5:Y:S02]  /*0f80*/  @P4 LDG.E.64 R92, desc[UR6][R52.64] ;  /* 0x00000006345c4981 */ /* 0x000964000c1e1b00 */
[----:B------:R-:W4:Y:S01]  /*0f90*/  LDC.64 R50, c[0x0][0x3d0] ;  /* 0x0000f400ff327b82 */ /* 0x000f220000000a00 */
[C---:B---3--:R-:W-:Y:S01]  /*0fa0*/  @P4 IMAD.WIDE.U32 R102, R7.reuse, 0x8, R102 ;  /* 0x0000000807664825 */ /* 0x048fe200078e0066 */
[----:B------:R3:W5:Y:S06]  /*0fb0*/  @P4 LDG.E.64 R90, desc[UR6][R100.64] ;  /* 0x00000006645a4981 */ /* 0x00076c000c1e1b00 */
[----:B------:R-:W3:Y:S01]  /*0fc0*/  @P1 LDC.64 R118, c[0x0][0x440] ;  /* 0x00011000ff761b82 */ /* 0x000ee20000000a00 */
[----:B------:R-:W-:Y:S01]  /*0fd0*/  @P4 VIADD R7, R7, 0x80 ;  /* 0x0000008007074836 */ /* 0x000fe20000000000 */
[----:B------:R2:W5:Y:S03]  /*0fe0*/  @P4 LD.E.64 R60, desc[UR6][R102.64] ;  /* 0x00000006663c4980 */ /* 0x000566000c101b00 */
[----:B0-----:R-:W-:-:S03]  /*0ff0*/  @P0 IMAD.WIDE.U32 R40, R7, 0x8, R40 ;  /* 0x0000000807280825 */ /* 0x001fc600078e0028 */
[----:B------:R-:W0:Y:S01]  /*1000*/  @P5 LDC.64 R124, c[0x0][0x440] ;  /* 0x00011000ff7c5b82 */ /* 0x000e220000000a00 */
[C---:B-1----:R-:W-:Y:S01]  /*1010*/  @P0 IMAD.WIDE.U32 R42, R7.reuse, 0x8, R42 ;  /* 0x00000008072a0825 */ /* 0x042fe200078e002a */
[----:B------:R1:W5:Y:S03]  /*1020*/  @P0 LDG.E.64 R88, desc[UR6][R40.64] ;  /* 0x0000000628580981 */ /* 0x000366000c1e1b00 */
[C---:B------:R-:W-:Y:S01]  /*1030*/  @P0 IMAD.WIDE.U32 R46, R7.reuse, 0x8, R46 ;  /* 0x00000008072e0825 */ /* 0x040fe200078e002e */
[----:B------:R-:W-:Y:S01]  /*1040*/  @P0 IADD3 R7, PT, PT, R7, 0x80, RZ ;  /* 0x0000008007070810 */ /* 0x000fe20007ffe0ff */
[----:B------:R1:W5:Y:S04]  /*1050*/  @P0 LDG.E.64 R86, desc[UR6][R42.64] ;  /* 0x000000062a560981 */ /* 0x000368000c1e1b00 */
[C---:B------:R-:W-:Y:S01]  /*1060*/  @P3 IMAD.WIDE.U32 R44, R7.reuse, 0x8, R44 ;  /* 0x00000008072c3825 */ /* 0x040fe200078e002c */
[----:B------:R1:W5:Y:S03]  /*1070*/  @P0 LD.E.64 R62, desc[UR6][R46.64] ;  /* 0x000000062e3e0980 */ /* 0x000366000c101b00 */
[C---:B--2---:R-:W-:Y:S01]  /*1080*/  @P3 IMAD.WIDE.U32 R48, R7.reuse, 0x8, R48 ;  /* 0x0000000807303825 */ /* 0x044fe200078e0030 */
[----:B------:R1:W5:Y:S03]  /*1090*/  @P3 LDG.E.64 R20, desc[UR6][R44.64] ;  /* 0x000000062c143981 */ /* 0x000366000c1e1b00 */
[C---:B------:R-:W-:Y:S01]  /*10a0*/  @P3 IMAD.WIDE.U32 R104, R7.reuse, 0x8, R104 ;  /* 0x0000000807683825 */ /* 0x040fe200078e0068 */
[----:B------:R1:W5:Y:S03]  /*10b0*/  @P3 LDG.E.64 R22, desc[UR6][R48.64] ;  /* 0x0000000630163981 */ /* 0x000366000c1e1b00 */
[----:B------:R-:W-:Y:S01]  /*10c0*/  @P3 VIADD R7, R7, 0x80 ;  /* 0x0000008007073836 */ /* 0x000fe20000000000 */
[----:B------:R1:W5:Y:S03]  /*10d0*/  @P3 LD.E.64 R64, desc[UR6][R104.64] ;  /* 0x0000000668403980 */ /* 0x000366000c101b00 */
[----:B------:R-:W-:-:S04]  /*10e0*/  @P2 IMAD.WIDE.U32 R106, R7, 0x8, R106 ;  /* 0x00000008076a2825 */ /* 0x000fc800078e006a */
[C---:B------:R-:W-:Y:S01]  /*10f0*/  @P2 IMAD.WIDE.U32 R110, R7.reuse, 0x8, R110 ;  /* 0x00000008076e2825 */ /* 0x040fe200078e006e */
[----:B------:R1:W5:Y:S03]  /*1100*/  @P2 LDG.E.64 R24, desc[UR6][R106.64] ;  /* 0x000000066a182981 */ /* 0x000366000c1e1b00 */
[C---:B------:R-:W-:Y:S01]  /*1110*/  @P2 IMAD.WIDE.U32 R112, R7.reuse, 0x8, R112 ;  /* 0x0000000807702825 */ /* 0x040fe200078e0070 */
[----:B------:R1:W5:Y:S03]  /*1120*/  @P2 LDG.E.64 R26, desc[UR6][R110.64] ;  /* 0x000000066e1a2981 */ /* 0x000366000c1e1b00 */
[----:B------:R-:W-:Y:S01]  /*1130*/  @P2 VIADD R7, R7, 0x80 ;  /* 0x0000008007072836 */ /* 0x000fe20000000000 */
[----:B------:R1:W5:Y:S03]  /*1140*/  @P2 LD.E.64 R66, desc[UR6][R112.64] ;  /* 0x0000000670422980 */ /* 0x000366000c101b00 */
[----:B----4-:R-:W-:-:S04]  /*1150*/  @P1 IMAD.WIDE.U32 R50, R7, 0x8, R50 ;  /* 0x0000000807321825 */ /* 0x010fc800078e0032 */
[C---:B------:R-:W-:Y:S01]  /*1160*/  @P1 IMAD.WIDE.U32 R116, R7.reuse, 0x8, R116 ;  /* 0x0000000807741825 */ /* 0x040fe200078e0074 */
[----:B------:R1:W5:Y:S03]  /*1170*/  @P1 LDG.E.64 R28, desc[UR6][R50.64] ;  /* 0x00000006321c1981 */ /* 0x000366000c1e1b00 */
[C---:B---3--:R-:W-:Y:S01]  /*1180*/  @P1 IMAD.WIDE.U32 R118, R7.reuse, 0x8, R118 ;  /* 0x0000000807761825 */ /* 0x048fe200078e0076 */
[----:B------:R-:W-:Y:S01]  /*1190*/  @P1 IADD3 R7, PT, PT, R7, 0x80, RZ ;  /* 0x0000008007071810 */ /* 0x000fe20007ffe0ff */
[----:B------:R1:W5:Y:S04]  /*11a0*/  @P1 LDG.E.64 R30, desc[UR6][R116.64] ;  /* 0x00000006741e1981 */ /* 0x000368000c1e1b00 */
[C---:B------:R-:W-:Y:S01]  /*11b0*/  @P5 IMAD.WIDE.U32 R120, R7.reuse, 0x8, R120 ;  /* 0x0000000807785825 */ /* 0x040fe200078e0078 */
[----:B------:R1:W5:Y:S03]  /*11c0*/  @P1 LD.E.64 R68, desc[UR6][R118.64] ;  /* 0x0000000676441980 */ /* 0x000366000c101b00 */
[C---:B------:R-:W-:Y:S01]  /*11d0*/  @P5 IMAD.WIDE.U32 R122, R7.reuse, 0x8, R122 ;  /* 0x00000008077a5825 */ /* 0x040fe200078e007a */
[----:B------:R1:W5:Y:S03]  /*11e0*/  @P5 LDG.E.64 R32, desc[UR6][R120.64] ;  /* 0x0000000678205981 */ /* 0x000366000c1e1b00 */
[----:B0-----:R-:W-:Y:S01]  /*11f0*/  @P5 IMAD.WIDE.U32 R124, R7, 0x8, R124 ;  /* 0x00000008077c5825 */ /* 0x001fe200078e007c */
[----:B------:R1:W5:Y:S04]  /*1200*/  @P5 LDG.E.64 R34, desc[UR6][R122.64] ;  /* 0x000000067a225981 */ /* 0x000368000c1e1b00 */
[----:B------:R1:W5:Y:S01]  /*1210*/  @P5 LD.E.64 R70, desc[UR6][R124.64] ;  /* 0x000000067c465980 */ /* 0x000362000c101b00 */
[----:B------:R-:W-:-:S02]  /*1220*/  ISETP.GE.U32.AND P4, PT, R108, 0x500, PT ;  /* 0x000005006c00780c */ /* 0x000fc40003f86070 */
[----:B------:R-:W-:Y:S02]  /*1230*/  @P6 CS2R R82, SRZ ;  /* 0x0000000000526805 */ /* 0x000fe4000001ff00 */
[----:B------:R-:W-:Y:S02]  /*1240*/  @P0 CS2R R80, SRZ ;  /* 0x0000000000500805 */ /* 0x000fe4000001ff00 */
[----:B------:R-:W-:Y:S02]  /*1250*/  @P3 CS2R R78, SRZ ;  /* 0x00000000004e3805 */ /* 0x000fe4000001ff00 */
[----:B------:R-:W-:Y:S02]  /*1260*/  @P2 CS2R R76, SRZ ;  /* 0x00000000004c2805 */ /* 0x000fe4000001ff00 */
[----:B------:R-:W-:Y:S02]  /*1270*/  @P1 CS2R R72, SRZ ;  /* 0x0000000000481805 */ /* 0x000fe4000001ff00 */
[----:B------:R-:W-:Y:S01]  /*1280*/  @P5 CS2R R74, SRZ ;  /* 0x00000000004a5805 */ /* 0x000fe2000001ff00 */
[----:B------:R-:W-:Y:S01]  /*1290*/  @P5 VIADD R7, R7, 0x80 ;  /* 0x0000008007075836 */ /* 0x000fe20000000000 */
[----:B-1----:R-:W-:Y:S06]  /*12a0*/  @!P4 BRA `(.L_x_17797) ;  /* 0x00000010005cc947 */ /* 0x002fec0003800000 */
        /* <DEDUP_REMOVED lines=11> */
.L_x_17795:
        /* <DEDUP_REMOVED lines=16> */
[----:B------:R-:W1:Y:S01]  /*1460*/  LDC.64 R100, c[0x0][0x3d8] ;  /* 0x0000f600ff647b82 */ /* 0x000e620000000a00 */
[C---:B------:R-:W-:Y:S01]  /*1470*/  ISETP.GE.U32.AND P3, PT, R108.reuse, 0x280, PT ;  /* 0x000002806c00780c */ /* 0x040fe20003f66070 */
[----:B------:R-:W5:Y:S01]  /*1480*/  @P6 LDG.E.64 R10, desc[UR6][R36.64] ;  /* 0x00000006240a6981 */ /* 0x000f62000c1e1b00 */
[C---:B------:R-:W-:Y:S02]  /*1490*/  ISETP.GE.U32.AND P2, PT, R108.reuse, 0x300, PT ;  /* 0x000003006c00780c */ /* 0x040fe40003f46070 */
[----:B------:R-:W-:Y:S01]  /*14a0*/  ISETP.GE.U32.AND P1, PT, R108, 0x380, PT ;  /* 0x000003806c00780c */ /* 0x000fe20003f26070 */
[----:B------:R-:W5:Y:S01]  /*14b0*/  @P6 LDG.E.64 R18, desc[UR6][R38.64] ;  /* 0x0000000626126981 */ /* 0x000f62000c1e1b00 */
[----:B------:R-:W-:Y:S01]  /*14c0*/  @P6 LOP3.LUT R0, R0, 0x100, RZ, 0xfc, !PT ;  /* 0x0000010000006812 */ /* 0x000fe200078efcff */
[----:B------:R-:W4:Y:S08]  /*14d0*/  @P6 LDC.64 R2, c[0x0][0x438] ;  /* 0x00010e00ff026b82 */ /* 0x000f300000000a00 */
[----:B------:R-:W2:Y:S08]  /*14e0*/  @P6 LDC.64 R40, c[0x0][0x440] ;  /* 0x00011000ff286b82 */ /* 0x000eb00000000a00 */
[----:B------:R-:W3:Y:S08]  /*14f0*/  @P0 LDC.64 R44, c[0x0][0x438] ;  /* 0x00010e00ff2c0b82 */ /* 0x000ef00000000a00 */
[----:B------:R-:W0:Y:S01]  /*1500*/  @P0 LDC.64 R48, c[0x0][0x440] ;  /* 0x00011000ff300b82 */ /* 0x000e220000000a00 */
[----:B----4-:R-:W-:-:S05]  /*1510*/  @P6 IMAD.WIDE.U32 R2, R7, 0x8, R2 ;  /* 0x0000000807026825 */ /* 0x010fca00078e0002 */
[----:B------:R-:W5:Y:S02]  /*1520*/  @P6 LD.E.64 R82, desc[UR6][R2.64] ;  /* 0x0000000602526980 */ /* 0x000f64000c101b00 */
[----:B------:R-:W4:Y:S01]  /*1530*/  @P5 LDC.64 R52, c[0x0][0x438] ;  /* 0x00010e00ff345b82 */ /* 0x000f220000000a00 */
[C---:B--2---:R-:W-:Y:S01]  /*1540*/  @P6 IMAD.WIDE.U32 R40, R7.reuse, 0x8, R40 ;  /* 0x0000000807286825 */ /* 0x044fe200078e0028 */
[----:B------:R-:W-:-:S04]  /*1550*/  @P6 LOP3.LUT R7, R7, 0x80, RZ, 0xfc, !PT ;  /* 0x0000008007076812 */ /* 0x000fc800078efcff */
[----:B------:R-:W5:Y:S01]  /*1560*/  @P6 LD.E.64 R54, desc[UR6][R40.64] ;  /* 0x0000000628366980 */ /* 0x000f62000c101b00 */
[C---:B------:R-:W-:Y:S01]  /*1570*/  @P0 IMAD.WIDE.U32 R42, R7.reuse, 0x8, R42 ;  /* 0x00000008072a0825 */ /* 0x040fe200078e002a */
[----:B------:R-:W2:Y:S03]  /*1580*/  @P5 LDC.64 R102, c[0x0][0x440] ;  /* 0x00011000ff665b82 */ /* 0x000ea60000000a00 */
[C---:B---3--:R-:W-:Y:S01]  /*1590*/  @P0 IMAD.WIDE.U32 R44, R7.reuse, 0x8, R44 ;  /* 0x00000008072c0825 */ /* 0x048fe200078e002c */
[----:B------:R3:W5:Y:S03]  /*15a0*/  @P0 LDG.E.64 R12, desc[UR6][R42.64] ;  /* 0x000000062a0c0981 */ /* 0x000766000c1e1b00 */
[C---:B------:R-:W-:Y:S01]  /*15b0*/  @P0 IMAD.WIDE.U32 R46, R7.reuse, 0x8, R46 ;  /* 0x00000008072e0825 */ /* 0x040fe200078e002e */
[----:B------:R-:W3:Y:S01]  /*15c0*/  LDC.64 R104, c[0x0][0x3d0] ;  /* 0x0000f400ff687b82 */ /* 0x000ee20000000a00 */
[----:B------:R3:W5:Y:S02]  /*15d0*/  @P0 LD.E.64 R96, desc[UR6][R44.64] ;  /* 0x000000062c600980 */ /* 0x000764000c101b00 */
[----:B0-----:R-:W-:-:S02]  /*15e0*/  @P0 IMAD.WIDE.U32 R48, R7, 0x8, R48 ;  /* 0x0000000807300825 */ /* 0x001fc400078e0030 */
[----:B------:R0:W5:Y:S02]  /*15f0*/  @P0 LDG.E.64 R14, desc[UR6][R46.64] ;  /* 0x000000062e0e0981 */ /* 0x000164000c1e1b00 */
[----:B------:R-:W-:Y:S01]  /*1600*/  @P0 VIADD R7, R7, 0x80 ;  /* 0x0000008007070836 */ /* 0x000fe20000000000 */
[----:B------:R-:W0:Y:S01]  /*1610*/  @P4 LDC.64 R106, c[0x0][0x438] ;  /* 0x00010e00ff6a4b82 */ /* 0x000e220000000a00 */
[----:B------:R-:W5:Y:S02]  /*1620*/  @P0 LD.E.64 R56, desc[UR6][R48.64] ;  /* 0x0000000630380980 */ /* 0x000f64000c101b00 */
[----:B------:R-:W-:-:S04]  /*1630*/  @P5 IMAD.WIDE.U32 R50, R7, 0x8, R50 ;  /* 0x0000000807325825 */ /* 0x000fc800078e0032 */
[C---:B-1----:R-:W-:Y:S01]  /*1640*/  @P5 IMAD.WIDE.U32 R100, R7.reuse, 0x8, R100 ;  /* 0x0000000807645825 */ /* 0x042fe200078e0064 */
[----:B------:R-:W1:Y:S01]  /*1650*/  LDC.64 R110, c[0x0][0x3d8] ;  /* 0x0000f600ff6e7b82 */ /* 0x000e620000000a00 */
[----:B------:R0:W5:Y:S07]  /*1660*/  @P5 LDG.E.64 R16, desc[UR6][R50.64] ;  /* 0x0000000632105981 */ /* 0x00016e000c1e1b00 */
[----:B------:R-:W1:Y:S01]  /*1670*/  @P4 LDC.64 R112, c[0x0][0x440] ;  /* 0x00011000ff704b82 */ /* 0x000e620000000a00 */
[C---:B----4-:R-:W-:Y:S01]  /*1680*/  @P5 IMAD.WIDE.U32 R52, R7.reuse, 0x8, R52 ;  /* 0x0000000807345825 */ /* 0x050fe200078e0034 */
[----:B------:R-:W-:Y:S01]  /*1690*/  ISETP.GE.U32.AND P0, PT, R108, 0x400, PT ;  /* 0x000004006c00780c */ /* 0x000fe20003f06070 */
[----:B------:R4:W5:Y:S02]  /*16a0*/  @P5 LDG.E.64 R8, desc[UR6][R100.64] ;  /* 0x0000000664085981 */ /* 0x000964000c1e1b00 */
[----:B--2---:R-:W-:-:S03]  /*16b0*/  @P5 IMAD.WIDE.U32 R102, R7, 0x8, R102 ;  /* 0x0000000807665825 */ /* 0x004fc600078e0066 */
[----:B---3--:R-:W2:Y:S01]  /*16c0*/  LDC.64 R42, c[0x0][0x3d0] ;  /* 0x0000f400ff2a7b82 */ /* 0x008ea20000000a00 */
[----:B------:R3:W5:Y:S07]  /*16d0*/  @P5 LD.E.64 R94, desc[UR6][R52.64] ;  /* 0x00000006345e5980 */ /* 0x00076e000c101b00 */
[----:B------:R-:W2:Y:S01]  /*16e0*/  @P3 LDC.64 R44, c[0x0][0x438] ;  /* 0x00010e00ff2c3b82 */ /* 0x000ea20000000a00 */
[----:B------:R3:W5:Y:S07]  /*16f0*/  @P5 LD.E.64 R58, desc[UR6][R102.64] ;  /* 0x00000006663a5980 */ /* 0x00076e000c101b00 */
[----:B0-----:R-:W0:Y:S01]  /*1700*/  LDC.64 R46, c[0x0][0x3d8] ;  /* 0x0000f600ff2e7b82 */ /* 0x001e220000000a00 */
[----:B------:R-:W-:-:S07]  /*1710*/  @P5 IADD3 R7, PT, PT, R7, 0x80, RZ ;  /* 0x0000008007075810 */ /* 0x000fce0007ffe0ff */
[----:B------:R-:W0:Y:S01]  /*1720*/  @P3 LDC.64 R50, c[0x0][0x440] ;  /* 0x00011000ff323b82 */ /* 0x000e220000000a00 */
[----:B------:R-:W-:-:S07]  /*1730*/  ISETP.GE.U32.AND P5, PT, R108, 0x480, PT ;  /* 0x000004806c00780c */ /* 0x000fce0003fa6070 */
[----:B------:R-:W0:Y:S08]  /*1740*/  LDC.64 R48, c[0x0][0x3d0] ;  /* 0x0000f400ff307b82 */ /* 0x000e300000000a00 */
[----:B----4-:R-:W4:Y:S08]  /*1750*/  @P2 LDC.64 R100, c[0x0][0x438] ;  /* 0x00010e00ff642b82 */ /* 0x010f300000000a00 */
[----:B------:R-:W4:Y:S08]  /*1760*/  LDC.64 R116, c[0x0][0x3d8] ;  /* 0x0000f600ff747b82 */ /* 0x000f300000000a00 */
[----:B------:R-:W4:Y:S08]  /*1770*/  @P2 LDC.64 R118, c[0x0][0x440] ;  /* 0x00011000ff762b82 */ /* 0x000f300000000a00 */
[----:B------:R-:W4:Y:S08]  /*1780*/  LDC.64 R120, c[0x0][0x3d0] ;  /* 0x0000f400ff787b82 */ /* 0x000f300000000a00 */
[----:B------:R-:W4:Y:S08]  /*1790*/  @P1 LDC.64 R122, c[0x0][0x438] ;  /* 0x00010e00ff7a1b82 */ /* 0x000f300000000a00 */
[----:B---3--:R-:W3:Y:S08]  /*17a0*/  LDC.64 R52, c[0x0][0x3d8] ;  /* 0x0000f600ff347b82 */ /* 0x008ef00000000a00 */
[----:B------:R-:W3:Y:S01]  /*17b0*/  @P1 LDC.64 R102, c[0x0][0x440] ;  /* 0x00011000ff661b82 */ /* 0x000ee20000000a00 */
[----:B------:R-:W-:-:S04]  /*17c0*/  @P4 IMAD.WIDE.U32 R104, R7, 0x8, R104 ;  /* 0x0000000807684825 */ /* 0x000fc800078e0068 */
[C---:B------:R-:W-:Y:S01]  /*17d0*/  @P4 IMAD.WIDE.U32 R106, R7.reuse, 0x8, R106 ;  /* 0x00000008076a4825 */ /* 0x040fe200078e006a */
[----:B------:R0:W5:Y:S02]  /*17e0*/  @P4 LDG.E.64 R92, desc[UR6][R104.64] ;  /* 0x00000006685c4981 */ /* 0x000164000c1e1b00 */
[----:B------:R-:W3:Y:S01]  /*17f0*/  LDC.64 R124, c[0x0][0x3d0] ;  /* 0x0000f400ff7c7b82 */ /* 0x000ee20000000a00 */
[C---:B-1----:R-:W-:Y:S01]  /*1800*/  @P4 IMAD.WIDE.U32 R110, R7.reuse, 0x8, R110 ;  /* 0x00000008076e4825 */ /* 0x042fe200078e006e */
[----:B------:R1:W5:Y:S03]  /*1810*/  @P4 LD.E.64 R84, desc[UR6][R106.64] ;  /* 0x000000066a544980 */ /* 0x000366000c101b00 */
[C---:B------:R-:W-:Y:S01]  /*1820*/  @P4 IMAD.WIDE.U32 R112, R7.reuse, 0x8, R112 ;  /* 0x0000000807704825 */ /* 0x040fe200078e0070 */
[----:B------:R1:W5:Y:S02]  /*1830*/  @P4 LDG.E.64 R90, desc[UR6][R110.64] ;  /* 0x000000066e5a4981 */ /* 0x000364000c1e1b00 */
[----:B------:R-:W1:Y:S01]  /*1840*/  @P0 LDC.64 R126, c[0x0][0x438] ;  /* 0x00010e00ff7e0b82 */ /* 0x000e620000000a00 */
[----:B------:R-:W-:Y:S01]  /*1850*/  @P4 VIADD R7, R7, 0x80 ;  /* 0x0000008007074836 */ /* 0x000fe20000000000 */
[----:B------:R0:W5:Y:S06]  /*1860*/  @P4 LD.E.64 R60, desc[UR6][R112.64] ;  /* 0x00000006703c4980 */ /* 0x00016c000c101b00 */
[----:B------:R-:W1:Y:S08]  /*1870*/  LDC.64 R128, c[0x0][0x3d8] ;  /* 0x0000f600ff807b82 */ /* 0x000e700000000a00 */
[----:B------:R-:W1:Y:S01]  /*1880*/  @P0 LDC.64 R130, c[0x0][0x440] ;  /* 0x00011000ff820b82 */ /* 0x000e620000000a00 */
[----:B--2---:R-:W-:-:S04]  /*1890*/  @P3 IMAD.WIDE.U32 R42, R7, 0x8, R42 ;  /* 0x00000008072a3825 */ /* 0x004fc800078e002a */
[C---:B------:R-:W-:Y:S01]  /*18a0*/  @P3 IMAD.WIDE.U32 R44, R7.reuse, 0x8, R44 ;  /* 0x00000008072c3825 */ /* 0x040fe200078e002c */
[----:B------:R2:W5:Y:S02]  /*18b0*/  @P3 LDG.E.64 R88, desc[UR6][R42.64] ;  /* 0x000000062a583981 */ /* 0x000564000c1e1b00 */
[----:B------:R-:W2:Y:S01]  /*18c0*/  LDC.64 R132, c[0x0][0x3d0] ;  /* 0x0000f400ff847b82 */ /* 0x000ea20000000a00 */
[C---:B0-----:R-:W-:Y:S01]  /*18d0*/  @P3 IMAD.WIDE.U32 R46, R7.reuse, 0x8, R46 ;  /* 0x00000008072e3825 */ /* 0x041fe200078e002e */
[----:B------:R0:W5:Y:S03]  /*18e0*/  @P3 LD.E.64 R80, desc[UR6][R44.64] ;  /* 0x000000062c503980 */ /* 0x000166000c101b00 */
[C---:B------:R-:W-:Y:S01]  /*18f0*/  @P3 IMAD.WIDE.U32 R50, R7.reuse, 0x8, R50 ;  /* 0x0000000807323825 */ /* 0x040fe200078e0032 */
[----:B------:R0:W5:Y:S02]  /*1900*/  @P3 LDG.E.64 R86, desc[UR6][R46.64] ;  /* 0x000000062e563981 */ /* 0x000164000c1e1b00 */
[----:B------:R-:W0:Y:S01]  /*1910*/  LDC.64 R136, c[0x0][0x3d8] ;  /* 0x0000f600ff887b82 */ /* 0x000e220000000a00 */
[----:B------:R-:W-:Y:S01]  /*1920*/  @P3 VIADD R7, R7, 0x80 ;  /* 0x0000008007073836 */ /* 0x000fe20000000000 */
[----:B------:R0:W5:Y:S06]  /*1930*/  @P3 LD.E.64 R62, desc[UR6][R50.64] ;  /* 0x00000006323e3980 */ /* 0x00016c000c101b00 */
[----:B------:R-:W0:Y:S08]  /*1940*/  @P5 LDC.64 R134, c[0x0][0x438] ;  /* 0x00010e00ff865b82 */ /* 0x000e300000000a00 */
[----:B------:R-:W0:Y:S01]  /*1950*/  @P5 LDC.64 R36, c[0x0][0x440] ;  /* 0x00011000ff245b82 */ /* 0x000e220000000a00 */
[----:B------:R-:W-:-:S04]  /*1960*/  @P2 IMAD.WIDE.U32 R48, R7, 0x8, R48 ;  /* 0x0000000807302825 */ /* 0x000fc800078e0030 */
[C---:B----4-:R-:W-:Y:S01]  /*1970*/  @P2 IMAD.WIDE.U32 R100, R7.reuse, 0x8, R100 ;  /* 0x0000000807642825 */ /* 0x050fe200078e0064 */
[----:B------:R4:W5:Y:S03]  /*1980*/  @P2 LDG.E.64 R20, desc[UR6][R48.64] ;  /* 0x0000000630142981 */ /* 0x000966000c1e1b00 */
[C---:B------:R-:W-:Y:S01]  /*1990*/  @P2 IMAD.WIDE.U32 R116, R7.reuse, 0x8, R116 ;  /* 0x0000000807742825 */ /* 0x040fe200078e0074 */
[----:B------:R4:W5:Y:S03]  /*19a0*/  @P2 LD.E.64 R78, desc[UR6][R100.64] ;  /* 0x00000006644e2980 */ /* 0x000966000c101b00 */
[C---:B------:R-:W-:Y:S01]  /*19b0*/  @P2 IMAD.WIDE.U32 R118, R7.reuse, 0x8, R118 ;  /* 0x0000000807762825 */ /* 0x040fe200078e0076 */
[----:B------:R-:W-:Y:S01]  /*19c0*/  @P2 IADD3 R7, PT, PT, R7, 0x80, RZ ;  /* 0x0000008007072810 */ /* 0x000fe20007ffe0ff */
[----:B------:R4:W5:Y:S04]  /*19d0*/  @P2 LDG.E.64 R22, desc[UR6][R116.64] ;  /* 0x0000000674162981 */ /* 0x000968000c1e1b00 */
[C---:B------:R-:W-:Y:S01]  /*19e0*/  @P1 IMAD.WIDE.U32 R120, R7.reuse, 0x8, R120 ;  /* 0x0000000807781825 */ /* 0x040fe200078e0078 */
[----:B------:R4:W5:Y:S03]  /*19f0*/  @P2 LD.E.64 R64, desc[UR6][R118.64] ;  /* 0x0000000676402980 */ /* 0x000966000c101b00 */
[C---:B------:R-:W-:Y:S01]  /*1a00*/  @P1 IMAD.WIDE.U32 R122, R7.reuse, 0x8, R122 ;  /* 0x00000008077a1825 */ /* 0x040fe200078e007a */
[----:B------:R4:W5:Y:S03]  /*1a10*/  @P1 LDG.E.64 R24, desc[UR6][R120.64] ;  /* 0x0000000678181981 */ /* 0x000966000c1e1b00 */
[C---:B---3--:R-:W-:Y:S01]  /*1a20*/  @P1 IMAD.WIDE.U32 R52, R7.reuse, 0x8, R52 ;  /* 0x0000000807341825 */ /* 0x048fe200078e0034 */
[----:B------:R4:W5:Y:S03]  /*1a30*/  @P1 LD.E.64 R76, desc[UR6][R122.64] ;  /* 0x000000067a4c1980 */ /* 0x000966000c101b00 */
[C---:B------:R-:W-:Y:S01]  /*1a40*/  @P1 IMAD.WIDE.U32 R102, R7.reuse, 0x8, R102 ;  /* 0x0000000807661825 */ /* 0x040fe200078e0066 */
[----:B------:R4:W5:Y:S03]  /*1a50*/  @P1 LDG.E.64 R26, desc[UR6][R52.64] ;  /* 0x00000006341a1981 */ /* 0x000966000c1e1b00 */
[----:B------:R-:W-:Y:S01]  /*1a60*/  @P1 VIADD R7, R7, 0x80 ;  /* 0x0000008007071836 */ /* 0x000fe20000000000 */
[----:B------:R4:W5:Y:S03]  /*1a70*/  @P1 LD.E.64 R66, desc[UR6][R102.64] ;  /* 0x0000000666421980 */ /* 0x000966000c101b00 */
[----:B------:R-:W-:-:S04]  /*1a80*/  @P0 IMAD.WIDE.U32 R124, R7, 0x8, R124 ;  /* 0x00000008077c0825 */ /* 0x000fc800078e007c */
[C---:B-1----:R-:W-:Y:S01]  /*1a90*/  @P0 IMAD.WIDE.U32 R126, R7.reuse, 0x8, R126 ;  /* 0x00000008077e0825 */ /* 0x042fe200078e007e */
[----:B------:R4:W5:Y:S03]  /*1aa0*/  @P0 LDG.E.64 R28, desc[UR6][R124.64] ;  /* 0x000000067c1c0981 */ /* 0x000966000c1e1b00 */
[C---:B------:R-:W-:Y:S01]  /*1ab0*/  @P0 IMAD.WIDE.U32 R128, R7.reuse, 0x8, R128 ;  /* 0x0000000807800825 */ /* 0x040fe200078e0080 */
[----:B------:R4:W5:Y:S03]  /*1ac0*/  @P0 LD.E.64 R72, desc[UR6][R126.64] ;  /* 0x000000067e480980 */ /* 0x000966000c101b00 */
[C---:B------:R-:W-:Y:S01]  /*1ad0*/  @P0 IMAD.WIDE.U32 R130, R7.reuse, 0x8, R130 ;  /* 0x0000000807820825 */ /* 0x040fe200078e0082 */
[----:B------:R4:W5:Y:S03]  /*1ae0*/  @P0 LDG.E.64 R30, desc[UR6][R128.64] ;  /* 0x00000006801e0981 */ /* 0x000966000c1e1b00 */
[----:B------:R-:W-:Y:S01]  /*1af0*/  @P0 VIADD R7, R7, 0x80 ;  /* 0x0000008007070836 */ /* 0x000fe20000000000 */
[----:B------:R4:W5:Y:S03]  /*1b00*/  @P0 LD.E.64 R68, desc[UR6][R130.64] ;  /* 0x0000000682440980 */ /* 0x000966000c101b00 */
[----:B--2---:R-:W-:-:S04]  /*1b10*/  @P5 IMAD.WIDE.U32 R132, R7, 0x8, R132 ;  /* 0x0000000807845825 */ /* 0x004fc800078e0084 */
[C---:B0-----:R-:W-:Y:S01]  /*1b20*/  @P5 IMAD.WIDE.U32 R136, R7.reuse, 0x8, R136 ;  /* 0x0000000807885825 */ /* 0x041fe200078e0088 */
[----:B------:R4:W5:Y:S03]  /*1b30*/  @P5 LDG.E.64 R32, desc[UR6][R132.64] ;  /* 0x0000000684205981 */ /* 0x000966000c1e1b00 */
[C---:B------:R-:W-:Y:S01]  /*1b40*/  @P5 IMAD.WIDE.U32 R134, R7.reuse, 0x8, R134 ;  /* 0x0000000807865825 */ /* 0x040fe200078e0086 */
[----:B------:R4:W5:Y:S03]  /*1b50*/  @P5 LDG.E.64 R34, desc[UR6][R136.64] ;  /* 0x0000000688225981 */ /* 0x000966000c1e1b00 */
[----:B------:R-:W-:Y:S01]  /*1b60*/  @P5 IMAD.WIDE.U32 R36, R7, 0x8, R36 ;  /* 0x0000000807245825 */ /* 0x000fe200078e0024 */
[----:B------:R4:W5:Y:S04]  /*1b70*/  @P5 LD.E.64 R74, desc[UR6][R134.64] ;  /* 0x00000006864a5980 */ /* 0x000968000c101b00 */
[----:B------:R4:W5:Y:S01]  /*1b80*/  @P5 LD.E.64 R70, desc[UR6][R36.64] ;  /* 0x0000000624465980 */ /* 0x000962000c101b00 */
[----:B------:R-:W-:-:S02]  /*1b90*/  ISETP.GE.U32.AND P0, PT, R108, 0x500, PT ;  /* 0x000005006c00780c */ /* 0x000fc40003f06070 */
[----:B------:R-:W-:-:S11]  /*1ba0*/  @P5 IADD3 R7, PT, PT, R7, 0x80, RZ ;  /* 0x0000008007075810 */ /* 0x000fd60007ffe0ff */
[----:B----4-:R-:W-:Y:S05]  /*1bb0*/  @!P0 BRA `(.L_x_17797) ;  /* 0x0000000800188947 */ /* 0x010fea0003800000 */
        /* <DEDUP_REMOVED lines=13> */
.L_x_17798:
        /* <DEDUP_REMOVED lines=9> */
[----:B------:R-:W3:Y:S01]  /*1d20*/  @P6 LDC.64 R42, c[0x0][0x438] ;  /* 0x00010e00ff2a6b82 */ /* 0x000ee20000000a00 */
[----:B0-----:R-:W-:-:S07]  /*1d30*/  @P6 IMAD.WIDE.U32 R40, R7, 0x8, R40 ;  /* 0x0000000807286825 */ /* 0x001fce00078e0028 */
[----:B------:R-:W0:Y:S01]  /*1d40*/  @P1 LDC.64 R50, c[0x0][0x438] ;  /* 0x00010e00ff321b82 */ /* 0x000e220000000a00 */
[----:B-1----:R-:W-:-:S07]  /*1d50*/  @P6 IMAD.WIDE.U32 R44, R7, 0x8, R44 ;  /* 0x00000008072c6825 */ /* 0x002fce00078e002c */
[----:B------:R-:W1:Y:S08]  /*1d60*/  LDC.64 R100, c[0x0][0x3d8] ;  /* 0x0000f600ff647b82 */ /* 0x000e700000000a00 */
[----:B------:R-:W4:Y:S01]  /*1d70*/  LDC.64 R102, c[0x0][0x3d0] ;  /* 0x0000f400ff667b82 */ /* 0x000f220000000a00 */
[C---:B---3--:R-:W-:Y:S01]  /*1d80*/  @P6 IMAD.WIDE.U32 R46, R7.reuse, 0x8, R42 ;  /* 0x00000008072e6825 */ /* 0x048fe200078e002a */
[----:B------:R-:W-:-:S06]  /*1d90*/  @P6 LOP3.LUT R7, R7, 0x80, RZ, 0xfc, !PT ;  /* 0x0000008007076812 */ /* 0x000fcc00078efcff */
[----:B------:R-:W3:Y:S08]  /*1da0*/  @P5 LDC.64 R104, c[0x0][0x438] ;  /* 0x00010e00ff685b82 */ /* 0x000ef00000000a00 */
[----:B------:R-:W3:Y:S08]  /*1db0*/  LDC.64 R106, c[0x0][0x3d8] ;  /* 0x0000f600ff6a7b82 */ /* 0x000ef00000000a00 */
[----:B------:R-:W3:Y:S08]  /*1dc0*/  LDC.64 R110, c[0x0][0x3d0] ;  /* 0x0000f400ff6e7b82 */ /* 0x000ef00000000a00 */
[----:B------:R-:W3:Y:S01]  /*1dd0*/  LDC.64 R112, c[0x0][0x3d8] ;  /* 0x0000f600ff707b82 */ /* 0x000ee20000000a00 */
[C---:B------:R-:W-:Y:S01]  /*1de0*/  ISETP.GE.U32.AND P3, PT, R108.reuse, 0x300, PT ;  /* 0x000003006c00780c */ /* 0x040fe20003f66070 */
[----:B--2---:R-:W-:Y:S01]  /*1df0*/  @P1 IMAD.WIDE.U32 R48, R7, 0x8, R48 ;  /* 0x0000000807301825 */ /* 0x004fe200078e0030 */
[----:B------:R-:W-:-:S02]  /*1e00*/  ISETP.GE.U32.AND P2, PT, R108, 0x380, PT ;  /* 0x000003806c00780c */ /* 0x000fc40003f46070 */
[----:B------:R-:W-:Y:S02]  /*1e10*/  @P1 CS2R R56, SRZ ;  /* 0x0000000000381805 */ /* 0x000fe4000001ff00 */
[----:B------:R-:W-:Y:S01]  /*1e20*/  @P5 CS2R R58, SRZ ;  /* 0x00000000003a5805 */ /* 0x000fe2000001ff00 */
[C---:B0-----:R-:W-:Y:S01]  /*1e30*/  @P1 IMAD.WIDE.U32 R50, R7.reuse, 0x8, R50 ;  /* 0x0000000807321825 */ /* 0x041fe200078e0032 */
[----:B------:R0:W5:Y:S01]  /*1e40*/  @P1 LDG.E.64 R12, desc[UR6][R48.64] ;  /* 0x00000006300c1981 */ /* 0x000162000c1e1b00 */
[----:B------:R-:W2:Y:S01]  /*1e50*/  @P4 LDC.64 R42, c[0x0][0x438] ;  /* 0x00010e00ff2a4b82 */ /* 0x000ea20000000a00 */
[----:B------:R-:W-:Y:S01]  /*1e60*/  @P4 CS2R R60, SRZ ;  /* 0x00000000003c4805 */ /* 0x000fe2000001ff00 */
[C---:B-1----:R-:W-:Y:S01]  /*1e70*/  @P1 IMAD.WIDE.U32 R100, R7.reuse, 0x8, R100 ;  /* 0x0000000807641825 */ /* 0x042fe200078e0064 */
[----:B------:R-:W5:Y:S01]  /*1e80*/  @P1 LD.E.64 R96, desc[UR6][R50.64] ;  /* 0x0000000632601980 */ /* 0x000f62000c101b00 */
[----:B------:R-:W-:Y:S02]  /*1e90*/  @P6 LOP3.LUT R0, R0, 0x100, RZ, 0xfc, !PT ;  /* 0x0000010000006812 */ /* 0x000fe400078efcff */
[----:B------:R-:W-:Y:S01]  /*1ea0*/  @P1 VIADD R7, R7, 0x80 ;  /* 0x0000008007071836 */ /* 0x000fe20000000000 */
[----:B------:R1:W5:Y:S01]  /*1eb0*/  @P1 LDG.E.64 R14, desc[UR6][R100.64] ;  /* 0x00000006640e1981 */ /* 0x000362000c1e1b00 */
[----:B------:R-:W2:Y:S02]  /*1ec0*/  @P0 LDC.64 R116, c[0x0][0x438] ;  /* 0x00010e00ff740b82 */ /* 0x000ea40000000a00 */
[C---:B----4-:R-:W-:Y:S01]  /*1ed0*/  @P5 IMAD.WIDE.U32 R102, R7.reuse, 0x8, R102 ;  /* 0x0000000807665825 */ /* 0x050fe200078e0066 */
[----:B------:R-:W5:Y:S03]  /*1ee0*/  @P6 LDG.E.64 R10, desc[UR6][R40.64] ;  /* 0x00000006280a6981 */ /* 0x000f66000c1e1b00 */
[C---:B---3--:R-:W-:Y:S01]  /*1ef0*/  @P5 IMAD.WIDE.U32 R104, R7.reuse, 0x8, R104 ;  /* 0x0000000807685825 */ /* 0x048fe200078e0068 */
[----:B------:R-:W5:Y:S01]  /*1f00*/  @P6 LDG.E.64 R18, desc[UR6][R44.64] ;  /* 0x000000062c126981 */ /* 0x000f62000c1e1b00 */
[----:B0-----:R-:W0:Y:S02]  /*1f10*/  LDC.64 R48, c[0x0][0x3d0] ;  /* 0x0000f400ff307b82 */ /* 0x001e240000000a00 */
[C---:B------:R-:W-:Y:S01]  /*1f20*/  @P5 IMAD.WIDE.U32 R106, R7.reuse, 0x8, R106 ;  /* 0x00000008076a5825 */ /* 0x040fe200078e006a */
[----:B------:R-:W-:Y:S01]  /*1f30*/  ISETP.GE.U32.AND P1, PT, R108, 0x400, PT ;  /* 0x000004006c00780c */ /* 0x000fe20003f26070 */
[----:B------:R3:W5:Y:S02]  /*1f40*/  @P5 LDG.E.64 R16, desc[UR6][R102.64] ;  /* 0x0000000666105981 */ /* 0x000764000c1e1b00 */
[----:B------:R-:W-:-:S02]  /*1f50*/  @P5 VIADD R7, R7, 0x80 ;  /* 0x0000008007075836 */ /* 0x000fc40000000000 */
[----:B-1----:R-:W1:Y:S01]  /*1f60*/  LDC.64 R100, c[0x0][0x3d8] ;  /* 0x0000f600ff647b82 */ /* 0x002e620000000a00 */
[----:B------:R4:W5:Y:S01]  /*1f70*/  @P5 LD.E.64 R94, desc[UR6][R104.64] ;  /* 0x00000006685e5980 */ /* 0x000962000c101b00 */
[----:B------:R-:W-:-:S03]  /*1f80*/  @P4 IMAD.WIDE.U32 R110, R7, 0x8, R110 ;  /* 0x00000008076e4825 */ /* 0x000fc600078e006e */
[----:B------:R4:W5:Y:S01]  /*1f90*/  @P5 LDG.E.64 R8, desc[UR6][R106.64] ;  /* 0x000000066a085981 */ /* 0x000962000c1e1b00 */
[C---:B------:R-:W-:Y:S02]  /*1fa0*/  @P4 IMAD.WIDE.U32 R112, R7.reuse, 0x8, R112 ;  /* 0x0000000807704825 */ /* 0x040fe400078e0070 */
[----:B---3--:R-:W3:Y:S01]  /*1fb0*/  LDC.64 R102, c[0x0][0x3d0] ;  /* 0x0000f400ff667b82 */ /* 0x008ee20000000a00 */
[----:B------:R-:W-:Y:S01]  /*1fc0*/  ISETP.GE.U32.AND P5, PT, R108, 0x480, PT ;  /* 0x000004806c00780c */ /* 0x000fe20003fa6070 */
[C---:B--2---:R-:W-:Y:S01]  /*1fd0*/  @P4 IMAD.WIDE.U32 R42, R7.reuse, 0x8, R42 ;  /* 0x00000008072a4825 */ /* 0x044fe200078e002a */
[----:B------:R-:W5:Y:S04]  /*1fe0*/  @P4 LDG.E.64 R92, desc[UR6][R110.64] ;  /* 0x000000066e5c4981 */ /* 0x000f68000c1e1b00 */
[----:B------:R-:W5:Y:S01]  /*1ff0*/  @P6 LD.E.64 R82, desc[UR6][R46.64] ;  /* 0x000000062e526980 */ /* 0x000f62000c101b00 */
[----:B------:R-:W2:Y:S03]  /*2000*/  @P3 LDC.64 R50, c[0x0][0x438] ;  /* 0x00010e00ff323b82 */ /* 0x000ea60000000a00 */
[----:B------:R0:W5:Y:S05]  /*2010*/  @P4 LDG.E.64 R90, desc[UR6][R112.64] ;  /* 0x00000006705a4981 */ /* 0x00016a000c1e1b00 */
[----:B----4-:R-:W4:Y:S01]  /*2020*/  LDC.64 R104, c[0x0][0x3d8] ;  /* 0x0000f600ff687b82 */ /* 0x010f220000000a00 */
[----:B------:R1:W5:Y:S01]  /*2030*/  @P4 LD.E.64 R84, desc[UR6][R42.64] ;  /* 0x000000062a544980 */ /* 0x000362000c101b00 */
[----:B------:R-:W-:-:S02]  /*2040*/  @P4 IADD3 R7, PT, PT, R7, 0x80, RZ ;  /* 0x0000008007074810 */ /* 0x000fc40007ffe0ff */
[----:B------:R-:W-:-:S04]  /*2050*/  ISETP.GE.U32.AND P4, PT, R108, 0x500, PT ;  /* 0x000005006c00780c */ /* 0x000fc80003f86070 */
[----:B------:R-:W4:Y:S08]  /*2060*/  LDC.64 R106, c[0x0][0x3d0] ;  /* 0x0000f400ff6a7b82 */ /* 0x000f300000000a00 */
[----:B0-----:R-:W0:Y:S08]  /*2070*/  LDC.64 R112, c[0x0][0x3d8] ;  /* 0x0000f600ff707b82 */ /* 0x001e300000000a00 */
[----:B------:R-:W0:Y:S08]  /*2080*/  @P2 LDC.64 R110, c[0x0][0x438] ;  /* 0x00010e00ff6e2b82 */ /* 0x000e300000000a00 */
[----:B------:R-:W0:Y:S08]  /*2090*/  LDC.64 R118, c[0x0][0x3d0] ;  /* 0x0000f400ff767b82 */ /* 0x000e300000000a00 */
[----:B------:R-:W0:Y:S08]  /*20a0*/  LDC.64 R122, c[0x0][0x3d8] ;  /* 0x0000f600ff7a7b82 */ /* 0x000e300000000a00 */
[----:B------:R-:W0:Y:S01]  /*20b0*/  @P1 LDC.64 R120, c[0x0][0x438] ;  /* 0x00010e00ff781b82 */ /* 0x000e220000000a00 */
[----:B------:R-:W-:-:S04]  /*20c0*/  @P0 IMAD.WIDE.U32 R48, R7, 0x8, R48 ;  /* 0x0000000807300825 */ /* 0x000fc800078e0030 */
[C---:B------:R-:W-:Y:S01]  /*20d0*/  @P0 IMAD.WIDE.U32 R116, R7.reuse, 0x8, R116 ;  /* 0x0000000807740825 */ /* 0x040fe200078e0074 */
[----:B------:R0:W5:Y:S02]  /*20e0*/  @P0 LDG.E.64 R88, desc[UR6][R48.64] ;  /* 0x0000000630580981 */ /* 0x000164000c1e1b00 */
[----:B-1----:R-:W1:Y:S01]  /*20f0*/  LDC.64 R42, c[0x0][0x3d0] ;  /* 0x0000f400ff2a7b82 */ /* 0x002e620000000a00 */
[C---:B------:R-:W-:Y:S01]  /*2100*/  @P0 IMAD.WIDE.U32 R100, R7.reuse, 0x8, R100 ;  /* 0x0000000807640825 */ /* 0x040fe200078e0064 */
[----:B------:R0:W5:Y:S06]  /*2110*/  @P0 LD.E.64 R80, desc[UR6][R116.64] ;  /* 0x0000000674500980 */ /* 0x00016c000c101b00 */
[----:B------:R-:W1:Y:S01]  /*2120*/  LDC.64 R128, c[0x0][0x3d8] ;  /* 0x0000f600ff807b82 */ /* 0x000e620000000a00 */
[----:B------:R-:W-:Y:S01]  /*2130*/  @P0 VIADD R7, R7, 0x80 ;  /* 0x0000008007070836 */ /* 0x000fe20000000000 */
[----:B------:R0:W5:Y:S06]  /*2140*/  @P0 LDG.E.64 R86, desc[UR6][R100.64] ;  /* 0x0000000664560981 */ /* 0x00016c000c1e1b00 */
[----:B------:R-:W1:Y:S01]  /*2150*/  @P5 LDC.64 R126, c[0x0][0x438] ;  /* 0x00010e00ff7e5b82 */ /* 0x000e620000000a00 */
[----:B---3--:R-:W-:-:S04]  /*2160*/  @P3 IMAD.WIDE.U32 R102, R7, 0x8, R102 ;  /* 0x0000000807663825 */ /* 0x008fc800078e0066 */
[C---:B--2---:R-:W-:Y:S01]  /*2170*/  @P3 IMAD.WIDE.U32 R50, R7.reuse, 0x8, R50 ;  /* 0x0000000807323825 */ /* 0x044fe200078e0032 */
[----:B------:R2:W5:Y:S02]  /*2180*/  @P3 LDG.E.64 R20, desc[UR6][R102.64] ;  /* 0x0000000666143981 */ /* 0x000564000c1e1b00 */
[----:B------:R-:W3:Y:S01]  /*2190*/  LDC.64 R134, c[0x0][0x3d8] ;  /* 0x0000f600ff867b82 */ /* 0x000ee20000000a00 */
[C---:B----4-:R-:W-:Y:S01]  /*21a0*/  @P3 IMAD.WIDE.U32 R104, R7.reuse, 0x8, R104 ;  /* 0x0000000807683825 */ /* 0x050fe200078e0068 */
[----:B------:R2:W5:Y:S06]  /*21b0*/  @P3 LD.E.64 R78, desc[UR6][R50.64] ;  /* 0x00000006324e3980 */ /* 0x00056c000c101b00 */
[----:B------:R-:W4:Y:S01]  /*21c0*/  LDC.64 R130, c[0x0][0x3d0] ;  /* 0x0000f400ff827b82 */ /* 0x000f220000000a00 */
[----:B------:R-:W-:Y:S01]  /*21d0*/  @P3 VIADD R7, R7, 0x80 ;  /* 0x0000008007073836 */ /* 0x000fe20000000000 */
[----:B------:R2:W5:Y:S06]  /*21e0*/  @P3 LDG.E.64 R22, desc[UR6][R104.64] ;  /* 0x0000000668163981 */ /* 0x00056c000c1e1b00 */
[----:B------:R-:W2:Y:S01]  /*21f0*/  @P4 LDC.64 R132, c[0x0][0x438] ;  /* 0x00010e00ff844b82 */ /* 0x000ea20000000a00 */
[----:B------:R-:W-:-:S04]  /*2200*/  @P2 IMAD.WIDE.U32 R106, R7, 0x8, R106 ;  /* 0x00000008076a2825 */ /* 0x000fc800078e006a */
[C---:B0-----:R-:W-:Y:S01]  /*2210*/  @P2 IMAD.WIDE.U32 R110, R7.reuse, 0x8, R110 ;  /* 0x00000008076e2825 */ /* 0x041fe200078e006e */
[----:B------:R0:W5:Y:S03]  /*2220*/  @P2 LDG.E.64 R24, desc[UR6][R106.64] ;  /* 0x000000066a182981 */ /* 0x000166000c1e1b00 */
[C---:B------:R-:W-:Y:S01]  /*2230*/  @P2 IMAD.WIDE.U32 R112, R7.reuse, 0x8, R112 ;  /* 0x0000000807702825 */ /* 0x040fe200078e0070 */
[----:B------:R-:W-:Y:S01]  /*2240*/  @P2 IADD3 R7, PT, PT, R7, 0x80, RZ ;  /* 0x0000008007072810 */ /* 0x000fe20007ffe0ff */
[----:B------:R0:W5:Y:S04]  /*2250*/  @P2 LD.E.64 R76, desc[UR6][R110.64] ;  /* 0x000000066e4c2980 */ /* 0x000168000c101b00 */
[C---:B------:R-:W-:Y:S01]  /*2260*/  @P1 IMAD.WIDE.U32 R118, R7.reuse, 0x8, R118 ;  /* 0x0000000807761825 */ /* 0x040fe200078e0076 */
[----:B------:R0:W5:Y:S03]  /*2270*/  @P2 LDG.E.64 R26, desc[UR6][R112.64] ;  /* 0x00000006701a2981 */ /* 0x000166000c1e1b00 */
[C---:B------:R-:W-:Y:S01]  /*2280*/  @P1 IMAD.WIDE.U32 R120, R7.reuse, 0x8, R120 ;  /* 0x0000000807781825 */ /* 0x040fe200078e0078 */
[----:B------:R0:W5:Y:S03]  /*2290*/  @P1 LDG.E.64 R28, desc[UR6][R118.64] ;  /* 0x00000006761c1981 */ /* 0x000166000c1e1b00 */
[C---:B------:R-:W-:Y:S01]  /*22a0*/  @P1 IMAD.WIDE.U32 R122, R7.reuse, 0x8, R122 ;  /* 0x00000008077a1825 */ /* 0x040fe200078e007a */
[----:B------:R0:W5:Y:S03]  /*22b0*/  @P1 LD.E.64 R72, desc[UR6][R120.64] ;  /* 0x0000000678481980 */ /* 0x000166000c101b00 */
[----:B------:R-:W-:Y:S01]  /*22c0*/  @P1 VIADD R7, R7, 0x80 ;  /* 0x0000008007071836 */ /* 0x000fe20000000000 */
[----:B------:R0:W5:Y:S03]  /*22d0*/  @P1 LDG.E.64 R30, desc[UR6][R122.64] ;  /* 0x000000067a1e1981 */ /* 0x000166000c1e1b00 */
[----:B-1----:R-:W-:-:S04]  /*22e0*/  @P5 IMAD.WIDE.U32 R124, R7, 0x8, R42 ;  /* 0x00000008077c5825 */ /* 0x002fc800078e002a */
[C---:B------:R-:W-:Y:S01]  /*22f0*/  @P5 IMAD.WIDE.U32 R126, R7.reuse, 0x8, R126 ;  /* 0x00000008077e5825 */ /* 0x040fe200078e007e */
[----:B------:R0:W5:Y:S03]  /*2300*/  @P5 LDG.E.64 R32, desc[UR6][R124.64] ;  /* 0x000000067c205981 */ /* 0x000166000c1e1b00 */
[C---:B------:R-:W-:Y:S01]  /*2310*/  @P5 IMAD.WIDE.U32 R128, R7.reuse, 0x8, R128 ;  /* 0x0000000807805825 */ /* 0x040fe200078e0080 */
[----:B------:R0:W5:Y:S03]  /*2320*/  @P5 LD.E.64 R74, desc[UR6][R126.64] ;  /* 0x000000067e4a5980 */ /* 0x000166000c101b00 */
[----:B------:R-:W-:Y:S01]  /*2330*/  @P5 VIADD R7, R7, 0x80 ;  /* 0x0000008007075836 */ /* 0x000fe20000000000 */
[----:B------:R0:W5:Y:S03]  /*2340*/  @P5 LDG.E.64 R34, desc[UR6][R128.64] ;  /* 0x0000000680225981 */ /* 0x000166000c1e1b00 */
[----:B---3--:R-:W-:-:S04]  /*2350*/  @P4 IMAD.WIDE.U32 R44, R7, 0x8, R134 ;  /* 0x00000008072c4825 */ /* 0x008fc800078e0086 */
[C---:B----4-:R-:W-:Y:S01]  /*2360*/  @P4 IMAD.WIDE.U32 R40, R7.reuse, 0x8, R130 ;  /* 0x0000000807284825 */ /* 0x050fe200078e0082 */
[----:B------:R0:W5:Y:S03]  /*2370*/  @P4 LDG.E.64 R38, desc[UR6][R44.64] ;  /* 0x000000062c264981 */ /* 0x000166000c1e1b00 */
[----:B--2---:R-:W-:Y:S01]  /*2380*/  @P4 IMAD.WIDE.U32 R42, R7, 0x8, R132 ;  /* 0x00000008072a4825 */ /* 0x004fe200078e0084 */
[----:B------:R0:W5:Y:S04]  /*2390*/  @P4 LDG.E.64 R36, desc[UR6][R40.64] ;  /* 0x0000000628244981 */ /* 0x000168000c1e1b00 */
        /* <DEDUP_REMOVED lines=8> */
.L_x_17797:
[----:B------:R-:W-:Y:S05]  /*2420*/  BSYNC.RECONVERGENT B0 ;  /* 0x0000000000007941 */ /* 0x000fea0003800200 */
.L_x_17794:
[----:B------:R-:W0:Y:S02]  /*2430*/  LDCU UR4, c[0x0][0x384] ;  /* 0x00007080ff0477ac */ /* 0x000e240008000800 */
[----:B0-----:R-:W-:-:S06]  /*2440*/  UISETP.GE.AND UP0, UPT, UR18, UR4, UPT ;  /* 0x000000041200728c */ /* 0x001fcc000bf06270 */
[----:B------:R-:W-:-:S13]  /*2450*/  PLOP3.LUT P0, PT, PT, PT, UP0, 0x80, 0x8 ;  /* 0x000000000008781c */ /* 0x000fda0003f0f008 */
[----:B------:R-:W-:Y:S05]  /*2460*/  @P0 EXIT ;  /* 0x000000000000094d */ /* 0x000fea0003800000 */
[----:B-----5:R-:W-:Y:S01]  /*2470*/  IMAD.MOV.U32 R7, RZ, RZ, R11 ;  /* 0x000000ffff077224 */ /* 0x020fe200078e000b */
[----:B------:R-:W-:Y:S01]  /*2480*/  SHF.R.U64 R131, R8, 0x10, R9 ;  /* 0x0000001008837819 */ /* 0x000fe20000001209 */
[----:B------:R-:W-:Y:S01]  /*2490*/  IMAD.MOV.U32 R130, RZ, RZ, R8 ;  /* 0x000000ffff827224 */ /* 0x000fe200078e0008 */
[----:B------:R-:W-:Y:S01]  /*24a0*/  MOV R129, R10 ;  /* 0x0000000a00817202 */ /* 0x000fe20000000f00 */
[----:B------:R-:W-:Y:S01]  /*24b0*/  IMAD.MOV.U32 R8, RZ, RZ, R21 ;  /* 0x000000ffff087224 */ /* 0x000fe200078e0015 */
[----:B------:R-:W-:Y:S01]  /*24c0*/  MOV R132, R20 ;  /* 0x0000001400847202 */ /* 0x000fe20000000f00 */
[----:B------:R-:W-:Y:S01]  /*24d0*/  IMAD.MOV.U32 R135, RZ, RZ, R22 ;  /* 0x000000ffff877224 */ /* 0x000fe200078e0016 */
[--C-:B------:R-:W-:Y:S01]  /*24e0*/  SHF.R.U64 R128, R10, 0x10, R11.reuse ;  /* 0x000000100a807819 */ /* 0x100fe2000000120b */
[----:B------:R-:W-:Y:S01]  /*24f0*/  IMAD.MOV.U32 R127, RZ, RZ, R18 ;  /* 0x000000ffff7f7224 */ /* 0x000fe200078e0012 */
[----:B------:R-:W-:Y:S01]  /*2500*/  SHF.R.U32.HI R40, RZ, 0x10, R11 ;  /* 0x00000010ff287819 */ /* 0x000fe2000001160b */
[--C-:B------:R-:W-:Y:S01]  /*2510*/  IMAD.MOV.U32 R11, RZ, RZ, R13.reuse ;  /* 0x000000ffff0b7224 */ /* 0x100fe200078e000d */
[--C-:B------:R-:W-:Y:S01]  /*2520*/  SHF.R.U64 R124, R12, 0x10, R13.reuse ;  /* 0x000000100c7c7819 */ /* 0x100fe2000000120d */
[----:B------:R-:W-:Y:S01]  /*2530*/  IMAD.MOV.U32 R125, RZ, RZ, R12 ;  /* 0x000000ffff7d7224 */ /* 0x000fe200078e000c */
[----:B------:R-:W-:Y:S01]  /*2540*/  SHF.R.U32.HI R42, RZ, 0x10, R13 ;  /* 0x00000010ff2a7819 */ /* 0x000fe2000001160d */
[----:B------:R-:W-:Y:S01]  /*2550*/  IMAD.MOV.U32 R13, RZ, RZ, R9 ;  /* 0x000000ffff0d7224 */ /* 0x000fe200078e0009 */
[----:B------:R-:W-:Y:S01]  /*2560*/  PRMT R129, R7, 0x5410, R129 ;  /* 0x0000541007817816 */ /* 0x000fe20000000081 */
[----:B------:R-:W-:Y:S01]  /*2570*/  IMAD.MOV.U32 R7, RZ, RZ, R92 ;  /* 0x000000ffff077224 */ /* 0x000fe200078e005c */
[----:B------:R-:W-:Y:S01]  /*2580*/  SHF.R.U32.HI R44, RZ, 0x10, R9 ;  /* 0x00000010ff2c7819 */ /* 0x000fe20000011609 */
[----:B------:R-:W-:Y:S01]  /*2590*/  IMAD.MOV.U32 R12, RZ, RZ, R15 ;  /* 0x000000ffff0c7224 */ /* 0x000fe200078e000f */
[----:B------:R-:W-:Y:S01]  /*25a0*/  PRMT R132, R132, 0x5410, R8 ;  /* 0x0000541084847816 */ /* 0x000fe20000000008 */
[----:B------:R-:W-:Y:S01]  /*25b0*/  IMAD.MOV.U32 R137, RZ, RZ, R24 ;  /* 0x000000ffff897224 */ /* 0x000fe200078e0018 */
[----:B------:R-:W-:Y:S01]  /*25c0*/  MOV R9, R23 ;  /* 0x0000001700097202 */ /* 0x000fe20000000f00 */
[----:B------:R-:W-:Y:S01]  /*25d0*/  IMAD.MOV.U32 R121, RZ, RZ, R16 ;  /* 0x000000ffff797224 */ /* 0x000fe200078e0010 */
[----:B------:R-:W-:Y:S01]  /*25e0*/  MOV R8, R93 ;  /* 0x0000005d00087202 */ /* 0x000fe20000000f00 */
[----:B------:R-:W-:Y:S01]  /*25f0*/  IMAD.MOV.U32 R141, RZ, RZ, R28 ;  /* 0x000000ffff8d7224 */ /* 0x000fe200078e001c */
[----:B------:R-:W-:Y:S01]  /*2600*/  PRMT R135, R135, 0x5410, R9 ;  /* 0x0000541087877816 */ /* 0x000fe20000000009 */
[----:B------:R-:W-:Y:S01]  /*2610*/  IMAD.MOV.U32 R9, RZ, RZ, R90 ;  /* 0x000000ffff097224 */ /* 0x000fe200078e005a */
[----:B------:R-:W-:Y:S01]  /*2620*/  PRMT R160, R7, 0x5410, R8 ;  /* 0x0000541007a07816 */ /* 0x000fe20000000008 */
[----:B------:R-:W-:Y:S01]  /*2630*/  IMAD.MOV.U32 R7, RZ, RZ, R91 ;  /* 0x000000ffff077224 */ /* 0x000fe200078e005b */
[----:B------:R-:W-:Y:S01]  /*2640*/  MOV R8, R88 ;  /* 0x0000005800087202 */ /* 0x000fe20000000f00 */
[----:B------:R-:W-:Y:S01]  /*2650*/  IMAD.MOV.U32 R143, RZ, RZ, R30 ;  /* 0x000000ffff8f7224 */ /* 0x000fe200078e001e */
[----:B------:R-:W-:Y:S01]  /*2660*/  SHF.R.U32.HI R166, RZ, 0x10, R83 ;  /* 0x00000010ffa67819 */ /* 0x000fe20000011653 */
[----:B------:R-:W-:Y:S01]  /*2670*/  IMAD.MOV.U32 R154, RZ, RZ, R34 ;  /* 0x000000ffff9a7224 */ /* 0x000fe200078e0022 */
[----:B------:R-:W-:Y:S01]  /*2680*/  PRMT R161, R9, 0x5410, R7 ;  /* 0x0000541009a17816 */ /* 0x000fe20000000007 */
[----:B------:R-:W-:Y:S01]  /*2690*/  IMAD.MOV.U32 R7, RZ, RZ, R89 ;  /* 0x000000ffff077224 */ /* 0x000fe200078e0059 */
[----:B------:R-:W-:Y:S01]  /*26a0*/  SHF.R.U64 R165, R82, 0x10, R83 ;  /* 0x0000001052a57819 */ /* 0x000fe20000001253 */
[----:B------:R-:W-:Y:S01]  /*26b0*/  IMAD.MOV.U32 R9, RZ, RZ, R86 ;  /* 0x000000ffff097224 */ /* 0x000fe200078e0056 */
[----:B------:R-:W-:Y:S01]  /*26c0*/  SHF.R.U32.HI R168, RZ, 0x10, R97 ;  /* 0x00000010ffa87819 */ /* 0x000fe20000011661 */
[----:B------:R-:W-:Y:S01]  /*26d0*/  IMAD.MOV.U32 R156, RZ, RZ, R36 ;  /* 0x000000ffff9c7224 */ /* 0x000fe200078e0024 */
[----:B------:R-:W-:Y:S01]  /*26e0*/  PRMT R162, R8, 0x5410, R7 ;  /* 0x0000541008a27816 */ /* 0x000fe20000000007 */
[----:B------:R-:W-:Y:S01]  /*26f0*/  HFMA2 R115, -RZ, RZ, 0, 0 ;  /* 0x00000000ff737431 */ /* 0x000fe200000001ff */
[----:B------:R-:W-:Y:S01]  /*2700*/  MOV R8, R87 ;  /* 0x0000005700087202 */ /* 0x000fe20000000f00 */
[----:B------:R-:W0:Y:S01]  /*2710*/  LDCU UR29, c[0x0][0x408] ;  /* 0x00008100ff1d77ac */ /* 0x000e220008000800 */
[----:B------:R-:W-:-:S02]  /*2720*/  SHF.R.U64 R7, R54, 0x10, R55 ;  /* 0x0000001036077819 */ /* 0x000fc40000001237 */
[----:B------:R-:W-:Y:S01]  /*2730*/  PRMT R164, R9, 0x5410, R8 ;  /* 0x0000541009a47816 */ /* 0x000fe20000000008 */
[----:B------:R-:W1:Y:S01]  /*2740*/  LDCU UR30, c[0x0][0x388] ;  /* 0x00007100ff1e77ac */ /* 0x000e620008000800 */
[----:B------:R-:W-:Y:S02]  /*2750*/  SHF.R.U32.HI R8, RZ, 0x10, R55 ;  /* 0x00000010ff087819 */ /* 0x000fe40000011637 */
[----:B------:R-:W-:Y:S01]  /*2760*/  PRMT R165, R165, 0x5410, R7 ;  /* 0x00005410a5a57816 */ /* 0x000fe20000000007 */
[----:B------:R-:W2:Y:S01]  /*2770*/  LDCU.U8 UR31, c[0x0][0x410] ;  /* 0x00008200ff1f77ac */ /* 0x000ea20008000000 */
[----:B------:R-:W-:Y:S02]  /*2780*/  PRMT R166, R166, 0x5410, R8 ;  /* 0x00005410a6a67816 */ /* 0x000fe40000000008 */
[----:B------:R-:W-:Y:S01]  /*2790*/  SHF.R.U32.HI R8, RZ, 0x10, R57 ;  /* 0x00000010ff087819 */ /* 0x000fe20000011639 */
[----:B------:R-:W3:Y:S01]  /*27a0*/  LDCU UR32, c[0x0][0x400] ;  /* 0x00008000ff2077ac */ /* 0x000ee20008000800 */
[----:B------:R-:W-:-:S02]  /*27b0*/  SHF.R.U64 R167, R96, 0x10, R97 ;  /* 0x0000001060a77819 */ /* 0x000fc40000001261 */
[----:B------:R-:W-:Y:S01]  /*27c0*/  SHF.R.U64 R7, R56, 0x10, R57 ;  /* 0x0000001038077819 */ /* 0x000fe20000001239 */
[----:B------:R-:W4:Y:S01]  /*27d0*/  LDCU.64 UR14, c[0x0][0x380] ;  /* 0x00007000ff0e77ac */ /* 0x000f220008000a00 */
[----:B------:R-:W-:Y:S02]  /*27e0*/  PRMT R168, R168, 0x5410, R8 ;  /* 0x00005410a8a87816 */ /* 0x000fe40000000008 */
[----:B------:R-:W-:Y:S01]  /*27f0*/  SHF.R.U32.HI R170, RZ, 0x10, R95 ;  /* 0x00000010ffaa7819 */ /* 0x000fe2000001165f */
[----:B------:R-:W-:Y:S01]  /*2800*/  UPLOP3.LUT UP1, UPT, UPT, UPT, UPT, 0x40, 0x4 ;  /* 0x000000000004789c */ /* 0x000fe20003f2e870 */
[----:B------:R-:W-:Y:S02]  /*2810*/  SHF.R.U32.HI R8, RZ, 0x10, R59 ;  /* 0x00000010ff087819 */ /* 0x000fe4000001163b */
[----:B------:R-:W-:Y:S02]  /*2820*/  PRMT R167, R167, 0x5410, R7 ;  /* 0x00005410a7a77816 */ /* 0x000fe40000000007 */
[----:B------:R-:W-:-:S02]  /*2830*/  SHF.R.U64 R169, R94, 0x10, R95 ;  /* 0x000000105ea97819 */ /* 0x000fc4000000125f */
[----:B------:R-:W-:Y:S02]  /*2840*/  SHF.R.U64 R7, R58, 0x10, R59 ;  /* 0x000000103a077819 */ /* 0x000fe4000000123b */
[----:B------:R-:W-:Y:S01]  /*2850*/  PRMT R170, R170, 0x5410, R8 ;  /* 0x00005410aaaa7816 */ /* 0x000fe20000000008 */
[----:B------:R-:W-:Y:S01]  /*2860*/  IMAD.HI.U32 R8, R99, -0x2daee0ad, RZ ;  /* 0xd2511f5363087827 */ /* 0x000fe200078e00ff */
[----:B------:R-:W-:Y:S02]  /*2870*/  PRMT R169, R169, 0x5410, R7 ;  /* 0x00005410a9a97816 */ /* 0x000fe40000000007 */
[----:B------:R-:W-:Y:S01]  /*2880*/  MOV R10, R19 ;  /* 0x00000013000a7202 */ /* 0x000fe20000000f00 */
[----:B------:R-:W-:Y:S01]  /*2890*/  IMAD.HI.U32 R7, R109, -0x326172a9, RZ ;  /* 0xcd9e8d576d077827 */ /* 0x000fe200078e00ff */
[----:B------:R-:W-:Y:S02]  /*28a0*/  LOP3.LUT R8, R8, UR9, RZ, 0x3c, !PT ;  /* 0x0000000908087c12 */ /* 0x000fe4000f8e3cff */
[----:B------:R-:W-:-:S02]  /*28b0*/  MOV R123, R14 ;  /* 0x0000000e007b7202 */ /* 0x000fc40000000f00 */
[----:B------:R-:W-:Y:S01]  /*28c0*/  PRMT R127, R10, 0x5410, R127 ;  /* 0x000054100a7f7816 */ /* 0x000fe2000000007f */
[----:B------:R-:W-:Y:S01]  /*28d0*/  IMAD R10, R109, -0x326172a9, RZ ;  /* 0xcd9e8d576d0a7824 */ /* 0x000fe200078e02ff */
[----:B------:R-:W-:Y:S01]  /*28e0*/  LOP3.LUT R7, R98, UR8, R7, 0x96, !PT ;  /* 0x0000000862077c12 */ /* 0x000fe2000f8e9607 */
[----:B------:R-:W-:Y:S01]  /*28f0*/  IMAD.HI.U32 R9, R8, -0x326172a9, RZ ;  /* 0xcd9e8d5708097827 */ /* 0x000fe200078e00ff */
[----:B------:R-:W-:Y:S02]  /*2900*/  PRMT R125, R11, 0x5410, R125 ;  /* 0x000054100b7d7816 */ /* 0x000fe4000000007d */
[----:B------:R-:W-:Y:S01]  /*2910*/  PRMT R123, R12, 0x5410, R123 ;  /* 0x000054100c7b7816 */ /* 0x000fe2000000007b */
[----:B------:R-:W-:Y:S01]  /*2920*/  IMAD R12, R99, -0x2daee0ad, RZ ;  /* 0xd2511f53630c7824 */ /* 0x000fe200078e02ff */
[----:B------:R-:W-:Y:S01]  /*2930*/  PRMT R130, R130, 0x5410, R13 ;  /* 0x0000541082827816 */ /* 0x000fe2000000000d */
[----:B------:R-:W-:Y:S01]  /*2940*/  IMAD.HI.U32 R11, R7, -0x2daee0ad, RZ ;  /* 0xd2511f53070b7827 */ /* 0x000fe200078e00ff */
[----:B------:R-:W-:-:S02]  /*2950*/  SHF.R.U32.HI R171, RZ, 0x10, R63 ;  /* 0x00000010ffab7819 */ /* 0x000fc4000001163f */
[----:B------:R-:W-:Y:S01]  /*2960*/  SHF.R.U64 R13, R78, 0x10, R79 ;  /* 0x000000104e0d7819 */ /* 0x000fe2000000124f */
[----:B------:R-:W-:Y:S01]  /*2970*/  IMAD R8, R8, -0x326172a9, RZ ;  /* 0xcd9e8d5708087824 */ /* 0x000fe200078e02ff */
[----:B------:R-:W-:Y:S02]  /*2980*/  LOP3.LUT R9, R10, UR16, R9, 0x96, !PT ;  /* 0x000000100a097c12 */ /* 0x000fe4000f8e9609 */
[----:B------:R-:W-:Y:S01]  /*2990*/  PRMT R171, R171, 0x5410, R13 ;  /* 0x00005410abab7816 */ /* 0x000fe2000000000d */
[----:B------:R-:W-:Y:S01]  /*29a0*/  IMAD R13, R7, -0x2daee0ad, RZ ;  /* 0xd2511f53070d7824 */ /* 0x000fe200078e02ff */
[----:B------:R-:W-:Y:S01]  /*29b0*/  LOP3.LUT R11, R12, UR17, R11, 0x96, !PT ;  /* 0x000000110c0b7c12 */ /* 0x000fe2000f8e960b */
[----:B------:R-:W-:Y:S01]  /*29c0*/  IMAD.HI.U32 R10, R9, -0x2daee0ad, RZ ;  /* 0xd2511f53090a7827 */ /* 0x000fe200078e00ff */
[----:B------:R-:W-:Y:S02]  /*29d0*/  SHF.R.U32.HI R173, RZ, 0x10, R65 ;  /* 0x00000010ffad7819 */ /* 0x000fe40000011641 */
[----:B------:R-:W-:Y:S01]  /*29e0*/  SHF.R.U64 R12, R76, 0x10, R77 ;  /* 0x000000104c0c7819 */ /* 0x000fe2000000124d */
[----:B------:R-:W-:Y:S01]  /*29f0*/  IMAD.HI.U32 R7, R11, -0x326172a9, RZ ;  /* 0xcd9e8d570b077827 */ /* 0x000fe200078e00ff */
[----:B------:R-:W-:-:S02]  /*2a00*/  LOP3.LUT R10, R13, UR19, R10, 0x96, !PT ;  /* 0x000000130d0a7c12 */ /* 0x000fc4000f8e960a */
[----:B------:R-:W-:Y:S01]  /*2a10*/  PRMT R173, R173, 0x5410, R12 ;  /* 0x00005410adad7816 */ /* 0x000fe2000000000c */
[----:B------:R-:W-:Y:S01]  /*2a20*/  IMAD R11, R11, -0x326172a9, RZ ;  /* 0xcd9e8d570b0b7824 */ /* 0x000fe200078e02ff */
[----:B------:R-:W-:Y:S01]  /*2a30*/  LOP3.LUT R7, R8, UR33, R7, 0x96, !PT ;  /* 0x0000002108077c12 */ /* 0x000fe2000f8e9607 */
[----:B------:R-:W-:Y:S01]  /*2a40*/  IMAD.HI.U32 R8, R10, -0x326172a9, RZ ;  /* 0xcd9e8d570a087827 */ /* 0x000fe200078e00ff */
[----:B------:R-:W-:Y:S02]  /*2a50*/  SHF.R.U64 R122, R14, 0x10, R15 ;  /* 0x000000100e7a7819 */ /* 0x000fe4000000120f */
[----:B------:R-:W-:Y:S01]  /*2a60*/  SHF.R.U64 R174, R66, 0x10, R67 ;  /* 0x0000001042ae7819 */ /* 0x000fe20000001243 */
[----:B------:R-:W-:Y:S01]  /*2a70*/  IMAD R12, R9, -0x2daee0ad, RZ ;  /* 0xd2511f53090c7824 */ /* 0x000fe200078e02ff */
[----:B------:R-:W-:Y:S01]  /*2a80*/  LOP3.LUT R8, R11, UR34, R8, 0x96, !PT ;  /* 0x000000220b087c12 */ /* 0x000fe2000f8e9608 */
[----:B------:R-:W-:Y:S01]  /*2a90*/  IMAD.HI.U32 R9, R7, -0x2daee0ad, RZ ;  /* 0xd2511f5307097827 */ /* 0x000fe200078e00ff */
[----:B------:R-:W-:-:S02]  /*2aa0*/  SHF.R.U32.HI R13, RZ, 0x10, R77 ;  /* 0x00000010ff0d7819 */ /* 0x000fc4000001164d */
[----:B------:R-:W-:Y:S01]  /*2ab0*/  SHF.R.U64 R176, R68, 0x10, R69 ;  /* 0x0000001044b07819 */ /* 0x000fe20000001245 */
[----:B------:R-:W-:Y:S01]  /*2ac0*/  IMAD.MOV.U32 R14, RZ, RZ, R25 ;  /* 0x000000ffff0e7224 */ /* 0x000fe200078e0019 */
[----:B------:R-:W-:Y:S01]  /*2ad0*/  LOP3.LUT R9, R12, UR20, R9, 0x96, !PT ;  /* 0x000000140c097c12 */ /* 0x000fe2000f8e9609 */
[----:B------:R-:W-:Y:S01]  /*2ae0*/  IMAD R12, R7, -0x2daee0ad, RZ ;  /* 0xd2511f53070c7824 */ /* 0x000fe200078e02ff */
[----:B------:R-:W-:Y:S01]  /*2af0*/  PRMT R174, R174, 0x5410, R13 ;  /* 0x00005410aeae7816 */ /* 0x000fe2000000000d */
[----:B------:R-:W-:Y:S01]  /*2b00*/  IMAD.HI.U32 R11, R8, -0x2daee0ad, RZ ;  /* 0xd2511f53080b7827 */ /* 0x000fe200078e00ff */
[----:B------:R-:W-:Y:S02]  /*2b10*/  PRMT R137, R137, 0x5410, R14 ;  /* 0x0000541089897816 */ /* 0x000fe4000000000e */
[----:B------:R-:W-:Y:S01]  /*2b20*/  SHF.R.U32.HI R13, RZ, 0x10, R73 ;  /* 0x00000010ff0d7819 */ /* 0x000fe20000011649 */
[----:B------:R-:W-:Y:S01]  /*2b30*/  IMAD R10, R10, -0x326172a9, RZ ;  /* 0xcd9e8d570a0a7824 */ /* 0x000fe200078e02ff */
[----:B------:R-:W-:Y:S01]  /*2b40*/  SHF.R.U64 R172, R64, 0x10, R65 ;  /* 0x0000001040ac7819 */ /* 0x000fe20000001241 */
[----:B------:R-:W-:Y:S01]  /*2b50*/  IMAD.HI.U32 R7, R9, -0x326172a9, RZ ;  /* 0xcd9e8d5709077827 */ /* 0x000fe200078e00ff */
[----:B------:R-:W-:-:S02]  /*2b60*/  SHF.R.U32.HI R14, RZ, 0x10, R79 ;  /* 0x00000010ff0e7819 */ /* 0x000fc4000001164f */
[----:B------:R-:W-:Y:S01]  /*2b70*/  LOP3.LUT R11, R12, UR22, R11, 0x96, !PT ;  /* 0x000000160c0b7c12 */ /* 0x000fe2000f8e960b */
[----:B------:R-:W-:Y:S01]  /*2b80*/  IMAD R9, R9, -0x326172a9, RZ ;  /* 0xcd9e8d5709097824 */ /* 0x000fe200078e02ff */
[----:B------:R-:W-:Y:S01]  /*2b90*/  PRMT R176, R176, 0x5410, R13 ;  /* 0x00005410b0b07816 */ /* 0x000fe2000000000d */
[----:B------:R-:W-:Y:S01]  /*2ba0*/  IMAD R13, R8, -0x2daee0ad, RZ ;  /* 0xd2511f53080d7824 */ /* 0x000fe200078e02ff */
[----:B------:R-:W-:Y:S01]  /*2bb0*/  PRMT R172, R172, 0x5410, R14 ;  /* 0x00005410acac7816 */ /* 0x000fe2000000000e */
[----:B------:R-:W-:Y:S01]  /*2bc0*/  IMAD.HI.U32 R8, R11, -0x326172a9, RZ ;  /* 0xcd9e8d570b087827 */ /* 0x000fe200078e00ff */
[----:B------:R-:W-:Y:S02]  /*2bd0*/  SHF.R.U32.HI R175, RZ, 0x10, R67 ;  /* 0x00000010ffaf7819 */ /* 0x000fe40000011643 */
[----:B------:R-:W-:Y:S02]  /*2be0*/  SHF.R.U64 R14, R72, 0x10, R73 ;  /* 0x00000010480e7819 */ /* 0x000fe40000001249 */
[----:B------:R-:W-:-:S02]  /*2bf0*/  LOP3.LUT R7, R10, UR21, R7, 0x96, !PT ;  /* 0x000000150a077c12 */ /* 0x000fc4000f8e9607 */
[----:B------:R-:W-:Y:S02]  /*2c00*/  PRMT R175, R175, 0x5410, R14 ;  /* 0x00005410afaf7816 */ /* 0x000fe4000000000e */
[----:B------:R-:W-:Y:S01]  /*2c10*/  SHF.R.U64 R178, R70, 0x10, R71 ;  /* 0x0000001046b27819 */ /* 0x000fe20000001247 */
[----:B------:R-:W-:Y:S01]  /*2c20*/  IMAD.HI.U32 R10, R7, -0x2daee0ad, RZ ;  /* 0xd2511f53070a7827 */ /* 0x000fe200078e00ff */
[----:B------:R-:W-:Y:S02]  /*2c30*/  SHF.R.U32.HI R14, RZ, 0x10, R75 ;  /* 0x00000010ff0e7819 */ /* 0x000fe4000001164b */
[----:B------:R-:W-:Y:S02]  /*2c40*/  LOP3.LUT R8, R9, UR35, R8, 0x96, !PT ;  /* 0x0000002309087c12 */ /* 0x000fe4000f8e9608 */
[----:B------:R-:W-:Y:S01]  /*2c50*/  PRMT R178, R178, 0x5410, R14 ;  /* 0x00005410b2b27816 */ /* 0x000fe2000000000e */
[----:B------:R-:W-:Y:S01]  /*2c60*/  IMAD R14, R7, -0x2daee0ad, RZ ;  /* 0xd2511f53070e7824 */ /* 0x000fe200078e02ff */
[----:B------:R-:W-:Y:S01]  /*2c70*/  LOP3.LUT R10, R13, UR23, R10, 0x96, !PT ;  /* 0x000000170d0a7c12 */ /* 0x000fe2000f8e960a */
[----:B------:R-:W-:Y:S01]  /*2c80*/  IMAD.HI.U32 R9, R8, -0x2daee0ad, RZ ;  /* 0xd2511f5308097827 */ /* 0x000fe200078e00ff */
[----:B------:R-:W-:-:S02]  /*2c90*/  SHF.R.U32.HI R177, RZ, 0x10, R69 ;  /* 0x00000010ffb17819 */ /* 0x000fc40000011645 */
[----:B------:R-:W-:Y:S01]  /*2ca0*/  SHF.R.U64 R12, R74, 0x10, R75 ;  /* 0x000000104a0c7819 */ /* 0x000fe2000000124b */
[----:B------:R-:W-:Y:S01]  /*2cb0*/  IMAD.HI.U32 R7, R10, -0x326172a9, RZ ;  /* 0xcd9e8d570a077827 */ /* 0x000fe200078e00ff */
[----:B------:R-:W-:Y:S02]  /*2cc0*/  SHF.R.U32.HI R179, RZ, 0x10, R71 ;  /* 0x00000010ffb37819 */ /* 0x000fe40000011647 */
[----:B------:R-:W-:Y:S02]  /*2cd0*/  SHF.R.U64 R13, R52, 0x10, R53 ;  /* 0x00000010340d7819 */ /* 0x000fe40000001235 */
[----:B------:R-:W-:Y:S01]  /*2ce0*/  LOP3.LUT R9, R14, UR12, R9, 0x96, !PT ;  /* 0x0000000c0e097c12 */ /* 0x000fe2000f8e9609 */
[----:B------:R-:W0:Y:S01]  /*2cf0*/  LDCU.64 UR12, c[0x0][0x3a0] ;  /* 0x00007400ff0c77ac */ /* 0x000e220008000a00 */
[----:B------:R-:W-:Y:S01]  /*2d00*/  PRMT R177, R177, 0x5410, R12 ;  /* 0x00005410b1b17816 */ /* 0x000fe2000000000c */
[----:B------:R-:W-:Y:S01]  /*2d10*/  IMAD R12, R11, -0x326172a9, RZ ;  /* 0xcd9e8d570b0c7824 */ /* 0x000fe200078e02ff */
[----:B------:R-:W-:Y:S01]  /*2d20*/  PRMT R179, R179, 0x5410, R13 ;  /* 0x00005410b3b37816 */ /* 0x000fe2000000000d */
[----:B------:R-:W-:Y:S01]  /*2d30*/  IMAD R13, R8, -0x2daee0ad, RZ ;  /* 0xd2511f53080d7824 */ /* 0x000fe200078e02ff */
[----:B------:R-:W-:Y:S01]  /*2d40*/  SHF.R.S32.HI R14, RZ, 0x2, R6 ;  /* 0x00000002ff0e7819 */ /* 0x000fe20000011406 */
[----:B------:R-:W-:Y:S01]  /*2d50*/  IMAD R11, R10, -0x326172a9, RZ ;  /* 0xcd9e8d570a0b7824 */ /* 0x000fe200078e02ff */
[----:B------:R-:W-:Y:S01]  /*2d60*/  LOP3.LUT R7, R12, UR24, R7, 0x96, !PT ;  /* 0x000000180c077c12 */ /* 0x000fe2000f8e9607 */
[----:B------:R-:W-:Y:S01]  /*2d70*/  IMAD.HI.U32 R8, R9, -0x326172a9, RZ ;  /* 0xcd9e8d5709087827 */ /* 0x000fe200078e00ff */
[----:B------:R-:W-:-:S02]  /*2d80*/  SHF.R.U64 R180, R2, 0x10, R3 ;  /* 0x0000001002b47819 */ /* 0x000fc40000001203 */
[----:B------:R-:W-:Y:S01]  /*2d90*/  SHF.R.U32.HI R12, RZ, 0x10, R53 ;  /* 0x00000010ff0c7819 */ /* 0x000fe20000011635 */
[----:B------:R-:W-:Y:S01]  /*2da0*/  IMAD.HI.U32 R10, R7, -0x2daee0ad, RZ ;  /* 0xd2511f53070a7827 */ /* 0x000fe200078e00ff */
[----:B------:R-:W-:Y:S02]  /*2db0*/  LOP3.LUT R8, R11, UR25, R8, 0x96, !PT ;  /* 0x000000190b087c12 */ /* 0x000fe4000f8e9608 */
[C---:B------:R-:W-:Y:S01]  /*2dc0*/  LOP3.LUT R11, R14.reuse, 0x7f, RZ, 0xc0, !PT ;  /* 0x0000007f0e0b7812 */ /* 0x040fe200078ec0ff */
[----:B------:R-:W-:Y:S01]  /*2dd0*/  IMAD R9, R9, -0x326172a9, RZ ;  /* 0xcd9e8d5709097824 */ /* 0x000fe200078e02ff */
[----:B------:R-:W-:Y:S02]  /*2de0*/  LOP3.LUT R14, R14, 0xffffff80, RZ, 0xc0, !PT ;  /* 0xffffff800e0e7812 */ /* 0x000fe400078ec0ff */
[----:B------:R-:W-:Y:S01]  /*2df0*/  VIADDMNMX R5, R11, -R5, RZ, !PT ;  /* 0x800000050b057246 */ /* 0x000fe200078001ff */
[----:B------:R-:W-:Y:S01]  /*2e00*/  IMAD R4, R4, -0x20, R11 ;  /* 0xffffffe004047824 */ /* 0x000fe200078e020b */
[----:B------:R-:W-:-:S02]  /*2e10*/  LOP3.LUT R10, R13, UR26, R10, 0x96, !PT ;  /* 0x0000001a0d0a7c12 */ /* 0x000fc4000f8e960a */
[----:B------:R-:W-:Y:S02]  /*2e20*/  VIMNMX R5, PT, PT, R5, 0x20, PT ;  /* 0x0000002005057848 */ /* 0x000fe40003fe0100 */
[----:B------:R-:W-:Y:S01]  /*2e30*/  PRMT R180, R180, 0x5410, R12 ;  /* 0x00005410b4b47816 */ /* 0x000fe2000000000c */
[----:B------:R-:W-:Y:S01]  /*2e40*/  IMAD R12, R7, -0x2daee0ad, RZ ;  /* 0xd2511f53070c7824 */ /* 0x000fe200078e02ff */
[----:B------:R-:W-:Y:S01]  /*2e50*/  VIMNMX R4, PT, PT, RZ, R4, !PT ;  /* 0x00000004ff047248 */ /* 0x000fe20007fe0100 */
[----:B------:R-:W-:Y:S01]  /*2e60*/  IMAD R5, R5, 0x4, R14 ;  /* 0x0000000405057824 */ /* 0x000fe200078e020e */
[--C-:B------:R-:W-:Y:S01]  /*2e70*/  SHF.R.U64 R136, R22, 0x10, R23.reuse ;  /* 0x0000001016887819 */ /* 0x100fe20000001217 */
[----:B------:R-:W-:Y:S01]  /*2e80*/  IMAD.HI.U32 R6, R10, -0x326172a9, RZ ;  /* 0xcd9e8d570a067827 */ /* 0x000fe200078e00ff */
[----:B------:R-:W-:Y:S02]  /*2e90*/  SHF.R.U32.HI R22, RZ, 0x10, R23 ;  /* 0x00000010ff167819 */ /* 0x000fe40000011617 */
[----:B------:R-:W-:Y:S01]  /*2ea0*/  I2FP.F32.U32 R5, R5 ;  /* 0x0000000500057245 */ /* 0x000fe20000201000 */
[----:B------:R-:W-:Y:S01]  /*2eb0*/  IMAD.HI.U32 R7, R8, -0x2daee0ad, RZ ;  /* 0xd2511f5308077827 */ /* 0x000fe200078e00ff */
[----:B------:R-:W-:-:S02]  /*2ec0*/  LOP3.LUT R6, R9, UR10, R6, 0x96, !PT ;  /* 0x0000000a09067c12 */ /* 0x000fc4000f8e9606 */
[----:B------:R0:W0:Y:S01]  /*2ed0*/  MUFU.RCP R113, R5 ;  /* 0x0000000500717308 */ /* 0x0000220000001000 */
[----:B------:R-:W-:Y:S01]  /*2ee0*/  SHF.R.U64 R126, R18, 0x10, R19 ;  /* 0x00000010127e7819 */ /* 0x000fe20000001213 */
[----:B------:R-:W-:Y:S01]  /*2ef0*/  IMAD.MOV.U32 R18, RZ, RZ, R33 ;  /* 0x000000ffff127224 */ /* 0x000fe200078e0021 */
[----:B------:R-:W-:Y:S01]  /*2f00*/  LOP3.LUT R7, R12, UR11, R7, 0x96, !PT ;  /* 0x0000000b0c077c12 */ /* 0x000fe2000f8e9607 */
[----:B------:R-:W-:Y:S01]  /*2f10*/  IMAD R11, R10, -0x326172a9, RZ ;  /* 0xcd9e8d570a0b7824 */ /* 0x000fe200078e02ff */
[----:B------:R-:W-:Y:S01]  /*2f20*/  SHF.R.U32.HI R43, RZ, 0x10, R15 ;  /* 0x00000010ff2b7819 */ /* 0x000fe2000001160f */
[----:B------:R-:W-:Y:S01]  /*2f30*/  IMAD.MOV.U32 R15, RZ, RZ, R27 ;  /* 0x000000ffff0f7224 */ /* 0x000fe200078e001b */
[----:B------:R-:W-:Y:S01]  /*2f40*/  MOV R120, R17 ;  /* 0x0000001100787202 */ /* 0x000fe20000000f00 */
[----:B------:R-:W-:Y:S01]  /*2f50*/  IMAD R8, R8, -0x2daee0ad, RZ ;  /* 0xd2511f5308087824 */ /* 0x000fe200078e02ff */
[--C-:B------:R-:W-:Y:S01]  /*2f60*/  SHF.R.U64 R119, R16, 0x10, R17.reuse ;  /* 0x0000001010777819 */ /* 0x100fe20000001211 */
[----:B------:R-:W-:Y:S01]  /*2f70*/  IMAD.HI.U32 R111, R6, -0x2daee0ad, RZ ;  /* 0xd2511f53066f7827 */ /* 0x000fe200078e00ff */
[----:B------:R-:W-:Y:S01]  /*2f80*/  SHF.R.U32.HI R117, RZ, 0x10, R17 ;  /* 0x00000010ff757819 */ /* 0x000fe20000011611 */
[----:B------:R-:W0:Y:S01]  /*2f90*/  LDCU.64 UR10, c[0x0][0x398] ;  /* 0x00007300ff0a77ac */ /* 0x000e220008000a00 */
[----:B------:R-:W-:Y:S01]  /*2fa0*/  SHF.R.U64 R134, R20, 0x10, R21 ;  /* 0x0000001014867819 */ /* 0x000fe20000001215 */
[----:B------:R-:W-:Y:S01]  /*2fb0*/  IMAD.MOV.U32 R17, RZ, RZ, R31 ;  /* 0x000000ffff117224 */ /* 0x000fe200078e001f */
[----:B------:R-:W-:Y:S01]  /*2fc0*/  SHF.R.U32.HI R45, RZ, 0x10, R21 ;  /* 0x00000010ff2d7819 */ /* 0x000fe20000011615 */
[----:B------:R-:W-:Y:S01]  /*2fd0*/  IMAD.MOV.U32 R20, RZ, RZ, R37 ;  /* 0x000000ffff147224 */ /* 0x000fe200078e0025 */
[----:B------:R-:W-:Y:S01]  /*2fe0*/  SHF.R.U64 R138, R24, 0x10, R25 ;  /* 0x00000010188a7819 */ /* 0x000fe20000001219 */
[----:B------:R-:W-:Y:S01]  /*2ff0*/  IMAD.MOV.U32 R21, RZ, RZ, R39 ;  /* 0x000000ffff157224 */ /* 0x000fe200078e0027 */
[----:B------:R-:W-:Y:S01]  /*3000*/  SHF.R.U32.HI R23, RZ, 0x10, R25 ;  /* 0x00000010ff177819 */ /* 0x000fe20000011619 */
[----:B------:R-:W-:Y:S01]  /*3010*/  IMAD.HI.U32 R112, R7, -0x326172a9, RZ ;  /* 0xcd9e8d5707707827 */ /* 0x000fe200078e00ff */
[----:B------:R-:W-:-:S02]  /*3020*/  SHF.R.U32.HI R41, RZ, 0x10, R19 ;  /* 0x00000010ff297819 */ /* 0x000fc40000011613 */
[----:B------:R-:W-:Y:S01]  /*3030*/  MOV R139, R26 ;  /* 0x0000001a008b7202 */ /* 0x000fe20000000f00 */
[----:B------:R-:W-:Y:S01]  /*3040*/  IMAD R116, R6, -0x2daee0ad, RZ ;  /* 0xd2511f5306747824 */ /* 0x000fe200078e02ff */
[--C-:B------:R-:W-:Y:S01]  /*3050*/  SHF.R.U64 R140, R26, 0x10, R27.reuse ;  /* 0x000000101a8c7819 */ /* 0x100fe2000000121b */
[----:B------:R-:W-:Y:S01]  /*3060*/  IMAD R118, R7, -0x326172a9, RZ ;  /* 0xcd9e8d5707767824 */ /* 0x000fe200078e02ff */
[----:B------:R-:W-:Y:S02]  /*3070*/  SHF.R.U32.HI R24, RZ, 0x10, R27 ;  /* 0x00000010ff187819 */ /* 0x000fe4000001161b */
[----:B------:R-:W-:Y:S02]  /*3080*/  MOV R16, R29 ;  /* 0x0000001d00107202 */ /* 0x000fe40000000f00 */
[--C-:B------:R-:W-:Y:S02]  /*3090*/  SHF.R.U64 R142, R28, 0x10, R29.reuse ;  /* 0x000000101c8e7819 */ /* 0x100fe4000000121d */
[----:B------:R-:W-:-:S02]  /*30a0*/  SHF.R.U32.HI R25, RZ, 0x10, R29 ;  /* 0x00000010ff197819 */ /* 0x000fc4000001161d */
[--C-:B------:R-:W-:Y:S02]  /*30b0*/  SHF.R.U64 R144, R30, 0x10, R31.reuse ;  /* 0x000000101e907819 */ /* 0x100fe4000000121f */
[----:B------:R-:W-:Y:S02]  /*30c0*/  VIMNMX R9, PT, PT, R4, 0x20, PT ;  /* 0x0000002004097848 */ /* 0x000fe40003fe0100 */
[----:B------:R-:W-:Y:S02]  /*30d0*/  SHF.R.U32.HI R26, RZ, 0x10, R31 ;  /* 0x00000010ff1a7819 */ /* 0x000fe4000001161f */
[----:B------:R-:W-:Y:S01]  /*30e0*/  MOV R145, R32 ;  /* 0x0000002000917202 */ /* 0x000fe20000000f00 */
[----:B------:R-:W-:Y:S01]  /*30f0*/  IMAD R110, R9, 0x4, R14 ;  /* 0x00000004096e7824 */ /* 0x000fe200078e020e */
[--C-:B------:R-:W-:Y:S02]  /*3100*/  SHF.R.U64 R149, R32, 0x10, R33.reuse ;  /* 0x0000001020957819 */ /* 0x100fe40000001221 */
[----:B------:R-:W-:-:S02]  /*3110*/  SHF.R.U32.HI R27, RZ, 0x10, R33 ;  /* 0x00000010ff1b7819 */ /* 0x000fc40000011621 */
[----:B------:R-:W-:Y:S02]  /*3120*/  MOV R19, R35 ;  /* 0x0000002300137202 */ /* 0x000fe40000000f00 */
[--C-:B------:R-:W-:Y:S02]  /*3130*/  SHF.R.U64 R155, R34, 0x10, R35.reuse ;  /* 0x00000010229b7819 */ /* 0x100fe40000001223 */
[----:B------:R-:W-:Y:S02]  /*3140*/  SHF.R.U32.HI R28, RZ, 0x10, R35 ;  /* 0x00000010ff1c7819 */ /* 0x000fe40000011623 */
[--C-:B------:R-:W-:Y:S02]  /*3150*/  SHF.R.U64 R157, R36, 0x10, R37.reuse ;  /* 0x00000010249d7819 */ /* 0x100fe40000001225 */
[----:B------:R-:W-:Y:S02]  /*3160*/  SHF.R.U32.HI R29, RZ, 0x10, R37 ;  /* 0x00000010ff1d7819 */ /* 0x000fe40000011625 */
[----:B------:R-:W-:-:S02]  /*3170*/  MOV R158, R38 ;  /* 0x00000026009e7202 */ /* 0x000fc40000000f00 */
[--C-:B------:R-:W-:Y:S02]  /*3180*/  SHF.R.U64 R159, R38, 0x10, R39.reuse ;  /* 0x00000010269f7819 */ /* 0x100fe40000001227 */
[----:B------:R-:W-:Y:S02]  /*3190*/  SHF.R.U32.HI R30, RZ, 0x10, R39 ;  /* 0x00000010ff1e7819 */ /* 0x000fe40000011627 */
        /* <DEDUP_REMOVED lines=26> */
[----:B------:R-:W-:Y:S02]  /*3340*/  SHF.R.U32.HI R181, RZ, 0x10, R3 ;  /* 0x00000010ffb57819 */ /* 0x000fe40000011603 */
[----:B------:R-:W-:-:S02]  /*3350*/  LOP3.LUT R111, R8, UR28, R111, 0x96, !PT ;  /* 0x0000001c086f7c12 */ /* 0x000fc4000f8e966f */
[----:B------:R-:W-:Y:S02]  /*3360*/  LOP3.LUT R112, R11, UR27, R112, 0x96, !PT ;  /* 0x0000001b0b707c12 */ /* 0x000fe4000f8e9670 */
[----:B01234-:R-:W-:-:S07]  /*3370*/  LOP3.LUT R114, R114, 0x3, RZ, 0xc0, !PT ;  /* 0x0000000372727812 */ /* 0x01ffce00078ec0ff */
.L_x_18472:
[----:B------:R-:W-:Y:S01]  /*3380*/  UIMAD UR4, UR18, UR30, URZ ;  /* 0x0000001e120472a4 */ /* 0x000fe2000f8e02ff */
[----:B------:R-:W-:Y:S01]  /*3390*/  LOP3.LUT P0, RZ, R0, 0x100, RZ, 0xc0, !PT ;  /* 0x0000010000ff7812 */ /* 0x000fe2000780c0ff */
[----:B------:R-:W-:Y:S02]  /*33a0*/  BSSY.RECONVERGENT B0, `(.L_x_17799) ;  /* 0x000042a000007945 */ /* 0x000fe40003800200 */
[----:B------:R-:W-:-:S04]  /*33b0*/  USHF.R.S32.HI UR5, URZ, 0x1f, UR4 ;  /* 0x0000001fff057899 */ /* 0x000fc80008011404 */
[----:B------:R-:W-:-:S06]  /*33c0*/  ULEA.HI UR5, UR5, UR4, URZ, 0x2 ;  /* 0x0000000405057291 */ /* 0x000fcc000f8f10ff */
[----:B------:R-:W-:-:S05]  /*33d0*/  IMAD.U32 R133, RZ, RZ, UR5 ;  /* 0x00000005ff857e24 */ /* 0x000fca000f8e00ff */
[----:B------:R-:W-:-:S05]  /*33e0*/  LEA.HI.SX32 R133, R133, R146, 0x1e ;  /* 0x0000009285857211 */ /* 0x000fca00078ff2ff */
[----:B0-234-:R-:W-:Y:S01]  /*33f0*/  IMAD.MOV.U32 R106, RZ, RZ, R133 ;  /* 0x000000ffff6a7224 */ /* 0x01dfe200078e0085 */
[----:B-1----:R-:W-:Y:S06]  /*3400*/  @!P0 BRA `(.L_x_17800) ;  /* 0x00000040008c8947 */ /* 0x002fec0003800000 */
        /* <DEDUP_REMOVED lines=32> */
.L_x_17804:
        /* <DEDUP_REMOVED lines=13> */
.L_x_17806:
[----:B------:R-:W-:Y:S05]  /*36e0*/  BSYNC.RECONVERGENT B2 ;  /* 0x0000000000027941 */ /* 0x000fea0003800200 */
.L_x_17805:
[----:B------:R-:W-:Y:S01]  /*36f0*/  IMAD.WIDE.U32 R100, R109, -0x326172a9, RZ ;  /* 0xcd9e8d576d647825 */ /* 0x000fe200078e00ff */
[----:B------:R-:W-:Y:S01]  /*3700*/  LOP3.LUT R102, R115, UR9, R107, 0x96, !PT ;  /* 0x0000000973667c12 */ /* 0x000fe2000f8e966b */
[----:B------:R-:W-:Y:S02]  /*3710*/  UIADD3 UR4, UPT, UPT, UR8, 0x3c6ef372, URZ ;  /* 0x3c6ef37208047890 */ /* 0x000fe4000fffe0ff */
[----:B------:R-:W-:Y:S01]  /*3720*/  UIADD3 UR5, UPT, UPT, UR9, -0x24c28bd8, URZ ;  /* 0xdb3d742809057890 */ /* 0x000fe2000fffe0ff */
        /* <DEDUP_REMOVED lines=15> */
[----:B------:R-:W-:-:S04]  /*3820*/  IMAD.WIDE.U32 R106, R107, -0x2daee0ad, RZ ;  /* 0xd2511f536b6a7825 */ /* 0x000fc800078e00ff */
[----:B------:R-:W-:Y:S01]  /*3830*/  IMAD.WIDE.U32 R100, R100, -0x326172a9, RZ ;  /* 0xcd9e8d5764647825 */ /* 0x000fe200078e00ff */
[----:B------:R-:W-:-:S04]  /*3840*/  LOP3.LUT R103, R104, UR22, R107, 0x96, !PT ;  /* 0x0000001668677c12 */ /* 0x000fc8000f8e966b */
        /* <DEDUP_REMOVED lines=26> */
.L_x_17803:
[----:B------:R-:W-:Y:S05]  /*39f0*/  BSYNC.RECONVERGENT B1 ;  /* 0x0000000000017941 */ /* 0x000fea0003800200 */
.L_x_17802:
[----:B------:R-:W0:Y:S01]  /*3a00*/  LDC R105, c[0x0][0x404] ;  /* 0x00010100ff697b82 */ /* 0x000e220000000800 */
[----:B------:R-:W-:Y:S01]  /*3a10*/  ISETP.NE.AND P3, PT, R102, 0x1, PT ;  /* 0x000000016600780c */ /* 0x000fe20003f65270 */
[----:B------:R-:W-:Y:S01]  /*3a20*/  IMAD.MOV.U32 R116, RZ, RZ, 0x2f800000 ;  /* 0x2f800000ff747424 */ /* 0x000fe200078e00ff */
[----:B------:R-:W-:Y:S01]  /*3a30*/  I2FP.F32.U32 R101, R100 ;  /* 0x0000006400657245 */ /* 0x000fe20000201000 */
[----:B------:R-:W-:Y:S01]  /*3a40*/  BSSY.RECONVERGENT B1, `(.L_x_17807) ;  /* 0x000004d000017945 */ /* 0x000fe20003800200 */
[----:B------:R-:W-:-:S03]  /*3a50*/  IMAD.MOV.U32 R103, RZ, RZ, 0x2 ;  /* 0x00000002ff677424 */ /* 0x000fc600078e00ff */
[----:B------:R-:W-:Y:S01]  /*3a60*/  FFMA.FTZ R100, R101, R116, 1.1641532182693481445e-10 ;  /* 0x2f00000065647423 */ /* 0x000fe20000010074 */
[----:B------:R-:W-:-:S04]  /*3a70*/  MOV R101, R118 ;  /* 0x0000007600657202 */ /* 0x000fc80000000f00 */
[----:B0-----:R-:W-:Y:S01]  /*3a80*/  FSETP.LE.FTZ.AND P2, PT, R100, R105, PT ;  /* 0x000000696400720b */ /* 0x001fe20003f53000 */
        /* <DEDUP_REMOVED lines=9> */
.L_x_17809:
        /* <DEDUP_REMOVED lines=13> */
.L_x_17811:
[----:B------:R-:W-:Y:S05]  /*3bf0*/  BSYNC.RECONVERGENT B2 ;  /* 0x0000000000027941 */ /* 0x000fea0003800200 */
.L_x_17810:
        /* <DEDUP_REMOVED lines=49> */
.L_x_17808:
[----:B------:R-:W-:Y:S05]  /*3f10*/  BSYNC.RECONVERGENT B1 ;  /* 0x0000000000017941 */ /* 0x000fea0003800200 */
.L_x_17807:
[----:B------:R-:W-:Y:S01]  /*3f20*/  ISETP.NE.AND P4, PT, R103, 0x1, PT ;  /* 0x000000016700780c */ /* 0x000fe20003f85270 */
[----:B------:R-:W-:Y:S01]  /*3f30*/  BSSY.RECONVERGENT B1, `(.L_x_17812) ;  /* 0x000004e000017945 */ /* 0x000fe20003800200 */
[----:B------:R-:W-:Y:S01]  /*3f40*/  I2FP.F32.U32 R101, R101 ;  /* 0x0000006500657245 */ /* 0x000fe20000201000 */
[----:B------:R-:W-:-:S04]  /*3f50*/  IMAD.MOV.U32 R102, RZ, RZ, 0x2 ;  /* 0x00000002ff667424 */ /* 0x000fc800078e00ff */
        /* <DEDUP_REMOVED lines=12> */
.L_x_17814:
        /* <DEDUP_REMOVED lines=13> */
.L_x_17816:
[----:B------:R-:W-:Y:S05]  /*40f0*/  BSYNC.RECONVERGENT B2 ;  /* 0x0000000000027941 */ /* 0x000fea0003800200 */
.L_x_17815:
        /* <DEDUP_REMOVED lines=49> */
.L_x_17813:
[----:B------:R-:W-:Y:S05]  /*4410*/  BSYNC.RECONVERGENT B1 ;  /* 0x0000000000017941 */ /* 0x000fea0003800200 */
.L_x_17812:
[----:B------:R-:W-:Y:S01]  /*4420*/  ISETP.NE.AND P5, PT, R102, 0x1, PT ;  /* 0x000000016600780c */ /* 0x000fe20003fa5270 */
[----:B------:R-:W-:Y:S01]  /*4430*/  BSSY.RECONVERGENT B1, `(.L_x_17817) ;  /* 0x000004e000017945 */ /* 0x000fe20003800200 */
[----:B------:R-:W-:Y:S01]  /*4440*/  I2FP.F32.U32 R101, R101 ;  /* 0x0000006500657245 */ /* 0x000fe20000201000 */
[----:B------:R-:W-:-:S04]  /*4450*/  HFMA2 R114, -RZ, RZ, 0, 1.1920928955078125e-07 ;  /* 0x00000002ff727431 */ /* 0x000fc800000001ff */
        /* <DEDUP_REMOVED lines=12> */
.L_x_17819:
        /* <DEDUP_REMOVED lines=13> */
.L_x_17821:
[----:B------:R-:W-:Y:S05]  /*45f0*/  BSYNC.RECONVERGENT B2 ;  /* 0x0000000000027941 */ /* 0x000fea0003800200 */
.L_x_17820:
[----:B------:R-:W-:Y:S01]  /*4600*/  IMAD.WIDE.U32 R102, R109, -0x326172a9, RZ ;  /* 0xcd9e8d576d667825 */ /* 0x000fe200078e00ff */
[----:B------:R-:W-:Y:S01]  /*4610*/  LOP3.LUT R100, R115, UR9, R147, 0x96, !PT ;  /* 0x0000000973647c12 */ /* 0x000fe2000f8e9693 */
[----:B------:R-:W-:Y:S02]  /*4620*/  UIADD3 UR4, UPT, UPT, UR8, 0x3c6ef372, URZ ;  /* 0x3c6ef37208047890 */ /* 0x000fe4000fffe0ff */
[----:B------:R-:W-:Y:S01]  /*4630*/  UIADD3 UR5, UPT, UPT, UR9, -0x24c28bd8, URZ ;  /* 0xdb3d742809057890 */ /* 0x000fe2000fffe0ff */
        /* <DEDUP_REMOVED lines=45> */
.L_x_17818:
[----:B------:R-:W-:Y:S05]  /*4910*/  BSYNC.RECONVERGENT B1 ;  /* 0x0000000000017941 */ /* 0x000fea0003800200 */
.L_x_17817:
[----:B------:R-:W-:Y:S01]  /*4920*/  I2FP.F32.U32 R101, R101 ;  /* 0x0000006500657245 */ /* 0x000fe20000201000 */
[----:B-----5:R-:W-:Y:S01]  /*4930*/  FMUL.FTZ R49, R49, UR29 ;  /* 0x0000001d31317c20 */ /* 0x020fe20008410000 */
[----:B------:R-:W-:Y:S01]  /*4940*/  FMUL.FTZ R48, R48, UR29 ;  /* 0x0000001d30307c20 */ /* 0x000fe20008410000 */
[----:B------:R-:W-:Y:S01]  /*4950*/  FMUL.FTZ R51, R51, UR29 ;  /* 0x0000001d33337c20 */ /* 0x000fe20008410000 */
[----:B------:R-:W-:Y:S01]  /*4960*/  FMUL.FTZ R50, R50, UR29 ;  /* 0x0000001d32327c20 */ /* 0x000fe20008410000 */
[----:B------:R-:W-:Y:S01]  /*4970*/  FFMA.FTZ R116, R101, R116, 1.1641532182693481445e-10 ;  /* 0x2f00000065747423 */ /* 0x000fe20000010074 */
[----:B------:R-:W-:Y:S02]  /*4980*/  FSEL R49, R49, RZ, P3 ;  /* 0x000000ff31317208 */ /* 0x000fe40001800000 */
[----:B------:R-:W-:Y:S02]  /*4990*/  FSEL R48, R48, RZ, P2 ;  /* 0x000000ff30307208 */ /* 0x000fe40001000000 */
[----:B------:R-:W-:Y:S01]  /*49a0*/  FSETP.GTU.FTZ.AND P5, PT, R116, R105, PT ;  /* 0x000000697400720b */ /* 0x000fe20003fbc000 */
[----:B------:R-:W-:Y:S01]  /*49b0*/  @P1 FADD.FTZ R49, R5, R49 ;  /* 0x0000003105311221 */ /* 0x000fe20000010000 */
[----:B------:R-:W-:Y:S01]  /*49c0*/  FSEL R50, R50, RZ, P4 ;  /* 0x000000ff32327208 */ /* 0x000fe20002000000 */
[----:B------:R-:W-:Y:S01]  /*49d0*/  @P1 FADD.FTZ R48, R4, R48 ;  /* 0x0000003004301221 */ /* 0x000fe20000010000 */
[----:B------:R-:W-:-:S02]  /*49e0*/  FSEL R51, R51, RZ, !P5 ;  /* 0x000000ff33337208 */ /* 0x000fc40006800000 */
[----:B------:R-:W-:Y:S01]  /*49f0*/  PLOP3.LUT P5, PT, P5, PT, PT, 0x8, 0x80 ;  /* 0x000000000080781c */ /* 0x000fe20002fae170 */
[----:B------:R-:W-:Y:S02]  /*4a00*/  @P1 FADD.FTZ R50, R6, R50 ;  /* 0x0000003206321221 */ /* 0x000fe40000010000 */
[----:B------:R-:W-:Y:S01]  /*4a10*/  @P1 FADD.FTZ R51, R7, R51 ;  /* 0x0000003307331221 */ /* 0x000fe20000010000 */
[----:B------:R-:W-:Y:S09]  /*4a20*/  BRA `(.L_x_17822) ;  /* 0x00000028009c7947 */ /* 0x000ff20003800000 */
.L_x_17801:
        /* <DEDUP_REMOVED lines=16> */
.L_x_17825:
        /* <DEDUP_REMOVED lines=13> */
.L_x_17827:
[----:B------:R-:W-:Y:S05]  /*4c00*/  BSYNC.RECONVERGENT B2 ;  /* 0x0000000000027941 */ /* 0x000fea0003800200 */
.L_x_17826:
        /* <DEDUP_REMOVED lines=48> */
.L_x_17824:
[----:B------:R-:W-:Y:S05]  /*4f10*/  BSYNC.RECONVERGENT B1 ;  /* 0x0000000000017941 */ /* 0x000fea0003800200 */
.L_x_17823:
[----:B------:R-:W0:Y:S01]  /*4f20*/  LDC R107, c[0x0][0x404] ;  /* 0x00010100ff6b7b82 */ /* 0x000e220000000800 */
[----:B------:R-:W-:Y:S01]  /*4f30*/  HFMA2 R105, -RZ, RZ, 0.1171875, 0 ;  /* 0x2f800000ff697431 */ /* 0x000fe200000001ff */
[----:B------:R-:W-:Y:S01]  /*4f40*/  ISETP.NE.AND P3, PT, R102, 0x1, PT ;  /* 0x000000016600780c */ /* 0x000fe20003f65270 */
[----:B------:R-:W-:Y:S01]  /*4f50*/  BSSY.RECONVERGENT B1, `(.L_x_17828) ;  /* 0x0000050000017945 */ /* 0x000fe20003800200 */
[----:B------:R-:W-:Y:S01]  /*4f60*/  I2FP.F32.U32 R100, R100 ;  /* 0x0000006400647245 */ /* 0x000fe20000201000 */
[----:B------:R-:W-:-:S03]  /*4f70*/  IMAD.MOV.U32 R101, RZ, RZ, R118 ;  /* 0x000000ffff657224 */ /* 0x000fc600078e0076 */
[----:B------:R-:W1:Y:S01]  /*4f80*/  LDC R106, c[0x0][0x408] ;  /* 0x00010200ff6a7b82 */ /* 0x000e620000000800 */
[----:B------:R-:W-:-:S05]  /*4f90*/  FFMA.FTZ R100, R100, R105, 1.1641532182693481445e-10 ;  /* 0x2f00000064647423 */ /* 0x000fca0000010069 */
[----:B0-----:R-:W-:Y:S01]  /*4fa0*/  FSETP.LE.FTZ.AND P2, PT, R100, R107, PT ;  /* 0x0000006b6400720b */ /* 0x001fe20003f53000 */
[----:B------:R-:W-:Y:S02]  /*4fb0*/  IMAD.MOV.U32 R100, RZ, RZ, 0x2 ;  /* 0x00000002ff647424 */ /* 0x000fe400078e00ff */
[----:B-1---5:R-:W-:Y:S01]  /*4fc0*/  FMUL.FTZ R146, R48, R106 ;  /* 0x0000006a30927220 */ /* 0x022fe20000410000 */
[----:B------:R-:W-:Y:S09]  /*4fd0*/  @!P3 BRA `(.L_x_17829) ;  /* 0x00000004001cb947 */ /* 0x000ff20003800000 */
        /* <DEDUP_REMOVED lines=8> */
.L_x_17830:
        /* <DEDUP_REMOVED lines=13> */
.L_x_17832:
[----:B------:R-:W-:Y:S05]  /*5130*/  BSYNC.RECONVERGENT B2 ;  /* 0x0000000000027941 */ /* 0x000fea0003800200 */
.L_x_17831:
        /* <DEDUP_REMOVED lines=49> */
.L_x_17829:
[----:B------:R-:W-:Y:S05]  /*5450*/  BSYNC.RECONVERGENT B1 ;  /* 0x0000000000017941 */ /* 0x000fea0003800200 */
.L_x_17828:
[----:B------:R-:W-:Y:S01]  /*5460*/  ISETP.NE.AND P3, PT, R100, 0x1, PT ;  /* 0x000000016400780c */ /* 0x000fe20003f65270 */
[----:B------:R-:W-:Y:S01]  /*5470*/  BSSY.RECONVERGENT B1, `(.L_x_17833) ;  /* 0x000004d000017945 */ /* 0x000fe20003800200 */
[----:B------:R-:W-:Y:S01]  /*5480*/  I2FP.F32.U32 R116, R101 ;  /* 0x0000006500747245 */ /* 0x000fe20000201000 */
[----:B------:R-:W-:Y:S02]  /*5490*/  HFMA2 R101, -RZ, RZ, 0, 1.1920928955078125e-07 ;  /* 0x00000002ff657431 */ /* 0x000fe400000001ff */
[----:B------:R-:W-:Y:S02]  /*54a0*/  IMAD.MOV.U32 R48, RZ, RZ, R118 ;  /* 0x000000ffff307224 */ /* 0x000fe400078e0076 */
[----:B------:R-:W-:-:S06]  /*54b0*/  FFMA.FTZ R116, R116, R105, 1.1641532182693481445e-10 ;  /* 0x2f00000074747423 */ /* 0x000fcc0000010069 */
        /* <DEDUP_REMOVED lines=9> */
.L_x_17835:
        /* <DEDUP_REMOVED lines=13> */
.L_x_17837:
[----:B------:R-:W-:Y:S05]  /*5620*/  BSYNC.RECONVERGENT B2 ;  /* 0x0000000000027941 */ /* 0x000fea0003800200 */
.L_x_17836:
        /* <DEDUP_REMOVED lines=49> */
.L_x_17834:
[----:B------:R-:W-:Y:S05]  /*5940*/  BSYNC.RECONVERGENT B1 ;  /* 0x0000000000017941 */ /* 0x000fea0003800200 */
.L_x_17833:
[----:B------:R-:W-:Y:S01]  /*5950*/  ISETP.NE.AND P4, PT, R101, 0x1, PT ;  /* 0x000000016500780c */ /* 0x000fe20003f85270 */
[----:B------:R-:W-:Y:S01]  /*5960*/  BSSY.RECONVERGENT B1, `(.L_x_17838) ;  /* 0x000004f000017945 */ /* 0x000fe20003800200 */
[----:B------:R-:W-:Y:S01]  /*5970*/  I2FP.F32.U32 R48, R48 ;  /* 0x0000003000307245 */ /* 0x000fe20000201000 */
[----:B------:R-:W-:Y:S01]  /*5980*/  FMUL.FTZ R147, R49, R106 ;  /* 0x0000006a31937220 */ /* 0x000fe20000410000 */
[----:B------:R-:W-:-:S03]  /*5990*/  MOV R49, R118 ;  /* 0x0000007600317202 */ /* 0x000fc60000000f00 */
[----:B------:R-:W-:-:S05]  /*59a0*/  FFMA.FTZ R48, R48, R105, 1.1641532182693481445e-10 ;  /* 0x2f00000030307423 */ /* 0x000fca0000010069 */
[----:B------:R-:W-:Y:S01]  /*59b0*/  FSETP.LE.FTZ.AND P3, PT, R48, R107, PT ;  /* 0x0000006b3000720b */ /* 0x000fe20003f73000 */
        /* <DEDUP_REMOVED lines=10> */
.L_x_17840:
        /* <DEDUP_REMOVED lines=13> */
.L_x_17842:
[----:B------:R-:W-:Y:S05]  /*5b30*/  BSYNC.RECONVERGENT B2 ;  /* 0x0000000000027941 */ /* 0x000fea0003800200 */
.L_x_17841:
        /* <DEDUP_REMOVED lines=49> */
.L_x_17839:
[----:B------:R-:W-:Y:S05]  /*5e50*/  BSYNC.RECONVERGENT B1 ;  /* 0x0000000000017941 */ /* 0x000fea0003800200 */
.L_x_17838:
[----:B------:R-:W-:Y:S01]  /*5e60*/  ISETP.NE.AND P4, PT, R48, 0x1, PT ;  /* 0x000000013000780c */ /* 0x000fe20003f85270 */
[----:B------:R-:W-:Y:S01]  /*5e70*/  BSSY.RECONVERGENT B1, `(.L_x_17843) ;  /* 0x000004d000017945 */ /* 0x000fe20003800200 */
[----:B------:R-:W-:Y:S01]  /*5e80*/  I2FP.F32.U32 R148, R49 ;  /* 0x0000003100947245 */ /* 0x000fe20000201000 */
[----:B------:R-:W-:Y:S02]  /*5e90*/  IMAD.MOV.U32 R100, RZ, RZ, 0x2 ;  /* 0x00000002ff647424 */ /* 0x000fe400078e00ff */
[----:B------:R-:W-:Y:S02]  /*5ea0*/  IMAD.MOV.U32 R49, RZ, RZ, R118 ;  /* 0x000000ffff317224 */ /* 0x000fe400078e0076 */
[----:B------:R-:W-:-:S06]  /*5eb0*/  FFMA.FTZ R148, R148, R105, 1.1641532182693481445e-10 ;  /* 0x2f00000094947423 */ /* 0x000fcc0000010069 */
        /* <DEDUP_REMOVED lines=9> */
.L_x_17845:
        /* <DEDUP_REMOVED lines=13> */
.L_x_17847:
[----:B------:R-:W-:Y:S05]  /*6020*/  BSYNC.RECONVERGENT B2 ;  /* 0x0000000000027941 */ /* 0x000fea0003800200 */
.L_x_17846:
        /* <DEDUP_REMOVED lines=49> */
.L_x_17844:
[----:B------:R-:W-:Y:S05]  /*6340*/  BSYNC.RECONVERGENT B1 ;  /* 0x0000000000017941 */ /* 0x000fea0003800200 */
.L_x_17843:
[----:B------:R-:W-:Y:S01]  /*6350*/  ISETP.NE.AND P5, PT, R100, 0x1, PT ;  /* 0x000000016400780c */ /* 0x000fe20003fa5270 */
[----:B------:R-:W-:Y:S01]  /*6360*/  BSSY.RECONVERGENT B1, `(.L_x_17848) ;  /* 0x000004f000017945 */ /* 0x000fe20003800200 */
[----:B------:R-:W-:Y:S01]  /*6370*/  I2FP.F32.U32 R48, R49 ;  /* 0x0000003100307245 */ /* 0x000fe20000201000 */
[----:B------:R-:W-:Y:S01]  /*6380*/  FMUL.FTZ R150, R50, R106 ;  /* 0x0000006a32967220 */ /* 0x000fe20000410000 */
[----:B------:R-:W-:-:S03]  /*6390*/  IMAD.MOV.U32 R49, RZ, RZ, R118 ;  /* 0x000000ffff317224 */ /* 0x000fc600078e0076 */
[----:B------:R-:W-:-:S05]  /*63a0*/  FFMA.FTZ R48, R48, R105, 1.1641532182693481445e-10 ;  /* 0x2f00000030307423 */ /* 0x000fca0000010069 */
[----:B------:R-:W-:Y:S01]  /*63b0*/  FSETP.LE.FTZ.AND P4, PT, R48, R107, PT ;  /* 0x0000006b3000720b */ /* 0x000fe20003f93000 */
[----:B------:R-:W-:Y:S01]  /*63c0*/  HFMA2 R48, -RZ, RZ, 0, 1.1920928955078125e-07 ;  /* 0x00000002ff307431 */ /* 0x000fe200000001ff */
        /* <DEDUP_REMOVED lines=9> */
.L_x_17850:
        /* <DEDUP_REMOVED lines=13> */
.L_x_17852:
[----:B------:R-:W-:Y:S05]  /*6530*/  BSYNC.RECONVERGENT B2 ;  /* 0x0000000000027941 */ /* 0x000fea0003800200 */
.L_x_17851:
        /* <DEDUP_REMOVED lines=49> */
.L_x_17849:
[----:B------:R-:W-:Y:S05]  /*6850*/  BSYNC.RECONVERGENT B1 ;  /* 0x0000000000017941 */ /* 0x000fea0003800200 */
.L_x_17848:
[----:B------:R-:W-:Y:S01]  /*6860*/  ISETP.NE.AND P5, PT, R48, 0x1, PT ;  /* 0x000000013000780c */ /* 0x000fe20003fa5270 */
[----:B------:R-:W-:Y:S01]  /*6870*/  BSSY.RECONVERGENT B1, `(.L_x_17853) ;  /* 0x000004d000017945 */ /* 0x000fe20003800200 */
[----:B------:R-:W-:Y:S01]  /*6880*/  I2FP.F32.U32 R152, R49 ;  /* 0x0000003100987245 */ /* 0x000fe20000201000 */
[----:B------:R-:W-:Y:S01]  /*6890*/  IMAD.MOV.U32 R50, RZ, RZ, 0x2 ;  /* 0x00000002ff327424 */ /* 0x000fe200078e00ff */
[----:B------:R-:W-:-:S03]  /*68a0*/  MOV R49, R118 ;  /* 0x0000007600317202 */ /* 0x000fc60000000f00 */
[----:B------:R-:W-:-:S06]  /*68b0*/  FFMA.FTZ R152, R152, R105, 1.1641532182693481445e-10 ;  /* 0x2f00000098987423 */ /* 0x000fcc0000010069 */
        /* <DEDUP_REMOVED lines=9> */
.L_x_17855:
        /* <DEDUP_REMOVED lines=13> */
.L_x_17857:
[----:B------:R-:W-:Y:S05]  /*6a20*/  BSYNC.RECONVERGENT B2 ;  /* 0x0000000000027941 */ /* 0x000fea0003800200 */
.L_x_17856:
[----:B------:R-:W-:Y:S01]  /*6a30*/  IMAD.WIDE.U32 R100, R109, -0x326172a9, RZ ;  /* 0xcd9e8d576d647825 */ /* 0x000fe200078e00ff */
[----:B------:R-:W-:Y:S01]  /*6a40*/  LOP3.LUT R48, R115, UR9, R183, 0x96, !PT ;  /* 0x0000000973307c12 */ /* 0x000fe2000f8e96b7 */
[----:B------:R-:W-:Y:S02]  /*6a50*/  UIADD3 UR4, UPT, UPT, UR8, 0x3c6ef372, URZ ;  /* 0x3c6ef37208047890 */ /* 0x000fe4000fffe0ff */
[----:B------:R-:W-:Y:S01]  /*6a60*/  HFMA2 R50, -RZ, RZ, 0, 0 ;  /* 0x00000000ff327431 */ /* 0x000fe200000001ff */
        /* <DEDUP_REMOVED lines=45> */
.L_x_17854:
[----:B------:R-:W-:Y:S05]  /*6d40*/  BSYNC.RECONVERGENT B1 ;  /* 0x0000000000017941 */ /* 0x000fea0003800200 */
.L_x_17853:
[----:B------:R-:W-:Y:S01]  /*6d50*/  ISETP.NE.AND P6, PT, R50, 0x1, PT ;  /* 0x000000013200780c */ /* 0x000fe20003fc5270 */
[----:B------:R-:W-:Y:S01]  /*6d60*/  BSSY.RECONVERGENT B1, `(.L_x_17858) ;  /* 0x0000051000017945 */ /* 0x000fe20003800200 */
[----:B------:R-:W-:Y:S01]  /*6d70*/  I2FP.F32.U32 R48, R49 ;  /* 0x0000003100307245 */ /* 0x000fe20000201000 */
[----:B------:R-:W-:Y:S01]  /*6d80*/  FMUL.FTZ R151, R51, R106 ;  /* 0x0000006a33977220 */ /* 0x000fe20000410000 */
[----:B------:R-:W-:Y:S02]  /*6d90*/  IMAD.MOV.U32 R114, RZ, RZ, 0x2 ;  /* 0x00000002ff727424 */ /* 0x000fe400078e00ff */
        /* <DEDUP_REMOVED lines=12> */
.L_x_17860:
        /* <DEDUP_REMOVED lines=15> */
.L_x_17862:
[----:B------:R-:W-:Y:S05]  /*6f50*/  BSYNC.RECONVERGENT B2 ;  /* 0x0000000000027941 */ /* 0x000fea0003800200 */
.L_x_17861:
        /* <DEDUP_REMOVED lines=49> */
.L_x_17859:
[----:B------:R-:W-:Y:S05]  /*7270*/  BSYNC.RECONVERGENT B1 ;  /* 0x0000000000017941 */ /* 0x000fea0003800200 */
.L_x_17858:
[-C--:B------:R-:W-:Y:S01]  /*7280*/  FMUL.FTZ R48, R8, R106.reuse ;  /* 0x0000006a08307220 */ /* 0x080fe20000410000 */
[-C--:B------:R-:W-:Y:S02]  /*7290*/  FSETP.GTU.FTZ.AND P6, PT, R116, R107.reuse, PT ;  /* 0x0000006b7400720b */ /* 0x080fe40003fdc000 */
[----:B------:R-:W-:Y:S02]  /*72a0*/  FSEL R147, R147, RZ, P3 ;  /* 0x000000ff93937208 */ /* 0x000fe40001800000 */
[----:B------:R-:W-:Y:S01]  /*72b0*/  FSEL R101, R48, RZ, !P6 ;  /* 0x000000ff30657208 */ /* 0x000fe20007000000 */
[----:B------:R-:W-:Y:S01]  /*72c0*/  FMUL.FTZ R48, R9, R106 ;  /* 0x0000006a09307220 */ /* 0x000fe20000410000 */
[----:B------:R-:W-:Y:S02]  /*72d0*/  SEL R103, RZ, 0x1, P6 ;  /* 0x00000001ff677807 */ /* 0x000fe40003000000 */
[----:B------:R-:W-:Y:S02]  /*72e0*/  FSETP.GTU.FTZ.AND P6, PT, R148, R107, PT ;  /* 0x0000006b9400720b */ /* 0x000fe40003fdc000 */
[----:B------:R-:W-:-:S02]  /*72f0*/  FSEL R150, R150, RZ, P4 ;  /* 0x000000ff96967208 */ /* 0x000fc40002000000 */
[----:B------:R-:W-:Y:S02]  /*7300*/  FSEL R50, R48, RZ, !P6 ;  /* 0x000000ff30327208 */ /* 0x000fe40007000000 */
[----:B------:R-:W-:Y:S01]  /*7310*/  I2FP.F32.U32 R48, R49 ;  /* 0x0000003100307245 */ /* 0x000fe20000201000 */
[-C--:B------:R-:W-:Y:S01]  /*7320*/  FMUL.FTZ R49, R11, R106.reuse ;  /* 0x0000006a0b317220 */ /* 0x080fe20000410000 */
[----:B------:R-:W-:Y:S01]  /*7330*/  SEL R116, RZ, 0x1, P6 ;  /* 0x00000001ff747807 */ /* 0x000fe20003000000 */
[----:B------:R-:W-:Y:S01]  /*7340*/  FMUL.FTZ R106, R10, R106 ;  /* 0x0000006a0a6a7220 */ /* 0x000fe20000410000 */
[----:B------:R-:W-:Y:S01]  /*7350*/  FSEL R146, R146, RZ, P2 ;  /* 0x000000ff92927208 */ /* 0x000fe20001000000 */
[----:B------:R-:W-:Y:S01]  /*7360*/  FFMA.FTZ R48, R48, R105, 1.1641532182693481445e-10 ;  /* 0x2f00000030307423 */ /* 0x000fe20000010069 */
[----:B------:R-:W-:Y:S02]  /*7370*/  FSEL R151, R151, RZ, P5 ;  /* 0x000000ff97977208 */ /* 0x000fe40002800000 */
[----:B------:R-:W-:-:S02]  /*7380*/  PRMT R117, R103, 0x7610, R117 ;  /* 0x0000761067757816 */ /* 0x000fc40000000075 */
[-C--:B------:R-:W-:Y:S01]  /*7390*/  FSETP.GTU.FTZ.AND P6, PT, R48, R107.reuse, PT ;  /* 0x0000006b3000720b */ /* 0x080fe20003fdc000 */
[----:B------:R-:W-:Y:S01]  /*73a0*/  FADD.FTZ R48, R146, R101 ;  /* 0x0000006592307221 */ /* 0x000fe20000010000 */
[----:B------:R-:W-:Y:S02]  /*73b0*/  PRMT R119, R116, 0x7610, R119 ;  /* 0x0000761074777816 */ /* 0x000fe40000000077 */
[----:B------:R-:W-:Y:S01]  /*73c0*/  FSEL R102, R49, RZ, !P6 ;  /* 0x000000ff31667208 */ /* 0x000fe20007000000 */
[----:B------:R-:W-:Y:S01]  /*73d0*/  FADD.FTZ R49, R147, R50 ;  /* 0x0000003293317221 */ /* 0x000fe20000010000 */
[----:B------:R-:W-:Y:S01]  /*73e0*/  SEL R100, RZ, 0x1, P6 ;  /* 0x00000001ff647807 */ /* 0x000fe20003000000 */
[----:B------:R-:W-:Y:S01]  /*73f0*/  @P1 FADD.FTZ R48, R4, R48 ;  /* 0x0000003004301221 */ /* 0x000fe20000010000 */
[----:B------:R-:W-:Y:S01]  /*7400*/  FSETP.GTU.FTZ.AND P6, PT, R152, R107, PT ;  /* 0x0000006b9800720b */ /* 0x000fe20003fdc000 */
[----:B------:R-:W-:Y:S01]  /*7410*/  @P1 FADD.FTZ R49, R5, R49 ;  /* 0x0000003105311221 */ /* 0x000fe20000010000 */
[----:B------:R-:W-:-:S02]  /*7420*/  PRMT R121, R100, 0x7610, R121 ;  /* 0x0000761064797816 */ /* 0x000fc40000000079 */
[----:B------:R-:W-:Y:S02]  /*7430*/  FSEL R51, R106, RZ, !P6 ;  /* 0x000000ff6a337208 */ /* 0x000fe40007000000 */
[----:B------:R-:W-:-:S03]  /*7440*/  SEL R101, RZ, 0x1, P6 ;  /* 0x00000001ff657807 */ /* 0x000fc60003000000 */
[----:B------:R-:W-:Y:S01]  /*7450*/  FADD.FTZ R50, R150, R51 ;  /* 0x0000003396327221 */ /* 0x000fe20000010000 */
[----:B------:R-:W-:Y:S01]  /*7460*/  FADD.FTZ R51, R102, R151 ;  /* 0x0000009766337221 */ /* 0x000fe20000010000 */
[----:B------:R-:W-:Y:S02]  /*7470*/  PRMT R120, R101, 0x7610, R120 ;  /* 0x0000761065787816 */ /* 0x000fe40000000078 */
[----:B------:R-:W-:Y:S01]  /*7480*/  @P1 FADD.FTZ R50, R6, R50 ;  /* 0x0000003206321221 */ /* 0x000fe20000010000 */
[----:B------:R-:W-:-:S07]  /*7490*/  @P1 FADD.FTZ R51, R7, R51 ;  /* 0x0000003307331221 */ /* 0x000fce0000010000 */
.L_x_17822:
[----:B------:R-:W0:Y:S01]  /*74a0*/  LDC.64 R102, c[0x0][0x3a8] ;  /* 0x0000ea00ff667b82 */ /* 0x000e220000000a00 */
[----:B------:R-:W-:Y:S02]  /*74b0*/  SEL R105, RZ, 0x1000000, !P5 ;  /* 0x01000000ff697807 */ /* 0x000fe40006800000 */
[----:B------:R-:W-:Y:S02]  /*74c0*/  SEL R106, RZ, 0x10000, !P4 ;  /* 0x00010000ff6a7807 */ /* 0x000fe40006000000 */
[----:B------:R-:W-:-:S03]  /*74d0*/  SEL R107, RZ, 0x100, !P3 ;  /* 0x00000100ff6b7807 */ /* 0x000fc60005800000 */
[----:B------:R-:W1:Y:S01]  /*74e0*/  LDC.64 R100, c[0x0][0x3b0] ;  /* 0x0000ec00ff647b82 */ /* 0x000e620000000a00 */
[----:B------:R-:W-:Y:S02]  /*74f0*/  IADD3 R105, PT, PT, R107, R105, R106 ;  /* 0x000000696b697210 */ /* 0x000fe40007ffe06a */
[----:B------:R-:W-:-:S04]  /*7500*/  SEL R106, RZ, 0x1, !P2 ;  /* 0x00000001ff6a7807 */ /* 0x000fc80005000000 */
[----:B------:R-:W-:Y:S01]  /*7510*/  IADD3 R105, PT, PT, R105, R106, RZ ;  /* 0x0000006a69697210 */ /* 0x000fe20007ffe0ff */
[----:B0-----:R-:W-:-:S05]  /*7520*/  IMAD.WIDE.U32 R102, R133, 0x10, R102 ;  /* 0x0000001085667825 */ /* 0x001fca00078e0066 */
[----:B------:R0:W-:Y:S01]  /*7530*/  STG.E.128 desc[UR6][R102.64], R48 ;  /* 0x0000003066007986 */ /* 0x0001e2000c101d06 */
[----:B-1----:R-:W-:-:S05]  /*7540*/  IMAD.WIDE.U32 R100, R133, 0x4, R100 ;  /* 0x0000000485647825 */ /* 0x002fca00078e0064 */
[----:B------:R0:W-:Y:S01]  /*7550*/  STG.E desc[UR6][R100.64], R105 ;  /* 0x0000006964007986 */ /* 0x0001e2000c101906 */
[----:B------:R-:W-:Y:S05]  /*7560*/  @!P0 BRA `(.L_x_17863) ;  /* 0x00000000002c8947 */ /* 0x000fea0003800000 */
[----:B0-----:R-:W0:Y:S01]  /*7570*/  LDC.64 R100, c[0x0][0x3b8] ;  /* 0x0000ee00ff647b82 */ /* 0x001e220000000a00 */
[----:B------:R-:W-:Y:S01]  /*7580*/  IMAD.U32 R103, R120, 0x10000, RZ ;  /* 0x0001000078677824 */ /* 0x000fe200078e00ff */
[----:B------:R-:W-:Y:S02]  /*7590*/  LOP3.LUT R102, R121, 0xffff, RZ, 0xc0, !PT ;  /* 0x0000ffff79667812 */ /* 0x000fe400078ec0ff */
[----:B------:R-:W-:Y:S02]  /*75a0*/  LOP3.LUT R105, R119, 0xff, RZ, 0xc0, !PT ;  /* 0x000000ff77697812 */ /* 0x000fe400078ec0ff */
[----:B------:R-:W-:-:S05]  /*75b0*/  LOP3.LUT R103, R103, 0xff0000, RZ, 0xc0, !PT ;  /* 0x00ff000067677812 */ /* 0x000fca00078ec0ff */
[----:B------:R-:W-:Y:S01]  /*75c0*/  IMAD R102, R102, 0x1000000, R103 ;  /* 0x0100000066667824 */ /* 0x000fe200078e0267 */
[----:B------:R-:W-:-:S04]  /*75d0*/  LOP3.LUT R103, R117, 0xff, RZ, 0xc0, !PT ;  /* 0x000000ff75677812 */ /* 0x000fc800078ec0ff */
[----:B------:R-:W-:-:S05]  /*75e0*/  LEA R102, R105, R102, 0x8 ;  /* 0x0000006669667211 */ /* 0x000fca00078e40ff */
[----:B------:R-:W-:Y:S02]  /*75f0*/  IMAD.IADD R103, R102, 0x1, R103 ;  /* 0x0000000166677824 */ /* 0x000fe400078e0267 */
[----:B0-----:R-:W-:-:S05]  /*7600*/  IMAD.WIDE.U32 R100, R133, 0x4, R100 ;  /* 0x0000000485647825 */ /* 0x001fca00078e0064 */
[----:B------:R1:W-:Y:S02]  /*7610*/  STG.E desc[UR6][R100.64], R103 ;  /* 0x0000006764007986 */ /* 0x0003e4000c101906 */
.L_x_17863:
[----:B------:R-:W-:Y:S01]  /*7620*/  IMAD.MOV.U32 R116, RZ, RZ, R104 ;  /* 0x000000ffff747224 */ /* 0x000fe200078e0068 */
[----:B------:R-:W-:-:S07]  /*7630*/  IADD3 R106, PT, PT, R133, 0x80, RZ ;  /* 0x00000080856a7810 */ /* 0x000fce0007ffe0ff */
.L_x_17800:
[----:B------:R-:W-:Y:S05]  /*7640*/  BSYNC.RECONVERGENT B0 ;  /* 0x0000000000007941 */ /* 0x000fea0003800200 */
.L_x_17799:
        /* <DEDUP_REMOVED lines=12> */
[----:B--2---:R-:W-:-:S06]  /*7710*/  IMAD.WIDE.U32 R44, R106, 0x10, R44 ;  /* 0x000000106a2c7825 */ /* 0x004fcc00078e002c */
[----:B------:R-:W5:Y:S01]  /*7720*/  LDG.E.128 R44, desc[UR6][R44.64] ;  /* 0x000000062c2c7981 */ /* 0x000f62000c1e1d00 */
[----:B0-----:R-:W-:-:S05]  /*7730*/  @P0 IMAD.WIDE.U32 R102, R106, 0x10, R102 ;  /* 0x000000106a660825 */ /* 0x001fca00078e0066 */
[----:B------:R0:W5:Y:S01]  /*7740*/  @P0 LDG.E.128 R8, desc[UR6][R102.64] ;  /* 0x0000000666080981 */ /* 0x000162000c1e1d00 */
[----:B-1----:R-:W-:-:S05]  /*7750*/  @P1 IMAD.WIDE.U32 R100, R106, 0x10, R100 ;  /* 0x000000106a641825 */ /* 0x002fca00078e0064 */
        /* <DEDUP_REMOVED lines=18> */
.L_x_17869:
        /* <DEDUP_REMOVED lines=13> */
.L_x_17871:
[----:B------:R-:W-:Y:S05]  /*7950*/  BSYNC.RECONVERGENT B2 ;  /* 0x0000000000027941 */ /* 0x000fea0003800200 */
.L_x_17870:
        /* <DEDUP_REMOVED lines=48> */
.L_x_17868:
[----:B------:R-:W-:Y:S05]  /*7c60*/  BSYNC.RECONVERGENT B1 ;  /* 0x0000000000017941 */ /* 0x000fea0003800200 */
.L_x_17867:
[----:B------:R-:W0:Y:S01]  /*7c70*/  LDC R116, c[0x0][0x404] ;  /* 0x00010100ff747b82 */ /* 0x000e220000000800 */
[----:B------:R-:W-:Y:S01]  /*7c80*/  ISETP.NE.AND P3, PT, R102, 0x1, PT ;  /* 0x000000016600780c */ /* 0x000fe20003f65270 */
[----:B------:R-:W-:Y:S01]  /*7c90*/  IMAD.MOV.U32 R105, RZ, RZ, 0x2f800000 ;  /* 0x2f800000ff697424 */ /* 0x000fe200078e00ff */
[----:B------:R-:W-:Y:S01]  /*7ca0*/  I2FP.F32.U32 R100, R100 ;  /* 0x0000006400647245 */ /* 0x000fe20000201000 */
[----:B------:R-:W-:Y:S04]  /*7cb0*/  BSSY.RECONVERGENT B1, `(.L_x_17872) ;  /* 0x000004f000017945 */ /* 0x000fe80003800200 */
[----:B------:R-:W1:Y:S01]  /*7cc0*/  LDC R107, c[0x0][0x408] ;  /* 0x00010200ff6b7b82 */ /* 0x000e620000000800 */
[----:B------:R-:W-:Y:S01]  /*7cd0*/  FFMA.FTZ R101, R100, R105, 1.1641532182693481445e-10 ;  /* 0x2f00000064657423 */ /* 0x000fe20000010069 */
[----:B------:R-:W-:-:S04]  /*7ce0*/  HFMA2 R100, -RZ, RZ, 0, 1.1920928955078125e-07 ;  /* 0x00000002ff647431 */ /* 0x000fc800000001ff */
[----:B0-----:R-:W-:Y:S01]  /*7cf0*/  FSETP.LE.FTZ.AND P2, PT, R101, R116, PT ;  /* 0x000000746500720b */ /* 0x001fe20003f53000 */
[----:B------:R-:W-:Y:S02]  /*7d00*/  IMAD.MOV.U32 R101, RZ, RZ, R118 ;  /* 0x000000ffff657224 */ /* 0x000fe400078e0076 */
[----:B-1---5:R-:W-:Y:S01]  /*7d10*/  FMUL.FTZ R146, R44, R107 ;  /* 0x0000006b2c927220 */ /* 0x022fe20000410000 */
        /* <DEDUP_REMOVED lines=9> */
.L_x_17874:
        /* <DEDUP_REMOVED lines=13> */
.L_x_17876:
[----:B------:R-:W-:Y:S05]  /*7e80*/  BSYNC.RECONVERGENT B2 ;  /* 0x0000000000027941 */ /* 0x000fea0003800200 */
.L_x_17875:
        /* <DEDUP_REMOVED lines=49> */
.L_x_17873:
[----:B------:R-:W-:Y:S05]  /*81a0*/  BSYNC.RECONVERGENT B1 ;  /* 0x0000000000017941 */ /* 0x000fea0003800200 */
.L_x_17872:
        /* <DEDUP_REMOVED lines=15> */
.L_x_17879:
        /* <DEDUP_REMOVED lines=13> */
.L_x_17881:
[----:B------:R-:W-:Y:S05]  /*8370*/  BSYNC.RECONVERGENT B2 ;  /* 0x0000000000027941 */ /* 0x000fea0003800200 */
.L_x_17880:
        /* <DEDUP_REMOVED lines=49> */
.L_x_17878:
[----:B------:R-:W-:Y:S05]  /*8690*/  BSYNC.RECONVERGENT B1 ;  /* 0x0000000000017941 */ /* 0x000fea0003800200 */
.L_x_17877:
        /* <DEDUP_REMOVED lines=17> */
.L_x_17884:
        /* <DEDUP_REMOVED lines=13> */
.L_x_17886:
[----:B------:R-:W-:Y:S05]  /*8880*/  BSYNC.RECONVERGENT B2 ;  /* 0x0000000000027941 */ /* 0x000fea0003800200 */
.L_x_17885:
        /* <DEDUP_REMOVED lines=49> */
.L_x_17883:
[----:B------:R-:W-:Y:S05]  /*8ba0*/  BSYNC.RECONVERGENT B1 ;  /* 0x0000000000017941 */ /* 0x000fea0003800200 */
.L_x_17882:
        /* <DEDUP_REMOVED lines=15> */
.L_x_17889:
        /* <DEDUP_REMOVED lines=13> */
.L_x_17891:
[----:B------:R-:W-:Y:S05]  /*8d70*/  BSYNC.RECONVERGENT B2 ;  /* 0x0000000000027941 */ /* 0x000fea0003800200 */
.L_x_17890:
        /* <DEDUP_REMOVED lines=49> */
.L_x_17888:
[----:B------:R-:W-:Y:S05]  /*9090*/  BSYNC.RECONVERGENT B1 ;  /* 0x0000000000017941 */ /* 0x000fea0003800200 */
.L_x_17887:
[----:B------:R-:W-:Y:S01]  /*90a0*/  ISETP.NE.AND P5, PT, R101, 0x1, PT ;  /* 0x000000016500780c */ /* 0x000fe20003fa5270 */
[----:B------:R-:W-:Y:S01]  /*90b0*/  BSSY.RECONVERGENT B1, `(.L_x_17892) ;  /* 0x000004f000017945 */ /* 0x000fe20003800200 */
[----:B------:R-:W-:Y:S01]  /*90c0*/  I2FP.F32.U32 R44, R45 ;  /* 0x0000002d002c7245 */ /* 0x000fe20000201000 */
[----:B------:R-:W-:Y:S01]  /*90d0*/  FMUL.FTZ R150, R46, R107 ;  /* 0x0000006b2e967220 */ /* 0x000fe20000410000 */
[----:B------:R-:W-:-:S03]  /*90e0*/  IMAD.MOV.U32 R46, RZ, RZ, 0x2 ;  /* 0x00000002ff2e7424 */ /* 0x000fc600078e00ff */
[----:B------:R-:W-:-:S05]  /*90f0*/  FFMA.FTZ R45, R44, R105, 1.1641532182693481445e-10 ;  /* 0x2f0000002c2d7423 */ /* 0x000fca0000010069 */
[----:B------:R-:W-:Y:S02]  /*9100*/  FSETP.LE.FTZ.AND P4, PT, R45, R116, PT ;  /* 0x000000742d00720b */ /* 0x000fe40003f93000 */
        /* <DEDUP_REMOVED lines=10> */
.L_x_17894:
        /* <DEDUP_REMOVED lines=13> */
.L_x_17896:
[----:B------:R-:W-:Y:S05]  /*9280*/  BSYNC.RECONVERGENT B2 ;  /* 0x0000000000027941 */ /* 0x000fea0003800200 */
.L_x_17895:
        /* <DEDUP_REMOVED lines=49> */
.L_x_17893:
[----:B------:R-:W-:Y:S05]  /*95a0*/  BSYNC.RECONVERGENT B1 ;  /* 0x0000000000017941 */ /* 0x000fea0003800200 */
.L_x_17892:
        /* <DEDUP_REMOVED lines=15> */
.L_x_17899:
        /* <DEDUP_REMOVED lines=13> */
.L_x_17901:
[----:B------:R-:W-:Y:S05]  /*9770*/  BSYNC.RECONVERGENT B2 ;  /* 0x0000000000027941 */ /* 0x000fea0003800200 */
.L_x_17900:
        /* <DEDUP_REMOVED lines=49> */
.L_x_17898:
[----:B------:R-:W-:Y:S05]  /*9a90*/  BSYNC.RECONVERGENT B1 ;  /* 0x0000000000017941 */ /* 0x000fea0003800200 */
.L_x_17897:
[----:B------:R-:W-:Y:S01]  /*9aa0*/  ISETP.NE.AND P6, PT, R100, 0x1, PT ;  /* 0x000000016400780c */ /* 0x000fe20003fc5270 */
[----:B------:R-:W-:Y:S01]  /*9ab0*/  BSSY.RECONVERGENT B1, `(.L_x_17902) ;  /* 0x0000051000017945 */ /* 0x000fe20003800200 */
[----:B------:R-:W-:Y:S01]  /*9ac0*/  I2FP.F32.U32 R44, R45 ;  /* 0x0000002d002c7245 */ /* 0x000fe20000201000 */
        /* <DEDUP_REMOVED lines=14> */
.L_x_17904:
        /* <DEDUP_REMOVED lines=15> */
.L_x_17906:
[----:B------:R-:W-:Y:S05]  /*9ca0*/  BSYNC.RECONVERGENT B2 ;  /* 0x0000000000027941 */ /* 0x000fea0003800200 */
.L_x_17905:
        /* <DEDUP_REMOVED lines=49> */
.L_x_17903:
[----:B------:R-:W-:Y:S05]  /*9fc0*/  BSYNC.RECONVERGENT B1 ;  /* 0x0000000000017941 */ /* 0x000fea0003800200 */
.L_x_17902:
[-C--:B------:R-:W-:Y:S01]  /*9fd0*/  FMUL.FTZ R101, R8, R107.reuse ;  /* 0x0000006b08657220 */ /* 0x080fe20000410000 */
[----:B------:R-:W-:Y:S01]  /*9fe0*/  FSETP.GTU.FTZ.AND P6, PT, R147, R116, PT ;  /* 0x000000749300720b */ /* 0x000fe20003fdc000 */
[-C--:B------:R-:W-:Y:S01]  /*9ff0*/  FMUL.FTZ R45, R9, R107.reuse ;  /* 0x0000006b092d7220 */ /* 0x080fe20000410000 */
[----:B------:R-:W-:Y:S01]  /*a000*/  I2FP.F32.U32 R44, R46 ;  /* 0x0000002e002c7245 */ /* 0x000fe20000201000 */
[-C--:B------:R-:W-:Y:S01]  /*a010*/  FMUL.FTZ R47, R10, R107.reuse ;  /* 0x0000006b0a2f7220 */ /* 0x080fe20000410000 */
[----:B------:R-:W-:Y:S01]  /*a020*/  FSEL R101, R101, RZ, !P6 ;  /* 0x000000ff65657208 */ /* 0x000fe20007000000 */
[----:B------:R-:W-:Y:S01]  /*a030*/  FMUL.FTZ R102, R11, R107 ;  /* 0x0000006b0b667220 */ /* 0x000fe20000410000 */
[----:B------:R-:W-:Y:S01]  /*a040*/  SEL R147, RZ, 0x1, P6 ;  /* 0x00000001ff937807 */ /* 0x000fe20003000000 */
[----:B------:R-:W-:Y:S01]  /*a050*/  FFMA.FTZ R105, R44, R105, 1.1641532182693481445e-10 ;  /* 0x2f0000002c697423 */ /* 0x000fe20000010069 */
[----:B------:R-:W-:Y:S02]  /*a060*/  FSETP.GTU.FTZ.AND P6, PT, R151, R116, PT ;  /* 0x000000749700720b */ /* 0x000fe40003fdc000 */
[----:B------:R-:W-:-:S02]  /*a070*/  FSEL R150, R150, RZ, P4 ;  /* 0x000000ff96967208 */ /* 0x000fc40002000000 */
[----:B------:R-:W-:Y:S02]  /*a080*/  FSEL R45, R45, RZ, !P6 ;  /* 0x000000ff2d2d7208 */ /* 0x000fe40007000000 */
[----:B------:R-:W-:Y:S02]  /*a090*/  SEL R151, RZ, 0x1, P6 ;  /* 0x00000001ff977807 */ /* 0x000fe40003000000 */
[-C--:B------:R-:W-:Y:S02]  /*a0a0*/  FSETP.GTU.FTZ.AND P6, PT, R153, R116.reuse, PT ;  /* 0x000000749900720b */ /* 0x080fe40003fdc000 */
[----:B------:R-:W-:Y:S02]  /*a0b0*/  FSEL R146, R146, RZ, P2 ;  /* 0x000000ff92927208 */ /* 0x000fe40001000000 */
[----:B------:R-:W-:Y:S02]  /*a0c0*/  FSEL R47, R47, RZ, !P6 ;  /* 0x000000ff2f2f7208 */ /* 0x000fe40007000000 */
[----:B------:R-:W-:Y:S01]  /*a0d0*/  SEL R153, RZ, 0x1, P6 ;  /* 0x00000001ff997807 */ /* 0x000fe20003000000 */
[----:B------:R-:W-:Y:S01]  /*a0e0*/  FADD.FTZ R44, R146, R101 ;  /* 0x00000065922c7221 */ /* 0x000fe20000010000 */
[----:B------:R-:W-:Y:S01]  /*a0f0*/  FSETP.GTU.FTZ.AND P6, PT, R105, R116, PT ;  /* 0x000000746900720b */ /* 0x000fe20003fdc000 */
[----:B------:R-:W-:Y:S01]  /*a100*/  FADD.FTZ R46, R150, R47 ;  /* 0x0000002f962e7221 */ /* 0x000fe20000010000 */
[----:B------:R-:W-:Y:S01]  /*a110*/  FSEL R148, R148, RZ, P3 ;  /* 0x000000ff94947208 */ /* 0x000fe20001800000 */
[----:B------:R-:W-:Y:S01]  /*a120*/  @P1 FADD.FTZ R44, R4, R44 ;  /* 0x0000002c042c1221 */ /* 0x000fe20000010000 */
[----:B------:R-:W-:Y:S01]  /*a130*/  FSEL R102, R102, RZ, !P6 ;  /* 0x000000ff66667208 */ /* 0x000fe20007000000 */
[----:B------:R-:W-:Y:S01]  /*a140*/  @P1 FADD.FTZ R46, R6, R46 ;  /* 0x0000002e062e1221 */ /* 0x000fe20000010000 */
[----:B------:R-:W-:Y:S01]  /*a150*/  FSEL R103, R152, RZ, P5 ;  /* 0x000000ff98677208 */ /* 0x000fe20002800000 */
[----:B------:R-:W-:Y:S01]  /*a160*/  FADD.FTZ R45, R148, R45 ;  /* 0x0000002d942d7221 */ /* 0x000fe20000010000 */
[----:B------:R-:W-:-:S02]  /*a170*/  SEL R100, RZ, 0x1, P6 ;  /* 0x00000001ff647807 */ /* 0x000fc40003000000 */
[----:B------:R-:W-:Y:S01]  /*a180*/  PRMT R117, R147, 0x7610, R117 ;  /* 0x0000761093757816 */ /* 0x000fe20000000075 */
[----:B------:R-:W-:Y:S01]  /*a190*/  FADD.FTZ R47, R102, R103 ;  /* 0x00000067662f7221 */ /* 0x000fe20000010000 */
[----:B------:R-:W-:Y:S01]  /*a1a0*/  @P1 FADD.FTZ R45, R5, R45 ;  /* 0x0000002d052d1221 */ /* 0x000fe20000010000 */
[----:B------:R-:W-:Y:S02]  /*a1b0*/  PRMT R119, R151, 0x7610, R119 ;  /* 0x0000761097777816 */ /* 0x000fe40000000077 */
[----:B------:R-:W-:Y:S01]  /*a1c0*/  @P1 FADD.FTZ R47, R7, R47 ;  /* 0x0000002f072f1221 */ /* 0x000fe20000010000 */
[----:B------:R-:W-:Y:S02]  /*a1d0*/  PRMT R120, R153, 0x7610, R120 ;  /* 0x0000761099787816 */ /* 0x000fe40000000078 */
[----:B------:R-:W-:Y:S01]  /*a1e0*/  PRMT R121, R100, 0x7610, R121 ;  /* 0x0000761064797816 */ /* 0x000fe20000000079 */
[----:B------:R-:W-:Y:S06]  /*a1f0*/  BRA `(.L_x_17907) ;  /* 0x0000001400447947 */ /* 0x000fec0003800000 */
.L_x_17866:
        /* <DEDUP_REMOVED lines=16> */
.L_x_17910:
        /* <DEDUP_REMOVED lines=13> */
.L_x_17912:
[----:B------:R-:W-:Y:S05]  /*a3d0*/  BSYNC.RECONVERGENT B2 ;  /* 0x0000000000027941 */ /* 0x000fea0003800200 */
.L_x_17911:
        /* <DEDUP_REMOVED lines=48> */
.L_x_17909:
[----:B------:R-:W-:Y:S05]  /*a6e0*/  BSYNC.RECONVERGENT B1 ;  /* 0x0000000000017941 */ /* 0x000fea0003800200 */
.L_x_17908:
[----:B------:R-:W0:Y:S01]  /*a6f0*/  LDC R105, c[0x0][0x404] ;  /* 0x00010100ff697b82 */ /* 0x000e220000000800 */
[----:B------:R-:W-:Y:S01]  /*a700*/  HFMA2 R107, -RZ, RZ, 0.1171875, 0 ;  /* 0x2f800000ff6b7431 */ /* 0x000fe200000001ff */
[----:B------:R-:W-:Y:S01]  /*a710*/  ISETP.NE.AND P3, PT, R102, 0x1, PT ;  /* 0x000000016600780c */ /* 0x000fe20003f65270 */
[----:B------:R-:W-:Y:S01]  /*a720*/  BSSY.RECONVERGENT B1, `(.L_x_17913) ;  /* 0x000004e000017945 */ /* 0x000fe20003800200 */
[----:B------:R-:W-:Y:S01]  /*a730*/  I2FP.F32.U32 R100, R100 ;  /* 0x0000006400647245 */ /* 0x000fe20000201000 */
[----:B------:R-:W-:Y:S02]  /*a740*/  IMAD.MOV.U32 R103, RZ, RZ, 0x2 ;  /* 0x00000002ff677424 */ /* 0x000fe400078e00ff */
[----:B------:R-:W-:Y:S02]  /*a750*/  IMAD.MOV.U32 R101, RZ, RZ, R118 ;  /* 0x000000ffff657224 */ /* 0x000fe400078e0076 */
[----:B------:R-:W-:-:S05]  /*a760*/  FFMA.FTZ R100, R100, R107, 1.1641532182693481445e-10 ;  /* 0x2f00000064647423 */ /* 0x000fca000001006b */
[----:B0-----:R-:W-:Y:S01]  /*a770*/  FSETP.LE.FTZ.AND P2, PT, R100, R105, PT ;  /* 0x000000696400720b */ /* 0x001fe20003f53000 */
        /* <DEDUP_REMOVED lines=9> */
.L_x_17915:
        /* <DEDUP_REMOVED lines=13> */
.L_x_17917:
[----:B------:R-:W-:Y:S05]  /*a8e0*/  BSYNC.RECONVERGENT B2 ;  /* 0x0000000000027941 */ /* 0x000fea0003800200 */
.L_x_17916:
        /* <DEDUP_REMOVED lines=49> */
.L_x_17914:
[----:B------:R-:W-:Y:S05]  /*ac00*/  BSYNC.RECONVERGENT B1 ;  /* 0x0000000000017941 */ /* 0x000fea0003800200 */
.L_x_17913:
[----:B------:R-:W-:Y:S01]  /*ac10*/  ISETP.NE.AND P4, PT, R103, 0x1, PT ;  /* 0x000000016700780c */ /* 0x000fe20003f85270 */
[----:B------:R-:W-:Y:S01]  /*ac20*/  BSSY.RECONVERGENT B1, `(.L_x_17918) ;  /* 0x000004e000017945 */ /* 0x000fe20003800200 */
[----:B------:R-:W-:Y:S01]  /*ac30*/  I2FP.F32.U32 R100, R101 ;  /* 0x0000006500647245 */ /* 0x000fe20000201000 */
[----:B------:R-:W-:Y:S02]  /*ac40*/  HFMA2 R102, -RZ, RZ, 0, 1.1920928955078125e-07 ;  /* 0x00000002ff667431 */ /* 0x000fe400000001ff */
        /* <DEDUP_REMOVED lines=12> */
.L_x_17920:
        /* <DEDUP_REMOVED lines=13> */
.L_x_17922:
[----:B------:R-:W-:Y:S05]  /*ade0*/  BSYNC.RECONVERGENT B2 ;  /* 0x0000000000027941 */ /* 0x000fea0003800200 */
.L_x_17921:
        /* <DEDUP_REMOVED lines=49> */
.L_x_17919:
[----:B------:R-:W-:Y:S05]  /*b100*/  BSYNC.RECONVERGENT B1 ;  /* 0x0000000000017941 */ /* 0x000fea0003800200 */
.L_x_17918:
[----:B------:R-:W-:Y:S01]  /*b110*/  ISETP.NE.AND P5, PT, R102, 0x1, PT ;  /* 0x000000016600780c */ /* 0x000fe20003fa5270 */
[----:B------:R-:W-:Y:S01]  /*b120*/  BSSY.RECONVERGENT B1, `(.L_x_17923) ;  /* 0x000004e000017945 */ /* 0x000fe20003800200 */
[----:B------:R-:W-:Y:S01]  /*b130*/  I2FP.F32.U32 R100, R101 ;  /* 0x0000006500647245 */ /* 0x000fe20000201000 */
[----:B------:R-:W-:Y:S01]  /*b140*/  IMAD.MOV.U32 R114, RZ, RZ, 0x2 ;  /* 0x00000002ff727424 */ /* 0x000fe200078e00ff */
[----:B------:R-:W-:-:S03]  /*b150*/  MOV R101, R118 ;  /* 0x0000007600657202 */ /* 0x000fc60000000f00 */
        /* <DEDUP_REMOVED lines=11> */
.L_x_17925:
        /* <DEDUP_REMOVED lines=13> */
.L_x_17927:
[----:B------:R-:W-:Y:S05]  /*b2e0*/  BSYNC.RECONVERGENT B2 ;  /* 0x0000000000027941 */ /* 0x000fea0003800200 */
.L_x_17926:
        /* <DEDUP_REMOVED lines=49> */
.L_x_17924:
[----:B------:R-:W-:Y:S05]  /*b600*/  BSYNC.RECONVERGENT B1 ;  /* 0x0000000000017941 */ /* 0x000fea0003800200 */
.L_x_17923:
        /* <DEDUP_REMOVED lines=15> */
[----:B------:R-:W-:-:S10]  /*b700*/  @P1 FADD.FTZ R47, R7, R47 ;  /* 0x0000002f072f1221 */ /* 0x000fd40000010000 */
.L_x_17907:
[----:B------:R-:W0:Y:S01]  /*b710*/  LDC.64 R102, c[0x0][0x3a8] ;  /* 0x0000ea00ff667b82 */ /* 0x000e220000000a00 */
[----:B------:R-:W-:Y:S02]  /*b720*/  SEL R105, RZ, 0x1000000, !P5 ;  /* 0x01000000ff697807 */ /* 0x000fe40006800000 */
[----:B------:R-:W-:Y:S02]  /*b730*/  SEL R116, RZ, 0x10000, !P4 ;  /* 0x00010000ff747807 */ /* 0x000fe40006000000 */
[----:B------:R-:W-:-:S03]  /*b740*/  SEL R107, RZ, 0x100, !P3 ;  /* 0x00000100ff6b7807 */ /* 0x000fc60005800000 */
[----:B------:R-:W1:Y:S01]  /*b750*/  LDC.64 R100, c[0x0][0x3b0] ;  /* 0x0000ec00ff647b82 */ /* 0x000e620000000a00 */
[----:B------:R-:W-:Y:S02]  /*b760*/  IADD3 R105, PT, PT, R107, R105, R116 ;  /* 0x000000696b697210 */ /* 0x000fe40007ffe074 */
[----:B------:R-:W-:-:S05]  /*b770*/  SEL R116, RZ, 0x1, !P2 ;  /* 0x00000001ff747807 */ /* 0x000fca0005000000 */
[----:B------:R-:W-:Y:S02]  /*b780*/  IMAD.IADD R105, R105, 0x1, R116 ;  /* 0x0000000169697824 */ /* 0x000fe400078e0274 */
        /* <DEDUP_REMOVED lines=9> */
[----:B------:R-:W-:-:S04]  /*b820*/  LOP3.LUT R103, R103, 0xff0000, RZ, 0xc0, !PT ;  /* 0x00ff000067677812 */ /* 0x000fc800078ec0ff */
[----:B------:R-:W-:Y:S02]  /*b830*/  LEA R102, R102, R103, 0x18 ;  /* 0x0000006766667211 */ /* 0x000fe400078ec0ff */
[----:B------:R-:W-:-:S03]  /*b840*/  LOP3.LUT R103, R117, 0xff, RZ, 0xc0, !PT ;  /* 0x000000ff75677812 */ /* 0x000fc600078ec0ff */
[----:B------:R-:W-:-:S04]  /*b850*/  IMAD R102, R105, 0x100, R102 ;  /* 0x0000010069667824 */ /* 0x000fc800078e0266 */
[----:B------:R-:W-:Y:S02]  /*b860*/  IMAD.IADD R103, R102, 0x1, R103 ;  /* 0x0000000166677824 */ /* 0x000fe400078e0267 */
[----:B0-----:R-:W-:-:S05]  /*b870*/  IMAD.WIDE.U32 R100, R106, 0x4, R100 ;  /* 0x000000046a647825 */ /* 0x001fca00078e0064 */
[----:B------:R1:W-:Y:S02]  /*b880*/  STG.E desc[UR6][R100.64], R103 ;  /* 0x0000006764007986 */ /* 0x0003e4000c101906 */
.L_x_17928:
[----:B------:R-:W-:Y:S01]  /*b890*/  MOV R116, R104 ;  /* 0x0000006800747202 */ /* 0x000fe20000000f00 */
[----:B------:R-:W-:-:S07]  /*b8a0*/  VIADD R106, R106, 0x80 ;  /* 0x000000806a6a7836 */ /* 0x000fce0000000000 */
.L_x_17865:
[----:B------:R-:W-:Y:S05]  /*b8b0*/  BSYNC.RECONVERGENT B0 ;  /* 0x0000000000007941 */ /* 0x000fea0003800200 */
.L_x_17864:
        /* <DEDUP_REMOVED lines=35> */
.L_x_17934:
        /* <DEDUP_REMOVED lines=13> */
.L_x_17936:
[----:B------:R-:W-:Y:S05]  /*bbc0*/  BSYNC.RECONVERGENT B2 ;  /* 0x0000000000027941 */ /* 0x000fea0003800200 */
.L_x_17935:
        /* <DEDUP_REMOVED lines=48> */
.L_x_17933:
[----:B------:R-:W-:Y:S05]  /*bed0*/  BSYNC.RECONVERGENT B1 ;  /* 0x0000000000017941 */ /* 0x000fea0003800200 */
.L_x_17932:
[----:B------:R-:W0:Y:S01]  /*bee0*/  LDC R116, c[0x0][0x404] ;  /* 0x00010100ff747b82 */ /* 0x000e220000000800 */
[----:B------:R-:W-:Y:S01]  /*bef0*/  HFMA2 R105, -RZ, RZ, 0.1171875, 0 ;  /* 0x2f800000ff697431 */ /* 0x000fe200000001ff */
[----:B------:R-:W-:Y:S01]  /*bf00*/  ISETP.NE.AND P3, PT, R102, 0x1, PT ;  /* 0x000000016600780c */ /* 0x000fe20003f65270 */
[----:B------:R-:W-:Y:S01]  /*bf10*/  BSSY.RECONVERGENT B1, `(.L_x_17937) ;  /* 0x0000050000017945 */ /* 0x000fe20003800200 */
[----:B------:R-:W-:-:S04]  /*bf20*/  I2FP.F32.U32 R100, R100 ;  /* 0x0000006400647245 */ /* 0x000fc80000201000 */
[----:B------:R-:W1:Y:S01]  /*bf30*/  LDC R107, c[0x0][0x408] ;  /* 0x00010200ff6b7b82 */ /* 0x000e620000000800 */
[----:B------:R-:W-:Y:S01]  /*bf40*/  FFMA.FTZ R101, R100, R105, 1.1641532182693481445e-10 ;  /* 0x2f00000064657423 */ /* 0x000fe20000010069 */
[----:B------:R-:W-:-:S04]  /*bf50*/  IMAD.MOV.U32 R100, RZ, RZ, 0x2 ;  /* 0x00000002ff647424 */ /* 0x000fc800078e00ff */
[----:B0-----:R-:W-:Y:S01]  /*bf60*/  FSETP.LE.FTZ.AND P2, PT, R101, R116, PT ;  /* 0x000000746500720b */ /* 0x001fe20003f53000 */
[----:B------:R-:W-:Y:S02]  /*bf70*/  IMAD.MOV.U32 R101, RZ, RZ, R118 ;  /* 0x000000ffff657224 */ /* 0x000fe400078e0076 */
        /* <DEDUP_REMOVED lines=10> */
.L_x_17939:
        /* <DEDUP_REMOVED lines=13> */
.L_x_17941:
[----:B------:R-:W-:Y:S05]  /*c0f0*/  BSYNC.RECONVERGENT B2 ;  /* 0x0000000000027941 */ /* 0x000fea0003800200 */
.L_x_17940:
        /* <DEDUP_REMOVED lines=49> */
.L_x_17938:
[----:B------:R-:W-:Y:S05]  /*c410*/  BSYNC.RECONVERGENT B1 ;  /* 0x0000000000017941 */ /* 0x000fea0003800200 */
.L_x_17937:
        /* <DEDUP_REMOVED lines=15> */
.L_x_17944:
        /* <DEDUP_REMOVED lines=13> */
.L_x_17946:
[----:B------:R-:W-:Y:S05]  /*c5e0*/  BSYNC.RECONVERGENT B2 ;  /* 0x0000000000027941 */ /* 0x000fea0003800200 */
.L_x_17945:
        /* <DEDUP_REMOVED lines=49> */
.L_x_17943:
[----:B------:R-:W-:Y:S05]  /*c900*/  BSYNC.RECONVERGENT B1 ;  /* 0x0000000000017941 */ /* 0x000fea0003800200 */
.L_x_17942:
[----:B------:R-:W-:Y:S01]  /*c910*/  ISETP.NE.AND P4, PT, R102, 0x1, PT ;  /* 0x000000016600780c */ /* 0x000fe20003f85270 */
[----:B------:R-:W-:Y:S01]  /*c920*/  BSSY.RECONVERGENT B1, `(.L_x_17947) ;  /* 0x000004f000017945 */ /* 0x000fe20003800200 */
[----:B------:R-:W-:Y:S01]  /*c930*/  I2FP.F32.U32 R40, R101 ;  /* 0x0000006500287245 */ /* 0x000fe20000201000 */
[----:B------:R-:W-:Y:S01]  /*c940*/  FMUL.FTZ R148, R41, R107 ;  /* 0x0000006b29947220 */ /* 0x000fe20000410000 */
[----:B------:R-:W-:Y:S01]  /*c950*/  IMAD.MOV.U32 R100, RZ, RZ, 0x2 ;  /* 0x00000002ff647424 */ /* 0x000fe200078e00ff */
[----:B------:R-:W-:Y:S02]  /*c960*/  MOV R41, R118 ;  /* 0x0000007600297202 */ /* 0x000fe40000000f00 */
        /* <DEDUP_REMOVED lines=11> */
.L_x_17949:
        /* <DEDUP_REMOVED lines=13> */
.L_x_17951:
[----:B------:R-:W-:Y:S05]  /*caf0*/  BSYNC.RECONVERGENT B2 ;  /* 0x0000000000027941 */ /* 0x000fea0003800200 */
.L_x_17950:
        /* <DEDUP_REMOVED lines=49> */
.L_x_17948:
[----:B------:R-:W-:Y:S05]  /*ce10*/  BSYNC.RECONVERGENT B1 ;  /* 0x0000000000017941 */ /* 0x000fea0003800200 */
.L_x_17947:
        /* <DEDUP_REMOVED lines=15> */
.L_x_17954:
        /* <DEDUP_REMOVED lines=13> */
.L_x_17956:
[----:B------:R-:W-:Y:S05]  /*cfe0*/  BSYNC.RECONVERGENT B2 ;  /* 0x0000000000027941 */ /* 0x000fea0003800200 */
.L_x_17955:
        /* <DEDUP_REMOVED lines=49> */
.L_x_17953:
[----:B------:R-:W-:Y:S05]  /*d300*/  BSYNC.RECONVERGENT B1 ;  /* 0x0000000000017941 */ /* 0x000fea0003800200 */
.L_x_17952:
        /* <DEDUP_REMOVED lines=17> */
.L_x_17959:
        /* <DEDUP_REMOVED lines=13> */
.L_x_17961:
[----:B------:R-:W-:Y:S05]  /*d4f0*/  BSYNC.RECONVERGENT B2 ;  /* 0x0000000000027941 */ /* 0x000fea0003800200 */
.L_x_17960:
        /* <DEDUP_REMOVED lines=49> */
.L_x_17958:
[----:B------:R-:W-:Y:S05]  /*d810*/  BSYNC.RECONVERGENT B1 ;  /* 0x0000000000017941 */ /* 0x000fea0003800200 */
.L_x_17957:
        /* <DEDUP_REMOVED lines=15> */
.L_x_17964:
        /* <DEDUP_REMOVED lines=13> */
.L_x_17966:
[----:B------:R-:W-:Y:S05]  /*d9e0*/  BSYNC.RECONVERGENT B2 ;  /* 0x0000000000027941 */ /* 0x000fea0003800200 */
.L_x_17965:
        /* <DEDUP_REMOVED lines=49> */
.L_x_17963:
[----:B------:R-:W-:Y:S05]  /*dd00*/  BSYNC.RECONVERGENT B1 ;  /* 0x0000000000017941 */ /* 0x000fea0003800200 */
.L_x_17962:
        /* <DEDUP_REMOVED lines=17> */
.L_x_17969:
        /* <DEDUP_REMOVED lines=15> */
.L_x_17971:
[----:B------:R-:W-:Y:S05]  /*df10*/  BSYNC.RECONVERGENT B2 ;  /* 0x0000000000027941 */ /* 0x000fea0003800200 */
.L_x_17970:
        /* <DEDUP_REMOVED lines=49> */
.L_x_17968:
[----:B------:R-:W-:Y:S05]  /*e230*/  BSYNC.RECONVERGENT B1 ;  /* 0x0000000000017941 */ /* 0x000fea0003800200 */
.L_x_17967:
        /* <DEDUP_REMOVED lines=35> */
.L_x_17931:
        /* <DEDUP_REMOVED lines=16> */
.L_x_17975:
        /* <DEDUP_REMOVED lines=13> */
.L_x_17977:
[----:B------:R-:W-:Y:S05]  /*e640*/  BSYNC.RECONVERGENT B2 ;  /* 0x0000000000027941 */ /* 0x000fea0003800200 */
.L_x_17976:
        /* <DEDUP_REMOVED lines=48> */
.L_x_17974:
[----:B------:R-:W-:Y:S05]  /*e950*/  BSYNC.RECONVERGENT B1 ;  /* 0x0000000000017941 */ /* 0x000fea0003800200 */
.L_x_17973:
[----:B------:R-:W0:Y:S01]  /*e960*/  LDC R105, c[0x0][0x404] ;  /* 0x00010100ff697b82 */ /* 0x000e220000000800 */
[----:B------:R-:W-:Y:S01]  /*e970*/  ISETP.NE.AND P3, PT, R102, 0x1, PT ;  /* 0x000000016600780c */ /* 0x000fe20003f65270 */
[----:B------:R-:W-:Y:S01]  /*e980*/  IMAD.MOV.U32 R107, RZ, RZ, 0x2f800000 ;  /* 0x2f800000ff6b7424 */ /* 0x000fe200078e00ff */
[----:B------:R-:W-:Y:S01]  /*e990*/  I2FP.F32.U32 R100, R100 ;  /* 0x0000006400647245 */ /* 0x000fe20000201000 */
[----:B------:R-:W-:Y:S01]  /*e9a0*/  BSSY.RECONVERGENT B1, `(.L_x_17978) ;  /* 0x000004d000017945 */ /* 0x000fe20003800200 */
[----:B------:R-:W-:Y:S01]  /*e9b0*/  IMAD.MOV.U32 R103, RZ, RZ, 0x2 ;  /* 0x00000002ff677424 */ /* 0x000fe200078e00ff */
[----:B------:R-:W-:Y:S02]  /*e9c0*/  MOV R101, R118 ;  /* 0x0000007600657202 */ /* 0x000fe40000000f00 */
[----:B------:R-:W-:-:S05]  /*e9d0*/  FFMA.FTZ R100, R100, R107, 1.1641532182693481445e-10 ;  /* 0x2f00000064647423 */ /* 0x000fca000001006b */
        /* <DEDUP_REMOVED lines=10> */
.L_x_17980:
        /* <DEDUP_REMOVED lines=13> */
.L_x_17982:
[----:B------:R-:W-:Y:S05]  /*eb50*/  BSYNC.RECONVERGENT B2 ;  /* 0x0000000000027941 */ /* 0x000fea0003800200 */
.L_x_17981:
        /* <DEDUP_REMOVED lines=49> */
.L_x_17979:
[----:B------:R-:W-:Y:S05]  /*ee70*/  BSYNC.RECONVERGENT B1 ;  /* 0x0000000000017941 */ /* 0x000fea0003800200 */
.L_x_17978:
[----:B------:R-:W-:Y:S01]  /*ee80*/  ISETP.NE.AND P4, PT, R103, 0x1, PT ;  /* 0x000000016700780c */ /* 0x000fe20003f85270 */
[----:B------:R-:W-:Y:S01]  /*ee90*/  BSSY.RECONVERGENT B1, `(.L_x_17983) ;  /* 0x000004e000017945 */ /* 0x000fe20003800200 */
[----:B------:R-:W-:Y:S01]  /*eea0*/  I2FP.F32.U32 R100, R101 ;  /* 0x0000006500647245 */ /* 0x000fe20000201000 */
        /* <DEDUP_REMOVED lines=13> */
.L_x_17985:
        /* <DEDUP_REMOVED lines=13> */
.L_x_17987:
[----:B------:R-:W-:Y:S05]  /*f050*/  BSYNC.RECONVERGENT B2 ;  /* 0x0000000000027941 */ /* 0x000fea0003800200 */
.L_x_17986:
        /* <DEDUP_REMOVED lines=49> */
.L_x_17984:
[----:B------:R-:W-:Y:S05]  /*f370*/  BSYNC.RECONVERGENT B1 ;  /* 0x0000000000017941 */ /* 0x000fea0003800200 */
.L_x_17983:
        /* <DEDUP_REMOVED lines=16> */
.L_x_17990:
        /* <DEDUP_REMOVED lines=13> */
.L_x_17992:
[----:B------:R-:W-:Y:S05]  /*f550*/  BSYNC.RECONVERGENT B2 ;  /* 0x0000000000027941 */ /* 0x000fea0003800200 */
.L_x_17991:
        /* <DEDUP_REMOVED lines=49> */
.L_x_17989:
[----:B------:R-:W-:Y:S05]  /*f870*/  BSYNC.RECONVERGENT B1 ;  /* 0x0000000000017941 */ /* 0x000fea0003800200 */
.L_x_17988:
        /* <DEDUP_REMOVED lines=16> */
.L_x_17972:
        /* <DEDUP_REMOVED lines=14> */
[----:B------:R-:W-:Y:S02]  /*fa60*/  SHF.L.U32 R103, R120, 0x10, RZ ;  /* 0x0000001078677819 */ /* 0x000fe400000006ff */
[----:B------:R-:W-:Y:S02]  /*fa70*/  LOP3.LUT R102, R121, 0xffff, RZ, 0xc0, !PT ;  /* 0x0000ffff79667812 */ /* 0x000fe400078ec0ff */
[----:B------:R-:W-:Y:S02]  /*fa80*/  LOP3.LUT R103, R103, 0xff0000, RZ, 0xc0, !PT ;  /* 0x00ff000067677812 */ /* 0x000fe400078ec0ff */
[----:B------:R-:W-:-:S03]  /*fa90*/  LOP3.LUT R105, R119, 0xff, RZ, 0xc0, !PT ;  /* 0x000000ff77697812 */ /* 0x000fc600078ec0ff */
[----:B------:R-:W-:Y:S01]  /*faa0*/  IMAD R102, R102, 0x1000000, R103 ;  /* 0x0100000066667824 */ /* 0x000fe200078e0267 */
[----:B------:R-:W-:-:S03]  /*fab0*/  LOP3.LUT R103, R117, 0xff, RZ, 0xc0, !PT ;  /* 0x000000ff75677812 */ /* 0x000fc600078ec0ff */
[----:B------:R-:W-:-:S05]  /*fac0*/  IMAD R102, R105, 0x100, R102 ;  /* 0x0000010069667824 */ /* 0x000fca00078e0266 */
[----:B------:R-:W-:Y:S01]  /*fad0*/  IADD3 R103, PT, PT, R102, R103, RZ ;  /* 0x0000006766677210 */ /* 0x000fe20007ffe0ff */
[----:B0-----:R-:W-:-:S05]  /*fae0*/  IMAD.WIDE.U32 R100, R106, 0x4, R100 ;  /* 0x000000046a647825 */ /* 0x001fca00078e0064 */
[----:B------:R1:W-:Y:S02]  /*faf0*/  STG.E desc[UR6][R100.64], R103 ;  /* 0x0000006764007986 */ /* 0x0003e4000c101906 */
.L_x_17993:
[----:B------:R-:W-:Y:S02]  /*fb00*/  IMAD.MOV.U32 R116, RZ, RZ, R104 ;  /* 0x000000ffff747224 */ /* 0x000fe400078e0068 */
[----:B------:R-:W-:-:S07]  /*fb10*/  VIADD R106, R106, 0x80 ;  /* 0x000000806a6a7836 */ /* 0x000fce0000000000 */
.L_x_17930:
[----:B------:R-:W-:Y:S05]  /*fb20*/  BSYNC.RECONVERGENT B0 ;  /* 0x0000000000007941 */ /* 0x000fea0003800200 */
.L_x_17929:
        /* <DEDUP_REMOVED lines=35> */
.L_x_17999:
        /* <DEDUP_REMOVED lines=13> */
.L_x_18001:
[----:B------:R-:W-:Y:S05]  /*fe30*/  BSYNC.RECONVERGENT B2 ;  /* 0x0000000000027941 */ /* 0x000fea0003800200 */
.L_x_18000:
        /* <DEDUP_REMOVED lines=48> */
.L_x_17998:
[----:B------:R-:W-:Y:S05]  /*10140*/  BSYNC.RECONVERGENT B1 ;  /* 0x0000000000017941 */ /* 0x000fea0003800200 */
.L_x_17997:
[----:B------:R-:W0:Y:S01]  /*10150*/  LDC R116, c[0x0][0x404] ;  /* 0x00010100ff747b82 */ /* 0x000e220000000800 */
[----:B------:R-:W-:Y:S01]  /*10160*/  ISETP.NE.AND P3, PT, R102, 0x1, PT ;  /* 0x000000016600780c */ /* 0x000fe20003f65270 */
[----:B------:R-:W-:Y:S01]  /*10170*/  IMAD.MOV.U32 R105, RZ, RZ, 0x2f800000 ;  /* 0x2f800000ff697424 */ /* 0x000fe200078e00ff */
[----:B------:R-:W-:Y:S01]  /*10180*/  I2FP.F32.U32 R100, R100 ;  /* 0x0000006400647245 */ /* 0x000fe20000201000 */
[----:B------:R-:W-:Y:S04]  /*10190*/  BSSY.RECONVERGENT B1, `(.L_x_18002) ;  /* 0x000004f000017945 */ /* 0x000fe80003800200 */
[----:B------:R-:W1:Y:S01]  /*101a0*/  LDC R107, c[0x0][0x408] ;  /* 0x00010200ff6b7b82 */ /* 0x000e620000000800 */
[----:B------:R-:W-:Y:S01]  /*101b0*/  FFMA.FTZ R101, R100, R105, 1.1641532182693481445e-10 ;  /* 0x2f00000064657423 */ /* 0x000fe20000010069 */
[----:B------:R-:W-:-:S04]  /*101c0*/  IMAD.MOV.U32 R100, RZ, RZ, 0x2 ;  /* 0x00000002ff647424 */ /* 0x000fc800078e00ff */
[----:B0-----:R-:W-:Y:S02]  /*101d0*/  FSETP.LE.FTZ.AND P2, PT, R101, R116, PT ;  /* 0x000000746500720b */ /* 0x001fe40003f53000 */
[----:B------:R-:W-:Y:S01]  /*101e0*/  MOV R101, R118 ;  /* 0x0000007600657202 */ /* 0x000fe20000000f00 */
[----:B-1---5:R-:W-:Y:S01]  /*101f0*/  FMUL.FTZ R146, R36, R107 ;  /* 0x0000006b24927220 */ /* 0x022fe20000410000 */
[----:B------:R-:W-:Y:S09]  /*10200*/  @!P3 BRA `(.L_x_18003) ;  /* 0x00000004001cb947 */ /* 0x000ff20003800000 */
        /* <DEDUP_REMOVED lines=8> */
.L_x_18004:
        /* <DEDUP_REMOVED lines=13> */
.L_x_18006:
[----:B------:R-:W-:Y:S05]  /*10360*/  BSYNC.RECONVERGENT B2 ;  /* 0x0000000000027941 */ /* 0x000fea0003800200 */
.L_x_18005:
        /* <DEDUP_REMOVED lines=49> */
.L_x_18003:
[----:B------:R-:W-:Y:S05]  /*10680*/  BSYNC.RECONVERGENT B1 ;  /* 0x0000000000017941 */ /* 0x000fea0003800200 */
.L_x_18002:
        /* <DEDUP_REMOVED lines=15> */
.L_x_18009:
        /* <DEDUP_REMOVED lines=13> */
.L_x_18011:
[----:B------:R-:W-:Y:S05]  /*10850*/  BSYNC.RECONVERGENT B2 ;  /* 0x0000000000027941 */ /* 0x000fea0003800200 */
.L_x_18010:
        /* <DEDUP_REMOVED lines=49> */
.L_x_18008:
[----:B------:R-:W-:Y:S05]  /*10b70*/  BSYNC.RECONVERGENT B1 ;  /* 0x0000000000017941 */ /* 0x000fea0003800200 */
.L_x_18007:
        /* <DEDUP_REMOVED lines=17> */
.L_x_18014:
        /* <DEDUP_REMOVED lines=13> */
.L_x_18016:
[----:B------:R-:W-:Y:S05]  /*10d60*/  BSYNC.RECONVERGENT B2 ;  /* 0x0000000000027941 */ /* 0x000fea0003800200 */
.L_x_18015:
        /* <DEDUP_REMOVED lines=49> */
.L_x_18013:
[----:B------:R-:W-:Y:S05]  /*11080*/  BSYNC.RECONVERGENT B1 ;  /* 0x0000000000017941 */ /* 0x000fea0003800200 */
.L_x_18012:
        /* <DEDUP_REMOVED lines=15> */
.L_x_18019:
        /* <DEDUP_REMOVED lines=13> */
.L_x_18021:
[----:B------:R-:W-:Y:S05]  /*11250*/  BSYNC.RECONVERGENT B2 ;  /* 0x0000000000027941 */ /* 0x000fea0003800200 */
.L_x_18020:
        /* <DEDUP_REMOVED lines=49> */
.L_x_18018:
[----:B------:R-:W-:Y:S05]  /*11570*/  BSYNC.RECONVERGENT B1 ;  /* 0x0000000000017941 */ /* 0x000fea0003800200 */
.L_x_18017:
        /* <DEDUP_REMOVED lines=17> */
.L_x_18024:
        /* <DEDUP_REMOVED lines=13> */
.L_x_18026:
[----:B------:R-:W-:Y:S05]  /*11760*/  BSYNC.RECONVERGENT B2 ;  /* 0x0000000000027941 */ /* 0x000fea0003800200 */
.L_x_18025:
[----:B------:R-:W-:Y:S01]  /*11770*/  IMAD.WIDE.U32 R100, R109, -0x326172a9, RZ ;  /* 0xcd9e8d576d647825 */ /* 0x000fe200078e00ff */
[----:B------:R-:W-:Y:S01]  /*11780*/  LOP3.LUT R36, R115, UR9, R153, 0x96, !PT ;  /* 0x0000000973247c12 */ /* 0x000fe2000f8e9699 */
[----:B------:R-:W-:Y:S01]  /*11790*/  UIADD3 UR4, UPT, UPT, UR8, 0x3c6ef372, URZ ;  /* 0x3c6ef37208047890 */ /* 0x000fe2000fffe0ff */
[----:B------:R-:W-:Y:S01]  /*117a0*/  MOV R38, R104 ;  /* 0x0000006800267202 */ /* 0x000fe20000000f00 */
        /* <DEDUP_REMOVED lines=45> */
.L_x_18023:
[----:B------:R-:W-:Y:S05]  /*11a80*/  BSYNC.RECONVERGENT B1 ;  /* 0x0000000000017941 */ /* 0x000fea0003800200 */
.L_x_18022:
        /* <DEDUP_REMOVED lines=15> */
.L_x_18029:
        /* <DEDUP_REMOVED lines=13> */
.L_x_18031:
[----:B------:R-:W-:Y:S05]  /*11c50*/  BSYNC.RECONVERGENT B2 ;  /* 0x0000000000027941 */ /* 0x000fea0003800200 */
.L_x_18030:
        /* <DEDUP_REMOVED lines=49> */
.L_x_18028:
[----:B------:R-:W-:Y:S05]  /*11f70*/  BSYNC.RECONVERGENT B1 ;  /* 0x0000000000017941 */ /* 0x000fea0003800200 */
.L_x_18027:
        /* <DEDUP_REMOVED lines=17> */
.L_x_18034:
        /* <DEDUP_REMOVED lines=15> */
.L_x_18036:
[----:B------:R-:W-:Y:S05]  /*12180*/  BSYNC.RECONVERGENT B2 ;  /* 0x0000000000027941 */ /* 0x000fea0003800200 */
.L_x_18035:
        /* <DEDUP_REMOVED lines=49> */
.L_x_18033:
[----:B------:R-:W-:Y:S05]  /*124a0*/  BSYNC.RECONVERGENT B1 ;  /* 0x0000000000017941 */ /* 0x000fea0003800200 */
.L_x_18032:
        /* <DEDUP_REMOVED lines=35> */
.L_x_17996:
        /* <DEDUP_REMOVED lines=16> */
.L_x_18040:
        /* <DEDUP_REMOVED lines=13> */
.L_x_18042:
[----:B------:R-:W-:Y:S05]  /*128b0*/  BSYNC.RECONVERGENT B2 ;  /* 0x0000000000027941 */ /* 0x000fea0003800200 */
.L_x_18041:
        /* <DEDUP_REMOVED lines=48> */
.L_x_18039:
[----:B------:R-:W-:Y:S05]  /*12bc0*/  BSYNC.RECONVERGENT B1 ;  /* 0x0000000000017941 */ /* 0x000fea0003800200 */
.L_x_18038:
[----:B------:R-:W0:Y:S01]  /*12bd0*/  LDC R105, c[0x0][0x404] ;  /* 0x00010100ff697b82 */ /* 0x000e220000000800 */
[----:B------:R-:W-:Y:S01]  /*12be0*/  ISETP.NE.AND P3, PT, R102, 0x1, PT ;  /* 0x000000016600780c */ /* 0x000fe20003f65270 */
[----:B------:R-:W-:Y:S01]  /*12bf0*/  IMAD.MOV.U32 R107, RZ, RZ, 0x2f800000 ;  /* 0x2f800000ff6b7424 */ /* 0x000fe200078e00ff */
[----:B------:R-:W-:Y:S01]  /*12c00*/  I2FP.F32.U32 R100, R100 ;  /* 0x0000006400647245 */ /* 0x000fe20000201000 */
[----:B------:R-:W-:Y:S01]  /*12c10*/  BSSY.RECONVERGENT B1, `(.L_x_18043) ;  /* 0x000004d000017945 */ /* 0x000fe20003800200 */
[----:B------:R-:W-:Y:S02]  /*12c20*/  HFMA2 R103, -RZ, RZ, 0, 1.1920928955078125e-07 ;  /* 0x00000002ff677431 */ /* 0x000fe400000001ff */
[----:B------:R-:W-:Y:S02]  /*12c30*/  IMAD.MOV.U32 R101, RZ, RZ, R118 ;  /* 0x000000ffff657224 */ /* 0x000fe400078e0076 */
[----:B------:R-:W-:-:S05]  /*12c40*/  FFMA.FTZ R100, R100, R107, 1.1641532182693481445e-10 ;  /* 0x2f00000064647423 */ /* 0x000fca000001006b */
[----:B0-----:R-:W-:Y:S01]  /*12c50*/  FSETP.LE.FTZ.AND P2, PT, R100, R105, PT ;  /* 0x000000696400720b */ /* 0x001fe20003f53000 */
        /* <DEDUP_REMOVED lines=9> */
.L_x_18045:
        /* <DEDUP_REMOVED lines=13> */
.L_x_18047:
[----:B------:R-:W-:Y:S05]  /*12dc0*/  BSYNC.RECONVERGENT B2 ;  /* 0x0000000000027941 */ /* 0x000fea0003800200 */
.L_x_18046:
        /* <DEDUP_REMOVED lines=49> */
.L_x_18044:
[----:B------:R-:W-:Y:S05]  /*130e0*/  BSYNC.RECONVERGENT B1 ;  /* 0x0000000000017941 */ /* 0x000fea0003800200 */
.L_x_18043:
        /* <DEDUP_REMOVED lines=16> */
.L_x_18050:
        /* <DEDUP_REMOVED lines=13> */
.L_x_18052:
[----:B------:R-:W-:Y:S05]  /*132c0*/  BSYNC.RECONVERGENT B2 ;  /* 0x0000000000027941 */ /* 0x000fea0003800200 */
.L_x_18051:
        /* <DEDUP_REMOVED lines=49> */
.L_x_18049:
[----:B------:R-:W-:Y:S05]  /*135e0*/  BSYNC.RECONVERGENT B1 ;  /* 0x0000000000017941 */ /* 0x000fea0003800200 */
.L_x_18048:
        /* <DEDUP_REMOVED lines=16> */
.L_x_18055:
        /* <DEDUP_REMOVED lines=13> */
.L_x_18057:
[----:B------:R-:W-:Y:S05]  /*137c0*/  BSYNC.RECONVERGENT B2 ;  /* 0x0000000000027941 */ /* 0x000fea0003800200 */
.L_x_18056:
        /* <DEDUP_REMOVED lines=49> */
.L_x_18054:
[----:B------:R-:W-:Y:S05]  /*13ae0*/  BSYNC.RECONVERGENT B1 ;  /* 0x0000000000017941 */ /* 0x000fea0003800200 */
.L_x_18053:
        /* <DEDUP_REMOVED lines=16> */
.L_x_18037:
        /* <DEDUP_REMOVED lines=24> */
.L_x_18058:
[----:B------:R-:W-:Y:S01]  /*13d70*/  IMAD.MOV.U32 R116, RZ, RZ, R104 ;  /* 0x000000ffff747224 */ /* 0x000fe200078e0068 */
[----:B------:R-:W-:-:S07]  /*13d80*/  IADD3 R106, PT, PT, R106, 0x80, RZ ;  /* 0x000000806a6a7810 */ /* 0x000fce0007ffe0ff */
.L_x_17995:
[----:B------:R-:W-:Y:S05]  /*13d90*/  BSYNC.RECONVERGENT B0 ;  /* 0x0000000000007941 */ /* 0x000fea0003800200 */
.L_x_17994:
        /* <DEDUP_REMOVED lines=35> */
.L_x_18064:
        /* <DEDUP_REMOVED lines=13> */
.L_x_18066:
[----:B------:R-:W-:Y:S05]  /*140a0*/  BSYNC.RECONVERGENT B2 ;  /* 0x0000000000027941 */ /* 0x000fea0003800200 */
.L_x_18065:
        /* <DEDUP_REMOVED lines=48> */
.L_x_18063:
[----:B------:R-:W-:Y:S05]  /*143b0*/  BSYNC.RECONVERGENT B1 ;  /* 0x0000000000017941 */ /* 0x000fea0003800200 */
.L_x_18062:
[----:B------:R-:W0:Y:S01]  /*143c0*/  LDC R116, c[0x0][0x408] ;  /* 0x00010200ff747b82 */ /* 0x000e220000000800 */
[----:B------:R-:W-:Y:S01]  /*143d0*/  ISETP.NE.AND P3, PT, R102, 0x1, PT ;  /* 0x000000016600780c */ /* 0x000fe20003f65270 */
[----:B------:R-:W-:Y:S01]  /*143e0*/  IMAD.MOV.U32 R105, RZ, RZ, 0x2f800000 ;  /* 0x2f800000ff697424 */ /* 0x000fe200078e00ff */
[----:B------:R-:W-:Y:S01]  /*143f0*/  I2FP.F32.U32 R100, R100 ;  /* 0x0000006400647245 */ /* 0x000fe20000201000 */
[----:B------:R-:W-:Y:S01]  /*14400*/  BSSY.RECONVERGENT B1, `(.L_x_18067) ;  /* 0x000004f000017945 */ /* 0x000fe20003800200 */
[----:B------:R-:W-:Y:S02]  /*14410*/  HFMA2 R103, -RZ, RZ, 0, 1.1920928955078125e-07 ;  /* 0x00000002ff677431 */ /* 0x000fe400000001ff */
[----:B------:R-:W-:Y:S01]  /*14420*/  IMAD.MOV.U32 R101, RZ, RZ, R118 ;  /* 0x000000ffff657224 */ /* 0x000fe200078e0076 */
[----:B------:R-:W1:Y:S01]  /*14430*/  LDC R107, c[0x0][0x404] ;  /* 0x00010100ff6b7b82 */ /* 0x000e620000000800 */
[----:B------:R-:W-:Y:S01]  /*14440*/  FFMA.FTZ R100, R100, R105, 1.1641532182693481445e-10 ;  /* 0x2f00000064647423 */ /* 0x000fe20000010069 */
[----:B0----5:R-:W-:-:S04]  /*14450*/  FMUL.FTZ R147, R32, R116 ;  /* 0x0000007420937220 */ /* 0x021fc80000410000 */
[----:B-1----:R-:W-:Y:S01]  /*14460*/  FSETP.LE.FTZ.AND P2, PT, R100, R107, PT ;  /* 0x0000006b6400720b */ /* 0x002fe20003f53000 */
        /* <DEDUP_REMOVED lines=9> */
.L_x_18069:
        /* <DEDUP_REMOVED lines=13> */
.L_x_18071:
[----:B------:R-:W-:Y:S05]  /*145d0*/  BSYNC.RECONVERGENT B2 ;  /* 0x0000000000027941 */ /* 0x000fea0003800200 */
.L_x_18070:
        /* <DEDUP_REMOVED lines=49> */
.L_x_18068:
[----:B------:R-:W-:Y:S05]  /*148f0*/  BSYNC.RECONVERGENT B1 ;  /* 0x0000000000017941 */ /* 0x000fea0003800200 */
.L_x_18067:
        /* <DEDUP_REMOVED lines=15> */
.L_x_18074:
        /* <DEDUP_REMOVED lines=13> */
.L_x_18076:
[----:B------:R-:W-:Y:S05]  /*14ac0*/  BSYNC.RECONVERGENT B2 ;  /* 0x0000000000027941 */ /* 0x000fea0003800200 */
.L_x_18075:
        /* <DEDUP_REMOVED lines=49> */
.L_x_18073:
[----:B------:R-:W-:Y:S05]  /*14de0*/  BSYNC.RECONVERGENT B1 ;  /* 0x0000000000017941 */ /* 0x000fea0003800200 */
.L_x_18072:
        /* <DEDUP_REMOVED lines=17> */
.L_x_18079:
        /* <DEDUP_REMOVED lines=13> */
.L_x_18081:
[----:B------:R-:W-:Y:S05]  /*14fd0*/  BSYNC.RECONVERGENT B2 ;  /* 0x0000000000027941 */ /* 0x000fea0003800200 */
.L_x_18080:
        /* <DEDUP_REMOVED lines=49> */
.L_x_18078:
[----:B------:R-:W-:Y:S05]  /*152f0*/  BSYNC.RECONVERGENT B1 ;  /* 0x0000000000017941 */ /* 0x000fea0003800200 */
.L_x_18077:
        /* <DEDUP_REMOVED lines=15> */
.L_x_18084:
        /* <DEDUP_REMOVED lines=13> */
.L_x_18086:
[----:B------:R-:W-:Y:S05]  /*154c0*/  BSYNC.RECONVERGENT B2 ;  /* 0x0000000000027941 */ /* 0x000fea0003800200 */
.L_x_18085:
        /* <DEDUP_REMOVED lines=49> */
.L_x_18083:
[----:B------:R-:W-:Y:S05]  /*157e0*/  BSYNC.RECONVERGENT B1 ;  /* 0x0000000000017941 */ /* 0x000fea0003800200 */
.L_x_18082:
        /* <DEDUP_REMOVED lines=17> */
.L_x_18089:
        /* <DEDUP_REMOVED lines=13> */
.L_x_18091:
[----:B------:R-:W-:Y:S05]  /*159d0*/  BSYNC.RECONVERGENT B2 ;  /* 0x0000000000027941 */ /* 0x000fea0003800200 */
.L_x_18090:
        /* <DEDUP_REMOVED lines=49> */
.L_x_18088:
[----:B------:R-:W-:Y:S05]  /*15cf0*/  BSYNC.RECONVERGENT B1 ;  /* 0x0000000000017941 */ /* 0x000fea0003800200 */
.L_x_18087:
        /* <DEDUP_REMOVED lines=15> */
.L_x_18094:
        /* <DEDUP_REMOVED lines=13> */
.L_x_18096:
[----:B------:R-:W-:Y:S05]  /*15ec0*/  BSYNC.RECONVERGENT B2 ;  /* 0x0000000000027941 */ /* 0x000fea0003800200 */
.L_x_18095:
        /* <DEDUP_REMOVED lines=49> */
.L_x_18093:
[----:B------:R-:W-:Y:S05]  /*161e0*/  BSYNC.RECONVERGENT B1 ;  /* 0x0000000000017941 */ /* 0x000fea0003800200 */
.L_x_18092:
        /* <DEDUP_REMOVED lines=17> */
.L_x_18099:
        /* <DEDUP_REMOVED lines=15> */
.L_x_18101:
[----:B------:R-:W-:Y:S05]  /*163f0*/  BSYNC.RECONVERGENT B2 ;  /* 0x0000000000027941 */ /* 0x000fea0003800200 */
.L_x_18100:
        /* <DEDUP_REMOVED lines=49> */
.L_x_18098:
[----:B------:R-:W-:Y:S05]  /*16710*/  BSYNC.RECONVERGENT B1 ;  /* 0x0000000000017941 */ /* 0x000fea0003800200 */
.L_x_18097:
        /* <DEDUP_REMOVED lines=13> */
[-C--:B------:R-:W-:Y:S01]  /*167f0*/  FSETP.GTU.FTZ.AND P6, PT, R152, R107.reuse, PT ;  /* 0x0000006b9800720b */ /* 0x080fe20003fdc000 */
[----:B------:R-:W-:Y:S01]  /*16800*/  FADD.FTZ R33, R150, R35 ;  /* 0x0000002396217221 */ /* 0x000fe20000010000 */
[----:B------:R-:W-:Y:S02]  /*16810*/  FSEL R147, R147, RZ, P2 ;  /* 0x000000ff93937208 */ /* 0x000fe40001000000 */
[----:B------:R-:W-:Y:S01]  /*16820*/  FSEL R34, R34, RZ, !P6 ;  /* 0x000000ff22227208 */ /* 0x000fe20007000000 */
[----:B------:R-:W-:Y:S01]  /*16830*/  @P1 FADD.FTZ R33, R5, R33 ;  /* 0x0000002105211221 */ /* 0x000fe20000010000 */
[----:B------:R-:W-:Y:S01]  /*16840*/  SEL R148, RZ, 0x1, P6 ;  /* 0x00000001ff947807 */ /* 0x000fe20003000000 */
[----:B------:R-:W-:Y:S01]  /*16850*/  FADD.FTZ R32, R147, R32 ;  /* 0x0000002093207221 */ /* 0x000fe20000010000 */
[----:B------:R-:W-:-:S02]  /*16860*/  FSETP.GTU.FTZ.AND P6, PT, R100, R107, PT ;  /* 0x0000006b6400720b */ /* 0x000fc40003fdc000 */
[----:B------:R-:W-:Y:S01]  /*16870*/  FSEL R151, R151, RZ, P4 ;  /* 0x000000ff97977208 */ /* 0x000fe20002000000 */
[----:B------:R-:W-:Y:S01]  /*16880*/  @P1 FADD.FTZ R32, R4, R32 ;  /* 0x0000002004201221 */ /* 0x000fe20000010000 */
[----:B------:R-:W-:Y:S02]  /*16890*/  FSEL R101, R101, RZ, !P6 ;  /* 0x000000ff65657208 */ /* 0x000fe40007000000 */
[----:B------:R-:W-:Y:S01]  /*168a0*/  FSEL R102, R153, RZ, P5 ;  /* 0x000000ff99667208 */ /* 0x000fe20002800000 */
[----:B------:R-:W-:Y:S01]  /*168b0*/  FADD.FTZ R34, R151, R34 ;  /* 0x0000002297227221 */ /* 0x000fe20000010000 */
[----:B------:R-:W-:Y:S02]  /*168c0*/  SEL R100, RZ, 0x1, P6 ;  /* 0x00000001ff647807 */ /* 0x000fe40003000000 */
[----:B------:R-:W-:Y:S01]  /*168d0*/  PRMT R117, R103, 0x7610, R117 ;  /* 0x0000761067757816 */ /* 0x000fe20000000075 */
[----:B------:R-:W-:Y:S01]  /*168e0*/  FADD.FTZ R35, R101, R102 ;  /* 0x0000006665237221 */ /* 0x000fe20000010000 */
[----:B------:R-:W-:Y:S01]  /*168f0*/  @P1 FADD.FTZ R34, R6, R34 ;  /* 0x0000002206221221 */ /* 0x000fe20000010000 */
[----:B------:R-:W-:-:S02]  /*16900*/  PRMT R119, R146, 0x7610, R119 ;  /* 0x0000761092777816 */ /* 0x000fc40000000077 */
[----:B------:R-:W-:Y:S01]  /*16910*/  @P1 FADD.FTZ R35, R7, R35 ;  /* 0x0000002307231221 */ /* 0x000fe20000010000 */
[----:B------:R-:W-:Y:S02]  /*16920*/  PRMT R120, R148, 0x7610, R120 ;  /* 0x0000761094787816 */ /* 0x000fe40000000078 */
[----:B------:R-:W-:Y:S01]  /*16930*/  PRMT R121, R100, 0x7610, R121 ;  /* 0x0000761064797816 */ /* 0x000fe20000000079 */
[----:B------:R-:W-:Y:S06]  /*16940*/  BRA `(.L_x_18102) ;  /* 0x0000001400447947 */ /* 0x000fec0003800000 */
.L_x_18061:
        /* <DEDUP_REMOVED lines=16> */
.L_x_18105:
        /* <DEDUP_REMOVED lines=13> */
.L_x_18107:
[----:B------:R-:W-:Y:S05]  /*16b20*/  BSYNC.RECONVERGENT B2 ;  /* 0x0000000000027941 */ /* 0x000fea0003800200 */
.L_x_18106:
        /* <DEDUP_REMOVED lines=48> */
.L_x_18104:
[----:B------:R-:W-:Y:S05]  /*16e30*/  BSYNC.RECONVERGENT B1 ;  /* 0x0000000000017941 */ /* 0x000fea0003800200 */
.L_x_18103:
        /* <DEDUP_REMOVED lines=18> */
.L_x_18110:
        /* <DEDUP_REMOVED lines=13> */
.L_x_18112:
[----:B------:R-:W-:Y:S05]  /*17030*/  BSYNC.RECONVERGENT B2 ;  /* 0x0000000000027941 */ /* 0x000fea0003800200 */
.L_x_18111:
        /* <DEDUP_REMOVED lines=49> */
.L_x_18109:
[----:B------:R-:W-:Y:S05]  /*17350*/  BSYNC.RECONVERGENT B1 ;  /* 0x0000000000017941 */ /* 0x000fea0003800200 */
.L_x_18108:
        /* <DEDUP_REMOVED lines=16> */
.L_x_18115:
        /* <DEDUP_REMOVED lines=13> */
.L_x_18117:
[----:B------:R-:W-:Y:S05]  /*17530*/  BSYNC.RECONVERGENT B2 ;  /* 0x0000000000027941 */ /* 0x000fea0003800200 */
.L_x_18116:
        /* <DEDUP_REMOVED lines=49> */
.L_x_18114:
[----:B------:R-:W-:Y:S05]  /*17850*/  BSYNC.RECONVERGENT B1 ;  /* 0x0000000000017941 */ /* 0x000fea0003800200 */
.L_x_18113:
        /* <DEDUP_REMOVED lines=16> */
.L_x_18120:
        /* <DEDUP_REMOVED lines=13> */
.L_x_18122:
[----:B------:R-:W-:Y:S05]  /*17a30*/  BSYNC.RECONVERGENT B2 ;  /* 0x0000000000027941 */ /* 0x000fea0003800200 */
.L_x_18121:
        /* <DEDUP_REMOVED lines=49> */
.L_x_18119:
[----:B------:R-:W-:Y:S05]  /*17d50*/  BSYNC.RECONVERGENT B1 ;  /* 0x0000000000017941 */ /* 0x000fea0003800200 */
.L_x_18118:
        /* <DEDUP_REMOVED lines=16> */
.L_x_18102:
        /* <DEDUP_REMOVED lines=24> */
.L_x_18123:
[----:B------:R-:W-:Y:S01]  /*17fe0*/  MOV R116, R104 ;  /* 0x0000006800747202 */ /* 0x000fe20000000f00 */
[----:B------:R-:W-:-:S07]  /*17ff0*/  VIADD R106, R106, 0x80 ;  /* 0x000000806a6a7836 */ /* 0x000fce0000000000 */
.L_x_18060:
[----:B------:R-:W-:Y:S05]  /*18000*/  BSYNC.RECONVERGENT B0 ;  /* 0x0000000000007941 */ /* 0x000fea0003800200 */
.L_x_18059:
        /* <DEDUP_REMOVED lines=35> */
.L_x_18129:
        /* <DEDUP_REMOVED lines=13> */
.L_x_18131:
[----:B------:R-:W-:Y:S05]  /*18310*/  BSYNC.RECONVERGENT B2 ;  /* 0x0000000000027941 */ /* 0x000fea0003800200 */
.L_x_18130:
        /* <DEDUP_REMOVED lines=48> */
.L_x_18128:
[----:B------:R-:W-:Y:S05]  /*18620*/  BSYNC.RECONVERGENT B1 ;  /* 0x0000000000017941 */ /* 0x000fea0003800200 */
.L_x_18127:
[----:B------:R-:W0:Y:S01]  /*18630*/  LDC R116, c[0x0][0x408] ;  /* 0x00010200ff747b82 */ /* 0x000e220000000800 */
[----:B------:R-:W-:Y:S01]  /*18640*/  HFMA2 R105, -RZ, RZ, 0.1171875, 0 ;  /* 0x2f800000ff697431 */ /* 0x000fe200000001ff */
[----:B------:R-:W-:Y:S01]  /*18650*/  ISETP.NE.AND P3, PT, R102, 0x1, PT ;  /* 0x000000016600780c */ /* 0x000fe20003f65270 */
[----:B------:R-:W-:Y:S01]  /*18660*/  BSSY.RECONVERGENT B1, `(.L_x_18132) ;  /* 0x0000050000017945 */ /* 0x000fe20003800200 */
[----:B------:R-:W-:Y:S01]  /*18670*/  I2FP.F32.U32 R100, R100 ;  /* 0x0000006400647245 */ /* 0x000fe20000201000 */
[----:B------:R-:W-:Y:S02]  /*18680*/  IMAD.MOV.U32 R103, RZ, RZ, 0x2 ;  /* 0x00000002ff677424 */ /* 0x000fe400078e00ff */
        /* <DEDUP_REMOVED lines=14> */
.L_x_18134:
        /* <DEDUP_REMOVED lines=13> */
.L_x_18136:
[----:B------:R-:W-:Y:S05]  /*18840*/  BSYNC.RECONVERGENT B2 ;  /* 0x0000000000027941 */ /* 0x000fea0003800200 */
.L_x_18135:
        /* <DEDUP_REMOVED lines=49> */
.L_x_18133:
[----:B------:R-:W-:Y:S05]  /*18b60*/  BSYNC.RECONVERGENT B1 ;  /* 0x0000000000017941 */ /* 0x000fea0003800200 */
.L_x_18132:
        /* <DEDUP_REMOVED lines=15> */
.L_x_18139:
        /* <DEDUP_REMOVED lines=13> */
.L_x_18141:
[----:B------:R-:W-:Y:S05]  /*18d30*/  BSYNC.RECONVERGENT B2 ;  /* 0x0000000000027941 */ /* 0x000fea0003800200 */
.L_x_18140:
        /* <DEDUP_REMOVED lines=49> */
.L_x_18138:
[----:B------:R-:W-:Y:S05]  /*19050*/  BSYNC.RECONVERGENT B1 ;  /* 0x0000000000017941 */ /* 0x000fea0003800200 */
.L_x_18137:
        /* <DEDUP_REMOVED lines=17> */
.L_x_18144:
        /* <DEDUP_REMOVED lines=13> */
.L_x_18146:
[----:B------:R-:W-:Y:S05]  /*19240*/  BSYNC.RECONVERGENT B2 ;  /* 0x0000000000027941 */ /* 0x000fea0003800200 */
.L_x_18145:
        /* <DEDUP_REMOVED lines=49> */
.L_x_18143:
[----:B------:R-:W-:Y:S05]  /*19560*/  BSYNC.RECONVERGENT B1 ;  /* 0x0000000000017941 */ /* 0x000fea0003800200 */
.L_x_18142:
        /* <DEDUP_REMOVED lines=15> */
.L_x_18149:
        /* <DEDUP_REMOVED lines=13> */
.L_x_18151:
[----:B------:R-:W-:Y:S05]  /*19730*/  BSYNC.RECONVERGENT B2 ;  /* 0x0000000000027941 */ /* 0x000fea0003800200 */
.L_x_18150:
        /* <DEDUP_REMOVED lines=49> */
.L_x_18148:
[----:B------:R-:W-:Y:S05]  /*19a50*/  BSYNC.RECONVERGENT B1 ;  /* 0x0000000000017941 */ /* 0x000fea0003800200 */
.L_x_18147:
[----:B------:R-:W-:Y:S01]  /*19a60*/  ISETP.NE.AND P5, PT, R100, 0x1, PT ;  /* 0x000000016400780c */ /* 0x000fe20003fa5270 */
[----:B------:R-:W-:Y:S01]  /*19a70*/  FMUL.FTZ R151, R30, R116 ;  /* 0x000000741e977220 */ /* 0x000fe20000410000 */
[----:B------:R-:W-:Y:S01]  /*19a80*/  I2FP.F32.U32 R28, R29 ;  /* 0x0000001d001c7245 */ /* 0x000fe20000201000 */
[----:B------:R-:W-:Y:S01]  /*19a90*/  BSSY.RECONVERGENT B1, `(.L_x_18152) ;  /* 0x000004d000017945 */ /* 0x000fe20003800200 */
        /* <DEDUP_REMOVED lines=13> */
.L_x_18154:
        /* <DEDUP_REMOVED lines=13> */
.L_x_18156:
[----:B------:R-:W-:Y:S05]  /*19c40*/  BSYNC.RECONVERGENT B2 ;  /* 0x0000000000027941 */ /* 0x000fea0003800200 */
.L_x_18155:
        /* <DEDUP_REMOVED lines=49> */
.L_x_18153:
[----:B------:R-:W-:Y:S05]  /*19f60*/  BSYNC.RECONVERGENT B1 ;  /* 0x0000000000017941 */ /* 0x000fea0003800200 */
.L_x_18152:
        /* <DEDUP_REMOVED lines=15> */
.L_x_18159:
        /* <DEDUP_REMOVED lines=13> */
.L_x_18161:
[----:B------:R-:W-:Y:S05]  /*1a130*/  BSYNC.RECONVERGENT B2 ;  /* 0x0000000000027941 */ /* 0x000fea0003800200 */
.L_x_18160:
        /* <DEDUP_REMOVED lines=49> */
.L_x_18158:
[----:B------:R-:W-:Y:S05]  /*1a450*/  BSYNC.RECONVERGENT B1 ;  /* 0x0000000000017941 */ /* 0x000fea0003800200 */
.L_x_18157:
        /* <DEDUP_REMOVED lines=17> */
.L_x_18164:
        /* <DEDUP_REMOVED lines=15> */
.L_x_18166:
[----:B------:R-:W-:Y:S05]  /*1a660*/  BSYNC.RECONVERGENT B2 ;  /* 0x0000000000027941 */ /* 0x000fea0003800200 */
.L_x_18165:
        /* <DEDUP_REMOVED lines=49> */
.L_x_18163:
[----:B------:R-:W-:Y:S05]  /*1a980*/  BSYNC.RECONVERGENT B1 ;  /* 0x0000000000017941 */ /* 0x000fea0003800200 */
.L_x_18162:
        /* <DEDUP_REMOVED lines=35> */
.L_x_18126:
        /* <DEDUP_REMOVED lines=16> */
.L_x_18170:
        /* <DEDUP_REMOVED lines=13> */
.L_x_18172:
[----:B------:R-:W-:Y:S05]  /*1ad90*/  BSYNC.RECONVERGENT B2 ;  /* 0x0000000000027941 */ /* 0x000fea0003800200 */
.L_x_18171:
        /* <DEDUP_REMOVED lines=48> */
.L_x_18169:
[----:B------:R-:W-:Y:S05]  /*1b0a0*/  BSYNC.RECONVERGENT B1 ;  /* 0x0000000000017941 */ /* 0x000fea0003800200 */
.L_x_18168:
        /* <DEDUP_REMOVED lines=18> */
.L_x_18175:
        /* <DEDUP_REMOVED lines=13> */
.L_x_18177:
[----:B------:R-:W-:Y:S05]  /*1b2a0*/  BSYNC.RECONVERGENT B2 ;  /* 0x0000000000027941 */ /* 0x000fea0003800200 */
.L_x_18176:
        /* <DEDUP_REMOVED lines=49> */
.L_x_18174:
[----:B------:R-:W-:Y:S05]  /*1b5c0*/  BSYNC.RECONVERGENT B1 ;  /* 0x0000000000017941 */ /* 0x000fea0003800200 */
.L_x_18173:
        /* <DEDUP_REMOVED lines=16> */
.L_x_18180:
        /* <DEDUP_REMOVED lines=13> */
.L_x_18182:
[----:B------:R-:W-:Y:S05]  /*1b7a0*/  BSYNC.RECONVERGENT B2 ;  /* 0x0000000000027941 */ /* 0x000fea0003800200 */
.L_x_18181:
        /* <DEDUP_REMOVED lines=49> */
.L_x_18179:
[----:B------:R-:W-:Y:S05]  /*1bac0*/  BSYNC.RECONVERGENT B1 ;  /* 0x0000000000017941 */ /* 0x000fea0003800200 */
.L_x_18178:
        /* <DEDUP_REMOVED lines=16> */
.L_x_18185:
        /* <DEDUP_REMOVED lines=13> */
.L_x_18187:
[----:B------:R-:W-:Y:S05]  /*1bca0*/  BSYNC.RECONVERGENT B2 ;  /* 0x0000000000027941 */ /* 0x000fea0003800200 */
.L_x_18186:
        /* <DEDUP_REMOVED lines=49> */
.L_x_18184:
[----:B------:R-:W-:Y:S05]  /*1bfc0*/  BSYNC.RECONVERGENT B1 ;  /* 0x0000000000017941 */ /* 0x000fea0003800200 */
.L_x_18183:
        /* <DEDUP_REMOVED lines=16> */
.L_x_18167:
[----:B------:R-:W0:Y:S01]  /*1c0d0*/  LDC.64 R102, c[0x0][0x3a8] ;  /* 0x0000ea00ff667b82 */ /* 0x000e220000000a00 */
[----:B------:R-:W-:Y:S02]  /*1c0e0*/  SEL R105, RZ, 0x1000000, !P5 ;  /* 0x01000000ff697807 */ /* 0x000fe40006800000 */
[----:B------:R-:W-:Y:S02]  /*1c0f0*/  SEL R116, RZ, 0x10000, !P4 ;  /* 0x00010000ff747807 */ /* 0x000fe40006000000 */
[----:B------:R-:W-:Y:S02]  /*1c100*/  SEL R107, RZ, 0x100, !P3 ;  /* 0x00000100ff6b7807 */ /* 0x000fe40005800000 */
[----:B------:R-:W-:Y:S01]  /*1c110*/  SEL R146, RZ, 0x1, !P2 ;  /* 0x00000001ff927807 */ /* 0x000fe20005000000 */
[----:B------:R-:W1:Y:S01]  /*1c120*/  LDC.64 R100, c[0x0][0x3b0] ;  /* 0x0000ec00ff647b82 */ /* 0x000e620000000a00 */
[----:B------:R-:W-:-:S05]  /*1c130*/  IADD3 R105, PT, PT, R107, R105, R116 ;  /* 0x000000696b697210 */ /* 0x000fca0007ffe074 */
        /* <DEDUP_REMOVED lines=17> */
.L_x_18188:
[----:B------:R-:W-:Y:S02]  /*1c250*/  IMAD.MOV.U32 R116, RZ, RZ, R104 ;  /* 0x000000ffff747224 */ /* 0x000fe400078e0068 */
[----:B------:R-:W-:-:S07]  /*1c260*/  VIADD R106, R106, 0x80 ;  /* 0x000000806a6a7836 */ /* 0x000fce0000000000 */
.L_x_18125:
[----:B------:R-:W-:Y:S05]  /*1c270*/  BSYNC.RECONVERGENT B0 ;  /* 0x0000000000007941 */ /* 0x000fea0003800200 */
.L_x_18124:
        /* <DEDUP_REMOVED lines=35> */
.L_x_18194:
        /* <DEDUP_REMOVED lines=13> */
.L_x_18196:
[----:B------:R-:W-:Y:S05]  /*1c580*/  BSYNC.RECONVERGENT B2 ;  /* 0x0000000000027941 */ /* 0x000fea0003800200 */
.L_x_18195:
        /* <DEDUP_REMOVED lines=48> */
.L_x_18193:
[----:B------:R-:W-:Y:S05]  /*1c890*/  BSYNC.RECONVERGENT B1 ;  /* 0x0000000000017941 */ /* 0x000fea0003800200 */
.L_x_18192:
[----:B------:R-:W0:Y:S01]  /*1c8a0*/  LDC R116, c[0x0][0x408] ;  /* 0x00010200ff747b82 */ /* 0x000e220000000800 */
[----:B------:R-:W-:Y:S01]  /*1c8b0*/  ISETP.NE.AND P3, PT, R102, 0x1, PT ;  /* 0x000000016600780c */ /* 0x000fe20003f65270 */
[----:B------:R-:W-:Y:S01]  /*1c8c0*/  IMAD.MOV.U32 R105, RZ, RZ, 0x2f800000 ;  /* 0x2f800000ff697424 */ /* 0x000fe200078e00ff */
[----:B------:R-:W-:Y:S01]  /*1c8d0*/  I2FP.F32.U32 R100, R100 ;  /* 0x0000006400647245 */ /* 0x000fe20000201000 */
[----:B------:R-:W-:Y:S01]  /*1c8e0*/  BSSY.RECONVERGENT B1, `(.L_x_18197) ;  /* 0x000004f000017945 */ /* 0x000fe20003800200 */
[----:B------:R-:W-:Y:S01]  /*1c8f0*/  IMAD.MOV.U32 R103, RZ, RZ, 0x2 ;  /* 0x00000002ff677424 */ /* 0x000fe200078e00ff */
[----:B------:R-:W-:Y:S02]  /*1c900*/  MOV R101, R118 ;  /* 0x0000007600657202 */ /* 0x000fe40000000f00 */
        /* <DEDUP_REMOVED lines=13> */
.L_x_18199:
        /* <DEDUP_REMOVED lines=13> */
.L_x_18201:
[----:B------:R-:W-:Y:S05]  /*1cab0*/  BSYNC.RECONVERGENT B2 ;  /* 0x0000000000027941 */ /* 0x000fea0003800200 */
.L_x_18200:
        /* <DEDUP_REMOVED lines=49> */
.L_x_18198:
[----:B------:R-:W-:Y:S05]  /*1cdd0*/  BSYNC.RECONVERGENT B1 ;  /* 0x0000000000017941 */ /* 0x000fea0003800200 */
.L_x_18197:
        /* <DEDUP_REMOVED lines=15> */
.L_x_18204:
        /* <DEDUP_REMOVED lines=13> */
.L_x_18206:
[----:B------:R-:W-:Y:S05]  /*1cfa0*/  BSYNC.RECONVERGENT B2 ;  /* 0x0000000000027941 */ /* 0x000fea0003800200 */
.L_x_18205:
        /* <DEDUP_REMOVED lines=49> */
.L_x_18203:
[----:B------:R-:W-:Y:S05]  /*1d2c0*/  BSYNC.RECONVERGENT B1 ;  /* 0x0000000000017941 */ /* 0x000fea0003800200 */
.L_x_18202:
        /* <DEDUP_REMOVED lines=17> */
.L_x_18209:
        /* <DEDUP_REMOVED lines=13> */
.L_x_18211:
[----:B------:R-:W-:Y:S05]  /*1d4b0*/  BSYNC.RECONVERGENT B2 ;  /* 0x0000000000027941 */ /* 0x000fea0003800200 */
.L_x_18210:
        /* <DEDUP_REMOVED lines=49> */
.L_x_18208:
[----:B------:R-:W-:Y:S05]  /*1d7d0*/  BSYNC.RECONVERGENT B1 ;  /* 0x0000000000017941 */ /* 0x000fea0003800200 */
.L_x_18207:
        /* <DEDUP_REMOVED lines=15> */
.L_x_18214:
        /* <DEDUP_REMOVED lines=13> */
.L_x_18216:
[----:B------:R-:W-:Y:S05]  /*1d9a0*/  BSYNC.RECONVERGENT B2 ;  /* 0x0000000000027941 */ /* 0x000fea0003800200 */
.L_x_18215:
        /* <DEDUP_REMOVED lines=49> */
.L_x_18213:
[----:B------:R-:W-:Y:S05]  /*1dcc0*/  BSYNC.RECONVERGENT B1 ;  /* 0x0000000000017941 */ /* 0x000fea0003800200 */
.L_x_18212:
        /* <DEDUP_REMOVED lines=17> */
.L_x_18219:
        /* <DEDUP_REMOVED lines=13> */
.L_x_18221:
[----:B------:R-:W-:Y:S05]  /*1deb0*/  BSYNC.RECONVERGENT B2 ;  /* 0x0000000000027941 */ /* 0x000fea0003800200 */
.L_x_18220:
        /* <DEDUP_REMOVED lines=49> */
.L_x_18218:
[----:B------:R-:W-:Y:S05]  /*1e1d0*/  BSYNC.RECONVERGENT B1 ;  /* 0x0000000000017941 */ /* 0x000fea0003800200 */
.L_x_18217:
        /* <DEDUP_REMOVED lines=15> */
.L_x_18224:
        /* <DEDUP_REMOVED lines=13> */
.L_x_18226:
[----:B------:R-:W-:Y:S05]  /*1e3a0*/  BSYNC.RECONVERGENT B2 ;  /* 0x0000000000027941 */ /* 0x000fea0003800200 */
.L_x_18225:
        /* <DEDUP_REMOVED lines=49> */
.L_x_18223:
[----:B------:R-:W-:Y:S05]  /*1e6c0*/  BSYNC.RECONVERGENT B1 ;  /* 0x0000000000017941 */ /* 0x000fea0003800200 */
.L_x_18222:
        /* <DEDUP_REMOVED lines=17> */
.L_x_18229:
        /* <DEDUP_REMOVED lines=15> */
.L_x_18231:
[----:B------:R-:W-:Y:S05]  /*1e8d0*/  BSYNC.RECONVERGENT B2 ;  /* 0x0000000000027941 */ /* 0x000fea0003800200 */
.L_x_18230:
        /* <DEDUP_REMOVED lines=49> */
.L_x_18228:
[----:B------:R-:W-:Y:S05]  /*1ebf0*/  BSYNC.RECONVERGENT B1 ;  /* 0x0000000000017941 */ /* 0x000fea0003800200 */
.L_x_18227:
        /* <DEDUP_REMOVED lines=35> */
.L_x_18191:
        /* <DEDUP_REMOVED lines=16> */
.L_x_18235:
        /* <DEDUP_REMOVED lines=13> */
.L_x_18237:
[----:B------:R-:W-:Y:S05]  /*1f000*/  BSYNC.RECONVERGENT B2 ;  /* 0x0000000000027941 */ /* 0x000fea0003800200 */
.L_x_18236:
        /* <DEDUP_REMOVED lines=48> */
.L_x_18234:
[----:B------:R-:W-:Y:S05]  /*1f310*/  BSYNC.RECONVERGENT B1 ;  /* 0x0000000000017941 */ /* 0x000fea0003800200 */
.L_x_18233:
        /* <DEDUP_REMOVED lines=18> */
.L_x_18240:
        /* <DEDUP_REMOVED lines=13> */
.L_x_18242:
[----:B------:R-:W-:Y:S05]  /*1f510*/  BSYNC.RECONVERGENT B2 ;  /* 0x0000000000027941 */ /* 0x000fea0003800200 */
.L_x_18241:
        /* <DEDUP_REMOVED lines=49> */
.L_x_18239:
[----:B------:R-:W-:Y:S05]  /*1f830*/  BSYNC.RECONVERGENT B1 ;  /* 0x0000000000017941 */ /* 0x000fea0003800200 */
.L_x_18238:
        /* <DEDUP_REMOVED lines=16> */
.L_x_18245:
        /* <DEDUP_REMOVED lines=13> */
.L_x_18247:
[----:B------:R-:W-:Y:S05]  /*1fa10*/  BSYNC.RECONVERGENT B2 ;  /* 0x0000000000027941 */ /* 0x000fea0003800200 */
.L_x_18246:
        /* <DEDUP_REMOVED lines=49> */
.L_x_18244:
[----:B------:R-:W-:Y:S05]  /*1fd30*/  BSYNC.RECONVERGENT B1 ;  /* 0x0000000000017941 */ /* 0x000fea0003800200 */
.L_x_18243:
        /* <DEDUP_REMOVED lines=16> */
.L_x_18250:
        /* <DEDUP_REMOVED lines=13> */
.L_x_18252:
[----:B------:R-:W-:Y:S05]  /*1ff10*/  BSYNC.RECONVERGENT B2 ;  /* 0x0000000000027941 */ /* 0x000fea0003800200 */
.L_x_18251:
        /* <DEDUP_REMOVED lines=49> */
.L_x_18249:
[----:B------:R-:W-:Y:S05]  /*20230*/  BSYNC.RECONVERGENT B1 ;  /* 0x0000000000017941 */ /* 0x000fea0003800200 */
.L_x_18248:
        /* <DEDUP_REMOVED lines=16> */
.L_x_18232:
[----:B------:R-:W0:Y:S01]  /*20340*/  LDC.64 R102, c[0x0][0x3a8] ;  /* 0x0000ea00ff667b82 */ /* 0x000e220000000a00 */
[----:B------:R-:W-:Y:S02]  /*20350*/  SEL R105, RZ, 0x1000000, !P5 ;  /* 0x01000000ff697807 */ /* 0x000fe40006800000 */
[----:B------:R-:W-:Y:S02]  /*20360*/  SEL R116, RZ, 0x10000, !P4 ;  /* 0x00010000ff747807 */ /* 0x000fe40006000000 */
[----:B------:R-:W-:Y:S02]  /*20370*/  SEL R107, RZ, 0x100, !P3 ;  /* 0x00000100ff6b7807 */ /* 0x000fe40005800000 */
[----:B------:R-:W-:Y:S01]  /*20380*/  SEL R146, RZ, 0x1, !P2 ;  /* 0x00000001ff927807 */ /* 0x000fe20005000000 */
[----:B------:R-:W1:Y:S01]  /*20390*/  LDC.64 R100, c[0x0][0x3b0] ;  /* 0x0000ec00ff647b82 */ /* 0x000e620000000a00 */
[----:B------:R-:W-:-:S04]  /*203a0*/  IADD3 R105, PT, PT, R107, R105, R116 ;  /* 0x000000696b697210 */ /* 0x000fc80007ffe074 */
        /* <DEDUP_REMOVED lines=17> */
.L_x_18253:
[----:B------:R-:W-:Y:S01]  /*204c0*/  IMAD.MOV.U32 R116, RZ, RZ, R104 ;  /* 0x000000ffff747224 */ /* 0x000fe200078e0068 */
[----:B------:R-:W-:-:S07]  /*204d0*/  IADD3 R106, PT, PT, R106, 0x80, RZ ;  /* 0x000000806a6a7810 */ /* 0x000fce0007ffe0ff */
.L_x_18190:
[----:B------:R-:W-:Y:S05]  /*204e0*/  BSYNC.RECONVERGENT B0 ;  /* 0x0000000000007941 */ /* 0x000fea0003800200 */
.L_x_18189:
        /* <DEDUP_REMOVED lines=35> */
.L_x_18259:
        /* <DEDUP_REMOVED lines=13> */
.L_x_18261:
[----:B------:R-:W-:Y:S05]  /*207f0*/  BSYNC.RECONVERGENT B2 ;  /* 0x0000000000027941 */ /* 0x000fea0003800200 */
.L_x_18260:
        /* <DEDUP_REMOVED lines=48> */
.L_x_18258:
[----:B------:R-:W-:Y:S05]  /*20b00*/  BSYNC.RECONVERGENT B1 ;  /* 0x0000000000017941 */ /* 0x000fea0003800200 */
.L_x_18257:
        /* <DEDUP_REMOVED lines=20> */
.L_x_18264:
        /* <DEDUP_REMOVED lines=13> */
.L_x_18266:
[----:B------:R-:W-:Y:S05]  /*20d20*/  BSYNC.RECONVERGENT B2 ;  /* 0x0000000000027941 */ /* 0x000fea0003800200 */
.L_x_18265:
        /* <DEDUP_REMOVED lines=49> */
.L_x_18263:
[----:B------:R-:W-:Y:S05]  /*21040*/  BSYNC.RECONVERGENT B1 ;  /* 0x0000000000017941 */ /* 0x000fea0003800200 */
.L_x_18262:
        /* <DEDUP_REMOVED lines=15> */
.L_x_18269:
        /* <DEDUP_REMOVED lines=13> */
.L_x_18271:
[----:B------:R-:W-:Y:S05]  /*21210*/  BSYNC.RECONVERGENT B2 ;  /* 0x0000000000027941 */ /* 0x000fea0003800200 */
.L_x_18270:
        /* <DEDUP_REMOVED lines=49> */
.L_x_18268:
[----:B------:R-:W-:Y:S05]  /*21530*/  BSYNC.RECONVERGENT B1 ;  /* 0x0000000000017941 */ /* 0x000fea0003800200 */
.L_x_18267:
        /* <DEDUP_REMOVED lines=17> */
.L_x_18274:
        /* <DEDUP_REMOVED lines=13> */
.L_x_18276:
[----:B------:R-:W-:Y:S05]  /*21720*/  BSYNC.RECONVERGENT B2 ;  /* 0x0000000000027941 */ /* 0x000fea0003800200 */
.L_x_18275:
        /* <DEDUP_REMOVED lines=49> */
.L_x_18273:
[----:B------:R-:W-:Y:S05]  /*21a40*/  BSYNC.RECONVERGENT B1 ;  /* 0x0000000000017941 */ /* 0x000fea0003800200 */
.L_x_18272:
        /* <DEDUP_REMOVED lines=15> */
.L_x_18279:
        /* <DEDUP_REMOVED lines=13> */
.L_x_18281:
[----:B------:R-:W-:Y:S05]  /*21c10*/  BSYNC.RECONVERGENT B2 ;  /* 0x0000000000027941 */ /* 0x000fea0003800200 */
.L_x_18280:
        /* <DEDUP_REMOVED lines=49> */
.L_x_18278:
[----:B------:R-:W-:Y:S05]  /*21f30*/  BSYNC.RECONVERGENT B1 ;  /* 0x0000000000017941 */ /* 0x000fea0003800200 */
.L_x_18277:
        /* <DEDUP_REMOVED lines=17> */
.L_x_18284:
        /* <DEDUP_REMOVED lines=13> */
.L_x_18286:
[----:B------:R-:W-:Y:S05]  /*22120*/  BSYNC.RECONVERGENT B2 ;  /* 0x0000000000027941 */ /* 0x000fea0003800200 */
.L_x_18285:
        /* <DEDUP_REMOVED lines=49> */
.L_x_18283:
[----:B------:R-:W-:Y:S05]  /*22440*/  BSYNC.RECONVERGENT B1 ;  /* 0x0000000000017941 */ /* 0x000fea0003800200 */
.L_x_18282:
        /* <DEDUP_REMOVED lines=15> */
.L_x_18289:
        /* <DEDUP_REMOVED lines=13> */
.L_x_18291:
[----:B------:R-:W-:Y:S05]  /*22610*/  BSYNC.RECONVERGENT B2 ;  /* 0x0000000000027941 */ /* 0x000fea0003800200 */
.L_x_18290:
        /* <DEDUP_REMOVED lines=49> */
.L_x_18288:
[----:B------:R-:W-:Y:S05]  /*22930*/  BSYNC.RECONVERGENT B1 ;  /* 0x0000000000017941 */ /* 0x000fea0003800200 */
.L_x_18287:
        /* <DEDUP_REMOVED lines=17> */
.L_x_18294:
        /* <DEDUP_REMOVED lines=15> */
.L_x_18296:
[----:B------:R-:W-:Y:S05]  /*22b40*/  BSYNC.RECONVERGENT B2 ;  /* 0x0000000000027941 */ /* 0x000fea0003800200 */
.L_x_18295:
        /* <DEDUP_REMOVED lines=49> */
.L_x_18293:
[----:B------:R-:W-:Y:S05]  /*22e60*/  BSYNC.RECONVERGENT B1 ;  /* 0x0000000000017941 */ /* 0x000fea0003800200 */
.L_x_18292:
        /* <DEDUP_REMOVED lines=35> */
.L_x_18256:
        /* <DEDUP_REMOVED lines=16> */
.L_x_18300:
        /* <DEDUP_REMOVED lines=13> */
.L_x_18302:
[----:B------:R-:W-:Y:S05]  /*23270*/  BSYNC.RECONVERGENT B2 ;  /* 0x0000000000027941 */ /* 0x000fea0003800200 */
.L_x_18301:
        /* <DEDUP_REMOVED lines=47> */
[----:B------:R-:W-:-:S07]  /*23570*/  IMAD.MOV.U32 R100, RZ, RZ, R116 ;  /* 0x000000ffff647224 */ /* 0x000fce00078e0074 */
.L_x_18299:
[----:B------:R-:W-:Y:S05]  /*23580*/  BSYNC.RECONVERGENT B1 ;  /* 0x0000000000017941 */ /* 0x000fea0003800200 */
.L_x_18298:
[----:B------:R-:W0:Y:S01]  /*23590*/  LDC R105, c[0x0][0x404] ;  /* 0x00010100ff697b82 */ /* 0x000e220000000800 */
[----:B------:R-:W-:Y:S01]  /*235a0*/  ISETP.NE.AND P3, PT, R102, 0x1, PT ;  /* 0x000000016600780c */ /* 0x000fe20003f65270 */
[----:B------:R-:W-:Y:S01]  /*235b0*/  IMAD.MOV.U32 R107, RZ, RZ, 0x2f800000 ;  /* 0x2f800000ff6b7424 */ /* 0x000fe200078e00ff */
[----:B------:R-:W-:Y:S01]  /*235c0*/  I2FP.F32.U32 R100, R100 ;  /* 0x0000006400647245 */ /* 0x000fe20000201000 */
[----:B------:R-:W-:Y:S01]  /*235d0*/  BSSY.RECONVERGENT B1, `(.L_x_18303) ;  /* 0x000004d000017945 */ /* 0x000fe20003800200 */
[----:B------:R-:W-:Y:S01]  /*235e0*/  MOV R103, 0x2 ;  /* 0x0000000200677802 */ /* 0x000fe20000000f00 */
        /* <DEDUP_REMOVED lines=12> */
.L_x_18305:
        /* <DEDUP_REMOVED lines=13> */
.L_x_18307:
[----:B------:R-:W-:Y:S05]  /*23780*/  BSYNC.RECONVERGENT B2 ;  /* 0x0000000000027941 */ /* 0x000fea0003800200 */
.L_x_18306:
        /* <DEDUP_REMOVED lines=49> */
.L_x_18304:
[----:B------:R-:W-:Y:S05]  /*23aa0*/  BSYNC.RECONVERGENT B1 ;  /* 0x0000000000017941 */ /* 0x000fea0003800200 */
.L_x_18303:
        /* <DEDUP_REMOVED lines=16> */
.L_x_18310:
        /* <DEDUP_REMOVED lines=13> */
.L_x_18312:
[----:B------:R-:W-:Y:S05]  /*23c80*/  BSYNC.RECONVERGENT B2 ;  /* 0x0000000000027941 */ /* 0x000fea0003800200 */
.L_x_18311:
        /* <DEDUP_REMOVED lines=49> */
.L_x_18309:
[----:B------:R-:W-:Y:S05]  /*23fa0*/  BSYNC.RECONVERGENT B1 ;  /* 0x0000000000017941 */ /* 0x000fea0003800200 */
.L_x_18308:
        /* <DEDUP_REMOVED lines=16> */
.L_x_18315:
        /* <DEDUP_REMOVED lines=13> */
.L_x_18317:
[----:B------:R-:W-:Y:S05]  /*24180*/  BSYNC.RECONVERGENT B2 ;  /* 0x0000000000027941 */ /* 0x000fea0003800200 */
.L_x_18316:
        /* <DEDUP_REMOVED lines=49> */
.L_x_18314:
[----:B------:R-:W-:Y:S05]  /*244a0*/  BSYNC.RECONVERGENT B1 ;  /* 0x0000000000017941 */ /* 0x000fea0003800200 */
.L_x_18313:
        /* <DEDUP_REMOVED lines=16> */
.L_x_18297:
        /* <DEDUP_REMOVED lines=19> */
[----:B------:R-:W-:-:S04]  /*246e0*/  LOP3.LUT R103, R117, 0xff, RZ, 0xc0, !PT ;  /* 0x000000ff75677812 */ /* 0x000fc800078ec0ff */
[----:B------:R-:W-:-:S05]  /*246f0*/  LEA R102, R105, R102, 0x8 ;  /* 0x0000006669667211 */ /* 0x000fca00078e40ff */
[----:B------:R-:W-:Y:S02]  /*24700*/  IMAD.IADD R103, R102, 0x1, R103 ;  /* 0x0000000166677824 */ /* 0x000fe400078e0267 */
[----:B0-----:R-:W-:-:S05]  /*24710*/  IMAD.WIDE.U32 R100, R106, 0x4, R100 ;  /* 0x000000046a647825 */ /* 0x001fca00078e0064 */
[----:B------:R1:W-:Y:S02]  /*24720*/  STG.E desc[UR6][R100.64], R103 ;  /* 0x0000006764007986 */ /* 0x0003e4000c101906 */
.L_x_18318:
[----:B------:R-:W-:Y:S01]  /*24730*/  MOV R116, R104 ;  /* 0x0000006800747202 */ /* 0x000fe20000000f00 */
[----:B------:R-:W-:-:S07]  /*24740*/  VIADD R106, R106, 0x80 ;  /* 0x000000806a6a7836 */ /* 0x000fce0000000000 */
.L_x_18255:
[----:B------:R-:W-:Y:S05]  /*24750*/  BSYNC.RECONVERGENT B0 ;  /* 0x0000000000007941 */ /* 0x000fea0003800200 */
.L_x_18254:
        /* <DEDUP_REMOVED lines=35> */
.L_x_18324:
        /* <DEDUP_REMOVED lines=13> */
.L_x_18326:
[----:B------:R-:W-:Y:S05]  /*24a60*/  BSYNC.RECONVERGENT B2 ;  /* 0x0000000000027941 */ /* 0x000fea0003800200 */
.L_x_18325:
        /* <DEDUP_REMOVED lines=48> */
.L_x_18323:
[----:B------:R-:W-:Y:S05]  /*24d70*/  BSYNC.RECONVERGENT B1 ;  /* 0x0000000000017941 */ /* 0x000fea0003800200 */
.L_x_18322:
[----:B------:R-:W0:Y:S01]  /*24d80*/  LDC R116, c[0x0][0x408] ;  /* 0x00010200ff747b82 */ /* 0x000e220000000800 */
[----:B------:R-:W-:Y:S01]  /*24d90*/  ISETP.NE.AND P3, PT, R102, 0x1, PT ;  /* 0x000000016600780c */ /* 0x000fe20003f65270 */
[----:B------:R-:W-:Y:S01]  /*24da0*/  IMAD.MOV.U32 R105, RZ, RZ, 0x2f800000 ;  /* 0x2f800000ff697424 */ /* 0x000fe200078e00ff */
[----:B------:R-:W-:Y:S01]  /*24db0*/  I2FP.F32.U32 R100, R100 ;  /* 0x0000006400647245 */ /* 0x000fe20000201000 */
[----:B------:R-:W-:Y:S01]  /*24dc0*/  BSSY.RECONVERGENT B1, `(.L_x_18327) ;  /* 0x000004f000017945 */ /* 0x000fe20003800200 */
[----:B------:R-:W-:Y:S01]  /*24dd0*/  MOV R103, 0x2 ;  /* 0x0000000200677802 */ /* 0x000fe20000000f00 */
[----:B------:R-:W-:Y:S02]  /*24de0*/  IMAD.MOV.U32 R101, RZ, RZ, R118 ;  /* 0x000000ffff657224 */ /* 0x000fe400078e0076 */
        /* <DEDUP_REMOVED lines=13> */
.L_x_18329:
        /* <DEDUP_REMOVED lines=13> */
.L_x_18331:
[----:B------:R-:W-:Y:S05]  /*24f90*/  BSYNC.RECONVERGENT B2 ;  /* 0x0000000000027941 */ /* 0x000fea0003800200 */
.L_x_18330:
        /* <DEDUP_REMOVED lines=49> */
.L_x_18328:
[----:B------:R-:W-:Y:S05]  /*252b0*/  BSYNC.RECONVERGENT B1 ;  /* 0x0000000000017941 */ /* 0x000fea0003800200 */
.L_x_18327:
        /* <DEDUP_REMOVED lines=15> */
.L_x_18334:
        /* <DEDUP_REMOVED lines=13> */
.L_x_18336:
[----:B------:R-:W-:Y:S05]  /*25480*/  BSYNC.RECONVERGENT B2 ;  /* 0x0000000000027941 */ /* 0x000fea0003800200 */
.L_x_18335:
        /* <DEDUP_REMOVED lines=49> */
.L_x_18333:
[----:B------:R-:W-:Y:S05]  /*257a0*/  BSYNC.RECONVERGENT B1 ;  /* 0x0000000000017941 */ /* 0x000fea0003800200 */
.L_x_18332:
        /* <DEDUP_REMOVED lines=17> */
.L_x_18339:
        /* <DEDUP_REMOVED lines=13> */
.L_x_18341:
[----:B------:R-:W-:Y:S05]  /*25990*/  BSYNC.RECONVERGENT B2 ;  /* 0x0000000000027941 */ /* 0x000fea0003800200 */
.L_x_18340:
        /* <DEDUP_REMOVED lines=49> */
.L_x_18338:
[----:B------:R-:W-:Y:S05]  /*25cb0*/  BSYNC.RECONVERGENT B1 ;  /* 0x0000000000017941 */ /* 0x000fea0003800200 */
.L_x_18337:
        /* <DEDUP_REMOVED lines=15> */
.L_x_18344:
        /* <DEDUP_REMOVED lines=13> */
.L_x_18346:
[----:B------:R-:W-:Y:S05]  /*25e80*/  BSYNC.RECONVERGENT B2 ;  /* 0x0000000000027941 */ /* 0x000fea0003800200 */
.L_x_18345:
        /* <DEDUP_REMOVED lines=49> */
.L_x_18343:
[----:B------:R-:W-:Y:S05]  /*261a0*/  BSYNC.RECONVERGENT B1 ;  /* 0x0000000000017941 */ /* 0x000fea0003800200 */
.L_x_18342:
        /* <DEDUP_REMOVED lines=17> */
.L_x_18349:
        /* <DEDUP_REMOVED lines=13> */
.L_x_18351:
[----:B------:R-:W-:Y:S05]  /*26390*/  BSYNC.RECONVERGENT B2 ;  /* 0x0000000000027941 */ /* 0x000fea0003800200 */
.L_x_18350:
        /* <DEDUP_REMOVED lines=49> */
.L_x_18348:
[----:B------:R-:W-:Y:S05]  /*266b0*/  BSYNC.RECONVERGENT B1 ;  /* 0x0000000000017941 */ /* 0x000fea0003800200 */
.L_x_18347:
        /* <DEDUP_REMOVED lines=15> */
.L_x_18354:
        /* <DEDUP_REMOVED lines=13> */
.L_x_18356:
[----:B------:R-:W-:Y:S05]  /*26880*/  BSYNC.RECONVERGENT B2 ;  /* 0x0000000000027941 */ /* 0x000fea0003800200 */
.L_x_18355:
        /* <DEDUP_REMOVED lines=49> */
.L_x_18353:
[----:B------:R-:W-:Y:S05]  /*26ba0*/  BSYNC.RECONVERGENT B1 ;  /* 0x0000000000017941 */ /* 0x000fea0003800200 */
.L_x_18352:
        /* <DEDUP_REMOVED lines=17> */
.L_x_18359:
        /* <DEDUP_REMOVED lines=15> */
.L_x_18361:
[----:B------:R-:W-:Y:S05]  /*26db0*/  BSYNC.RECONVERGENT B2 ;  /* 0x0000000000027941 */ /* 0x000fea0003800200 */
.L_x_18360:
        /* <DEDUP_REMOVED lines=49> */
.L_x_18358:
[----:B------:R-:W-:Y:S05]  /*270d0*/  BSYNC.RECONVERGENT B1 ;  /* 0x0000000000017941 */ /* 0x000fea0003800200 */
.L_x_18357:
        /* <DEDUP_REMOVED lines=35> */
.L_x_18321:
        /* <DEDUP_REMOVED lines=16> */
.L_x_18365:
        /* <DEDUP_REMOVED lines=13> */
.L_x_18367:
[----:B------:R-:W-:Y:S05]  /*274e0*/  BSYNC.RECONVERGENT B2 ;  /* 0x0000000000027941 */ /* 0x000fea0003800200 */
.L_x_18366:
        /* <DEDUP_REMOVED lines=48> */
.L_x_18364:
[----:B------:R-:W-:Y:S05]  /*277f0*/  BSYNC.RECONVERGENT B1 ;  /* 0x0000000000017941 */ /* 0x000fea0003800200 */
.L_x_18363:
[----:B------:R-:W0:Y:S01]  /*27800*/  LDC R105, c[0x0][0x404] ;  /* 0x00010100ff697b82 */ /* 0x000e220000000800 */
[----:B------:R-:W-:Y:S01]  /*27810*/  HFMA2 R107, -RZ, RZ, 0.1171875, 0 ;  /* 0x2f800000ff6b7431 */ /* 0x000fe200000001ff */
[----:B------:R-:W-:Y:S01]  /*27820*/  ISETP.NE.AND P3, PT, R102, 0x1, PT ;  /* 0x000000016600780c */ /* 0x000fe20003f65270 */
[----:B------:R-:W-:Y:S01]  /*27830*/  BSSY.RECONVERGENT B1, `(.L_x_18368) ;  /* 0x000004e000017945 */ /* 0x000fe20003800200 */
[----:B------:R-:W-:Y:S01]  /*27840*/  I2FP.F32.U32 R100, R100 ;  /* 0x0000006400647245 */ /* 0x000fe20000201000 */
[----:B------:R-:W-:Y:S01]  /*27850*/  IMAD.MOV.U32 R103, RZ, RZ, 0x2 ;  /* 0x00000002ff677424 */ /* 0x000fe200078e00ff */
[----:B------:R-:W-:-:S03]  /*27860*/  MOV R101, R118 ;  /* 0x0000007600657202 */ /* 0x000fc60000000f00 */
        /* <DEDUP_REMOVED lines=11> */
.L_x_18370:
        /* <DEDUP_REMOVED lines=13> */
.L_x_18372:
[----:B------:R-:W-:Y:S05]  /*279f0*/  BSYNC.RECONVERGENT B2 ;  /* 0x0000000000027941 */ /* 0x000fea0003800200 */
.L_x_18371:
        /* <DEDUP_REMOVED lines=49> */
.L_x_18369:
[----:B------:R-:W-:Y:S05]  /*27d10*/  BSYNC.RECONVERGENT B1 ;  /* 0x0000000000017941 */ /* 0x000fea0003800200 */
.L_x_18368:
        /* <DEDUP_REMOVED lines=16> */
.L_x_18375:
        /* <DEDUP_REMOVED lines=13> */
.L_x_18377:
[----:B------:R-:W-:Y:S05]  /*27ef0*/  BSYNC.RECONVERGENT B2 ;  /* 0x0000000000027941 */ /* 0x000fea0003800200 */
.L_x_18376:
        /* <DEDUP_REMOVED lines=49> */
.L_x_18374:
[----:B------:R-:W-:Y:S05]  /*28210*/  BSYNC.RECONVERGENT B1 ;  /* 0x0000000000017941 */ /* 0x000fea0003800200 */
.L_x_18373:
        /* <DEDUP_REMOVED lines=16> */
.L_x_18380:
        /* <DEDUP_REMOVED lines=13> */
.L_x_18382:
[----:B------:R-:W-:Y:S05]  /*283f0*/  BSYNC.RECONVERGENT B2 ;  /* 0x0000000000027941 */ /* 0x000fea0003800200 */
.L_x_18381:
        /* <DEDUP_REMOVED lines=49> */
.L_x_18379:
[----:B------:R-:W-:Y:S05]  /*28710*/  BSYNC.RECONVERGENT B1 ;  /* 0x0000000000017941 */ /* 0x000fea0003800200 */
.L_x_18378:
        /* <DEDUP_REMOVED lines=16> */
.L_x_18362:
        /* <DEDUP_REMOVED lines=20> */
[----:B------:R-:W-:-:S05]  /*28960*/  IMAD R102, R105, 0x100, R102 ;  /* 0x0000010069667824 */ /* 0x000fca00078e0266 */
[----:B------:R-:W-:Y:S01]  /*28970*/  IADD3 R103, PT, PT, R102, R103, RZ ;  /* 0x0000006766677210 */ /* 0x000fe20007ffe0ff */
[----:B0-----:R-:W-:-:S05]  /*28980*/  IMAD.WIDE.U32 R100, R106, 0x4, R100 ;  /* 0x000000046a647825 */ /* 0x001fca00078e0064 */
[----:B------:R1:W-:Y:S02]  /*28990*/  STG.E desc[UR6][R100.64], R103 ;  /* 0x0000006764007986 */ /* 0x0003e4000c101906 */
.L_x_18383:
[----:B------:R-:W-:Y:S01]  /*289a0*/  IMAD.MOV.U32 R116, RZ, RZ, R104 ;  /* 0x000000ffff747224 */ /* 0x000fe200078e0068 */
[----:B------:R-:W-:-:S07]  /*289b0*/  IADD3 R106, PT, PT, R106, 0x80, RZ ;  /* 0x000000806a6a7810 */ /* 0x000fce0007ffe0ff */
.L_x_18320:
[----:B------:R-:W-:Y:S05]  /*289c0*/  BSYNC.RECONVERGENT B0 ;  /* 0x0000000000007941 */ /* 0x000fea0003800200 */
.L_x_18319:
        /* <DEDUP_REMOVED lines=35> */
.L_x_18389:
        /* <DEDUP_REMOVED lines=13> */
.L_x_18391:
[----:B------:R-:W-:Y:S05]  /*28cd0*/  BSYNC.RECONVERGENT B2 ;  /* 0x0000000000027941 */ /* 0x000fea0003800200 */
.L_x_18390:
        /* <DEDUP_REMOVED lines=48> */
.L_x_18388:
[----:B------:R-:W-:Y:S05]  /*28fe0*/  BSYNC.RECONVERGENT B1 ;  /* 0x0000000000017941 */ /* 0x000fea0003800200 */
.L_x_18387:
[----:B------:R-:W0:Y:S01]  /*28ff0*/  LDC R147, c[0x0][0x408] ;  /* 0x00010200ff937b82 */ /* 0x000e220000000800 */
[----:B------:R-:W-:Y:S01]  /*29000*/  HFMA2 R107, -RZ, RZ, 0.1171875, 0 ;  /* 0x2f800000ff6b7431 */ /* 0x000fe200000001ff */
[----:B------:R-:W-:Y:S01]  /*29010*/  ISETP.NE.AND P3, PT, R103, 0x1, PT ;  /* 0x000000016700780c */ /* 0x000fe20003f65270 */
[----:B------:R-:W-:Y:S01]  /*29020*/  BSSY.RECONVERGENT B1, `(.L_x_18392) ;  /* 0x0000050000017945 */ /* 0x000fe20003800200 */
[----:B------:R-:W-:Y:S02]  /*29030*/  I2FP.F32.U32 R100, R100 ;  /* 0x0000006400647245 */ /* 0x000fe40000201000 */
[----:B------:R-:W-:Y:S02]  /*29040*/  MOV R102, R118 ;  /* 0x0000007600667202 */ /* 0x000fe40000000f00 */
[----:B------:R-:W1:Y:S01]  /*29050*/  LDC R116, c[0x0][0x404] ;  /* 0x00010100ff747b82 */ /* 0x000e620000000800 */
[----:B------:R-:W-:Y:S01]  /*29060*/  FFMA.FTZ R101, R100, R107, 1.1641532182693481445e-10 ;  /* 0x2f00000064657423 */ /* 0x000fe2000001006b */
[----:B------:R-:W-:-:S02]  /*29070*/  IMAD.MOV.U32 R100, RZ, RZ, 0x2 ;  /* 0x00000002ff647424 */ /* 0x000fc400078e00ff */
[----:B0----5:R-:W-:Y:S02]  /*29080*/  FMUL.FTZ R148, R20, R147 ;  /* 0x0000009314947220 */ /* 0x021fe40000410000 */
[----:B-1----:R-:W-:Y:S01]  /*29090*/  FSETP.LE.FTZ.AND P2, PT, R101, R116, PT ;  /* 0x000000746500720b */ /* 0x002fe20003f53000 */
        /* <DEDUP_REMOVED lines=9> */
.L_x_18394:
        /* <DEDUP_REMOVED lines=13> */
.L_x_18396:
[----:B------:R-:W-:Y:S05]  /*29200*/  BSYNC.RECONVERGENT B2 ;  /* 0x0000000000027941 */ /* 0x000fea0003800200 */
.L_x_18395:
        /* <DEDUP_REMOVED lines=49> */
.L_x_18393:
[----:B------:R-:W-:Y:S05]  /*29520*/  BSYNC.RECONVERGENT B1 ;  /* 0x0000000000017941 */ /* 0x000fea0003800200 */
.L_x_18392:
        /* <DEDUP_REMOVED lines=15> */
.L_x_18399:
        /* <DEDUP_REMOVED lines=13> */
.L_x_18401:
[----:B------:R-:W-:Y:S05]  /*296f0*/  BSYNC.RECONVERGENT B2 ;  /* 0x0000000000027941 */ /* 0x000fea0003800200 */
.L_x_18400:
        /* <DEDUP_REMOVED lines=49> */
.L_x_18398:
[----:B------:R-:W-:Y:S05]  /*29a10*/  BSYNC.RECONVERGENT B1 ;  /* 0x0000000000017941 */ /* 0x000fea0003800200 */
.L_x_18397:
        /* <DEDUP_REMOVED lines=17> */
.L_x_18404:
        /* <DEDUP_REMOVED lines=13> */
.L_x_18406:
[----:B------:R-:W-:Y:S05]  /*29c00*/  BSYNC.RECONVERGENT B2 ;  /* 0x0000000000027941 */ /* 0x000fea0003800200 */
.L_x_18405:
        /* <DEDUP_REMOVED lines=49> */
.L_x_18403:
[----:B------:R-:W-:Y:S05]  /*29f20*/  BSYNC.RECONVERGENT B1 ;  /* 0x0000000000017941 */ /* 0x000fea0003800200 */
.L_x_18402:
        /* <DEDUP_REMOVED lines=15> */
.L_x_18409:
        /* <DEDUP_REMOVED lines=13> */
.L_x_18411:
[----:B------:R-:W-:Y:S05]  /*2a0f0*/  BSYNC.RECONVERGENT B2 ;  /* 0x0000000000027941 */ /* 0x000fea0003800200 */
.L_x_18410:
        /* <DEDUP_REMOVED lines=49> */
.L_x_18408:
[----:B------:R-:W-:Y:S05]  /*2a410*/  BSYNC.RECONVERGENT B1 ;  /* 0x0000000000017941 */ /* 0x000fea0003800200 */
.L_x_18407:
        /* <DEDUP_REMOVED lines=17> */
.L_x_18414:
        /* <DEDUP_REMOVED lines=13> */
.L_x_18416:
[----:B------:R-:W-:Y:S05]  /*2a600*/  BSYNC.RECONVERGENT B2 ;  /* 0x0000000000027941 */ /* 0x000fea0003800200 */
.L_x_18415:
        /* <DEDUP_REMOVED lines=49> */
.L_x_18413:
[----:B------:R-:W-:Y:S05]  /*2a920*/  BSYNC.RECONVERGENT B1 ;  /* 0x0000000000017941 */ /* 0x000fea0003800200 */
.L_x_18412:
        /* <DEDUP_REMOVED lines=15> */
.L_x_18419:
        /* <DEDUP_REMOVED lines=13> */
.L_x_18421:
[----:B------:R-:W-:Y:S05]  /*2aaf0*/  BSYNC.RECONVERGENT B2 ;  /* 0x0000000000027941 */ /* 0x000fea0003800200 */
.L_x_18420:
        /* <DEDUP_REMOVED lines=49> */
.L_x_18418:
[----:B------:R-:W-:Y:S05]  /*2ae10*/  BSYNC.RECONVERGENT B1 ;  /* 0x0000000000017941 */ /* 0x000fea0003800200 */
.L_x_18417:
        /* <DEDUP_REMOVED lines=17> */
.L_x_18424:
        /* <DEDUP_REMOVED lines=15> */
.L_x_18426:
[----:B------:R-:W-:Y:S05]  /*2b020*/  BSYNC.RECONVERGENT B2 ;  /* 0x0000000000027941 */ /* 0x000fea0003800200 */
.L_x_18425:
        /* <DEDUP_REMOVED lines=49> */
.L_x_18423:
[----:B------:R-:W-:Y:S05]  /*2b340*/  BSYNC.RECONVERGENT B1 ;  /* 0x0000000000017941 */ /* 0x000fea0003800200 */
.L_x_18422:
        /* <DEDUP_REMOVED lines=35> */
.L_x_18386:
        /* <DEDUP_REMOVED lines=16> */
.L_x_18430:
        /* <DEDUP_REMOVED lines=13> */
.L_x_18432:
[----:B------:R-:W-:Y:S05]  /*2b750*/  BSYNC.RECONVERGENT B2 ;  /* 0x0000000000027941 */ /* 0x000fea0003800200 */
.L_x_18431:
        /* <DEDUP_REMOVED lines=48> */
.L_x_18429:
[----:B------:R-:W-:Y:S05]  /*2ba60*/  BSYNC.RECONVERGENT B1 ;  /* 0x0000000000017941 */ /* 0x000fea0003800200 */
.L_x_18428:
[----:B------:R-:W0:Y:S01]  /*2ba70*/  LDC R107, c[0x0][0x404] ;  /* 0x00010100ff6b7b82 */ /* 0x000e220000000800 */
[----:B------:R-:W-:Y:S01]  /*2ba80*/  ISETP.NE.AND P3, PT, R102, 0x1, PT ;  /* 0x000000016600780c */ /* 0x000fe20003f65270 */
[----:B------:R-:W-:Y:S01]  /*2ba90*/  IMAD.MOV.U32 R116, RZ, RZ, 0x2f800000 ;  /* 0x2f800000ff747424 */ /* 0x000fe200078e00ff */
[----:B------:R-:W-:Y:S01]  /*2baa0*/  I2FP.F32.U32 R101, R100 ;  /* 0x0000006400657245 */ /* 0x000fe20000201000 */
[----:B------:R-:W-:Y:S01]  /*2bab0*/  BSSY.RECONVERGENT B1, `(.L_x_18433) ;  /* 0x000004d000017945 */ /* 0x000fe20003800200 */
[----:B------:R-:W-:-:S03]  /*2bac0*/  MOV R103, 0x2 ;  /* 0x0000000200677802 */ /* 0x000fc60000000f00 */
[----:B------:R-:W-:Y:S01]  /*2bad0*/  FFMA.FTZ R100, R101, R116, 1.1641532182693481445e-10 ;  /* 0x2f00000065647423 */ /* 0x000fe20000010074 */
[----:B------:R-:W-:-:S04]  /*2bae0*/  IMAD.MOV.U32 R101, RZ, RZ, R118 ;  /* 0x000000ffff657224 */ /* 0x000fc800078e0076 */
        /* <DEDUP_REMOVED lines=10> */
.L_x_18435:
        /* <DEDUP_REMOVED lines=13> */
.L_x_18437:
[----:B------:R-:W-:Y:S05]  /*2bc60*/  BSYNC.RECONVERGENT B2 ;  /* 0x0000000000027941 */ /* 0x000fea0003800200 */
.L_x_18436:
        /* <DEDUP_REMOVED lines=49> */
.L_x_18434:
[----:B------:R-:W-:Y:S05]  /*2bf80*/  BSYNC.RECONVERGENT B1 ;  /* 0x0000000000017941 */ /* 0x000fea0003800200 */
.L_x_18433:
[----:B------:R-:W-:Y:S01]  /*2bf90*/  ISETP.NE.AND P4, PT, R103, 0x1, PT ;  /* 0x000000016700780c */ /* 0x000fe20003f85270 */
[----:B------:R-:W-:Y:S01]  /*2bfa0*/  BSSY.RECONVERGENT B1, `(.L_x_18438) ;  /* 0x000004e000017945 */ /* 0x000fe20003800200 */
[----:B------:R-:W-:Y:S01]  /*2bfb0*/  I2FP.F32.U32 R101, R101 ;  /* 0x0000006500657245 */ /* 0x000fe20000201000 */
[----:B------:R-:W-:-:S04]  /*2bfc0*/  IMAD.MOV.U32 R102, RZ, RZ, 0x2 ;  /* 0x00000002ff667424 */ /* 0x000fc800078e00ff */
        /* <DEDUP_REMOVED lines=12> */
.L_x_18440:
        /* <DEDUP_REMOVED lines=13> */
.L_x_18442:
[----:B------:R-:W-:Y:S05]  /*2c160*/  BSYNC.RECONVERGENT B2 ;  /* 0x0000000000027941 */ /* 0x000fea0003800200 */
.L_x_18441:
        /* <DEDUP_REMOVED lines=49> */
.L_x_18439:
[----:B------:R-:W-:Y:S05]  /*2c480*/  BSYNC.RECONVERGENT B1 ;  /* 0x0000000000017941 */ /* 0x000fea0003800200 */
.L_x_18438:
        /* <DEDUP_REMOVED lines=16> */
.L_x_18445:
        /* <DEDUP_REMOVED lines=13> */
.L_x_18447:
[----:B------:R-:W-:Y:S05]  /*2c660*/  BSYNC.RECONVERGENT B2 ;  /* 0x0000000000027941 */ /* 0x000fea0003800200 */
.L_x_18446:
        /* <DEDUP_REMOVED lines=49> */
.L_x_18444:
[----:B------:R-:W-:Y:S05]  /*2c980*/  BSYNC.RECONVERGENT B1 ;  /* 0x0000000000017941 */ /* 0x000fea0003800200 */
.L_x_18443:
        /* <DEDUP_REMOVED lines=16> */
.L_x_18427:
[----:B------:R-:W0:Y:S01]  /*2ca90*/  LDC.64 R102, c[0x0][0x3a8] ;  /* 0x0000ea00ff667b82 */ /* 0x000e220000000a00 */
[----:B------:R-:W-:Y:S02]  /*2caa0*/  SEL R104, RZ, 0x1000000, !P5 ;  /* 0x01000000ff687807 */ /* 0x000fe40006800000 */
[----:B------:R-:W-:Y:S02]  /*2cab0*/  SEL R105, RZ, 0x10000, !P4 ;  /* 0x00010000ff697807 */ /* 0x000fe40006000000 */
[----:B------:R-:W-:Y:S02]  /*2cac0*/  SEL R107, RZ, 0x100, !P3 ;  /* 0x00000100ff6b7807 */ /* 0x000fe40005800000 */
[----:B------:R-:W-:Y:S01]  /*2cad0*/  SEL R147, RZ, 0x1, !P2 ;  /* 0x00000001ff937807 */ /* 0x000fe20005000000 */
[----:B------:R-:W1:Y:S01]  /*2cae0*/  LDC.64 R100, c[0x0][0x3b0] ;  /* 0x0000ec00ff647b82 */ /* 0x000e620000000a00 */
[----:B------:R-:W-:Y:S02]  /*2caf0*/  IADD3 R104, PT, PT, R107, R104, R105 ;  /* 0x000000686b687210 */ /* 0x000fe40007ffe069 */
[----:B------:R-:W-:-:S03]  /*2cb00*/  MOV R116, R146 ;  /* 0x0000009200747202 */ /* 0x000fc60000000f00 */
[----:B------:R-:W-:Y:S02]  /*2cb10*/  IMAD.IADD R147, R104, 0x1, R147 ;  /* 0x0000000168937824 */ /* 0x000fe400078e0293 */
[----:B0-----:R-:W-:-:S05]  /*2cb20*/  IMAD.WIDE.U32 R102, R106, 0x10, R102 ;  /* 0x000000106a667825 */ /* 0x001fca00078e0066 */
[----:B------:R2:W-:Y:S01]  /*2cb30*/  STG.E.128 desc[UR6][R102.64], R20 ;  /* 0x0000001466007986 */ /* 0x0005e2000c101d06 */
[----:B-1----:R-:W-:-:S05]  /*2cb40*/  IMAD.WIDE.U32 R100, R106, 0x4, R100 ;  /* 0x000000046a647825 */ /* 0x002fca00078e0064 */
[----:B------:R2:W-:Y:S01]  /*2cb50*/  STG.E desc[UR6][R100.64], R147 ;  /* 0x0000009364007986 */ /* 0x0005e2000c101906 */
[----:B------:R-:W-:Y:S05]  /*2cb60*/  @!P0 BRA `(.L_x_18385) ;  /* 0x00000000002c8947 */ /* 0x000fea0003800000 */
[----:B--2---:R-:W0:Y:S01]  /*2cb70*/  LDC.64 R100, c[0x0][0x3b8] ;  /* 0x0000ee00ff647b82 */ /* 0x004e220000000a00 */
        /* <DEDUP_REMOVED lines=10> */
.L_x_18385:
[----:B------:R-:W-:Y:S05]  /*2cc20*/  BSYNC.RECONVERGENT B0 ;  /* 0x0000000000007941 */ /* 0x000fea0003800200 */
.L_x_18384:
        /* <DEDUP_REMOVED lines=9> */
[C---:B------:R-:W-:Y:S01]  /*2ccc0*/  ISETP.GT.U32.AND P5, PT, R108.reuse, 0x27f, PT ;  /* 0x0000027f6c00780c */ /* 0x040fe20003fa4070 */
[----:B------:R-:W-:Y:S01]  /*2ccd0*/  IMAD.MOV.U32 R107, RZ, RZ, RZ ;  /* 0x000000ffff6b7224 */ /* 0x000fe200078e00ff */
[C---:B------:R-:W-:Y:S01]  /*2cce0*/  ISETP.GT.U32.AND P4, PT, R108.reuse, 0x2ff, PT ;  /* 0x000002ff6c00780c */ /* 0x040fe20003f84070 */
[----:B------:R-:W-:Y:S01]  /*2ccf0*/  FADD.FTZ R100, R51, R100 ;  /* 0x0000006433647221 */ /* 0x000fe20000010000 */
[----:B------:R-:W-:-:S02]  /*2cd00*/  ISETP.GT.U32.AND P3, PT, R108, 0x37f, PT ;  /* 0x0000037f6c00780c */ /* 0x000fc40003f64070 */
[----:B------:R-:W-:Y:S02]  /*2cd10*/  P2R R102, PR, RZ, 0x1 ;  /* 0x00000001ff667803 */ /* 0x000fe40000000000 */
[----:B------:R-:W-:Y:S02]  /*2cd20*/  FSEL R101, R100, RZ, P0 ;  /* 0x000000ff64657208 */ /* 0x000fe40000000000 */
[----:B------:R-:W-:-:S03]  /*2cd30*/  ISETP.GT.U32.AND P0, PT, R108, 0x3ff, PT ;  /* 0x000003ff6c00780c */ /* 0x000fc60003f04070 */
[----:B------:R-:W-:-:S04]  /*2cd40*/  FADD.FTZ R100, R44, R101 ;  /* 0x000000652c647221 */ /* 0x000fc80000010000 */
[----:B------:R-:W-:-:S04]  /*2cd50*/  FADD.FTZ R103, R45, R100 ;  /* 0x000000642d677221 */ /* 0x000fc80000010000 */
[----:B------:R-:W-:-:S04]  /*2cd60*/  FADD.FTZ R100, R46, R103 ;  /* 0x000000672e647221 */ /* 0x000fc80000010000 */
[----:B------:R-:W-:Y:S01]  /*2cd70*/  @P1 FADD.FTZ R101, R47, R100 ;  /* 0x000000642f651221 */ /* 0x000fe20000010000 */
[----:B0-----:R-:W-:-:S03]  /*2cd80*/  LOP3.LUT R147, R146, 0x1f, RZ, 0xc0, !PT ;  /* 0x0000001f92937812 */ /* 0x001fc600078ec0ff */
        /* <DEDUP_REMOVED lines=128> */
[----:B------:R-:W-:-:S04]  /*2d590*/  FFMA.FTZ R102, R105, R105, R102 ;  /* 0x0000006969667223 */ /* 0x000fc80000010066 */
[----:B------:R-:W-:Y:S01]  /*2d5a0*/  @P1 FFMA.FTZ R101, R103, R103, R102 ;  /* 0x0000006767651223 */ /* 0x000fe20000010066 */
[----:B------:R-:W-:-:S04]  /*2d5b0*/  LOP3.LUT P1, RZ, R146, 0x1f, RZ, 0xc0, !PT ;  /* 0x0000001f92ff7812 */ /* 0x000fc8000782c0ff */
        /* <DEDUP_REMOVED lines=18> */
.L_x_18449:
[----:B------:R-:W-:Y:S05]  /*2d6e0*/  BSYNC.RECONVERGENT B0 ;  /* 0x0000000000007941 */ /* 0x000fea0003800200 */
.L_x_18448:
[----:B------:R-:W-:Y:S01]  /*2d6f0*/  BAR.SYNC.DEFER_BLOCKING 0x0 ;  /* 0x0000000000007b1d */ /* 0x000fe20000010000 */
[----:B------:R-:W-:Y:S02]  /*2d700*/  ISETP.GT.U32.AND P1, PT, R147, 0x3, PT ;  /* 0x000000039300780c */ /* 0x000fe40003f24070 */
[----:B0-----:R-:W-:-:S03]  /*2d710*/  CS2R R100, SRZ ;  /* 0x0000000000647805 */ /* 0x001fc6000001ff00 */
[----:B------:R-:W-:Y:S08]  /*2d720*/  BSSY.RECONVERGENT B0, `(.L_x_18450) ;  /* 0x000000a000007945 */ /* 0x000ff00003800200 */
        /* <DEDUP_REMOVED lines=9> */
.L_x_18451:
[----:B------:R-:W-:Y:S05]  /*2d7c0*/  BSYNC.RECONVERGENT B0 ;  /* 0x0000000000007941 */ /* 0x000fea0003800200 */
.L_x_18450:
        /* <DEDUP_REMOVED lines=9> */
[----:B0-----:R-:W-:Y:S01]  /*2d860*/  FMUL.FTZ R104, R103, R150 ;  /* 0x0000009667687220 */ /* 0x001fe20000410000 */
[----:B------:R-:W0:Y:S03]  /*2d870*/  MUFU.RCP R147, R102 ;  /* 0x0000006600937308 */ /* 0x000e260000001000 */
[----:B------:R-:W-:Y:S01]  /*2d880*/  FFMA.FTZ R104, R151, R100, R104 ;  /* 0x0000006497687223 */ /* 0x000fe20000010068 */
[----:B------:R-:W-:-:S04]  /*2d890*/  FADD.FTZ R100, -R103, R100 ;  /* 0x0000006467647221 */ /* 0x000fc80000010100 */
[----:B------:R-:W-:-:S04]  /*2d8a0*/  FMUL.FTZ R100, R100, R100 ;  /* 0x0000006464647220 */ /* 0x000fc80000410000 */
[----:B------:R-:W-:Y:S01]  /*2d8b0*/  FMUL.FTZ R100, R100, R151 ;  /* 0x0000009764647220 */ /* 0x000fe20000410000 */
[----:B------:R-:W-:-:S03]  /*2d8c0*/  MOV R151, UR18 ;  /* 0x0000001200977c02 */ /* 0x000fc60008000f00 */
[----:B------:R-:W-:Y:S01]  /*2d8d0*/  FMUL.FTZ R100, R100, R150 ;  /* 0x0000009664647220 */ /* 0x000fe20000410000 */
[----:B0-----:R-:W-:Y:S01]  /*2d8e0*/  FMUL.FTZ R153, R147, R104 ;  /* 0x0000006893997220 */ /* 0x001fe20000410000 */
[----:B-1----:R-:W-:Y:S01]  /*2d8f0*/  IMAD.IADD R104, R105, 0x1, R106 ;  /* 0x0000000169687824 */ /* 0x002fe200078e026a */
[----:B------:R-:W-:-:S03]  /*2d900*/  I2FP.F32.S32 R163, R106 ;  /* 0x0000006a00a37245 */ /* 0x000fc60000201400 */
[----:B------:R-:W0:Y:S01]  /*2d910*/  SHFL.DOWN PT, R152, R153, 0x1, 0x1f ;  /* 0x08201f0099987f89 */ /* 0x000e2200000e0000 */
[----:B------:R-:W-:-:S03]  /*2d920*/  I2FP.F32.S32 R107, R104 ;  /* 0x00000068006b7245 */ /* 0x000fc60000201400 */
[----:B------:R-:W1:Y:S03]  /*2d930*/  SHFL.DOWN PT, R106, R101, 0x2, 0x1f ;  /* 0x08401f00656a7f89 */ /* 0x000e6600000e0000 */
[----:B------:R-:W2:Y:S01]  /*2d940*/  MUFU.RCP R107, R107 ;  /* 0x0000006b006b7308 */ /* 0x000ea20000001000 */
[----:B0-----:R-:W-:Y:S01]  /*2d950*/  FMUL.FTZ R183, R152, R163 ;  /* 0x000000a398b77220 */ /* 0x001fe20000410000 */
[----:B------:R-:W-:Y:S01]  /*2d960*/  FADD.FTZ R152, R153, -R152 ;  /* 0x8000009899987221 */ /* 0x000fe20000010000 */
[----:B-1----:R-:W-:Y:S02]  /*2d970*/  FADD.FTZ R106, R106, R101 ;  /* 0x000000656a6a7221 */ /* 0x002fe40000010000 */
[----:B------:R-:W-:Y:S01]  /*2d980*/  FFMA.FTZ R104, R102, R153, R183 ;  /* 0x0000009966687223 */ /* 0x000fe200000100b7 */
[----:B------:R-:W-:Y:S02]  /*2d990*/  IMAD.U32 R153, RZ, RZ, UR18 ;  /* 0x00000012ff997e24 */ /* 0x000fe4000f8e00ff */
[----:B------:R-:W-:Y:S01]  /*2d9a0*/  FFMA.FTZ R100, R147, R100, R106 ;  /* 0x0000006493647223 */ /* 0x000fe2000001006a */
[----:B--2---:R-:W-:Y:S01]  /*2d9b0*/  FMUL.FTZ R105, R107, R104 ;  /* 0x000000686b697220 */ /* 0x004fe20000410000 */
[----:B------:R-:W-:-:S03]  /*2d9c0*/  FMUL.FTZ R147, R152, R152 ;  /* 0x0000009898937220 */ /* 0x000fc60000410000 */
[----:B------:R-:W0:Y:S01]  /*2d9d0*/  SHFL.DOWN PT, R103, R100, 0x1, 0x1f ;  /* 0x08201f0064677f89 */ /* 0x000e2200000e0000 */
[----:B------:R-:W-:-:S03]  /*2d9e0*/  FMUL.FTZ R147, R102, R147 ;  /* 0x0000009366937220 */ /* 0x000fc60000410000 */
[----:B------:R-:W1:Y:S01]  /*2d9f0*/  SHFL.IDX PT, R105, R105, RZ, 0x1f ;  /* 0x00001fff69697589 */ /* 0x000e6200000e0000 */
[----:B------:R-:W-:Y:S01]  /*2da00*/  FMUL.FTZ R147, R147, R163 ;  /* 0x000000a393937220 */ /* 0x000fe20000410000 */
[----:B0-----:R-:W-:-:S04]  /*2da10*/  FADD.FTZ R102, R100, R103 ;  /* 0x0000006764667221 */ /* 0x001fc80000010000 */
[----:B------:R-:W-:Y:S01]  /*2da20*/  FFMA.FTZ R107, R107, R147, R102 ;  /* 0x000000936b6b7223 */ /* 0x000fe20000010066 */
[C---:B-1----:R-:W-:Y:S01]  /*2da30*/  FMUL.FTZ R104, R105.reuse, R105 ;  /* 0x0000006969687220 */ /* 0x042fe20000410000 */
[----:B------:R-:W0:Y:S01]  /*2da40*/  LDC R147, c[0x0][0x448] ;  /* 0x00011200ff937b82 */ /* 0x000e220000000800 */
[----:B------:R-:W-:Y:S02]  /*2da50*/  FSEL R148, R105, RZ, !P1 ;  /* 0x000000ff69947208 */ /* 0x000fe40004800000 */
[----:B------:R-:W0:Y:S01]  /*2da60*/  SHFL.IDX PT, R106, R107, RZ, 0x1f ;  /* 0x00001fff6b6a7589 */ /* 0x000e2200000e0000 */
[----:B------:R-:W-:Y:S02]  /*2da70*/  FSEL R104, R104, RZ, P1 ;  /* 0x000000ff68687208 */ /* 0x000fe40000800000 */
[----:B------:R-:W-:-:S13]  /*2da80*/  ISETP.NE.AND P1, PT, R146, RZ, PT ;  /* 0x000000ff9200720c */ /* 0x000fda0003f25270 */
[----:B------:R-:W1:Y:S08]  /*2da90*/  @!P1 LDC.64 R102, c[0x0][0x3c0] ;  /* 0x0000f000ff669b82 */ /* 0x000e700000000a00 */
[----:B------:R-:W2:Y:S01]  /*2daa0*/  @!P1 LDC.64 R100, c[0x0][0x3c8] ;  /* 0x0000f200ff649b82 */ /* 0x000ea20000000a00 */
[----:B0-----:R-:W-:-:S04]  /*2dab0*/  FFMA.FTZ R147, R106, UR32, R147 ;  /* 0x000000206a937c23 */ /* 0x001fc80008010093 */
[----:B------:R-:W-:-:S06]  /*2dac0*/  FADD.FTZ R147, R147, R104 ;  /* 0x0000006893937221 */ /* 0x000fcc0000010000 */
[----:B------:R-:W0:Y:S01]  /*2dad0*/  MUFU.RSQ R147, R147 ;  /* 0x0000009300937308 */ /* 0x000e220000001400 */
[----:B-1----:R-:W-:-:S05]  /*2dae0*/  @!P1 IMAD.WIDE R102, R151, 0x4, R102 ;  /* 0x0000000497669825 */ /* 0x002fca00078e0266 */
[----:B------:R1:W-:Y:S01]  /*2daf0*/  @!P1 STG.E desc[UR6][R102.64], R105 ;  /* 0x0000006966009986 */ /* 0x0003e2000c101906 */
[----:B--2---:R-:W-:-:S05]  /*2db00*/  @!P1 IMAD.WIDE R100, R153, 0x4, R100 ;  /* 0x0000000499649825 */ /* 0x004fca00078e0264 */
[----:B0-----:R1:W-:Y:S01]  /*2db10*/  @!P1 STG.E desc[UR6][R100.64], R147 ;  /* 0x0000009364009986 */ /* 0x0013e2000c101906 */
[----:B------:R-:W-:Y:S05]  /*2db20*/  @!P0 BRA `(.L_x_18453) ;  /* 0x00000000009c8947 */ /* 0x000fea0003800000 */
[----:B------:R-:W0:Y:S01]  /*2db30*/  LDC.64 R152, c[0x0][0x428] ;  /* 0x00010a00ff987b82 */ /* 0x000e220000000a00 */
[--C-:B-1----:R-:W-:Y:S01]  /*2db40*/  FADD.FTZ R100, R48, -R148.reuse ;  /* 0x8000009430647221 */ /* 0x102fe20000010000 */
[----:B------:R-:W-:Y:S02]  /*2db50*/  HADD2.F32 R101, -RZ, R129.H1_H1 ;  /* 0x30000081ff657230 */ /* 0x000fe40000004100 */
[----:B------:R-:W-:Y:S01]  /*2db60*/  FADD.FTZ R106, R49, -R148 ;  /* 0x80000094316a7221 */ /* 0x000fe20000010000 */
[----:B------:R-:W-:Y:S02]  /*2db70*/  HADD2.F32 R103, -RZ, R82.H0_H0 ;  /* 0x20000052ff677230 */ /* 0x000fe40000004100 */
[C---:B------:R-:W-:Y:S01]  /*2db80*/  FMUL.FTZ R104, R147.reuse, R100 ;  /* 0x0000006493687220 */ /* 0x040fe20000410000 */
[----:B------:R-:W-:Y:S02]  /*2db90*/  HADD2.F32 R105, -RZ, R127.H1_H1 ;  /* 0x3000007fff697230 */ /* 0x000fe40000004100 */
[----:B------:R-:W-:Y:S01]  /*2dba0*/  FMUL.FTZ R106, R147, R106 ;  /* 0x0000006a936a7220 */ /* 0x000fe20000410000 */
[----:B------:R-:W1:Y:S01]  /*2dbb0*/  LDC.64 R150, c[0x0][0x430] ;  /* 0x00010c00ff967b82 */ /* 0x000e620000000a00 */
[----:B------:R-:W-:-:S02]  /*2dbc0*/  HADD2.F32 R102, -RZ, R54.H0_H0 ;  /* 0x20000036ff667230 */ /* 0x000fc40000004100 */
[C---:B------:R-:W-:Y:S01]  /*2dbd0*/  FFMA.FTZ R100, R104.reuse, R101, R103 ;  /* 0x0000006568647223 */ /* 0x040fe20000010067 */
[----:B------:R-:W-:Y:S02]  /*2dbe0*/  HADD2.F32 R107, -RZ, R128.H1_H1 ;  /* 0x30000080ff6b7230 */ /* 0x000fe40000004100 */
[----:B------:R-:W-:Y:S01]  /*2dbf0*/  FADD.FTZ R188, R51, -R148 ;  /* 0x8000009433bc7221 */ /* 0x000fe20000010000 */
[--C-:B------:R-:W-:Y:S02]  /*2dc00*/  HADD2.F32 R163, -RZ, R165.reuse.H0_H0 ;  /* 0x200000a5ffa37230 */ /* 0x100fe40000004100 */
[----:B------:R-:W-:Y:S01]  /*2dc10*/  FFMA.FTZ R104, R104, R105, R102 ;  /* 0x0000006968687223 */ /* 0x000fe20000010066 */
[----:B------:R-:W-:Y:S01]  /*2dc20*/  FADD.FTZ R102, R50, -R148 ;  /* 0x8000009432667221 */ /* 0x000fe20000010000 */
[----:B------:R-:W-:Y:S02]  /*2dc30*/  HADD2.F32 R105, -RZ, R126.H1_H1 ;  /* 0x3000007eff697230 */ /* 0x000fe40000004100 */
[----:B------:R-:W-:Y:S01]  /*2dc40*/  FMUL.FTZ R188, R147, R188 ;  /* 0x000000bc93bc7220 */ /* 0x000fe20000410000 */
[----:B------:R-:W-:Y:S01]  /*2dc50*/  FFMA.FTZ R101, R106, R107, R163 ;  /* 0x0000006b6a657223 */ /* 0x000fe200000100a3 */
[----:B------:R-:W-:-:S02]  /*2dc60*/  HADD2.F32 R103, -RZ, R165.H1_H1 ;  /* 0x300000a5ff677230 */ /* 0x000fc40000004100 */
[----:B------:R-:W-:Y:S01]  /*2dc70*/  FMUL.FTZ R107, R147, R102 ;  /* 0x00000066936b7220 */ /* 0x000fe20000410000 */
        /* <DEDUP_REMOVED lines=18> */
.L_x_18453:
[----:B------:R-:W-:Y:S05]  /*2dda0*/  BSYNC.RECONVERGENT B0 ;  /* 0x0000000000007941 */ /* 0x000fea0003800200 */
.L_x_18452:
[----:B------:R-:W-:Y:S01]  /*2ddb0*/  LOP3.LUT P0, RZ, R0, 0x1000, RZ, 0xc0, !PT ;  /* 0x0000100000ff7812 */ /* 0x000fe2000780c0ff */
[----:B------:R-:W-:-:S12]  /*2ddc0*/  BSSY.RECONVERGENT B0, `(.L_x_18454) ;  /* 0x0000029000007945 */ /* 0x000fd80003800200 */
[----:B------:R-:W-:Y:S05]  /*2ddd0*/  @!P0 BRA `(.L_x_18455) ;  /* 0x00000000009c8947 */ /* 0x000fea0003800000 */
[----:B0-----:R-:W0:Y:S01]  /*2dde0*/  LDC.64 R152, c[0x0][0x428] ;  /* 0x00010a00ff987b82 */ /* 0x001e220000000a00 */
        /* <DEDUP_REMOVED lines=35> */
[----:B------:R2:W-:Y:S03]  /*2e020*/  STG.E.128 desc[UR6][R152.64], R100 ;  /* 0x0000006498007986 */ /* 0x0005e6000c101d06 */
[----:B------:R-:W-:Y:S01]  /*2e030*/  VIADD R133, R133, 0x80 ;  /* 0x0000008085857836 */ /* 0x000fe20000000000 */
[----:B------:R2:W-:Y:S06]  /*2e040*/  STG.E.128 desc[UR6][R150.64], R104 ;  /* 0x0000006896007986 */ /* 0x0005ec000c101d06 */
.L_x_18455:
[----:B------:R-:W-:Y:S05]  /*2e050*/  BSYNC.RECONVERGENT B0 ;  /* 0x0000000000007941 */ /* 0x000fea0003800200 */
.L_x_18454:
[----:B------:R-:W-:Y:S01]  /*2e060*/  LOP3.LUT P0, RZ, R0, 0x800, RZ, 0xc0, !PT ;  /* 0x0000080000ff7812 */ /* 0x000fe2000780c0ff */
[----:B------:R-:W-:-:S12]  /*2e070*/  BSSY.RECONVERGENT B0, `(.L_x_18456) ;  /* 0x0000029000007945 */ /* 0x000fd80003800200 */
[----:B------:R-:W-:Y:S05]  /*2e080*/  @!P0 BRA `(.L_x_18457) ;  /* 0x00000000009c8947 */ /* 0x000fea0003800000 */
[----:B0-2---:R-:W0:Y:S01]  /*2e090*/  LDC.64 R152, c[0x0][0x428] ;  /* 0x00010a00ff987b82 */ /* 0x005e220000000a00 */
[--C-:B-1----:R-:W-:Y:S01]  /*2e0a0*/  FADD.FTZ R100, R40, -R148.reuse ;  /* 0x8000009428647221 */ /* 0x102fe20000010000 */
[----:B------:R-:W-:Y:S02]  /*2e0b0*/  HADD2.F32 R101, -RZ, R121.H1_H1 ;  /* 0x30000079ff657230 */ /* 0x000fe40000004100 */
[----:B------:R-:W-:Y:S01]  /*2e0c0*/  FADD.FTZ R106, R41, -R148 ;  /* 0x80000094296a7221 */ /* 0x000fe20000010000 */
[----:B------:R-:W-:Y:S02]  /*2e0d0*/  HADD2.F32 R103, -RZ, R94.H0_H0 ;  /* 0x2000005eff677230 */ /* 0x000fe40000004100 */
[C---:B------:R-:W-:Y:S01]  /*2e0e0*/  FMUL.FTZ R104, R147.reuse, R100 ;  /* 0x0000006493687220 */ /* 0x040fe20000410000 */
[----:B------:R-:W-:Y:S02]  /*2e0f0*/  HADD2.F32 R105, -RZ, R130.H0_H0 ;  /* 0x20000082ff697230 */ /* 0x000fe40000004100 */
[----:B------:R-:W-:Y:S01]  /*2e100*/  FMUL.FTZ R106, R147, R106 ;  /* 0x0000006a936a7220 */ /* 0x000fe20000410000 */
[----:B------:R-:W1:Y:S01]  /*2e110*/  LDC.64 R150, c[0x0][0x430] ;  /* 0x00010c00ff967b82 */ /* 0x000e620000000a00 */
[----:B------:R-:W-:-:S02]  /*2e120*/  HADD2.F32 R102, -RZ, R58.H0_H0 ;  /* 0x2000003aff667230 */ /* 0x000fc40000004100 */
[C---:B------:R-:W-:Y:S01]  /*2e130*/  FFMA.FTZ R100, R104.reuse, R101, R103 ;  /* 0x0000006568647223 */ /* 0x040fe20000010067 */
[----:B------:R-:W-:Y:S02]  /*2e140*/  HADD2.F32 R107, -RZ, R119.H1_H1 ;  /* 0x30000077ff6b7230 */ /* 0x000fe40000004100 */
[----:B------:R-:W-:Y:S01]  /*2e150*/  FADD.FTZ R188, R43, -R148 ;  /* 0x800000942bbc7221 */ /* 0x000fe20000010000 */
[----:B------:R-:W-:Y:S02]  /*2e160*/  HADD2.F32 R163, -RZ, R169.H0_H0 ;  /* 0x200000a9ffa37230 */ /* 0x000fe40000004100 */
[----:B------:R-:W-:Y:S01]  /*2e170*/  FFMA.FTZ R104, R104, R105, R102 ;  /* 0x0000006968687223 */ /* 0x000fe20000010066 */
[----:B------:R-:W-:Y:S01]  /*2e180*/  FADD.FTZ R102, R42, -R148 ;  /* 0x800000942a667221 */ /* 0x000fe20000010000 */
[----:B------:R-:W-:Y:S02]  /*2e190*/  HADD2.F32 R105, -RZ, R131.H0_H0 ;  /* 0x20000083ff697230 */ /* 0x000fe40000004100 */
[----:B------:R-:W-:Y:S01]  /*2e1a0*/  FMUL.FTZ R188, R147, R188 ;  /* 0x000000bc93bc7220 */ /* 0x000fe20000410000 */
[----:B------:R-:W-:Y:S01]  /*2e1b0*/  FFMA.FTZ R101, R106, R107, R163 ;  /* 0x0000006b6a657223 */ /* 0x000fe200000100a3 */
[----:B------:R-:W-:-:S02]  /*2e1c0*/  HADD2.F32 R103, -RZ, R169.H1_H1 ;  /* 0x300000a9ff677230 */ /* 0x000fc40000004100 */
[----:B------:R-:W-:Y:S01]  /*2e1d0*/  FMUL.FTZ R107, R147, R102 ;  /* 0x00000066936b7220 */ /* 0x000fe20000410000 */
[----:B------:R-:W-:Y:S02]  /*2e1e0*/  HADD2.F32 R182, -RZ, R120.H1_H1 ;  /* 0x30000078ffb67230 */ /* 0x000fe40000004100 */
[----:B------:R-:W-:Y:S02]  /*2e1f0*/  HADD2.F32 R184, -RZ, R95.H0_H0 ;  /* 0x2000005fffb87230 */ /* 0x000fe40000004100 */
[----:B------:R-:W-:Y:S01]  /*2e200*/  FFMA.FTZ R105, R106, R105, R103 ;  /* 0x000000696a697223 */ /* 0x000fe20000010067 */
[----:B------:R-:W-:Y:S02]  /*2e210*/  HADD2.F32 R186, -RZ, R130.H1_H1 ;  /* 0x30000082ffba7230 */ /* 0x000fe40000004100 */
[----:B------:R-:W-:Y:S02]  /*2e220*/  HADD2.F32 R163, -RZ, R59.H0_H0 ;  /* 0x2000003bffa37230 */ /* 0x000fe40000004100 */
[----:B------:R-:W-:Y:S01]  /*2e230*/  FFMA.FTZ R102, R107, R182, R184 ;  /* 0x000000b66b667223 */ /* 0x000fe200000100b8 */
[----:B------:R-:W-:-:S02]  /*2e240*/  HADD2.F32 R183, -RZ, R117.H1_H1 ;  /* 0x30000075ffb77230 */ /* 0x000fc40000004100 */
[--C-:B------:R-:W-:Y:S02]  /*2e250*/  HADD2.F32 R185, -RZ, R170.reuse.H0_H0 ;  /* 0x200000aaffb97230 */ /* 0x100fe40000004100 */
        /* <DEDUP_REMOVED lines=10> */
.L_x_18457:
[----:B------:R-:W-:Y:S05]  /*2e300*/  BSYNC.RECONVERGENT B0 ;  /* 0x0000000000007941 */ /* 0x000fea0003800200 */
.L_x_18456:
[----:B------:R-:W-:Y:S01]  /*2e310*/  LOP3.LUT P0, RZ, R0, 0x400, RZ, 0xc0, !PT ;  /* 0x0000040000ff7812 */ /* 0x000fe2000780c0ff */
[----:B------:R-:W-:-:S12]  /*2e320*/  BSSY.RECONVERGENT B0, `(.L_x_18458) ;  /* 0x0000031000007945 */ /* 0x000fd80003800200 */
[----:B------:R-:W-:Y:S05]  /*2e330*/  @!P0 BRA `(.L_x_18459) ;  /* 0x0000000000bc8947 */ /* 0x000fea0003800000 */
[----:B0-23--:R-:W-:Y:S01]  /*2e340*/  SHF.R.U64 R150, R92, 0x10, R93 ;  /* 0x000000105c967819 */ /* 0x00dfe2000000125d */
[--C-:B-1----:R-:W-:Y:S01]  /*2e350*/  FADD.FTZ R100, R36, -R148.reuse ;  /* 0x8000009424647221 */ /* 0x102fe20000010000 */
[----:B------:R-:W-:Y:S01]  /*2e360*/  SHF.R.U64 R152, R84, 0x10, R85 ;  /* 0x0000001054987819 */ /* 0x000fe20000001255 */
[----:B------:R-:W-:Y:S01]  /*2e370*/  FADD.FTZ R106, R37, -R148 ;  /* 0x80000094256a7221 */ /* 0x000fe20000010000 */
[----:B------:R-:W-:Y:S02]  /*2e380*/  HADD2.F32 R101, -RZ, R160.H0_H0 ;  /* 0x200000a0ff657230 */ /* 0x000fe40000004100 */
[C---:B------:R-:W-:Y:S01]  /*2e390*/  FMUL.FTZ R104, R147.reuse, R100 ;  /* 0x0000006493687220 */ /* 0x040fe20000410000 */
[----:B------:R-:W-:Y:S02]  /*2e3a0*/  HADD2.F32 R103, -RZ, R84.H0_H0 ;  /* 0x20000054ff677230 */ /* 0x000fe40000004100 */
[----:B------:R-:W-:Y:S01]  /*2e3b0*/  FMUL.FTZ R105, R147, R106 ;  /* 0x0000006a93697220 */ /* 0x000fe20000410000 */
[----:B------:R-:W-:Y:S01]  /*2e3c0*/  HADD2.F32 R150, -RZ, R150.H0_H0 ;  /* 0x20000096ff967230 */ /* 0x000fe20000004100 */
[----:B------:R-:W-:Y:S01]  /*2e3d0*/  SHF.R.U64 R106, R60, 0x10, R61 ;  /* 0x000000103c6a7819 */ /* 0x000fe2000000123d */
[----:B------:R-:W-:-:S02]  /*2e3e0*/  HADD2.F32 R152, -RZ, R152.H0_H0 ;  /* 0x20000098ff987230 */ /* 0x000fc40000004100 */
[----:B------:R-:W-:Y:S01]  /*2e3f0*/  FFMA.FTZ R100, R104, R101, R103 ;  /* 0x0000006568647223 */ /* 0x000fe20000010067 */
[----:B------:R-:W-:Y:S01]  /*2e400*/  HADD2.F32 R107, -RZ, R161.H0_H0 ;  /* 0x200000a1ff6b7230 */ /* 0x000fe20000004100 */
[----:B------:R-:W-:Y:S01]  /*2e410*/  SHF.R.U32.HI R183, RZ, 0x10, R93 ;  /* 0x00000010ffb77819 */ /* 0x000fe2000001165d */
[----:B------:R-:W-:Y:S02]  /*2e420*/  HADD2.F32 R102, -RZ, R60.H0_H0 ;  /* 0x2000003cff667230 */ /* 0x000fe40000004100 */
[----:B------:R-:W-:Y:S01]  /*2e430*/  FFMA.FTZ R101, R105, R150, R152 ;  /* 0x0000009669657223 */ /* 0x000fe20000010098 */
[----:B------:R-:W-:Y:S01]  /*2e440*/  SHF.R.U32.HI R185, RZ, 0x10, R85 ;  /* 0x00000010ffb97819 */ /* 0x000fe20000011655 */
[----:B------:R-:W0:Y:S01]  /*2e450*/  LDC.64 R152, c[0x0][0x428] ;  /* 0x00010a00ff987b82 */ /* 0x000e220000000a00 */
[----:B------:R-:W-:Y:S01]  /*2e460*/  FADD.FTZ R182, R38, -R148 ;  /* 0x8000009426b67221 */ /* 0x000fe20000010000 */
[----:B------:R-:W-:Y:S01]  /*2e470*/  FFMA.FTZ R104, R104, R107, R102 ;  /* 0x0000006b68687223 */ /* 0x000fe20000010066 */
[--C-:B------:R-:W-:Y:S01]  /*2e480*/  SHF.R.U64 R102, R90, 0x10, R91.reuse ;  /* 0x000000105a667819 */ /* 0x100fe2000000125b */
[----:B------:R-:W-:Y:S01]  /*2e490*/  FADD.FTZ R186, R39, -R148 ;  /* 0x8000009427ba7221 */ /* 0x000fe20000010000 */
[----:B------:R-:W-:Y:S01]  /*2e4a0*/  SHF.R.U32.HI R187, RZ, 0x10, R91 ;  /* 0x00000010ffbb7819 */ /* 0x000fe2000001165b */
[----:B------:R-:W-:Y:S01]  /*2e4b0*/  HADD2.F32 R106, -RZ, R106.H0_H0 ;  /* 0x2000006aff6a7230 */ /* 0x000fe20000004100 */
[----:B------:R-:W-:Y:S01]  /*2e4c0*/  SHF.R.U32.HI R188, RZ, 0x10, R61 ;  /* 0x00000010ffbc7819 */ /* 0x000fe2000001163d */
[----:B------:R-:W1:Y:S01]  /*2e4d0*/  LDC.64 R150, c[0x0][0x430] ;  /* 0x00010c00ff967b82 */ /* 0x000e620000000a00 */
[----:B------:R-:W-:-:S02]  /*2e4e0*/  HADD2.F32 R102, -RZ, R102.H0_H0 ;  /* 0x20000066ff667230 */ /* 0x000fc40000004100 */
[C---:B------:R-:W-:Y:S01]  /*2e4f0*/  FMUL.FTZ R182, R147.reuse, R182 ;  /* 0x000000b693b67220 */ /* 0x040fe20000410000 */
[----:B------:R-:W-:Y:S02]  /*2e500*/  HADD2.F32 R103, -RZ, R160.H1_H1 ;  /* 0x300000a0ff677230 */ /* 0x000fe40000004100 */
[----:B------:R-:W-:Y:S01]  /*2e510*/  FMUL.FTZ R186, R147, R186 ;  /* 0x000000ba93ba7220 */ /* 0x000fe20000410000 */
[----:B------:R-:W-:Y:S02]  /*2e520*/  HADD2.F32 R107, -RZ, R85.H0_H0 ;  /* 0x20000055ff6b7230 */ /* 0x000fe40000004100 */
[----:B------:R-:W-:Y:S01]  /*2e530*/  FFMA.FTZ R105, R105, R102, R106 ;  /* 0x0000006669697223 */ /* 0x000fe2000001006a */
[----:B------:R-:W-:Y:S02]  /*2e540*/  HADD2.F32 R183, -RZ, R183.H0_H0 ;  /* 0x200000b7ffb77230 */ /* 0x000fe40000004100 */
[----:B------:R-:W-:Y:S02]  /*2e550*/  HADD2.F32 R185, -RZ, R185.H0_H0 ;  /* 0x200000b9ffb97230 */ /* 0x000fe40000004100 */
[----:B------:R-:W-:Y:S01]  /*2e560*/  FFMA.FTZ R102, R182, R103, R107 ;  /* 0x00000067b6667223 */ /* 0x000fe2000001006b */
[----:B------:R-:W-:-:S02]  /*2e570*/  HADD2.F32 R163, -RZ, R161.H1_H1 ;  /* 0x300000a1ffa37230 */ /* 0x000fc40000004100 */
[----:B------:R-:W-:Y:S02]  /*2e580*/  HADD2.F32 R184, -RZ, R61.H0_H0 ;  /* 0x2000003dffb87230 */ /* 0x000fe40000004100 */
[----:B------:R-:W-:Y:S01]  /*2e590*/  FFMA.FTZ R103, R186, R183, R185 ;  /* 0x000000b7ba677223 */ /* 0x000fe200000100b9 */
[----:B------:R-:W-:Y:S02]  /*2e5a0*/  HADD2.F32 R187, -RZ, R187.H0_H0 ;  /* 0x200000bbffbb7230 */ /* 0x000fe40000004100 */
[----:B------:R-:W-:Y:S02]  /*2e5b0*/  HADD2.F32 R188, -RZ, R188.H0_H0 ;  /* 0x200000bcffbc7230 */ /* 0x000fe40000004100 */
[----:B------:R-:W-:Y:S01]  /*2e5c0*/  FFMA.FTZ R106, R182, R163, R184 ;  /* 0x000000a3b66a7223 */ /* 0x000fe200000100b8 */
[----:B0-----:R-:W-:-:S04]  /*2e5d0*/  IMAD.WIDE.U32 R152, R133, 0x10, R152 ;  /* 0x0000001085987825 */ /* 0x001fc800078e0098 */
[----:B------:R-:W-:Y:S01]  /*2e5e0*/  FFMA.FTZ R107, R186, R187, R188 ;  /* 0x000000bbba6b7223 */ /* 0x000fe200000100bc */
[C---:B-1----:R-:W-:Y:S01]  /*2e5f0*/  IMAD.WIDE.U32 R150, R133.reuse, 0x10, R150 ;  /* 0x0000001085967825 */ /* 0x042fe200078e0096 */
[----:B------:R4:W-:Y:S03]  /*2e600*/  STG.E.128 desc[UR6][R152.64], R100 ;  /* 0x0000006498007986 */ /* 0x0009e6000c101d06 */
[----:B------:R-:W-:Y:S01]  /*2e610*/  VIADD R133, R133, 0x80 ;  /* 0x0000008085857836 */ /* 0x000fe20000000000 */
[----:B------:R4:W-:Y:S06]  /*2e620*/  STG.E.128 desc[UR6][R150.64], R104 ;  /* 0x0000006896007986 */ /* 0x0009ec000c101d06 */
.L_x_18459:
[----:B------:R-:W-:Y:S05]  /*2e630*/  BSYNC.RECONVERGENT B0 ;  /* 0x0000000000007941 */ /* 0x000fea0003800200 */
.L_x_18458:
[----:B------:R-:W-:Y:S01]  /*2e640*/  LOP3.LUT P0, RZ, R0, 0x200, RZ, 0xc0, !PT ;  /* 0x0000020000ff7812 */ /* 0x000fe2000780c0ff */
[----:B------:R-:W-:-:S12]  /*2e650*/  BSSY.RECONVERGENT B0, `(.L_x_18460) ;  /* 0x0000030000007945 */ /* 0x000fd80003800200 */
[----:B------:R-:W-:Y:S05]  /*2e660*/  @!P0 BRA `(.L_x_18461) ;  /* 0x0000000000b88947 */ /* 0x000fea0003800000 */
[----:B0-234-:R-:W-:Y:S01]  /*2e670*/  SHF.R.U64 R150, R88, 0x10, R89 ;  /* 0x0000001058967819 */ /* 0x01dfe20000001259 */
        /* <DEDUP_REMOVED lines=22> */
[----:B------:R-:W-:-:S02]  /*2e7e0*/  HADD2.F32 R106, -RZ, R106.H0_H0 ;  /* 0x2000006aff6a7230 */ /* 0x000fc40000004100 */
[C---:B------:R-:W-:Y:S01]  /*2e7f0*/  FMUL.FTZ R182, R147.reuse, R182 ;  /* 0x000000b693b67220 */ /* 0x040fe20000410000 */
[----:B------:R-:W1:Y:S01]  /*2e800*/  LDC.64 R150, c[0x0][0x430] ;  /* 0x00010c00ff967b82 */ /* 0x000e620000000a00 */
[----:B------:R-:W-:Y:S02]  /*2e810*/  HADD2.F32 R102, -RZ, R102.H0_H0 ;  /* 0x20000066ff667230 */ /* 0x000fe40000004100 */
[----:B------:R-:W-:Y:S01]  /*2e820*/  FMUL.FTZ R186, R147, R186 ;  /* 0x000000ba93ba7220 */ /* 0x000fe20000410000 */
[----:B------:R-:W-:Y:S02]  /*2e830*/  HADD2.F32 R103, -RZ, R162.H1_H1 ;  /* 0x300000a2ff677230 */ /* 0x000fe40000004100 */
[----:B------:R-:W-:Y:S02]  /*2e840*/  HADD2.F32 R163, -RZ, R81.H0_H0 ;  /* 0x20000051ffa37230 */ /* 0x000fe40000004100 */
[----:B------:R-:W-:Y:S01]  /*2e850*/  FFMA.FTZ R105, R105, R102, R106 ;  /* 0x0000006669697223 */ /* 0x000fe2000001006a */
[----:B------:R-:W-:-:S02]  /*2e860*/  HADD2.F32 R185, -RZ, R185.H0_H0 ;  /* 0x200000b9ffb97230 */ /* 0x000fc40000004100 */
[----:B------:R-:W-:Y:S02]  /*2e870*/  HADD2.F32 R187, -RZ, R187.H0_H0 ;  /* 0x200000bbffbb7230 */ /* 0x000fe40000004100 */
[----:B------:R-:W-:Y:S01]  /*2e880*/  FFMA.FTZ R102, R182, R103, R163 ;  /* 0x00000067b6667223 */ /* 0x000fe200000100a3 */
[----:B------:R-:W-:Y:S02]  /*2e890*/  HADD2.F32 R183, -RZ, R164.H1_H1 ;  /* 0x300000a4ffb77230 */ /* 0x000fe40000004100 */
[----:B------:R-:W-:Y:S02]  /*2e8a0*/  HADD2.F32 R184, -RZ, R63.H0_H0 ;  /* 0x2000003fffb87230 */ /* 0x000fe40000004100 */
[----:B------:R-:W-:Y:S01]  /*2e8b0*/  FFMA.FTZ R103, R186, R185, R187 ;  /* 0x000000b9ba677223 */ /* 0x000fe200000100bb */
[----:B------:R-:W-:Y:S02]  /*2e8c0*/  HADD2.F32 R107, -RZ, R171.H0_H0 ;  /* 0x200000abff6b7230 */ /* 0x000fe40000004100 */
[----:B------:R-:W-:-:S02]  /*2e8d0*/  HADD2.F32 R188, -RZ, R188.H0_H0 ;  /* 0x200000bcffbc7230 */ /* 0x000fc40000004100 */
[----:B------:R-:W-:Y:S01]  /*2e8e0*/  FFMA.FTZ R106, R182, R183, R184 ;  /* 0x000000b7b66a7223 */ /* 0x000fe200000100b8 */
[----:B0-----:R-:W-:-:S04]  /*2e8f0*/  IMAD.WIDE.U32 R152, R133, 0x10, R152 ;  /* 0x0000001085987825 */ /* 0x001fc800078e0098 */
[----:B------:R-:W-:Y:S01]  /*2e900*/  FFMA.FTZ R107, R186, R188, R107 ;  /* 0x000000bcba6b7223 */ /* 0x000fe2000001006b */
[C---:B-1----:R-:W-:Y:S01]  /*2e910*/  IMAD.WIDE.U32 R150, R133.reuse, 0x10, R150 ;  /* 0x0000001085967825 */ /* 0x042fe200078e0096 */
[----:B------:R0:W-:Y:S01]  /*2e920*/  STG.E.128 desc[UR6][R152.64], R100 ;  /* 0x0000006498007986 */ /* 0x0001e2000c101d06 */
[----:B------:R-:W-:-:S03]  /*2e930*/  IADD3 R133, PT, PT, R133, 0x80, RZ ;  /* 0x0000008085857810 */ /* 0x000fc60007ffe0ff */
[----:B------:R0:W-:Y:S04]  /*2e940*/  STG.E.128 desc[UR6][R150.64], R104 ;  /* 0x0000006896007986 */ /* 0x0001e8000c101d06 */
.L_x_18461:
[----:B------:R-:W-:Y:S05]  /*2e950*/  BSYNC.RECONVERGENT B0 ;  /* 0x0000000000007941 */ /* 0x000fea0003800200 */
.L_x_18460:
[----:B------:R-:W-:Y:S01]  /*2e960*/  LOP3.LUT P0, RZ, R0, 0x80, RZ, 0xc0, !PT ;  /* 0x0000008000ff7812 */ /* 0x000fe2000780c0ff */
[----:B------:R-:W-:-:S12]  /*2e970*/  BSSY.RECONVERGENT B0, `(.L_x_18462) ;  /* 0x0000029000007945 */ /* 0x000fd80003800200 */
[----:B------:R-:W-:Y:S05]  /*2e980*/  @!P0 BRA `(.L_x_18463) ;  /* 0x00000000009c8947 */ /* 0x000fea0003800000 */
[----:B0-234-:R-:W0:Y:S01]  /*2e990*/  LDC.64 R152, c[0x0][0x428] ;  /* 0x00010a00ff987b82 */ /* 0x01de220000000a00 */
[--C-:B-1----:R-:W-:Y:S01]  /*2e9a0*/  FADD.FTZ R100, R28, -R148.reuse ;  /* 0x800000941c647221 */ /* 0x102fe20000010000 */
[----:B------:R-:W-:Y:S02]  /*2e9b0*/  HADD2.F32 R101, -RZ, R132.H0_H0 ;  /* 0x20000084ff657230 */ /* 0x000fe40000004100 */
        /* <DEDUP_REMOVED lines=8> */
[----:B------:R-:W-:Y:S02]  /*2ea40*/  HADD2.F32 R107, -RZ, R134.H0_H0 ;  /* 0x20000086ff6b7230 */ /* 0x000fe40000004100 */
[----:B------:R-:W-:Y:S01]  /*2ea50*/  FADD.FTZ R188, R31, -R148 ;  /* 0x800000941fbc7221 */ /* 0x000fe20000010000 */
[----:B------:R-:W-:Y:S02]  /*2ea60*/  HADD2.F32 R163, -RZ, R171.H1_H1 ;  /* 0x300000abffa37230 */ /* 0x000fe40000004100 */
[----:B------:R-:W-:Y:S01]  /*2ea70*/  FFMA.FTZ R104, R104, R105, R102 ;  /* 0x0000006968687223 */ /* 0x000fe20000010066 */
[----:B------:R-:W-:Y:S01]  /*2ea80*/  FADD.FTZ R102, R30, -R148 ;  /* 0x800000941e667221 */ /* 0x000fe20000010000 */
[----:B------:R-:W-:Y:S02]  /*2ea90*/  HADD2.F32 R105, -RZ, R136.H0_H0 ;  /* 0x20000088ff697230 */ /* 0x000fe40000004100 */
[----:B------:R-:W-:Y:S01]  /*2eaa0*/  FMUL.FTZ R188, R147, R188 ;  /* 0x000000bc93bc7220 */ /* 0x000fe20000410000 */
[----:B------:R-:W-:Y:S01]  /*2eab0*/  FFMA.FTZ R101, R106, R107, R163 ;  /* 0x0000006b6a657223 */ /* 0x000fe200000100a3 */
[----:B------:R-:W-:-:S02]  /*2eac0*/  HADD2.F32 R103, -RZ, R172.H0_H0 ;  /* 0x200000acff677230 */ /* 0x000fc40000004100 */
        /* <DEDUP_REMOVED lines=19> */
.L_x_18463:
[----:B------:R-:W-:Y:S05]  /*2ec00*/  BSYNC.RECONVERGENT B0 ;  /* 0x0000000000007941 */ /* 0x000fea0003800200 */
.L_x_18462:
        /* <DEDUP_REMOVED lines=39> */
[----:B------:R0:W-:Y:S01]  /*2ee80*/  STG.E.128 desc[UR6][R152.64], R100 ;  /* 0x0000006498007986 */ /* 0x0001e2000c101d06 */
[----:B------:R-:W-:-:S03]  /*2ee90*/  IADD3 R133, PT, PT, R133, 0x80, RZ ;  /* 0x0000008085857810 */ /* 0x000fc60007ffe0ff */
[----:B------:R0:W-:Y:S04]  /*2eea0*/  STG.E.128 desc[UR6][R150.64], R104 ;  /* 0x0000006896007986 */ /* 0x0001e8000c101d06 */
.L_x_18465:
[----:B------:R-:W-:Y:S05]  /*2eeb0*/  BSYNC.RECONVERGENT B0 ;  /* 0x0000000000007941 */ /* 0x000fea0003800200 */
.L_x_18464:
        /* <DEDUP_REMOVED lines=42> */
.L_x_18467:
[----:B------:R-:W-:Y:S05]  /*2f160*/  BSYNC.RECONVERGENT B0 ;  /* 0x0000000000007941 */ /* 0x000fea0003800200 */
.L_x_18466:
        /* <DEDUP_REMOVED lines=42> */
.L_x_18469:
[----:B------:R-:W-:Y:S05]  /*2f410*/  BSYNC.RECONVERGENT B0 ;  /* 0x0000000000007941 */ /* 0x000fea0003800200 */
.L_x_18468:
[----:B------:R-:W-:Y:S01]  /*2f420*/  LOP3.LUT P0, RZ, R0, 0x8, RZ, 0xc0, !PT ;  /* 0x0000000800ff7812 */ /* 0x000fe2000780c0ff */
[----:B------:R-:W-:-:S12]  /*2f430*/  BSSY.RECONVERGENT B0, `(.L_x_18470) ;  /* 0x0000028000007945 */ /* 0x000fd80003800200 */
[----:B------:R-:W-:Y:S05]  /*2f440*/  @!P0 BRA `(.L_x_18471) ;  /* 0x0000000000988947 */ /* 0x000fea0003800000 */
[----:B0-234-:R-:W0:Y:S01]  /*2f450*/  LDC.64 R150, c[0x0][0x428] ;  /* 0x00010a00ff967b82 */ /* 0x01de220000000a00 */
[--C-:B-1----:R-:W-:Y:S01]  /*2f460*/  FADD.FTZ R100, R20, -R148.reuse ;  /* 0x8000009414647221 */ /* 0x102fe20000010000 */
[--C-:B------:R-:W-:Y:S01]  /*2f470*/  FADD.FTZ R102, R21, -R148.reuse ;  /* 0x8000009415667221 */ /* 0x100fe20000010000 */
[--C-:B------:R-:W-:Y:S01]  /*2f480*/  FADD.FTZ R106, R22, -R148.reuse ;  /* 0x80000094166a7221 */ /* 0x100fe20000010000 */
[----:B------:R-:W-:Y:S01]  /*2f490*/  FADD.FTZ R148, R23, -R148 ;  /* 0x8000009417947221 */ /* 0x000fe20000010000 */
[C---:B------:R-:W-:Y:S01]  /*2f4a0*/  FMUL.FTZ R104, R147.reuse, R100 ;  /* 0x0000006493687220 */ /* 0x040fe20000410000 */
[C---:B------:R-:W-:Y:S01]  /*2f4b0*/  FMUL.FTZ R105, R147.reuse, R102 ;  /* 0x0000006693697220 */ /* 0x040fe20000410000 */
[C---:B------:R-:W-:Y:S01]  /*2f4c0*/  FMUL.FTZ R106, R147.reuse, R106 ;  /* 0x0000006a936a7220 */ /* 0x040fe20000410000 */
[----:B------:R-:W1:Y:S01]  /*2f4d0*/  LDC.64 R152, c[0x0][0x430] ;  /* 0x00010c00ff987b82 */ /* 0x000e620000000a00 */
[----:B------:R-:W-:Y:S01]  /*2f4e0*/  FMUL.FTZ R107, R147, R148 ;  /* 0x00000094936b7220 */ /* 0x000fe20000410000 */
[----:B------:R-:W-:-:S02]  /*2f4f0*/  HADD2.F32 R101, -RZ, R156.H0_H0 ;  /* 0x2000009cff657230 */ /* 0x000fc40000004100 */
[----:B------:R-:W-:Y:S02]  /*2f500*/  HADD2.F32 R103, -RZ, R52.H0_H0 ;  /* 0x20000034ff677230 */ /* 0x000fe40000004100 */
[----:B------:R-:W-:Y:S02]  /*2f510*/  HADD2.F32 R147, -RZ, R158.H0_H0 ;  /* 0x2000009eff937230 */ /* 0x000fe40000004100 */
[----:B------:R-:W-:Y:S02]  /*2f520*/  HADD2.F32 R102, -RZ, R2.H0_H0 ;  /* 0x20000002ff667230 */ /* 0x000fe40000004100 */
[C---:B------:R-:W-:Y:S01]  /*2f530*/  FFMA.FTZ R100, R104.reuse, R101, R103 ;  /* 0x0000006568647223 */ /* 0x040fe20000010067 */
[----:B------:R-:W-:Y:S02]  /*2f540*/  HADD2.F32 R148, -RZ, R157.H0_H0 ;  /* 0x2000009dff947230 */ /* 0x000fe40000004100 */
[----:B------:R-:W-:Y:S02]  /*2f550*/  HADD2.F32 R182, -RZ, R179.H1_H1 ;  /* 0x300000b3ffb67230 */ /* 0x000fe40000004100 */
[----:B------:R-:W-:Y:S01]  /*2f560*/  FFMA.FTZ R104, R104, R147, R102 ;  /* 0x0000009368687223 */ /* 0x000fe20000010066 */
[----:B------:R-:W-:-:S02]  /*2f570*/  HADD2.F32 R102, -RZ, R159.H0_H0 ;  /* 0x2000009fff667230 */ /* 0x000fc40000004100 */
[----:B0-----:R-:W-:-:S04]  /*2f580*/  IMAD.WIDE.U32 R150, R133, 0x10, R150 ;  /* 0x0000001085967825 */ /* 0x001fc800078e0096 */
[----:B------:R-:W-:Y:S01]  /*2f590*/  FFMA.FTZ R101, R105, R148, R182 ;  /* 0x0000009469657223 */ /* 0x000fe200000100b6 */
[----:B------:R-:W-:Y:S02]  /*2f5a0*/  HADD2.F32 R148, -RZ, R180.H0_H0 ;  /* 0x200000b4ff947230 */ /* 0x000fe40000004100 */
[----:B------:R-:W-:Y:S02]  /*2f5b0*/  HADD2.F32 R103, -RZ, R156.H1_H1 ;  /* 0x3000009cff677230 */ /* 0x000fe40000004100 */
[----:B-1----:R-:W-:-:S04]  /*2f5c0*/  IMAD.WIDE.U32 R152, R133, 0x10, R152 ;  /* 0x0000001085987825 */ /* 0x002fc800078e0098 */
[----:B------:R-:W-:Y:S01]  /*2f5d0*/  FFMA.FTZ R105, R105, R102, R148 ;  /* 0x0000006669697223 */ /* 0x000fe20000010094 */
[----:B------:R-:W-:Y:S02]  /*2f5e0*/  HADD2.F32 R133, -RZ, R53.H0_H0 ;  /* 0x20000035ff857230 */ /* 0x000fe40000004100 */
[----:B------:R-:W-:Y:S02]  /*2f5f0*/  HADD2.F32 R184, -RZ, R157.H1_H1 ;  /* 0x3000009dffb87230 */ /* 0x000fe40000004100 */
[----:B------:R-:W-:Y:S02]  /*2f600*/  HADD2.F32 R186, -RZ, R180.H1_H1 ;  /* 0x300000b4ffba7230 */ /* 0x000fe40000004100 */
[----:B------:R-:W-:Y:S01]  /*2f610*/  FFMA.FTZ R102, R106, R103, R133 ;  /* 0x000000676a667223 */ /* 0x000fe20000010085 */
[----:B------:R-:W-:Y:S02]  /*2f620*/  HADD2.F32 R147, -RZ, R158.H1_H1 ;  /* 0x3000009eff937230 */ /* 0x000fe40000004100 */
[----:B------:R-:W-:-:S02]  /*2f630*/  HADD2.F32 R182, -RZ, R3.H0_H0 ;  /* 0x20000003ffb67230 */ /* 0x000fc40000004100 */
[C---:B------:R-:W-:Y:S01]  /*2f640*/  FFMA.FTZ R103, R107.reuse, R184, R186 ;  /* 0x000000b86b677223 */ /* 0x040fe200000100ba */
[----:B------:R-:W-:Y:S02]  /*2f650*/  HADD2.F32 R188, -RZ, R159.H1_H1 ;  /* 0x3000009fffbc7230 */ /* 0x000fe40000004100 */
[----:B------:R-:W-:Y:S02]  /*2f660*/  HADD2.F32 R163, -RZ, R181.H0_H0 ;  /* 0x200000b5ffa37230 */ /* 0x000fe40000004100 */
[----:B------:R-:W-:Y:S01]  /*2f670*/  FFMA.FTZ R106, R106, R147, R182 ;  /* 0x000000936a6a7223 */ /* 0x000fe200000100b6 */
[----:B------:R0:W-:Y:S02]  /*2f680*/  STG.E.128 desc[UR6][R150.64], R100 ;  /* 0x0000006496007986 */ /* 0x0001e4000c101d06 */
[----:B------:R-:W-:-:S05]  /*2f690*/  FFMA.FTZ R107, R107, R188, R163 ;  /* 0x000000bc6b6b7223 */ /* 0x000fca00000100a3 */
[----:B------:R0:W-:Y:S02]  /*2f6a0*/  STG.E.128 desc[UR6][R152.64], R104 ;  /* 0x0000006898007986 */ /* 0x0001e4000c101d06 */
.L_x_18471:
[----:B------:R-:W-:Y:S05]  /*2f6b0*/  BSYNC.RECONVERGENT B0 ;  /* 0x0000000000007941 */ /* 0x000fea0003800200 */
.L_x_18470:
[----:B------:R-:W-:Y:S02]  /*2f6c0*/  UIADD3 UR18, UPT, UPT, UR18, UR14, URZ ;  /* 0x0000000e12127290 */ /* 0x000fe4000fffe0ff */
[----:B------:R-:W-:Y:S02]  /*2f6d0*/  UPLOP3.LUT UP1, UPT, UPT, UPT, UP1, 0x40, 0x4 ;  /* 0x000000000004789c */ /* 0x000fe40003f2e810 */
[----:B------:R-:W-:-:S09]  /*2f6e0*/  UISETP.GE.AND UP0, UPT, UR18, UR15, UPT ;  /* 0x0000000f1200728c */ /* 0x000fd2000bf06270 */
[----:B------:R-:W-:Y:S05]  /*2f6f0*/  BRA.U !UP0, `(.L_x_18472) ;  /* 0xfffffd3d08207547 */ /* 0x000fea000b83ffff */
[----:B------:R-:W-:Y:S05]  /*2f700*/  EXIT ;  /* 0x000000000000794d */ /* 0x000fea0003800000 */
.L_x_18473:
        /* <DEDUP_REMOVED lines=15> */
.L_x_22368:


//--------------------- .text._ZN10layer_norm31ln_parallel_residual_fwd_kernelINS_13Kernel_traitsI6__halfffffjLj5120ELj1ELj1ELj4ELj16ENS_18Kernel_traits_baseILj5120ES2_ffffjLj128EEEEELb1ELb0ELb1EEEvNS_9FwdParamsE --------------------------
	.section	.text._ZN10layer_norm31ln_parallel_residual_fwd_kernelINS_13Kernel_traitsI6__halfffffjLj5120ELj1ELj1ELj4ELj16ENS_18Kernel_traits_baseILj5120ES2_ffffjLj128EEEEELb1ELb0ELb1EEEvNS_9FwdParamsE,"ax",@progbits
	.align	128
        .global         _ZN10layer_norm31ln_parallel_residual_fwd_kernelINS_13Kernel_traitsI6__halfffffjLj5120ELj1ELj1ELj4ELj16ENS_18Kernel_traits_baseILj5120ES2_ffffjLj128EEEEELb1ELb0ELb1EEEvNS_9FwdParamsE
        .type           _ZN10layer_norm31ln_parallel_residual_fwd_kernelINS_13Kernel_traitsI6__halfffffjLj5120ELj1ELj1ELj4ELj16ENS_18Kernel_traits_baseILj5120ES2_ffffjLj128EEEEELb1ELb0ELb1EEEvNS_9FwdParamsE,@function
        .size           _ZN10layer_norm31ln_parallel_residual_fwd_kernelINS_13Kernel_traitsI6__halfffffjLj5120ELj1ELj1ELj4ELj16ENS_18Kernel_traits_baseILj5120ES2_ffffjLj128EEEEELb1ELb0ELb1EEEvNS_9FwdParamsE,(.L_x_22369 - _ZN10layer_norm31ln_parallel_residual_fwd_kernelINS_13Kernel_traitsI6__halfffffjLj5120ELj1ELj1ELj4ELj16ENS_18Kernel_traits_baseILj5120ES2_ffffjLj128EEEEELb1ELb0ELb1EEEvNS_9FwdParamsE)
        .other          _ZN10layer_norm31ln_parallel_residual_fwd_kernelINS_13Kernel_traitsI6__halfffffjLj5120ELj1ELj1ELj4ELj16ENS_18Kernel_traits_baseILj5120ES2_ffffjLj128EEEEELb1ELb0ELb1EEEvNS_9FwdParamsE,@"STO_CUDA_ENTRY STV_DEFAULT"
_ZN10layer_norm31ln_parallel_residual_fwd_kernelINS_13Kernel_traitsI6__halfffffjLj5120ELj1ELj1ELj4ELj16ENS_18Kernel_traits_baseILj5120ES2_ffffjLj128EEEEELb1ELb0ELb1EEEvNS_9FwdParamsE:
.text._ZN10layer_norm31ln_parallel_residual_fwd_kernelINS_13Kernel_traitsI6__halfffffjLj5120ELj1ELj1ELj4ELj16ENS_18Kernel_traits_baseILj5120ES2_ffffjLj128EEEEELb1ELb0ELb1EEEvNS_9FwdParamsE:
        /* <DEDUP_REMOVED lines=93> */
.L_x_18475:
        /* <DEDUP_REMOVED lines=47> */
.L_x_18474:
        /* <DEDUP_REMOVED lines=53> */
.L_x_18477:
        /* <DEDUP_REMOVED lines=46> */
.L_x_18476:
[----:B------:R-:W1:Y:S02]  /*0ef0*/  LDCU UR4, c[0x0][0x384] ;  /* 0x00007080ff0477ac */ /* 0x000e640008000800 */
[----:B-1----:R-:W-:-:S06]  /*0f00*/  UISETP.GE.AND UP0, UPT, UR18, UR4, UPT ;  /* 0x000000041200728c */ /* 0x002fcc000bf06270 */
[----:B------:R-:W-:-:S13]  /*0f10*/  PLOP3.LUT P0, PT, PT, PT, UP0, 0x80, 0x8 ;  /* 0x000000000008781c */ /* 0x000fda0003f0f008 */
[----:B------:R-:W-:Y:S05]  /*0f20*/  @P0 EXIT ;  /* 0x000000000000094d */ /* 0x000fea0003800000 */
[----:B-----5:R-:W-:Y:S01]  /*0f30*/  IMAD.MOV.U32 R117, RZ, RZ, R8 ;  /* 0x000000ffff757224 */ /* 0x020fe200078e0008 */
[----:B------:R-:W-:Y:S01]  /*0f40*/  MOV R115, R10 ;  /* 0x0000000a00737202 */ /* 0x000fe20000000f00 */
[----:B------:R-:W-:Y:S01]  /*0f50*/  IMAD.MOV.U32 R5, RZ, RZ, R9 ;  /* 0x000000ffff057224 */ /* 0x000fe200078e0009 */
[----:B0-----:R-:W-:Y:S01]  /*0f60*/  MOV R7, R57 ;  /* 0x0000003900077202 */ /* 0x001fe20000000f00 */
[----:B------:R-:W-:Y:S01]  /*0f70*/  IMAD.MOV.U32 R6, RZ, RZ, R11 ;  /* 0x000000ffff067224 */ /* 0x000fe200078e000b */
[----:B------:R-:W-:Y:S01]  /*0f80*/  SHF.R.U64 R184, R12, 0x10, R13 ;  /* 0x000000100cb87819 */ /* 0x000fe2000000120d */
[----:B------:R-:W-:Y:S01]  /*0f90*/  IMAD.MOV.U32 R113, RZ, RZ, R56 ;  /* 0x000000ffff717224 */ /* 0x000fe200078e0038 */
[----:B------:R-:W-:Y:S01]  /*0fa0*/  PRMT R117, R5, 0x5410, R117 ;  /* 0x0000541005757816 */ /* 0x000fe20000000075 */
[----:B------:R-:W-:Y:S01]  /*0fb0*/  IMAD.MOV.U32 R5, RZ, RZ, R54 ;  /* 0x000000ffff057224 */ /* 0x000fe200078e0036 */
[----:B------:R-:W-:Y:S01]  /*0fc0*/  PRMT R115, R6, 0x5410, R115 ;  /* 0x0000541006737816 */ /* 0x000fe20000000073 */
        /* <DEDUP_REMOVED lines=10> */
[----:B------:R-:W0:Y:S01]  /*1070*/  LDCU.64 UR4, c[0x0][0x398] ;  /* 0x00007300ff0477ac */ /* 0x000e220008000a00 */
[----:B------:R-:W-:Y:S01]  /*1080*/  PRMT R178, R7, 0x5410, R5 ;  /* 0x0000541007b27816 */ /* 0x000fe20000000005 */
[--C-:B------:R-:W-:Y:S01]  /*1090*/  IMAD.MOV.U32 R7, RZ, RZ, R53.reuse ;  /* 0x000000ffff077224 */ /* 0x100fe200078e0035 */
[----:B------:R-:W-:Y:S01]  /*10a0*/  SHF.R.U32.HI R5, RZ, 0x10, R53 ;  /* 0x00000010ff057819 */ /* 0x000fe20000011635 */
[----:B------:R-:W-:Y:S01]  /*10b0*/  IMAD.MOV.U32 R104, RZ, RZ, R65 ;  /* 0x000000ffff687224 */ /* 0x000fe200078e0041 */
[----:B------:R-:W-:Y:S01]  /*10c0*/  SHF.R.U64 R190, R34, 0x10, R35 ;  /* 0x0000001022be7819 */ /* 0x000fe20000001223 */
[----:B------:R-:W-:Y:S01]  /*10d0*/  IMAD.MOV.U32 R105, RZ, RZ, R64 ;  /* 0x000000ffff697224 */ /* 0x000fe200078e0040 */
[----:B------:R-:W-:Y:S01]  /*10e0*/  PRMT R181, R6, 0x5410, R7 ;  /* 0x0000541006b57816 */ /* 0x000fe20000000007 */
[----:B------:R-:W-:Y:S01]  /*10f0*/  IMAD.MOV.U32 R122, RZ, RZ, R70 ;  /* 0x000000ffff7a7224 */ /* 0x000fe200078e0046 */
[----:B------:R-:W-:Y:S01]  /*1100*/  SHF.R.U32.HI R6, RZ, 0x10, R13 ;  /* 0x00000010ff067819 */ /* 0x000fe2000001160d */
[----:B------:R-:W-:Y:S01]  /*1110*/  IMAD.MOV.U32 R126, RZ, RZ, R74 ;  /* 0x000000ffff7e7224 */ /* 0x000fe200078e004a */
[----:B------:R-:W-:Y:S01]  /*1120*/  PRMT R184, R184, 0x5410, R5 ;  /* 0x00005410b8b87816 */ /* 0x000fe20000000005 */
[----:B------:R-:W-:Y:S01]  /*1130*/  IMAD.MOV.U32 R131, RZ, RZ, R76 ;  /* 0x000000ffff837224 */ /* 0x000fe200078e004c */
[----:B------:R-:W-:Y:S01]  /*1140*/  PRMT R187, R187, 0x5410, R6 ;  /* 0x00005410bbbb7816 */ /* 0x000fe20000000006 */
[----:B------:R-:W-:Y:S01]  /*1150*/  IMAD.MOV.U32 R145, RZ, RZ, R80 ;  /* 0x000000ffff917224 */ /* 0x000fe200078e0050 */
[----:B------:R-:W-:Y:S01]  /*1160*/  SHF.R.U64 R5, R14, 0x10, R15 ;  /* 0x000000100e057819 */ /* 0x000fe2000000120f */
[----:B------:R-:W-:Y:S01]  /*1170*/  IMAD.MOV.U32 R151, RZ, RZ, R82 ;  /* 0x000000ffff977224 */ /* 0x000fe200078e0052 */
[----:B------:R-:W-:Y:S01]  /*1180*/  SHF.R.U32.HI R193, RZ, 0x10, R35 ;  /* 0x00000010ffc17819 */ /* 0x000fe20000011623 */
[----:B0-----:R-:W-:Y:S01]  /*1190*/  UISETP.NE.U32.AND UP0, UPT, UR4, URZ, UPT ;  /* 0x000000ff0400728c */ /* 0x001fe2000bf05070 */
[----:B------:R-:W-:Y:S01]  /*11a0*/  SHF.R.U32.HI R6, RZ, 0x10, R15 ;  /* 0x00000010ff067819 */ /* 0x000fe2000001160f */
[----:B------:R-:W-:Y:S01]  /*11b0*/  IMAD.MOV.U32 R100, RZ, RZ, RZ ;  /* 0x000000ffff647224 */ /* 0x000fe200078e00ff */
[----:B------:R-:W-:Y:S01]  /*11c0*/  PRMT R190, R190, 0x5410, R5 ;  /* 0x00005410bebe7816 */ /* 0x000fe20000000005 */
[----:B------:R-:W-:Y:S01]  /*11d0*/  UISETP.NE.AND.EX UP0, UPT, UR5, URZ, UPT, UP0 ;  /* 0x000000ff0500728c */ /* 0x000fe2000bf05300 */
[----:B------:R-:W-:Y:S01]  /*11e0*/  PRMT R193, R193, 0x5410, R6 ;  /* 0x00005410c1c17816 */ /* 0x000fe20000000006 */
[----:B------:R-:W0:Y:S01]  /*11f0*/  LDCU UR19, c[0x0][0x388] ;  /* 0x00007100ff1377ac */ /* 0x000e220008000800 */
[----:B------:R-:W-:-:S02]  /*1200*/  SHF.R.U64 R198, R36, 0x10, R37 ;  /* 0x0000001024c67819 */ /* 0x000fc40000001225 */
[----:B------:R-:W-:Y:S01]  /*1210*/  SHF.R.U64 R5, R16, 0x10, R17 ;  /* 0x0000001010057819 */ /* 0x000fe20000001211 */
[----:B------:R-:W1:Y:S01]  /*1220*/  LDCU.U8 UR20, c[0x0][0x410] ;  /* 0x00008200ff1477ac */ /* 0x000e620008000000 */
[----:B------:R-:W-:Y:S02]  /*1230*/  SHF.R.U32.HI R199, RZ, 0x10, R37 ;  /* 0x00000010ffc77819 */ /* 0x000fe40000011625 */
[----:B------:R-:W-:Y:S01]  /*1240*/  SHF.R.U32.HI R6, RZ, 0x10, R17 ;  /* 0x00000010ff067819 */ /* 0x000fe20000011611 */
[----:B------:R-:W2:Y:S01]  /*1250*/  LDCU UR21, c[0x0][0x400] ;  /* 0x00008000ff1577ac */ /* 0x000ea20008000800 */
[----:B------:R-:W-:Y:S01]  /*1260*/  PRMT R198, R198, 0x5410, R5 ;  /* 0x00005410c6c67816 */ /* 0x000fe20000000005 */
[----:B------:R-:W-:Y:S01]  /*1270*/  IMAD.HI.U32 R5, R97, -0x326172a9, RZ ;  /* 0xcd9e8d5761057827 */ /* 0x000fe200078e00ff */
[----:B------:R-:W-:Y:S01]  /*1280*/  PRMT R199, R199, 0x5410, R6 ;  /* 0x00005410c7c77816 */ /* 0x000fe20000000006 */
[----:B------:R-:W-:Y:S01]  /*1290*/  UPLOP3.LUT UP1, UPT, UPT, UPT, UPT, 0x40, 0x4 ;  /* 0x000000000004789c */ /* 0x000fe20003f2e870 */
[--C-:B------:R-:W-:Y:S01]  /*12a0*/  SHF.R.U64 R116, R8, 0x10, R9.reuse ;  /* 0x0000001008747819 */ /* 0x100fe20000001209 */
[----:B------:R-:W-:Y:S01]  /*12b0*/  IMAD.HI.U32 R6, R96, -0x2daee0ad, RZ ;  /* 0xd2511f5360067827 */ /* 0x000fe200078e00ff */
[----:B------:R-:W-:-:S02]  /*12c0*/  SHF.R.U32.HI R86, RZ, 0x10, R9 ;  /* 0x00000010ff567819 */ /* 0x000fc40000011609 */
[----:B------:R-:W-:Y:S01]  /*12d0*/  SHF.R.U64 R114, R10, 0x10, R11 ;  /* 0x000000100a727819 */ /* 0x000fe2000000120b */
[----:B------:R-:W-:Y:S01]  /*12e0*/  IMAD.MOV.U32 R8, RZ, RZ, R59 ;  /* 0x000000ffff087224 */ /* 0x000fe200078e003b */
[----:B------:R-:W-:Y:S01]  /*12f0*/  MOV R109, R60 ;  /* 0x0000003c006d7202 */ /* 0x000fe20000000f00 */
[----:B------:R-:W-:Y:S01]  /*1300*/  IMAD.MOV.U32 R9, RZ, RZ, R61 ;  /* 0x000000ffff097224 */ /* 0x000fe200078e003d */
[----:B------:R-:W-:Y:S02]  /*1310*/  MOV R10, R63 ;  /* 0x0000003f000a7202 */ /* 0x000fe40000000f00 */
[----:B------:R-:W-:Y:S02]  /*1320*/  SHF.R.U64 R200, R38, 0x10, R39 ;  /* 0x0000001026c87819 */ /* 0x000fe40000001227 */
[----:B------:R-:W-:Y:S02]  /*1330*/  SHF.R.U64 R7, R18, 0x10, R19 ;  /* 0x0000001012077819 */ /* 0x000fe40000001213 */
[----:B------:R-:W-:-:S02]  /*1340*/  LOP3.LUT R6, R6, UR11, RZ, 0x3c, !PT ;  /* 0x0000000b06067c12 */ /* 0x000fc4000f8e3cff */
[----:B------:R-:W-:Y:S02]  /*1350*/  LOP3.LUT R5, R0, UR10, R5, 0x96, !PT ;  /* 0x0000000a00057c12 */ /* 0x000fe4000f8e9605 */
[----:B------:R-:W-:Y:S01]  /*1360*/  SHF.R.U32.HI R87, RZ, 0x10, R11 ;  /* 0x00000010ff577819 */ /* 0x000fe2000001160b */
[----:B------:R-:W-:Y:S01]  /*1370*/  IMAD.MOV.U32 R11, RZ, RZ, R67 ;  /* 0x000000ffff0b7224 */ /* 0x000fe200078e0043 */
[----:B------:R-:W-:Y:S02]  /*1380*/  MOV R118, R66 ;  /* 0x0000004200767202 */ /* 0x000fe40000000f00 */
[----:B------:R-:W-:Y:S01]  /*1390*/  PRMT R111, R8, 0x5410, R111 ;  /* 0x00005410086f7816 */ /* 0x000fe2000000006f */
[----:B------:R-:W-:Y:S01]  /*13a0*/  IMAD R8, R97, -0x326172a9, RZ ;  /* 0xcd9e8d5761087824 */ /* 0x000fe200078e02ff */
[----:B------:R-:W-:Y:S01]  /*13b0*/  PRMT R109, R9, 0x5410, R109 ;  /* 0x00005410096d7816 */ /* 0x000fe2000000006d */
[----:B------:R-:W-:Y:S01]  /*13c0*/  IMAD.HI.U32 R9, R5, -0x2daee0ad, RZ ;  /* 0xd2511f5305097827 */ /* 0x000fe200078e00ff */
[----:B------:R-:W-:-:S02]  /*13d0*/  PRMT R107, R10, 0x5410, R107 ;  /* 0x000054100a6b7816 */ /* 0x000fc4000000006b */
[----:B------:R-:W-:Y:S01]  /*13e0*/  PRMT R200, R200, 0x5410, R7 ;  /* 0x00005410c8c87816 */ /* 0x000fe20000000007 */
[----:B------:R-:W-:Y:S01]  /*13f0*/  IMAD R10, R96, -0x2daee0ad, RZ ;  /* 0xd2511f53600a7824 */ /* 0x000fe200078e02ff */
[----:B------:R-:W-:Y:S01]  /*1400*/  PRMT R118, R118, 0x5410, R11 ;  /* 0x0000541076767816 */ /* 0x000fe2000000000b */
[C---:B------:R-:W-:Y:S01]  /*1410*/  IMAD.HI.U32 R7, R6.reuse, -0x326172a9, RZ ;  /* 0xcd9e8d5706077827 */ /* 0x040fe200078e00ff */
[----:B------:R-:W-:Y:S02]  /*1420*/  SHF.R.U32.HI R201, RZ, 0x10, R39 ;  /* 0x00000010ffc97819 */ /* 0x000fe40000011627 */
[----:B------:R-:W-:Y:S01]  /*1430*/  SHF.R.U32.HI R11, RZ, 0x10, R19 ;  /* 0x00000010ff0b7819 */ /* 0x000fe20000011613 */
[----:B------:R-:W-:Y:S01]  /*1440*/  IMAD R6, R6, -0x326172a9, RZ ;  /* 0xcd9e8d5706067824 */ /* 0x000fe200078e02ff */
[----:B------:R-:W-:Y:S01]  /*1450*/  LOP3.LUT R7, R8, UR6, R7, 0x96, !PT ;  /* 0x0000000608077c12 */ /* 0x000fe2000f8e9607 */
[----:B------:R-:W3:Y:S01]  /*1460*/  LDCU UR6, c[0x0][0x404] ;  /* 0x00008080ff0677ac */ /* 0x000ee20008000800 */
[----:B------:R-:W-:-:S02]  /*1470*/  LOP3.LUT R9, R10, UR7, R9, 0x96, !PT ;  /* 0x000000070a097c12 */ /* 0x000fc4000f8e9609 */
[----:B------:R-:W-:Y:S01]  /*1480*/  PRMT R201, R201, 0x5410, R11 ;  /* 0x00005410c9c97816 */ /* 0x000fe2000000000b */
[----:B------:R-:W-:Y:S01]  /*1490*/  IMAD R11, R5, -0x2daee0ad, RZ ;  /* 0xd2511f53050b7824 */ /* 0x000fe200078e02ff */
[----:B------:R-:W-:Y:S01]  /*14a0*/  SHF.R.U64 R202, R40, 0x10, R41 ;  /* 0x0000001028ca7819 */ /* 0x000fe20000001229 */
[----:B------:R-:W-:Y:S01]  /*14b0*/  IMAD.HI.U32 R5, R9, -0x326172a9, RZ ;  /* 0xcd9e8d5709057827 */ /* 0x000fe200078e00ff */
[----:B------:R-:W-:Y:S01]  /*14c0*/  SHF.R.U64 R10, R20, 0x10, R21 ;  /* 0x00000010140a7819 */ /* 0x000fe20000001215 */
[----:B------:R-:W4:Y:S01]  /*14d0*/  LDCU UR7, c[0x0][0x408] ;  /* 0x00008100ff0777ac */ /* 0x000f220008000800 */
[----:B------:R-:W-:Y:S01]  /*14e0*/  SHF.R.U64 R205, R42, 0x10, R43 ;  /* 0x000000102acd7819 */ /* 0x000fe2000000122b */
[C---:B------:R-:W-:Y:S01]  /*14f0*/  IMAD.HI.U32 R8, R7.reuse, -0x2daee0ad, RZ ;  /* 0xd2511f5307087827 */ /* 0x040fe200078e00ff */
[----:B------:R-:W-:Y:S02]  /*1500*/  LOP3.LUT R5, R6, UR22, R5, 0x96, !PT ;  /* 0x0000001606057c12 */ /* 0x000fe4000f8e9605 */
[----:B------:R-:W-:Y:S01]  /*1510*/  PRMT R202, R202, 0x5410, R10 ;  /* 0x00005410caca7816 */ /* 0x000fe2000000000a */
[----:B------:R-:W-:Y:S01]  /*1520*/  IMAD R10, R7, -0x2daee0ad, RZ ;  /* 0xd2511f53070a7824 */ /* 0x000fe200078e02ff */
[----:B------:R-:W-:Y:S01]  /*1530*/  LOP3.LUT R8, R11, UR23, R8, 0x96, !PT ;  /* 0x000000170b087c12 */ /* 0x000fe2000f8e9608 */
[----:B------:R-:W-:Y:S01]  /*1540*/  IMAD R9, R9, -0x326172a9, RZ ;  /* 0xcd9e8d5709097824 */ /* 0x000fe200078e02ff */
[----:B------:R-:W-:Y:S01]  /*1550*/  SHF.R.U64 R11, R22, 0x10, R23 ;  /* 0x00000010160b7819 */ /* 0x000fe20000001217 */
[----:B------:R-:W-:Y:S01]  /*1560*/  IMAD.HI.U32 R7, R5, -0x2daee0ad, RZ ;  /* 0xd2511f5305077827 */ /* 0x000fe200078e00ff */
[----:B------:R-:W-:-:S02]  /*1570*/  SHF.R.U64 R112, R56, 0x10, R57 ;  /* 0x0000001038707819 */ /* 0x000fc40000001239 */
[----:B------:R-:W-:Y:S01]  /*1580*/  PRMT R205, R205, 0x5410, R11 ;  /* 0x00005410cdcd7816 */ /* 0x000fe2000000000b */
[----:B------:R-:W-:Y:S01]  /*1590*/  IMAD.HI.U32 R6, R8, -0x326172a9, RZ ;  /* 0xcd9e8d5708067827 */ /* 0x000fe200078e00ff */
[----:B------:R-:W-:Y:S02]  /*15a0*/  LOP3.LUT R7, R10, UR13, R7, 0x96, !PT ;  /* 0x0000000d0a077c12 */ /* 0x000fe4000f8e9607 */
[----:B------:R-:W-:Y:S01]  /*15b0*/  MOV R56, R69 ;  /* 0x0000004500387202 */ /* 0x000fe20000000f00 */
[----:B------:R-:W-:Y:S01]  /*15c0*/  IMAD R10, R5, -0x2daee0ad, RZ ;  /* 0xd2511f53050a7824 */ /* 0x000fe200078e02ff */
[----:B------:R-:W-:Y:S01]  /*15d0*/  LOP3.LUT R6, R9, UR12, R6, 0x96, !PT ;  /* 0x0000000c09067c12 */ /* 0x000fe2000f8e9606 */
[----:B------:R-:W-:Y:S01]  /*15e0*/  IMAD R8, R8, -0x326172a9, RZ ;  /* 0xcd9e8d5708087824 */ /* 0x000fe200078e02ff */
[----:B------:R-:W-:Y:S01]  /*15f0*/  SHF.R.U32.HI R207, RZ, 0x10, R43 ;  /* 0x00000010ffcf7819 */ /* 0x000fe2000001162b */
[----:B------:R-:W-:Y:S01]  /*1600*/  IMAD.HI.U32 R5, R7, -0x326172a9, RZ ;  /* 0xcd9e8d5707057827 */ /* 0x000fe200078e00ff */
[----:B------:R-:W-:Y:S01]  /*1610*/  SHF.R.U32.HI R11, RZ, 0x10, R23 ;  /* 0x00000010ff0b7819 */ /* 0x000fe20000011617 */
        /* <DEDUP_REMOVED lines=8> */
[----:B------:R-:W-:Y:S01]  /*16a0*/  SHF.R.U32.HI R203, RZ, 0x10, R41 ;  /* 0x00000010ffcb7819 */ /* 0x000fe20000011629 */
[----:B------:R-:W-:Y:S01]  /*16b0*/  IMAD.HI.U32 R8, R5, -0x2daee0ad, RZ ;  /* 0xd2511f5305087827 */ /* 0x000fe200078e00ff */
[----:B------:R-:W-:Y:S01]  /*16c0*/  SHF.R.U32.HI R56, RZ, 0x10, R21 ;  /* 0x00000010ff387819 */ /* 0x000fe20000011615 */
[----:B------:R-:W0:Y:S01]  /*16d0*/  LDCU.64 UR14, c[0x0][0x3a0] ;  /* 0x00007400ff0e77ac */ /* 0x000e220008000a00 */
[----:B------:R-:W-:Y:S01]  /*16e0*/  SHF.R.U64 R209, R44, 0x10, R45 ;  /* 0x000000102cd17819 */ /* 0x000fe2000000122d */
[----:B------:R-:W-:Y:S01]  /*16f0*/  IMAD.HI.U32 R6, R9, -0x326172a9, RZ ;  /* 0xcd9e8d5709067827 */ /* 0x000fe200078e00ff */
[----:B------:R-:W-:-:S02]  /*1700*/  PRMT R203, R203, 0x5410, R56 ;  /* 0x00005410cbcb7816 */ /* 0x000fc40000000038 */
[----:B------:R-:W-:Y:S02]  /*1710*/  SHF.R.U64 R56, R24, 0x10, R25 ;  /* 0x0000001018387819 */ /* 0x000fe40000001219 */
[----:B------:R-:W-:Y:S02]  /*1720*/  SHF.R.U32.HI R211, RZ, 0x10, R45 ;  /* 0x00000010ffd37819 */ /* 0x000fe4000001162d */
[----:B------:R-:W-:Y:S02]  /*1730*/  SHF.R.U32.HI R10, RZ, 0x10, R25 ;  /* 0x00000010ff0a7819 */ /* 0x000fe40000011619 */
[----:B------:R-:W-:Y:S02]  /*1740*/  LOP3.LUT R6, R7, UR24, R6, 0x96, !PT ;  /* 0x0000001807067c12 */ /* 0x000fe4000f8e9606 */
[----:B------:R-:W-:Y:S02]  /*1750*/  LOP3.LUT R8, R11, UR16, R8, 0x96, !PT ;  /* 0x000000100b087c12 */ /* 0x000fe4000f8e9608 */
[----:B------:R-:W-:Y:S01]  /*1760*/  PRMT R209, R209, 0x5410, R56 ;  /* 0x00005410d1d17816 */ /* 0x000fe20000000038 */
[----:B------:R-:W-:Y:S01]  /*1770*/  IMAD R56, R5, -0x2daee0ad, RZ ;  /* 0xd2511f5305387824 */ /* 0x000fe200078e02ff */
[----:B------:R-:W-:Y:S01]  /*1780*/  PRMT R211, R211, 0x5410, R10 ;  /* 0x00005410d3d37816 */ /* 0x000fe2000000000a */
[----:B------:R-:W-:Y:S01]  /*1790*/  IMAD R10, R9, -0x326172a9, RZ ;  /* 0xcd9e8d57090a7824 */ /* 0x000fe200078e02ff */
[----:B------:R-:W-:Y:S01]  /*17a0*/  SHF.R.U64 R212, R46, 0x10, R47 ;  /* 0x000000102ed47819 */ /* 0x000fe2000000122f */
[----:B------:R-:W-:Y:S01]  /*17b0*/  IMAD.HI.U32 R5, R8, -0x326172a9, RZ ;  /* 0xcd9e8d5708057827 */ /* 0x000fe200078e00ff */
[----:B------:R-:W-:-:S02]  /*17c0*/  SHF.R.U64 R11, R26, 0x10, R27 ;  /* 0x000000101a0b7819 */ /* 0x000fc4000000121b */
[----:B------:R-:W-:Y:S01]  /*17d0*/  SHF.R.U32.HI R213, RZ, 0x10, R47 ;  /* 0x00000010ffd57819 */ /* 0x000fe2000001162f */
[----:B------:R-:W-:Y:S01]  /*17e0*/  IMAD.HI.U32 R7, R6, -0x2daee0ad, RZ ;  /* 0xd2511f5306077827 */ /* 0x000fe200078e00ff */
[----:B------:R-:W-:Y:S02]  /*17f0*/  LOP3.LUT R5, R10, UR25, R5, 0x96, !PT ;  /* 0x000000190a057c12 */ /* 0x000fe4000f8e9605 */
[----:B------:R-:W-:Y:S01]  /*1800*/  PRMT R212, R212, 0x5410, R11 ;  /* 0x00005410d4d47816 */ /* 0x000fe2000000000b */
[----:B------:R-:W-:Y:S01]  /*1810*/  IMAD R9, R8, -0x326172a9, RZ ;  /* 0xcd9e8d5708097824 */ /* 0x000fe200078e02ff */
[----:B------:R-:W-:Y:S01]  /*1820*/  LOP3.LUT R7, R56, UR17, R7, 0x96, !PT ;  /* 0x0000001138077c12 */ /* 0x000fe2000f8e9607 */
[----:B------:R-:W-:Y:S01]  /*1830*/  IMAD R11, R6, -0x2daee0ad, RZ ;  /* 0xd2511f53060b7824 */ /* 0x000fe200078e02ff */
[----:B------:R-:W-:Y:S01]  /*1840*/  SHF.R.U32.HI R10, RZ, 0x10, R27 ;  /* 0x00000010ff0a7819 */ /* 0x000fe2000001161b */
[----:B------:R-:W-:Y:S01]  /*1850*/  IMAD.HI.U32 R8, R5, -0x2daee0ad, RZ ;  /* 0xd2511f5305087827 */ /* 0x000fe200078e00ff */
[----:B------:R-:W-:Y:S01]  /*1860*/  SHF.R.U64 R214, R48, 0x10, R49 ;  /* 0x0000001030d67819 */ /* 0x000fe20000001231 */
[----:B------:R-:W0:Y:S01]  /*1870*/  LDCU.64 UR16, c[0x0][0x398] ;  /* 0x00007300ff1077ac */ /* 0x000e220008000a00 */
[----:B------:R-:W-:Y:S01]  /*1880*/  PRMT R213, R213, 0x5410, R10 ;  /* 0x00005410d5d57816 */ /* 0x000fe2000000000a */
[----:B------:R-:W-:Y:S01]  /*1890*/  IMAD.HI.U32 R6, R7, -0x326172a9, RZ ;  /* 0xcd9e8d5707067827 */ /* 0x000fe200078e00ff */
[----:B------:R-:W-:-:S02]  /*18a0*/  LOP3.LUT R8, R11, UR27, R8, 0x96, !PT ;  /* 0x0000001b0b087c12 */ /* 0x000fc4000f8e9608 */
[----:B------:R-:W-:Y:S01]  /*18b0*/  SHF.R.U64 R103, R64, 0x10, R65 ;  /* 0x0000001040677819 */ /* 0x000fe20000001241 */
[----:B------:R-:W-:Y:S01]  /*18c0*/  IMAD R10, R7, -0x326172a9, RZ ;  /* 0xcd9e8d57070a7824 */ /* 0x000fe200078e02ff */
[----:B------:R-:W-:Y:S01]  /*18d0*/  LOP3.LUT R6, R9, UR26, R6, 0x96, !PT ;  /* 0x0000001a09067c12 */ /* 0x000fe2000f8e9606 */
[----:B------:R-:W-:Y:S01]  /*18e0*/  IMAD R56, R5, -0x2daee0ad, RZ ;  /* 0xd2511f5305387824 */ /* 0x000fe200078e02ff */
[----:B------:R-:W-:Y:S01]  /*18f0*/  SHF.R.U64 R9, R28, 0x10, R29 ;  /* 0x000000101c097819 */ /* 0x000fe2000000121d */
[----:B------:R-:W-:Y:S01]  /*1900*/  IMAD.HI.U32 R7, R8, -0x326172a9, RZ ;  /* 0xcd9e8d5708077827 */ /* 0x000fe200078e00ff */
[----:B------:R-:W-:Y:S02]  /*1910*/  SHF.R.U32.HI R101, RZ, 0x10, R65 ;  /* 0x00000010ff657819 */ /* 0x000fe40000011641 */
[----:B------:R-:W-:Y:S01]  /*1920*/  SHF.R.U32.HI R88, RZ, 0x10, R57 ;  /* 0x00000010ff587819 */ /* 0x000fe20000011639 */
[----:B------:R-:W-:Y:S01]  /*1930*/  IMAD.HI.U32 R5, R6, -0x2daee0ad, RZ ;  /* 0xd2511f5306057827 */ /* 0x000fe200078e00ff */
[----:B------:R-:W-:-:S02]  /*1940*/  LOP3.LUT R7, R10, UR28, R7, 0x96, !PT ;  /* 0x0000001c0a077c12 */ /* 0x000fc4000f8e9607 */
[----:B------:R-:W-:Y:S01]  /*1950*/  SHF.R.U64 R110, R58, 0x10, R59 ;  /* 0x000000103a6e7819 */ /* 0x000fe2000000123b */
[----:B------:R-:W-:Y:S01]  /*1960*/  IMAD.MOV.U32 R57, RZ, RZ, R71 ;  /* 0x000000ffff397224 */ /* 0x000fe200078e0047 */
[----:B------:R-:W-:Y:S01]  /*1970*/  LOP3.LUT R5, R56, UR29, R5, 0x96, !PT ;  /* 0x0000001d38057c12 */ /* 0x000fe2000f8e9605 */
[----:B------:R-:W-:Y:S01]  /*1980*/  IMAD.MOV.U32 R58, RZ, RZ, R73 ;  /* 0x000000ffff3a7224 */ /* 0x000fe200078e0049 */
[----:B------:R-:W-:Y:S01]  /*1990*/  SHF.R.U64 R108, R60, 0x10, R61 ;  /* 0x000000103c6c7819 */ /* 0x000fe2000000123d */
[----:B------:R-:W-:Y:S01]  /*19a0*/  IMAD.MOV.U32 R60, RZ, RZ, R77 ;  /* 0x000000ffff3c7224 */ /* 0x000fe200078e004d */
[----:B------:R-:W-:Y:S01]  /*19b0*/  SHF.R.U32.HI R90, RZ, 0x10, R61 ;  /* 0x00000010ff5a7819 */ /* 0x000fe2000001163d */
[----:B------:R-:W-:Y:S01]  /*19c0*/  IMAD.MOV.U32 R61, RZ, RZ, R79 ;  /* 0x000000ffff3d7224 */ /* 0x000fe200078e004f */
[----:B------:R-:W-:Y:S01]  /*19d0*/  SHF.R.U64 R106, R62, 0x10, R63 ;  /* 0x000000103e6a7819 */ /* 0x000fe2000000123f */
[----:B------:R-:W-:Y:S01]  /*19e0*/  IMAD.MOV.U32 R64, RZ, RZ, R85 ;  /* 0x000000ffff407224 */ /* 0x000fe200078e0055 */
[----:B------:R-:W-:Y:S01]  /*19f0*/  SHF.R.U32.HI R91, RZ, 0x10, R63 ;  /* 0x00000010ff5b7819 */ /* 0x000fe2000001163f */
[----:B------:R-:W-:Y:S01]  /*1a00*/  IMAD.MOV.U32 R63, RZ, RZ, R83 ;  /* 0x000000ffff3f7224 */ /* 0x000fe200078e0053 */
[--C-:B------:R-:W-:Y:S01]  /*1a10*/  SHF.R.U64 R119, R66, 0x10, R67.reuse ;  /* 0x0000001042777819 */ /* 0x100fe20000001243 */
[----:B------:R-:W-:Y:S01]  /*1a20*/  IMAD R8, R8, -0x326172a9, RZ ;  /* 0xcd9e8d5708087824 */ /* 0x000fe200078e02ff */
[----:B------:R-:W-:Y:S01]  /*1a30*/  SHF.R.U32.HI R65, RZ, 0x10, R67 ;  /* 0x00000010ff417819 */ /* 0x000fe20000011643 */
[----:B------:R-:W-:Y:S01]  /*1a40*/  IMAD.HI.U32 R98, R7, -0x2daee0ad, RZ ;  /* 0xd2511f5307627827 */ /* 0x000fe200078e00ff */
[----:B------:R-:W-:-:S02]  /*1a50*/  SHF.R.U64 R121, R68, 0x10, R69 ;  /* 0x0000001044797819 */ /* 0x000fc40000001245 */
[----:B------:R-:W-:Y:S01]  /*1a60*/  PRMT R214, R214, 0x5410, R9 ;  /* 0x00005410d6d67816 */ /* 0x000fe20000000009 */
[----:B------:R-:W-:Y:S01]  /*1a70*/  IMAD R9, R6, -0x2daee0ad, RZ ;  /* 0xd2511f5306097824 */ /* 0x000fe200078e02ff */
[----:B------:R-:W-:Y:S01]  /*1a80*/  SHF.R.U32.HI R89, RZ, 0x10, R59 ;  /* 0x00000010ff597819 */ /* 0x000fe2000001163b */
[----:B------:R-:W-:Y:S01]  /*1a90*/  IMAD.HI.U32 R99, R5, -0x326172a9, RZ ;  /* 0xcd9e8d5705637827 */ /* 0x000fe200078e00ff */
[----:B------:R-:W-:Y:S02]  /*1aa0*/  SHF.R.U32.HI R66, RZ, 0x10, R69 ;  /* 0x00000010ff427819 */ /* 0x000fe40000011645 */
[--C-:B------:R-:W-:Y:S01]  /*1ab0*/  SHF.R.U64 R123, R70, 0x10, R71.reuse ;  /* 0x00000010467b7819 */ /* 0x100fe20000001247 */
[----:B------:R-:W-:Y:S01]  /*1ac0*/  IMAD R128, R7, -0x2daee0ad, RZ ;  /* 0xd2511f5307807824 */ /* 0x000fe200078e02ff */
[----:B------:R-:W-:Y:S01]  /*1ad0*/  SHF.R.U32.HI R67, RZ, 0x10, R71 ;  /* 0x00000010ff437819 */ /* 0x000fe20000011647 */
[----:B------:R-:W-:Y:S01]  /*1ae0*/  IMAD R102, R5, -0x326172a9, RZ ;  /* 0xcd9e8d5705667824 */ /* 0x000fe200078e02ff */
[----:B------:R-:W-:-:S02]  /*1af0*/  MOV R124, R72 ;  /* 0x00000048007c7202 */ /* 0x000fc40000000f00 */
[--C-:B------:R-:W-:Y:S02]  /*1b00*/  SHF.R.U64 R125, R72, 0x10, R73.reuse ;  /* 0x00000010487d7819 */ /* 0x100fe40000001249 */
[----:B------:R-:W-:Y:S02]  /*1b10*/  SHF.R.U32.HI R68, RZ, 0x10, R73 ;  /* 0x00000010ff447819 */ /* 0x000fe40000011649 */
[--C-:B------:R-:W-:Y:S02]  /*1b20*/  SHF.R.U64 R130, R74, 0x10, R75.reuse ;  /* 0x000000104a827819 */ /* 0x100fe4000000124b */
[----:B------:R-:W-:Y:S02]  /*1b30*/  MOV R59, R75 ;  /* 0x0000004b003b7202 */ /* 0x000fe40000000f00 */
[----:B------:R-:W-:Y:S02]  /*1b40*/  SHF.R.U32.HI R69, RZ, 0x10, R75 ;  /* 0x00000010ff457819 */ /* 0x000fe4000001164b */
[----:B------:R-:W-:-:S02]  /*1b50*/  SHF.R.U64 R132, R76, 0x10, R77 ;  /* 0x000000104c847819 */ /* 0x000fc4000000124d */
[----:B------:R-:W-:Y:S02]  /*1b60*/  SHF.R.U32.HI R70, RZ, 0x10, R77 ;  /* 0x00000010ff467819 */ /* 0x000fe4000001164d */
[----:B------:R-:W-:Y:S02]  /*1b70*/  MOV R133, R78 ;  /* 0x0000004e00857202 */ /* 0x000fe40000000f00 */
[--C-:B------:R-:W-:Y:S02]  /*1b80*/  SHF.R.U64 R144, R78, 0x10, R79.reuse ;  /* 0x000000104e907819 */ /* 0x100fe4000000124f */
[----:B------:R-:W-:Y:S02]  /*1b90*/  SHF.R.U32.HI R71, RZ, 0x10, R79 ;  /* 0x00000010ff477819 */ /* 0x000fe4000001164f */
[----:B------:R-:W-:Y:S02]  /*1ba0*/  MOV R62, R81 ;  /* 0x00000051003e7202 */ /* 0x000fe40000000f00 */
[----:B------:R-:W-:-:S02]  /*1bb0*/  SHF.R.U64 R150, R80, 0x10, R81 ;  /* 0x0000001050967819 */ /* 0x000fc40000001251 */
[----:B------:R-:W-:Y:S02]  /*1bc0*/  SHF.R.U32.HI R72, RZ, 0x10, R81 ;  /* 0x00000010ff487819 */ /* 0x000fe40000011651 */
[--C-:B------:R-:W-:Y:S02]  /*1bd0*/  SHF.R.U64 R168, R82, 0x10, R83.reuse ;  /* 0x0000001052a87819 */ /* 0x100fe40000001253 */
[----:B------:R-:W-:Y:S02]  /*1be0*/  SHF.R.U32.HI R73, RZ, 0x10, R83 ;  /* 0x00000010ff497819 */ /* 0x000fe40000011653 */
[----:B------:R-:W-:Y:S02]  /*1bf0*/  MOV R169, R84 ;  /* 0x0000005400a97202 */ /* 0x000fe40000000f00 */
[--C-:B------:R-:W-:Y:S02]  /*1c00*/  SHF.R.U64 R172, R84, 0x10, R85.reuse ;  /* 0x0000001054ac7819 */ /* 0x100fe40000001255 */
[----:B------:R-:W-:-:S02]  /*1c10*/  SHF.R.U32.HI R74, RZ, 0x10, R85 ;  /* 0x00000010ff4a7819 */ /* 0x000fc40000011655 */
[----:B------:R-:W-:Y:S02]  /*1c20*/  SHF.R.U32.HI R215, RZ, 0x10, R49 ;  /* 0x00000010ffd77819 */ /* 0x000fe40000011631 */
        /* <DEDUP_REMOVED lines=30> */
[----:B------:R-:W-:Y:S02]  /*1e10*/  LOP3.LUT R98, R9, UR31, R98, 0x96, !PT ;  /* 0x0000001f09627c12 */ /* 0x000fe4000f8e9662 */
[----:B------:R-:W-:Y:S02]  /*1e20*/  LOP3.LUT R99, R8, UR30, R99, 0x96, !PT ;  /* 0x0000001e08637c12 */ /* 0x000fe4000f8e9663 */
[----:B------:R-:W-:Y:S02]  /*1e30*/  PLOP3.LUT P0, PT, PT, PT, UP0, 0x80, 0x8 ;  /* 0x000000000008781c */ /* 0x000fe40003f0f008 */
[----:B01234-:R-:W-:-:S11]  /*1e40*/  LOP3.LUT R127, R4, 0x3, RZ, 0xc0, !PT ;  /* 0x00000003047f7812 */ /* 0x01ffd600078ec0ff */
.L_x_18872:
        /* <DEDUP_REMOVED lines=10> */
[----:B-1----:R-:W-:-:S05]  /*1ef0*/  @P0 IMAD.WIDE.U32 R60, R147, 0x10, R58 ;  /* 0x00000010933c0825 */ /* 0x002fca00078e003a */
[----:B------:R1:W5:Y:S01]  /*1f00*/  @P0 LDG.E.128 R8, desc[UR8][R60.64] ;  /* 0x000000083c080981 */ /* 0x000362000c1e1d00 */
[----:B--2---:R-:W-:-:S04]  /*1f10*/  @P1 IMAD.WIDE.U32 R62, R147, 0x10, R56 ;  /* 0x00000010933e1825 */ /* 0x004fc800078e0038 */
[----:B0-----:R-:W-:Y:S01]  /*1f20*/  IMAD.WIDE.U32 R56, R147, 0x10, R92 ;  /* 0x0000001093387825 */ /* 0x001fe200078e005c */
[----:B------:R1:W5:Y:S05]  /*1f30*/  @P1 LDG.E.128 R4, desc[UR8][R62.64] ;  /* 0x000000083e041981 */ /* 0x00036a000c1e1d00 */
[----:B------:R-:W5:Y:S01]  /*1f40*/  LDG.E.128 R56, desc[UR8][R56.64] ;  /* 0x0000000838387981 */ /* 0x000f62000c1e1d00 */
[----:B------:R-:W-:-:S04]  /*1f50*/  UISETP.NE.U32.AND UP0, UPT, UR16, URZ, UPT ;  /* 0x000000ff1000728c */ /* 0x000fc8000bf05070 */
[----:B------:R-:W-:Y:S01]  /*1f60*/  UISETP.NE.AND.EX UP0, UPT, UR17, URZ, UPT, UP0 ;  /* 0x000000ff1100728c */ /* 0x000fe2000bf05300 */
[----:B------:R-:W-:Y:S01]  /*1f70*/  IMAD.MOV.U32 R129, RZ, RZ, 0x2f800000 ;  /* 0x2f800000ff817424 */ /* 0x000fe200078e00ff */
[----:B------:R-:W-:Y:S02]  /*1f80*/  UIADD3 UR32, UPT, UPT, UR11, 0x32370b8f, URZ ;  /* 0x32370b8f0b207890 */ /* 0x000fe4000fffe0ff */
[----:B------:R-:W-:Y:S02]  /*1f90*/  UIADD3 UR33, UPT, UPT, UR10, 0x78dde6e4, URZ ;  /* 0x78dde6e40a217890 */ /* 0x000fe4000fffe0ff */
[----:B------:R-:W-:Y:S02]  /*1fa0*/  UIADD3 UR34, UPT, UPT, UR10, -0x61c88647, URZ ;  /* 0x9e3779b90a227890 */ /* 0x000fe4000fffe0ff */
[----:B------:R-:W-:Y:S02]  /*1fb0*/  UIADD3 UR35, UPT, UPT, UR11, 0x646e171e, URZ ;  /* 0x646e171e0b237890 */ /* 0x000fe4000fffe0ff */
[----:B------:R-:W-:-:S02]  /*1fc0*/  UIADD3 UR36, UPT, UPT, UR10, -0x255992d5, URZ ;  /* 0xdaa66d2b0a247890 */ /* 0x000fc4000fffe0ff */
[----:B------:R-:W-:Y:S02]  /*1fd0*/  UIADD3 UR37, UPT, UPT, UR11, -0x56f99767, URZ ;  /* 0xa90668990b257890 */ /* 0x000fe4000fffe0ff */
[----:B------:R-:W-:Y:S02]  /*1fe0*/  UIADD3 UR38, UPT, UPT, UR11, -0x4498517b, URZ ;  /* 0xbb67ae850b267890 */ /* 0x000fe4000fffe0ff */
[----:B------:R-:W-:Y:S01]  /*1ff0*/  UIADD3 UR39, UPT, UPT, UR11, -0x126145ec, URZ ;  /* 0xed9eba140b277890 */ /* 0x000fe2000fffe0ff */
        /* <DEDUP_REMOVED lines=16> */
.L_x_18480:
        /* <DEDUP_REMOVED lines=12> */
.L_x_18481:
        /* <DEDUP_REMOVED lines=42> */
.L_x_18479:
[----:B------:R-:W-:Y:S01]  /*2460*/  ISETP.NE.AND P0, PT, R62, 0x1, PT ;  /* 0x000000013e00780c */ /* 0x000fe20003f05270 */
[----:B------:R-:W-:Y:S01]  /*2470*/  UMOV UR4, UR6 ;  /* 0x0000000600047c82 */ /* 0x000fe20008000000 */
[----:B------:R-:W-:Y:S01]  /*2480*/  I2FP.F32.U32 R60, R60 ;  /* 0x0000003c003c7245 */ /* 0x000fe20000201000 */
[----:B------:R-:W-:Y:S02]  /*2490*/  HFMA2 R63, -RZ, RZ, 0, 1.1920928955078125e-07 ;  /* 0x00000002ff3f7431 */ /* 0x000fe400000001ff */
        /* <DEDUP_REMOVED lines=12> */
.L_x_18483:
        /* <DEDUP_REMOVED lines=12> */
.L_x_18484:
        /* <DEDUP_REMOVED lines=43> */
.L_x_18482:
[----:B------:R-:W-:Y:S01]  /*28d0*/  ISETP.NE.AND P0, PT, R63, 0x1, PT ;  /* 0x000000013f00780c */ /* 0x000fe20003f05270 */
[----:B------:R-:W-:Y:S01]  /*28e0*/  IMAD.MOV.U32 R62, RZ, RZ, 0x2 ;  /* 0x00000002ff3e7424 */ /* 0x000fe200078e00ff */
[----:B------:R-:W-:Y:S02]  /*28f0*/  I2FP.F32.U32 R60, R61 ;  /* 0x0000003d003c7245 */ /* 0x000fe40000201000 */
        /* <DEDUP_REMOVED lines=12> */
.L_x_18486:
        /* <DEDUP_REMOVED lines=12> */
.L_x_18487:
        /* <DEDUP_REMOVED lines=43> */
.L_x_18485:
[----:B------:R-:W-:Y:S01]  /*2d30*/  ISETP.NE.AND P0, PT, R62, 0x1, PT ;  /* 0x000000013e00780c */ /* 0x000fe20003f05270 */
[----:B------:R-:W-:Y:S01]  /*2d40*/  IMAD.MOV.U32 R75, RZ, RZ, 0x2 ;  /* 0x00000002ff4b7424 */ /* 0x000fe200078e00ff */
[----:B------:R-:W-:Y:S01]  /*2d50*/  I2FP.F32.U32 R60, R61 ;  /* 0x0000003d003c7245 */ /* 0x000fe20000201000 */
[----:B------:R-:W-:-:S04]  /*2d60*/  IMAD.MOV.U32 R61, RZ, RZ, R102 ;  /* 0x000000ffff3d7224 */ /* 0x000fc800078e0066 */
        /* <DEDUP_REMOVED lines=11> */
.L_x_18489:
        /* <DEDUP_REMOVED lines=12> */
.L_x_18490:
        /* <DEDUP_REMOVED lines=43> */
.L_x_18488:
[----:B------:R-:W-:Y:S01]  /*3190*/  I2FP.F32.U32 R60, R61 ;  /* 0x0000003d003c7245 */ /* 0x000fe20000201000 */
[----:B------:R-:W-:Y:S02]  /*31a0*/  UMOV UR5, UR7 ;  /* 0x0000000700057c82 */ /* 0x000fe40008000000 */
[----:B-----5:R-:W-:Y:S01]  /*31b0*/  FMUL.FTZ R58, R58, UR5 ;  /* 0x000000053a3a7c20 */ /* 0x020fe20008410000 */
[----:B------:R-:W-:Y:S01]  /*31c0*/  FMUL.FTZ R56, R56, UR5 ;  /* 0x0000000538387c20 */ /* 0x000fe20008410000 */
[----:B------:R-:W-:Y:S01]  /*31d0*/  FFMA.FTZ R60, R60, R129, 1.1641532182693481445e-10 ;  /* 0x2f0000003c3c7423 */ /* 0x000fe20000010081 */
[----:B------:R-:W-:Y:S01]  /*31e0*/  FMUL.FTZ R57, R57, UR5 ;  /* 0x0000000539397c20 */ /* 0x000fe20008410000 */
[----:B------:R-:W-:Y:S01]  /*31f0*/  FMUL.FTZ R59, R59, UR5 ;  /* 0x000000053b3b7c20 */ /* 0x000fe20008410000 */
[----:B------:R-:W-:Y:S02]  /*3200*/  FSEL R58, R58, RZ, P4 ;  /* 0x000000ff3a3a7208 */ /* 0x000fe40002000000 */
[----:B------:R-:W-:-:S02]  /*3210*/  FSETP.GTU.FTZ.AND P0, PT, R60, UR4, PT ;  /* 0x000000043c007c0b */ /* 0x000fc4000bf1c000 */
[----:B------:R-:W-:Y:S01]  /*3220*/  FSEL R56, R56, RZ, P2 ;  /* 0x000000ff38387208 */ /* 0x000fe20001000000 */
[----:B------:R-:W-:Y:S01]  /*3230*/  @P1 FADD.FTZ R58, R6, R58 ;  /* 0x0000003a063a1221 */ /* 0x000fe20000010000 */
[----:B------:R-:W-:Y:S02]  /*3240*/  FSEL R57, R57, RZ, P3 ;  /* 0x000000ff39397208 */ /* 0x000fe40001800000 */
[----:B------:R-:W-:Y:S01]  /*3250*/  FSEL R59, R59, RZ, !P0 ;  /* 0x000000ff3b3b7208 */ /* 0x000fe20004000000 */
[----:B------:R-:W-:Y:S01]  /*3260*/  @P1 FADD.FTZ R56, R4, R56 ;  /* 0x0000003804381221 */ /* 0x000fe20000010000 */
[----:B------:R-:W-:Y:S01]  /*3270*/  PLOP3.LUT P5, PT, P0, PT, PT, 0x8, 0x80 ;  /* 0x000000000080781c */ /* 0x000fe200007ae170 */
[----:B------:R-:W-:Y:S02]  /*3280*/  @P1 FADD.FTZ R57, R5, R57 ;  /* 0x0000003905391221 */ /* 0x000fe40000010000 */
[----:B------:R-:W-:Y:S01]  /*3290*/  @P1 FADD.FTZ R59, R7, R59 ;  /* 0x0000003b073b1221 */ /* 0x000fe20000010000 */
[----:B------:R-:W-:Y:S09]  /*32a0*/  BRA `(.L_x_18491) ;  /* 0x0000002400507947 */ /* 0x000ff20003800000 */
.L_x_18478:
        /* <DEDUP_REMOVED lines=15> */
.L_x_18493:
        /* <DEDUP_REMOVED lines=12> */
.L_x_18494:
        /* <DEDUP_REMOVED lines=42> */
.L_x_18492:
[----:B------:R-:W-:Y:S01]  /*3700*/  ISETP.NE.AND P0, PT, R62, 0x1, PT ;  /* 0x000000013e00780c */ /* 0x000fe20003f05270 */
[----:B------:R-:W-:Y:S01]  /*3710*/  UMOV UR4, UR6 ;  /* 0x0000000600047c82 */ /* 0x000fe20008000000 */
[----:B------:R-:W-:Y:S01]  /*3720*/  I2FP.F32.U32 R60, R60 ;  /* 0x0000003c003c7245 */ /* 0x000fe20000201000 */
[----:B------:R-:W-:Y:S01]  /*3730*/  UMOV UR5, UR7 ;  /* 0x0000000700057c82 */ /* 0x000fe20008000000 */
[----:B------:R-:W-:Y:S02]  /*3740*/  IMAD.MOV.U32 R61, RZ, RZ, R102 ;  /* 0x000000ffff3d7224 */ /* 0x000fe400078e0066 */
[----:B-----5:R-:W-:Y:S01]  /*3750*/  FMUL.FTZ R67, R56, UR5 ;  /* 0x0000000538437c20 */ /* 0x020fe20008410000 */
[----:B------:R-:W-:-:S05]  /*3760*/  FFMA.FTZ R60, R60, R129, 1.1641532182693481445e-10 ;  /* 0x2f0000003c3c7423 */ /* 0x000fca0000010081 */
        /* <DEDUP_REMOVED lines=11> */
.L_x_18496:
        /* <DEDUP_REMOVED lines=12> */
.L_x_18497:
        /* <DEDUP_REMOVED lines=43> */
.L_x_18495:
[----:B------:R-:W-:Y:S01]  /*3b90*/  ISETP.NE.AND P0, PT, R60, 0x1, PT ;  /* 0x000000013c00780c */ /* 0x000fe20003f05270 */
[----:B------:R-:W-:Y:S01]  /*3ba0*/  IMAD.MOV.U32 R56, RZ, RZ, R102 ;  /* 0x000000ffff387224 */ /* 0x000fe200078e0066 */
[----:B------:R-:W-:Y:S01]  /*3bb0*/  I2FP.F32.U32 R66, R61 ;  /* 0x0000003d00427245 */ /* 0x000fe20000201000 */
[----:B------:R-:W-:-:S04]  /*3bc0*/  HFMA2 R61, -RZ, RZ, 0, 1.1920928955078125e-07 ;  /* 0x00000002ff3d7431 */ /* 0x000fc800000001ff */
        /* <DEDUP_REMOVED lines=10> */
.L_x_18499:
        /* <DEDUP_REMOVED lines=12> */
.L_x_18500:
        /* <DEDUP_REMOVED lines=43> */
.L_x_18498:
[----:B------:R-:W-:Y:S01]  /*3fe0*/  ISETP.NE.AND P0, PT, R61, 0x1, PT ;  /* 0x000000013d00780c */ /* 0x000fe20003f05270 */
[----:B------:R-:W-:Y:S01]  /*3ff0*/  FMUL.FTZ R68, R57, UR5 ;  /* 0x0000000539447c20 */ /* 0x000fe20008410000 */
        /* <DEDUP_REMOVED lines=14> */
.L_x_18502:
        /* <DEDUP_REMOVED lines=12> */
.L_x_18503:
        /* <DEDUP_REMOVED lines=43> */
.L_x_18501:
[----:B------:R-:W-:Y:S01]  /*4450*/  ISETP.NE.AND P0, PT, R60, 0x1, PT ;  /* 0x000000013c00780c */ /* 0x000fe20003f05270 */
[----:B------:R-:W-:Y:S01]  /*4460*/  IMAD.MOV.U32 R61, RZ, RZ, 0x2 ;  /* 0x00000002ff3d7424 */ /* 0x000fe200078e00ff */
[----:B------:R-:W-:Y:S01]  /*4470*/  I2FP.F32.U32 R56, R57 ;  /* 0x0000003900387245 */ /* 0x000fe20000201000 */
[----:B------:R-:W-:-:S04]  /*4480*/  IMAD.MOV.U32 R57, RZ, RZ, R102 ;  /* 0x000000ffff397224 */ /* 0x000fc800078e0066 */
        /* <DEDUP_REMOVED lines=10> */
.L_x_18505:
        /* <DEDUP_REMOVED lines=12> */
.L_x_18506:
        /* <DEDUP_REMOVED lines=43> */
.L_x_18504:
[----:B------:R-:W-:Y:S01]  /*48a0*/  ISETP.NE.AND P0, PT, R61, 0x1, PT ;  /* 0x000000013d00780c */ /* 0x000fe20003f05270 */
[----:B------:R-:W-:Y:S01]  /*48b0*/  FMUL.FTZ R70, R58, UR5 ;  /* 0x000000053a467c20 */ /* 0x000fe20008410000 */
        /* <DEDUP_REMOVED lines=14> */
.L_x_18508:
        /* <DEDUP_REMOVED lines=12> */
.L_x_18509:
        /* <DEDUP_REMOVED lines=43> */
.L_x_18507:
[----:B------:R-:W-:Y:S01]  /*4d10*/  ISETP.NE.AND P0, PT, R58, 0x1, PT ;  /* 0x000000013a00780c */ /* 0x000fe20003f05270 */
[----:B------:R-:W-:Y:S01]  /*4d20*/  IMAD.MOV.U32 R60, RZ, RZ, 0x2 ;  /* 0x00000002ff3c7424 */ /* 0x000fe200078e00ff */
[----:B------:R-:W-:Y:S02]  /*4d30*/  I2FP.F32.U32 R56, R57 ;  /* 0x0000003900387245 */ /* 0x000fe40000201000 */
        /* <DEDUP_REMOVED lines=11> */
.L_x_18511:
        /* <DEDUP_REMOVED lines=12> */
.L_x_18512:
        /* <DEDUP_REMOVED lines=43> */
.L_x_18510:
[----:B------:R-:W-:Y:S01]  /*5160*/  ISETP.NE.AND P0, PT, R60, 0x1, PT ;  /* 0x000000013c00780c */ /* 0x000fe20003f05270 */
[----:B------:R-:W-:Y:S01]  /*5170*/  FMUL.FTZ R64, R59, UR5 ;  /* 0x000000053b407c20 */ /* 0x000fe20008410000 */
        /* <DEDUP_REMOVED lines=14> */
.L_x_18514:
        /* <DEDUP_REMOVED lines=12> */
.L_x_18515:
        /* <DEDUP_REMOVED lines=43> */
.L_x_18513:
[----:B------:R-:W-:Y:S01]  /*55d0*/  I2FP.F32.U32 R58, R57 ;  /* 0x00000039003a7245 */ /* 0x000fe20000201000 */
[----:B------:R-:W-:Y:S01]  /*55e0*/  FMUL.FTZ R56, R8, UR5 ;  /* 0x0000000508387c20 */ /* 0x000fe20008410000 */
[----:B------:R-:W-:Y:S01]  /*55f0*/  FSETP.GTU.FTZ.AND P6, PT, R66, UR4, PT ;  /* 0x0000000442007c0b */ /* 0x000fe2000bfdc000 */
[----:B------:R-:W-:Y:S01]  /*5600*/  FMUL.FTZ R57, R9, UR5 ;  /* 0x0000000509397c20 */ /* 0x000fe20008410000 */
[----:B------:R-:W-:Y:S01]  /*5610*/  FSETP.GTU.FTZ.AND P0, PT, R69, UR4, PT ;  /* 0x0000000445007c0b */ /* 0x000fe2000bf1c000 */
[----:B------:R-:W-:Y:S01]  /*5620*/  FFMA.FTZ R58, R58, R129, 1.1641532182693481445e-10 ;  /* 0x2f0000003a3a7423 */ /* 0x000fe20000010081 */
[----:B------:R-:W-:Y:S01]  /*5630*/  FSEL R60, R56, RZ, !P6 ;  /* 0x000000ff383c7208 */ /* 0x000fe20007000000 */
[----:B------:R-:W-:Y:S01]  /*5640*/  FMUL.FTZ R56, R10, UR5 ;  /* 0x000000050a387c20 */ /* 0x000fe20008410000 */
[----:B------:R-:W-:Y:S02]  /*5650*/  SEL R62, RZ, 0x1, P6 ;  /* 0x00000001ff3e7807 */ /* 0x000fe40003000000 */
[----:B------:R-:W-:-:S02]  /*5660*/  FSEL R59, R57, RZ, !P0 ;  /* 0x000000ff393b7208 */ /* 0x000fc40004000000 */
[----:B------:R-:W-:Y:S02]  /*5670*/  SEL R63, RZ, 0x1, P0 ;  /* 0x00000001ff3f7807 */ /* 0x000fe40000000000 */
[----:B------:R-:W-:Y:S02]  /*5680*/  FSETP.GTU.FTZ.AND P6, PT, R71, UR4, PT ;  /* 0x0000000447007c0b */ /* 0x000fe4000bfdc000 */
[----:B------:R-:W-:Y:S01]  /*5690*/  FSETP.GTU.FTZ.AND P0, PT, R58, UR4, PT ;  /* 0x000000043a007c0b */ /* 0x000fe2000bf1c000 */
[----:B------:R-:W-:Y:S01]  /*56a0*/  FMUL.FTZ R58, R11, UR5 ;  /* 0x000000050b3a7c20 */ /* 0x000fe20008410000 */
[----:B------:R-:W-:Y:S02]  /*56b0*/  FSEL R67, R67, RZ, P2 ;  /* 0x000000ff43437208 */ /* 0x000fe40001000000 */
[----:B------:R-:W-:Y:S02]  /*56c0*/  FSEL R70, R70, RZ, P4 ;  /* 0x000000ff46467208 */ /* 0x000fe40002000000 */
[----:B------:R-:W-:Y:S01]  /*56d0*/  FSEL R57, R56, RZ, !P6 ;  /* 0x000000ff38397208 */ /* 0x000fe20007000000 */
[----:B------:R-:W-:Y:S01]  /*56e0*/  FADD.FTZ R56, R67, R60 ;  /* 0x0000003c43387221 */ /* 0x000fe20000010000 */
[----:B------:R-:W-:-:S02]  /*56f0*/  FSEL R68, R68, RZ, P3 ;  /* 0x000000ff44447208 */ /* 0x000fc40001800000 */
[----:B------:R-:W-:Y:S01]  /*5700*/  FSEL R64, R64, RZ, P5 ;  /* 0x000000ff40407208 */ /* 0x000fe20002800000 */
[----:B------:R-:W-:Y:S01]  /*5710*/  @P1 FADD.FTZ R56, R4, R56 ;  /* 0x0000003804381221 */ /* 0x000fe20000010000 */
[----:B------:R-:W-:Y:S01]  /*5720*/  FSEL R61, R58, RZ, !P0 ;  /* 0x000000ff3a3d7208 */ /* 0x000fe20004000000 */
[----:B------:R-:W-:Y:S01]  /*5730*/  FADD.FTZ R58, R70, R57 ;  /* 0x00000039463a7221 */ /* 0x000fe20000010000 */
[----:B------:R-:W-:Y:S01]  /*5740*/  SEL R60, RZ, 0x1, P6 ;  /* 0x00000001ff3c7807 */ /* 0x000fe20003000000 */
[----:B------:R-:W-:Y:S01]  /*5750*/  FADD.FTZ R57, R68, R59 ;  /* 0x0000003b44397221 */ /* 0x000fe20000010000 */
[----:B------:R-:W-:Y:S01]  /*5760*/  PRMT R101, R62, 0x7610, R101 ;  /* 0x000076103e657816 */ /* 0x000fe20000000065 */
[----:B------:R-:W-:Y:S01]  /*5770*/  FADD.FTZ R59, R61, R64 ;  /* 0x000000403d3b7221 */ /* 0x000fe20000010000 */
[----:B------:R-:W-:Y:S01]  /*5780*/  PRMT R104, R60, 0x7610, R104 ;  /* 0x000076103c687816 */ /* 0x000fe20000000068 */
[----:B------:R-:W-:Y:S01]  /*5790*/  @P1 FADD.FTZ R58, R6, R58 ;  /* 0x0000003a063a1221 */ /* 0x000fe20000010000 */
[----:B------:R-:W-:Y:S01]  /*57a0*/  SEL R60, RZ, 0x1, P0 ;  /* 0x00000001ff3c7807 */ /* 0x000fe20000000000 */
[----:B------:R-:W-:Y:S01]  /*57b0*/  @P1 FADD.FTZ R57, R5, R57 ;  /* 0x0000003905391221 */ /* 0x000fe20000010000 */
[----:B------:R-:W-:Y:S01]  /*57c0*/  PRMT R103, R63, 0x7610, R103 ;  /* 0x000076103f677816 */ /* 0x000fe20000000067 */
[----:B------:R-:W-:Y:S01]  /*57d0*/  @P1 FADD.FTZ R59, R7, R59 ;  /* 0x0000003b073b1221 */ /* 0x000fe20000010000 */
[----:B------:R-:W-:-:S07]  /*57e0*/  PRMT R105, R60, 0x7610, R105 ;  /* 0x000076103c697816 */ /* 0x000fce0000000069 */
.L_x_18491:
[----:B------:R-:W0:Y:S01]  /*57f0*/  LDC.64 R136, c[0x0][0x3a8] ;  /* 0x0000ea00ff887b82 */ /* 0x000e220000000a00 */
[----:B------:R-:W-:Y:S02]  /*5800*/  ISETP.NE.U32.AND P0, PT, RZ, UR16, PT ;  /* 0x00000010ff007c0c */ /* 0x000fe4000bf05070 */
[----:B------:R-:W-:Y:S02]  /*5810*/  SEL R64, RZ, 0x1000000, !P5 ;  /* 0x01000000ff407807 */ /* 0x000fe40006800000 */
[----:B------:R-:W-:Y:S02]  /*5820*/  ISETP.NE.AND.EX P0, PT, RZ, UR17, PT, P0 ;  /* 0x00000011ff007c0c */ /* 0x000fe4000bf05300 */
[----:B------:R-:W-:Y:S01]  /*5830*/  SEL R65, RZ, 0x10000, !P4 ;  /* 0x00010000ff417807 */ /* 0x000fe20006000000 */
[----:B------:R-:W1:Y:S01]  /*5840*/  LDC.64 R134, c[0x0][0x3b0] ;  /* 0x0000ec00ff867b82 */ /* 0x000e620000000a00 */
[----:B------:R-:W-:Y:S02]  /*5850*/  SEL R66, RZ, 0x100, !P3 ;  /* 0x00000100ff427807 */ /* 0x000fe40005800000 */
[----:B------:R-:W-:-:S02]  /*5860*/  IADD3 R79, PT, PT, R147, 0x80, RZ ;  /* 0x00000080934f7810 */ /* 0x000fc40007ffe0ff */
[----:B------:R-:W-:Y:S02]  /*5870*/  IADD3 R64, PT, PT, R66, R64, R65 ;  /* 0x0000004042407210 */ /* 0x000fe40007ffe041 */
[----:B------:R-:W-:Y:S01]  /*5880*/  SEL R65, RZ, 0x1, !P2 ;  /* 0x00000001ff417807 */ /* 0x000fe20005000000 */
[----:B------:R-:W2:Y:S04]  /*5890*/  @P1 LDC.64 R60, c[0x0][0x3a0] ;  /* 0x0000e800ff3c1b82 */ /* 0x000ea80000000a00 */
[----:B------:R-:W-:Y:S02]  /*58a0*/  IMAD.IADD R77, R64, 0x1, R65 ;  /* 0x00000001404d7824 */ /* 0x000fe400078e0241 */
[----:B------:R-:W-:Y:S02]  /*58b0*/  IMAD.WIDE.U32 R64, R79, 0x10, R92 ;  /* 0x000000104f407825 */ /* 0x000fe400078e005c */
[----:B------:R-:W3:Y:S02]  /*58c0*/  @P0 LDC.64 R62, c[0x0][0x398] ;  /* 0x0000e600ff3e0b82 */ /* 0x000ee40000000a00 */
[----:B0-----:R-:W-:-:S05]  /*58d0*/  IMAD.WIDE.U32 R72, R147, 0x10, R136 ;  /* 0x0000001093487825 */ /* 0x001fca00078e0088 */
[----:B------:R0:W-:Y:S01]  /*58e0*/  STG.E.128 desc[UR8][R72.64], R56 ;  /* 0x0000003848007986 */ /* 0x0001e2000c101d08 */
[----:B-1----:R-:W-:-:S05]  /*58f0*/  IMAD.WIDE.U32 R66, R147, 0x4, R134 ;  /* 0x0000000493427825 */ /* 0x002fca00078e0086 */
[----:B------:R0:W-:Y:S01]  /*5900*/  STG.E desc[UR8][R66.64], R77 ;  /* 0x0000004d42007986 */ /* 0x0001e2000c101908 */
[----:B--2---:R-:W-:-:S04]  /*5910*/  @P1 IMAD.WIDE.U32 R68, R79, 0x10, R60 ;  /* 0x000000104f441825 */ /* 0x004fc800078e003c */
[----:B---3--:R-:W-:Y:S01]  /*5920*/  @P0 IMAD.WIDE.U32 R70, R79, 0x10, R62 ;  /* 0x000000104f460825 */ /* 0x008fe200078e003e */
[----:B0-----:R-:W-:Y:S06]  /*5930*/  @!P0 BRA `(.L_x_18516) ;  /* 0x00000000002c8947 */ /* 0x001fec0003800000 */
[----:B------:R-:W0:Y:S01]  /*5940*/  LDC.64 R60, c[0x0][0x3b8] ;  /* 0x0000ee00ff3c7b82 */ /* 0x000e220000000a00 */
        /* <DEDUP_REMOVED lines=10> */
.L_x_18516:
[----:B------:R1:W5:Y:S04]  /*59f0*/  @P0 LDG.E.128 R8, desc[UR8][R70.64] ;  /* 0x0000000846080981 */ /* 0x000368000c1e1d00 */
[----:B------:R1:W5:Y:S04]  /*5a00*/  @P1 LDG.E.128 R4, desc[UR8][R68.64] ;  /* 0x0000000844041981 */ /* 0x000368000c1e1d00 */
[----:B0-----:R1:W5:Y:S01]  /*5a10*/  LDG.E.128 R60, desc[UR8][R64.64] ;  /* 0x00000008403c7981 */ /* 0x001362000c1e1d00 */
[----:B------:R-:W-:Y:S05]  /*5a20*/  @!P0 BRA `(.L_x_18517) ;  /* 0x0000002400588947 */ /* 0x000fea0003800000 */
        /* <DEDUP_REMOVED lines=15> */
.L_x_18519:
        /* <DEDUP_REMOVED lines=12> */
.L_x_18520:
        /* <DEDUP_REMOVED lines=43> */
.L_x_18518:
[----:B------:R-:W-:Y:S01]  /*5e90*/  ISETP.NE.AND P3, PT, R65, 0x1, PT ;  /* 0x000000014100780c */ /* 0x000fe20003f65270 */
[----:B-----5:R-:W-:Y:S01]  /*5ea0*/  FMUL.FTZ R71, R60, UR5 ;  /* 0x000000053c477c20 */ /* 0x020fe20008410000 */
[----:B------:R-:W-:Y:S02]  /*5eb0*/  I2FP.F32.U32 R64, R64 ;  /* 0x0000004000407245 */ /* 0x000fe40000201000 */
[----:B------:R-:W-:-:S03]  /*5ec0*/  MOV R60, R102 ;  /* 0x00000066003c7202 */ /* 0x000fc60000000f00 */
        /* <DEDUP_REMOVED lines=12> */
.L_x_18522:
        /* <DEDUP_REMOVED lines=12> */
.L_x_18523:
        /* <DEDUP_REMOVED lines=43> */
.L_x_18521:
        /* <DEDUP_REMOVED lines=14> */
.L_x_18525:
        /* <DEDUP_REMOVED lines=12> */
.L_x_18526:
        /* <DEDUP_REMOVED lines=43> */
.L_x_18524:
[----:B------:R-:W-:Y:S01]  /*6750*/  ISETP.NE.AND P4, PT, R65, 0x1, PT ;  /* 0x000000014100780c */ /* 0x000fe20003f85270 */
[----:B------:R-:W-:Y:S01]  /*6760*/  FMUL.FTZ R73, R61, UR5 ;  /* 0x000000053d497c20 */ /* 0x000fe20008410000 */
[----:B------:R-:W-:Y:S01]  /*6770*/  I2FP.F32.U32 R60, R60 ;  /* 0x0000003c003c7245 */ /* 0x000fe20000201000 */
[----:B------:R-:W-:-:S04]  /*6780*/  IMAD.MOV.U32 R61, RZ, RZ, R102 ;  /* 0x000000ffff3d7224 */ /* 0x000fc800078e0066 */
[----:B------:R-:W-:-:S05]  /*6790*/  FFMA.FTZ R60, R60, R129, 1.1641532182693481445e-10 ;  /* 0x2f0000003c3c7423 */ /* 0x000fca0000010081 */
[----:B------:R-:W-:Y:S01]  /*67a0*/  FSETP.LE.FTZ.AND P3, PT, R60, UR4, PT ;  /* 0x000000043c007c0b */ /* 0x000fe2000bf73000 */
        /* <DEDUP_REMOVED lines=10> */
.L_x_18528:
        /* <DEDUP_REMOVED lines=12> */
.L_x_18529:
        /* <DEDUP_REMOVED lines=43> */
.L_x_18527:
        /* <DEDUP_REMOVED lines=14> */
.L_x_18531:
        /* <DEDUP_REMOVED lines=12> */
.L_x_18532:
        /* <DEDUP_REMOVED lines=43> */
.L_x_18530:
        /* <DEDUP_REMOVED lines=16> */
.L_x_18534:
        /* <DEDUP_REMOVED lines=12> */
.L_x_18535:
        /* <DEDUP_REMOVED lines=43> */
.L_x_18533:
[----:B------:R-:W-:Y:S01]  /*7480*/  ISETP.NE.AND P5, PT, R62, 0x1, PT ;  /* 0x000000013e00780c */ /* 0x000fe20003fa5270 */
[----:B------:R-:W-:Y:S01]  /*7490*/  HFMA2 R64, -RZ, RZ, 0, 1.1920928955078125e-07 ;  /* 0x00000002ff407431 */ /* 0x000fe200000001ff */
[----:B------:R-:W-:Y:S01]  /*74a0*/  I2FP.F32.U32 R60, R61 ;  /* 0x0000003d003c7245 */ /* 0x000fe20000201000 */
[----:B------:R-:W-:-:S04]  /*74b0*/  IMAD.MOV.U32 R61, RZ, RZ, R102 ;  /* 0x000000ffff3d7224 */ /* 0x000fc800078e0066 */
        /* <DEDUP_REMOVED lines=10> */
.L_x_18537:
        /* <DEDUP_REMOVED lines=12> */
.L_x_18538:
        /* <DEDUP_REMOVED lines=43> */
.L_x_18536:
        /* <DEDUP_REMOVED lines=16> */
.L_x_18540:
        /* <DEDUP_REMOVED lines=14> */
.L_x_18541:
        /* <DEDUP_REMOVED lines=43> */
.L_x_18539:
[----:B------:R-:W-:Y:S01]  /*7d60*/  FMUL.FTZ R64, R8, UR5 ;  /* 0x0000000508407c20 */ /* 0x000fe20008410000 */
[----:B------:R-:W-:Y:S01]  /*7d70*/  FSETP.GTU.FTZ.AND P6, PT, R70, UR4, PT ;  /* 0x0000000446007c0b */ /* 0x000fe2000bfdc000 */
[----:B------:R-:W-:Y:S01]  /*7d80*/  FMUL.FTZ R60, R9, UR5 ;  /* 0x00000005093c7c20 */ /* 0x000fe20008410000 */
[----:B------:R-:W-:Y:S01]  /*7d90*/  I2FP.F32.U32 R62, R61 ;  /* 0x0000003d003e7245 */ /* 0x000fe20000201000 */
[----:B------:R-:W-:Y:S01]  /*7da0*/  FMUL.FTZ R61, R10, UR5 ;  /* 0x000000050a3d7c20 */ /* 0x000fe20008410000 */
[----:B------:R-:W-:Y:S01]  /*7db0*/  FSEL R64, R64, RZ, !P6 ;  /* 0x000000ff40407208 */ /* 0x000fe20007000000 */
[----:B------:R-:W-:Y:S01]  /*7dc0*/  FMUL.FTZ R63, R11, UR5 ;  /* 0x000000050b3f7c20 */ /* 0x000fe20008410000 */
[----:B------:R-:W-:Y:S01]  /*7dd0*/  SEL R65, RZ, 0x1, P6 ;  /* 0x00000001ff417807 */ /* 0x000fe20003000000 */
[----:B------:R-:W-:Y:S01]  /*7de0*/  FFMA.FTZ R62, R62, R129, 1.1641532182693481445e-10 ;  /* 0x2f0000003e3e7423 */ /* 0x000fe20000010081 */
[----:B------:R-:W-:Y:S02]  /*7df0*/  FSETP.GTU.FTZ.AND P6, PT, R72, UR4, PT ;  /* 0x0000000448007c0b */ /* 0x000fe4000bfdc000 */
[----:B------:R-:W-:-:S02]  /*7e00*/  FSEL R74, R74, RZ, P4 ;  /* 0x000000ff4a4a7208 */ /* 0x000fc40002000000 */
[----:B------:R-:W-:Y:S02]  /*7e10*/  FSEL R60, R60, RZ, !P6 ;  /* 0x000000ff3c3c7208 */ /* 0x000fe40007000000 */
[----:B------:R-:W-:Y:S02]  /*7e20*/  SEL R66, RZ, 0x1, P6 ;  /* 0x00000001ff427807 */ /* 0x000fe40003000000 */
[----:B------:R-:W-:Y:S02]  /*7e30*/  FSETP.GTU.FTZ.AND P6, PT, R75, UR4, PT ;  /* 0x000000044b007c0b */ /* 0x000fe4000bfdc000 */
[----:B------:R-:W-:Y:S02]  /*7e40*/  FSEL R73, R73, RZ, P3 ;  /* 0x000000ff49497208 */ /* 0x000fe40001800000 */
[----:B------:R-:W-:Y:S02]  /*7e50*/  FSEL R61, R61, RZ, !P6 ;  /* 0x000000ff3d3d7208 */ /* 0x000fe40007000000 */
[----:B------:R-:W-:-:S02]  /*7e60*/  SEL R67, RZ, 0x1, P6 ;  /* 0x00000001ff437807 */ /* 0x000fc40003000000 */
[----:B------:R-:W-:Y:S01]  /*7e70*/  FSETP.GTU.FTZ.AND P6, PT, R62, UR4, PT ;  /* 0x000000043e007c0b */ /* 0x000fe2000bfdc000 */
[----:B------:R-:W-:Y:S01]  /*7e80*/  FADD.FTZ R62, R74, R61 ;  /* 0x0000003d4a3e7221 */ /* 0x000fe20000010000 */
[----:B------:R-:W-:Y:S01]  /*7e90*/  FSEL R71, R71, RZ, P2 ;  /* 0x000000ff47477208 */ /* 0x000fe20001000000 */
[----:B------:R-:W-:Y:S01]  /*7ea0*/  FADD.FTZ R61, R73, R60 ;  /* 0x0000003c493d7221 */ /* 0x000fe20000010000 */
[----:B------:R-:W-:Y:S01]  /*7eb0*/  FSEL R68, R68, RZ, P5 ;  /* 0x000000ff44447208 */ /* 0x000fe20002800000 */
[----:B------:R-:W-:Y:S01]  /*7ec0*/  @P1 FADD.FTZ R62, R6, R62 ;  /* 0x0000003e063e1221 */ /* 0x000fe20000010000 */
[----:B------:R-:W-:Y:S01]  /*7ed0*/  FSEL R63, R63, RZ, !P6 ;  /* 0x000000ff3f3f7208 */ /* 0x000fe20007000000 */
[----:B------:R-:W-:Y:S01]  /*7ee0*/  FADD.FTZ R60, R71, R64 ;  /* 0x00000040473c7221 */ /* 0x000fe20000010000 */
[----:B------:R-:W-:Y:S01]  /*7ef0*/  SEL R64, RZ, 0x1, P6 ;  /* 0x00000001ff407807 */ /* 0x000fe20003000000 */
[----:B------:R-:W-:Y:S01]  /*7f00*/  @P1 FADD.FTZ R61, R5, R61 ;  /* 0x0000003d053d1221 */ /* 0x000fe20000010000 */
[----:B------:R-:W-:Y:S01]  /*7f10*/  PRMT R101, R65, 0x7610, R101 ;  /* 0x0000761041657816 */ /* 0x000fe20000000065 */
[----:B------:R-:W-:Y:S01]  /*7f20*/  FADD.FTZ R63, R63, R68 ;  /* 0x000000443f3f7221 */ /* 0x000fe20000010000 */
[----:B------:R-:W-:Y:S01]  /*7f30*/  PRMT R103, R66, 0x7610, R103 ;  /* 0x0000761042677816 */ /* 0x000fe20000000067 */
[----:B------:R-:W-:Y:S01]  /*7f40*/  @P1 FADD.FTZ R60, R4, R60 ;  /* 0x0000003c043c1221 */ /* 0x000fe20000010000 */
[----:B------:R-:W-:Y:S01]  /*7f50*/  PRMT R104, R67, 0x7610, R104 ;  /* 0x0000761043687816 */ /* 0x000fe20000000068 */
[----:B------:R-:W-:Y:S01]  /*7f60*/  @P1 FADD.FTZ R63, R7, R63 ;  /* 0x0000003f073f1221 */ /* 0x000fe20000010000 */
[----:B------:R-:W-:Y:S01]  /*7f70*/  PRMT R105, R64, 0x7610, R105 ;  /* 0x0000761040697816 */ /* 0x000fe20000000069 */
[----:B------:R-:W-:Y:S06]  /*7f80*/  BRA `(.L_x_18542) ;  /* 0x0000001000a07947 */ /* 0x000fec0003800000 */
.L_x_18517:
        /* <DEDUP_REMOVED lines=15> */
.L_x_18544:
        /* <DEDUP_REMOVED lines=12> */
.L_x_18545:
        /* <DEDUP_REMOVED lines=43> */
.L_x_18543:
[----:B------:R-:W-:Y:S01]  /*83f0*/  ISETP.NE.AND P3, PT, R66, 0x1, PT ;  /* 0x000000014200780c */ /* 0x000fe20003f65270 */
[----:B------:R-:W-:Y:S01]  /*8400*/  HFMA2 R67, -RZ, RZ, 0, 1.1920928955078125e-07 ;  /* 0x00000002ff437431 */ /* 0x000fe200000001ff */
        /* <DEDUP_REMOVED lines=13> */
.L_x_18547:
        /* <DEDUP_REMOVED lines=12> */
.L_x_18548:
        /* <DEDUP_REMOVED lines=43> */
.L_x_18546:
        /* <DEDUP_REMOVED lines=15> */
.L_x_18550:
        /* <DEDUP_REMOVED lines=12> */
.L_x_18551:
        /* <DEDUP_REMOVED lines=43> */
.L_x_18549:
        /* <DEDUP_REMOVED lines=15> */
.L_x_18553:
        /* <DEDUP_REMOVED lines=12> */
.L_x_18554:
        /* <DEDUP_REMOVED lines=43> */
.L_x_18552:
        /* <DEDUP_REMOVED lines=8> */
[----:B------:R-:W-:Y:S01]  /*9190*/  FSETP.GTU.FTZ.AND P6, PT, R64, UR4, PT ;  /* 0x0000000440007c0b */ /* 0x000fe2000bfdc000 */
[----:B------:R-:W-:Y:S01]  /*91a0*/  @P1 FADD.FTZ R62, R6, R62 ;  /* 0x0000003e063e1221 */ /* 0x000fe20000010000 */
[----:B------:R-:W-:Y:S01]  /*91b0*/  FSEL R61, R61, RZ, P3 ;  /* 0x000000ff3d3d7208 */ /* 0x000fe20001800000 */
[----:B------:R-:W-:Y:S01]  /*91c0*/  @P1 FADD.FTZ R60, R4, R60 ;  /* 0x0000003c043c1221 */ /* 0x000fe20000010000 */
[----:B------:R-:W-:-:S02]  /*91d0*/  FSEL R63, R63, RZ, !P6 ;  /* 0x000000ff3f3f7208 */ /* 0x000fc40007000000 */
[----:B------:R-:W-:Y:S01]  /*91e0*/  PLOP3.LUT P5, PT, P6, PT, PT, 0x8, 0x80 ;  /* 0x000000000080781c */ /* 0x000fe200037ae170 */
[----:B------:R-:W-:Y:S02]  /*91f0*/  @P1 FADD.FTZ R61, R5, R61 ;  /* 0x0000003d053d1221 */ /* 0x000fe40000010000 */
[----:B------:R-:W-:-:S10]  /*9200*/  @P1 FADD.FTZ R63, R7, R63 ;  /* 0x0000003f073f1221 */ /* 0x000fd40000010000 */
.L_x_18542:
[----:B------:R-:W-:Y:S01]  /*9210*/  SEL R68, RZ, 0x1000000, !P5 ;  /* 0x01000000ff447807 */ /* 0x000fe20006800000 */
[----:B------:R-:W-:Y:S01]  /*9220*/  IMAD.WIDE.U32 R76, R79, 0x10, R136 ;  /* 0x000000104f4c7825 */ /* 0x000fe200078e0088 */
[----:B------:R-:W-:Y:S01]  /*9230*/  SEL R69, RZ, 0x10000, !P4 ;  /* 0x00010000ff457807 */ /* 0x000fe20006000000 */
[----:B------:R-:W0:Y:S01]  /*9240*/  @P0 LDC.64 R66, c[0x0][0x398] ;  /* 0x0000e600ff420b82 */ /* 0x000e220000000a00 */
[----:B------:R-:W-:Y:S02]  /*9250*/  SEL R70, RZ, 0x100, !P3 ;  /* 0x00000100ff467807 */ /* 0x000fe40005800000 */
[----:B------:R1:W-:Y:S01]  /*9260*/  STG.E.128 desc[UR8][R76.64], R60 ;  /* 0x0000003c4c007986 */ /* 0x0003e2000c101d08 */
[----:B------:R-:W-:Y:S02]  /*9270*/  IADD3 R83, PT, PT, R147, 0x100, RZ ;  /* 0x0000010093537810 */ /* 0x000fe40007ffe0ff */
[----:B------:R-:W-:Y:S01]  /*9280*/  IADD3 R68, PT, PT, R70, R68, R69 ;  /* 0x0000004446447210 */ /* 0x000fe20007ffe045 */
[----:B------:R-:W-:Y:S01]  /*9290*/  IMAD.WIDE.U32 R70, R79, 0x4, R134 ;  /* 0x000000044f467825 */ /* 0x000fe200078e0086 */
[----:B------:R-:W-:Y:S01]  /*92a0*/  SEL R69, RZ, 0x1, !P2 ;  /* 0x00000001ff457807 */ /* 0x000fe20005000000 */
[----:B------:R-:W2:Y:S04]  /*92b0*/  @P1 LDC.64 R64, c[0x0][0x3a0] ;  /* 0x0000e800ff401b82 */ /* 0x000ea80000000a00 */
[----:B------:R-:W-:-:S02]  /*92c0*/  IMAD.IADD R81, R68, 0x1, R69 ;  /* 0x0000000144517824 */ /* 0x000fc400078e0245 */
[----:B------:R-:W-:-:S03]  /*92d0*/  IMAD.WIDE.U32 R68, R83, 0x10, R92 ;  /* 0x0000001053447825 */ /* 0x000fc600078e005c */
[----:B------:R1:W-:Y:S01]  /*92e0*/  STG.E desc[UR8][R70.64], R81 ;  /* 0x0000005146007986 */ /* 0x0003e2000c101908 */
[----:B0-----:R-:W-:-:S04]  /*92f0*/  @P0 IMAD.WIDE.U32 R72, R83, 0x10, R66 ;  /* 0x0000001053480825 */ /* 0x001fc800078e0042 */
[----:B--2---:R-:W-:Y:S01]  /*9300*/  @P1 IMAD.WIDE.U32 R74, R83, 0x10, R64 ;  /* 0x00000010534a1825 */ /* 0x004fe200078e0040 */
[----:B-1----:R-:W-:Y:S06]  /*9310*/  @!P0 BRA `(.L_x_18555) ;  /* 0x00000000002c8947 */ /* 0x002fec0003800000 */
        /* <DEDUP_REMOVED lines=11> */
.L_x_18555:
        /* <DEDUP_REMOVED lines=19> */
.L_x_18558:
        /* <DEDUP_REMOVED lines=12> */
.L_x_18559:
        /* <DEDUP_REMOVED lines=43> */
.L_x_18557:
        /* <DEDUP_REMOVED lines=16> */
.L_x_18561:
        /* <DEDUP_REMOVED lines=12> */
.L_x_18562:
        /* <DEDUP_REMOVED lines=43> */
.L_x_18560:
        /* <DEDUP_REMOVED lines=14> */
.L_x_18564:
        /* <DEDUP_REMOVED lines=12> */
.L_x_18565:
        /* <DEDUP_REMOVED lines=43> */
.L_x_18563:
        /* <DEDUP_REMOVED lines=16> */
.L_x_18567:
        /* <DEDUP_REMOVED lines=12> */
.L_x_18568:
        /* <DEDUP_REMOVED lines=43> */
.L_x_18566:
        /* <DEDUP_REMOVED lines=14> */
.L_x_18570:
        /* <DEDUP_REMOVED lines=12> */
.L_x_18571:
        /* <DEDUP_REMOVED lines=43> */
.L_x_18569:
        /* <DEDUP_REMOVED lines=16> */
.L_x_18573:
        /* <DEDUP_REMOVED lines=12> */
.L_x_18574:
        /* <DEDUP_REMOVED lines=43> */
.L_x_18572:
        /* <DEDUP_REMOVED lines=14> */
.L_x_18576:
        /* <DEDUP_REMOVED lines=12> */
.L_x_18577:
        /* <DEDUP_REMOVED lines=43> */
.L_x_18575:
        /* <DEDUP_REMOVED lines=16> */
.L_x_18579:
        /* <DEDUP_REMOVED lines=14> */
.L_x_18580:
        /* <DEDUP_REMOVED lines=43> */
.L_x_18578:
        /* <DEDUP_REMOVED lines=35> */
.L_x_18556:
        /* <DEDUP_REMOVED lines=15> */
.L_x_18583:
        /* <DEDUP_REMOVED lines=12> */
.L_x_18584:
        /* <DEDUP_REMOVED lines=43> */
.L_x_18582:
        /* <DEDUP_REMOVED lines=15> */
.L_x_18586:
        /* <DEDUP_REMOVED lines=12> */
.L_x_18587:
        /* <DEDUP_REMOVED lines=43> */
.L_x_18585:
        /* <DEDUP_REMOVED lines=15> */
.L_x_18589:
        /* <DEDUP_REMOVED lines=12> */
.L_x_18590:
        /* <DEDUP_REMOVED lines=43> */
.L_x_18588:
        /* <DEDUP_REMOVED lines=15> */
.L_x_18592:
        /* <DEDUP_REMOVED lines=12> */
.L_x_18593:
        /* <DEDUP_REMOVED lines=43> */
.L_x_18591:
        /* <DEDUP_REMOVED lines=16> */
.L_x_18581:
        /* <DEDUP_REMOVED lines=28> */
.L_x_18594:
        /* <DEDUP_REMOVED lines=19> */
.L_x_18597:
        /* <DEDUP_REMOVED lines=12> */
.L_x_18598:
        /* <DEDUP_REMOVED lines=43> */
.L_x_18596:
        /* <DEDUP_REMOVED lines=16> */
.L_x_18600:
        /* <DEDUP_REMOVED lines=12> */
.L_x_18601:
        /* <DEDUP_REMOVED lines=43> */
.L_x_18599:
        /* <DEDUP_REMOVED lines=14> */
.L_x_18603:
        /* <DEDUP_REMOVED lines=12> */
.L_x_18604:
        /* <DEDUP_REMOVED lines=43> */
.L_x_18602:
        /* <DEDUP_REMOVED lines=16> */
.L_x_18606:
        /* <DEDUP_REMOVED lines=12> */
.L_x_18607:
        /* <DEDUP_REMOVED lines=43> */
.L_x_18605:
        /* <DEDUP_REMOVED lines=14> */
.L_x_18609:
        /* <DEDUP_REMOVED lines=12> */
.L_x_18610:
        /* <DEDUP_REMOVED lines=43> */
.L_x_18608:
        /* <DEDUP_REMOVED lines=16> */
.L_x_18612:
        /* <DEDUP_REMOVED lines=12> */
.L_x_18613:
        /* <DEDUP_REMOVED lines=43> */
.L_x_18611:
        /* <DEDUP_REMOVED lines=14> */
.L_x_18615:
        /* <DEDUP_REMOVED lines=12> */
.L_x_18616:
        /* <DEDUP_REMOVED lines=43> */
.L_x_18614:
        /* <DEDUP_REMOVED lines=16> */
.L_x_18618:
        /* <DEDUP_REMOVED lines=14> */
.L_x_18619:
        /* <DEDUP_REMOVED lines=43> */
.L_x_18617:
        /* <DEDUP_REMOVED lines=35> */
.L_x_18595:
        /* <DEDUP_REMOVED lines=15> */
.L_x_18622:
        /* <DEDUP_REMOVED lines=12> */
.L_x_18623:
        /* <DEDUP_REMOVED lines=43> */
.L_x_18621:
        /* <DEDUP_REMOVED lines=15> */
.L_x_18625:
        /* <DEDUP_REMOVED lines=12> */
.L_x_18626:
        /* <DEDUP_REMOVED lines=43> */
.L_x_18624:
        /* <DEDUP_REMOVED lines=15> */
.L_x_18628:
        /* <DEDUP_REMOVED lines=12> */
.L_x_18629:
        /* <DEDUP_REMOVED lines=43> */
.L_x_18627:
        /* <DEDUP_REMOVED lines=15> */
.L_x_18631:
        /* <DEDUP_REMOVED lines=12> */
.L_x_18632:
        /* <DEDUP_REMOVED lines=43> */
.L_x_18630:
        /* <DEDUP_REMOVED lines=16> */
.L_x_18620:
        /* <DEDUP_REMOVED lines=28> */
.L_x_18633:
        /* <DEDUP_REMOVED lines=19> */
.L_x_18636:
        /* <DEDUP_REMOVED lines=12> */
.L_x_18637:
        /* <DEDUP_REMOVED lines=43> */
.L_x_18635:
        /* <DEDUP_REMOVED lines=16> */
.L_x_18639:
        /* <DEDUP_REMOVED lines=12> */
.L_x_18640:
        /* <DEDUP_REMOVED lines=43> */
.L_x_18638:
        /* <DEDUP_REMOVED lines=14> */
.L_x_18642:
        /* <DEDUP_REMOVED lines=12> */
.L_x_18643:
        /* <DEDUP_REMOVED lines=43> */
.L_x_18641:
        /* <DEDUP_REMOVED lines=16> */
.L_x_18645:
        /* <DEDUP_REMOVED lines=12> */
.L_x_18646:
        /* <DEDUP_REMOVED lines=43> */
.L_x_18644:
        /* <DEDUP_REMOVED lines=14> */
.L_x_18648:
        /* <DEDUP_REMOVED lines=12> */
.L_x_18649:
        /* <DEDUP_REMOVED lines=43> */
.L_x_18647:
        /* <DEDUP_REMOVED lines=16> */
.L_x_18651:
        /* <DEDUP_REMOVED lines=12> */
.L_x_18652:
        /* <DEDUP_REMOVED lines=43> */
.L_x_18650:
        /* <DEDUP_REMOVED lines=14> */
.L_x_18654:
        /* <DEDUP_REMOVED lines=12> */
.L_x_18655:
        /* <DEDUP_REMOVED lines=43> */
.L_x_18653:
        /* <DEDUP_REMOVED lines=16> */
.L_x_18657:
        /* <DEDUP_REMOVED lines=14> */
.L_x_18658:
        /* <DEDUP_REMOVED lines=43> */
.L_x_18656:
        /* <DEDUP_REMOVED lines=35> */
.L_x_18634:
        /* <DEDUP_REMOVED lines=15> */
.L_x_18661:
        /* <DEDUP_REMOVED lines=12> */
.L_x_18662:
        /* <DEDUP_REMOVED lines=43> */
.L_x_18660:
        /* <DEDUP_REMOVED lines=15> */
.L_x_18664:
        /* <DEDUP_REMOVED lines=12> */
.L_x_18665:
        /* <DEDUP_REMOVED lines=43> */
.L_x_18663:
        /* <DEDUP_REMOVED lines=15> */
.L_x_18667:
        /* <DEDUP_REMOVED lines=12> */
.L_x_18668:
        /* <DEDUP_REMOVED lines=43> */
.L_x_18666:
        /* <DEDUP_REMOVED lines=15> */
.L_x_18670:
        /* <DEDUP_REMOVED lines=12> */
.L_x_18671:
        /* <DEDUP_REMOVED lines=43> */
.L_x_18669:
        /* <DEDUP_REMOVED lines=16> */
.L_x_18659:
        /* <DEDUP_REMOVED lines=28> */
.L_x_18672:
        /* <DEDUP_REMOVED lines=19> */
.L_x_18675:
        /* <DEDUP_REMOVED lines=12> */
.L_x_18676:
        /* <DEDUP_REMOVED lines=43> */
.L_x_18674:
        /* <DEDUP_REMOVED lines=16> */
.L_x_18678:
        /* <DEDUP_REMOVED lines=12> */
.L_x_18679:
        /* <DEDUP_REMOVED lines=43> */
.L_x_18677:
        /* <DEDUP_REMOVED lines=14> */
.L_x_18681:
        /* <DEDUP_REMOVED lines=12> */
.L_x_18682:
        /* <DEDUP_REMOVED lines=43> */
.L_x_18680:
        /* <DEDUP_REMOVED lines=16> */
.L_x_18684:
        /* <DEDUP_REMOVED lines=12> */
.L_x_18685:
        /* <DEDUP_REMOVED lines=43> */
.L_x_18683:
        /* <DEDUP_REMOVED lines=14> */
.L_x_18687:
        /* <DEDUP_REMOVED lines=12> */
.L_x_18688:
        /* <DEDUP_REMOVED lines=43> */
.L_x_18686:
[----:B------:R-:W-:Y:S01]  /*15790*/  ISETP.NE.AND P5, PT, R80, 0x1, PT ;  /* 0x000000015000780c */ /* 0x000fe20003fa5270 */
[----:B------:R-:W-:Y:S01]  /*157a0*/  FMUL.FTZ R78, R78, UR5 ;  /* 0x000000054e4e7c20 */ /* 0x000fe20008410000 */
[----:B------:R-:W-:Y:S01]  /*157b0*/  I2FP.F32.U32 R76, R77 ;  /* 0x0000004d004c7245 */ /* 0x000fe20000201000 */
[----:B------:R-:W-:-:S04]  /*157c0*/  IMAD.MOV.U32 R77, RZ, RZ, R102 ;  /* 0x000000ffff4d7224 */ /* 0x000fc800078e0066 */
        /* <DEDUP_REMOVED lines=12> */
.L_x_18690:
        /* <DEDUP_REMOVED lines=12> */
.L_x_18691:
        /* <DEDUP_REMOVED lines=43> */
.L_x_18689:
        /* <DEDUP_REMOVED lines=14> */
.L_x_18693:
        /* <DEDUP_REMOVED lines=12> */
.L_x_18694:
        /* <DEDUP_REMOVED lines=43> */
.L_x_18692:
        /* <DEDUP_REMOVED lines=16> */
.L_x_18696:
        /* <DEDUP_REMOVED lines=14> */
.L_x_18697:
        /* <DEDUP_REMOVED lines=43> */
.L_x_18695:
        /* <DEDUP_REMOVED lines=35> */
.L_x_18673:
        /* <DEDUP_REMOVED lines=15> */
.L_x_18700:
        /* <DEDUP_REMOVED lines=12> */
.L_x_18701:
        /* <DEDUP_REMOVED lines=43> */
.L_x_18699:
        /* <DEDUP_REMOVED lines=15> */
.L_x_18703:
        /* <DEDUP_REMOVED lines=12> */
.L_x_18704:
        /* <DEDUP_REMOVED lines=43> */
.L_x_18702:
        /* <DEDUP_REMOVED lines=15> */
.L_x_18706:
        /* <DEDUP_REMOVED lines=12> */
.L_x_18707:
        /* <DEDUP_REMOVED lines=43> */
.L_x_18705:
        /* <DEDUP_REMOVED lines=15> */
.L_x_18709:
        /* <DEDUP_REMOVED lines=12> */
.L_x_18710:
        /* <DEDUP_REMOVED lines=43> */
.L_x_18708:
        /* <DEDUP_REMOVED lines=16> */
.L_x_18698:
        /* <DEDUP_REMOVED lines=28> */
.L_x_18711:
        /* <DEDUP_REMOVED lines=19> */
.L_x_18714:
        /* <DEDUP_REMOVED lines=12> */
.L_x_18715:
        /* <DEDUP_REMOVED lines=42> */
.L_x_18713:
[----:B------:R-:W-:Y:S01]  /*17fe0*/  ISETP.NE.AND P3, PT, R85, 0x1, PT ;  /* 0x000000015500780c */ /* 0x000fe20003f65270 */
[----:B-----5:R-:W-:Y:S01]  /*17ff0*/  FMUL.FTZ R91, R80, UR5 ;  /* 0x00000005505b7c20 */ /* 0x020fe20008410000 */
        /* <DEDUP_REMOVED lines=14> */
.L_x_18717:
        /* <DEDUP_REMOVED lines=12> */
.L_x_18718:
        /* <DEDUP_REMOVED lines=43> */
.L_x_18716:
        /* <DEDUP_REMOVED lines=14> */
.L_x_18720:
        /* <DEDUP_REMOVED lines=12> */
.L_x_18721:
        /* <DEDUP_REMOVED lines=43> */
.L_x_18719:
[----:B------:R-:W-:Y:S01]  /*188a0*/  ISETP.NE.AND P4, PT, R85, 0x1, PT ;  /* 0x000000015500780c */ /* 0x000fe20003f85270 */
[----:B------:R-:W-:Y:S01]  /*188b0*/  FMUL.FTZ R95, R81, UR5 ;  /* 0x00000005515f7c20 */ /* 0x000fe20008410000 */
        /* <DEDUP_REMOVED lines=14> */
.L_x_18723:
        /* <DEDUP_REMOVED lines=12> */
.L_x_18724:
        /* <DEDUP_REMOVED lines=43> */
.L_x_18722:
        /* <DEDUP_REMOVED lines=14> */
.L_x_18726:
        /* <DEDUP_REMOVED lines=12> */
.L_x_18727:
        /* <DEDUP_REMOVED lines=43> */
.L_x_18725:
        /* <DEDUP_REMOVED lines=16> */
.L_x_18729:
        /* <DEDUP_REMOVED lines=12> */
.L_x_18730:
        /* <DEDUP_REMOVED lines=43> */
.L_x_18728:
        /* <DEDUP_REMOVED lines=14> */
.L_x_18732:
        /* <DEDUP_REMOVED lines=12> */
.L_x_18733:
        /* <DEDUP_REMOVED lines=43> */
.L_x_18731:
        /* <DEDUP_REMOVED lines=16> */
.L_x_18735:
        /* <DEDUP_REMOVED lines=14> */
.L_x_18736:
        /* <DEDUP_REMOVED lines=43> */
.L_x_18734:
        /* <DEDUP_REMOVED lines=35> */
.L_x_18712:
[----:B------:R-:W-:Y:S01]  /*1a0e0*/  ISETP.NE.AND P2, PT, R138, 0x1, PT ;  /* 0x000000018a00780c */ /* 0x000fe20003f45270 */
[----:B------:R-:W-:Y:S02]  /*1a0f0*/  HFMA2 R86, -RZ, RZ, 0, 1.1920928955078125e-07 ;  /* 0x00000002ff567431 */ /* 0x000fe400000001ff */
[----:B-1----:R-:W-:Y:S02]  /*1a100*/  IMAD.MOV.U32 R84, RZ, RZ, R102 ;  /* 0x000000ffff547224 */ /* 0x002fe400078e0066 */
        /* <DEDUP_REMOVED lines=12> */
.L_x_18739:
        /* <DEDUP_REMOVED lines=12> */
.L_x_18740:
        /* <DEDUP_REMOVED lines=42> */
.L_x_18738:
        /* <DEDUP_REMOVED lines=15> */
.L_x_18742:
        /* <DEDUP_REMOVED lines=12> */
.L_x_18743:
        /* <DEDUP_REMOVED lines=43> */
.L_x_18741:
        /* <DEDUP_REMOVED lines=15> */
.L_x_18745:
        /* <DEDUP_REMOVED lines=12> */
.L_x_18746:
        /* <DEDUP_REMOVED lines=43> */
.L_x_18744:
        /* <DEDUP_REMOVED lines=15> */
.L_x_18748:
        /* <DEDUP_REMOVED lines=12> */
.L_x_18749:
        /* <DEDUP_REMOVED lines=43> */
.L_x_18747:
        /* <DEDUP_REMOVED lines=16> */
.L_x_18737:
[----:B------:R-:W-:Y:S01]  /*1b350*/  SEL R88, RZ, 0x1000000, !P5 ;  /* 0x01000000ff587807 */ /* 0x000fe20006800000 */
[----:B------:R-:W-:Y:S01]  /*1b360*/  IMAD.WIDE.U32 R140, R157, 0x10, R136 ;  /* 0x000000109d8c7825 */ /* 0x000fe200078e0088 */
[----:B------:R-:W-:Y:S01]  /*1b370*/  SEL R89, RZ, 0x10000, !P4 ;  /* 0x00010000ff597807 */ /* 0x000fe20006000000 */
[----:B------:R-:W0:Y:S01]  /*1b380*/  @P0 LDC.64 R86, c[0x0][0x398] ;  /* 0x0000e600ff560b82 */ /* 0x000e220000000a00 */
[----:B------:R-:W-:Y:S01]  /*1b390*/  SEL R90, RZ, 0x100, !P3 ;  /* 0x00000100ff5a7807 */ /* 0x000fe20005800000 */
[----:B------:R-:W-:Y:S01]  /*1b3a0*/  VIADD R159, R147, 0x380 ;  /* 0x00000380939f7836 */ /* 0x000fe20000000000 */
[----:B------:R1:W-:Y:S02]  /*1b3b0*/  STG.E.128 desc[UR8][R140.64], R80 ;  /* 0x000000508c007986 */ /* 0x0003e4000c101d08 */
        /* <DEDUP_REMOVED lines=21> */
.L_x_18750:
[----:B------:R1:W5:Y:S04]  /*1b510*/  @P0 LDG.E.128 R8, desc[UR8][R94.64] ;  /* 0x000000085e080981 */ /* 0x000368000c1e1d00 */
[----:B------:R1:W5:Y:S04]  /*1b520*/  @P1 LDG.E.128 R4, desc[UR8][R138.64] ;  /* 0x000000088a041981 */ /* 0x000368000c1e1d00 */
[----:B0-----:R1:W5:Y:S01]  /*1b530*/  LDG.E.128 R84, desc[UR8][R88.64] ;  /* 0x0000000858547981 */ /* 0x001362000c1e1d00 */
[----:B------:R-:W-:Y:S05]  /*1b540*/  @!P0 BRA `(.L_x_18751) ;  /* 0x0000002400588947 */ /* 0x000fea0003800000 */
        /* <DEDUP_REMOVED lines=15> */
.L_x_18753:
        /* <DEDUP_REMOVED lines=12> */
.L_x_18754:
        /* <DEDUP_REMOVED lines=43> */
.L_x_18752:
[----:B------:R-:W-:Y:S01]  /*1b9b0*/  ISETP.NE.AND P3, PT, R89, 0x1, PT ;  /* 0x000000015900780c */ /* 0x000fe20003f65270 */
[----:B-----5:R-:W-:Y:S01]  /*1b9c0*/  FMUL.FTZ R95, R84, UR5 ;  /* 0x00000005545f7c20 */ /* 0x020fe20008410000 */
        /* <DEDUP_REMOVED lines=14> */
.L_x_18756:
        /* <DEDUP_REMOVED lines=12> */
.L_x_18757:
        /* <DEDUP_REMOVED lines=43> */
.L_x_18755:
        /* <DEDUP_REMOVED lines=14> */
.L_x_18759:
        /* <DEDUP_REMOVED lines=12> */
.L_x_18760:
        /* <DEDUP_REMOVED lines=43> */
.L_x_18758:
        /* <DEDUP_REMOVED lines=16> */
.L_x_18762:
        /* <DEDUP_REMOVED lines=12> */
.L_x_18763:
        /* <DEDUP_REMOVED lines=43> */
.L_x_18761:
        /* <DEDUP_REMOVED lines=14> */
.L_x_18765:
        /* <DEDUP_REMOVED lines=12> */
.L_x_18766:
        /* <DEDUP_REMOVED lines=40> */
[----:B------:R-:W-:Y:S02]  /*1cb00*/  LOP3.LUT R98, R98, UR31, R85, 0x96, !PT ;  /* 0x0000001f62627c12 */ /* 0x000fe4000f8e9655 */
[----:B------:R-:W-:Y:S01]  /*1cb10*/  MOV R85, R128 ;  /* 0x0000008000557202 */ /* 0x000fe20000000f00 */
[----:B------:R-:W-:-:S07]  /*1cb20*/  IMAD.MOV.U32 R128, RZ, RZ, R84 ;  /* 0x000000ffff807224 */ /* 0x000fce00078e0054 */
.L_x_18764:
        /* <DEDUP_REMOVED lines=16> */
.L_x_18768:
        /* <DEDUP_REMOVED lines=12> */
.L_x_18769:
        /* <DEDUP_REMOVED lines=43> */
.L_x_18767:
        /* <DEDUP_REMOVED lines=14> */
.L_x_18771:
        /* <DEDUP_REMOVED lines=12> */
.L_x_18772:
        /* <DEDUP_REMOVED lines=43> */
.L_x_18770:
        /* <DEDUP_REMOVED lines=16> */
.L_x_18774:
        /* <DEDUP_REMOVED lines=14> */
.L_x_18775:
        /* <DEDUP_REMOVED lines=43> */
.L_x_18773:
        /* <DEDUP_REMOVED lines=21> */
[----:B------:R-:W-:Y:S01]  /*1d9d0*/  FSEL R88, R88, RZ, !P6 ;  /* 0x000000ff58587208 */ /* 0x000fe20007000000 */
[----:B------:R-:W-:Y:S01]  /*1d9e0*/  @P1 FADD.FTZ R86, R6, R86 ;  /* 0x0000005606561221 */ /* 0x000fe20000010000 */
[----:B------:R-:W-:Y:S01]  /*1d9f0*/  FSEL R95, R95, RZ, P2 ;  /* 0x000000ff5f5f7208 */ /* 0x000fe20001000000 */
[----:B------:R-:W-:Y:S01]  /*1da00*/  @P1 FADD.FTZ R85, R5, R85 ;  /* 0x0000005505551221 */ /* 0x000fe20000010000 */
[----:B------:R-:W-:Y:S01]  /*1da10*/  PRMT R101, R89, 0x7610, R101 ;  /* 0x0000761059657816 */ /* 0x000fe20000000065 */
[----:B------:R-:W-:Y:S01]  /*1da20*/  FADD.FTZ R87, R88, R141 ;  /* 0x0000008d58577221 */ /* 0x000fe20000010000 */
[----:B------:R-:W-:Y:S01]  /*1da30*/  SEL R88, RZ, 0x1, P6 ;  /* 0x00000001ff587807 */ /* 0x000fe20003000000 */
[----:B------:R-:W-:Y:S01]  /*1da40*/  FADD.FTZ R84, R95, R84 ;  /* 0x000000545f547221 */ /* 0x000fe20000010000 */
[----:B------:R-:W-:Y:S01]  /*1da50*/  PRMT R103, R90, 0x7610, R103 ;  /* 0x000076105a677816 */ /* 0x000fe20000000067 */
[----:B------:R-:W-:Y:S01]  /*1da60*/  @P1 FADD.FTZ R87, R7, R87 ;  /* 0x0000005707571221 */ /* 0x000fe20000010000 */
[----:B------:R-:W-:Y:S01]  /*1da70*/  PRMT R104, R91, 0x7610, R104 ;  /* 0x000076105b687816 */ /* 0x000fe20000000068 */
[----:B------:R-:W-:Y:S01]  /*1da80*/  @P1 FADD.FTZ R84, R4, R84 ;  /* 0x0000005404541221 */ /* 0x000fe20000010000 */
[----:B------:R-:W-:Y:S01]  /*1da90*/  PRMT R105, R88, 0x7610, R105 ;  /* 0x0000761058697816 */ /* 0x000fe20000000069 */
[----:B------:R-:W-:Y:S06]  /*1daa0*/  BRA `(.L_x_18776) ;  /* 0x0000001000a07947 */ /* 0x000fec0003800000 */
.L_x_18751:
[----:B------:R-:W-:Y:S01]  /*1dab0*/  ISETP.NE.AND P2, PT, R143, 0x1, PT ;  /* 0x000000018f00780c */ /* 0x000fe20003f45270 */
[----:B------:R-:W-:Y:S02]  /*1dac0*/  HFMA2 R90, -RZ, RZ, 0, 1.1920928955078125e-07 ;  /* 0x00000002ff5a7431 */ /* 0x000fe400000001ff */
[----:B-1----:R-:W-:Y:S01]  /*1dad0*/  IMAD.MOV.U32 R88, RZ, RZ, R102 ;  /* 0x000000ffff587224 */ /* 0x002fe200078e0066 */
        /* <DEDUP_REMOVED lines=12> */
.L_x_18778:
        /* <DEDUP_REMOVED lines=12> */
.L_x_18779:
        /* <DEDUP_REMOVED lines=41> */
[----:B------:R-:W-:Y:S01]  /*1def0*/  IMAD.MOV.U32 R90, RZ, RZ, RZ ;  /* 0x000000ffff5a7224 */ /* 0x000fe200078e00ff */
[----:B------:R-:W-:-:S07]  /*1df00*/  MOV R88, R142 ;  /* 0x0000008e00587202 */ /* 0x000fce0000000f00 */
.L_x_18777:
[----:B------:R-:W-:Y:S01]  /*1df10*/  ISETP.NE.AND P3, PT, R90, 0x1, PT ;  /* 0x000000015a00780c */ /* 0x000fe20003f65270 */
[----:B------:R-:W-:Y:S01]  /*1df20*/  IMAD.MOV.U32 R89, RZ, RZ, R102 ;  /* 0x000000ffff597224 */ /* 0x000fe200078e0066 */
[----:B------:R-:W-:Y:S02]  /*1df30*/  I2FP.F32.U32 R88, R88 ;  /* 0x0000005800587245 */ /* 0x000fe40000201000 */
[----:B------:R-:W-:-:S03]  /*1df40*/  MOV R91, 0x2 ;  /* 0x00000002005b7802 */ /* 0x000fc60000000f00 */
        /* <DEDUP_REMOVED lines=11> */
.L_x_18781:
        /* <DEDUP_REMOVED lines=12> */
.L_x_18782:
        /* <DEDUP_REMOVED lines=43> */
.L_x_18780:
        /* <DEDUP_REMOVED lines=15> */
.L_x_18784:
        /* <DEDUP_REMOVED lines=12> */
.L_x_18785:
        /* <DEDUP_REMOVED lines=43> */
.L_x_18783:
        /* <DEDUP_REMOVED lines=15> */
.L_x_18787:
        /* <DEDUP_REMOVED lines=12> */
.L_x_18788:
        /* <DEDUP_REMOVED lines=43> */
.L_x_18786:
        /* <DEDUP_REMOVED lines=16> */
.L_x_18776:
[----:B------:R-:W-:Y:S01]  /*1ed30*/  SEL R94, RZ, 0x1000000, !P5 ;  /* 0x01000000ff5e7807 */ /* 0x000fe20006800000 */
[C---:B------:R-:W-:Y:S01]  /*1ed40*/  IMAD.WIDE.U32 R148, R159.reuse, 0x10, R136 ;  /* 0x000000109f947825 */ /* 0x040fe200078e0088 */
[----:B------:R-:W-:Y:S01]  /*1ed50*/  SEL R95, RZ, 0x10000, !P4 ;  /* 0x00010000ff5f7807 */ /* 0x000fe20006000000 */
[----:B------:R-:W0:Y:S01]  /*1ed60*/  @P0 LDC.64 R90, c[0x0][0x398] ;  /* 0x0000e600ff5a0b82 */ /* 0x000e220000000a00 */
[----:B------:R-:W-:Y:S01]  /*1ed70*/  SEL R127, RZ, 0x100, !P3 ;  /* 0x00000100ff7f7807 */ /* 0x000fe20005800000 */
[----:B------:R-:W-:Y:S01]  /*1ed80*/  IMAD.WIDE.U32 R138, R159, 0x4, R134 ;  /* 0x000000049f8a7825 */ /* 0x000fe200078e0086 */
[----:B------:R1:W-:Y:S02]  /*1ed90*/  STG.E.128 desc[UR8][R148.64], R84 ;  /* 0x0000005494007986 */ /* 0x0003e4000c101d08 */
[----:B------:R-:W-:Y:S01]  /*1eda0*/  IADD3 R94, PT, PT, R127, R94, R95 ;  /* 0x0000005e7f5e7210 */ /* 0x000fe20007ffe05f */
[----:B------:R-:W-:Y:S01]  /*1edb0*/  VIADD R161, R147, 0x400 ;  /* 0x0000040093a17836 */ /* 0x000fe20000000000 */
[----:B------:R-:W-:Y:S01]  /*1edc0*/  SEL R95, RZ, 0x1, !P2 ;  /* 0x00000001ff5f7807 */ /* 0x000fe20005000000 */
[----:B------:R-:W2:Y:S03]  /*1edd0*/  @P1 LDC.64 R88, c[0x0][0x3a0] ;  /* 0x0000e800ff581b82 */ /* 0x000ea60000000a00 */
[----:B------:R-:W-:Y:S01]  /*1ede0*/  IADD3 R127, PT, PT, R94, R95, RZ ;  /* 0x0000005f5e7f7210 */ /* 0x000fe20007ffe0ff */
[----:B------:R-:W-:-:S04]  /*1edf0*/  IMAD.WIDE.U32 R94, R161, 0x10, R92 ;  /* 0x00000010a15e7825 */ /* 0x000fc800078e005c */
        /* <DEDUP_REMOVED lines=15> */
.L_x_18789:
        /* <DEDUP_REMOVED lines=19> */
.L_x_18792:
        /* <DEDUP_REMOVED lines=12> */
.L_x_18793:
        /* <DEDUP_REMOVED lines=43> */
.L_x_18791:
        /* <DEDUP_REMOVED lines=16> */
.L_x_18795:
        /* <DEDUP_REMOVED lines=12> */
.L_x_18796:
        /* <DEDUP_REMOVED lines=43> */
.L_x_18794:
        /* <DEDUP_REMOVED lines=14> */
.L_x_18798:
        /* <DEDUP_REMOVED lines=12> */
.L_x_18799:
        /* <DEDUP_REMOVED lines=43> */
.L_x_18797:
        /* <DEDUP_REMOVED lines=16> */
.L_x_18801:
        /* <DEDUP_REMOVED lines=12> */
.L_x_18802:
        /* <DEDUP_REMOVED lines=43> */
.L_x_18800:
        /* <DEDUP_REMOVED lines=14> */
.L_x_18804:
        /* <DEDUP_REMOVED lines=12> */
.L_x_18805:
        /* <DEDUP_REMOVED lines=43> */
.L_x_18803:
        /* <DEDUP_REMOVED lines=16> */
.L_x_18807:
        /* <DEDUP_REMOVED lines=12> */
.L_x_18808:
        /* <DEDUP_REMOVED lines=43> */
.L_x_18806:
        /* <DEDUP_REMOVED lines=14> */
.L_x_18810:
        /* <DEDUP_REMOVED lines=12> */
.L_x_18811:
        /* <DEDUP_REMOVED lines=43> */
.L_x_18809:
        /* <DEDUP_REMOVED lines=16> */
.L_x_18813:
        /* <DEDUP_REMOVED lines=14> */
.L_x_18814:
        /* <DEDUP_REMOVED lines=43> */
.L_x_18812:
[----:B------:R-:W-:Y:S01]  /*21260*/  FMUL.FTZ R91, R8, UR5 ;  /* 0x00000005085b7c20 */ /* 0x000fe20008410000 */
[----:B------:R-:W-:Y:S01]  /*21270*/  FSETP.GTU.FTZ.AND P6, PT, R128, UR4, PT ;  /* 0x0000000480007c0b */ /* 0x000fe2000bfdc000 */
[----:B------:R-:W-:Y:S01]  /*21280*/  FMUL.FTZ R94, R9, UR5 ;  /* 0x00000005095e7c20 */ /* 0x000fe20008410000 */
[----:B------:R-:W-:Y:S01]  /*21290*/  I2FP.F32.U32 R88, R89 ;  /* 0x0000005900587245 */ /* 0x000fe20000201000 */
[----:B------:R-:W-:Y:S01]  /*212a0*/  FMUL.FTZ R90, R10, UR5 ;  /* 0x000000050a5a7c20 */ /* 0x000fe20008410000 */
[----:B------:R-:W-:Y:S02]  /*212b0*/  FSEL R91, R91, RZ, !P6 ;  /* 0x000000ff5b5b7208 */ /* 0x000fe40007000000 */
[----:B------:R-:W-:Y:S01]  /*212c0*/  SEL R95, RZ, 0x1, P6 ;  /* 0x00000001ff5f7807 */ /* 0x000fe20003000000 */
[----:B------:R-:W-:Y:S01]  /*212d0*/  FFMA.FTZ R88, R88, R129, 1.1641532182693481445e-10 ;  /* 0x2f00000058587423 */ /* 0x000fe20000010081 */
[----:B------:R-:W-:Y:S02]  /*212e0*/  FSETP.GTU.FTZ.AND P6, PT, R139, UR4, PT ;  /* 0x000000048b007c0b */ /* 0x000fe4000bfdc000 */
[----:B------:R-:W-:-:S02]  /*212f0*/  FSEL R138, R138, RZ, P2 ;  /* 0x000000ff8a8a7208 */ /* 0x000fc40001000000 */
[----:B------:R-:W-:Y:S01]  /*21300*/  FSEL R89, R94, RZ, !P6 ;  /* 0x000000ff5e597208 */ /* 0x000fe20007000000 */
[----:B------:R-:W-:Y:S01]  /*21310*/  FMUL.FTZ R94, R11, UR5 ;  /* 0x000000050b5e7c20 */ /* 0x000fe20008410000 */
[----:B------:R-:W-:Y:S02]  /*21320*/  SEL R128, RZ, 0x1, P6 ;  /* 0x00000001ff807807 */ /* 0x000fe40003000000 */
[----:B------:R-:W-:Y:S02]  /*21330*/  FSETP.GTU.FTZ.AND P6, PT, R142, UR4, PT ;  /* 0x000000048e007c0b */ /* 0x000fe4000bfdc000 */
[----:B------:R-:W-:Y:S02]  /*21340*/  FSEL R143, R143, RZ, P5 ;  /* 0x000000ff8f8f7208 */ /* 0x000fe40002800000 */
[----:B------:R-:W-:Y:S02]  /*21350*/  FSEL R90, R90, RZ, !P6 ;  /* 0x000000ff5a5a7208 */ /* 0x000fe40007000000 */
[----:B------:R-:W-:-:S02]  /*21360*/  SEL R139, RZ, 0x1, P6 ;  /* 0x00000001ff8b7807 */ /* 0x000fc40003000000 */
[----:B------:R-:W-:Y:S01]  /*21370*/  FSETP.GTU.FTZ.AND P6, PT, R88, UR4, PT ;  /* 0x0000000458007c0b */ /* 0x000fe2000bfdc000 */
[----:B------:R-:W-:Y:S01]  /*21380*/  FADD.FTZ R88, R138, R91 ;  /* 0x0000005b8a587221 */ /* 0x000fe20000010000 */
[----:B------:R-:W-:Y:S02]  /*21390*/  FSEL R141, R141, RZ, P4 ;  /* 0x000000ff8d8d7208 */ /* 0x000fe40002000000 */
[----:B------:R-:W-:Y:S01]  /*213a0*/  FSEL R94, R94, RZ, !P6 ;  /* 0x000000ff5e5e7208 */ /* 0x000fe20007000000 */
[----:B------:R-:W-:Y:S01]  /*213b0*/  @P1 FADD.FTZ R88, R4, R88 ;  /* 0x0000005804581221 */ /* 0x000fe20000010000 */
[----:B------:R-:W-:Y:S01]  /*213c0*/  FSEL R140, R140, RZ, P3 ;  /* 0x000000ff8c8c7208 */ /* 0x000fe20001800000 */
[----:B------:R-:W-:Y:S01]  /*213d0*/  FADD.FTZ R90, R141, R90 ;  /* 0x0000005a8d5a7221 */ /* 0x000fe20000010000 */
        /* <DEDUP_REMOVED lines=9> */
[----:B------:R-:W-:Y:S01]  /*21470*/  @P1 FADD.FTZ R91, R7, R91 ;  /* 0x0000005b075b1221 */ /* 0x000fe20000010000 */
[----:B------:R-:W-:Y:S06]  /*21480*/  BRA `(.L_x_18815) ;  /* 0x0000001000a07947 */ /* 0x000fec0003800000 */
.L_x_18790:
        /* <DEDUP_REMOVED lines=15> */
.L_x_18817:
        /* <DEDUP_REMOVED lines=12> */
.L_x_18818:
        /* <DEDUP_REMOVED lines=43> */
.L_x_18816:
        /* <DEDUP_REMOVED lines=15> */
.L_x_18820:
        /* <DEDUP_REMOVED lines=12> */
.L_x_18821:
        /* <DEDUP_REMOVED lines=43> */
.L_x_18819:
        /* <DEDUP_REMOVED lines=15> */
.L_x_18823:
        /* <DEDUP_REMOVED lines=12> */
.L_x_18824:
        /* <DEDUP_REMOVED lines=43> */
.L_x_18822:
        /* <DEDUP_REMOVED lines=15> */
.L_x_18826:
        /* <DEDUP_REMOVED lines=12> */
.L_x_18827:
        /* <DEDUP_REMOVED lines=43> */
.L_x_18825:
        /* <DEDUP_REMOVED lines=16> */
.L_x_18815:
        /* <DEDUP_REMOVED lines=10> */
[----:B------:R-:W2:Y:S03]  /*227b0*/  @P1 LDC.64 R94, c[0x0][0x3a0] ;  /* 0x0000e800ff5e1b82 */ /* 0x000ea60000000a00 */
[----:B------:R-:W-:Y:S01]  /*227c0*/  IADD3 R153, PT, PT, R128, R141, RZ ;  /* 0x0000008d80997210 */ /* 0x000fe20007ffe0ff */
[----:B------:R-:W-:-:S05]  /*227d0*/  IMAD.WIDE.U32 R140, R161, 0x4, R134 ;  /* 0x00000004a18c7825 */ /* 0x000fca00078e0086 */
        /* <DEDUP_REMOVED lines=15> */
.L_x_18828:
[----:B------:R1:W5:Y:S04]  /*228d0*/  @P0 LDG.E.128 R8, desc[UR8][R138.64] ;  /* 0x000000088a080981 */ /* 0x000368000c1e1d00 */
[----:B------:R1:W5:Y:S04]  /*228e0*/  @P1 LDG.E.128 R4, desc[UR8][R148.64] ;  /* 0x0000000894041981 */ /* 0x000368000c1e1d00 */
[----:B0-----:R-:W5:Y:S01]  /*228f0*/  LDG.E.128 R92, desc[UR8][R92.64] ;  /* 0x000000085c5c7981 */ /* 0x001f62000c1e1d00 */
        /* <DEDUP_REMOVED lines=16> */
.L_x_18831:
        /* <DEDUP_REMOVED lines=12> */
.L_x_18832:
        /* <DEDUP_REMOVED lines=43> */
.L_x_18830:
[----:B------:R-:W-:Y:S01]  /*22d70*/  ISETP.NE.AND P3, PT, R139, 0x1, PT ;  /* 0x000000018b00780c */ /* 0x000fe20003f65270 */
[----:B-----5:R-:W-:Y:S01]  /*22d80*/  FMUL.FTZ R141, R92, UR5 ;  /* 0x000000055c8d7c20 */ /* 0x020fe20008410000 */
        /* <DEDUP_REMOVED lines=14> */
.L_x_18834:
        /* <DEDUP_REMOVED lines=12> */
.L_x_18835:
        /* <DEDUP_REMOVED lines=43> */
.L_x_18833:
        /* <DEDUP_REMOVED lines=14> */
.L_x_18837:
        /* <DEDUP_REMOVED lines=12> */
.L_x_18838:
        /* <DEDUP_REMOVED lines=43> */
.L_x_18836:
        /* <DEDUP_REMOVED lines=16> */
.L_x_18840:
        /* <DEDUP_REMOVED lines=12> */
.L_x_18841:
        /* <DEDUP_REMOVED lines=43> */
.L_x_18839:
        /* <DEDUP_REMOVED lines=14> */
.L_x_18843:
        /* <DEDUP_REMOVED lines=12> */
.L_x_18844:
        /* <DEDUP_REMOVED lines=43> */
.L_x_18842:
        /* <DEDUP_REMOVED lines=16> */
.L_x_18846:
        /* <DEDUP_REMOVED lines=12> */
.L_x_18847:
        /* <DEDUP_REMOVED lines=43> */
.L_x_18845:
        /* <DEDUP_REMOVED lines=14> */
.L_x_18849:
        /* <DEDUP_REMOVED lines=12> */
.L_x_18850:
        /* <DEDUP_REMOVED lines=43> */
.L_x_18848:
        /* <DEDUP_REMOVED lines=16> */
.L_x_18852:
        /* <DEDUP_REMOVED lines=14> */
.L_x_18853:
        /* <DEDUP_REMOVED lines=43> */
.L_x_18851:
        /* <DEDUP_REMOVED lines=25> */
[----:B------:R-:W-:Y:S01]  /*24dd0*/  PRMT R104, R129, 0x7610, R104 ;  /* 0x0000761081687816 */ /* 0x000fe20000000068 */
[----:B------:R-:W-:Y:S01]  /*24de0*/  @P1 FADD.FTZ R93, R5, R93 ;  /* 0x0000005d055d1221 */ /* 0x000fe20000010000 */
        /* <DEDUP_REMOVED lines=8> */
.L_x_18829:
[----:B------:R-:W-:Y:S01]  /*24e70*/  ISETP.NE.AND P2, PT, R127, 0x1, PT ;  /* 0x000000017f00780c */ /* 0x000fe20003f45270 */
[----:B-1----:R-:W-:Y:S02]  /*24e80*/  HFMA2 R139, -RZ, RZ, 0, 1.1920928955078125e-07 ;  /* 0x00000002ff8b7431 */ /* 0x002fe400000001ff */
        /* <DEDUP_REMOVED lines=13> */
.L_x_18856:
        /* <DEDUP_REMOVED lines=12> */
.L_x_18857:
        /* <DEDUP_REMOVED lines=43> */
.L_x_18855:
        /* <DEDUP_REMOVED lines=15> */
.L_x_18859:
        /* <DEDUP_REMOVED lines=12> */
.L_x_18860:
        /* <DEDUP_REMOVED lines=43> */
.L_x_18858:
        /* <DEDUP_REMOVED lines=15> */
.L_x_18862:
        /* <DEDUP_REMOVED lines=12> */
.L_x_18863:
        /* <DEDUP_REMOVED lines=43> */
.L_x_18861:
[----:B------:R-:W-:Y:S01]  /*25b90*/  ISETP.NE.AND P5, PT, R141, 0x1, PT ;  /* 0x000000018d00780c */ /* 0x000fe20003fa5270 */
[----:B------:R-:W-:Y:S01]  /*25ba0*/  IMAD.MOV.U32 R139, RZ, RZ, R102 ;  /* 0x000000ffff8b7224 */ /* 0x000fe200078e0066 */
[----:B------:R-:W-:Y:S01]  /*25bb0*/  I2FP.F32.U32 R138, R127 ;  /* 0x0000007f008a7245 */ /* 0x000fe20000201000 */
[----:B------:R-:W-:-:S04]  /*25bc0*/  HFMA2 R127, -RZ, RZ, 0, 1.1920928955078125e-07 ;  /* 0x00000002ff7f7431 */ /* 0x000fc800000001ff */
        /* <DEDUP_REMOVED lines=11> */
.L_x_18865:
        /* <DEDUP_REMOVED lines=12> */
.L_x_18866:
        /* <DEDUP_REMOVED lines=43> */
.L_x_18864:
        /* <DEDUP_REMOVED lines=16> */
.L_x_18854:
[----:B------:R-:W-:Y:S01]  /*260f0*/  FADD.FTZ R138, RZ, R56 ;  /* 0x00000038ff8a7221 */ /* 0x000fe20000010000 */
[----:B------:R-:W-:Y:S01]  /*26100*/  SEL R139, RZ, 0x100, !P3 ;  /* 0x00000100ff8b7807 */ /* 0x000fe20005800000 */
[----:B------:R-:W-:Y:S01]  /*26110*/  IMAD.WIDE.U32 R136, R163, 0x10, R136 ;  /* 0x00000010a3887825 */ /* 0x000fe200078e0088 */
[----:B------:R-:W-:-:S03]  /*26120*/  SEL R140, RZ, 0x1, !P2 ;  /* 0x00000001ff8c7807 */ /* 0x000fc60005000000 */
[----:B------:R-:W-:Y:S01]  /*26130*/  FADD.FTZ R129, R138, R57 ;  /* 0x000000398a817221 */ /* 0x000fe20000010000 */
[----:B------:R-:W-:Y:S01]  /*26140*/  IMAD.WIDE.U32 R134, R163, 0x4, R134 ;  /* 0x00000004a3867825 */ /* 0x000fe200078e0086 */
[----:B------:R0:W-:Y:S03]  /*26150*/  STG.E.128 desc[UR8][R136.64], R92 ;  /* 0x0000005c88007986 */ /* 0x0001e6000c101d08 */
        /* <DEDUP_REMOVED lines=35> */
[----:B------:R-:W-:-:S03]  /*26390*/  SEL R138, RZ, 0x10000, !P4 ;  /* 0x00010000ff8a7807 */ /* 0x000fc60006000000 */
[----:B------:R-:W-:Y:S01]  /*263a0*/  FADD.FTZ R142, R141, R92 ;  /* 0x0000005c8d8e7221 */ /* 0x000fe20000010000 */
[----:B------:R-:W-:-:S03]  /*263b0*/  IADD3 R129, PT, PT, R139, R129, R138 ;  /* 0x000000818b817210 */ /* 0x000fc60007ffe08a */
[----:B------:R-:W-:Y:S02]  /*263c0*/  FADD.FTZ R139, R142, R93 ;  /* 0x0000005d8e8b7221 */ /* 0x000fe40000010000 */
[----:B------:R-:W-:Y:S02]  /*263d0*/  IMAD.IADD R129, R129, 0x1, R140 ;  /* 0x0000000181817824 */ /* 0x000fe400078e028c */
[----:B------:R-:W-:-:S03]  /*263e0*/  FADD.FTZ R138, R139, R94 ;  /* 0x0000005e8b8a7221 */ /* 0x000fc60000010000 */
[----:B------:R0:W-:Y:S01]  /*263f0*/  STG.E desc[UR8][R134.64], R129 ;  /* 0x0000008186007986 */ /* 0x0001e2000c101908 */
[----:B------:R-:W-:Y:S01]  /*26400*/  FADD.FTZ R138, R138, R95 ;  /* 0x0000005f8a8a7221 */ /* 0x000fe20000010000 */
[----:B------:R-:W-:Y:S06]  /*26410*/  @!P0 BRA `(.L_x_18867) ;  /* 0x00000000002c8947 */ /* 0x000fec0003800000 */
        /* <DEDUP_REMOVED lines=11> */
.L_x_18867:
        /* <DEDUP_REMOVED lines=112> */
.L_x_18869:
[----:B------:R-:W-:Y:S05]  /*26bd0*/  BSYNC.RECONVERGENT B0 ;  /* 0x0000000000007941 */ /* 0x000fea0003800200 */
.L_x_18868:
[----:B0-----:R-:W-:Y:S01]  /*26be0*/  LOP3.LUT R134, R129, 0x1f, RZ, 0xc0, !PT ;  /* 0x0000001f81867812 */ /* 0x001fe200078ec0ff */
[----:B------:R-:W-:Y:S01]  /*26bf0*/  BAR.SYNC.DEFER_BLOCKING 0x0 ;  /* 0x0000000000007b1d */ /* 0x000fe20000010000 */
[----:B------:R-:W-:Y:S02]  /*26c00*/  MOV R137, RZ ;  /* 0x000000ff00897202 */ /* 0x000fe40000000f00 */
[----:B------:R-:W-:Y:S02]  /*26c10*/  ISETP.GT.U32.AND P1, PT, R134, 0x3, PT ;  /* 0x000000038600780c */ /* 0x000fe40003f24070 */
[----:B------:R-:W-:Y:S01]  /*26c20*/  CS2R R134, SRZ ;  /* 0x0000000000867805 */ /* 0x000fe2000001ff00 */
[----:B------:R-:W-:Y:S10]  /*26c30*/  BSSY.RECONVERGENT B0, `(.L_x_18870) ;  /* 0x000000a000007945 */ /* 0x000ff40003800200 */
        /* <DEDUP_REMOVED lines=9> */
.L_x_18871:
[----:B------:R-:W-:Y:S05]  /*26cd0*/  BSYNC.RECONVERGENT B0 ;  /* 0x0000000000007941 */ /* 0x000fea0003800200 */
.L_x_18870:
[----:B------:R-:W1:Y:S01]  /*26ce0*/  SHFL.DOWN PT, R138, R137, 0x2, 0x1f ;  /* 0x08401f00898a7f89 */ /* 0x000e6200000e0000 */
[----:B------:R-:W-:Y:S01]  /*26cf0*/  I2FP.F32.U32 R143, R137 ;  /* 0x00000089008f7245 */ /* 0x000fe20000201000 */
[----:B------:R-:W-:Y:S01]  /*26d00*/  UPLOP3.LUT UP1, UPT, UPT, UPT, UP1, 0x40, 0x4 ;  /* 0x000000000004789c */ /* 0x000fe20003f2e810 */
[----:B------:R-:W-:Y:S01]  /*26d10*/  ISETP.NE.AND P2, PT, RZ, UR20, PT ;  /* 0x00000014ff007c0c */ /* 0x000fe2000bf45270 */
[----:B0-----:R-:W0:Y:S01]  /*26d20*/  SHFL.DOWN PT, R139, R134, 0x2, 0x1f ;  /* 0x08401f00868b7f89 */ /* 0x001e2200000e0000 */
[----:B------:R-:W-:Y:S01]  /*26d30*/  ISETP.NE.AND P1, PT, R129, RZ, PT ;  /* 0x000000ff8100720c */ /* 0x000fe20003f25270 */
[----:B-1----:R-:W-:Y:S01]  /*26d40*/  IMAD.IADD R140, R138, 0x1, R137 ;  /* 0x000000018a8c7824 */ /* 0x002fe200078e0289 */
[----:B------:R-:W-:-:S04]  /*26d50*/  I2FP.F32.S32 R142, R138 ;  /* 0x0000008a008e7245 */ /* 0x000fc80000201400 */
[----:B------:R-:W-:Y:S01]  /*26d60*/  I2FP.F32.S32 R136, R140 ;  /* 0x0000008c00887245 */ /* 0x000fe20000201400 */
[----:B------:R-:W1:Y:S01]  /*26d70*/  SHFL.DOWN PT, R153, R140, 0x1, 0x1f ;  /* 0x08201f008c997f89 */ /* 0x000e6200000e0000 */
[----:B0-----:R-:W-:Y:S02]  /*26d80*/  FMUL.FTZ R138, R139, R142 ;  /* 0x0000008e8b8a7220 */ /* 0x001fe40000410000 */
[----:B------:R-:W0:Y:S02]  /*26d90*/  MUFU.RCP R141, R136 ;  /* 0x00000088008d7308 */ /* 0x000e240000001000 */
[----:B------:R-:W-:Y:S01]  /*26da0*/  FFMA.FTZ R138, R143, R134, R138 ;  /* 0x000000868f8a7223 */ /* 0x000fe2000001008a */
[----:B------:R-:W-:-:S04]  /*26db0*/  FADD.FTZ R134, -R139, R134 ;  /* 0x000000868b867221 */ /* 0x000fc80000010100 */
[----:B------:R-:W-:-:S04]  /*26dc0*/  FMUL.FTZ R134, R134, R134 ;  /* 0x0000008686867220 */ /* 0x000fc80000410000 */
[----:B------:R-:W-:Y:S01]  /*26dd0*/  FMUL.FTZ R134, R134, R143 ;  /* 0x0000008f86867220 */ /* 0x000fe20000410000 */
[----:B------:R-:W-:-:S03]  /*26de0*/  VIADD R143, R147, 0x200 ;  /* 0x00000200938f7836 */ /* 0x000fc60000000000 */
[----:B------:R-:W-:Y:S01]  /*26df0*/  FMUL.FTZ R134, R134, R142 ;  /* 0x0000008e86867220 */ /* 0x000fe20000410000 */
[----:B0-----:R-:W-:Y:S02]  /*26e00*/  FMUL.FTZ R149, R141, R138 ;  /* 0x0000008a8d957220 */ /* 0x001fe40000410000 */
[----:B------:R-:W0:Y:S01]  /*26e10*/  SHFL.DOWN PT, R138, R135, 0x2, 0x1f ;  /* 0x08401f00878a7f89 */ /* 0x000e2200000e0000 */
[----:B-1----:R-:W-:-:S03]  /*26e20*/  IADD3 R137, PT, PT, R140, R153, RZ ;  /* 0x000000998c897210 */ /* 0x002fc60007ffe0ff */
[----:B------:R-:W1:Y:S01]  /*26e30*/  SHFL.DOWN PT, R146, R149, 0x1, 0x1f ;  /* 0x08201f0095927f89 */ /* 0x000e6200000e0000 */
[----:B------:R-:W-:Y:S02]  /*26e40*/  I2FP.F32.S32 R153, R153 ;  /* 0x0000009900997245 */ /* 0x000fe40000201400 */
[----:B------:R-:W-:-:S06]  /*26e50*/  I2FP.F32.S32 R148, R137 ;  /* 0x0000008900947245 */ /* 0x000fcc0000201400 */
[----:B------:R-:W2:Y:S01]  /*26e60*/  MUFU.RCP R148, R148 ;  /* 0x0000009400947308 */ /* 0x000ea20000001000 */
[----:B0-----:R-:W-:Y:S01]  /*26e70*/  FADD.FTZ R138, R138, R135 ;  /* 0x000000878a8a7221 */ /* 0x001fe20000010000 */
[----:B-1----:R-:W-:-:S03]  /*26e80*/  FMUL.FTZ R137, R146, R153 ;  /* 0x0000009992897220 */ /* 0x002fc60000410000 */
[----:B------:R-:W-:Y:S01]  /*26e90*/  FFMA.FTZ R134, R141, R134, R138 ;  /* 0x000000868d867223 */ /* 0x000fe2000001008a */
[----:B------:R-:W-:Y:S01]  /*26ea0*/  FADD.FTZ R146, R149, -R146 ;  /* 0x8000009295927221 */ /* 0x000fe20000010000 */
[C---:B------:R-:W-:Y:S01]  /*26eb0*/  IADD3 R141, PT, PT, R147.reuse, 0x180, RZ ;  /* 0x00000180938d7810 */ /* 0x040fe20007ffe0ff */
[----:B------:R-:W-:Y:S01]  /*26ec0*/  FFMA.FTZ R137, R136, R149, R137 ;  /* 0x0000009588897223 */ /* 0x000fe20000010089 */
[----:B------:R-:W-:Y:S01]  /*26ed0*/  IADD3 R149, PT, PT, R147, 0x80, RZ ;  /* 0x0000008093957810 */ /* 0x000fe20007ffe0ff */
[----:B------:R-:W-:Y:S02]  /*26ee0*/  FMUL.FTZ R139, R146, R146 ;  /* 0x00000092928b7220 */ /* 0x000fe40000410000 */
[----:B--2---:R-:W-:Y:S02]  /*26ef0*/  FMUL.FTZ R135, R148, R137 ;  /* 0x0000008994877220 */ /* 0x004fe40000410000 */
[----:B------:R-:W0:Y:S01]  /*26f00*/  SHFL.DOWN PT, R137, R134, 0x1, 0x1f ;  /* 0x08201f0086897f89 */ /* 0x000e2200000e0000 */
[----:B------:R-:W-:-:S03]  /*26f10*/  FMUL.FTZ R139, R136, R139 ;  /* 0x0000008b888b7220 */ /* 0x000fc60000410000 */
[----:B------:R-:W1:Y:S01]  /*26f20*/  SHFL.IDX PT, R135, R135, RZ, 0x1f ;  /* 0x00001fff87877589 */ /* 0x000e6200000e0000 */
[----:B------:R-:W-:Y:S01]  /*26f30*/  FMUL.FTZ R139, R139, R153 ;  /* 0x000000998b8b7220 */ /* 0x000fe20000410000 */
[----:B0-----:R-:W-:Y:S01]  /*26f40*/  FADD.FTZ R137, R134, R137 ;  /* 0x0000008986897221 */ /* 0x001fe20000010000 */
[----:B-1----:R-:W-:-:S03]  /*26f50*/  FSEL R204, R135, RZ, !P2 ;  /* 0x000000ff87cc7208 */ /* 0x002fc60005000000 */
[----:B------:R-:W-:Y:S01]  /*26f60*/  FFMA.FTZ R137, R148, R139, R137 ;  /* 0x0000008b94897223 */ /* 0x000fe20000010089 */
[----:B------:R-:W-:Y:S02]  /*26f70*/  VIADD R139, R147, 0x100 ;  /* 0x00000100938b7836 */ /* 0x000fe40000000000 */
[C---:B------:R-:W-:Y:S01]  /*26f80*/  FADD.FTZ R206, -R204.reuse, R57 ;  /* 0x00000039ccce7221 */ /* 0x040fe20000010100 */
[C---:B------:R-:W-:Y:S01]  /*26f90*/  FADD.FTZ R142, -R204.reuse, R64 ;  /* 0x00000040cc8e7221 */ /* 0x040fe20000010100 */
[----:B------:R-:W0:Y:S01]  /*26fa0*/  LDC R57, c[0x0][0x448] ;  /* 0x00011200ff397b82 */ /* 0x000e220000000800 */
[----:B------:R-:W0:Y:S01]  /*26fb0*/  SHFL.IDX PT, R64, R137, RZ, 0x1f ;  /* 0x00001fff89407589 */ /* 0x000e2200000e0000 */
[C---:B------:R-:W-:Y:S01]  /*26fc0*/  FADD.FTZ R138, -R204.reuse, R62 ;  /* 0x0000003ecc8a7221 */ /* 0x040fe20000010100 */
[----:B------:R-:W-:Y:S01]  /*26fd0*/  FMUL.FTZ R62, R135, R135 ;  /* 0x00000087873e7220 */ /* 0x000fe20000410000 */
[C---:B------:R-:W-:Y:S01]  /*26fe0*/  FADD.FTZ R208, -R204.reuse, R58 ;  /* 0x0000003accd07221 */ /* 0x040fe20000010100 */
[C---:B------:R-:W-:Y:S01]  /*26ff0*/  FADD.FTZ R210, -R204.reuse, R59 ;  /* 0x0000003bccd27221 */ /* 0x040fe20000010100 */
[C---:B------:R-:W-:Y:S01]  /*27000*/  FADD.FTZ R134, -R204.reuse, R60 ;  /* 0x0000003ccc867221 */ /* 0x040fe20000010100 */
[----:B------:R-:W-:Y:S01]  /*27010*/  FADD.FTZ R136, -R204, R61 ;  /* 0x0000003dcc887221 */ /* 0x000fe20000010100 */
[----:B------:R-:W-:Y:S01]  /*27020*/  FSEL R62, R62, RZ, P2 ;  /* 0x000000ff3e3e7208 */ /* 0x000fe20001000000 */
[----:B------:R-:W1:Y:S01]  /*27030*/  @!P1 LDC.64 R60, c[0x0][0x3c0] ;  /* 0x0000f000ff3c9b82 */ /* 0x000e620000000a00 */
[C---:B------:R-:W-:Y:S01]  /*27040*/  FADD.FTZ R156, -R204.reuse, R78 ;  /* 0x0000004ecc9c7221 */ /* 0x040fe20000010100 */
[C---:B------:R-:W-:Y:S01]  /*27050*/  FADD.FTZ R176, -R204.reuse, R79 ;  /* 0x0000004fccb07221 */ /* 0x040fe20000010100 */
[C---:B------:R-:W-:Y:S01]  /*27060*/  FADD.FTZ R140, -R204.reuse, R63 ;  /* 0x0000003fcc8c7221 */ /* 0x040fe20000010100 */
[C---:B------:R-:W-:Y:S01]  /*27070*/  FADD.FTZ R148, -R204.reuse, R69 ;  /* 0x00000045cc947221 */ /* 0x040fe20000010100 */
[C---:B------:R-:W-:Y:S01]  /*27080*/  FADD.FTZ R154, -R204.reuse, R73 ;  /* 0x00000049cc9a7221 */ /* 0x040fe20000010100 */
[----:B------:R-:W-:Y:S01]  /*27090*/  IMAD.U32 R63, RZ, RZ, UR18 ;  /* 0x00000012ff3f7e24 */ /* 0x000fe2000f8e00ff */
[----:B------:R-:W-:Y:S01]  /*270a0*/  SHF.R.U32.HI R69, RZ, 0x10, R55 ;  /* 0x00000010ff457819 */ /* 0x000fe20000011637 */
[----:B------:R-:W2:Y:S01]  /*270b0*/  @!P1 LDC.64 R58, c[0x0][0x3c8] ;  /* 0x0000f200ff3a9b82 */ /* 0x000ea20000000a00 */
[----:B------:R-:W-:Y:S01]  /*270c0*/  SHF.R.U32.HI R73, RZ, 0x10, R31 ;  /* 0x00000010ff497819 */ /* 0x000fe2000001161f */
[C---:B------:R-:W-:Y:S01]  /*270d0*/  FADD.FTZ R56, -R204.reuse, R56 ;  /* 0x00000038cc387221 */ /* 0x040fe20000010100 */
[----:B------:R-:W-:Y:S01]  /*270e0*/  FADD.FTZ R196, -R204, R65 ;  /* 0x00000041ccc47221 */ /* 0x000fe20000010100 */
[----:B------:R-:W-:-:S02]  /*270f0*/  HADD2.F32 R65, -RZ, R30.H0_H0 ;  /* 0x2000001eff417230 */ /* 0x000fc40000004100 */
[C---:B------:R-:W-:Y:S01]  /*27100*/  FADD.FTZ R152, -R204.reuse, R70 ;  /* 0x00000046cc987221 */ /* 0x040fe20000010100 */
[----:B------:R-:W-:Y:S02]  /*27110*/  HADD2.F32 R69, -RZ, R69.H0_H0 ;  /* 0x20000045ff457230 */ /* 0x000fe40000004100 */
[----:B------:R-:W-:Y:S01]  /*27120*/  FADD.FTZ R146, -R204, R66 ;  /* 0x00000042cc927221 */ /* 0x000fe20000010100 */
[----:B0-----:R-:W-:Y:S01]  /*27130*/  FFMA.FTZ R57, R64, UR21, R57 ;  /* 0x0000001540397c23 */ /* 0x001fe20008010039 */
[----:B------:R-:W0:Y:S01]  /*27140*/  LDC.64 R78, c[0x0][0x428] ;  /* 0x00010a00ff4e7b82 */ /* 0x000e220000000a00 */
[----:B------:R-:W-:Y:S02]  /*27150*/  HADD2.F32 R73, -RZ, R73.H0_H0 ;  /* 0x20000049ff497230 */ /* 0x000fe40000004100 */
[----:B------:R-:W-:Y:S01]  /*27160*/  FADD.FTZ R194, -R204, R67 ;  /* 0x00000043ccc27221 */ /* 0x000fe20000010100 */
[----:B------:R-:W-:Y:S01]  /*27170*/  FADD.FTZ R57, R57, R62 ;  /* 0x0000003e39397221 */ /* 0x000fe20000010000 */
[----:B------:R-:W-:Y:S01]  /*27180*/  SHF.R.U64 R66, R54, 0x10, R55 ;  /* 0x0000001036427819 */ /* 0x000fe20000001237 */
[----:B------:R-:W-:Y:S01]  /*27190*/  FADD.FTZ R182, -R204, R75 ;  /* 0x0000004bccb67221 */ /* 0x000fe20000010100 */
[----:B------:R-:W-:Y:S01]  /*271a0*/  SHF.R.U64 R67, R30, 0x10, R31 ;  /* 0x000000101e437819 */ /* 0x000fe2000000121f */
[----:B-1----:R-:W-:-:S04]  /*271b0*/  @!P1 IMAD.WIDE R60, R63, 0x4, R60 ;  /* 0x000000043f3c9825 */ /* 0x002fc800078e023c */
[C---:B------:R-:W-:Y:S01]  /*271c0*/  FADD.FTZ R188, -R204.reuse, R71 ;  /* 0x00000047ccbc7221 */ /* 0x040fe20000010100 */
[----:B------:R-:W1:Y:S01]  /*271d0*/  MUFU.RSQ R57, R57 ;  /* 0x0000003900397308 */ /* 0x000e620000001400 */
[C---:B------:R-:W-:Y:S01]  /*271e0*/  FADD.FTZ R186, -R204.reuse, R72 ;  /* 0x00000048ccba7221 */ /* 0x040fe20000010100 */
[----:B------:R-:W-:Y:S01]  /*271f0*/  HADD2.F32 R62, -RZ, R175.H1_H1 ;  /* 0x300000afff3e7230 */ /* 0x000fe20000004100 */
[----:B------:R3:W-:Y:S01]  /*27200*/  @!P1 STG.E desc[UR8][R60.64], R135 ;  /* 0x000000873c009986 */ /* 0x0007e2000c101908 */
[----:B------:R-:W-:Y:S02]  /*27210*/  HADD2.F32 R64, -RZ, R31.H0_H0 ;  /* 0x2000001fff407230 */ /* 0x000fe40000004100 */
[----:B------:R-:W-:Y:S01]  /*27220*/  FADD.FTZ R180, -R204, R76 ;  /* 0x0000004cccb47221 */ /* 0x000fe20000010100 */
[----:B--2---:R-:W-:-:S04]  /*27230*/  @!P1 IMAD.WIDE R58, R63, 0x4, R58 ;  /* 0x000000043f3a9825 */ /* 0x004fc800078e023a */
[C---:B------:R-:W-:Y:S01]  /*27240*/  FADD.FTZ R174, -R204.reuse, R80 ;  /* 0x00000050ccae7221 */ /* 0x040fe20000010100 */
[C---:B------:R-:W-:Y:S01]  /*27250*/  FADD.FTZ R166, -R204.reuse, R84 ;  /* 0x00000054cca67221 */ /* 0x040fe20000010100 */
[C---:B------:R-:W-:Y:S01]  /*27260*/  FADD.FTZ R164, -R204.reuse, R86 ;  /* 0x00000056cca47221 */ /* 0x040fe20000010100 */
[----:B------:R-:W-:Y:S02]  /*27270*/  HADD2.F32 R63, -RZ, R175.H0_H0 ;  /* 0x200000afff3f7230 */ /* 0x000fe40000004100 */
[C---:B------:R-:W-:Y:S01]  /*27280*/  FADD.FTZ R162, -R204.reuse, R88 ;  /* 0x00000058cca27221 */ /* 0x040fe20000010100 */
[----:B------:R-:W-:Y:S02]  /*27290*/  HADD2.F32 R75, -RZ, R2.H0_H0 ;  /* 0x20000002ff4b7230 */ /* 0x000fe40000004100 */
[C---:B------:R-:W-:Y:S01]  /*272a0*/  FADD.FTZ R158, -R204.reuse, R90 ;  /* 0x0000005acc9e7221 */ /* 0x040fe20000010100 */
[----:B------:R-:W-:Y:S02]  /*272b0*/  HADD2.F32 R67, -RZ, R67.H0_H0 ;  /* 0x20000043ff437230 */ /* 0x000fe40000004100 */
[----:B------:R-:W-:Y:S01]  /*272c0*/  FADD.FTZ R192, -R204, R68 ;  /* 0x00000044ccc07221 */ /* 0x000fe20000010100 */
[----:B---3--:R-:W-:-:S02]  /*272d0*/  HADD2.F32 R61, -RZ, R66.H0_H0 ;  /* 0x20000042ff3d7230 */ /* 0x008fc40000004100 */
[C---:B-1----:R-:W-:Y:S01]  /*272e0*/  FMUL.FTZ R56, R57.reuse, R56 ;  /* 0x0000003839387220 */ /* 0x042fe20000410000 */
[C---:B------:R-:W-:Y:S01]  /*272f0*/  FMUL.FTZ R70, R57.reuse, R210 ;  /* 0x000000d239467220 */ /* 0x040fe20000410000 */
[C---:B------:R-:W-:Y:S01]  /*27300*/  FMUL.FTZ R71, R57.reuse, R208 ;  /* 0x000000d039477220 */ /* 0x040fe20000410000 */
[----:B------:R-:W-:Y:S01]  /*27310*/  FMUL.FTZ R72, R57, R206 ;  /* 0x000000ce39487220 */ /* 0x000fe20000410000 */
[----:B------:R-:W-:Y:S01]  /*27320*/  FFMA.FTZ R60, R56, R63, R65 ;  /* 0x0000003f383c7223 */ /* 0x000fe20000010041 */
[----:B------:R-:W-:Y:S01]  /*27330*/  FFMA.FTZ R63, R70, R69, R73 ;  /* 0x00000045463f7223 */ /* 0x000fe20000010049 */
        /* <DEDUP_REMOVED lines=14> */
[----:B------:R-:W-:Y:S01]  /*27420*/  FFMA.FTZ R56, R56, R73, R75 ;  /* 0x0000004938387223 */ /* 0x000fe2000001004b */
[----:B------:R-:W-:Y:S01]  /*27430*/  FADD.FTZ R204, -R204, R95 ;  /* 0x0000005fcccc7221 */ /* 0x000fe20000010100 */
[----:B------:R-:W-:Y:S01]  /*27440*/  FFMA.FTZ R61, R72, R61, R67 ;  /* 0x0000003d483d7223 */ /* 0x000fe20000010043 */
[----:B0-----:R-:W-:Y:S01]  /*27450*/  IMAD.WIDE.U32 R64, R147, 0x10, R78 ;  /* 0x0000001093407825 */ /* 0x001fe200078e004e */
[----:B------:R-:W-:-:S03]  /*27460*/  SHF.R.U64 R73, R50, 0x10, R51 ;  /* 0x0000001032497819 */ /* 0x000fc60000001233 */
[C---:B------:R-:W-:Y:S01]  /*27470*/  FMUL.FTZ R189, R57.reuse, R152 ;  /* 0x0000009839bd7220 */ /* 0x040fe20000410000 */
[----:B------:R-:W-:Y:S01]  /*27480*/  SHF.R.U64 R75, R2, 0x10, R3 ;  /* 0x00000010024b7819 */ /* 0x000fe20000001203 */
[C---:B------:R-:W-:Y:S01]  /*27490*/  FMUL.FTZ R185, R57.reuse, R154 ;  /* 0x0000009a39b97220 */ /* 0x040fe20000410000 */
[----:B------:R-:W-:Y:S01]  /*274a0*/  SHF.R.U32.HI R81, RZ, 0x10, R51 ;  /* 0x00000010ff517819 */ /* 0x000fe20000011633 */
[C---:B------:R-:W-:Y:S01]  /*274b0*/  FMUL.FTZ R177, R57.reuse, R156 ;  /* 0x0000009c39b17220 */ /* 0x040fe20000410000 */
[----:B------:R-:W-:Y:S01]  /*274c0*/  SHF.R.U32.HI R77, RZ, 0x10, R3 ;  /* 0x00000010ff4d7819 */ /* 0x000fe20000011603 */
        /* <DEDUP_REMOVED lines=33> */
[----:B------:R0:W-:Y:S01]  /*276e0*/  @!P1 STG.E desc[UR8][R58.64], R57 ;  /* 0x000000393a009986 */ /* 0x0001e2000c101908 */
[----:B------:R-:W1:Y:S01]  /*276f0*/  LDC.64 R84, c[0x0][0x430] ;  /* 0x00010c00ff547b82 */ /* 0x000e620000000a00 */
[----:B------:R-:W-:Y:S01]  /*27700*/  HADD2.F32 R74, -RZ, R178.H1_H1 ;  /* 0x300000b2ff4a7230 */ /* 0x000fe20000004100 */
[----:B------:R-:W-:Y:S01]  /*27710*/  IADD3 R93, PT, PT, R147, 0x280, RZ ;  /* 0x00000280935d7810 */ /* 0x000fe20007ffe0ff */
[----:B------:R2:W-:Y:S01]  /*27720*/  STG.E.128 desc[UR8][R64.64], R60 ;  /* 0x0000003c40007986 */ /* 0x0005e2000c101d08 */
[----:B------:R-:W-:Y:S01]  /*27730*/  HADD2.F32 R76, -RZ, R3.H0_H0 ;  /* 0x20000003ff4c7230 */ /* 0x000fe20000004100 */
[----:B------:R-:W-:Y:S01]  /*27740*/  UIADD3 UR18, UPT, UPT, UR18, UR12, URZ ;  /* 0x0000000c12127290 */ /* 0x000fe2000fffe0ff */
[----:B------:R-:W-:-:S02]  /*27750*/  HADD2.F32 R80, -RZ, R181.H0_H0 ;  /* 0x200000b5ff507230 */ /* 0x000fc40000004100 */
[----:B------:R-:W-:Y:S01]  /*27760*/  HADD2.F32 R82, -RZ, R32.H0_H0 ;  /* 0x20000020ff527230 */ /* 0x000fe20000004100 */
[----:B------:R-:W-:Y:S01]  /*27770*/  UISETP.GE.AND UP0, UPT, UR18, UR13, UPT ;  /* 0x0000000d1200728c */ /* 0x000fe2000bf06270 */
[----:B------:R-:W-:-:S04]  /*27780*/  IMAD.WIDE.U32 R88, R157, 0x10, R78 ;  /* 0x000000109d587825 */ /* 0x000fc800078e004e */
[----:B0-----:R-:W-:Y:S01]  /*27790*/  FFMA.FTZ R58, R71, R74, R76 ;  /* 0x0000004a473a7223 */ /* 0x001fe2000001004c */
[----:B------:R-:W-:Y:S02]  /*277a0*/  HADD2.F32 R57, -RZ, R73.H0_H0 ;  /* 0x20000049ff397230 */ /* 0x000fe40000004100 */
[----:B------:R-:W-:Y:S02]  /*277b0*/  HADD2.F32 R59, -RZ, R75.H0_H0 ;  /* 0x2000004bff3b7230 */ /* 0x000fe40000004100 */
[----:B------:R-:W-:Y:S02]  /*277c0*/  HADD2.F32 R71, -RZ, R33.H0_H0 ;  /* 0x20000021ff477230 */ /* 0x000fe40000004100 */
[----:B------:R-:W-:Y:S02]  /*277d0*/  HADD2.F32 R73, -RZ, R117.H0_H0 ;  /* 0x20000075ff497230 */ /* 0x000fe40000004100 */
[----:B------:R-:W-:Y:S01]  /*277e0*/  FFMA.FTZ R57, R72, R57, R59 ;  /* 0x0000003948397223 */ /* 0x000fe2000001003b */
[----:B--2---:R-:W-:-:S02]  /*277f0*/  HADD2.F32 R61, -RZ, R81.H0_H0 ;  /* 0x20000051ff3d7230 */ /* 0x004fc40000004100 */
[C---:B------:R-:W-:Y:S01]  /*27800*/  FFMA.FTZ R60, R69.reuse, R80, R82 ;  /* 0x00000050453c7223 */ /* 0x040fe20000010052 */
[----:B------:R-:W-:Y:S02]  /*27810*/  HADD2.F32 R63, -RZ, R77.H0_H0 ;  /* 0x2000004dff3f7230 */ /* 0x000fe40000004100 */
[----:B------:R-:W-:Y:S02]  /*27820*/  HADD2.F32 R64, -RZ, R117.H1_H1 ;  /* 0x30000075ff407230 */ /* 0x000fe40000004100 */
[----:B------:R-:W-:Y:S02]  /*27830*/  HADD2.F32 R65, -RZ, R12.H0_H0 ;  /* 0x2000000cff417230 */ /* 0x000fe40000004100 */
[----:B------:R-:W-:Y:S01]  /*27840*/  FFMA.FTZ R59, R70, R61, R63 ;  /* 0x0000003d463b7223 */ /* 0x000fe2000001003f */
[----:B------:R-:W-:Y:S01]  /*27850*/  SHF.R.U64 R61, R52, 0x10, R53 ;  /* 0x00000010343d7819 */ /* 0x000fe20000001235 */
[----:B------:R-:W-:Y:S01]  /*27860*/  HADD2.F32 R62, -RZ, R184.H0_H0 ;  /* 0x200000b8ff3e7230 */ /* 0x000fe20000004100 */
[----:B------:R-:W-:Y:S01]  /*27870*/  SHF.R.U64 R63, R32, 0x10, R33 ;  /* 0x00000010203f7819 */ /* 0x000fe20000001221 */
[----:B------:R-:W-:Y:S01]  /*27880*/  FFMA.FTZ R64, R69, R64, R65 ;  /* 0x0000004045407223 */ /* 0x000fe20000010041 */
[----:B------:R-:W-:-:S02]  /*27890*/  HADD2.F32 R65, -RZ, R116.H1_H1 ;  /* 0x30000074ff417230 */ /* 0x000fc40000004100 */
[----:B------:R-:W-:Y:S02]  /*278a0*/  HADD2.F32 R69, -RZ, R181.H1_H1 ;  /* 0x300000b5ff457230 */ /* 0x000fe40000004100 */
[----:B------:R-:W-:Y:S02]  /*278b0*/  HADD2.F32 R61, -RZ, R61.H0_H0 ;  /* 0x2000003dff3d7230 */ /* 0x000fe40000004100 */
[----:B------:R-:W-:Y:S01]  /*278c0*/  FFMA.FTZ R65, R68, R65, R62 ;  /* 0x0000004144417223 */ /* 0x000fe2000001003e */
[----:B------:R-:W-:Y:S02]  /*278d0*/  HADD2.F32 R63, -RZ, R63.H0_H0 ;  /* 0x2000003fff3f7230 */ /* 0x000fe40000004100 */
[----:B------:R-:W-:Y:S01]  /*278e0*/  FFMA.FTZ R62, R66, R69, R71 ;  /* 0x00000045423e7223 */ /* 0x000fe20000010047 */
[----:B------:R-:W-:Y:S02]  /*278f0*/  HADD2.F32 R70, -RZ, R13.H0_H0 ;  /* 0x2000000dff467230 */ /* 0x000fe40000004100 */
[----:B------:R-:W-:-:S02]  /*27900*/  HADD2.F32 R72, -RZ, R184.H1_H1 ;  /* 0x300000b8ff487230 */ /* 0x000fc40000004100 */
[----:B------:R-:W-:Y:S01]  /*27910*/  FFMA.FTZ R61, R68, R61, R63 ;  /* 0x0000003d443d7223 */ /* 0x000fe2000001003f */
[--C-:B------:R-:W-:Y:S02]  /*27920*/  HADD2.F32 R74, -RZ, R187.reuse.H0_H0 ;  /* 0x200000bbff4a7230 */ /* 0x100fe40000004100 */
[----:B------:R-:W-:Y:S01]  /*27930*/  FFMA.FTZ R66, R66, R73, R70 ;  /* 0x0000004942427223 */ /* 0x000fe20000010046 */
[----:B------:R-:W-:Y:S02]  /*27940*/  HADD2.F32 R68, -RZ, R116.H0_H0 ;  /* 0x20000074ff447230 */ /* 0x000fe40000004100 */
[----:B------:R-:W-:Y:S02]  /*27950*/  HADD2.F32 R70, -RZ, R187.H1_H1 ;  /* 0x300000bbff467230 */ /* 0x000fe40000004100 */
[----:B------:R-:W-:Y:S01]  /*27960*/  FFMA.FTZ R63, R67, R72, R74 ;  /* 0x00000048433f7223 */ /* 0x000fe2000001004a */
[----:B------:R-:W-:Y:S02]  /*27970*/  HADD2.F32 R69, -RZ, R114.H1_H1 ;  /* 0x30000072ff457230 */ /* 0x000fe40000004100 */
[----:B------:R-:W-:-:S02]  /*27980*/  HADD2.F32 R71, -RZ, R190.H0_H0 ;  /* 0x200000beff477230 */ /* 0x000fc40000004100 */
[----:B------:R-:W-:Y:S01]  /*27990*/  FFMA.FTZ R67, R67, R68, R70 ;  /* 0x0000004443437223 */ /* 0x000fe20000010046 */
[----:B------:R-:W-:Y:S02]  /*279a0*/  HADD2.F32 R72, -RZ, R115.H1_H1 ;  /* 0x30000073ff487230 */ /* 0x000fe40000004100 */
[----:B------:R-:W-:Y:S02]  /*279b0*/  HADD2.F32 R74, -RZ, R34.H0_H0 ;  /* 0x20000022ff4a7230 */ /* 0x000fe40000004100 */
[----:B------:R-:W-:Y:S01]  /*279c0*/  FFMA.FTZ R69, R196, R69, R71 ;  /* 0x00000045c4457223 */ /* 0x000fe20000010047 */
[----:B------:R-:W-:Y:S02]  /*279d0*/  HADD2.F32 R73, -RZ, R114.H0_H0 ;  /* 0x20000072ff497230 */ /* 0x000fe40000004100 */
[----:B------:R-:W-:Y:S02]  /*279e0*/  HADD2.F32 R75, -RZ, R193.H0_H0 ;  /* 0x200000c1ff4b7230 */ /* 0x000fe40000004100 */
[----:B------:R-:W-:Y:S01]  /*279f0*/  FFMA.FTZ R68, R197, R72, R74 ;  /* 0x00000048c5447223 */ /* 0x000fe2000001004a */
[----:B-1----:R-:W-:-:S04]  /*27a00*/  IMAD.WIDE.U32 R146, R147, 0x10, R84 ;  /* 0x0000001093927825 */ /* 0x002fc800078e0054 */
[----:B------:R-:W-:Y:S01]  /*27a10*/  FFMA.FTZ R71, R194, R73, R75 ;  /* 0x00000049c2477223 */ /* 0x000fe2000001004b */
[C---:B------:R-:W-:Y:S01]  /*27a20*/  IMAD.WIDE.U32 R72, R149.reuse, 0x10, R78 ;  /* 0x0000001095487825 */ /* 0x040fe200078e004e */
[----:B------:R-:W-:Y:S03]  /*27a30*/  STG.E.128 desc[UR8][R146.64], R56 ;  /* 0x0000003892007986 */ /* 0x000fe6000c101d08 */
[----:B------:R-:W-:Y:S01]  /*27a40*/  HADD2.F32 R76, -RZ, R115.H0_H0 ;  /* 0x20000073ff4c7230 */ /* 0x000fe20000004100 */
        /* <DEDUP_REMOVED lines=9> */
[--C-:B0-----:R-:W-:Y:S02]  /*27ae0*/  HADD2.F32 R61, -RZ, R111.reuse.H1_H1 ;  /* 0x3000006fff3d7230 */ /* 0x101fe40000004100 */
[----:B------:R-:W-:Y:S02]  /*27af0*/  HADD2.F32 R63, -RZ, R36.H0_H0 ;  /* 0x20000024ff3f7230 */ /* 0x000fe40000004100 */
[----:B------:R-:W-:Y:S02]  /*27b00*/  HADD2.F32 R72, -RZ, R110.H1_H1 ;  /* 0x3000006eff487230 */ /* 0x000fe40000004100 */
[----:B------:R-:W-:Y:S02]  /*27b10*/  HADD2.F32 R62, -RZ, R111.H0_H0 ;  /* 0x2000006fff3e7230 */ /* 0x000fe40000004100 */
[----:B------:R-:W-:Y:S01]  /*27b20*/  FFMA.FTZ R60, R192, R61, R63 ;  /* 0x0000003dc03c7223 */ /* 0x000fe2000001003f */
[----:B------:R-:W-:Y:S02]  /*27b30*/  HADD2.F32 R61, -RZ, R109.H1_H1 ;  /* 0x3000006dff3d7230 */ /* 0x000fe40000004100 */
[----:B-1----:R-:W-:-:S02]  /*27b40*/  HADD2.F32 R67, -RZ, R16.H0_H0 ;  /* 0x20000010ff437230 */ /* 0x002fc40000004100 */
[----:B------:R-:W-:Y:S02]  /*27b50*/  HADD2.F32 R66, -RZ, R109.H0_H0 ;  /* 0x2000006dff427230 */ /* 0x000fe40000004100 */
[----:B------:R-:W-:Y:S02]  /*27b60*/  HADD2.F32 R63, -RZ, R17.H0_H0 ;  /* 0x20000011ff3f7230 */ /* 0x000fe40000004100 */
[----:B------:R-:W-:Y:S01]  /*27b70*/  FFMA.FTZ R64, R192, R61, R67 ;  /* 0x0000003dc0407223 */ /* 0x000fe20000010043 */
[----:B--2---:R-:W-:Y:S02]  /*27b80*/  HADD2.F32 R74, -RZ, R198.H0_H0 ;  /* 0x200000c6ff4a7230 */ /* 0x004fe40000004100 */
[----:B------:R-:W-:Y:S02]  /*27b90*/  HADD2.F32 R68, -RZ, R37.H0_H0 ;  /* 0x20000025ff447230 */ /* 0x000fe40000004100 */
[----:B------:R-:W-:Y:S01]  /*27ba0*/  FFMA.FTZ R66, R189, R66, R63 ;  /* 0x00000042bd427223 */ /* 0x000fe2000001003f */
[----:B------:R-:W-:-:S02]  /*27bb0*/  HADD2.F32 R70, -RZ, R108.H1_H1 ;  /* 0x3000006cff467230 */ /* 0x000fc40000004100 */
[----:B------:R-:W-:Y:S01]  /*27bc0*/  FFMA.FTZ R61, R191, R72, R74 ;  /* 0x00000048bf3d7223 */ /* 0x000fe2000001004a */
[----:B------:R-:W-:Y:S02]  /*27bd0*/  HADD2.F32 R65, -RZ, R198.H1_H1 ;  /* 0x300000c6ff417230 */ /* 0x000fe40000004100 */
[----:B------:R-:W-:Y:S01]  /*27be0*/  FFMA.FTZ R62, R189, R62, R68 ;  /* 0x0000003ebd3e7223 */ /* 0x000fe20000010044 */
[----:B------:R-:W-:-:S04]  /*27bf0*/  IMAD.WIDE.U32 R94, R157, 0x10, R84 ;  /* 0x000000109d5e7825 */ /* 0x000fc800078e0054 */
[----:B------:R-:W-:Y:S01]  /*27c00*/  FFMA.FTZ R65, R191, R70, R65 ;  /* 0x00000046bf417223 */ /* 0x000fe20000010041 */
[----:B------:R-:W-:-:S04]  /*27c10*/  IMAD.WIDE.U32 R80, R159, 0x10, R84 ;  /* 0x000000109f507825 */ /* 0x000fc800078e0054 */
[----:B------:R-:W-:-:S04]  /*27c20*/  IMAD.WIDE.U32 R82, R161, 0x10, R84 ;  /* 0x00000010a1527825 */ /* 0x000fc800078e0054 */
[--C-:B------:R-:W-:Y:S02]  /*27c30*/  HADD2.F32 R204, -RZ, R113.reuse.H1_H1 ;  /* 0x30000071ffcc7230 */ /* 0x100fe40000004100 */
[----:B------:R-:W-:Y:S02]  /*27c40*/  HADD2.F32 R206, -RZ, R14.H0_H0 ;  /* 0x2000000effce7230 */ /* 0x000fe40000004100 */
        /* <DEDUP_REMOVED lines=9> */
[----:B------:R-:W-:Y:S02]  /*27ce0*/  HADD2.F32 R63, -RZ, R110.H0_H0 ;  /* 0x2000006eff3f7230 */ /* 0x000fe40000004100 */
[----:B------:R-:W-:Y:S02]  /*27cf0*/  HADD2.F32 R75, -RZ, R199.H0_H0 ;  /* 0x200000c7ff4b7230 */ /* 0x000fe40000004100 */
[----:B------:R-:W-:Y:S01]  /*27d00*/  FFMA.FTZ R59, R194, R157, R59 ;  /* 0x0000009dc23b7223 */ /* 0x000fe2000001003b */
[----:B------:R-:W-:-:S02]  /*27d10*/  HADD2.F32 R67, -RZ, R108.H0_H0 ;  /* 0x2000006cff437230 */ /* 0x000fc40000004100 */
[----:B------:R-:W-:Y:S02]  /*27d20*/  HADD2.F32 R68, -RZ, R199.H1_H1 ;  /* 0x300000c7ff447230 */ /* 0x000fe40000004100 */
[C---:B------:R-:W-:Y:S01]  /*27d30*/  FFMA.FTZ R63, R188.reuse, R63, R75 ;  /* 0x0000003fbc3f7223 */ /* 0x040fe2000001004b */
[----:B------:R-:W-:Y:S02]  /*27d40*/  HADD2.F32 R69, -RZ, R105.H1_H1 ;  /* 0x30000069ff457230 */ /* 0x000fe40000004100 */
[----:B------:R-:W-:Y:S02]  /*27d50*/  HADD2.F32 R72, -RZ, R18.H0_H0 ;  /* 0x20000012ff487230 */ /* 0x000fe40000004100 */
[----:B------:R-:W-:Y:S01]  /*27d60*/  FFMA.FTZ R67, R188, R67, R68 ;  /* 0x00000043bc437223 */ /* 0x000fe20000010044 */
[----:B------:R-:W-:Y:S02]  /*27d70*/  HADD2.F32 R71, -RZ, R107.H1_H1 ;  /* 0x3000006bff477230 */ /* 0x000fe40000004100 */
[----:B------:R-:W-:-:S02]  /*27d80*/  HADD2.F32 R73, -RZ, R38.H0_H0 ;  /* 0x20000026ff497230 */ /* 0x000fc40000004100 */
[C---:B------:R-:W-:Y:S01]  /*27d90*/  FFMA.FTZ R72, R186.reuse, R69, R72 ;  /* 0x00000045ba487223 */ /* 0x040fe20000010048 */
[----:B------:R-:W-:Y:S02]  /*27da0*/  HADD2.F32 R70, -RZ, R106.H1_H1 ;  /* 0x3000006aff467230 */ /* 0x000fe40000004100 */
[----:B------:R-:W-:Y:S02]  /*27db0*/  HADD2.F32 R74, -RZ, R200.H0_H0 ;  /* 0x200000c8ff4a7230 */ /* 0x000fe40000004100 */
[----:B------:R-:W-:Y:S01]  /*27dc0*/  FFMA.FTZ R68, R186, R71, R73 ;  /* 0x00000047ba447223 */ /* 0x000fe20000010049 */
[----:B------:R-:W-:-:S04]  /*27dd0*/  IMAD.WIDE.U32 R138, R139, 0x10, R84 ;  /* 0x000000108b8a7825 */ /* 0x000fc800078e0054 */
[----:B------:R-:W-:Y:S01]  /*27de0*/  FFMA.FTZ R69, R185, R70, R74 ;  /* 0x00000046b9457223 */ /* 0x000fe2000001004a */
[C---:B------:R-:W-:Y:S01]  /*27df0*/  IMAD.WIDE.U32 R134, R141.reuse, 0x10, R78 ;  /* 0x000000108d867825 */ /* 0x040fe200078e004e */
[----:B------:R0:W-:Y:S03]  /*27e00*/  STG.E.128 desc[UR8][R138.64], R56 ;  /* 0x000000388a007986 */ /* 0x0001e6000c101d08 */
[----:B------:R-:W-:Y:S01]  /*27e10*/  IMAD.WIDE.U32 R140, R141, 0x10, R84 ;  /* 0x000000108d8c7825 */ /* 0x000fe200078e0054 */
[----:B------:R1:W-:Y:S03]  /*27e20*/  STG.E.128 desc[UR8][R134.64], R60 ;  /* 0x0000003c86007986 */ /* 0x0003e6000c101d08 */
[----:B------:R-:W-:Y:S01]  /*27e30*/  HADD2.F32 R70, -RZ, R107.H0_H0 ;  /* 0x2000006bff467230 */ /* 0x000fe20000004100 */
[----:B------:R2:W-:Y:S01]  /*27e40*/  STG.E.128 desc[UR8][R140.64], R64 ;  /* 0x000000408c007986 */ /* 0x0005e2000c101d08 */
[----:B------:R-:W-:-:S02]  /*27e50*/  HADD2.F32 R148, -RZ, R39.H0_H0 ;  /* 0x20000027ff947230 */ /* 0x000fc40000004100 */
[----:B------:R-:W-:Y:S02]  /*27e60*/  HADD2.F32 R71, -RZ, R106.H0_H0 ;  /* 0x2000006aff477230 */ /* 0x000fe40000004100 */
[----:B------:R-:W-:Y:S02]  /*27e70*/  HADD2.F32 R147, -RZ, R201.H0_H0 ;  /* 0x200000c9ff937230 */ /* 0x000fe40000004100 */
[----:B------:R-:W-:Y:S01]  /*27e80*/  FFMA.FTZ R70, R183, R70, R148 ;  /* 0x00000046b7467223 */ /* 0x000fe20000010094 */
[----:B------:R-:W-:-:S04]  /*27e90*/  IMAD.WIDE.U32 R136, R143, 0x10, R78 ;  /* 0x000000108f887825 */ /* 0x000fc800078e004e */
[----:B------:R-:W-:Y:S01]  /*27ea0*/  FFMA.FTZ R71, R182, R71, R147 ;  /* 0x00000047b6477223 */ /* 0x000fe20000010093 */
[----:B0-----:R-:W-:Y:S02]  /*27eb0*/  HADD2.F32 R58, -RZ, R121.H0_H0 ;  /* 0x20000079ff3a7230 */ /* 0x001fe40000004100 */
[----:B------:R-:W-:Y:S02]  /*27ec0*/  HADD2.F32 R186, -RZ, R103.H1_H1 ;  /* 0x30000067ffba7230 */ /* 0x000fe40000004100 */
[----:B-1----:R-:W-:Y:S01]  /*27ed0*/  HADD2.F32 R61, -RZ, R202.H1_H1 ;  /* 0x300000caff3d7230 */ /* 0x002fe20000004100 */
[----:B------:R0:W-:Y:S01]  /*27ee0*/  STG.E.128 desc[UR8][R136.64], R68 ;  /* 0x0000004488007986 */ /* 0x0001e2000c101d08 */
[----:B------:R-:W-:Y:S02]  /*27ef0*/  HADD2.F32 R62, -RZ, R118.H1_H1 ;  /* 0x30000076ff3e7230 */ /* 0x000fe40000004100 */
[----:B--2---:R-:W-:Y:S02]  /*27f00*/  HADD2.F32 R64, -RZ, R41.H0_H0 ;  /* 0x20000029ff407230 */ /* 0x004fe40000004100 */
[----:B------:R-:W-:Y:S01]  /*27f10*/  FFMA.FTZ R61, R179, R58, R61 ;  /* 0x0000003ab33d7223 */ /* 0x000fe2000001003d */
[----:B------:R-:W-:-:S02]  /*27f20*/  HADD2.F32 R188, -RZ, R200.H1_H1 ;  /* 0x300000c8ffbc7230 */ /* 0x000fc40000004100 */
[----:B------:R-:W-:Y:S02]  /*27f30*/  HADD2.F32 R74, -RZ, R104.H1_H1 ;  /* 0x30000068ff4a7230 */ /* 0x000fe40000004100 */
[----:B------:R-:W-:Y:S01]  /*27f40*/  FFMA.FTZ R58, R177, R62, R64 ;  /* 0x0000003eb13a7223 */ /* 0x000fe20000010040 */
[----:B------:R-:W-:Y:S02]  /*27f50*/  HADD2.F32 R149, -RZ, R19.H0_H0 ;  /* 0x20000013ff957230 */ /* 0x000fe40000004100 */
[----:B------:R-:W-:Y:S01]  /*27f60*/  FFMA.FTZ R73, R185, R186, R188 ;  /* 0x000000bab9497223 */ /* 0x000fe200000100bc */
[----:B------:R-:W-:Y:S02]  /*27f70*/  HADD2.F32 R75, -RZ, R101.H1_H1 ;  /* 0x30000065ff4b7230 */ /* 0x000fe40000004100 */
[----:B------:R-:W-:Y:S02]  /*27f80*/  HADD2.F32 R146, -RZ, R201.H1_H1 ;  /* 0x300000c9ff927230 */ /* 0x000fe40000004100 */
[----:B------:R-:W-:Y:S01]  /*27f90*/  FFMA.FTZ R74, R183, R74, R149 ;  /* 0x0000004ab74a7223 */ /* 0x000fe20000010095 */
[----:B------:R-:W-:-:S02]  /*27fa0*/  HADD2.F32 R59, -RZ, R119.H1_H1 ;  /* 0x30000077ff3b7230 */ /* 0x000fc40000004100 */
[----:B------:R-:W-:Y:S02]  /*27fb0*/  HADD2.F32 R63, -RZ, R203.H0_H0 ;  /* 0x200000cbff3f7230 */ /* 0x000fe40000004100 */
[----:B------:R-:W-:Y:S01]  /*27fc0*/  FFMA.FTZ R75, R182, R75, R146 ;  /* 0x0000004bb64b7223 */ /* 0x000fe20000010092 */
[----:B------:R-:W-:Y:S02]  /*27fd0*/  HADD2.F32 R62, -RZ, R120.H1_H1 ;  /* 0x30000078ff3e7230 */ /* 0x000fe40000004100 */
[----:B------:R-:W-:Y:S02]  /*27fe0*/  HADD2.F32 R64, -RZ, R21.H0_H0 ;  /* 0x20000015ff407230 */ /* 0x000fe40000004100 */
[----:B------:R-:W-:Y:S01]  /*27ff0*/  FFMA.FTZ R59, R176, R59, R63 ;  /* 0x0000003bb03b7223 */ /* 0x000fe2000001003f */
[----:B------:R-:W-:Y:S02]  /*28000*/  HADD2.F32 R65, -RZ, R121.H1_H1 ;  /* 0x30000079ff417230 */ /* 0x000fe40000004100 */
[----:B------:R-:W-:-:S02]  /*28010*/  HADD2.F32 R66, -RZ, R203.H1_H1 ;  /* 0x300000cbff427230 */ /* 0x000fc40000004100 */
[----:B------:R-:W-:Y:S01]  /*28020*/  FFMA.FTZ R62, R177, R62, R64 ;  /* 0x0000003eb13e7223 */ /* 0x000fe20000010040 */
[----:B------:R-:W-:Y:S02]  /*28030*/  HADD2.F32 R67, -RZ, R122.H0_H0 ;  /* 0x2000007aff437230 */ /* 0x000fe40000004100 */
[----:B0-----:R-:W-:Y:S02]  /*28040*/  HADD2.F32 R69, -RZ, R42.H0_H0 ;  /* 0x2000002aff457230 */ /* 0x001fe40000004100 */
[----:B------:R-:W-:Y:S01]  /*28050*/  FFMA.FTZ R63, R176, R65, R66 ;  /* 0x00000041b03f7223 */ /* 0x000fe20000010042 */
[----:B------:R-:W-:-:S04]  /*28060*/  IMAD.WIDE.U32 R142, R143, 0x10, R84 ;  /* 0x000000108f8e7825 */ /* 0x000fc800078e0054 */
[C---:B------:R-:W-:Y:S01]  /*28070*/  FFMA.FTZ R64, R174.reuse, R67, R69 ;  /* 0x00000043ae407223 */ /* 0x040fe20000010045 */
[----:B------:R-:W-:Y:S01]  /*28080*/  HADD2.F32 R71, -RZ, R124.H0_H0 ;  /* 0x2000007cff477230 */ /* 0x000fe20000004100 */
[----:B------:R0:W-:Y:S01]  /*28090*/  STG.E.128 desc[UR8][R142.64], R72 ;  /* 0x000000488e007986 */ /* 0x0001e2000c101d08 */
[----:B------:R-:W-:Y:S02]  /*280a0*/  HADD2.F32 R68, -RZ, R22.H0_H0 ;  /* 0x20000016ff447230 */ /* 0x000fe40000004100 */
[----:B------:R-:W-:Y:S02]  /*280b0*/  HADD2.F32 R147, -RZ, R118.H0_H0 ;  /* 0x20000076ff937230 */ /* 0x000fe40000004100 */
[----:B------:R-:W-:Y:S02]  /*280c0*/  HADD2.F32 R149, -RZ, R40.H0_H0 ;  /* 0x20000028ff957230 */ /* 0x000fe40000004100 */
[----:B------:R-:W-:Y:S01]  /*280d0*/  FFMA.FTZ R68, R174, R71, R68 ;  /* 0x00000047ae447223 */ /* 0x000fe20000010044 */
[----:B------:R-:W-:-:S02]  /*280e0*/  HADD2.F32 R148, -RZ, R119.H0_H0 ;  /* 0x20000077ff947230 */ /* 0x000fc40000004100 */
[----:B------:R-:W-:Y:S02]  /*280f0*/  HADD2.F32 R182, -RZ, R202.H0_H0 ;  /* 0x200000caffb67230 */ /* 0x000fe40000004100 */
[----:B------:R-:W-:Y:S01]  /*28100*/  FFMA.FTZ R56, R180, R147, R149 ;  /* 0x00000093b4387223 */ /* 0x000fe20000010095 */
        /* <DEDUP_REMOVED lines=10> */
[----:B0-----:R-:W-:Y:S02]  /*281b0*/  HADD2.F32 R73, -RZ, R207.H0_H0 ;  /* 0x200000cfff497230 */ /* 0x001fe40000004100 */
[----:B------:R-:W-:Y:S01]  /*281c0*/  FFMA.FTZ R70, R171, R136, R67 ;  /* 0x00000088ab467223 */ /* 0x000fe20000010043 */
[----:B------:R-:W-:-:S04]  /*281d0*/  IMAD.WIDE.U32 R86, R93, 0x10, R78 ;  /* 0x000000105d567825 */ /* 0x000fc800078e004e */
[----:B------:R-:W-:Y:S01]  /*281e0*/  FFMA.FTZ R67, R170, R71, R73 ;  /* 0x00000047aa437223 */ /* 0x000fe20000010049 */
[----:B------:R-:W-:Y:S01]  /*281f0*/  HADD2.F32 R74, -RZ, R122.H1_H1 ;  /* 0x3000007aff4a7230 */ /* 0x000fe20000004100 */
[----:B------:R0:W-:Y:S01]  /*28200*/  STG.E.128 desc[UR8][R86.64], R56 ;  /* 0x0000003856007986 */ /* 0x0001e2000c101d08 */
[----:B------:R-:W-:Y:S02]  /*28210*/  HADD2.F32 R134, -RZ, R43.H0_H0 ;  /* 0x2000002bff867230 */ /* 0x000fe40000004100 */
[----:B------:R-:W-:-:S04]  /*28220*/  IMAD.WIDE.U32 R92, R93, 0x10, R84 ;  /* 0x000000105d5c7825 */ /* 0x000fc800078e0054 */
[----:B------:R-:W-:Y:S01]  /*28230*/  FFMA.FTZ R66, R171, R74, R134 ;  /* 0x0000004aab427223 */ /* 0x000fe20000010086 */
[----:B------:R-:W-:Y:S01]  /*28240*/  HADD2.F32 R72, -RZ, R125.H0_H0 ;  /* 0x2000007dff487230 */ /* 0x000fe20000004100 */
[----:B------:R1:W-:Y:S01]  /*28250*/  STG.E.128 desc[UR8][R92.64], R60 ;  /* 0x0000003c5c007986 */ /* 0x0003e2000c101d08 */
[----:B------:R-:W-:Y:S02]  /*28260*/  HADD2.F32 R69, -RZ, R205.H1_H1 ;  /* 0x300000cdff457230 */ /* 0x000fe40000004100 */
[----:B------:R-:W-:Y:S01]  /*28270*/  HADD2.F32 R71, -RZ, R125.H1_H1 ;  /* 0x3000007dff477230 */ /* 0x000fe20000004100 */
[----:B------:R2:W-:Y:S01]  /*28280*/  STG.E.128 desc[UR8][R88.64], R64 ;  /* 0x0000004058007986 */ /* 0x0005e2000c101d08 */
[----:B------:R-:W-:Y:S02]  /*28290*/  HADD2.F32 R73, -RZ, R207.H1_H1 ;  /* 0x300000cfff497230 */ /* 0x000fe40000004100 */
[----:B------:R-:W-:Y:S01]  /*282a0*/  FFMA.FTZ R69, R173, R72, R69 ;  /* 0x00000048ad457223 */ /* 0x000fe20000010045 */
[----:B------:R-:W-:-:S02]  /*282b0*/  HADD2.F32 R75, -RZ, R126.H0_H0 ;  /* 0x2000007eff4b7230 */ /* 0x000fc40000004100 */
[----:B------:R-:W-:Y:S02]  /*282c0*/  HADD2.F32 R135, -RZ, R44.H0_H0 ;  /* 0x2000002cff877230 */ /* 0x000fe40000004100 */
[----:B------:R-:W-:Y:S01]  /*282d0*/  FFMA.FTZ R71, R170, R71, R73 ;  /* 0x00000047aa477223 */ /* 0x000fe20000010049 */
[----:B------:R-:W-:Y:S02]  /*282e0*/  HADD2.F32 R74, -RZ, R130.H0_H0 ;  /* 0x20000082ff4a7230 */ /* 0x000fe40000004100 */
[----:B------:R-:W-:Y:S02]  /*282f0*/  HADD2.F32 R134, -RZ, R209.H0_H0 ;  /* 0x200000d1ff867230 */ /* 0x000fe40000004100 */
[----:B------:R-:W-:Y:S01]  /*28300*/  FFMA.FTZ R72, R166, R75, R135 ;  /* 0x0000004ba6487223 */ /* 0x000fe20000010087 */
[----:B------:R-:W-:Y:S01]  /*28310*/  HADD2.F32 R137, -RZ, R126.H1_H1 ;  /* 0x3000007eff897230 */ /* 0x000fe20000004100 */
[----:B------:R3:W-:Y:S01]  /*28320*/  STG.E.128 desc[UR8][R94.64], R68 ;  /* 0x000000445e007986 */ /* 0x0007e2000c101d08 */
[----:B------:R-:W-:-:S02]  /*28330*/  HADD2.F32 R139, -RZ, R45.H0_H0 ;  /* 0x2000002dff8b7230 */ /* 0x000fc40000004100 */
[----:B------:R-:W-:Y:S01]  /*28340*/  FFMA.FTZ R73, R167, R74, R134 ;  /* 0x0000004aa7497223 */ /* 0x000fe20000010086 */
[----:B------:R-:W-:Y:S02]  /*28350*/  HADD2.F32 R136, -RZ, R130.H1_H1 ;  /* 0x30000082ff887230 */ /* 0x000fe40000004100 */
[--C-:B------:R-:W-:Y:S02]  /*28360*/  HADD2.F32 R138, -RZ, R211.reuse.H0_H0 ;  /* 0x200000d3ff8a7230 */ /* 0x100fe40000004100 */
        /* <DEDUP_REMOVED lines=10> */
[----:B------:R-:W-:Y:S01]  /*28410*/  FFMA.FTZ R60, R162, R61, R63 ;  /* 0x0000003da23c7223 */ /* 0x000fe2000001003f */
[----:B------:R-:W-:Y:S02]  /*28420*/  HADD2.F32 R61, -RZ, R145.H0_H0 ;  /* 0x20000091ff3d7230 */ /* 0x000fe40000004100 */
[----:B------:R-:W-:-:S02]  /*28430*/  HADD2.F32 R63, -RZ, R26.H0_H0 ;  /* 0x2000001aff3f7230 */ /* 0x000fc40000004100 */
[----:B---3--:R-:W-:Y:S02]  /*28440*/  HADD2.F32 R69, -RZ, R150.H0_H0 ;  /* 0x20000096ff457230 */ /* 0x008fe40000004100 */
[----:B------:R-:W-:Y:S02]  /*28450*/  HADD2.F32 R62, -RZ, R212.H1_H1 ;  /* 0x300000d4ff3e7230 */ /* 0x000fe40000004100 */
[----:B------:R-:W-:Y:S01]  /*28460*/  FFMA.FTZ R64, R162, R61, R63 ;  /* 0x0000003da2407223 */ /* 0x000fe2000001003f */
[----:B------:R-:W-:Y:S02]  /*28470*/  HADD2.F32 R71, -RZ, R133.H1_H1 ;  /* 0x30000085ff477230 */ /* 0x000fe40000004100 */
[C---:B------:R-:W-:Y:S01]  /*28480*/  FFMA.FTZ R61, R160.reuse, R65, R67 ;  /* 0x00000041a03d7223 */ /* 0x040fe20000010043 */
[----:B------:R-:W-:Y:S02]  /*28490*/  HADD2.F32 R66, -RZ, R27.H0_H0 ;  /* 0x2000001bff427230 */ /* 0x000fe40000004100 */
[----:B------:R-:W-:Y:S01]  /*284a0*/  FFMA.FTZ R65, R160, R69, R62 ;  /* 0x00000045a0417223 */ /* 0x000fe2000001003e */
[----:B------:R-:W-:-:S02]  /*284b0*/  HADD2.F32 R63, -RZ, R144.H1_H1 ;  /* 0x30000090ff3f7230 */ /* 0x000fc40000004100 */
[----:B------:R-:W-:Y:S02]  /*284c0*/  HADD2.F32 R67, -RZ, R213.H0_H0 ;  /* 0x200000d5ff437230 */ /* 0x000fe40000004100 */
[----:B0-----:R-:W-:Y:S02]  /*284d0*/  HADD2.F32 R73, -RZ, R47.H0_H0 ;  /* 0x2000002fff497230 */ /* 0x001fe40000004100 */
[----:B------:R-:W-:Y:S02]  /*284e0*/  HADD2.F32 R75, -RZ, R145.H1_H1 ;  /* 0x30000091ff4b7230 */ /* 0x000fe40000004100 */
[----:B------:R-:W-:Y:S01]  /*284f0*/  FFMA.FTZ R63, R156, R63, R67 ;  /* 0x0000003f9c3f7223 */ /* 0x000fe20000010043 */
[----:B------:R-:W-:Y:S02]  /*28500*/  HADD2.F32 R69, -RZ, R150.H1_H1 ;  /* 0x30000096ff457230 */ /* 0x000fe40000004100 */
[----:B------:R-:W-:Y:S01]  /*28510*/  FFMA.FTZ R62, R158, R71, R73 ;  /* 0x000000479e3e7223 */ /* 0x000fe20000010049 */
        /* <DEDUP_REMOVED lines=38> */
[----:B------:R-:W-:-:S04]  /*28780*/  IMAD.WIDE.U32 R78, R163, 0x10, R78 ;  /* 0x00000010a34e7825 */ /* 0x000fc800078e004e */
[----:B------:R-:W-:Y:S01]  /*28790*/  FFMA.FTZ R75, R152, R91, R88 ;  /* 0x0000005b984b7223 */ /* 0x000fe20000010058 */
[----:B------:R-:W-:Y:S01]  /*287a0*/  IMAD.WIDE.U32 R84, R163, 0x10, R84 ;  /* 0x00000010a3547825 */ /* 0x000fe200078e0054 */
[----:B------:R0:W-:Y:S04]  /*287b0*/  STG.E.128 desc[UR8][R78.64], R68 ;  /* 0x000000444e007986 */ /* 0x0001e8000c101d08 */
[----:B------:R0:W-:Y:S01]  /*287c0*/  STG.E.128 desc[UR8][R84.64], R72 ;  /* 0x0000004854007986 */ /* 0x0001e2000c101d08 */
[----:B------:R-:W-:Y:S05]  /*287d0*/  BRA.U !UP0, `(.L_x_18872) ;  /* 0xfffffd95089c7547 */ /* 0x000fea000b83ffff */
[----:B------:R-:W-:Y:S05]  /*287e0*/  EXIT ;  /* 0x000000000000794d */ /* 0x000fea0003800000 */
.L_x_18873:
        /* <DEDUP_REMOVED lines=9> */
.L_x_22369:


//--------------------- .text._ZN10layer_norm31ln_parallel_residual_fwd_kernelINS_13Kernel_traitsI6__halfffffjLj5120ELj1ELj1ELj4ELj16ENS_18Kernel_traits_baseILj5120ES2_ffffjLj128EEEEELb1ELb1ELb0EEEvNS_9FwdParamsE --------------------------
	.section	.text._ZN10layer_norm31ln_parallel_residual_fwd_kernelINS_13Kernel_traitsI6__halfffffjLj5120ELj1ELj1ELj4ELj16ENS_18Kernel_traits_baseILj5120ES2_ffffjLj128EEEEELb1ELb1ELb0EEEvNS_9FwdParamsE,"ax",@progbits
	.align	128
        .global         _ZN10layer_norm31ln_parallel_residual_fwd_kernelINS_13Kernel_traitsI6__halfffffjLj5120ELj1ELj1ELj4ELj16ENS_18Kernel_traits_baseILj5120ES2_ffffjLj128EEEEELb1ELb1ELb0EEEvNS_9FwdParamsE
        .type           _ZN10layer_norm31ln_parallel_residual_fwd_kernelINS_13Kernel_traitsI6__halfffffjLj5120ELj1ELj1ELj4ELj16ENS_18Kernel_traits_baseILj5120ES2_ffffjLj128EEEEELb1ELb1ELb0EEEvNS_9FwdParamsE,@function
        .size           _ZN10layer_norm31ln_parallel_residual_fwd_kernelINS_13Kernel_traitsI6__halfffffjLj5120ELj1ELj1ELj4ELj16ENS_18Kernel_traits_baseILj5120ES2_ffffjLj128EEEEELb1ELb1ELb0EEEvNS_9FwdParamsE,(.L_x_22370 - _ZN10layer_norm31ln_parallel_residual_fwd_kernelINS_13Kernel_traitsI6__halfffffjLj5120ELj1ELj1ELj4ELj16ENS_18Kernel_traits_baseILj5120ES2_ffffjLj128EEEEELb1ELb1ELb0EEEvNS_9FwdParamsE)
        .other          _ZN10layer_norm31ln_parallel_residual_fwd_kernelINS_13Kernel_traitsI6__halfffffjLj5120ELj1ELj1ELj4ELj16ENS_18Kernel_traits_baseILj5120ES2_ffffjLj128EEEEELb1ELb1ELb0EEEvNS_9FwdParamsE,@"STO_CUDA_ENTRY STV_DEFAULT"
_ZN10layer_norm31ln_parallel_residual_fwd_kernelINS_13Kernel_traitsI6__halfffffjLj5120ELj1ELj1ELj4ELj16ENS_18Kernel_traits_baseILj5120ES2_ffffjLj128EEEEELb1ELb1ELb0EEEvNS_9FwdParamsE:
.text._ZN10layer_norm31ln_parallel_residual_fwd_kernelINS_13Kernel_traitsI6__halfffffjLj5120ELj1ELj1ELj4ELj16ENS_18Kernel_traits_baseILj5120ES2_ffffjLj128EEEEELb1ELb1ELb0EEEvNS_9FwdParamsE:
        /* <DEDUP_REMOVED lines=12> */
[----:B-1----:R-:W-:Y:S01]  /*00c0*/  @P0 MOV R7, R11 ;  /* 0x0000000b00070202 */ /* 0x002fe20000000f00 */
[----:B---3--:R-:W2:Y:S01]  /*00d0*/  @P0 LDG.E.64 R2, desc[UR6][R2.64] ;  /* 0x0000000602020981 */ /* 0x008ea2000c1e1b00 */
[----:B------:R-:W1:Y:S03]  /*00e0*/  @P0 LDC R9, c[0x0][0x460] ;  /* 0x00011800ff090b82 */ /* 0x000e660000000800 */
[----:B----4-:R-:W1:Y:S01]  /*00f0*/  @P0 LDG.E.64 R4, desc[UR6][R6.64] ;  /* 0x0000000606040981 */ /* 0x010e62000c1e1b00 */
[----:B0-----:R-:W-:Y:S01]  /*0100*/  UISETP.NE.U32.AND UP0, UPT, UR4, URZ, UPT ;  /* 0x000000ff0400728c */ /* 0x001fe2000bf05070 */
[----:B------:R-:W-:Y:S03]  /*0110*/  BSSY.RECONVERGENT B0, `(.L_x_18874) ;  /* 0x00000b4000007945 */ /* 0x000fe60003800200 */
[----:B------:R-:W0:Y:S01]  /*0120*/  S2UR UR17, SR_CTAID.X ;  /* 0x00000000001179c3 */ /* 0x000e220000002500 */
[----:B-----5:R-:W-:Y:S01]  /*0130*/  LOP3.LUT R18, R115, 0x60, RZ, 0xc0, !PT ;  /* 0x0000006073127812 */ /* 0x020fe200078ec0ff */
[----:B------:R-:W-:Y:S01]  /*0140*/  UISETP.NE.AND.EX UP0, UPT, UR5, URZ, UPT, UP0 ;  /* 0x000000ff0500728c */ /* 0x000fe2000bf05300 */
[----:B------:R-:W-:-:S04]  /*0150*/  SHF.R.S32.HI R0, RZ, 0x1f, R13 ;  /* 0x0000001fff007819 */ /* 0x000fc8000001140d */
[----:B------:R-:W-:Y:S01]  /*0160*/  LEA.HI R0, R0, R13, RZ, 0x2 ;  /* 0x0000000d00007211 */ /* 0x000fe200078f10ff */
[----:B------:R-:W0:Y:S02]  /*0170*/  LDC R94, c[0x0][0x360] ;  /* 0x0000d800ff5e7b82 */ /* 0x000e240000000800 */
[----:B0-----:R-:W-:Y:S01]  /*0180*/  IMAD R94, R94, UR17, R115 ;  /* 0x000000115e5e7c24 */ /* 0x001fe2000f8e0273 */
[----:B--2---:R-:W-:Y:S02]  /*0190*/  @P0 R2UR UR9, R3 ;  /* 0x00000000030902ca */ /* 0x004fe400000e0000 */
[----:B------:R-:W-:Y:S02]  /*01a0*/  LOP3.LUT R3, R115, 0x1f, RZ, 0xc0, !PT ;  /* 0x0000001f73037812 */ /* 0x000fe400078ec0ff */
[----:B------:R-:W-:Y:S02]  /*01b0*/  @P0 R2UR UR8, R2 ;  /* 0x00000000020802ca */ /* 0x000fe400000e0000 */
[----:B-1----:R-:W-:-:S02]  /*01c0*/  @P0 IADD3 R6, P1, PT, R4, R9, RZ ;  /* 0x0000000904060210 */ /* 0x002fc40007f3e0ff */
[----:B------:R-:W-:Y:S02]  /*01d0*/  LOP3.LUT R7, R18, R3, RZ, 0xfc, !PT ;  /* 0x0000000312077212 */ /* 0x000fe400078efcff */
[----:B------:R-:W-:Y:S01]  /*01e0*/  SHF.R.S32.HI R2, RZ, 0x2, R0 ;  /* 0x00000002ff027819 */ /* 0x000fe20000011400 */
[----:B------:R-:W-:Y:S01]  /*01f0*/  @P0 IMAD.X R11, RZ, RZ, R5, P1 ;  /* 0x000000ffff0b0224 */ /* 0x000fe200008e0605 */
[----:B------:R-:W-:Y:S01]  /*0200*/  LOP3.LUT R9, R7, 0x7f, RZ, 0x3c, !PT ;  /* 0x0000007f07097812 */ /* 0x000fe200078e3cff */
[----:B------:R-:W-:Y:S02]  /*0210*/  UIADD3 UR28, UPT, UPT, UR9, -0x4498517b, URZ ;  /* 0xbb67ae85091c7890 */ /* 0x000fe4000fffe0ff */
[----:B------:R-:W-:Y:S01]  /*0220*/  UIADD3 UR30, UPT, UPT, UR9, 0x76cf5d0a, URZ ;  /* 0x76cf5d0a091e7890 */ /* 0x000fe2000fffe0ff */
[----:B------:R-:W-:Y:S01]  /*0230*/  SHF.R.U64 R93, R6, 0x2, R11 ;  /* 0x00000002065d7819 */ /* 0x000fe2000000120b */
[----:B------:R-:W-:Y:S01]  /*0240*/  IMAD.IADD R0, R2, 0x1, R9 ;  /* 0x0000000102007824 */ /* 0x000fe200078e0209 */
[----:B------:R-:W-:Y:S01]  /*0250*/  SHF.R.U32.HI R92, RZ, 0x2, R11 ;  /* 0x00000002ff5c7819 */ /* 0x000fe2000001160b */
[----:B------:R-:W-:-:S02]  /*0260*/  UIADD3 UR16, UPT, UPT, UR8, -0x61c88647, URZ ;  /* 0x9e3779b908107890 */ /* 0x000fc4000fffe0ff */
[----:B------:R-:W-:Y:S02]  /*0270*/  UIADD3 UR29, UPT, UPT, UR8, 0x3c6ef372, URZ ;  /* 0x3c6ef372081d7890 */ /* 0x000fe4000fffe0ff */
[----:B------:R-:W-:Y:S02]  /*0280*/  UIADD3 UR18, UPT, UPT, UR8, -0x255992d5, URZ ;  /* 0xdaa66d2b08127890 */ /* 0x000fe4000fffe0ff */
[----:B------:R-:W-:Y:S02]  /*0290*/  UIADD3 UR12, UPT, UPT, UR9, 0x32370b8f, URZ ;  /* 0x32370b8f090c7890 */ /* 0x000fe4000fffe0ff */
[----:B------:R-:W-:Y:S02]  /*02a0*/  UIADD3 UR13, UPT, UPT, UR8, 0x78dde6e4, URZ ;  /* 0x78dde6e4080d7890 */ /* 0x000fe4000fffe0ff */
[----:B------:R-:W-:Y:S02]  /*02b0*/  UIADD3 UR14, UPT, UPT, UR9, -0x126145ec, URZ ;  /* 0xed9eba14090e7890 */ /* 0x000fe4000fffe0ff */
[----:B------:R-:W-:-:S02]  /*02c0*/  UIADD3 UR10, UPT, UPT, UR8, 0x1715609d, URZ ;  /* 0x1715609d080a7890 */ /* 0x000fc4000fffe0ff */
[----:B------:R-:W-:Y:S02]  /*02d0*/  UIADD3 UR11, UPT, UPT, UR9, -0x56f99767, URZ ;  /* 0xa9066899090b7890 */ /* 0x000fe4000fffe0ff */
[----:B------:R-:W-:Y:S02]  /*02e0*/  UIADD3 UR19, UPT, UPT, UR8, -0x4ab325aa, URZ ;  /* 0xb54cda5608137890 */ /* 0x000fe4000fffe0ff */
[----:B------:R-:W-:Y:S02]  /*02f0*/  UIADD3 UR20, UPT, UPT, UR9, 0x646e171e, URZ ;  /* 0x646e171e09147890 */ /* 0x000fe4000fffe0ff */
[----:B------:R-:W-:Y:S02]  /*0300*/  UIADD3 UR21, UPT, UPT, UR8, 0x5384540f, URZ ;  /* 0x5384540f08157890 */ /* 0x000fe4000fffe0ff */
[----:B------:R-:W-:Y:S02]  /*0310*/  UIADD3 UR15, UPT, UPT, UR9, 0x1fd5c5a3, URZ ;  /* 0x1fd5c5a3090f7890 */ /* 0x000fe4000fffe0ff */
[----:B------:R-:W-:-:S02]  /*0320*/  UIADD3 UR26, UPT, UPT, UR8, -0xe443238, URZ ;  /* 0xf1bbcdc8081a7890 */ /* 0x000fc4000fffe0ff */
[----:B------:R-:W-:Y:S02]  /*0330*/  UIADD3 UR27, UPT, UPT, UR9, -0x24c28bd8, URZ ;  /* 0xdb3d7428091b7890 */ /* 0x000fe4000fffe0ff */
[----:B------:R-:W-:Y:S02]  /*0340*/  UIADD3 UR22, UPT, UPT, UR8, -0x700cb87f, URZ ;  /* 0x8ff3478108167890 */ /* 0x000fe4000fffe0ff */
[----:B------:R-:W-:Y:S01]  /*0350*/  UIADD3 UR23, UPT, UPT, UR9, -0x695add53, URZ ;  /* 0x96a522ad09177890 */ /* 0x000fe2000fffe0ff */
[----:B------:R-:W-:Y:S11]  /*0360*/  BRA.U !UP0, `(.L_x_18875) ;  /* 0x0000000508487547 */ /* 0x000ff6000b800000 */
[C---:B------:R-:W-:Y:S02]  /*0370*/  ISETP.GE.U32.AND P6, PT, R0.reuse, 0x80, PT ;  /* 0x000000800000780c */ /* 0x040fe40003fc6070 */
[C---:B------:R-:W-:Y:S02]  /*0380*/  ISETP.GE.U32.AND P0, PT, R0.reuse, 0x100, PT ;  /* 0x000001000000780c */ /* 0x040fe40003f06070 */
[C---:B------:R-:W-:Y:S02]  /*0390*/  ISETP.GE.U32.AND P5, PT, R0.reuse, 0x180, PT ;  /* 0x000001800000780c */ /* 0x040fe40003fa6070 */
[C---:B------:R-:W-:Y:S02]  /*03a0*/  ISETP.GE.U32.AND P4, PT, R0.reuse, 0x200, PT ;  /* 0x000002000000780c */ /* 0x040fe40003f86070 */
[C---:B------:R-:W-:Y:S02]  /*03b0*/  ISETP.GE.U32.AND P3, PT, R0.reuse, 0x280, PT ;  /* 0x000002800000780c */ /* 0x040fe40003f66070 */
[----:B------:R-:W-:-:S02]  /*03c0*/  ISETP.GE.U32.AND P2, PT, R0, 0x300, PT ;  /* 0x000003000000780c */ /* 0x000fc40003f46070 */
[----:B------:R-:W-:Y:S01]  /*03d0*/  ISETP.GE.U32.AND P1, PT, R0, 0x380, PT ;  /* 0x000003800000780c */ /* 0x000fe20003f26070 */
[----:B------:R-:W0:Y:S01]  /*03e0*/  @P6 LDC.64 R4, c[0x0][0x3d0] ;  /* 0x0000f400ff046b82 */ /* 0x000e220000000a00 */
[----:B------:R-:W-:-:S07]  /*03f0*/  P2R R95, PR, RZ, 0x40 ;  /* 0x00000040ff5f7803 */ /* 0x000fce0000000000 */
[----:B------:R-:W1:Y:S08]  /*0400*/  @P6 LDC.64 R36, c[0x0][0x438] ;  /* 0x00010e00ff246b82 */ /* 0x000e700000000a00 */
[----:B------:R-:W2:Y:S08]  /*0410*/  @P0 LDC.64 R38, c[0x0][0x3d0] ;  /* 0x0000f400ff260b82 */ /* 0x000eb00000000a00 */
[----:B------:R-:W3:Y:S01]  /*0420*/  @P0 LDC.64 R40, c[0x0][0x438] ;  /* 0x00010e00ff280b82 */ /* 0x000ee20000000a00 */
[----:B0-----:R-:W-:-:S05]  /*0430*/  @P6 IMAD.WIDE.U32 R4, R7, 0x8, R4 ;  /* 0x0000000807046825 */ /* 0x001fca00078e0004 */
[----:B------:R-:W5:Y:S02]  /*0440*/  @P6 LDG.E.64 R14, desc[UR6][R4.64] ;  /* 0x00000006040e6981 */ /* 0x000f64000c1e1b00 */
[----:B------:R-:W0:Y:S01]  /*0450*/  @P5 LDC.64 R42, c[0x0][0x3d0] ;  /* 0x0000f400ff2a5b82 */ /* 0x000e220000000a00 */
[C---:B-1----:R-:W-:Y:S01]  /*0460*/  @P6 IMAD.WIDE.U32 R36, R7.reuse, 0x8, R36 ;  /* 0x0000000807246825 */ /* 0x042fe200078e0024 */
[----:B------:R-:W-:-:S04]  /*0470*/  @P6 LOP3.LUT R7, R7, 0x80, RZ, 0xfc, !PT ;  /* 0x0000008007076812 */ /* 0x000fc800078efcff */
[----:B------:R-:W5:Y:S02]  /*0480*/  @P6 LD.E.64 R32, desc[UR6][R36.64] ;  /* 0x0000000624206980 */ /* 0x000f64000c101b00 */
[----:B------:R-:W1:Y:S01]  /*0490*/  @P5 LDC.64 R44, c[0x0][0x438] ;  /* 0x00010e00ff2c5b82 */ /* 0x000e620000000a00 */
[----:B--2---:R-:W-:-:S05]  /*04a0*/  @P0 IMAD.WIDE.U32 R38, R7, 0x8, R38 ;  /* 0x0000000807260825 */ /* 0x004fca00078e0026 */
[----:B------:R2:W5:Y:S02]  /*04b0*/  @P0 LDG.E.64 R12, desc[UR6][R38.64] ;  /* 0x00000006260c0981 */ /* 0x000564000c1e1b00 */
[----:B------:R-:W4:Y:S01]  /*04c0*/  @P4 LDC.64 R46, c[0x0][0x3d0] ;  /* 0x0000f400ff2e4b82 */ /* 0x000f220000000a00 */
[C---:B---3--:R-:W-:Y:S01]  /*04d0*/  @P0 IMAD.WIDE.U32 R40, R7.reuse, 0x8, R40 ;  /* 0x0000000807280825 */ /* 0x048fe200078e0028 */
[----:B------:R-:W-:-:S04]  /*04e0*/  @P0 IADD3 R7, PT, PT, R7, 0x80, RZ ;  /* 0x0000008007070810 */ /* 0x000fc80007ffe0ff */
[----:B------:R3:W5:Y:S02]  /*04f0*/  @P0 LD.E.64 R88, desc[UR6][R40.64] ;  /* 0x0000000628580980 */ /* 0x000764000c101b00 */
[----:B------:R-:W4:Y:S01]  /*0500*/  @P4 LDC.64 R48, c[0x0][0x438] ;  /* 0x00010e00ff304b82 */ /* 0x000f220000000a00 */
[----:B------:R-:W-:Y:S01]  /*0510*/  ISETP.GE.U32.AND P0, PT, R0, 0x400, PT ;  /* 0x000004000000780c */ /* 0x000fe20003f06070 */
[----:B0-----:R-:W-:-:S05]  /*0520*/  @P5 IMAD.WIDE.U32 R42, R7, 0x8, R42 ;  /* 0x00000008072a5825 */ /* 0x001fca00078e002a */
[----:B------:R0:W5:Y:S01]  /*0530*/  @P5 LDG.E.64 R10, desc[UR6][R42.64] ;  /* 0x000000062a0a5981 */ /* 0x000162000c1e1b00 */
[----:B------:R-:W0:Y:S01]  /*0540*/  @P3 LDC.64 R50, c[0x0][0x3d0] ;  /* 0x0000f400ff323b82 */ /* 0x000e220000000a00 */
[----:B-1----:R-:W-:-:S07]  /*0550*/  @P5 IMAD.WIDE.U32 R44, R7, 0x8, R44 ;  /* 0x00000008072c5825 */ /* 0x002fce00078e002c */
[----:B------:R-:W1:Y:S01]  /*0560*/  @P3 LDC.64 R52, c[0x0][0x438] ;  /* 0x00010e00ff343b82 */ /* 0x000e620000000a00 */
[----:B------:R1:W5:Y:S01]  /*0570*/  @P5 LD.E.64 R34, desc[UR6][R44.64] ;  /* 0x000000062c225980 */ /* 0x000362000c101b00 */
[----:B------:R-:W-:Y:S01]  /*0580*/  @P5 VIADD R7, R7, 0x80 ;  /* 0x0000008007075836 */ /* 0x000fe20000000000 */
[----:B------:R-:W-:-:S05]  /*0590*/  ISETP.GE.U32.AND P5, PT, R0, 0x480, PT ;  /* 0x000004800000780c */ /* 0x000fca0003fa6070 */
[----:B------:R-:W1:Y:S08]  /*05a0*/  @P2 LDC.64 R54, c[0x0][0x3d0] ;  /* 0x0000f400ff362b82 */ /* 0x000e700000000a00 */
[----:B------:R-:W1:Y:S08]  /*05b0*/  @P2 LDC.64 R56, c[0x0][0x438] ;  /* 0x00010e00ff382b82 */ /* 0x000e700000000a00 */
[----:B--2---:R-:W2:Y:S08]  /*05c0*/  @P1 LDC.64 R38, c[0x0][0x3d0] ;  /* 0x0000f400ff261b82 */ /* 0x004eb00000000a00 */
[----:B---3--:R-:W3:Y:S01]  /*05d0*/  @P1 LDC.64 R40, c[0x0][0x438] ;  /* 0x00010e00ff281b82 */ /* 0x008ee20000000a00 */
[----:B----4-:R-:W-:-:S04]  /*05e0*/  @P4 IMAD.WIDE.U32 R46, R7, 0x8, R46 ;  /* 0x00000008072e4825 */ /* 0x010fc800078e002e */
[C---:B------:R-:W-:Y:S01]  /*05f0*/  @P4 IMAD.WIDE.U32 R48, R7.reuse, 0x8, R48 ;  /* 0x0000000807304825 */ /* 0x040fe200078e0030 */
[----:B------:R4:W5:Y:S02]  /*0600*/  @P4 LDG.E.64 R8, desc[UR6][R46.64] ;  /* 0x000000062e084981 */ /* 0x000964000c1e1b00 */
[----:B------:R-:W4:Y:S01]  /*0610*/  @P0 LDC.64 R58, c[0x0][0x3d0] ;  /* 0x0000f400ff3a0b82 */ /* 0x000f220000000a00 */
[----:B------:R-:W-:Y:S01]  /*0620*/  @P4 VIADD R7, R7, 0x80 ;  /* 0x0000008007074836 */ /* 0x000fe20000000000 */
[----:B------:R1:W5:Y:S06]  /*0630*/  @P4 LD.E.64 R30, desc[UR6][R48.64] ;  /* 0x00000006301e4980 */ /* 0x00036c000c101b00 */
[----:B------:R-:W4:Y:S01]  /*0640*/  @P0 LDC.64 R60, c[0x0][0x438] ;  /* 0x00010e00ff3c0b82 */ /* 0x000f220000000a00 */
[----:B0-----:R-:W-:-:S04]  /*0650*/  @P3 IMAD.WIDE.U32 R50, R7, 0x8, R50 ;  /* 0x0000000807323825 */ /* 0x001fc800078e0032 */
[----:B-1----:R-:W-:-:S03]  /*0660*/  @P3 IMAD.WIDE.U32 R52, R7, 0x8, R52 ;  /* 0x0000000807343825 */ /* 0x002fc600078e0034 */
[----:B------:R-:W0:Y:S01]  /*0670*/  @P5 LDC.64 R42, c[0x0][0x3d0] ;  /* 0x0000f400ff2a5b82 */ /* 0x000e220000000a00 */
[----:B------:R-:W-:Y:S01]  /*0680*/  @P3 IADD3 R7, PT, PT, R7, 0x80, RZ ;  /* 0x0000008007073810 */ /* 0x000fe20007ffe0ff */
[----:B------:R1:W5:Y:S06]  /*0690*/  @P3 LDG.E.64 R16, desc[UR6][R50.64] ;  /* 0x0000000632103981 */ /* 0x00036c000c1e1b00 */
[----:B------:R-:W1:Y:S01]  /*06a0*/  @P5 LDC.64 R44, c[0x0][0x438] ;  /* 0x00010e00ff2c5b82 */ /* 0x000e620000000a00 */
[C---:B------:R-:W-:Y:S01]  /*06b0*/  @P2 IMAD.WIDE.U32 R54, R7.reuse, 0x8, R54 ;  /* 0x0000000807362825 */ /* 0x040fe200078e0036 */
[----:B------:R0:W5:Y:S03]  /*06c0*/  @P3 LD.E.64 R28, desc[UR6][R52.64] ;  /* 0x00000006341c3980 */ /* 0x000166000c101b00 */
[C---:B------:R-:W-:Y:S01]  /*06d0*/  @P2 IMAD.WIDE.U32 R56, R7.reuse, 0x8, R56 ;  /* 0x0000000807382825 */ /* 0x040fe200078e0038 */
[----:B------:R0:W5:Y:S03]  /*06e0*/  @P2 LDG.E.64 R104, desc[UR6][R54.64] ;  /* 0x0000000636682981 */ /* 0x000166000c1e1b00 */
[----:B------:R-:W-:Y:S01]  /*06f0*/  @P2 VIADD R7, R7, 0x80 ;  /* 0x0000008007072836 */ /* 0x000fe20000000000 */
[----:B------:R0:W5:Y:S03]  /*0700*/  @P2 LD.E.64 R26, desc[UR6][R56.64] ;  /* 0x00000006381a2980 */ /* 0x000166000c101b00 */
[----:B--2---:R-:W-:-:S04]  /*0710*/  @P1 IMAD.WIDE.U32 R38, R7, 0x8, R38 ;  /* 0x0000000807261825 */ /* 0x004fc800078e0026 */
[C---:B---3--:R-:W-:Y:S01]  /*0720*/  @P1 IMAD.WIDE.U32 R40, R7.reuse, 0x8, R40 ;  /* 0x0000000807281825 */ /* 0x048fe200078e0028 */
[----:B------:R2:W5:Y:S03]  /*0730*/  @P1 LDG.E.64 R102, desc[UR6][R38.64] ;  /* 0x0000000626661981 */ /* 0x000566000c1e1b00 */
[----:B------:R-:W-:Y:S01]  /*0740*/  @P1 VIADD R7, R7, 0x80 ;  /* 0x0000008007071836 */ /* 0x000fe20000000000 */
[----:B------:R2:W5:Y:S03]  /*0750*/  @P1 LD.E.64 R24, desc[UR6][R40.64] ;  /* 0x0000000628181980 */ /* 0x000566000c101b00 */
[----:B----4-:R-:W-:-:S04]  /*0760*/  @P0 IMAD.WIDE.U32 R58, R7, 0x8, R58 ;  /* 0x00000008073a0825 */ /* 0x010fc800078e003a */
[C---:B------:R-:W-:Y:S01]  /*0770*/  @P0 IMAD.WIDE.U32 R60, R7.reuse, 0x8, R60 ;  /* 0x00000008073c0825 */ /* 0x040fe200078e003c */
[----:B------:R-:W-:Y:S01]  /*0780*/  @P0 IADD3 R7, PT, PT, R7, 0x80, RZ ;  /* 0x0000008007070810 */ /* 0x000fe20007ffe0ff */
[----:B------:R2:W5:Y:S04]  /*0790*/  @P0 LDG.E.64 R100, desc[UR6][R58.64] ;  /* 0x000000063a640981 */ /* 0x000568000c1e1b00 */
[C---:B0-----:R-:W-:Y:S01]  /*07a0*/  @P5 IMAD.WIDE.U32 R42, R7.reuse, 0x8, R42 ;  /* 0x00000008072a5825 */ /* 0x041fe200078e002a */
[----:B------:R2:W5:Y:S03]  /*07b0*/  @P0 LD.E.64 R22, desc[UR6][R60.64] ;  /* 0x000000063c160980 */ /* 0x000566000c101b00 */
[C---:B-1----:R-:W-:Y:S01]  /*07c0*/  @P5 IMAD.WIDE.U32 R44, R7.reuse, 0x8, R44 ;  /* 0x00000008072c5825 */ /* 0x042fe200078e002c */
[----:B------:R2:W5:Y:S04]  /*07d0*/  @P5 LDG.E.64 R98, desc[UR6][R42.64] ;  /* 0x000000062a625981 */ /* 0x000568000c1e1b00 */
[----:B------:R2:W5:Y:S01]  /*07e0*/  @P5 LD.E.64 R20, desc[UR6][R44.64] ;  /* 0x000000062c145980 */ /* 0x000562000c101b00 */
[----:B------:R-:W-:Y:S01]  /*07f0*/  ISETP.GE.U32.AND P0, PT, R0, 0x500, PT ;  /* 0x000005000000780c */ /* 0x000fe20003f06070 */
[----:B------:R-:W-:-:S12]  /*0800*/  @P5 VIADD R7, R7, 0x80 ;  /* 0x0000008007075836 */ /* 0x000fd80000000000 */
[----:B--2---:R-:W-:Y:S05]  /*0810*/  @!P0 BRA `(.L_x_18876) ;  /* 0x00000004000c8947 */ /* 0x004fea0003800000 */
[----:B------:R-:W0:Y:S08]  /*0820*/  LDC.64 R38, c[0x0][0x3d0] ;  /* 0x0000f400ff267b82 */ /* 0x000e300000000a00 */
[----:B------:R-:W1:Y:S01]  /*0830*/  LDC.64 R4, c[0x0][0x438] ;  /* 0x00010e00ff047b82 */ /* 0x000e620000000a00 */
[----:B0-----:R-:W-:-:S06]  /*0840*/  IMAD.WIDE.U32 R38, R7, 0x8, R38 ;  /* 0x0000000807267825 */ /* 0x001fcc00078e0026 */
[----:B------:R-:W5:Y:S01]  /*0850*/  LDG.E.64 R38, desc[UR6][R38.64] ;  /* 0x0000000626267981 */ /* 0x000f62000c1e1b00 */
[----:B-1----:R-:W-:-:S06]  /*0860*/  IMAD.WIDE.U32 R4, R7, 0x8, R4 ;  /* 0x0000000807047825 */ /* 0x002fcc00078e0004 */
[----:B------:R-:W5:Y:S01]  /*0870*/  LD.E.64 R4, desc[UR6][R4.64] ;  /* 0x0000000604047980 */ /* 0x000f62000c101b00 */
[----:B------:R-:W-:Y:S05]  /*0880*/  BRA `(.L_x_18876) ;  /* 0x0000000000f07947 */ /* 0x000fea0003800000 */
.L_x_18875:
        /* <DEDUP_REMOVED lines=12> */
[C---:B0-----:R-:W-:Y:S01]  /*0950*/  @P6 IMAD.WIDE.U32 R40, R7.reuse, 0x8, R36 ;  /* 0x0000000807286825 */ /* 0x041fe200078e0024 */
[----:B------:R-:W-:-:S02]  /*0960*/  @P6 LOP3.LUT R7, R7, 0x80, RZ, 0xfc, !PT ;  /* 0x0000008007076812 */ /* 0x000fc400078efcff */
[----:B------:R-:W-:Y:S02]  /*0970*/  @P1 CS2R R88, SRZ ;  /* 0x0000000000581805 */ /* 0x000fe4000001ff00 */
[----:B------:R-:W-:Y:S02]  /*0980*/  @P5 CS2R R34, SRZ ;  /* 0x0000000000225805 */ /* 0x000fe4000001ff00 */
[----:B------:R-:W-:Y:S01]  /*0990*/  @P4 CS2R R30, SRZ ;  /* 0x00000000001e4805 */ /* 0x000fe2000001ff00 */
[----:B------:R-:W5:Y:S01]  /*09a0*/  @P6 LDG.E.64 R14, desc[UR6][R40.64] ;  /* 0x00000006280e6981 */ /* 0x000f62000c1e1b00 */
[C---:B-1----:R-:W-:Y:S01]  /*09b0*/  @P1 IMAD.WIDE.U32 R42, R7.reuse, 0x8, R42 ;  /* 0x00000008072a1825 */ /* 0x042fe200078e002a */
[----:B------:R-:W0:Y:S03]  /*09c0*/  @P0 LDC.64 R36, c[0x0][0x3d0] ;  /* 0x0000f400ff240b82 */ /* 0x000e260000000a00 */
[----:B------:R-:W-:Y:S01]  /*09d0*/  @P1 VIADD R7, R7, 0x80 ;  /* 0x0000008007071836 */ /* 0x000fe20000000000 */
[----:B------:R0:W5:Y:S01]  /*09e0*/  @P1 LDG.E.64 R12, desc[UR6][R42.64] ;  /* 0x000000062a0c1981 */ /* 0x000162000c1e1b00 */
[----:B------:R-:W-:-:S02]  /*09f0*/  ISETP.GE.U32.AND P1, PT, R0, 0x400, PT ;  /* 0x000004000000780c */ /* 0x000fc40003f26070 */
[C---:B--2---:R-:W-:Y:S01]  /*0a00*/  @P5 IMAD.WIDE.U32 R44, R7.reuse, 0x8, R44 ;  /* 0x00000008072c5825 */ /* 0x044fe200078e002c */
[----:B------:R-:W-:Y:S01]  /*0a10*/  @P5 IADD3 R7, PT, PT, R7, 0x80, RZ ;  /* 0x0000008007075810 */ /* 0x000fe20007ffe0ff */
[----:B------:R-:W1:Y:S03]  /*0a20*/  @P3 LDC.64 R48, c[0x0][0x3d0] ;  /* 0x0000f400ff303b82 */ /* 0x000e660000000a00 */
[----:B------:R2:W5:Y:S01]  /*0a30*/  @P5 LDG.E.64 R10, desc[UR6][R44.64] ;  /* 0x000000062c0a5981 */ /* 0x000562000c1e1b00 */
[----:B------:R-:W-:Y:S01]  /*0a40*/  ISETP.GE.U32.AND P5, PT, R0, 0x480, PT ;  /* 0x000004800000780c */ /* 0x000fe20003fa6070 */
[----:B---3--:R-:W-:-:S03]  /*0a50*/  @P4 IMAD.WIDE.U32 R46, R7, 0x8, R46 ;  /* 0x00000008072e4825 */ /* 0x008fc600078e002e */
[----:B------:R-:W3:Y:S01]  /*0a60*/  @P2 LDC.64 R50, c[0x0][0x3d0] ;  /* 0x0000f400ff322b82 */ /* 0x000ee20000000a00 */
[----:B------:R-:W-:Y:S01]  /*0a70*/  @P4 VIADD R7, R7, 0x80 ;  /* 0x0000008007074836 */ /* 0x000fe20000000000 */
[----:B------:R4:W5:Y:S01]  /*0a80*/  @P4 LDG.E.64 R8, desc[UR6][R46.64] ;  /* 0x000000062e084981 */ /* 0x000962000c1e1b00 */
[----:B------:R-:W-:-:S05]  /*0a90*/  ISETP.GE.U32.AND P4, PT, R0, 0x500, PT ;  /* 0x000005000000780c */ /* 0x000fca0003f86070 */
[----:B------:R-:W4:Y:S01]  /*0aa0*/  @P1 LDC.64 R52, c[0x0][0x3d0] ;  /* 0x0000f400ff341b82 */ /* 0x000f220000000a00 */
[----:B0-----:R-:W-:-:S07]  /*0ab0*/  @P0 IMAD.WIDE.U32 R42, R7, 0x8, R36 ;  /* 0x00000008072a0825 */ /* 0x001fce00078e0024 */
[----:B--2---:R-:W0:Y:S01]  /*0ac0*/  @P5 LDC.64 R44, c[0x0][0x3d0] ;  /* 0x0000f400ff2c5b82 */ /* 0x004e220000000a00 */
[----:B------:R-:W-:Y:S01]  /*0ad0*/  @P0 VIADD R7, R7, 0x80 ;  /* 0x0000008007070836 */ /* 0x000fe20000000000 */
[----:B------:R2:W5:Y:S03]  /*0ae0*/  @P0 LDG.E.64 R16, desc[UR6][R42.64] ;  /* 0x000000062a100981 */ /* 0x000566000c1e1b00 */
[----:B-1----:R-:W-:-:S03]  /*0af0*/  @P3 IMAD.WIDE.U32 R48, R7, 0x8, R48 ;  /* 0x0000000807303825 */ /* 0x002fc600078e0030 */
[----:B------:R-:W1:Y:S01]  /*0b00*/  @P4 LDC.64 R36, c[0x0][0x3d0] ;  /* 0x0000f400ff244b82 */ /* 0x000e620000000a00 */
[----:B------:R-:W-:Y:S01]  /*0b10*/  @P3 IADD3 R7, PT, PT, R7, 0x80, RZ ;  /* 0x0000008007073810 */ /* 0x000fe20007ffe0ff */
[----:B------:R2:W5:Y:S04]  /*0b20*/  @P3 LDG.E.64 R104, desc[UR6][R48.64] ;  /* 0x0000000630683981 */ /* 0x000568000c1e1b00 */
[----:B---3--:R-:W-:-:S04]  /*0b30*/  @P2 IMAD.WIDE.U32 R50, R7, 0x8, R50 ;  /* 0x0000000807322825 */ /* 0x008fc800078e0032 */
[----:B------:R-:W-:Y:S01]  /*0b40*/  @P2 VIADD R7, R7, 0x80 ;  /* 0x0000008007072836 */ /* 0x000fe20000000000 */
[----:B------:R2:W5:Y:S03]  /*0b50*/  @P2 LDG.E.64 R102, desc[UR6][R50.64] ;  /* 0x0000000632662981 */ /* 0x000566000c1e1b00 */
[----:B----4-:R-:W-:-:S04]  /*0b60*/  @P1 IMAD.WIDE.U32 R52, R7, 0x8, R52 ;  /* 0x0000000807341825 */ /* 0x010fc800078e0034 */
[----:B------:R-:W-:Y:S01]  /*0b70*/  @P1 VIADD R7, R7, 0x80 ;  /* 0x0000008007071836 */ /* 0x000fe20000000000 */
[----:B------:R2:W5:Y:S03]  /*0b80*/  @P1 LDG.E.64 R100, desc[UR6][R52.64] ;  /* 0x0000000634641981 */ /* 0x000566000c1e1b00 */
[C---:B0-----:R-:W-:Y:S01]  /*0b90*/  @P5 IMAD.WIDE.U32 R44, R7.reuse, 0x8, R44 ;  /* 0x00000008072c5825 */ /* 0x041fe200078e002c */
[----:B------:R-:W-:-:S04]  /*0ba0*/  @P5 IADD3 R7, PT, PT, R7, 0x80, RZ ;  /* 0x0000008007075810 */ /* 0x000fc80007ffe0ff */
[----:B------:R2:W5:Y:S01]  /*0bb0*/  @P5 LDG.E.64 R98, desc[UR6][R44.64] ;  /* 0x000000062c625981 */ /* 0x000562000c1e1b00 */
[----:B-1----:R-:W-:-:S05]  /*0bc0*/  @P4 IMAD.WIDE.U32 R36, R7, 0x8, R36 ;  /* 0x0000000807244825 */ /* 0x002fca00078e0024 */
[----:B------:R2:W5:Y:S01]  /*0bd0*/  @P4 LDG.E.64 R38, desc[UR6][R36.64] ;  /* 0x0000000624264981 */ /* 0x000562000c1e1b00 */
[----:B------:R-:W-:Y:S02]  /*0be0*/  @P6 CS2R R32, SRZ ;  /* 0x0000000000206805 */ /* 0x000fe4000001ff00 */
[----:B------:R-:W-:Y:S02]  /*0bf0*/  @P0 CS2R R28, SRZ ;  /* 0x00000000001c0805 */ /* 0x000fe4000001ff00 */
[----:B------:R-:W-:Y:S02]  /*0c00*/  @P3 CS2R R26, SRZ ;  /* 0x00000000001a3805 */ /* 0x000fe4000001ff00 */
[----:B------:R-:W-:Y:S02]  /*0c10*/  @P2 CS2R R24, SRZ ;  /* 0x0000000000182805 */ /* 0x000fe4000001ff00 */
[----:B------:R-:W-:Y:S02]  /*0c20*/  @P1 CS2R R22, SRZ ;  /* 0x0000000000161805 */ /* 0x000fe4000001ff00 */
[----:B------:R-:W-:-:S02]  /*0c30*/  @P5 CS2R R20, SRZ ;  /* 0x0000000000145805 */ /* 0x000fc4000001ff00 */
[----:B--2---:R-:W-:-:S07]  /*0c40*/  @P4 CS2R R4, SRZ ;  /* 0x0000000000044805 */ /* 0x004fce000001ff00 */
.L_x_18876:
[----:B------:R-:W-:Y:S05]  /*0c50*/  BSYNC.RECONVERGENT B0 ;  /* 0x0000000000007941 */ /* 0x000fea0003800200 */
.L_x_18874:
[----:B------:R-:W0:Y:S02]  /*0c60*/  LDCU UR4, c[0x0][0x384] ;  /* 0x00007080ff0477ac */ /* 0x000e240008000800 */
[----:B0-----:R-:W-:-:S06]  /*0c70*/  UISETP.GE.AND UP0, UPT, UR17, UR4, UPT ;  /* 0x000000041100728c */ /* 0x001fcc000bf06270 */
[----:B------:R-:W-:-:S13]  /*0c80*/  PLOP3.LUT P0, PT, PT, PT, UP0, 0x80, 0x8 ;  /* 0x000000000008781c */ /* 0x000fda0003f0f008 */
[----:B------:R-:W-:Y:S05]  /*0c90*/  @P0 EXIT ;  /* 0x000000000000094d */ /* 0x000fea0003800000 */
[--C-:B-----5:R-:W-:Y:S01]  /*0ca0*/  IMAD.MOV.U32 R40, RZ, RZ, R9.reuse ;  /* 0x000000ffff287224 */ /* 0x120fe200078e0009 */
[--C-:B------:R-:W-:Y:S01]  /*0cb0*/  SHF.R.U64 R131, R8, 0x10, R9.reuse ;  /* 0x0000001008837819 */ /* 0x100fe20000001209 */
[----:B------:R-:W-:Y:S01]  /*0cc0*/  IMAD.MOV.U32 R19, RZ, RZ, R14 ;  /* 0x000000ffff137224 */ /* 0x000fe200078e000e */
[----:B------:R-:W-:Y:S01]  /*0cd0*/  SHF.R.U32.HI R44, RZ, 0x10, R9 ;  /* 0x00000010ff2c7819 */ /* 0x000fe20000011609 */
[--C-:B------:R-:W-:Y:S01]  /*0ce0*/  IMAD.MOV.U32 R36, RZ, RZ, R15.reuse ;  /* 0x000000ffff247224 */ /* 0x100fe200078e000f */
[----:B------:R-:W-:Y:S01]  /*0cf0*/  SHF.R.U64 R37, R14, 0x10, R15 ;  /* 0x000000100e257819 */ /* 0x000fe2000000120f */
[--C-:B------:R-:W-:Y:S01]  /*0d00*/  IMAD.MOV.U32 R14, RZ, RZ, R13.reuse ;  /* 0x000000ffff0e7224 */ /* 0x100fe200078e000d */
[----:B------:R-:W-:Y:S01]  /*0d10*/  LOP3.LUT R9, R2, 0x7f, RZ, 0xc0, !PT ;  /* 0x0000007f02097812 */ /* 0x000fe200078ec0ff */
[----:B------:R-:W-:Y:S01]  /*0d20*/  IMAD.MOV.U32 R128, RZ, RZ, R10 ;  /* 0x000000ffff807224 */ /* 0x000fe200078e000a */
[----:B------:R-:W-:Y:S01]  /*0d30*/  SHF.R.U64 R127, R12, 0x10, R13 ;  /* 0x000000100c7f7819 */ /* 0x000fe2000000120d */
[----:B------:R-:W-:Y:S01]  /*0d40*/  IMAD.MOV.U32 R41, RZ, RZ, R17 ;  /* 0x000000ffff297224 */ /* 0x000fe200078e0011 */
[----:B------:R-:W-:Y:S01]  /*0d50*/  SHF.R.U32.HI R13, RZ, 0x10, R13 ;  /* 0x00000010ff0d7819 */ /* 0x000fe2000001160d */
[----:B------:R-:W-:Y:S01]  /*0d60*/  IMAD R3, R3, -0x20, R9 ;  /* 0xffffffe003037824 */ /* 0x000fe200078e0209 */
[----:B------:R-:W-:Y:S01]  /*0d70*/  VIADDMNMX R7, R9, -R18, RZ, !PT ;  /* 0x8000001209077246 */ /* 0x000fe200078001ff */
[----:B------:R-:W-:Y:S01]  /*0d80*/  IMAD.HI.U32 R9, R94, -0x326172a9, RZ ;  /* 0xcd9e8d575e097827 */ /* 0x000fe200078e00ff */
[----:B------:R-:W-:Y:S01]  /*0d90*/  PRMT R127, R127, 0x5410, R13 ;  /* 0x000054107f7f7816 */ /* 0x000fe2000000000d */
[----:B------:R-:W0:Y:S01]  /*0da0*/  LDCU UR24, c[0x0][0x408] ;  /* 0x00008100ff1877ac */ /* 0x000e220008000800 */
[----:B------:R-:W-:Y:S01]  /*0db0*/  MOV R97, R12 ;  /* 0x0000000c00617202 */ /* 0x000fe20000000f00 */
[----:B------:R-:W-:Y:S01]  /*0dc0*/  IMAD.HI.U32 R13, R93, -0x2daee0ad, RZ ;  /* 0xd2511f535d0d7827 */ /* 0x000fe200078e00ff */
[----:B------:R-:W-:Y:S01]  /*0dd0*/  LOP3.LUT R9, R92, UR8, R9, 0x96, !PT ;  /* 0x000000085c097c12 */ /* 0x000fe2000f8e9609 */
[----:B------:R-:W1:Y:S01]  /*0de0*/  LDCU UR25, c[0x0][0x388] ;  /* 0x00007100ff1977ac */ /* 0x000e620008000800 */
[----:B------:R-:W-:Y:S01]  /*0df0*/  SHF.R.U32.HI R42, RZ, 0x10, R15 ;  /* 0x00000010ff2a7819 */ /* 0x000fe2000001160f */
[----:B------:R-:W-:Y:S01]  /*0e00*/  IMAD.MOV.U32 R130, RZ, RZ, R8 ;  /* 0x000000ffff827224 */ /* 0x000fe200078e0008 */
[----:B------:R-:W-:Y:S01]  /*0e10*/  LOP3.LUT R13, R13, UR9, RZ, 0x3c, !PT ;  /* 0x000000090d0d7c12 */ /* 0x000fe2000f8e3cff */
[----:B------:R-:W-:Y:S01]  /*0e20*/  IMAD.MOV.U32 R8, RZ, RZ, R38 ;  /* 0x000000ffff087224 */ /* 0x000fe200078e0026 */
[----:B------:R-:W-:Y:S01]  /*0e30*/  MOV R15, R11 ;  /* 0x0000000b000f7202 */ /* 0x000fe20000000f00 */
[----:B------:R-:W-:Y:S01]  /*0e40*/  UPLOP3.LUT UP1, UPT, UPT, UPT, UPT, 0x40, 0x4 ;  /* 0x000000000004789c */ /* 0x000fe20003f2e870 */
[----:B------:R-:W-:-:S02]  /*0e50*/  SHF.R.U64 R129, R10, 0x10, R11 ;  /* 0x000000100a817819 */ /* 0x000fc4000000120b */
[----:B------:R-:W-:Y:S02]  /*0e60*/  SHF.R.U32.HI R43, RZ, 0x10, R11 ;  /* 0x00000010ff2b7819 */ /* 0x000fe4000001160b */
[----:B------:R-:W-:Y:S02]  /*0e70*/  MOV R132, R16 ;  /* 0x0000001000847202 */ /* 0x000fe40000000f00 */
[----:B------:R-:W-:Y:S01]  /*0e80*/  SHF.R.U64 R133, R16, 0x10, R17 ;  /* 0x0000001010857819 */ /* 0x000fe20000001211 */
[C---:B------:R-:W-:Y:S01]  /*0e90*/  IMAD.HI.U32 R16, R9.reuse, -0x2daee0ad, RZ ;  /* 0xd2511f5309107827 */ /* 0x040fe200078e00ff */
[----:B------:R-:W-:Y:S02]  /*0ea0*/  MOV R11, R39 ;  /* 0x00000027000b7202 */ /* 0x000fe40000000f00 */
[--C-:B------:R-:W-:Y:S01]  /*0eb0*/  SHF.R.U64 R10, R38, 0x10, R39.reuse ;  /* 0x00000010260a7819 */ /* 0x100fe20000001227 */
[----:B------:R-:W-:Y:S01]  /*0ec0*/  IMAD R38, R9, -0x2daee0ad, RZ ;  /* 0xd2511f5309267824 */ /* 0x000fe200078e02ff */
[----:B------:R-:W-:Y:S01]  /*0ed0*/  SHF.R.U32.HI R12, RZ, 0x10, R39 ;  /* 0x00000010ff0c7819 */ /* 0x000fe20000011627 */
[----:B------:R-:W-:Y:S01]  /*0ee0*/  IMAD R39, R93, -0x2daee0ad, RZ ;  /* 0xd2511f535d277824 */ /* 0x000fe200078e02ff */
[----:B------:R-:W-:Y:S01]  /*0ef0*/  PRMT R18, R18, 0x5410, R37 ;  /* 0x0000541012127816 */ /* 0x000fe20000000025 */
[----:B------:R-:W-:Y:S01]  /*0f00*/  IMAD R37, R94, -0x326172a9, RZ ;  /* 0xcd9e8d575e257824 */ /* 0x000fe200078e02ff */
[----:B------:R-:W-:Y:S01]  /*0f10*/  PRMT R97, R97, 0x5410, R14 ;  /* 0x0000541061617816 */ /* 0x000fe2000000000e */
[----:B------:R-:W-:Y:S01]  /*0f20*/  IMAD.HI.U32 R14, R13, -0x326172a9, RZ ;  /* 0xcd9e8d570d0e7827 */ /* 0x000fe200078e00ff */
[----:B------:R-:W-:-:S02]  /*0f30*/  SHF.R.U32.HI R17, RZ, 0x10, R17 ;  /* 0x00000010ff117819 */ /* 0x000fc40000011611 */
[----:B------:R-:W-:Y:S01]  /*0f40*/  LOP3.LUT R16, R39, UR28, R16, 0x96, !PT ;  /* 0x0000001c27107c12 */ /* 0x000fe2000f8e9610 */
[----:B------:R-:W-:Y:S01]  /*0f50*/  HADD2.F32 R10, -RZ, R10.H0_H0 ;  /* 0x2000000aff0a7230 */ /* 0x000fe20000004100 */
[----:B------:R-:W-:Y:S02]  /*0f60*/  LOP3.LUT R14, R37, UR16, R14, 0x96, !PT ;  /* 0x00000010250e7c12 */ /* 0x000fe4000f8e960e */
[----:B------:R-:W-:Y:S01]  /*0f70*/  PRMT R17, R17, 0x5410, R36 ;  /* 0x0000541011117816 */ /* 0x000fe20000000024 */
[----:B------:R-:W-:Y:S01]  /*0f80*/  IMAD R36, R13, -0x326172a9, RZ ;  /* 0xcd9e8d570d247824 */ /* 0x000fe200078e02ff */
[----:B------:R-:W-:Y:S01]  /*0f90*/  PRMT R130, R130, 0x5410, R40 ;  /* 0x0000541082827816 */ /* 0x000fe20000000028 */
[----:B------:R-:W-:Y:S01]  /*0fa0*/  IMAD.HI.U32 R9, R16, -0x326172a9, RZ ;  /* 0xcd9e8d5710097827 */ /* 0x000fe200078e00ff */
[----:B------:R-:W-:Y:S02]  /*0fb0*/  SHF.R.U64 R138, R32, 0x10, R33 ;  /* 0x00000010208a7819 */ /* 0x000fe40000001221 */
[----:B------:R-:W-:Y:S01]  /*0fc0*/  SHF.R.U64 R140, R34, 0x10, R35 ;  /* 0x00000010228c7819 */ /* 0x000fe20000001223 */
[----:B------:R-:W-:Y:S01]  /*0fd0*/  IMAD.HI.U32 R13, R14, -0x2daee0ad, RZ ;  /* 0xd2511f530e0d7827 */ /* 0x000fe200078e00ff */
[----:B------:R-:W-:-:S02]  /*0fe0*/  LOP3.LUT R9, R36, UR29, R9, 0x96, !PT ;  /* 0x0000001d24097c12 */ /* 0x000fc4000f8e9609 */
[----:B------:R-:W-:Y:S01]  /*0ff0*/  SHF.R.U64 R139, R88, 0x10, R89 ;  /* 0x00000010588b7819 */ /* 0x000fe20000001259 */
[----:B------:R-:W-:Y:S01]  /*1000*/  IMAD R37, R16, -0x326172a9, RZ ;  /* 0xcd9e8d5710257824 */ /* 0x000fe200078e02ff */
[----:B------:R-:W-:Y:S01]  /*1010*/  LOP3.LUT R13, R38, UR30, R13, 0x96, !PT ;  /* 0x0000001e260d7c12 */ /* 0x000fe2000f8e960d */
[----:B------:R-:W-:Y:S01]  /*1020*/  IMAD R39, R14, -0x2daee0ad, RZ ;  /* 0xd2511f530e277824 */ /* 0x000fe200078e02ff */
[----:B------:R-:W-:Y:S01]  /*1030*/  LOP3.LUT R2, R2, 0xffffff80, RZ, 0xc0, !PT ;  /* 0xffffff8002027812 */ /* 0x000fe200078ec0ff */
[----:B------:R-:W-:Y:S01]  /*1040*/  IMAD.HI.U32 R16, R9, -0x2daee0ad, RZ ;  /* 0xd2511f5309107827 */ /* 0x000fe200078e00ff */
[----:B------:R-:W-:Y:S02]  /*1050*/  VIMNMX R7, PT, PT, R7, 0x20, PT ;  /* 0x0000002007077848 */ /* 0x000fe40003fe0100 */
[----:B------:R-:W-:Y:S01]  /*1060*/  VIMNMX R3, PT, PT, RZ, R3, !PT ;  /* 0x00000003ff037248 */ /* 0x000fe20007fe0100 */
[----:B------:R-:W-:Y:S01]  /*1070*/  IMAD.HI.U32 R14, R13, -0x326172a9, RZ ;  /* 0xcd9e8d570d0e7827 */ /* 0x000fe200078e00ff */
[----:B------:R-:W-:-:S02]  /*1080*/  LOP3.LUT R16, R39, UR12, R16, 0x96, !PT ;  /* 0x0000000c27107c12 */ /* 0x000fc4000f8e9610 */
[----:B------:R-:W-:Y:S01]  /*1090*/  LEA R7, R7, R2, 0x2 ;  /* 0x0000000207077211 */ /* 0x000fe200078e10ff */
[----:B------:R-:W-:Y:S01]  /*10a0*/  IMAD.MOV.U32 R36, RZ, RZ, R104 ;  /* 0x000000ffff247224 */ /* 0x000fe200078e0068 */
[----:B------:R-:W-:Y:S01]  /*10b0*/  LOP3.LUT R14, R37, UR18, R14, 0x96, !PT ;  /* 0x00000012250e7c12 */ /* 0x000fe2000f8e960e */
[----:B------:R-:W-:Y:S01]  /*10c0*/  IMAD.MOV.U32 R38, RZ, RZ, R105 ;  /* 0x000000ffff267224 */ /* 0x000fe200078e0069 */
[----:B------:R-:W-:Y:S01]  /*10d0*/  MOV R37, R102 ;  /* 0x0000006600257202 */ /* 0x000fe20000000f00 */
[----:B------:R-:W-:Y:S01]  /*10e0*/  IMAD.MOV.U32 R39, RZ, RZ, R103 ;  /* 0x000000ffff277224 */ /* 0x000fe200078e0067 */
[----:B------:R-:W-:Y:S01]  /*10f0*/  I2FP.F32.U32 R91, R7 ;  /* 0x00000007005b7245 */ /* 0x000fe20000201000 */
[----:B------:R-:W-:Y:S01]  /*1100*/  IMAD.MOV.U32 R40, RZ, RZ, R100 ;  /* 0x000000ffff287224 */ /* 0x000fe200078e0064 */
[----:B------:R-:W-:Y:S01]  /*1110*/  PRMT R134, R36, 0x5410, R38 ;  /* 0x0000541024867816 */ /* 0x000fe20000000026 */
[----:B------:R-:W-:Y:S01]  /*1120*/  IMAD R38, R9, -0x2daee0ad, RZ ;  /* 0xd2511f5309267824 */ /* 0x000fe200078e02ff */
[----:B------:R-:W-:Y:S01]  /*1130*/  PRMT R135, R37, 0x5410, R39 ;  /* 0x0000541025877816 */ /* 0x000fe20000000027 */
[----:B------:R-:W-:Y:S01]  /*1140*/  IMAD R36, R13, -0x326172a9, RZ ;  /* 0xcd9e8d570d247824 */ /* 0x000fe200078e02ff */
[----:B------:R-:W-:Y:S01]  /*1150*/  PRMT R136, R40, 0x7610, R136 ;  /* 0x0000761028887816 */ /* 0x000fe20000000088 */
[----:B------:R-:W-:Y:S01]  /*1160*/  IMAD.HI.U32 R9, R16, -0x326172a9, RZ ;  /* 0xcd9e8d5710097827 */ /* 0x000fe200078e00ff */
[----:B------:R-:W-:Y:S01]  /*1170*/  VIMNMX R3, PT, PT, R3, 0x20, PT ;  /* 0x0000002003037848 */ /* 0x000fe20003fe0100 */
[----:B------:R-:W2:Y:S01]  /*1180*/  MUFU.RCP R91, R91 ;  /* 0x0000005b005b7308 */ /* 0x000ea20000001000 */
[----:B------:R-:W-:Y:S01]  /*1190*/  SHF.R.U64 R141, R30, 0x10, R31 ;  /* 0x000000101e8d7819 */ /* 0x000fe2000000121f */
[----:B------:R-:W-:Y:S01]  /*11a0*/  IMAD.HI.U32 R13, R14, -0x2daee0ad, RZ ;  /* 0xd2511f530e0d7827 */ /* 0x000fe200078e00ff */
[----:B------:R-:W-:Y:S01]  /*11b0*/  LOP3.LUT R9, R36, UR13, R9, 0x96, !PT ;  /* 0x0000000d24097c12 */ /* 0x000fe2000f8e9609 */
[----:B------:R-:W3:Y:S01]  /*11c0*/  LDCU.64 UR12, c[0x0][0x3a0] ;  /* 0x00007400ff0c77ac */ /* 0x000ee20008000a00 */
[----:B------:R-:W-:Y:S01]  /*11d0*/  MOV R36, R101 ;  /* 0x0000006500247202 */ /* 0x000fe20000000f00 */
[----:B------:R-:W-:Y:S01]  /*11e0*/  IMAD R37, R16, -0x326172a9, RZ ;  /* 0xcd9e8d5710257824 */ /* 0x000fe200078e02ff */
[----:B------:R-:W-:Y:S01]  /*11f0*/  LOP3.LUT R13, R38, UR14, R13, 0x96, !PT ;  /* 0x0000000e260d7c12 */ /* 0x000fe2000f8e960d */
[----:B------:R-:W-:Y:S01]  /*1200*/  IMAD R39, R14, -0x2daee0ad, RZ ;  /* 0xd2511f530e277824 */ /* 0x000fe200078e02ff */
[----:B------:R-:W-:Y:S01]  /*1210*/  PRMT R136, R136, 0x5410, R36 ;  /* 0x0000541088887816 */ /* 0x000fe20000000024 */
[----:B------:R-:W-:Y:S01]  /*1220*/  IMAD.HI.U32 R16, R9, -0x2daee0ad, RZ ;  /* 0xd2511f5309107827 */ /* 0x000fe200078e00ff */
[----:B------:R-:W-:-:S02]  /*1230*/  PRMT R15, R15, 0x5410, R19 ;  /* 0x000054100f0f7816 */ /* 0x000fc40000000013 */
[----:B------:R-:W-:Y:S01]  /*1240*/  SHF.R.U64 R142, R28, 0x10, R29 ;  /* 0x000000101c8e7819 */ /* 0x000fe2000000121d */
[----:B------:R-:W-:Y:S01]  /*1250*/  IMAD.HI.U32 R14, R13, -0x326172a9, RZ ;  /* 0xcd9e8d570d0e7827 */ /* 0x000fe200078e00ff */
[----:B------:R-:W-:Y:S02]  /*1260*/  LOP3.LUT R16, R39, UR11, R16, 0x96, !PT ;  /* 0x0000000b27107c12 */ /* 0x000fe4000f8e9610 */
[----:B------:R-:W-:Y:S01]  /*1270*/  PRMT R19, R19, 0x5410, R42 ;  /* 0x0000541013137816 */ /* 0x000fe2000000002a */
[----:B------:R-:W-:Y:S01]  /*1280*/  IMAD.MOV.U32 R38, RZ, RZ, R98 ;  /* 0x000000ffff267224 */ /* 0x000fe200078e0062 */
[----:B------:R-:W-:Y:S01]  /*1290*/  LOP3.LUT R14, R37, UR10, R14, 0x96, !PT ;  /* 0x0000000a250e7c12 */ /* 0x000fe2000f8e960e */
[----:B------:R-:W-:Y:S01]  /*12a0*/  IMAD.MOV.U32 R40, RZ, RZ, R99 ;  /* 0x000000ffff287224 */ /* 0x000fe200078e0063 */
[----:B------:R-:W-:Y:S01]  /*12b0*/  SHF.R.U32.HI R37, RZ, 0x10, R33 ;  /* 0x00000010ff257819 */ /* 0x000fe20000011621 */
[----:B------:R-:W-:Y:S01]  /*12c0*/  IMAD R36, R13, -0x326172a9, RZ ;  /* 0xcd9e8d570d247824 */ /* 0x000fe200078e02ff */
[----:B------:R-:W-:Y:S01]  /*12d0*/  PRMT R128, R128, 0x5410, R15 ;  /* 0x0000541080807816 */ /* 0x000fe2000000000f */
[----:B------:R-:W-:Y:S01]  /*12e0*/  IMAD.HI.U32 R13, R14, -0x2daee0ad, RZ ;  /* 0xd2511f530e0d7827 */ /* 0x000fe200078e00ff */
[----:B------:R-:W-:Y:S01]  /*12f0*/  PRMT R137, R38, 0x5410, R40 ;  /* 0x0000541026897816 */ /* 0x000fe20000000028 */
[----:B------:R-:W4:Y:S01]  /*1300*/  LDCU.64 UR10, c[0x0][0x398] ;  /* 0x00007300ff0a77ac */ /* 0x000f220008000a00 */
[----:B------:R-:W-:Y:S01]  /*1310*/  PRMT R138, R138, 0x5410, R37 ;  /* 0x000054108a8a7816 */ /* 0x000fe20000000025 */
[----:B------:R-:W-:Y:S01]  /*1320*/  IMAD R38, R9, -0x2daee0ad, RZ ;  /* 0xd2511f5309267824 */ /* 0x000fe200078e02ff */
[----:B------:R-:W-:Y:S01]  /*1330*/  PRMT R129, R129, 0x5410, R43 ;  /* 0x0000541081817816 */ /* 0x000fe2000000002b */
[----:B------:R-:W-:Y:S01]  /*1340*/  IMAD.HI.U32 R9, R16, -0x326172a9, RZ ;  /* 0xcd9e8d5710097827 */ /* 0x000fe200078e00ff */
[----:B------:R-:W-:-:S02]  /*1350*/  PRMT R131, R131, 0x5410, R44 ;  /* 0x0000541083837816 */ /* 0x000fc4000000002c */
[----:B------:R-:W-:Y:S01]  /*1360*/  LOP3.LUT R13, R38, UR20, R13, 0x96, !PT ;  /* 0x00000014260d7c12 */ /* 0x000fe2000f8e960d */
[----:B------:R-:W-:Y:S01]  /*1370*/  IMAD R37, R16, -0x326172a9, RZ ;  /* 0xcd9e8d5710257824 */ /* 0x000fe200078e02ff */
[----:B------:R-:W-:Y:S01]  /*1380*/  LOP3.LUT R9, R36, UR19, R9, 0x96, !PT ;  /* 0x0000001324097c12 */ /* 0x000fe2000f8e9609 */
[----:B------:R-:W-:Y:S01]  /*1390*/  IMAD R39, R14, -0x2daee0ad, RZ ;  /* 0xd2511f530e277824 */ /* 0x000fe200078e02ff */
[----:B------:R-:W-:Y:S01]  /*13a0*/  SHF.R.U32.HI R38, RZ, 0x10, R35 ;  /* 0x00000010ff267819 */ /* 0x000fe20000011623 */
[----:B------:R-:W-:Y:S01]  /*13b0*/  IMAD.HI.U32 R14, R13, -0x326172a9, RZ ;  /* 0xcd9e8d570d0e7827 */ /* 0x000fe200078e00ff */
[----:B------:R-:W-:Y:S02]  /*13c0*/  SHF.R.U32.HI R36, RZ, 0x10, R89 ;  /* 0x00000010ff247819 */ /* 0x000fe40000011659 */
        /* <DEDUP_REMOVED lines=9> */
[----:B------:R-:W-:Y:S01]  /*1460*/  PRMT R132, R132, 0x5410, R41 ;  /* 0x0000541084847816 */ /* 0x000fe20000000029 */
[----:B------:R-:W0:Y:S01]  /*1470*/  LDCU.64 UR14, c[0x0][0x380] ;  /* 0x00007000ff0e77ac */ /* 0x000e220008000a00 */
[----:B------:R-:W-:Y:S01]  /*1480*/  PRMT R141, R141, 0x5410, R37 ;  /* 0x000054108d8d7816 */ /* 0x000fe20000000025 */
[----:B------:R-:W-:Y:S01]  /*1490*/  IMAD.HI.U32 R9, R16, -0x326172a9, RZ ;  /* 0xcd9e8d5710097827 */ /* 0x000fe200078e00ff */
[----:B------:R-:W-:Y:S01]  /*14a0*/  LOP3.LUT R38, R38, UR27, R13, 0x96, !PT ;  /* 0x0000001b26267c12 */ /* 0x000fe2000f8e960d */
[----:B------:R-:W0:Y:S01]  /*14b0*/  LDCU UR27, c[0x0][0x400] ;  /* 0x00008000ff1b77ac */ /* 0x000e220008000800 */
[----:B------:R-:W-:Y:S01]  /*14c0*/  SHF.R.U32.HI R37, RZ, 0x10, R29 ;  /* 0x00000010ff257819 */ /* 0x000fe2000001161d */
[----:B------:R-:W-:Y:S01]  /*14d0*/  IMAD R14, R14, -0x2daee0ad, RZ ;  /* 0xd2511f530e0e7824 */ /* 0x000fe200078e02ff */
[----:B------:R-:W-:Y:S01]  /*14e0*/  LOP3.LUT R36, R36, UR26, R9, 0x96, !PT ;  /* 0x0000001a24247c12 */ /* 0x000fe2000f8e9609 */
[----:B------:R-:W-:Y:S01]  /*14f0*/  IMAD R16, R16, -0x326172a9, RZ ;  /* 0xcd9e8d5710107824 */ /* 0x000fe200078e02ff */
[----:B------:R-:W-:Y:S01]  /*1500*/  PRMT R133, R133, 0x5410, R17 ;  /* 0x0000541085857816 */ /* 0x000fe20000000011 */
[----:B------:R-:W-:Y:S01]  /*1510*/  IMAD.HI.U32 R13, R38, -0x326172a9, RZ ;  /* 0xcd9e8d57260d7827 */ /* 0x000fe200078e00ff */
[----:B------:R-:W-:Y:S01]  /*1520*/  PRMT R142, R142, 0x5410, R37 ;  /* 0x000054108e8e7816 */ /* 0x000fe20000000025 */
[----:B------:R-:W0:Y:S01]  /*1530*/  LDCU.U8 UR26, c[0x0][0x410] ;  /* 0x00008200ff1a77ac */ /* 0x000e220008000000 */
[----:B------:R-:W-:Y:S01]  /*1540*/  LOP3.LUT R6, R6, 0x3, RZ, 0xc0, !PT ;  /* 0x0000000306067812 */ /* 0x000fe200078ec0ff */
[----:B------:R-:W-:-:S04]  /*1550*/  IMAD.HI.U32 R9, R36, -0x2daee0ad, RZ ;  /* 0xd2511f5324097827 */ /* 0x000fc800078e00ff */
[----:B------:R-:W-:Y:S01]  /*1560*/  IMAD R90, R3, 0x4, R2 ;  /* 0x00000004035a7824 */ /* 0x000fe200078e0202 */
[----:B------:R-:W-:Y:S01]  /*1570*/  LOP3.LUT R2, R14, UR23, R9, 0x96, !PT ;  /* 0x000000170e027c12 */ /* 0x000fe2000f8e9609 */
[----:B------:R-:W-:Y:S01]  /*1580*/  HADD2.F32 R9, -RZ, R8.H0_H0 ;  /* 0x20000008ff097230 */ /* 0x000fe20000004100 */
[----:B------:R-:W-:Y:S01]  /*1590*/  LOP3.LUT R3, R16, UR22, R13, 0x96, !PT ;  /* 0x0000001610037c12 */ /* 0x000fe2000f8e960d */
[----:B------:R-:W-:Y:S01]  /*15a0*/  HADD2.F32 R8, -RZ, R11.H0_H0 ;  /* 0x2000000bff087230 */ /* 0x000fe20000004100 */
[--C-:B------:R-:W-:Y:S01]  /*15b0*/  SHF.R.U32.HI R14, RZ, 0x10, R5.reuse ;  /* 0x00000010ff0e7819 */ /* 0x100fe20000011605 */
[----:B------:R-:W-:Y:S01]  /*15c0*/  HADD2.F32 R11, -RZ, R12.H0_H0 ;  /* 0x2000000cff0b7230 */ /* 0x000fe20000004100 */
[----:B------:R-:W-:Y:S01]  /*15d0*/  SHF.R.U64 R13, R4, 0x10, R5 ;  /* 0x00000010040d7819 */ /* 0x000fe20000001205 */
[----:B------:R-:W-:Y:S02]  /*15e0*/  HADD2.F32 R4, -RZ, R4.H0_H0 ;  /* 0x20000004ff047230 */ /* 0x000fe40000004100 */
[----:B------:R-:W-:-:S02]  /*15f0*/  HADD2.F32 R12, -RZ, R14.H0_H0 ;  /* 0x2000000eff0c7230 */ /* 0x000fc40000004100 */
[----:B------:R-:W-:Y:S02]  /*1600*/  HADD2.F32 R5, -RZ, R5.H0_H0 ;  /* 0x20000005ff057230 */ /* 0x000fe40000004100 */
[----:B------:R-:W-:Y:S02]  /*1610*/  IMAD.MOV.U32 R7, RZ, RZ, RZ ;  /* 0x000000ffff077224 */ /* 0x000fe400078e00ff */
[----:B------:R-:W-:Y:S02]  /*1620*/  HADD2.F32 R13, -RZ, R13.H0_H0 ;  /* 0x2000000dff0d7230 */ /* 0x000fe40000004100 */
[----:B------:R-:W-:Y:S02]  /*1630*/  IMAD R14, R36, -0x2daee0ad, RZ ;  /* 0xd2511f53240e7824 */ /* 0x000fe400078e02ff */
[----:B01234-:R-:W-:-:S07]  /*1640*/  IMAD R16, R38, -0x326172a9, RZ ;  /* 0xcd9e8d5726107824 */ /* 0x01ffce00078e02ff */
.L_x_19550:
[----:B------:R-:W-:Y:S01]  /*1650*/  UIMAD UR4, UR17, UR25, URZ ;  /* 0x00000019110472a4 */ /* 0x000fe2000f8e02ff */
[----:B------:R-:W-:Y:S01]  /*1660*/  ISETP.NE.AND P0, PT, R95, RZ, PT ;  /* 0x000000ff5f00720c */ /* 0x000fe20003f05270 */
[----:B------:R-:W-:Y:S02]  /*1670*/  BSSY.RECONVERGENT B0, `(.L_x_18877) ;  /* 0x0000466000007945 */ /* 0x000fe40003800200 */
[----:B------:R-:W-:-:S04]  /*1680*/  USHF.R.S32.HI UR5, URZ, 0x1f, UR4 ;  /* 0x0000001fff057899 */ /* 0x000fc80008011404 */
[----:B------:R-:W-:-:S06]  /*1690*/  ULEA.HI UR5, UR5, UR4, URZ, 0x2 ;  /* 0x0000000405057291 */ /* 0x000fcc000f8f10ff */
[----:B------:R-:W-:-:S04]  /*16a0*/  MOV R96, UR5 ;  /* 0x0000000500607c02 */ /* 0x000fc80008000f00 */
[----:B------:R-:W-:-:S05]  /*16b0*/  LEA.HI.SX32 R96, R96, R115, 0x1e ;  /* 0x0000007360607211 */ /* 0x000fca00078ff2ff */
[----:B01234-:R-:W-:Y:S01]  /*16c0*/  IMAD.MOV.U32 R84, RZ, RZ, R96 ;  /* 0x000000ffff547224 */ /* 0x01ffe200078e0060 */
        /* <DEDUP_REMOVED lines=33> */
.L_x_18882:
        /* <DEDUP_REMOVED lines=13> */
.L_x_18884:
[----:B------:R-:W-:Y:S05]  /*19b0*/  BSYNC.RECONVERGENT B2 ;  /* 0x0000000000027941 */ /* 0x000fea0003800200 */
.L_x_18883:
        /* <DEDUP_REMOVED lines=53> */
.L_x_18881:
[----:B------:R-:W-:Y:S05]  /*1d10*/  BSYNC.RECONVERGENT B1 ;  /* 0x0000000000017941 */ /* 0x000fea0003800200 */
.L_x_18880:
[----:B------:R-:W0:Y:S01]  /*1d20*/  LDC R14, c[0x0][0x404] ;  /* 0x00010100ff0e7b82 */ /* 0x000e220000000800 */
[----:B------:R-:W-:Y:S01]  /*1d30*/  HFMA2 R87, -RZ, RZ, 0.1171875, 0 ;  /* 0x2f800000ff577431 */ /* 0x000fe200000001ff */
[----:B------:R-:W-:Y:S01]  /*1d40*/  ISETP.NE.AND P3, PT, R106, 0x1, PT ;  /* 0x000000016a00780c */ /* 0x000fe20003f65270 */
[----:B------:R-:W-:Y:S01]  /*1d50*/  BSSY.RECONVERGENT B1, `(.L_x_18885) ;  /* 0x0000053000017945 */ /* 0x000fe20003800200 */
[----:B------:R-:W-:Y:S01]  /*1d60*/  I2FP.F32.U32 R6, R84 ;  /* 0x0000005400067245 */ /* 0x000fe20000201000 */
[----:B------:R-:W-:-:S04]  /*1d70*/  IMAD.MOV.U32 R84, RZ, RZ, 0x2 ;  /* 0x00000002ff547424 */ /* 0x000fc800078e00ff */
        /* <DEDUP_REMOVED lines=12> */
.L_x_18887:
        /* <DEDUP_REMOVED lines=13> */
.L_x_18889:
[----:B------:R-:W-:Y:S05]  /*1f10*/  BSYNC.RECONVERGENT B2 ;  /* 0x0000000000027941 */ /* 0x000fea0003800200 */
.L_x_18888:
        /* <DEDUP_REMOVED lines=54> */
.L_x_18886:
[----:B------:R-:W-:Y:S05]  /*2280*/  BSYNC.RECONVERGENT B1 ;  /* 0x0000000000017941 */ /* 0x000fea0003800200 */
.L_x_18885:
        /* <DEDUP_REMOVED lines=16> */
.L_x_18892:
        /* <DEDUP_REMOVED lines=13> */
.L_x_18894:
[----:B------:R-:W-:Y:S05]  /*2460*/  BSYNC.RECONVERGENT B2 ;  /* 0x0000000000027941 */ /* 0x000fea0003800200 */
.L_x_18893:
        /* <DEDUP_REMOVED lines=54> */
.L_x_18891:
[----:B------:R-:W-:Y:S05]  /*27d0*/  BSYNC.RECONVERGENT B1 ;  /* 0x0000000000017941 */ /* 0x000fea0003800200 */
.L_x_18890:
[----:B------:R-:W-:Y:S01]  /*27e0*/  ISETP.NE.AND P5, PT, R106, 0x1, PT ;  /* 0x000000016a00780c */ /* 0x000fe20003fa5270 */
[----:B------:R-:W-:Y:S01]  /*27f0*/  BSSY.RECONVERGENT B1, `(.L_x_18895) ;  /* 0x0000053000017945 */ /* 0x000fe20003800200 */
[----:B------:R-:W-:-:S05]  /*2800*/  I2FP.F32.U32 R6, R6 ;  /* 0x0000000600067245 */ /* 0x000fca0000201000 */
[----:B------:R-:W-:Y:S01]  /*2810*/  FFMA.FTZ R85, R6, R87, 1.1641532182693481445e-10 ;  /* 0x2f00000006557423 */ /* 0x000fe20000010057 */
[----:B------:R-:W-:-:S04]  /*2820*/  IMAD.MOV.U32 R6, RZ, RZ, 0x2 ;  /* 0x00000002ff067424 */ /* 0x000fc800078e00ff */
        /* <DEDUP_REMOVED lines=11> */
.L_x_18897:
        /* <DEDUP_REMOVED lines=13> */
.L_x_18899:
[----:B------:R-:W-:Y:S05]  /*29b0*/  BSYNC.RECONVERGENT B2 ;  /* 0x0000000000027941 */ /* 0x000fea0003800200 */
.L_x_18898:
        /* <DEDUP_REMOVED lines=54> */
.L_x_18896:
[----:B------:R-:W-:Y:S05]  /*2d20*/  BSYNC.RECONVERGENT B1 ;  /* 0x0000000000017941 */ /* 0x000fea0003800200 */
.L_x_18895:
        /* <DEDUP_REMOVED lines=17> */
.L_x_18879:
        /* <DEDUP_REMOVED lines=16> */
.L_x_18903:
        /* <DEDUP_REMOVED lines=13> */
.L_x_18905:
[----:B------:R-:W-:Y:S05]  /*3010*/  BSYNC.RECONVERGENT B2 ;  /* 0x0000000000027941 */ /* 0x000fea0003800200 */
.L_x_18904:
        /* <DEDUP_REMOVED lines=53> */
.L_x_18902:
[----:B------:R-:W-:Y:S05]  /*3370*/  BSYNC.RECONVERGENT B1 ;  /* 0x0000000000017941 */ /* 0x000fea0003800200 */
.L_x_18901:
        /* <DEDUP_REMOVED lines=8> */
[----:B------:R-:W-:-:S05]  /*3400*/  FFMA.FTZ R85, R85, R14, 1.1641532182693481445e-10 ;  /* 0x2f00000055557423 */ /* 0x000fca000001000e */
[----:B0-----:R-:W-:Y:S01]  /*3410*/  FSETP.LE.FTZ.AND P2, PT, R85, R106, PT ;  /* 0x0000006a5500720b */ /* 0x001fe20003f53000 */
[----:B-1---5:R-:W-:Y:S01]  /*3420*/  FMUL.FTZ R108, R44, R87 ;  /* 0x000000572c6c7220 */ /* 0x022fe20000410000 */
        /* <DEDUP_REMOVED lines=9> */
.L_x_18908:
        /* <DEDUP_REMOVED lines=13> */
.L_x_18910:
[----:B------:R-:W-:Y:S05]  /*3590*/  BSYNC.RECONVERGENT B2 ;  /* 0x0000000000027941 */ /* 0x000fea0003800200 */
.L_x_18909:
        /* <DEDUP_REMOVED lines=54> */
.L_x_18907:
[----:B------:R-:W-:Y:S05]  /*3900*/  BSYNC.RECONVERGENT B1 ;  /* 0x0000000000017941 */ /* 0x000fea0003800200 */
.L_x_18906:
        /* <DEDUP_REMOVED lines=15> */
.L_x_18913:
        /* <DEDUP_REMOVED lines=13> */
.L_x_18915:
[----:B------:R-:W-:Y:S05]  /*3ad0*/  BSYNC.RECONVERGENT B2 ;  /* 0x0000000000027941 */ /* 0x000fea0003800200 */
.L_x_18914:
        /* <DEDUP_REMOVED lines=54> */
.L_x_18912:
[----:B------:R-:W-:Y:S05]  /*3e40*/  BSYNC.RECONVERGENT B1 ;  /* 0x0000000000017941 */ /* 0x000fea0003800200 */
.L_x_18911:
        /* <DEDUP_REMOVED lines=17> */
.L_x_18918:
        /* <DEDUP_REMOVED lines=13> */
.L_x_18920:
[----:B------:R-:W-:Y:S05]  /*4030*/  BSYNC.RECONVERGENT B2 ;  /* 0x0000000000027941 */ /* 0x000fea0003800200 */
.L_x_18919:
        /* <DEDUP_REMOVED lines=54> */
.L_x_18917:
[----:B------:R-:W-:Y:S05]  /*43a0*/  BSYNC.RECONVERGENT B1 ;  /* 0x0000000000017941 */ /* 0x000fea0003800200 */
.L_x_18916:
        /* <DEDUP_REMOVED lines=15> */
.L_x_18923:
        /* <DEDUP_REMOVED lines=13> */
.L_x_18925:
[----:B------:R-:W-:Y:S05]  /*4570*/  BSYNC.RECONVERGENT B2 ;  /* 0x0000000000027941 */ /* 0x000fea0003800200 */
.L_x_18924:
        /* <DEDUP_REMOVED lines=54> */
.L_x_18922:
[----:B------:R-:W-:Y:S05]  /*48e0*/  BSYNC.RECONVERGENT B1 ;  /* 0x0000000000017941 */ /* 0x000fea0003800200 */
.L_x_18921:
        /* <DEDUP_REMOVED lines=17> */
.L_x_18928:
        /* <DEDUP_REMOVED lines=13> */
.L_x_18930:
[----:B------:R-:W-:Y:S05]  /*4ad0*/  BSYNC.RECONVERGENT B2 ;  /* 0x0000000000027941 */ /* 0x000fea0003800200 */
.L_x_18929:
        /* <DEDUP_REMOVED lines=54> */
.L_x_18927:
[----:B------:R-:W-:Y:S05]  /*4e40*/  BSYNC.RECONVERGENT B1 ;  /* 0x0000000000017941 */ /* 0x000fea0003800200 */
.L_x_18926:
        /* <DEDUP_REMOVED lines=15> */
.L_x_18933:
        /* <DEDUP_REMOVED lines=13> */
.L_x_18935:
[----:B------:R-:W-:Y:S05]  /*5010*/  BSYNC.RECONVERGENT B2 ;  /* 0x0000000000027941 */ /* 0x000fea0003800200 */
.L_x_18934:
        /* <DEDUP_REMOVED lines=54> */
.L_x_18932:
[----:B------:R-:W-:Y:S05]  /*5380*/  BSYNC.RECONVERGENT B1 ;  /* 0x0000000000017941 */ /* 0x000fea0003800200 */
.L_x_18931:
[----:B------:R-:W-:Y:S01]  /*5390*/  ISETP.NE.AND P6, PT, R44, 0x1, PT ;  /* 0x000000012c00780c */ /* 0x000fe20003fc5270 */
[----:B------:R-:W-:Y:S01]  /*53a0*/  BSSY.RECONVERGENT B1, `(.L_x_18936) ;  /* 0x0000056000017945 */ /* 0x000fe20003800200 */
[----:B------:R-:W-:Y:S01]  /*53b0*/  I2FP.F32.U32 R45, R6 ;  /* 0x00000006002d7245 */ /* 0x000fe20000201000 */
[----:B------:R-:W-:Y:S02]  /*53c0*/  HFMA2 R6, -RZ, RZ, 0, 1.1920928955078125e-07 ;  /* 0x00000002ff067431 */ /* 0x000fe400000001ff */
[----:B------:R-:W-:Y:S02]  /*53d0*/  FMUL.FTZ R112, R47, R87 ;  /* 0x000000572f707220 */ /* 0x000fe40000410000 */
[----:B------:R-:W-:-:S05]  /*53e0*/  FFMA.FTZ R45, R45, R14, 1.1641532182693481445e-10 ;  /* 0x2f0000002d2d7423 */ /* 0x000fca000001000e */
[----:B------:R-:W-:Y:S01]  /*53f0*/  FSETP.LE.FTZ.AND P5, PT, R45, R106, PT ;  /* 0x0000006a2d00720b */ /* 0x000fe20003fb3000 */
        /* <DEDUP_REMOVED lines=10> */
.L_x_18938:
        /* <DEDUP_REMOVED lines=15> */
.L_x_18940:
[----:B------:R-:W-:Y:S05]  /*5590*/  BSYNC.RECONVERGENT B2 ;  /* 0x0000000000027941 */ /* 0x000fea0003800200 */
.L_x_18939:
        /* <DEDUP_REMOVED lines=54> */
.L_x_18937:
[----:B------:R-:W-:Y:S05]  /*5900*/  BSYNC.RECONVERGENT B1 ;  /* 0x0000000000017941 */ /* 0x000fea0003800200 */
.L_x_18936:
[----:B------:R-:W-:Y:S01]  /*5910*/  FMUL.FTZ R44, R36, R87 ;  /* 0x00000057242c7220 */ /* 0x000fe20000410000 */
[----:B------:R-:W-:Y:S02]  /*5920*/  FSETP.GTU.FTZ.AND P6, PT, R107, R106, PT ;  /* 0x0000006a6b00720b */ /* 0x000fe40003fdc000 */
[----:B------:R-:W-:Y:S02]  /*5930*/  I2FP.F32.U32 R45, R45 ;  /* 0x0000002d002d7245 */ /* 0x000fe40000201000 */
[----:B------:R-:W-:Y:S01]  /*5940*/  FSEL R85, R44, RZ, !P6 ;  /* 0x000000ff2c557208 */ /* 0x000fe20007000000 */
[-C--:B------:R-:W-:Y:S01]  /*5950*/  FMUL.FTZ R44, R37, R87.reuse ;  /* 0x00000057252c7220 */ /* 0x080fe20000410000 */
[----:B------:R-:W-:Y:S01]  /*5960*/  SEL R107, RZ, 0x1, P6 ;  /* 0x00000001ff6b7807 */ /* 0x000fe20003000000 */
[----:B------:R-:W-:Y:S01]  /*5970*/  FFMA.FTZ R45, R45, R14, 1.1641532182693481445e-10 ;  /* 0x2f0000002d2d7423 */ /* 0x000fe2000001000e */
[----:B------:R-:W-:Y:S01]  /*5980*/  FSETP.GTU.FTZ.AND P6, PT, R109, R106, PT ;  /* 0x0000006a6d00720b */ /* 0x000fe20003fdc000 */
[-C--:B------:R-:W-:Y:S01]  /*5990*/  FMUL.FTZ R14, R39, R87.reuse ;  /* 0x00000057270e7220 */ /* 0x080fe20000410000 */
[----:B------:R-:W-:Y:S01]  /*59a0*/  FMUL.FTZ R87, R38, R87 ;  /* 0x0000005726577220 */ /* 0x000fe20000410000 */
[----:B------:R-:W-:-:S02]  /*59b0*/  FSEL R110, R110, RZ, P3 ;  /* 0x000000ff6e6e7208 */ /* 0x000fc40001800000 */
[----:B------:R-:W-:Y:S02]  /*59c0*/  FSEL R47, R44, RZ, !P6 ;  /* 0x000000ff2c2f7208 */ /* 0x000fe40007000000 */
[----:B------:R-:W-:Y:S02]  /*59d0*/  SEL R109, RZ, 0x1, P6 ;  /* 0x00000001ff6d7807 */ /* 0x000fe40003000000 */
[----:B------:R-:W-:Y:S01]  /*59e0*/  FSETP.GTU.FTZ.AND P6, PT, R45, R106, PT ;  /* 0x0000006a2d00720b */ /* 0x000fe20003fdc000 */
[----:B------:R-:W-:Y:S01]  /*59f0*/  FADD.FTZ R45, R110, R47 ;  /* 0x0000002f6e2d7221 */ /* 0x000fe20000010000 */
[----:B------:R-:W-:Y:S02]  /*5a00*/  FSEL R111, R111, RZ, P4 ;  /* 0x000000ff6f6f7208 */ /* 0x000fe40002000000 */
[----:B------:R-:W-:Y:S01]  /*5a10*/  FSEL R84, R14, RZ, !P6 ;  /* 0x000000ff0e547208 */ /* 0x000fe20007000000 */
[----:B------:R-:W-:Y:S01]  /*5a20*/  @P1 FADD.FTZ R45, R41, R45 ;  /* 0x0000002d292d1221 */ /* 0x000fe20000010000 */
[----:B------:R-:W-:-:S02]  /*5a30*/  SEL R14, RZ, 0x1, P6 ;  /* 0x00000001ff0e7807 */ /* 0x000fc40003000000 */
[----:B------:R-:W-:Y:S02]  /*5a40*/  FSETP.GTU.FTZ.AND P6, PT, R113, R106, PT ;  /* 0x0000006a7100720b */ /* 0x000fe40003fdc000 */
[----:B------:R-:W-:Y:S02]  /*5a50*/  FSEL R108, R108, RZ, P2 ;  /* 0x000000ff6c6c7208 */ /* 0x000fe40001000000 */
[----:B------:R-:W-:Y:S02]  /*5a60*/  FSEL R46, R87, RZ, !P6 ;  /* 0x000000ff572e7208 */ /* 0x000fe40007000000 */
[----:B------:R-:W-:Y:S01]  /*5a70*/  FSEL R87, R112, RZ, P5 ;  /* 0x000000ff70577208 */ /* 0x000fe20002800000 */
[----:B------:R-:W-:Y:S01]  /*5a80*/  FADD.FTZ R44, R108, R85 ;  /* 0x000000556c2c7221 */ /* 0x000fe20000010000 */
[----:B------:R-:W-:Y:S01]  /*5a90*/  PRMT R15, R107, 0x7610, R15 ;  /* 0x000076106b0f7816 */ /* 0x000fe2000000000f */
[----:B------:R-:W-:Y:S01]  /*5aa0*/  FADD.FTZ R46, R111, R46 ;  /* 0x0000002e6f2e7221 */ /* 0x000fe20000010000 */
[----:B------:R-:W-:Y:S01]  /*5ab0*/  PRMT R17, R109, 0x7610, R17 ;  /* 0x000076106d117816 */ /* 0x000fe20000000011 */
[----:B------:R-:W-:Y:S01]  /*5ac0*/  FADD.FTZ R47, R84, R87 ;  /* 0x00000057542f7221 */ /* 0x000fe20000010000 */
[----:B------:R-:W-:Y:S01]  /*5ad0*/  SEL R84, RZ, 0x1, P6 ;  /* 0x00000001ff547807 */ /* 0x000fe20003000000 */
[----:B------:R-:W-:Y:S01]  /*5ae0*/  @P1 FADD.FTZ R44, R40, R44 ;  /* 0x0000002c282c1221 */ /* 0x000fe20000010000 */
[----:B------:R-:W-:Y:S01]  /*5af0*/  @P1 FADD.FTZ R46, R42, R46 ;  /* 0x0000002e2a2e1221 */ /* 0x000fe20000010000 */
[----:B------:R-:W-:Y:S01]  /*5b00*/  @P1 FADD.FTZ R47, R43, R47 ;  /* 0x0000002f2b2f1221 */ /* 0x000fe20000010000 */
[----:B------:R-:W-:-:S02]  /*5b10*/  PRMT R18, R84, 0x7610, R18 ;  /* 0x0000761054127816 */ /* 0x000fc40000000012 */
[----:B------:R-:W-:-:S07]  /*5b20*/  PRMT R19, R14, 0x7610, R19 ;  /* 0x000076100e137816 */ /* 0x000fce0000000013 */
.L_x_18900:
        /* <DEDUP_REMOVED lines=24> */
.L_x_18941:
[----:B------:R-:W-:Y:S02]  /*5cb0*/  IMAD.MOV.U32 R14, RZ, RZ, R86 ;  /* 0x000000ffff0e7224 */ /* 0x000fe400078e0056 */
[----:B01----:R-:W-:-:S07]  /*5cc0*/  VIADD R84, R96, 0x80 ;  /* 0x0000008060547836 */ /* 0x003fce0000000000 */
.L_x_18878:
[----:B------:R-:W-:Y:S05]  /*5cd0*/  BSYNC.RECONVERGENT B0 ;  /* 0x0000000000007941 */ /* 0x000fea0003800200 */
.L_x_18877:
[----:B------:R-:W-:Y:S01]  /*5ce0*/  ISETP.GE.U32.AND P0, PT, R0, 0x100, PT ;  /* 0x000001000000780c */ /* 0x000fe20003f06070 */
[----:B------:R-:W-:Y:S03]  /*5cf0*/  BSSY.RECONVERGENT B0, `(.L_x_18942) ;  /* 0x0000460000007945 */ /* 0x000fe60003800200 */
[----:B------:R-:W-:-:S09]  /*5d00*/  P2R R108, PR, RZ, 0x1 ;  /* 0x00000001ff6c7803 */ /* 0x000fd20000000000 */
        /* <DEDUP_REMOVED lines=31> */
.L_x_18947:
        /* <DEDUP_REMOVED lines=13> */
.L_x_18949:
[----:B------:R-:W-:Y:S05]  /*5fd0*/  BSYNC.RECONVERGENT B2 ;  /* 0x0000000000027941 */ /* 0x000fea0003800200 */
.L_x_18948:
        /* <DEDUP_REMOVED lines=53> */
.L_x_18946:
[----:B------:R-:W-:Y:S05]  /*6330*/  BSYNC.RECONVERGENT B1 ;  /* 0x0000000000017941 */ /* 0x000fea0003800200 */
.L_x_18945:
[----:B------:R-:W0:Y:S01]  /*6340*/  LDC R107, c[0x0][0x404] ;  /* 0x00010100ff6b7b82 */ /* 0x000e220000000800 */
[----:B------:R-:W-:Y:S01]  /*6350*/  ISETP.NE.AND P3, PT, R110, 0x1, PT ;  /* 0x000000016e00780c */ /* 0x000fe20003f65270 */
[----:B------:R-:W-:Y:S01]  /*6360*/  IMAD.MOV.U32 R14, RZ, RZ, 0x2f800000 ;  /* 0x2f800000ff0e7424 */ /* 0x000fe200078e00ff */
[----:B------:R-:W-:Y:S01]  /*6370*/  I2FP.F32.U32 R87, R86 ;  /* 0x0000005600577245 */ /* 0x000fe20000201000 */
[----:B------:R-:W-:Y:S01]  /*6380*/  BSSY.RECONVERGENT B1, `(.L_x_18950) ;  /* 0x0000054000017945 */ /* 0x000fe20003800200 */
[----:B------:R-:W-:-:S03]  /*6390*/  IMAD.MOV.U32 R86, RZ, RZ, 0x2 ;  /* 0x00000002ff567424 */ /* 0x000fc600078e00ff */
[----:B------:R-:W1:Y:S01]  /*63a0*/  LDC R85, c[0x0][0x408] ;  /* 0x00010200ff557b82 */ /* 0x000e620000000800 */
[----:B------:R-:W-:-:S05]  /*63b0*/  FFMA.FTZ R6, R87, R14, 1.1641532182693481445e-10 ;  /* 0x2f00000057067423 */ /* 0x000fca000001000e */
        /* <DEDUP_REMOVED lines=12> */
.L_x_18952:
        /* <DEDUP_REMOVED lines=13> */
.L_x_18954:
[----:B------:R-:W-:Y:S05]  /*6550*/  BSYNC.RECONVERGENT B2 ;  /* 0x0000000000027941 */ /* 0x000fea0003800200 */
.L_x_18953:
        /* <DEDUP_REMOVED lines=54> */
.L_x_18951:
[----:B------:R-:W-:Y:S05]  /*68c0*/  BSYNC.RECONVERGENT B1 ;  /* 0x0000000000017941 */ /* 0x000fea0003800200 */
.L_x_18950:
        /* <DEDUP_REMOVED lines=15> */
.L_x_18957:
        /* <DEDUP_REMOVED lines=13> */
.L_x_18959:
[----:B------:R-:W-:Y:S05]  /*6a90*/  BSYNC.RECONVERGENT B2 ;  /* 0x0000000000027941 */ /* 0x000fea0003800200 */
.L_x_18958:
        /* <DEDUP_REMOVED lines=54> */
.L_x_18956:
[----:B------:R-:W-:Y:S05]  /*6e00*/  BSYNC.RECONVERGENT B1 ;  /* 0x0000000000017941 */ /* 0x000fea0003800200 */
.L_x_18955:
        /* <DEDUP_REMOVED lines=17> */
.L_x_18962:
        /* <DEDUP_REMOVED lines=13> */
.L_x_18964:
[----:B------:R-:W-:Y:S05]  /*6ff0*/  BSYNC.RECONVERGENT B2 ;  /* 0x0000000000027941 */ /* 0x000fea0003800200 */
.L_x_18963:
        /* <DEDUP_REMOVED lines=54> */
.L_x_18961:
[----:B------:R-:W-:Y:S05]  /*7360*/  BSYNC.RECONVERGENT B1 ;  /* 0x0000000000017941 */ /* 0x000fea0003800200 */
.L_x_18960:
        /* <DEDUP_REMOVED lines=15> */
.L_x_18967:
        /* <DEDUP_REMOVED lines=13> */
.L_x_18969:
[----:B------:R-:W-:Y:S05]  /*7530*/  BSYNC.RECONVERGENT B2 ;  /* 0x0000000000027941 */ /* 0x000fea0003800200 */
.L_x_18968:
        /* <DEDUP_REMOVED lines=54> */
.L_x_18966:
[----:B------:R-:W-:Y:S05]  /*78a0*/  BSYNC.RECONVERGENT B1 ;  /* 0x0000000000017941 */ /* 0x000fea0003800200 */
.L_x_18965:
[----:B------:R-:W-:Y:S01]  /*78b0*/  ISETP.NE.AND P5, PT, R48, 0x1, PT ;  /* 0x000000013000780c */ /* 0x000fe20003fa5270 */
[----:B------:R-:W-:Y:S01]  /*78c0*/  BSSY.RECONVERGENT B1, `(.L_x_18970) ;  /* 0x0000054000017945 */ /* 0x000fe20003800200 */
[----:B------:R-:W-:Y:S01]  /*78d0*/  I2FP.F32.U32 R49, R6 ;  /* 0x0000000600317245 */ /* 0x000fe20000201000 */
[----:B------:R-:W-:Y:S01]  /*78e0*/  FMUL.FTZ R113, R50, R85 ;  /* 0x0000005532717220 */ /* 0x000fe20000410000 */
[----:B------:R-:W-:-:S03]  /*78f0*/  IMAD.MOV.U32 R50, RZ, RZ, 0x2 ;  /* 0x00000002ff327424 */ /* 0x000fc600078e00ff */
[----:B------:R-:W-:-:S05]  /*7900*/  FFMA.FTZ R6, R49, R14, 1.1641532182693481445e-10 ;  /* 0x2f00000031067423 */ /* 0x000fca000001000e */
[----:B------:R-:W-:Y:S01]  /*7910*/  FSETP.LE.FTZ.AND P4, PT, R6, R107, PT ;  /* 0x0000006b0600720b */ /* 0x000fe20003f93000 */
        /* <DEDUP_REMOVED lines=10> */
.L_x_18972:
        /* <DEDUP_REMOVED lines=13> */
.L_x_18974:
[----:B------:R-:W-:Y:S05]  /*7a90*/  BSYNC.RECONVERGENT B2 ;  /* 0x0000000000027941 */ /* 0x000fea0003800200 */
.L_x_18973:
        /* <DEDUP_REMOVED lines=54> */
.L_x_18971:
[----:B------:R-:W-:Y:S05]  /*7e00*/  BSYNC.RECONVERGENT B1 ;  /* 0x0000000000017941 */ /* 0x000fea0003800200 */
.L_x_18970:
        /* <DEDUP_REMOVED lines=15> */
.L_x_18977:
        /* <DEDUP_REMOVED lines=13> */
.L_x_18979:
[----:B------:R-:W-:Y:S05]  /*7fd0*/  BSYNC.RECONVERGENT B2 ;  /* 0x0000000000027941 */ /* 0x000fea0003800200 */
.L_x_18978:
        /* <DEDUP_REMOVED lines=54> */
.L_x_18976:
[----:B------:R-:W-:Y:S05]  /*8340*/  BSYNC.RECONVERGENT B1 ;  /* 0x0000000000017941 */ /* 0x000fea0003800200 */
.L_x_18975:
[----:B------:R-:W-:Y:S01]  /*8350*/  ISETP.NE.AND P6, PT, R86, 0x1, PT ;  /* 0x000000015600780c */ /* 0x000fe20003fc5270 */
[----:B------:R-:W-:Y:S01]  /*8360*/  BSSY.RECONVERGENT B1, `(.L_x_18980) ;  /* 0x0000056000017945 */ /* 0x000fe20003800200 */
[----:B------:R-:W-:Y:S01]  /*8370*/  I2FP.F32.U32 R49, R6 ;  /* 0x0000000600317245 */ /* 0x000fe20000201000 */
[----:B------:R-:W-:Y:S01]  /*8380*/  FMUL.FTZ R115, R51, R85 ;  /* 0x0000005533737220 */ /* 0x000fe20000410000 */
[----:B------:R-:W-:-:S03]  /*8390*/  IMAD.MOV.U32 R6, RZ, RZ, 0x2 ;  /* 0x00000002ff067424 */ /* 0x000fc600078e00ff */
        /* <DEDUP_REMOVED lines=12> */
.L_x_18982:
        /* <DEDUP_REMOVED lines=15> */
.L_x_18984:
[----:B------:R-:W-:Y:S05]  /*8550*/  BSYNC.RECONVERGENT B2 ;  /* 0x0000000000027941 */ /* 0x000fea0003800200 */
.L_x_18983:
        /* <DEDUP_REMOVED lines=54> */
.L_x_18981:
[----:B------:R-:W-:Y:S05]  /*88c0*/  BSYNC.RECONVERGENT B1 ;  /* 0x0000000000017941 */ /* 0x000fea0003800200 */
.L_x_18980:
[----:B------:R-:W-:Y:S01]  /*88d0*/  FMUL.FTZ R48, R36, R85 ;  /* 0x0000005524307220 */ /* 0x000fe20000410000 */
[----:B------:R-:W-:Y:S01]  /*88e0*/  FSETP.GTU.FTZ.AND P6, PT, R110, R107, PT ;  /* 0x0000006b6e00720b */ /* 0x000fe20003fdc000 */
[----:B------:R-:W-:Y:S01]  /*88f0*/  FMUL.FTZ R86, R37, R85 ;  /* 0x0000005525567220 */ /* 0x000fe20000410000 */
        /* <DEDUP_REMOVED lines=9> */
[----:B------:R-:W-:Y:S01]  /*8990*/  SEL R112, RZ, 0x1, P6 ;  /* 0x00000001ff707807 */ /* 0x000fe20003000000 */
[----:B------:R-:W-:Y:S01]  /*89a0*/  FADD.FTZ R48, R109, R48 ;  /* 0x000000306d307221 */ /* 0x000fe20000010000 */
[-C--:B------:R-:W-:Y:S02]  /*89b0*/  FSETP.GTU.FTZ.AND P6, PT, R114, R107.reuse, PT ;  /* 0x0000006b7200720b */ /* 0x080fe40003fdc000 */
[----:B------:R-:W-:Y:S01]  /*89c0*/  FSEL R111, R111, RZ, P3 ;  /* 0x000000ff6f6f7208 */ /* 0x000fe20001800000 */
[----:B------:R-:W-:Y:S01]  /*89d0*/  @P1 FADD.FTZ R48, R40, R48 ;  /* 0x0000003028301221 */ /* 0x000fe20000010000 */
[----:B------:R-:W-:Y:S02]  /*89e0*/  FSEL R50, R50, RZ, !P6 ;  /* 0x000000ff32327208 */ /* 0x000fe40007000000 */
        /* <DEDUP_REMOVED lines=17> */
.L_x_18944:
        /* <DEDUP_REMOVED lines=16> */
.L_x_18988:
        /* <DEDUP_REMOVED lines=13> */
.L_x_18990:
[----:B------:R-:W-:Y:S05]  /*8cd0*/  BSYNC.RECONVERGENT B2 ;  /* 0x0000000000027941 */ /* 0x000fea0003800200 */
.L_x_18989:
        /* <DEDUP_REMOVED lines=53> */
.L_x_18987:
[----:B------:R-:W-:Y:S05]  /*9030*/  BSYNC.RECONVERGENT B1 ;  /* 0x0000000000017941 */ /* 0x000fea0003800200 */
.L_x_18986:
[----:B------:R-:W0:Y:S01]  /*9040*/  LDC R14, c[0x0][0x404] ;  /* 0x00010100ff0e7b82 */ /* 0x000e220000000800 */
[----:B------:R-:W-:Y:S01]  /*9050*/  ISETP.NE.AND P3, PT, R86, 0x1, PT ;  /* 0x000000015600780c */ /* 0x000fe20003f65270 */
[----:B------:R-:W-:Y:S01]  /*9060*/  BSSY.RECONVERGENT B1, `(.L_x_18991) ;  /* 0x0000054000017945 */ /* 0x000fe20003800200 */
[----:B------:R-:W-:Y:S01]  /*9070*/  I2FP.F32.U32 R6, R85 ;  /* 0x0000005500067245 */ /* 0x000fe20000201000 */
[----:B------:R-:W-:Y:S02]  /*9080*/  IMAD.MOV.U32 R85, RZ, RZ, 0x2f800000 ;  /* 0x2f800000ff557424 */ /* 0x000fe400078e00ff */
[----:B------:R-:W-:Y:S02]  /*9090*/  HFMA2 R107, -RZ, RZ, 0, 1.1920928955078125e-07 ;  /* 0x00000002ff6b7431 */ /* 0x000fe400000001ff */
[----:B------:R-:W-:Y:S01]  /*90a0*/  FFMA.FTZ R87, R6, R85, 1.1641532182693481445e-10 ;  /* 0x2f00000006577423 */ /* 0x000fe20000010055 */
[----:B------:R-:W-:-:S04]  /*90b0*/  IMAD.MOV.U32 R6, RZ, RZ, R16 ;  /* 0x000000ffff067224 */ /* 0x000fc800078e0010 */
        /* <DEDUP_REMOVED lines=10> */
.L_x_18993:
        /* <DEDUP_REMOVED lines=13> */
.L_x_18995:
[----:B------:R-:W-:Y:S05]  /*9230*/  BSYNC.RECONVERGENT B2 ;  /* 0x0000000000027941 */ /* 0x000fea0003800200 */
.L_x_18994:
        /* <DEDUP_REMOVED lines=54> */
.L_x_18992:
[----:B------:R-:W-:Y:S05]  /*95a0*/  BSYNC.RECONVERGENT B1 ;  /* 0x0000000000017941 */ /* 0x000fea0003800200 */
.L_x_18991:
        /* <DEDUP_REMOVED lines=16> */
.L_x_18998:
        /* <DEDUP_REMOVED lines=13> */
.L_x_19000:
[----:B------:R-:W-:Y:S05]  /*9780*/  BSYNC.RECONVERGENT B2 ;  /* 0x0000000000027941 */ /* 0x000fea0003800200 */
.L_x_18999:
        /* <DEDUP_REMOVED lines=54> */
.L_x_18997:
[----:B------:R-:W-:Y:S05]  /*9af0*/  BSYNC.RECONVERGENT B1 ;  /* 0x0000000000017941 */ /* 0x000fea0003800200 */
.L_x_18996:
[----:B------:R-:W-:Y:S01]  /*9b00*/  ISETP.NE.AND P5, PT, R86, 0x1, PT ;  /* 0x000000015600780c */ /* 0x000fe20003fa5270 */
[----:B------:R-:W-:Y:S01]  /*9b10*/  BSSY.RECONVERGENT B1, `(.L_x_19001) ;  /* 0x0000053000017945 */ /* 0x000fe20003800200 */
[----:B------:R-:W-:Y:S01]  /*9b20*/  I2FP.F32.U32 R6, R6 ;  /* 0x0000000600067245 */ /* 0x000fe20000201000 */
[----:B------:R-:W-:-:S04]  /*9b30*/  IMAD.MOV.U32 R107, RZ, RZ, R16 ;  /* 0x000000ffff6b7224 */ /* 0x000fc800078e0010 */
        /* <DEDUP_REMOVED lines=12> */
.L_x_19003:
        /* <DEDUP_REMOVED lines=13> */
.L_x_19005:
[----:B------:R-:W-:Y:S05]  /*9cd0*/  BSYNC.RECONVERGENT B2 ;  /* 0x0000000000027941 */ /* 0x000fea0003800200 */
.L_x_19004:
        /* <DEDUP_REMOVED lines=54> */
.L_x_19002:
[----:B------:R-:W-:Y:S05]  /*a040*/  BSYNC.RECONVERGENT B1 ;  /* 0x0000000000017941 */ /* 0x000fea0003800200 */
.L_x_19001:
        /* <DEDUP_REMOVED lines=16> */
.L_x_18985:
        /* <DEDUP_REMOVED lines=24> */
.L_x_19006:
[----:B------:R-:W-:Y:S01]  /*a2d0*/  IMAD.MOV.U32 R14, RZ, RZ, R106 ;  /* 0x000000ffff0e7224 */ /* 0x000fe200078e006a */
[----:B------:R-:W-:-:S07]  /*a2e0*/  IADD3 R84, PT, PT, R84, 0x80, RZ ;  /* 0x0000008054547810 */ /* 0x000fce0007ffe0ff */
.L_x_18943:
[----:B------:R-:W-:Y:S05]  /*a2f0*/  BSYNC.RECONVERGENT B0 ;  /* 0x0000000000007941 */ /* 0x000fea0003800200 */
.L_x_18942:
[----:B------:R-:W-:Y:S01]  /*a300*/  ISETP.GE.U32.AND P0, PT, R0, 0x180, PT ;  /* 0x000001800000780c */ /* 0x000fe20003f06070 */
[----:B------:R-:W-:Y:S03]  /*a310*/  BSSY.RECONVERGENT B0, `(.L_x_19007) ;  /* 0x0000460000007945 */ /* 0x000fe60003800200 */
[----:B------:R-:W-:-:S09]  /*a320*/  P2R R109, PR, RZ, 0x1 ;  /* 0x00000001ff6d7803 */ /* 0x000fd20000000000 */
[----:B------:R-:W-:Y:S05]  /*a330*/  @!P0 BRA `(.L_x_19008) ;  /* 0x0000004400748947 */ /* 0x000fea0003800000 */
[----:B------:R-:W-:Y:S01]  /*a340*/  ISETP.NE.U32.AND P0, PT, RZ, UR10, PT ;  /* 0x0000000aff007c0c */ /* 0x000fe2000bf05070 */
[----:B------:R-:W2:Y:S01]  /*a350*/  LDC.64 R52, c[0x0][0x390] ;  /* 0x0000e400ff347b82 */ /* 0x000ea20000000a00 */
[----:B------:R-:W-:Y:S02]  /*a360*/  ISETP.NE.U32.AND P1, PT, RZ, UR12, PT ;  /* 0x0000000cff007c0c */ /* 0x000fe4000bf25070 */
[----:B------:R-:W-:Y:S02]  /*a370*/  ISETP.NE.AND.EX P0, PT, RZ, UR11, PT, P0 ;  /* 0x0000000bff007c0c */ /* 0x000fe4000bf05300 */
[----:B------:R-:W-:-:S11]  /*a380*/  ISETP.NE.AND.EX P1, PT, RZ, UR13, PT, P1 ;  /* 0x0000000dff007c0c */ /* 0x000fd6000bf25310 */
[----:B------:R-:W3:Y:S08]  /*a390*/  @P0 LDC.64 R106, c[0x0][0x398] ;  /* 0x0000e600ff6a0b82 */ /* 0x000ef00000000a00 */
[----:B01----:R-:W0:Y:S01]  /*a3a0*/  @P1 LDC.64 R86, c[0x0][0x3a0] ;  /* 0x0000e800ff561b82 */ /* 0x003e220000000a00 */
[----:B--2---:R-:W-:-:S06]  /*a3b0*/  IMAD.WIDE.U32 R52, R84, 0x10, R52 ;  /* 0x0000001054347825 */ /* 0x004fcc00078e0034 */
[----:B------:R-:W5:Y:S01]  /*a3c0*/  LDG.E.128 R52, desc[UR6][R52.64] ;  /* 0x0000000634347981 */ /* 0x000f62000c1e1d00 */
[----:B---3--:R-:W-:-:S05]  /*a3d0*/  @P0 IMAD.WIDE.U32 R106, R84, 0x10, R106 ;  /* 0x00000010546a0825 */ /* 0x008fca00078e006a */
[----:B------:R1:W5:Y:S01]  /*a3e0*/  @P0 LDG.E.128 R36, desc[UR6][R106.64] ;  /* 0x000000066a240981 */ /* 0x000362000c1e1d00 */
[----:B0-----:R-:W-:-:S05]  /*a3f0*/  @P1 IMAD.WIDE.U32 R86, R84, 0x10, R86 ;  /* 0x0000001054561825 */ /* 0x001fca00078e0056 */
        /* <DEDUP_REMOVED lines=18> */
.L_x_19012:
        /* <DEDUP_REMOVED lines=13> */
.L_x_19014:
[----:B------:R-:W-:Y:S05]  /*a5f0*/  BSYNC.RECONVERGENT B2 ;  /* 0x0000000000027941 */ /* 0x000fea0003800200 */
.L_x_19013:
        /* <DEDUP_REMOVED lines=53> */
.L_x_19011:
[----:B------:R-:W-:Y:S05]  /*a950*/  BSYNC.RECONVERGENT B1 ;  /* 0x0000000000017941 */ /* 0x000fea0003800200 */
.L_x_19010:
[----:B------:R-:W0:Y:S01]  /*a960*/  LDC R107, c[0x0][0x404] ;  /* 0x00010100ff6b7b82 */ /* 0x000e220000000800 */
[----:B------:R-:W-:Y:S01]  /*a970*/  ISETP.NE.AND P3, PT, R110, 0x1, PT ;  /* 0x000000016e00780c */ /* 0x000fe20003f65270 */
[----:B------:R-:W-:Y:S01]  /*a980*/  IMAD.MOV.U32 R14, RZ, RZ, 0x2f800000 ;  /* 0x2f800000ff0e7424 */ /* 0x000fe200078e00ff */
[----:B------:R-:W-:Y:S01]  /*a990*/  I2FP.F32.U32 R87, R86 ;  /* 0x0000005600577245 */ /* 0x000fe20000201000 */
[----:B------:R-:W-:Y:S01]  /*a9a0*/  BSSY.RECONVERGENT B1, `(.L_x_19015) ;  /* 0x0000054000017945 */ /* 0x000fe20003800200 */
[----:B------:R-:W-:-:S03]  /*a9b0*/  HFMA2 R86, -RZ, RZ, 0, 1.1920928955078125e-07 ;  /* 0x00000002ff567431 */ /* 0x000fc600000001ff */
[----:B------:R-:W1:Y:S01]  /*a9c0*/  LDC R85, c[0x0][0x408] ;  /* 0x00010200ff557b82 */ /* 0x000e620000000800 */
[----:B------:R-:W-:-:S05]  /*a9d0*/  FFMA.FTZ R6, R87, R14, 1.1641532182693481445e-10 ;  /* 0x2f00000057067423 */ /* 0x000fca000001000e */
        /* <DEDUP_REMOVED lines=12> */
.L_x_19017:
        /* <DEDUP_REMOVED lines=13> */
.L_x_19019:
[----:B------:R-:W-:Y:S05]  /*ab70*/  BSYNC.RECONVERGENT B2 ;  /* 0x0000000000027941 */ /* 0x000fea0003800200 */
.L_x_19018:
        /* <DEDUP_REMOVED lines=54> */
.L_x_19016:
[----:B------:R-:W-:Y:S05]  /*aee0*/  BSYNC.RECONVERGENT B1 ;  /* 0x0000000000017941 */ /* 0x000fea0003800200 */
.L_x_19015:
        /* <DEDUP_REMOVED lines=15> */
.L_x_19022:
        /* <DEDUP_REMOVED lines=13> */
.L_x_19024:
[----:B------:R-:W-:Y:S05]  /*b0b0*/  BSYNC.RECONVERGENT B2 ;  /* 0x0000000000027941 */ /* 0x000fea0003800200 */
.L_x_19023:
        /* <DEDUP_REMOVED lines=54> */
.L_x_19021:
[----:B------:R-:W-:Y:S05]  /*b420*/  BSYNC.RECONVERGENT B1 ;  /* 0x0000000000017941 */ /* 0x000fea0003800200 */
.L_x_19020:
        /* <DEDUP_REMOVED lines=17> */
.L_x_19027:
        /* <DEDUP_REMOVED lines=13> */
.L_x_19029:
[----:B------:R-:W-:Y:S05]  /*b610*/  BSYNC.RECONVERGENT B2 ;  /* 0x0000000000027941 */ /* 0x000fea0003800200 */
.L_x_19028:
        /* <DEDUP_REMOVED lines=54> */
.L_x_19026:
[----:B------:R-:W-:Y:S05]  /*b980*/  BSYNC.RECONVERGENT B1 ;  /* 0x0000000000017941 */ /* 0x000fea0003800200 */
.L_x_19025:
        /* <DEDUP_REMOVED lines=15> */
.L_x_19032:
        /* <DEDUP_REMOVED lines=13> */
.L_x_19034:
[----:B------:R-:W-:Y:S05]  /*bb50*/  BSYNC.RECONVERGENT B2 ;  /* 0x0000000000027941 */ /* 0x000fea0003800200 */
.L_x_19033:
        /* <DEDUP_REMOVED lines=54> */
.L_x_19031:
[----:B------:R-:W-:Y:S05]  /*bec0*/  BSYNC.RECONVERGENT B1 ;  /* 0x0000000000017941 */ /* 0x000fea0003800200 */
.L_x_19030:
        /* <DEDUP_REMOVED lines=17> */
.L_x_19037:
        /* <DEDUP_REMOVED lines=13> */
.L_x_19039:
[----:B------:R-:W-:Y:S05]  /*c0b0*/  BSYNC.RECONVERGENT B2 ;  /* 0x0000000000027941 */ /* 0x000fea0003800200 */
.L_x_19038:
        /* <DEDUP_REMOVED lines=54> */
.L_x_19036:
[----:B------:R-:W-:Y:S05]  /*c420*/  BSYNC.RECONVERGENT B1 ;  /* 0x0000000000017941 */ /* 0x000fea0003800200 */
.L_x_19035:
        /* <DEDUP_REMOVED lines=15> */
.L_x_19042:
        /* <DEDUP_REMOVED lines=13> */
.L_x_19044:
[----:B------:R-:W-:Y:S05]  /*c5f0*/  BSYNC.RECONVERGENT B2 ;  /* 0x0000000000027941 */ /* 0x000fea0003800200 */
.L_x_19043:
        /* <DEDUP_REMOVED lines=54> */
.L_x_19041:
[----:B------:R-:W-:Y:S05]  /*c960*/  BSYNC.RECONVERGENT B1 ;  /* 0x0000000000017941 */ /* 0x000fea0003800200 */
.L_x_19040:
[----:B------:R-:W-:Y:S01]  /*c970*/  ISETP.NE.AND P6, PT, R86, 0x1, PT ;  /* 0x000000015600780c */ /* 0x000fe20003fc5270 */
[----:B------:R-:W-:Y:S01]  /*c980*/  BSSY.RECONVERGENT B1, `(.L_x_19045) ;  /* 0x0000056000017945 */ /* 0x000fe20003800200 */
[----:B------:R-:W-:Y:S01]  /*c990*/  I2FP.F32.U32 R53, R6 ;  /* 0x0000000600357245 */ /* 0x000fe20000201000 */
[----:B------:R-:W-:Y:S02]  /*c9a0*/  HFMA2 R6, -RZ, RZ, 0, 1.1920928955078125e-07 ;  /* 0x00000002ff067431 */ /* 0x000fe400000001ff */
[----:B------:R-:W-:Y:S02]  /*c9b0*/  FMUL.FTZ R116, R55, R85 ;  /* 0x0000005537747220 */ /* 0x000fe40000410000 */
        /* <DEDUP_REMOVED lines=12> */
.L_x_19047:
        /* <DEDUP_REMOVED lines=15> */
.L_x_19049:
[----:B------:R-:W-:Y:S05]  /*cb70*/  BSYNC.RECONVERGENT B2 ;  /* 0x0000000000027941 */ /* 0x000fea0003800200 */
.L_x_19048:
        /* <DEDUP_REMOVED lines=54> */
.L_x_19046:
[----:B------:R-:W-:Y:S05]  /*cee0*/  BSYNC.RECONVERGENT B1 ;  /* 0x0000000000017941 */ /* 0x000fea0003800200 */
.L_x_19045:
        /* <DEDUP_REMOVED lines=35> */
.L_x_19009:
[----:B------:R-:W-:Y:S01]  /*d120*/  ISETP.NE.AND P2, PT, R6, 0x1, PT ;  /* 0x000000010600780c */ /* 0x000fe20003f45270 */
[----:B------:R-:W-:Y:S01]  /*d130*/  BSSY.RECONVERGENT B1, `(.L_x_19051) ;  /* 0x0000052000017945 */ /* 0x000fe20003800200 */
[----:B-1----:R-:W-:Y:S01]  /*d140*/  IMAD.MOV.U32 R86, RZ, RZ, 0x2 ;  /* 0x00000002ff567424 */ /* 0x002fe200078e00ff */
        /* <DEDUP_REMOVED lines=13> */
.L_x_19053:
        /* <DEDUP_REMOVED lines=13> */
.L_x_19055:
[----:B------:R-:W-:Y:S05]  /*d2f0*/  BSYNC.RECONVERGENT B2 ;  /* 0x0000000000027941 */ /* 0x000fea0003800200 */
.L_x_19054:
        /* <DEDUP_REMOVED lines=52> */
[----:B------:R-:W-:-:S07]  /*d640*/  LOP3.LUT R2, R2, UR23, R107, 0x96, !PT ;  /* 0x0000001702027c12 */ /* 0x000fce000f8e966b */
.L_x_19052:
[----:B------:R-:W-:Y:S05]  /*d650*/  BSYNC.RECONVERGENT B1 ;  /* 0x0000000000017941 */ /* 0x000fea0003800200 */
.L_x_19051:
[----:B------:R-:W0:Y:S01]  /*d660*/  LDC R14, c[0x0][0x404] ;  /* 0x00010100ff0e7b82 */ /* 0x000e220000000800 */
[----:B------:R-:W-:Y:S01]  /*d670*/  I2FP.F32.U32 R6, R85 ;  /* 0x0000005500067245 */ /* 0x000fe20000201000 */
[----:B------:R-:W-:Y:S01]  /*d680*/  HFMA2 R85, -RZ, RZ, 0.1171875, 0 ;  /* 0x2f800000ff557431 */ /* 0x000fe200000001ff */
[----:B------:R-:W-:Y:S01]  /*d690*/  ISETP.NE.AND P3, PT, R86, 0x1, PT ;  /* 0x000000015600780c */ /* 0x000fe20003f65270 */
[----:B------:R-:W-:Y:S01]  /*d6a0*/  BSSY.RECONVERGENT B1, `(.L_x_19056) ;  /* 0x0000052000017945 */ /* 0x000fe20003800200 */
[----:B------:R-:W-:Y:S02]  /*d6b0*/  IMAD.MOV.U32 R107, RZ, RZ, 0x2 ;  /* 0x00000002ff6b7424 */ /* 0x000fe400078e00ff */
[----:B------:R-:W-:Y:S01]  /*d6c0*/  FFMA.FTZ R87, R6, R85, 1.1641532182693481445e-10 ;  /* 0x2f00000006577423 */ /* 0x000fe20000010055 */
[----:B------:R-:W-:-:S04]  /*d6d0*/  IMAD.MOV.U32 R6, RZ, RZ, R16 ;  /* 0x000000ffff067224 */ /* 0x000fc800078e0010 */
[----:B0-----:R-:W-:-:S04]  /*d6e0*/  FSETP.LE.FTZ.AND P2, PT, R87, R14, PT ;  /* 0x0000000e5700720b */ /* 0x001fc80003f53000 */
        /* <DEDUP_REMOVED lines=9> */
.L_x_19058:
        /* <DEDUP_REMOVED lines=13> */
.L_x_19060:
[----:B------:R-:W-:Y:S05]  /*d850*/  BSYNC.RECONVERGENT B2 ;  /* 0x0000000000027941 */ /* 0x000fea0003800200 */
.L_x_19059:
        /* <DEDUP_REMOVED lines=54> */
.L_x_19057:
[----:B------:R-:W-:Y:S05]  /*dbc0*/  BSYNC.RECONVERGENT B1 ;  /* 0x0000000000017941 */ /* 0x000fea0003800200 */
.L_x_19056:
        /* <DEDUP_REMOVED lines=16> */
.L_x_19063:
        /* <DEDUP_REMOVED lines=13> */
.L_x_19065:
[----:B------:R-:W-:Y:S05]  /*dda0*/  BSYNC.RECONVERGENT B2 ;  /* 0x0000000000027941 */ /* 0x000fea0003800200 */
.L_x_19064:
        /* <DEDUP_REMOVED lines=54> */
.L_x_19062:
[----:B------:R-:W-:Y:S05]  /*e110*/  BSYNC.RECONVERGENT B1 ;  /* 0x0000000000017941 */ /* 0x000fea0003800200 */
.L_x_19061:
[----:B------:R-:W-:Y:S01]  /*e120*/  ISETP.NE.AND P5, PT, R86, 0x1, PT ;  /* 0x000000015600780c */ /* 0x000fe20003fa5270 */
[----:B------:R-:W-:Y:S01]  /*e130*/  BSSY.RECONVERGENT B1, `(.L_x_19066) ;  /* 0x0000053000017945 */ /* 0x000fe20003800200 */
[----:B------:R-:W-:Y:S02]  /*e140*/  I2FP.F32.U32 R6, R6 ;  /* 0x0000000600067245 */ /* 0x000fe40000201000 */
[----:B------:R-:W-:-:S03]  /*e150*/  MOV R107, R16 ;  /* 0x00000010006b7202 */ /* 0x000fc60000000f00 */
[----:B------:R-:W-:Y:S01]  /*e160*/  FFMA.FTZ R87, R6, R85, 1.1641532182693481445e-10 ;  /* 0x2f00000006577423 */ /* 0x000fe20000010055 */
[----:B------:R-:W-:-:S04]  /*e170*/  IMAD.MOV.U32 R6, RZ, RZ, 0x2 ;  /* 0x00000002ff067424 */ /* 0x000fc800078e00ff */
        /* <DEDUP_REMOVED lines=10> */
.L_x_19068:
        /* <DEDUP_REMOVED lines=13> */
.L_x_19070:
[----:B------:R-:W-:Y:S05]  /*e2f0*/  BSYNC.RECONVERGENT B2 ;  /* 0x0000000000027941 */ /* 0x000fea0003800200 */
.L_x_19069:
        /* <DEDUP_REMOVED lines=54> */
.L_x_19067:
[----:B------:R-:W-:Y:S05]  /*e660*/  BSYNC.RECONVERGENT B1 ;  /* 0x0000000000017941 */ /* 0x000fea0003800200 */
.L_x_19066:
        /* <DEDUP_REMOVED lines=16> */
.L_x_19050:
        /* <DEDUP_REMOVED lines=24> */
.L_x_19071:
[----:B------:R-:W-:Y:S01]  /*e8f0*/  MOV R14, R106 ;  /* 0x0000006a000e7202 */ /* 0x000fe20000000f00 */
[----:B------:R-:W-:-:S07]  /*e900*/  VIADD R84, R84, 0x80 ;  /* 0x0000008054547836 */ /* 0x000fce0000000000 */
.L_x_19008:
[----:B------:R-:W-:Y:S05]  /*e910*/  BSYNC.RECONVERGENT B0 ;  /* 0x0000000000007941 */ /* 0x000fea0003800200 */
.L_x_19007:
        /* <DEDUP_REMOVED lines=9> */
[----:B------:R-:W2:Y:S08]  /*e9b0*/  @P0 LDC.64 R106, c[0x0][0x398] ;  /* 0x0000e600ff6a0b82 */ /* 0x000eb00000000a00 */
[----:B-1----:R-:W1:Y:S01]  /*e9c0*/  @P1 LDC.64 R86, c[0x0][0x3a0] ;  /* 0x0000e800ff561b82 */ /* 0x002e620000000a00 */
[----:B0-----:R-:W-:-:S06]  /*e9d0*/  IMAD.WIDE.U32 R56, R84, 0x10, R56 ;  /* 0x0000001054387825 */ /* 0x001fcc00078e0038 */
[----:B------:R-:W5:Y:S01]  /*e9e0*/  LDG.E.128 R56, desc[UR6][R56.64] ;  /* 0x0000000638387981 */ /* 0x000f62000c1e1d00 */
[----:B--2---:R-:W-:-:S05]  /*e9f0*/  @P0 IMAD.WIDE.U32 R106, R84, 0x10, R106 ;  /* 0x00000010546a0825 */ /* 0x004fca00078e006a */
[----:B------:R0:W5:Y:S01]  /*ea00*/  @P0 LDG.E.128 R36, desc[UR6][R106.64] ;  /* 0x000000066a240981 */ /* 0x000162000c1e1d00 */
[----:B-1----:R-:W-:-:S05]  /*ea10*/  @P1 IMAD.WIDE.U32 R86, R84, 0x10, R86 ;  /* 0x0000001054561825 */ /* 0x002fca00078e0056 */
        /* <DEDUP_REMOVED lines=18> */
.L_x_19077:
        /* <DEDUP_REMOVED lines=13> */
.L_x_19079:
[----:B------:R-:W-:Y:S05]  /*ec10*/  BSYNC.RECONVERGENT B2 ;  /* 0x0000000000027941 */ /* 0x000fea0003800200 */
.L_x_19078:
        /* <DEDUP_REMOVED lines=53> */
.L_x_19076:
[----:B------:R-:W-:Y:S05]  /*ef70*/  BSYNC.RECONVERGENT B1 ;  /* 0x0000000000017941 */ /* 0x000fea0003800200 */
.L_x_19075:
[----:B------:R-:W0:Y:S01]  /*ef80*/  LDC R107, c[0x0][0x404] ;  /* 0x00010100ff6b7b82 */ /* 0x000e220000000800 */
[----:B------:R-:W-:Y:S01]  /*ef90*/  HFMA2 R14, -RZ, RZ, 0.1171875, 0 ;  /* 0x2f800000ff0e7431 */ /* 0x000fe200000001ff */
[----:B------:R-:W-:Y:S01]  /*efa0*/  ISETP.NE.AND P3, PT, R112, 0x1, PT ;  /* 0x000000017000780c */ /* 0x000fe20003f65270 */
[----:B------:R-:W-:Y:S01]  /*efb0*/  BSSY.RECONVERGENT B1, `(.L_x_19080) ;  /* 0x0000055000017945 */ /* 0x000fe20003800200 */
[----:B------:R-:W-:Y:S01]  /*efc0*/  I2FP.F32.U32 R87, R86 ;  /* 0x0000005600577245 */ /* 0x000fe20000201000 */
[----:B------:R-:W-:-:S03]  /*efd0*/  IMAD.MOV.U32 R86, RZ, RZ, 0x2 ;  /* 0x00000002ff567424 */ /* 0x000fc600078e00ff */
        /* <DEDUP_REMOVED lines=14> */
.L_x_19082:
        /* <DEDUP_REMOVED lines=13> */
.L_x_19084:
[----:B------:R-:W-:Y:S05]  /*f190*/  BSYNC.RECONVERGENT B2 ;  /* 0x0000000000027941 */ /* 0x000fea0003800200 */
.L_x_19083:
        /* <DEDUP_REMOVED lines=54> */
.L_x_19081:
[----:B------:R-:W-:Y:S05]  /*f500*/  BSYNC.RECONVERGENT B1 ;  /* 0x0000000000017941 */ /* 0x000fea0003800200 */
.L_x_19080:
        /* <DEDUP_REMOVED lines=15> */
.L_x_19087:
        /* <DEDUP_REMOVED lines=13> */
.L_x_19089:
[----:B------:R-:W-:Y:S05]  /*f6d0*/  BSYNC.RECONVERGENT B2 ;  /* 0x0000000000027941 */ /* 0x000fea0003800200 */
.L_x_19088:
        /* <DEDUP_REMOVED lines=54> */
.L_x_19086:
[----:B------:R-:W-:Y:S05]  /*fa40*/  BSYNC.RECONVERGENT B1 ;  /* 0x0000000000017941 */ /* 0x000fea0003800200 */
.L_x_19085:
        /* <DEDUP_REMOVED lines=17> */
.L_x_19092:
        /* <DEDUP_REMOVED lines=13> */
.L_x_19094:
[----:B------:R-:W-:Y:S05]  /*fc30*/  BSYNC.RECONVERGENT B2 ;  /* 0x0000000000027941 */ /* 0x000fea0003800200 */
.L_x_19093:
        /* <DEDUP_REMOVED lines=54> */
.L_x_19091:
[----:B------:R-:W-:Y:S05]  /*ffa0*/  BSYNC.RECONVERGENT B1 ;  /* 0x0000000000017941 */ /* 0x000fea0003800200 */
.L_x_19090:
        /* <DEDUP_REMOVED lines=15> */
.L_x_19097:
        /* <DEDUP_REMOVED lines=13> */
.L_x_19099:
[----:B------:R-:W-:Y:S05]  /*10170*/  BSYNC.RECONVERGENT B2 ;  /* 0x0000000000027941 */ /* 0x000fea0003800200 */
.L_x_19098:
        /* <DEDUP_REMOVED lines=54> */
.L_x_19096:
[----:B------:R-:W-:Y:S05]  /*104e0*/  BSYNC.RECONVERGENT B1 ;  /* 0x0000000000017941 */ /* 0x000fea0003800200 */
.L_x_19095:
[----:B------:R-:W-:Y:S01]  /*104f0*/  ISETP.NE.AND P5, PT, R56, 0x1, PT ;  /* 0x000000013800780c */ /* 0x000fe20003fa5270 */
[----:B------:R-:W-:Y:S01]  /*10500*/  FMUL.FTZ R115, R58, R85 ;  /* 0x000000553a737220 */ /* 0x000fe20000410000 */
[----:B------:R-:W-:Y:S01]  /*10510*/  I2FP.F32.U32 R57, R6 ;  /* 0x0000000600397245 */ /* 0x000fe20000201000 */
[----:B------:R-:W-:Y:S01]  /*10520*/  BSSY.RECONVERGENT B1, `(.L_x_19100) ;  /* 0x0000052000017945 */ /* 0x000fe20003800200 */
[----:B------:R-:W-:-:S03]  /*10530*/  HFMA2 R58, -RZ, RZ, 0, 1.1920928955078125e-07 ;  /* 0x00000002ff3a7431 */ /* 0x000fc600000001ff */
        /* <DEDUP_REMOVED lines=12> */
.L_x_19102:
        /* <DEDUP_REMOVED lines=13> */
.L_x_19104:
[----:B------:R-:W-:Y:S05]  /*106d0*/  BSYNC.RECONVERGENT B2 ;  /* 0x0000000000027941 */ /* 0x000fea0003800200 */
.L_x_19103:
        /* <DEDUP_REMOVED lines=54> */
.L_x_19101:
[----:B------:R-:W-:Y:S05]  /*10a40*/  BSYNC.RECONVERGENT B1 ;  /* 0x0000000000017941 */ /* 0x000fea0003800200 */
.L_x_19100:
        /* <DEDUP_REMOVED lines=15> */
.L_x_19107:
        /* <DEDUP_REMOVED lines=13> */
.L_x_19109:
[----:B------:R-:W-:Y:S05]  /*10c10*/  BSYNC.RECONVERGENT B2 ;  /* 0x0000000000027941 */ /* 0x000fea0003800200 */
.L_x_19108:
        /* <DEDUP_REMOVED lines=54> */
.L_x_19106:
[----:B------:R-:W-:Y:S05]  /*10f80*/  BSYNC.RECONVERGENT B1 ;  /* 0x0000000000017941 */ /* 0x000fea0003800200 */
.L_x_19105:
[----:B------:R-:W-:Y:S01]  /*10f90*/  ISETP.NE.AND P6, PT, R86, 0x1, PT ;  /* 0x000000015600780c */ /* 0x000fe20003fc5270 */
[----:B------:R-:W-:Y:S01]  /*10fa0*/  BSSY.RECONVERGENT B1, `(.L_x_19110) ;  /* 0x0000056000017945 */ /* 0x000fe20003800200 */
[----:B------:R-:W-:Y:S01]  /*10fb0*/  I2FP.F32.U32 R57, R6 ;  /* 0x0000000600397245 */ /* 0x000fe20000201000 */
[----:B------:R-:W-:Y:S01]  /*10fc0*/  FMUL.FTZ R117, R59, R85 ;  /* 0x000000553b757220 */ /* 0x000fe20000410000 */
[----:B------:R-:W-:-:S03]  /*10fd0*/  IMAD.MOV.U32 R6, RZ, RZ, 0x2 ;  /* 0x00000002ff067424 */ /* 0x000fc600078e00ff */
        /* <DEDUP_REMOVED lines=12> */
.L_x_19112:
        /* <DEDUP_REMOVED lines=15> */
.L_x_19114:
[----:B------:R-:W-:Y:S05]  /*11190*/  BSYNC.RECONVERGENT B2 ;  /* 0x0000000000027941 */ /* 0x000fea0003800200 */
.L_x_19113:
        /* <DEDUP_REMOVED lines=54> */
.L_x_19111:
[----:B------:R-:W-:Y:S05]  /*11500*/  BSYNC.RECONVERGENT B1 ;  /* 0x0000000000017941 */ /* 0x000fea0003800200 */
.L_x_19110:
        /* <DEDUP_REMOVED lines=35> */
.L_x_19074:
        /* <DEDUP_REMOVED lines=16> */
.L_x_19118:
        /* <DEDUP_REMOVED lines=13> */
.L_x_19120:
[----:B------:R-:W-:Y:S05]  /*11910*/  BSYNC.RECONVERGENT B2 ;  /* 0x0000000000027941 */ /* 0x000fea0003800200 */
.L_x_19119:
        /* <DEDUP_REMOVED lines=53> */
.L_x_19117:
[----:B------:R-:W-:Y:S05]  /*11c70*/  BSYNC.RECONVERGENT B1 ;  /* 0x0000000000017941 */ /* 0x000fea0003800200 */
.L_x_19116:
[----:B------:R-:W0:Y:S01]  /*11c80*/  LDC R14, c[0x0][0x404] ;  /* 0x00010100ff0e7b82 */ /* 0x000e220000000800 */
[----:B------:R-:W-:Y:S01]  /*11c90*/  ISETP.NE.AND P3, PT, R86, 0x1, PT ;  /* 0x000000015600780c */ /* 0x000fe20003f65270 */
[----:B------:R-:W-:Y:S01]  /*11ca0*/  BSSY.RECONVERGENT B1, `(.L_x_19121) ;  /* 0x0000054000017945 */ /* 0x000fe20003800200 */
[----:B------:R-:W-:Y:S01]  /*11cb0*/  I2FP.F32.U32 R6, R85 ;  /* 0x0000005500067245 */ /* 0x000fe20000201000 */
[----:B------:R-:W-:Y:S02]  /*11cc0*/  IMAD.MOV.U32 R85, RZ, RZ, 0x2f800000 ;  /* 0x2f800000ff557424 */ /* 0x000fe400078e00ff */
[----:B------:R-:W-:Y:S02]  /*11cd0*/  IMAD.MOV.U32 R107, RZ, RZ, 0x2 ;  /* 0x00000002ff6b7424 */ /* 0x000fe400078e00ff */
        /* <DEDUP_REMOVED lines=12> */
.L_x_19123:
        /* <DEDUP_REMOVED lines=13> */
.L_x_19125:
[----:B------:R-:W-:Y:S05]  /*11e70*/  BSYNC.RECONVERGENT B2 ;  /* 0x0000000000027941 */ /* 0x000fea0003800200 */
.L_x_19124:
        /* <DEDUP_REMOVED lines=54> */
.L_x_19122:
[----:B------:R-:W-:Y:S05]  /*121e0*/  BSYNC.RECONVERGENT B1 ;  /* 0x0000000000017941 */ /* 0x000fea0003800200 */
.L_x_19121:
        /* <DEDUP_REMOVED lines=16> */
.L_x_19128:
        /* <DEDUP_REMOVED lines=13> */
.L_x_19130:
[----:B------:R-:W-:Y:S05]  /*123c0*/  BSYNC.RECONVERGENT B2 ;  /* 0x0000000000027941 */ /* 0x000fea0003800200 */
.L_x_19129:
        /* <DEDUP_REMOVED lines=54> */
.L_x_19127:
[----:B------:R-:W-:Y:S05]  /*12730*/  BSYNC.RECONVERGENT B1 ;  /* 0x0000000000017941 */ /* 0x000fea0003800200 */
.L_x_19126:
[----:B------:R-:W-:Y:S01]  /*12740*/  ISETP.NE.AND P5, PT, R86, 0x1, PT ;  /* 0x000000015600780c */ /* 0x000fe20003fa5270 */
[----:B------:R-:W-:Y:S01]  /*12750*/  BSSY.RECONVERGENT B1, `(.L_x_19131) ;  /* 0x0000053000017945 */ /* 0x000fe20003800200 */
[----:B------:R-:W-:Y:S01]  /*12760*/  I2FP.F32.U32 R6, R6 ;  /* 0x0000000600067245 */ /* 0x000fe20000201000 */
[----:B------:R-:W-:-:S04]  /*12770*/  IMAD.MOV.U32 R107, RZ, RZ, R16 ;  /* 0x000000ffff6b7224 */ /* 0x000fc800078e0010 */
        /* <DEDUP_REMOVED lines=12> */
.L_x_19133:
        /* <DEDUP_REMOVED lines=13> */
.L_x_19135:
[----:B------:R-:W-:Y:S05]  /*12910*/  BSYNC.RECONVERGENT B2 ;  /* 0x0000000000027941 */ /* 0x000fea0003800200 */
.L_x_19134:
        /* <DEDUP_REMOVED lines=54> */
.L_x_19132:
[----:B------:R-:W-:Y:S05]  /*12c80*/  BSYNC.RECONVERGENT B1 ;  /* 0x0000000000017941 */ /* 0x000fea0003800200 */
.L_x_19131:
        /* <DEDUP_REMOVED lines=16> */
.L_x_19115:
        /* <DEDUP_REMOVED lines=24> */
.L_x_19136:
[----:B------:R-:W-:Y:S02]  /*12f10*/  IMAD.MOV.U32 R14, RZ, RZ, R106 ;  /* 0x000000ffff0e7224 */ /* 0x000fe400078e006a */
[----:B------:R-:W-:-:S07]  /*12f20*/  VIADD R84, R84, 0x80 ;  /* 0x0000008054547836 */ /* 0x000fce0000000000 */
.L_x_19073:
[----:B------:R-:W-:Y:S05]  /*12f30*/  BSYNC.RECONVERGENT B0 ;  /* 0x0000000000007941 */ /* 0x000fea0003800200 */
.L_x_19072:
        /* <DEDUP_REMOVED lines=20> */
[----:B------:R-:W-:Y:S02]  /*13080*/  HFMA2 R112, -RZ, RZ, 0, 1.1920928955078125e-07 ;  /* 0x00000002ff707431 */ /* 0x000fe400000001ff */
[----:B-1----:R-:W-:Y:S02]  /*13090*/  IMAD.MOV.U32 R86, RZ, RZ, R16 ;  /* 0x000000ffff567224 */ /* 0x002fe400078e0010 */
        /* <DEDUP_REMOVED lines=12> */
.L_x_19142:
        /* <DEDUP_REMOVED lines=13> */
.L_x_19144:
[----:B------:R-:W-:Y:S05]  /*13230*/  BSYNC.RECONVERGENT B2 ;  /* 0x0000000000027941 */ /* 0x000fea0003800200 */
.L_x_19143:
        /* <DEDUP_REMOVED lines=53> */
.L_x_19141:
[----:B------:R-:W-:Y:S05]  /*13590*/  BSYNC.RECONVERGENT B1 ;  /* 0x0000000000017941 */ /* 0x000fea0003800200 */
.L_x_19140:
[----:B------:R-:W0:Y:S01]  /*135a0*/  LDC R107, c[0x0][0x408] ;  /* 0x00010200ff6b7b82 */ /* 0x000e220000000800 */
[----:B------:R-:W-:Y:S01]  /*135b0*/  ISETP.NE.AND P3, PT, R112, 0x1, PT ;  /* 0x000000017000780c */ /* 0x000fe20003f65270 */
[----:B------:R-:W-:Y:S01]  /*135c0*/  IMAD.MOV.U32 R14, RZ, RZ, 0x2f800000 ;  /* 0x2f800000ff0e7424 */ /* 0x000fe200078e00ff */
[----:B------:R-:W-:Y:S01]  /*135d0*/  I2FP.F32.U32 R87, R86 ;  /* 0x0000005600577245 */ /* 0x000fe20000201000 */
[----:B------:R-:W-:Y:S01]  /*135e0*/  BSSY.RECONVERGENT B1, `(.L_x_19145) ;  /* 0x0000054000017945 */ /* 0x000fe20003800200 */
[----:B------:R-:W-:-:S03]  /*135f0*/  IMAD.MOV.U32 R86, RZ, RZ, 0x2 ;  /* 0x00000002ff567424 */ /* 0x000fc600078e00ff */
[----:B------:R-:W1:Y:S01]  /*13600*/  LDC R85, c[0x0][0x404] ;  /* 0x00010100ff557b82 */ /* 0x000e620000000800 */
[----:B------:R-:W-:Y:S01]  /*13610*/  FFMA.FTZ R6, R87, R14, 1.1641532182693481445e-10 ;  /* 0x2f00000057067423 */ /* 0x000fe2000001000e */
[----:B------:R-:W-:Y:S01]  /*13620*/  MOV R87, R16 ;  /* 0x0000001000577202 */ /* 0x000fe20000000f00 */
[----:B0----5:R-:W-:-:S03]  /*13630*/  FMUL.FTZ R113, R60, R107 ;  /* 0x0000006b3c717220 */ /* 0x021fc60000410000 */
        /* <DEDUP_REMOVED lines=10> */
.L_x_19147:
        /* <DEDUP_REMOVED lines=13> */
.L_x_19149:
[----:B------:R-:W-:Y:S05]  /*137b0*/  BSYNC.RECONVERGENT B2 ;  /* 0x0000000000027941 */ /* 0x000fea0003800200 */
.L_x_19148:
        /* <DEDUP_REMOVED lines=54> */
.L_x_19146:
[----:B------:R-:W-:Y:S05]  /*13b20*/  BSYNC.RECONVERGENT B1 ;  /* 0x0000000000017941 */ /* 0x000fea0003800200 */
.L_x_19145:
        /* <DEDUP_REMOVED lines=15> */
.L_x_19152:
        /* <DEDUP_REMOVED lines=13> */
.L_x_19154:
[----:B------:R-:W-:Y:S05]  /*13cf0*/  BSYNC.RECONVERGENT B2 ;  /* 0x0000000000027941 */ /* 0x000fea0003800200 */
.L_x_19153:
        /* <DEDUP_REMOVED lines=54> */
.L_x_19151:
[----:B------:R-:W-:Y:S05]  /*14060*/  BSYNC.RECONVERGENT B1 ;  /* 0x0000000000017941 */ /* 0x000fea0003800200 */
.L_x_19150:
        /* <DEDUP_REMOVED lines=17> */
.L_x_19157:
        /* <DEDUP_REMOVED lines=13> */
.L_x_19159:
[----:B------:R-:W-:Y:S05]  /*14250*/  BSYNC.RECONVERGENT B2 ;  /* 0x0000000000027941 */ /* 0x000fea0003800200 */
.L_x_19158:
        /* <DEDUP_REMOVED lines=54> */
.L_x_19156:
[----:B------:R-:W-:Y:S05]  /*145c0*/  BSYNC.RECONVERGENT B1 ;  /* 0x0000000000017941 */ /* 0x000fea0003800200 */
.L_x_19155:
        /* <DEDUP_REMOVED lines=15> */
.L_x_19162:
        /* <DEDUP_REMOVED lines=13> */
.L_x_19164:
[----:B------:R-:W-:Y:S05]  /*14790*/  BSYNC.RECONVERGENT B2 ;  /* 0x0000000000027941 */ /* 0x000fea0003800200 */
.L_x_19163:
        /* <DEDUP_REMOVED lines=54> */
.L_x_19161:
[----:B------:R-:W-:Y:S05]  /*14b00*/  BSYNC.RECONVERGENT B1 ;  /* 0x0000000000017941 */ /* 0x000fea0003800200 */
.L_x_19160:
        /* <DEDUP_REMOVED lines=17> */
.L_x_19167:
        /* <DEDUP_REMOVED lines=13> */
.L_x_19169:
[----:B------:R-:W-:Y:S05]  /*14cf0*/  BSYNC.RECONVERGENT B2 ;  /* 0x0000000000027941 */ /* 0x000fea0003800200 */
.L_x_19168:
        /* <DEDUP_REMOVED lines=54> */
.L_x_19166:
[----:B------:R-:W-:Y:S05]  /*15060*/  BSYNC.RECONVERGENT B1 ;  /* 0x0000000000017941 */ /* 0x000fea0003800200 */
.L_x_19165:
        /* <DEDUP_REMOVED lines=15> */
.L_x_19172:
        /* <DEDUP_REMOVED lines=13> */
.L_x_19174:
[----:B------:R-:W-:Y:S05]  /*15230*/  BSYNC.RECONVERGENT B2 ;  /* 0x0000000000027941 */ /* 0x000fea0003800200 */
.L_x_19173:
        /* <DEDUP_REMOVED lines=54> */
.L_x_19171:
[----:B------:R-:W-:Y:S05]  /*155a0*/  BSYNC.RECONVERGENT B1 ;  /* 0x0000000000017941 */ /* 0x000fea0003800200 */
.L_x_19170:
        /* <DEDUP_REMOVED lines=17> */
.L_x_19177:
        /* <DEDUP_REMOVED lines=15> */
.L_x_19179:
[----:B------:R-:W-:Y:S05]  /*157b0*/  BSYNC.RECONVERGENT B2 ;  /* 0x0000000000027941 */ /* 0x000fea0003800200 */
.L_x_19178:
        /* <DEDUP_REMOVED lines=54> */
.L_x_19176:
[----:B------:R-:W-:Y:S05]  /*15b20*/  BSYNC.RECONVERGENT B1 ;  /* 0x0000000000017941 */ /* 0x000fea0003800200 */
.L_x_19175:
        /* <DEDUP_REMOVED lines=35> */
.L_x_19139:
        /* <DEDUP_REMOVED lines=16> */
.L_x_19183:
        /* <DEDUP_REMOVED lines=13> */
.L_x_19185:
[----:B------:R-:W-:Y:S05]  /*15f30*/  BSYNC.RECONVERGENT B2 ;  /* 0x0000000000027941 */ /* 0x000fea0003800200 */
.L_x_19184:
        /* <DEDUP_REMOVED lines=53> */
.L_x_19182:
[----:B------:R-:W-:Y:S05]  /*16290*/  BSYNC.RECONVERGENT B1 ;  /* 0x0000000000017941 */ /* 0x000fea0003800200 */
.L_x_19181:
        /* <DEDUP_REMOVED lines=18> */
.L_x_19188:
        /* <DEDUP_REMOVED lines=13> */
.L_x_19190:
[----:B------:R-:W-:Y:S05]  /*16490*/  BSYNC.RECONVERGENT B2 ;  /* 0x0000000000027941 */ /* 0x000fea0003800200 */
.L_x_19189:
        /* <DEDUP_REMOVED lines=54> */
.L_x_19187:
[----:B------:R-:W-:Y:S05]  /*16800*/  BSYNC.RECONVERGENT B1 ;  /* 0x0000000000017941 */ /* 0x000fea0003800200 */
.L_x_19186:
        /* <DEDUP_REMOVED lines=16> */
.L_x_19193:
        /* <DEDUP_REMOVED lines=13> */
.L_x_19195:
[----:B------:R-:W-:Y:S05]  /*169e0*/  BSYNC.RECONVERGENT B2 ;  /* 0x0000000000027941 */ /* 0x000fea0003800200 */
.L_x_19194:
        /* <DEDUP_REMOVED lines=54> */
.L_x_19192:
[----:B------:R-:W-:Y:S05]  /*16d50*/  BSYNC.RECONVERGENT B1 ;  /* 0x0000000000017941 */ /* 0x000fea0003800200 */
.L_x_19191:
        /* <DEDUP_REMOVED lines=16> */
.L_x_19198:
        /* <DEDUP_REMOVED lines=13> */
.L_x_19200:
[----:B------:R-:W-:Y:S05]  /*16f30*/  BSYNC.RECONVERGENT B2 ;  /* 0x0000000000027941 */ /* 0x000fea0003800200 */
.L_x_19199:
        /* <DEDUP_REMOVED lines=54> */
.L_x_19197:
[----:B------:R-:W-:Y:S05]  /*172a0*/  BSYNC.RECONVERGENT B1 ;  /* 0x0000000000017941 */ /* 0x000fea0003800200 */
.L_x_19196:
        /* <DEDUP_REMOVED lines=16> */
.L_x_19180:
        /* <DEDUP_REMOVED lines=24> */
.L_x_19201:
[----:B------:R-:W-:Y:S01]  /*17530*/  IMAD.MOV.U32 R14, RZ, RZ, R106 ;  /* 0x000000ffff0e7224 */ /* 0x000fe200078e006a */
[----:B------:R-:W-:-:S07]  /*17540*/  IADD3 R84, PT, PT, R84, 0x80, RZ ;  /* 0x0000008054547810 */ /* 0x000fce0007ffe0ff */
.L_x_19138:
[----:B------:R-:W-:Y:S05]  /*17550*/  BSYNC.RECONVERGENT B0 ;  /* 0x0000000000007941 */ /* 0x000fea0003800200 */
.L_x_19137:
        /* <DEDUP_REMOVED lines=34> */
.L_x_19207:
        /* <DEDUP_REMOVED lines=13> */
.L_x_19209:
[----:B------:R-:W-:Y:S05]  /*17850*/  BSYNC.RECONVERGENT B2 ;  /* 0x0000000000027941 */ /* 0x000fea0003800200 */
.L_x_19208:
        /* <DEDUP_REMOVED lines=53> */
.L_x_19206:
[----:B------:R-:W-:Y:S05]  /*17bb0*/  BSYNC.RECONVERGENT B1 ;  /* 0x0000000000017941 */ /* 0x000fea0003800200 */
.L_x_19205:
[----:B------:R-:W0:Y:S01]  /*17bc0*/  LDC R107, c[0x0][0x408] ;  /* 0x00010200ff6b7b82 */ /* 0x000e220000000800 */
[----:B------:R-:W-:Y:S01]  /*17bd0*/  ISETP.NE.AND P3, PT, R114, 0x1, PT ;  /* 0x000000017200780c */ /* 0x000fe20003f65270 */
[----:B------:R-:W-:Y:S01]  /*17be0*/  IMAD.MOV.U32 R14, RZ, RZ, 0x2f800000 ;  /* 0x2f800000ff0e7424 */ /* 0x000fe200078e00ff */
[----:B------:R-:W-:Y:S01]  /*17bf0*/  I2FP.F32.U32 R87, R86 ;  /* 0x0000005600577245 */ /* 0x000fe20000201000 */
[----:B------:R-:W-:Y:S01]  /*17c00*/  BSSY.RECONVERGENT B1, `(.L_x_19210) ;  /* 0x0000054000017945 */ /* 0x000fe20003800200 */
[----:B------:R-:W-:-:S03]  /*17c10*/  HFMA2 R86, -RZ, RZ, 0, 1.1920928955078125e-07 ;  /* 0x00000002ff567431 */ /* 0x000fc600000001ff */
[----:B------:R-:W1:Y:S01]  /*17c20*/  LDC R85, c[0x0][0x404] ;  /* 0x00010100ff557b82 */ /* 0x000e620000000800 */
[----:B------:R-:W-:Y:S01]  /*17c30*/  FFMA.FTZ R6, R87, R14, 1.1641532182693481445e-10 ;  /* 0x2f00000057067423 */ /* 0x000fe2000001000e */
[----:B------:R-:W-:Y:S02]  /*17c40*/  IMAD.MOV.U32 R87, RZ, RZ, R16 ;  /* 0x000000ffff577224 */ /* 0x000fe400078e0010 */
        /* <DEDUP_REMOVED lines=11> */
.L_x_19212:
        /* <DEDUP_REMOVED lines=13> */
.L_x_19214:
[----:B------:R-:W-:Y:S05]  /*17dd0*/  BSYNC.RECONVERGENT B2 ;  /* 0x0000000000027941 */ /* 0x000fea0003800200 */
.L_x_19213:
        /* <DEDUP_REMOVED lines=54> */
.L_x_19211:
[----:B------:R-:W-:Y:S05]  /*18140*/  BSYNC.RECONVERGENT B1 ;  /* 0x0000000000017941 */ /* 0x000fea0003800200 */
.L_x_19210:
        /* <DEDUP_REMOVED lines=15> */
.L_x_19217:
        /* <DEDUP_REMOVED lines=13> */
.L_x_19219:
[----:B------:R-:W-:Y:S05]  /*18310*/  BSYNC.RECONVERGENT B2 ;  /* 0x0000000000027941 */ /* 0x000fea0003800200 */
.L_x_19218:
        /* <DEDUP_REMOVED lines=54> */
.L_x_19216:
[----:B------:R-:W-:Y:S05]  /*18680*/  BSYNC.RECONVERGENT B1 ;  /* 0x0000000000017941 */ /* 0x000fea0003800200 */
.L_x_19215:
        /* <DEDUP_REMOVED lines=17> */
.L_x_19222:
        /* <DEDUP_REMOVED lines=13> */
.L_x_19224:
[----:B------:R-:W-:Y:S05]  /*18870*/  BSYNC.RECONVERGENT B2 ;  /* 0x0000000000027941 */ /* 0x000fea0003800200 */
.L_x_19223:
        /* <DEDUP_REMOVED lines=54> */
.L_x_19221:
[----:B------:R-:W-:Y:S05]  /*18be0*/  BSYNC.RECONVERGENT B1 ;  /* 0x0000000000017941 */ /* 0x000fea0003800200 */
.L_x_19220:
        /* <DEDUP_REMOVED lines=15> */
.L_x_19227:
        /* <DEDUP_REMOVED lines=13> */
.L_x_19229:
[----:B------:R-:W-:Y:S05]  /*18db0*/  BSYNC.RECONVERGENT B2 ;  /* 0x0000000000027941 */ /* 0x000fea0003800200 */
.L_x_19228:
        /* <DEDUP_REMOVED lines=54> */
.L_x_19226:
[----:B------:R-:W-:Y:S05]  /*19120*/  BSYNC.RECONVERGENT B1 ;  /* 0x0000000000017941 */ /* 0x000fea0003800200 */
.L_x_19225:
        /* <DEDUP_REMOVED lines=17> */
.L_x_19232:
        /* <DEDUP_REMOVED lines=13> */
.L_x_19234:
[----:B------:R-:W-:Y:S05]  /*19310*/  BSYNC.RECONVERGENT B2 ;  /* 0x0000000000027941 */ /* 0x000fea0003800200 */
.L_x_19233:
        /* <DEDUP_REMOVED lines=54> */
.L_x_19231:
[----:B------:R-:W-:Y:S05]  /*19680*/  BSYNC.RECONVERGENT B1 ;  /* 0x0000000000017941 */ /* 0x000fea0003800200 */
.L_x_19230:
        /* <DEDUP_REMOVED lines=15> */
.L_x_19237:
        /* <DEDUP_REMOVED lines=13> */
.L_x_19239:
[----:B------:R-:W-:Y:S05]  /*19850*/  BSYNC.RECONVERGENT B2 ;  /* 0x0000000000027941 */ /* 0x000fea0003800200 */
.L_x_19238:
        /* <DEDUP_REMOVED lines=54> */
.L_x_19236:
[----:B------:R-:W-:Y:S05]  /*19bc0*/  BSYNC.RECONVERGENT B1 ;  /* 0x0000000000017941 */ /* 0x000fea0003800200 */
.L_x_19235:
        /* <DEDUP_REMOVED lines=17> */
.L_x_19242:
        /* <DEDUP_REMOVED lines=15> */
.L_x_19244:
[----:B------:R-:W-:Y:S05]  /*19dd0*/  BSYNC.RECONVERGENT B2 ;  /* 0x0000000000027941 */ /* 0x000fea0003800200 */
.L_x_19243:
        /* <DEDUP_REMOVED lines=54> */
.L_x_19241:
[----:B------:R-:W-:Y:S05]  /*1a140*/  BSYNC.RECONVERGENT B1 ;  /* 0x0000000000017941 */ /* 0x000fea0003800200 */
.L_x_19240:
        /* <DEDUP_REMOVED lines=35> */
.L_x_19204:
        /* <DEDUP_REMOVED lines=16> */
.L_x_19248:
        /* <DEDUP_REMOVED lines=13> */
.L_x_19250:
[----:B------:R-:W-:Y:S05]  /*1a550*/  BSYNC.RECONVERGENT B2 ;  /* 0x0000000000027941 */ /* 0x000fea0003800200 */
.L_x_19249:
        /* <DEDUP_REMOVED lines=53> */
.L_x_19247:
[----:B------:R-:W-:Y:S05]  /*1a8b0*/  BSYNC.RECONVERGENT B1 ;  /* 0x0000000000017941 */ /* 0x000fea0003800200 */
.L_x_19246:
        /* <DEDUP_REMOVED lines=18> */
.L_x_19253:
        /* <DEDUP_REMOVED lines=13> */
.L_x_19255:
[----:B------:R-:W-:Y:S05]  /*1aab0*/  BSYNC.RECONVERGENT B2 ;  /* 0x0000000000027941 */ /* 0x000fea0003800200 */
.L_x_19254:
        /* <DEDUP_REMOVED lines=54> */
.L_x_19252:
[----:B------:R-:W-:Y:S05]  /*1ae20*/  BSYNC.RECONVERGENT B1 ;  /* 0x0000000000017941 */ /* 0x000fea0003800200 */
.L_x_19251:
        /* <DEDUP_REMOVED lines=16> */
.L_x_19258:
        /* <DEDUP_REMOVED lines=13> */
.L_x_19260:
[----:B------:R-:W-:Y:S05]  /*1b000*/  BSYNC.RECONVERGENT B2 ;  /* 0x0000000000027941 */ /* 0x000fea0003800200 */
.L_x_19259:
        /* <DEDUP_REMOVED lines=54> */
.L_x_19257:
[----:B------:R-:W-:Y:S05]  /*1b370*/  BSYNC.RECONVERGENT B1 ;  /* 0x0000000000017941 */ /* 0x000fea0003800200 */
.L_x_19256:
        /* <DEDUP_REMOVED lines=16> */
.L_x_19263:
        /* <DEDUP_REMOVED lines=13> */
.L_x_19265:
[----:B------:R-:W-:Y:S05]  /*1b550*/  BSYNC.RECONVERGENT B2 ;  /* 0x0000000000027941 */ /* 0x000fea0003800200 */
.L_x_19264:
        /* <DEDUP_REMOVED lines=54> */
.L_x_19262:
[----:B------:R-:W-:Y:S05]  /*1b8c0*/  BSYNC.RECONVERGENT B1 ;  /* 0x0000000000017941 */ /* 0x000fea0003800200 */
.L_x_19261:
        /* <DEDUP_REMOVED lines=16> */
.L_x_19245:
        /* <DEDUP_REMOVED lines=24> */
.L_x_19266:
[----:B------:R-:W-:Y:S01]  /*1bb50*/  MOV R14, R106 ;  /* 0x0000006a000e7202 */ /* 0x000fe20000000f00 */
[----:B------:R-:W-:-:S07]  /*1bb60*/  VIADD R84, R84, 0x80 ;  /* 0x0000008054547836 */ /* 0x000fce0000000000 */
.L_x_19203:
[----:B------:R-:W-:Y:S05]  /*1bb70*/  BSYNC.RECONVERGENT B0 ;  /* 0x0000000000007941 */ /* 0x000fea0003800200 */
.L_x_19202:
        /* <DEDUP_REMOVED lines=34> */
.L_x_19272:
        /* <DEDUP_REMOVED lines=13> */
.L_x_19274:
[----:B------:R-:W-:Y:S05]  /*1be70*/  BSYNC.RECONVERGENT B2 ;  /* 0x0000000000027941 */ /* 0x000fea0003800200 */
.L_x_19273:
        /* <DEDUP_REMOVED lines=53> */
.L_x_19271:
[----:B------:R-:W-:Y:S05]  /*1c1d0*/  BSYNC.RECONVERGENT B1 ;  /* 0x0000000000017941 */ /* 0x000fea0003800200 */
.L_x_19270:
[----:B------:R-:W0:Y:S01]  /*1c1e0*/  LDC R107, c[0x0][0x408] ;  /* 0x00010200ff6b7b82 */ /* 0x000e220000000800 */
[----:B------:R-:W-:Y:S01]  /*1c1f0*/  HFMA2 R14, -RZ, RZ, 0.1171875, 0 ;  /* 0x2f800000ff0e7431 */ /* 0x000fe200000001ff */
[----:B------:R-:W-:Y:S01]  /*1c200*/  ISETP.NE.AND P3, PT, R114, 0x1, PT ;  /* 0x000000017200780c */ /* 0x000fe20003f65270 */
[----:B------:R-:W-:Y:S01]  /*1c210*/  BSSY.RECONVERGENT B1, `(.L_x_19275) ;  /* 0x0000055000017945 */ /* 0x000fe20003800200 */
[----:B------:R-:W-:Y:S01]  /*1c220*/  I2FP.F32.U32 R87, R86 ;  /* 0x0000005600577245 */ /* 0x000fe20000201000 */
[----:B------:R-:W-:-:S03]  /*1c230*/  IMAD.MOV.U32 R86, RZ, RZ, 0x2 ;  /* 0x00000002ff567424 */ /* 0x000fc600078e00ff */
        /* <DEDUP_REMOVED lines=14> */
.L_x_19277:
        /* <DEDUP_REMOVED lines=13> */
.L_x_19279:
[----:B------:R-:W-:Y:S05]  /*1c3f0*/  BSYNC.RECONVERGENT B2 ;  /* 0x0000000000027941 */ /* 0x000fea0003800200 */
.L_x_19278:
        /* <DEDUP_REMOVED lines=54> */
.L_x_19276:
[----:B------:R-:W-:Y:S05]  /*1c760*/  BSYNC.RECONVERGENT B1 ;  /* 0x0000000000017941 */ /* 0x000fea0003800200 */
.L_x_19275:
        /* <DEDUP_REMOVED lines=15> */
.L_x_19282:
        /* <DEDUP_REMOVED lines=13> */
.L_x_19284:
[----:B------:R-:W-:Y:S05]  /*1c930*/  BSYNC.RECONVERGENT B2 ;  /* 0x0000000000027941 */ /* 0x000fea0003800200 */
.L_x_19283:
        /* <DEDUP_REMOVED lines=54> */
.L_x_19281:
[----:B------:R-:W-:Y:S05]  /*1cca0*/  BSYNC.RECONVERGENT B1 ;  /* 0x0000000000017941 */ /* 0x000fea0003800200 */
.L_x_19280:
        /* <DEDUP_REMOVED lines=17> */
.L_x_19287:
        /* <DEDUP_REMOVED lines=13> */
.L_x_19289:
[----:B------:R-:W-:Y:S05]  /*1ce90*/  BSYNC.RECONVERGENT B2 ;  /* 0x0000000000027941 */ /* 0x000fea0003800200 */
.L_x_19288:
        /* <DEDUP_REMOVED lines=54> */
.L_x_19286:
[----:B------:R-:W-:Y:S05]  /*1d200*/  BSYNC.RECONVERGENT B1 ;  /* 0x0000000000017941 */ /* 0x000fea0003800200 */
.L_x_19285:
        /* <DEDUP_REMOVED lines=15> */
.L_x_19292:
        /* <DEDUP_REMOVED lines=13> */
.L_x_19294:
[----:B------:R-:W-:Y:S05]  /*1d3d0*/  BSYNC.RECONVERGENT B2 ;  /* 0x0000000000027941 */ /* 0x000fea0003800200 */
.L_x_19293:
        /* <DEDUP_REMOVED lines=54> */
.L_x_19291:
[----:B------:R-:W-:Y:S05]  /*1d740*/  BSYNC.RECONVERGENT B1 ;  /* 0x0000000000017941 */ /* 0x000fea0003800200 */
.L_x_19290:
        /* <DEDUP_REMOVED lines=17> */
.L_x_19297:
        /* <DEDUP_REMOVED lines=13> */
.L_x_19299:
[----:B------:R-:W-:Y:S05]  /*1d930*/  BSYNC.RECONVERGENT B2 ;  /* 0x0000000000027941 */ /* 0x000fea0003800200 */
.L_x_19298:
        /* <DEDUP_REMOVED lines=54> */
.L_x_19296:
[----:B------:R-:W-:Y:S05]  /*1dca0*/  BSYNC.RECONVERGENT B1 ;  /* 0x0000000000017941 */ /* 0x000fea0003800200 */
.L_x_19295:
        /* <DEDUP_REMOVED lines=15> */
.L_x_19302:
        /* <DEDUP_REMOVED lines=13> */
.L_x_19304:
[----:B------:R-:W-:Y:S05]  /*1de70*/  BSYNC.RECONVERGENT B2 ;  /* 0x0000000000027941 */ /* 0x000fea0003800200 */
.L_x_19303:
        /* <DEDUP_REMOVED lines=54> */
.L_x_19301:
[----:B------:R-:W-:Y:S05]  /*1e1e0*/  BSYNC.RECONVERGENT B1 ;  /* 0x0000000000017941 */ /* 0x000fea0003800200 */
.L_x_19300:
        /* <DEDUP_REMOVED lines=17> */
.L_x_19307:
        /* <DEDUP_REMOVED lines=15> */
.L_x_19309:
[----:B------:R-:W-:Y:S05]  /*1e3f0*/  BSYNC.RECONVERGENT B2 ;  /* 0x0000000000027941 */ /* 0x000fea0003800200 */
.L_x_19308:
        /* <DEDUP_REMOVED lines=54> */
.L_x_19306:
[----:B------:R-:W-:Y:S05]  /*1e760*/  BSYNC.RECONVERGENT B1 ;  /* 0x0000000000017941 */ /* 0x000fea0003800200 */
.L_x_19305:
[----:B------:R-:W-:Y:S01]  /*1e770*/  FMUL.FTZ R68, R36, R107 ;  /* 0x0000006b24447220 */ /* 0x000fe20000410000 */
[----:B------:R-:W-:Y:S01]  /*1e780*/  FSETP.GTU.FTZ.AND P6, PT, R114, R85, PT ;  /* 0x000000557200720b */ /* 0x000fe20003fdc000 */
[----:B------:R-:W-:Y:S01]  /*1e790*/  FMUL.FTZ R70, R37, R107 ;  /* 0x0000006b25467220 */ /* 0x000fe20000410000 */
[----:B------:R-:W-:Y:S01]  /*1e7a0*/  I2FP.F32.U32 R69, R69 ;  /* 0x0000004500457245 */ /* 0x000fe20000201000 */
[----:B------:R-:W-:Y:S01]  /*1e7b0*/  FMUL.FTZ R71, R39, R107 ;  /* 0x0000006b27477220 */ /* 0x000fe20000410000 */
[----:B------:R-:W-:Y:S02]  /*1e7c0*/  FSEL R68, R68, RZ, !P6 ;  /* 0x000000ff44447208 */ /* 0x000fe40007000000 */
[----:B------:R-:W-:Y:S01]  /*1e7d0*/  SEL R87, RZ, 0x1, P6 ;  /* 0x00000001ff577807 */ /* 0x000fe20003000000 */
[----:B------:R-:W-:Y:S01]  /*1e7e0*/  FFMA.FTZ R14, R69, R14, 1.1641532182693481445e-10 ;  /* 0x2f000000450e7423 */ /* 0x000fe2000001000e */
[----:B------:R-:W-:Y:S02]  /*1e7f0*/  FSETP.GTU.FTZ.AND P6, PT, R116, R85, PT ;  /* 0x000000557400720b */ /* 0x000fe40003fdc000 */
[----:B------:R-:W-:-:S02]  /*1e800*/  FSEL R115, R115, RZ, P2 ;  /* 0x000000ff73737208 */ /* 0x000fc40001000000 */
[----:B------:R-:W-:Y:S01]  /*1e810*/  FSEL R116, R70, RZ, !P6 ;  /* 0x000000ff46747208 */ /* 0x000fe20007000000 */
[----:B------:R-:W-:Y:S01]  /*1e820*/  FMUL.FTZ R70, R38, R107 ;  /* 0x0000006b26467220 */ /* 0x000fe20000410000 */
        /* <DEDUP_REMOVED lines=23> */
.L_x_19269:
        /* <DEDUP_REMOVED lines=16> */
.L_x_19313:
        /* <DEDUP_REMOVED lines=13> */
.L_x_19315:
[----:B------:R-:W-:Y:S05]  /*1eb70*/  BSYNC.RECONVERGENT B2 ;  /* 0x0000000000027941 */ /* 0x000fea0003800200 */
.L_x_19314:
        /* <DEDUP_REMOVED lines=53> */
.L_x_19312:
[----:B------:R-:W-:Y:S05]  /*1eed0*/  BSYNC.RECONVERGENT B1 ;  /* 0x0000000000017941 */ /* 0x000fea0003800200 */
.L_x_19311:
        /* <DEDUP_REMOVED lines=18> */
.L_x_19318:
        /* <DEDUP_REMOVED lines=13> */
.L_x_19320:
[----:B------:R-:W-:Y:S05]  /*1f0d0*/  BSYNC.RECONVERGENT B2 ;  /* 0x0000000000027941 */ /* 0x000fea0003800200 */
.L_x_19319:
        /* <DEDUP_REMOVED lines=54> */
.L_x_19317:
[----:B------:R-:W-:Y:S05]  /*1f440*/  BSYNC.RECONVERGENT B1 ;  /* 0x0000000000017941 */ /* 0x000fea0003800200 */
.L_x_19316:
        /* <DEDUP_REMOVED lines=16> */
.L_x_19323:
        /* <DEDUP_REMOVED lines=13> */
.L_x_19325:
[----:B------:R-:W-:Y:S05]  /*1f620*/  BSYNC.RECONVERGENT B2 ;  /* 0x0000000000027941 */ /* 0x000fea0003800200 */
.L_x_19324:
        /* <DEDUP_REMOVED lines=54> */
.L_x_19322:
[----:B------:R-:W-:Y:S05]  /*1f990*/  BSYNC.RECONVERGENT B1 ;  /* 0x0000000000017941 */ /* 0x000fea0003800200 */
.L_x_19321:
        /* <DEDUP_REMOVED lines=16> */
.L_x_19328:
        /* <DEDUP_REMOVED lines=13> */
.L_x_19330:
[----:B------:R-:W-:Y:S05]  /*1fb70*/  BSYNC.RECONVERGENT B2 ;  /* 0x0000000000027941 */ /* 0x000fea0003800200 */
.L_x_19329:
        /* <DEDUP_REMOVED lines=54> */
.L_x_19327:
[----:B------:R-:W-:Y:S05]  /*1fee0*/  BSYNC.RECONVERGENT B1 ;  /* 0x0000000000017941 */ /* 0x000fea0003800200 */
.L_x_19326:
        /* <DEDUP_REMOVED lines=16> */
.L_x_19310:
        /* <DEDUP_REMOVED lines=24> */
.L_x_19331:
[----:B------:R-:W-:Y:S02]  /*20170*/  IMAD.MOV.U32 R14, RZ, RZ, R106 ;  /* 0x000000ffff0e7224 */ /* 0x000fe400078e006a */
[----:B------:R-:W-:-:S07]  /*20180*/  VIADD R84, R84, 0x80 ;  /* 0x0000008054547836 */ /* 0x000fce0000000000 */
.L_x_19268:
[----:B------:R-:W-:Y:S05]  /*20190*/  BSYNC.RECONVERGENT B0 ;  /* 0x0000000000007941 */ /* 0x000fea0003800200 */
.L_x_19267:
        /* <DEDUP_REMOVED lines=34> */
.L_x_19337:
        /* <DEDUP_REMOVED lines=13> */
.L_x_19339:
[----:B------:R-:W-:Y:S05]  /*20490*/  BSYNC.RECONVERGENT B2 ;  /* 0x0000000000027941 */ /* 0x000fea0003800200 */
.L_x_19338:
        /* <DEDUP_REMOVED lines=53> */
.L_x_19336:
[----:B------:R-:W-:Y:S05]  /*207f0*/  BSYNC.RECONVERGENT B1 ;  /* 0x0000000000017941 */ /* 0x000fea0003800200 */
.L_x_19335:
        /* <DEDUP_REMOVED lines=20> */
.L_x_19342:
        /* <DEDUP_REMOVED lines=13> */
.L_x_19344:
[----:B------:R-:W-:Y:S05]  /*20a10*/  BSYNC.RECONVERGENT B2 ;  /* 0x0000000000027941 */ /* 0x000fea0003800200 */
.L_x_19343:
        /* <DEDUP_REMOVED lines=54> */
.L_x_19341:
[----:B------:R-:W-:Y:S05]  /*20d80*/  BSYNC.RECONVERGENT B1 ;  /* 0x0000000000017941 */ /* 0x000fea0003800200 */
.L_x_19340:
        /* <DEDUP_REMOVED lines=15> */
.L_x_19347:
        /* <DEDUP_REMOVED lines=13> */
.L_x_19349:
[----:B------:R-:W-:Y:S05]  /*20f50*/  BSYNC.RECONVERGENT B2 ;  /* 0x0000000000027941 */ /* 0x000fea0003800200 */
.L_x_19348:
        /* <DEDUP_REMOVED lines=54> */
.L_x_19346:
[----:B------:R-:W-:Y:S05]  /*212c0*/  BSYNC.RECONVERGENT B1 ;  /* 0x0000000000017941 */ /* 0x000fea0003800200 */
.L_x_19345:
        /* <DEDUP_REMOVED lines=17> */
.L_x_19352:
        /* <DEDUP_REMOVED lines=13> */
.L_x_19354:
[----:B------:R-:W-:Y:S05]  /*214b0*/  BSYNC.RECONVERGENT B2 ;  /* 0x0000000000027941 */ /* 0x000fea0003800200 */
.L_x_19353:
        /* <DEDUP_REMOVED lines=54> */
.L_x_19351:
[----:B------:R-:W-:Y:S05]  /*21820*/  BSYNC.RECONVERGENT B1 ;  /* 0x0000000000017941 */ /* 0x000fea0003800200 */
.L_x_19350:
        /* <DEDUP_REMOVED lines=15> */
.L_x_19357:
        /* <DEDUP_REMOVED lines=13> */
.L_x_19359:
[----:B------:R-:W-:Y:S05]  /*219f0*/  BSYNC.RECONVERGENT B2 ;  /* 0x0000000000027941 */ /* 0x000fea0003800200 */
.L_x_19358:
        /* <DEDUP_REMOVED lines=54> */
.L_x_19356:
[----:B------:R-:W-:Y:S05]  /*21d60*/  BSYNC.RECONVERGENT B1 ;  /* 0x0000000000017941 */ /* 0x000fea0003800200 */
.L_x_19355:
        /* <DEDUP_REMOVED lines=17> */
.L_x_19362:
        /* <DEDUP_REMOVED lines=13> */
.L_x_19364:
[----:B------:R-:W-:Y:S05]  /*21f50*/  BSYNC.RECONVERGENT B2 ;  /* 0x0000000000027941 */ /* 0x000fea0003800200 */
.L_x_19363:
        /* <DEDUP_REMOVED lines=54> */
.L_x_19361:
[----:B------:R-:W-:Y:S05]  /*222c0*/  BSYNC.RECONVERGENT B1 ;  /* 0x0000000000017941 */ /* 0x000fea0003800200 */
.L_x_19360:
        /* <DEDUP_REMOVED lines=15> */
.L_x_19367:
        /* <DEDUP_REMOVED lines=13> */
.L_x_19369:
[----:B------:R-:W-:Y:S05]  /*22490*/  BSYNC.RECONVERGENT B2 ;  /* 0x0000000000027941 */ /* 0x000fea0003800200 */
.L_x_19368:
        /* <DEDUP_REMOVED lines=54> */
.L_x_19366:
[----:B------:R-:W-:Y:S05]  /*22800*/  BSYNC.RECONVERGENT B1 ;  /* 0x0000000000017941 */ /* 0x000fea0003800200 */
.L_x_19365:
        /* <DEDUP_REMOVED lines=17> */
.L_x_19372:
        /* <DEDUP_REMOVED lines=15> */
.L_x_19374:
[----:B------:R-:W-:Y:S05]  /*22a10*/  BSYNC.RECONVERGENT B2 ;  /* 0x0000000000027941 */ /* 0x000fea0003800200 */
.L_x_19373:
        /* <DEDUP_REMOVED lines=54> */
.L_x_19371:
[----:B------:R-:W-:Y:S05]  /*22d80*/  BSYNC.RECONVERGENT B1 ;  /* 0x0000000000017941 */ /* 0x000fea0003800200 */
.L_x_19370:
        /* <DEDUP_REMOVED lines=35> */
.L_x_19334:
        /* <DEDUP_REMOVED lines=16> */
.L_x_19378:
        /* <DEDUP_REMOVED lines=13> */
.L_x_19380:
[----:B------:R-:W-:Y:S05]  /*23190*/  BSYNC.RECONVERGENT B2 ;  /* 0x0000000000027941 */ /* 0x000fea0003800200 */
.L_x_19379:
        /* <DEDUP_REMOVED lines=53> */
.L_x_19377:
[----:B------:R-:W-:Y:S05]  /*234f0*/  BSYNC.RECONVERGENT B1 ;  /* 0x0000000000017941 */ /* 0x000fea0003800200 */
.L_x_19376:
        /* <DEDUP_REMOVED lines=18> */
.L_x_19383:
        /* <DEDUP_REMOVED lines=13> */
.L_x_19385:
[----:B------:R-:W-:Y:S05]  /*236f0*/  BSYNC.RECONVERGENT B2 ;  /* 0x0000000000027941 */ /* 0x000fea0003800200 */
.L_x_19384:
        /* <DEDUP_REMOVED lines=54> */
.L_x_19382:
[----:B------:R-:W-:Y:S05]  /*23a60*/  BSYNC.RECONVERGENT B1 ;  /* 0x0000000000017941 */ /* 0x000fea0003800200 */
.L_x_19381:
        /* <DEDUP_REMOVED lines=16> */
.L_x_19388:
        /* <DEDUP_REMOVED lines=13> */
.L_x_19390:
[----:B------:R-:W-:Y:S05]  /*23c40*/  BSYNC.RECONVERGENT B2 ;  /* 0x0000000000027941 */ /* 0x000fea0003800200 */
.L_x_19389:
        /* <DEDUP_REMOVED lines=54> */
.L_x_19387:
[----:B------:R-:W-:Y:S05]  /*23fb0*/  BSYNC.RECONVERGENT B1 ;  /* 0x0000000000017941 */ /* 0x000fea0003800200 */
.L_x_19386:
        /* <DEDUP_REMOVED lines=16> */
.L_x_19393:
        /* <DEDUP_REMOVED lines=13> */
.L_x_19395:
[----:B------:R-:W-:Y:S05]  /*24190*/  BSYNC.RECONVERGENT B2 ;  /* 0x0000000000027941 */ /* 0x000fea0003800200 */
.L_x_19394:
        /* <DEDUP_REMOVED lines=54> */
.L_x_19392:
[----:B------:R-:W-:Y:S05]  /*24500*/  BSYNC.RECONVERGENT B1 ;  /* 0x0000000000017941 */ /* 0x000fea0003800200 */
.L_x_19391:
        /* <DEDUP_REMOVED lines=16> */
.L_x_19375:
        /* <DEDUP_REMOVED lines=24> */
.L_x_19396:
[----:B------:R-:W-:Y:S01]  /*24790*/  IMAD.MOV.U32 R14, RZ, RZ, R106 ;  /* 0x000000ffff0e7224 */ /* 0x000fe200078e006a */
[----:B------:R-:W-:-:S07]  /*247a0*/  IADD3 R84, PT, PT, R84, 0x80, RZ ;  /* 0x0000008054547810 */ /* 0x000fce0007ffe0ff */
.L_x_19333:
[----:B------:R-:W-:Y:S05]  /*247b0*/  BSYNC.RECONVERGENT B0 ;  /* 0x0000000000007941 */ /* 0x000fea0003800200 */
.L_x_19332:
        /* <DEDUP_REMOVED lines=9> */
[----:B0-----:R-:W0:Y:S08]  /*24850*/  @P0 LDC.64 R116, c[0x0][0x398] ;  /* 0x0000e600ff740b82 */ /* 0x001e300000000a00 */
[----:B-1----:R-:W1:Y:S01]  /*24860*/  @P1 LDC.64 R86, c[0x0][0x3a0] ;  /* 0x0000e800ff561b82 */ /* 0x002e620000000a00 */
        /* <DEDUP_REMOVED lines=23> */
.L_x_19402:
        /* <DEDUP_REMOVED lines=13> */
.L_x_19404:
[----:B------:R-:W-:Y:S05]  /*24ab0*/  BSYNC.RECONVERGENT B2 ;  /* 0x0000000000027941 */ /* 0x000fea0003800200 */
.L_x_19403:
        /* <DEDUP_REMOVED lines=53> */
.L_x_19401:
[----:B------:R-:W-:Y:S05]  /*24e10*/  BSYNC.RECONVERGENT B1 ;  /* 0x0000000000017941 */ /* 0x000fea0003800200 */
.L_x_19400:
        /* <DEDUP_REMOVED lines=20> */
.L_x_19407:
        /* <DEDUP_REMOVED lines=13> */
.L_x_19409:
[----:B------:R-:W-:Y:S05]  /*25030*/  BSYNC.RECONVERGENT B2 ;  /* 0x0000000000027941 */ /* 0x000fea0003800200 */
.L_x_19408:
        /* <DEDUP_REMOVED lines=54> */
.L_x_19406:
[----:B------:R-:W-:Y:S05]  /*253a0*/  BSYNC.RECONVERGENT B1 ;  /* 0x0000000000017941 */ /* 0x000fea0003800200 */
.L_x_19405:
        /* <DEDUP_REMOVED lines=15> */
.L_x_19412:
        /* <DEDUP_REMOVED lines=13> */
.L_x_19414:
[----:B------:R-:W-:Y:S05]  /*25570*/  BSYNC.RECONVERGENT B2 ;  /* 0x0000000000027941 */ /* 0x000fea0003800200 */
.L_x_19413:
        /* <DEDUP_REMOVED lines=54> */
.L_x_19411:
[----:B------:R-:W-:Y:S05]  /*258e0*/  BSYNC.RECONVERGENT B1 ;  /* 0x0000000000017941 */ /* 0x000fea0003800200 */
.L_x_19410:
        /* <DEDUP_REMOVED lines=17> */
.L_x_19417:
        /* <DEDUP_REMOVED lines=13> */
.L_x_19419:
[----:B------:R-:W-:Y:S05]  /*25ad0*/  BSYNC.RECONVERGENT B2 ;  /* 0x0000000000027941 */ /* 0x000fea0003800200 */
.L_x_19418:
        /* <DEDUP_REMOVED lines=54> */
.L_x_19416:
[----:B------:R-:W-:Y:S05]  /*25e40*/  BSYNC.RECONVERGENT B1 ;  /* 0x0000000000017941 */ /* 0x000fea0003800200 */
.L_x_19415:
        /* <DEDUP_REMOVED lines=15> */
.L_x_19422:
        /* <DEDUP_REMOVED lines=13> */
.L_x_19424:
[----:B------:R-:W-:Y:S05]  /*26010*/  BSYNC.RECONVERGENT B2 ;  /* 0x0000000000027941 */ /* 0x000fea0003800200 */
.L_x_19423:
        /* <DEDUP_REMOVED lines=54> */
.L_x_19421:
[----:B------:R-:W-:Y:S05]  /*26380*/  BSYNC.RECONVERGENT B1 ;  /* 0x0000000000017941 */ /* 0x000fea0003800200 */
.L_x_19420:
        /* <DEDUP_REMOVED lines=17> */
.L_x_19427:
        /* <DEDUP_REMOVED lines=13> */
.L_x_19429:
[----:B------:R-:W-:Y:S05]  /*26570*/  BSYNC.RECONVERGENT B2 ;  /* 0x0000000000027941 */ /* 0x000fea0003800200 */
.L_x_19428:
        /* <DEDUP_REMOVED lines=54> */
.L_x_19426:
[----:B------:R-:W-:Y:S05]  /*268e0*/  BSYNC.RECONVERGENT B1 ;  /* 0x0000000000017941 */ /* 0x000fea0003800200 */
.L_x_19425:
        /* <DEDUP_REMOVED lines=15> */
.L_x_19432:
        /* <DEDUP_REMOVED lines=13> */
.L_x_19434:
[----:B------:R-:W-:Y:S05]  /*26ab0*/  BSYNC.RECONVERGENT B2 ;  /* 0x0000000000027941 */ /* 0x000fea0003800200 */
.L_x_19433:
        /* <DEDUP_REMOVED lines=54> */
.L_x_19431:
[----:B------:R-:W-:Y:S05]  /*26e20*/  BSYNC.RECONVERGENT B1 ;  /* 0x0000000000017941 */ /* 0x000fea0003800200 */
.L_x_19430:
        /* <DEDUP_REMOVED lines=17> */
.L_x_19437:
        /* <DEDUP_REMOVED lines=15> */
.L_x_19439:
[----:B------:R-:W-:Y:S05]  /*27030*/  BSYNC.RECONVERGENT B2 ;  /* 0x0000000000027941 */ /* 0x000fea0003800200 */
.L_x_19438:
        /* <DEDUP_REMOVED lines=54> */
.L_x_19436:
[----:B------:R-:W-:Y:S05]  /*273a0*/  BSYNC.RECONVERGENT B1 ;  /* 0x0000000000017941 */ /* 0x000fea0003800200 */
.L_x_19435:
        /* <DEDUP_REMOVED lines=35> */
.L_x_19399:
        /* <DEDUP_REMOVED lines=16> */
.L_x_19443:
        /* <DEDUP_REMOVED lines=13> */
.L_x_19445:
[----:B------:R-:W-:Y:S05]  /*277b0*/  BSYNC.RECONVERGENT B2 ;  /* 0x0000000000027941 */ /* 0x000fea0003800200 */
.L_x_19444:
        /* <DEDUP_REMOVED lines=53> */
.L_x_19442:
[----:B------:R-:W-:Y:S05]  /*27b10*/  BSYNC.RECONVERGENT B1 ;  /* 0x0000000000017941 */ /* 0x000fea0003800200 */
.L_x_19441:
        /* <DEDUP_REMOVED lines=18> */
.L_x_19448:
        /* <DEDUP_REMOVED lines=13> */
.L_x_19450:
[----:B------:R-:W-:Y:S05]  /*27d10*/  BSYNC.RECONVERGENT B2 ;  /* 0x0000000000027941 */ /* 0x000fea0003800200 */
.L_x_19449:
        /* <DEDUP_REMOVED lines=54> */
.L_x_19447:
[----:B------:R-:W-:Y:S05]  /*28080*/  BSYNC.RECONVERGENT B1 ;  /* 0x0000000000017941 */ /* 0x000fea0003800200 */
.L_x_19446:
        /* <DEDUP_REMOVED lines=16> */
.L_x_19453:
        /* <DEDUP_REMOVED lines=13> */
.L_x_19455:
[----:B------:R-:W-:Y:S05]  /*28260*/  BSYNC.RECONVERGENT B2 ;  /* 0x0000000000027941 */ /* 0x000fea0003800200 */
.L_x_19454:
        /* <DEDUP_REMOVED lines=54> */
.L_x_19452:
[----:B------:R-:W-:Y:S05]  /*285d0*/  BSYNC.RECONVERGENT B1 ;  /* 0x0000000000017941 */ /* 0x000fea0003800200 */
.L_x_19451:
        /* <DEDUP_REMOVED lines=16> */
.L_x_19458:
        /* <DEDUP_REMOVED lines=13> */
.L_x_19460:
[----:B------:R-:W-:Y:S05]  /*287b0*/  BSYNC.RECONVERGENT B2 ;  /* 0x0000000000027941 */ /* 0x000fea0003800200 */
.L_x_19459:
        /* <DEDUP_REMOVED lines=54> */
.L_x_19457:
[----:B------:R-:W-:Y:S05]  /*28b20*/  BSYNC.RECONVERGENT B1 ;  /* 0x0000000000017941 */ /* 0x000fea0003800200 */
.L_x_19456:
        /* <DEDUP_REMOVED lines=16> */
.L_x_19440:
        /* <DEDUP_REMOVED lines=24> */
.L_x_19461:
[----:B------:R-:W-:Y:S01]  /*28db0*/  IMAD.MOV.U32 R14, RZ, RZ, R116 ;  /* 0x000000ffff0e7224 */ /* 0x000fe200078e0074 */
[----:B------:R-:W-:-:S07]  /*28dc0*/  IADD3 R84, PT, PT, R84, 0x80, RZ ;  /* 0x0000008054547810 */ /* 0x000fce0007ffe0ff */
.L_x_19398:
[----:B------:R-:W-:Y:S05]  /*28dd0*/  BSYNC.RECONVERGENT B0 ;  /* 0x0000000000007941 */ /* 0x000fea0003800200 */
.L_x_19397:
        /* <DEDUP_REMOVED lines=34> */
.L_x_19467:
        /* <DEDUP_REMOVED lines=13> */
.L_x_19469:
[----:B------:R-:W-:Y:S05]  /*290d0*/  BSYNC.RECONVERGENT B2 ;  /* 0x0000000000027941 */ /* 0x000fea0003800200 */
.L_x_19468:
        /* <DEDUP_REMOVED lines=53> */
.L_x_19466:
[----:B------:R-:W-:Y:S05]  /*29430*/  BSYNC.RECONVERGENT B1 ;  /* 0x0000000000017941 */ /* 0x000fea0003800200 */
.L_x_19465:
[----:B------:R-:W0:Y:S01]  /*29440*/  LDC R14, c[0x0][0x408] ;  /* 0x00010200ff0e7b82 */ /* 0x000e220000000800 */
[----:B------:R-:W-:Y:S01]  /*29450*/  I2FP.F32.U32 R6, R87 ;  /* 0x0000005700067245 */ /* 0x000fe20000201000 */
[----:B------:R-:W-:Y:S01]  /*29460*/  HFMA2 R87, -RZ, RZ, 0.1171875, 0 ;  /* 0x2f800000ff577431 */ /* 0x000fe200000001ff */
[----:B------:R-:W-:Y:S01]  /*29470*/  ISETP.NE.AND P3, PT, R116, 0x1, PT ;  /* 0x000000017400780c */ /* 0x000fe20003f65270 */
[----:B------:R-:W-:Y:S01]  /*29480*/  BSSY.RECONVERGENT B1, `(.L_x_19470) ;  /* 0x0000054000017945 */ /* 0x000fe20003800200 */
[----:B------:R-:W-:Y:S01]  /*29490*/  IMAD.MOV.U32 R118, RZ, RZ, 0x2 ;  /* 0x00000002ff767424 */ /* 0x000fe200078e00ff */
[----:B------:R-:W-:Y:S02]  /*294a0*/  MOV R117, R16 ;  /* 0x0000001000757202 */ /* 0x000fe40000000f00 */
[----:B------:R-:W1:Y:S01]  /*294b0*/  LDC R85, c[0x0][0x404] ;  /* 0x00010100ff557b82 */ /* 0x000e620000000800 */
[----:B------:R-:W-:Y:S01]  /*294c0*/  FFMA.FTZ R6, R6, R87, 1.1641532182693481445e-10 ;  /* 0x2f00000006067423 */ /* 0x000fe20000010057 */
[----:B0----5:R-:W-:-:S04]  /*294d0*/  FMUL.FTZ R115, R80, R14 ;  /* 0x0000000e50737220 */ /* 0x021fc80000410000 */
[----:B-1----:R-:W-:Y:S02]  /*294e0*/  FSETP.LE.FTZ.AND P2, PT, R6, R85, PT ;  /* 0x000000550600720b */ /* 0x002fe40003f53000 */
        /* <DEDUP_REMOVED lines=9> */
.L_x_19472:
        /* <DEDUP_REMOVED lines=13> */
.L_x_19474:
[----:B------:R-:W-:Y:S05]  /*29650*/  BSYNC.RECONVERGENT B2 ;  /* 0x0000000000027941 */ /* 0x000fea0003800200 */
.L_x_19473:
        /* <DEDUP_REMOVED lines=54> */
.L_x_19471:
[----:B------:R-:W-:Y:S05]  /*299c0*/  BSYNC.RECONVERGENT B1 ;  /* 0x0000000000017941 */ /* 0x000fea0003800200 */
.L_x_19470:
        /* <DEDUP_REMOVED lines=15> */
.L_x_19477:
        /* <DEDUP_REMOVED lines=13> */
.L_x_19479:
[----:B------:R-:W-:Y:S05]  /*29b90*/  BSYNC.RECONVERGENT B2 ;  /* 0x0000000000027941 */ /* 0x000fea0003800200 */
.L_x_19478:
[----:B------:R-:W-:Y:S01]  /*29ba0*/  IMAD.WIDE.U32 R2, R94, -0x326172a9, RZ ;  /* 0xcd9e8d575e027825 */ /* 0x000fe200078e00ff */
[----:B------:R-:W-:Y:S01]  /*29bb0*/  LOP3.LUT R116, R7, UR9, R121, 0x96, !PT ;  /* 0x0000000907747c12 */ /* 0x000fe2000f8e9679 */
[----:B------:R-:W-:Y:S02]  /*29bc0*/  UIADD3 UR4, UPT, UPT, UR9, -0x4498517b, URZ ;  /* 0xbb67ae8509047890 */ /* 0x000fe4000fffe0ff */
[----:B------:R-:W-:Y:S01]  /*29bd0*/  HFMA2 R80, -RZ, RZ, 0, 0 ;  /* 0x00000000ff507431 */ /* 0x000fe200000001ff */
[----:B------:R-:W-:Y:S01]  /*29be0*/  UIADD3 UR5, UPT, UPT, UR9, 0x76cf5d0a, URZ ;  /* 0x76cf5d0a09057890 */ /* 0x000fe2000fffe0ff */
[----:B------:R-:W-:Y:S01]  /*29bf0*/  LOP3.LUT R118, R92, UR8, R3, 0x96, !PT ;  /* 0x000000085c767c12 */ /* 0x000fe2000f8e9603 */
[----:B------:R-:W-:Y:S01]  /*29c00*/  IMAD.WIDE.U32 R116, R116, -0x326172a9, RZ ;  /* 0xcd9e8d5774747825 */ /* 0x000fe200078e00ff */
[----:B------:R-:W-:-:S03]  /*29c10*/  MOV R6, R86 ;  /* 0x0000005600067202 */ /* 0x000fc60000000f00 */
        /* <DEDUP_REMOVED lines=46> */
.L_x_19476:
[----:B------:R-:W-:Y:S05]  /*29f00*/  BSYNC.RECONVERGENT B1 ;  /* 0x0000000000017941 */ /* 0x000fea0003800200 */
.L_x_19475:
        /* <DEDUP_REMOVED lines=17> */
.L_x_19482:
        /* <DEDUP_REMOVED lines=13> */
.L_x_19484:
[----:B------:R-:W-:Y:S05]  /*2a0f0*/  BSYNC.RECONVERGENT B2 ;  /* 0x0000000000027941 */ /* 0x000fea0003800200 */
.L_x_19483:
        /* <DEDUP_REMOVED lines=54> */
.L_x_19481:
[----:B------:R-:W-:Y:S05]  /*2a460*/  BSYNC.RECONVERGENT B1 ;  /* 0x0000000000017941 */ /* 0x000fea0003800200 */
.L_x_19480:
        /* <DEDUP_REMOVED lines=15> */
.L_x_19487:
        /* <DEDUP_REMOVED lines=13> */
.L_x_19489:
[----:B------:R-:W-:Y:S05]  /*2a630*/  BSYNC.RECONVERGENT B2 ;  /* 0x0000000000027941 */ /* 0x000fea0003800200 */
.L_x_19488:
        /* <DEDUP_REMOVED lines=54> */
.L_x_19486:
[----:B------:R-:W-:Y:S05]  /*2a9a0*/  BSYNC.RECONVERGENT B1 ;  /* 0x0000000000017941 */ /* 0x000fea0003800200 */
.L_x_19485:
        /* <DEDUP_REMOVED lines=17> */
.L_x_19492:
        /* <DEDUP_REMOVED lines=13> */
.L_x_19494:
[----:B------:R-:W-:Y:S05]  /*2ab90*/  BSYNC.RECONVERGENT B2 ;  /* 0x0000000000027941 */ /* 0x000fea0003800200 */
.L_x_19493:
        /* <DEDUP_REMOVED lines=54> */
.L_x_19491:
[----:B------:R-:W-:Y:S05]  /*2af00*/  BSYNC.RECONVERGENT B1 ;  /* 0x0000000000017941 */ /* 0x000fea0003800200 */
.L_x_19490:
        /* <DEDUP_REMOVED lines=15> */
.L_x_19497:
        /* <DEDUP_REMOVED lines=13> */
.L_x_19499:
[----:B------:R-:W-:Y:S05]  /*2b0d0*/  BSYNC.RECONVERGENT B2 ;  /* 0x0000000000027941 */ /* 0x000fea0003800200 */
.L_x_19498:
        /* <DEDUP_REMOVED lines=54> */
.L_x_19496:
[----:B------:R-:W-:Y:S05]  /*2b440*/  BSYNC.RECONVERGENT B1 ;  /* 0x0000000000017941 */ /* 0x000fea0003800200 */
.L_x_19495:
[----:B------:R-:W-:Y:S01]  /*2b450*/  ISETP.NE.AND P6, PT, R81, 0x1, PT ;  /* 0x000000015100780c */ /* 0x000fe20003fc5270 */
[----:B------:R-:W-:Y:S01]  /*2b460*/  BSSY.RECONVERGENT B1, `(.L_x_19500) ;  /* 0x0000056000017945 */ /* 0x000fe20003800200 */
[----:B------:R-:W-:Y:S01]  /*2b470*/  I2FP.F32.U32 R6, R6 ;  /* 0x0000000600067245 */ /* 0x000fe20000201000 */
[----:B------:R-:W-:Y:S01]  /*2b480*/  FMUL.FTZ R118, R83, R14 ;  /* 0x0000000e53767220 */ /* 0x000fe20000410000 */
        /* <DEDUP_REMOVED lines=13> */
.L_x_19502:
        /* <DEDUP_REMOVED lines=15> */
.L_x_19504:
[----:B------:R-:W-:Y:S05]  /*2b650*/  BSYNC.RECONVERGENT B2 ;  /* 0x0000000000027941 */ /* 0x000fea0003800200 */
.L_x_19503:
        /* <DEDUP_REMOVED lines=52> */
[----:B------:R-:W-:Y:S02]  /*2b9a0*/  LOP3.LUT R2, R2, UR23, R81, 0x96, !PT ;  /* 0x0000001702027c12 */ /* 0x000fe4000f8e9651 */
[----:B------:R-:W-:-:S07]  /*2b9b0*/  MOV R86, R80 ;  /* 0x0000005000567202 */ /* 0x000fce0000000f00 */
.L_x_19501:
[----:B------:R-:W-:Y:S05]  /*2b9c0*/  BSYNC.RECONVERGENT B1 ;  /* 0x0000000000017941 */ /* 0x000fea0003800200 */
.L_x_19500:
[-C--:B------:R-:W-:Y:S01]  /*2b9d0*/  FMUL.FTZ R80, R36, R14.reuse ;  /* 0x0000000e24507220 */ /* 0x080fe20000410000 */
        /* <DEDUP_REMOVED lines=34> */
.L_x_19464:
[----:B------:R-:W-:Y:S01]  /*2bc00*/  ISETP.NE.AND P2, PT, R6, 0x1, PT ;  /* 0x000000010600780c */ /* 0x000fe20003f45270 */
[----:B------:R-:W-:Y:S01]  /*2bc10*/  BSSY.RECONVERGENT B1, `(.L_x_19506) ;  /* 0x0000052000017945 */ /* 0x000fe20003800200 */
[----:B------:R-:W-:Y:S02]  /*2bc20*/  HFMA2 R115, -RZ, RZ, 0, 1.1920928955078125e-07 ;  /* 0x00000002ff737431 */ /* 0x000fe400000001ff */
[----:B------:R-:W-:Y:S01]  /*2bc30*/  IMAD.MOV.U32 R85, RZ, RZ, R16 ;  /* 0x000000ffff557224 */ /* 0x000fe200078e0010 */
[----:B0-----:R-:W-:-:S08]  /*2bc40*/  MOV R86, R14 ;  /* 0x0000000e00567202 */ /* 0x001fd00000000f00 */
        /* <DEDUP_REMOVED lines=11> */
.L_x_19508:
        /* <DEDUP_REMOVED lines=13> */
.L_x_19510:
[----:B------:R-:W-:Y:S05]  /*2bdd0*/  BSYNC.RECONVERGENT B2 ;  /* 0x0000000000027941 */ /* 0x000fea0003800200 */
.L_x_19509:
        /* <DEDUP_REMOVED lines=53> */
.L_x_19507:
[----:B------:R-:W-:Y:S05]  /*2c130*/  BSYNC.RECONVERGENT B1 ;  /* 0x0000000000017941 */ /* 0x000fea0003800200 */
.L_x_19506:
[----:B------:R-:W0:Y:S01]  /*2c140*/  LDC R14, c[0x0][0x404] ;  /* 0x00010100ff0e7b82 */ /* 0x000e220000000800 */
[----:B------:R-:W-:Y:S01]  /*2c150*/  ISETP.NE.AND P3, PT, R115, 0x1, PT ;  /* 0x000000017300780c */ /* 0x000fe20003f65270 */
[----:B------:R-:W-:Y:S01]  /*2c160*/  BSSY.RECONVERGENT B1, `(.L_x_19511) ;  /* 0x0000054000017945 */ /* 0x000fe20003800200 */
[----:B------:R-:W-:Y:S01]  /*2c170*/  I2FP.F32.U32 R6, R85 ;  /* 0x0000005500067245 */ /* 0x000fe20000201000 */
[----:B------:R-:W-:Y:S01]  /*2c180*/  IMAD.MOV.U32 R85, RZ, RZ, 0x2f800000 ;  /* 0x2f800000ff557424 */ /* 0x000fe200078e00ff */
        /* <DEDUP_REMOVED lines=13> */
.L_x_19513:
        /* <DEDUP_REMOVED lines=13> */
.L_x_19515:
[----:B------:R-:W-:Y:S05]  /*2c330*/  BSYNC.RECONVERGENT B2 ;  /* 0x0000000000027941 */ /* 0x000fea0003800200 */
.L_x_19514:
        /* <DEDUP_REMOVED lines=54> */
.L_x_19512:
[----:B------:R-:W-:Y:S05]  /*2c6a0*/  BSYNC.RECONVERGENT B1 ;  /* 0x0000000000017941 */ /* 0x000fea0003800200 */
.L_x_19511:
        /* <DEDUP_REMOVED lines=16> */
.L_x_19518:
        /* <DEDUP_REMOVED lines=13> */
.L_x_19520:
[----:B------:R-:W-:Y:S05]  /*2c880*/  BSYNC.RECONVERGENT B2 ;  /* 0x0000000000027941 */ /* 0x000fea0003800200 */
.L_x_19519:
        /* <DEDUP_REMOVED lines=54> */
.L_x_19517:
[----:B------:R-:W-:Y:S05]  /*2cbf0*/  BSYNC.RECONVERGENT B1 ;  /* 0x0000000000017941 */ /* 0x000fea0003800200 */
.L_x_19516:
        /* <DEDUP_REMOVED lines=16> */
.L_x_19523:
        /* <DEDUP_REMOVED lines=13> */
.L_x_19525:
[----:B------:R-:W-:Y:S05]  /*2cdd0*/  BSYNC.RECONVERGENT B2 ;  /* 0x0000000000027941 */ /* 0x000fea0003800200 */
.L_x_19524:
        /* <DEDUP_REMOVED lines=54> */
.L_x_19522:
[----:B------:R-:W-:Y:S05]  /*2d140*/  BSYNC.RECONVERGENT B1 ;  /* 0x0000000000017941 */ /* 0x000fea0003800200 */
.L_x_19521:
        /* <DEDUP_REMOVED lines=16> */
.L_x_19505:
[----:B------:R-:W0:Y:S01]  /*2d250*/  LDC.64 R118, c[0x0][0x3a8] ;  /* 0x0000ea00ff767b82 */ /* 0x000e220000000a00 */
[----:B------:R-:W-:Y:S02]  /*2d260*/  SEL R14, RZ, 0x1000000, !P5 ;  /* 0x01000000ff0e7807 */ /* 0x000fe40006800000 */
[----:B------:R-:W-:Y:S02]  /*2d270*/  SEL R85, RZ, 0x10000, !P4 ;  /* 0x00010000ff557807 */ /* 0x000fe40006000000 */
[----:B------:R-:W-:Y:S02]  /*2d280*/  SEL R87, RZ, 0x100, !P3 ;  /* 0x00000100ff577807 */ /* 0x000fe40005800000 */
[----:B------:R-:W-:Y:S01]  /*2d290*/  SEL R115, RZ, 0x1, !P2 ;  /* 0x00000001ff737807 */ /* 0x000fe20005000000 */
[----:B------:R-:W1:Y:S01]  /*2d2a0*/  LDC.64 R116, c[0x0][0x3b0] ;  /* 0x0000ec00ff747b82 */ /* 0x000e620000000a00 */
[----:B------:R-:W-:-:S05]  /*2d2b0*/  IADD3 R14, PT, PT, R87, R14, R85 ;  /* 0x0000000e570e7210 */ /* 0x000fca0007ffe055 */
[----:B------:R-:W-:Y:S01]  /*2d2c0*/  IMAD.IADD R115, R14, 0x1, R115 ;  /* 0x000000010e737824 */ /* 0x000fe200078e0273 */
[----:B------:R-:W-:Y:S01]  /*2d2d0*/  MOV R14, R86 ;  /* 0x00000056000e7202 */ /* 0x000fe20000000f00 */
[----:B0-----:R-:W-:-:S05]  /*2d2e0*/  IMAD.WIDE.U32 R118, R84, 0x10, R118 ;  /* 0x0000001054767825 */ /* 0x001fca00078e0076 */
[----:B------:R2:W-:Y:S01]  /*2d2f0*/  STG.E.128 desc[UR6][R118.64], R80 ;  /* 0x0000005076007986 */ /* 0x0005e2000c101d06 */
[----:B-1----:R-:W-:-:S05]  /*2d300*/  IMAD.WIDE.U32 R116, R84, 0x4, R116 ;  /* 0x0000000454747825 */ /* 0x002fca00078e0074 */
[----:B------:R2:W-:Y:S01]  /*2d310*/  STG.E desc[UR6][R116.64], R115 ;  /* 0x0000007374007986 */ /* 0x0005e2000c101906 */
[----:B------:R-:W-:Y:S05]  /*2d320*/  @!P0 BRA `(.L_x_19463) ;  /* 0x00000000002c8947 */ /* 0x000fea0003800000 */
[----:B------:R-:W0:Y:S01]  /*2d330*/  LDC.64 R86, c[0x0][0x3b8] ;  /* 0x0000ee00ff567b82 */ /* 0x000e220000000a00 */
[----:B--2---:R-:W-:Y:S01]  /*2d340*/  IMAD.U32 R115, R18, 0x10000, RZ ;  /* 0x0001000012737824 */ /* 0x004fe200078e00ff */
        /* <DEDUP_REMOVED lines=9> */
.L_x_19463:
[----:B------:R-:W-:Y:S05]  /*2d3e0*/  BSYNC.RECONVERGENT B0 ;  /* 0x0000000000007941 */ /* 0x000fea0003800200 */
.L_x_19462:
[----:B------:R-:W-:Y:S01]  /*2d3f0*/  FADD.FTZ R84, RZ, R44 ;  /* 0x0000002cff547221 */ /* 0x000fe20000010000 */
[C---:B------:R-:W-:Y:S01]  /*2d400*/  ISETP.GE.U32.AND P0, PT, R0.reuse, 0x80, PT ;  /* 0x000000800000780c */ /* 0x040fe20003f06070 */
[----:B------:R-:W-:Y:S01]  /*2d410*/  BSSY.RECONVERGENT B0, `(.L_x_19526) ;  /* 0x00000a9000007945 */ /* 0x000fe20003800200 */
[C---:B------:R-:W-:Y:S01]  /*2d420*/  ISETP.GT.U32.AND P1, PT, R0.reuse, 0xff, PT ;  /* 0x000000ff0000780c */ /* 0x040fe20003f24070 */
[----:B-1-3--:R-:W-:Y:S01]  /*2d430*/  FADD.FTZ R85, R45, R84 ;  /* 0x000000542d557221 */ /* 0x00afe20000010000 */
[C---:B------:R-:W-:Y:S01]  /*2d440*/  ISETP.GT.U32.AND P2, PT, R0.reuse, 0x17f, PT ;  /* 0x0000017f0000780c */ /* 0x040fe20003f44070 */
[----:B------:R-:W-:Y:S01]  /*2d450*/  IMAD.MOV.U32 R121, RZ, RZ, RZ ;  /* 0x000000ffff797224 */ /* 0x000fe200078e00ff */
[----:B------:R-:W-:Y:S01]  /*2d460*/  ISETP.GT.U32.AND P6, PT, R0, 0x1ff, PT ;  /* 0x000001ff0000780c */ /* 0x000fe20003fc4070 */
[----:B------:R-:W-:Y:S01]  /*2d470*/  FADD.FTZ R84, R46, R85 ;  /* 0x000000552e547221 */ /* 0x000fe20000010000 */
[C---:B------:R-:W-:Y:S02]  /*2d480*/  ISETP.GT.U32.AND P5, PT, R0.reuse, 0x27f, PT ;  /* 0x0000027f0000780c */ /* 0x040fe40003fa4070 */
[C---:B------:R-:W-:Y:S01]  /*2d490*/  ISETP.GT.U32.AND P4, PT, R0.reuse, 0x2ff, PT ;  /* 0x000002ff0000780c */ /* 0x040fe20003f84070 */
[----:B------:R-:W-:Y:S01]  /*2d4a0*/  FADD.FTZ R84, R47, R84 ;  /* 0x000000542f547221 */ /* 0x000fe20000010000 */
[----:B------:R-:W-:-:S02]  /*2d4b0*/  ISETP.GT.U32.AND P3, PT, R0, 0x37f, PT ;  /* 0x0000037f0000780c */ /* 0x000fc40003f64070 */
[----:B0-----:R-:W-:Y:S02]  /*2d4c0*/  P2R R86, PR, RZ, 0x1 ;  /* 0x00000001ff567803 */ /* 0x001fe40000000000 */
[----:B------:R-:W-:Y:S02]  /*2d4d0*/  FSEL R85, R84, RZ, P0 ;  /* 0x000000ff54557208 */ /* 0x000fe40000000000 */
[----:B------:R-:W-:-:S03]  /*2d4e0*/  ISETP.GT.U32.AND P0, PT, R0, 0x3ff, PT ;  /* 0x000003ff0000780c */ /* 0x000fc60003f04070 */
        /* <DEDUP_REMOVED lines=43> */
[----:B------:R-:W2:Y:S02]  /*2d7a0*/  SHFL.BFLY PT, R84, R87, 0x4, 0x1f ;  /* 0x0c801f0057547f89 */ /* 0x000ea400000e0000 */
[----:B--2---:R-:W-:-:S05]  /*2d7b0*/  FADD.FTZ R115, R87, R84 ;  /* 0x0000005457737221 */ /* 0x004fca0000010000 */
        /* <DEDUP_REMOVED lines=87> */
[----:B------:R-:W-:Y:S02]  /*2dd30*/  FFMA.FTZ R86, R115, R115, R86 ;  /* 0x0000007373567223 */ /* 0x000fe40000010056 */
[----:B------:R-:W0:Y:S02]  /*2dd40*/  S2R R115, SR_TID.X ;  /* 0x0000000000737919 */ /* 0x000e240000002100 */
[----:B------:R-:W-:-:S05]  /*2dd50*/  @P1 FFMA.FTZ R85, R87, R87, R86 ;  /* 0x0000005757551223 */ /* 0x000fca0000010056 */
        /* <DEDUP_REMOVED lines=8> */
[----:B------:R-:W-:-:S04]  /*2dde0*/  HFMA2 R87, -RZ, RZ, 0, 0 ;  /* 0x00000000ff577431 */ /* 0x000fc800000001ff */
[----:B------:R-:W1:Y:S02]  /*2ddf0*/  SHFL.BFLY PT, R116, R119, 0x10, 0x1f ;  /* 0x0e001f0077747f89 */ /* 0x000e6400000e0000 */
[----:B-1----:R-:W-:Y:S01]  /*2de00*/  FADD.FTZ R85, R119, R116 ;  /* 0x0000007477557221 */ /* 0x002fe20000010000 */
[----:B0-----:R-:W-:-:S13]  /*2de10*/  LOP3.LUT P1, R116, R115, 0x1f, RZ, 0xc0, !PT ;  /* 0x0000001f73747812 */ /* 0x001fda000782c0ff */
        /* <DEDUP_REMOVED lines=8> */
.L_x_19527:
[----:B------:R-:W-:Y:S05]  /*2dea0*/  BSYNC.RECONVERGENT B0 ;  /* 0x0000000000007941 */ /* 0x000fea0003800200 */
.L_x_19526:
[----:B------:R-:W-:Y:S01]  /*2deb0*/  BAR.SYNC.DEFER_BLOCKING 0x0 ;  /* 0x0000000000007b1d */ /* 0x000fe20000010000 */
[----:B------:R-:W-:Y:S01]  /*2dec0*/  ISETP.GT.U32.AND P1, PT, R116, 0x3, PT ;  /* 0x000000037400780c */ /* 0x000fe20003f24070 */
[----:B0-----:R-:W-:-:S04]  /*2ded0*/  IMAD.MOV.U32 R86, RZ, RZ, RZ ;  /* 0x000000ffff567224 */ /* 0x001fc800078e00ff */
        /* <DEDUP_REMOVED lines=10> */
.L_x_19529:
[----:B------:R-:W-:Y:S05]  /*2df80*/  BSYNC.RECONVERGENT B0 ;  /* 0x0000000000007941 */ /* 0x000fea0003800200 */
.L_x_19528:
[----:B------:R-:W2:Y:S01]  /*2df90*/  SHFL.DOWN PT, R120, R121, 0x2, 0x1f ;  /* 0x08401f0079787f89 */ /* 0x000ea200000e0000 */
[-C--:B------:R-:W-:Y:S01]  /*2dfa0*/  I2FP.F32.S32 R125, R121.reuse ;  /* 0x00000079007d7245 */ /* 0x080fe20000201400 */
[----:B------:R-:W-:Y:S01]  /*2dfb0*/  BSSY.RECONVERGENT B0, `(.L_x_19530) ;  /* 0x000004c000007945 */ /* 0x000fe20003800200 */
[----:B------:R-:W-:Y:S01]  /*2dfc0*/  ISETP.NE.AND P1, PT, RZ, UR26, PT ;  /* 0x0000001aff007c0c */ /* 0x000fe2000bf25270 */
[----:B-1----:R-:W1:Y:S04]  /*2dfd0*/  SHFL.DOWN PT, R85, R86, 0x2, 0x1f ;  /* 0x08401f0056557f89 */ /* 0x002e6800000e0000 */
[----:B------:R-:W3:Y:S01]  /*2dfe0*/  SHFL.DOWN PT, R126, R87, 0x2, 0x1f ;  /* 0x08401f00577e7f89 */ /* 0x000ee200000e0000 */
[----:B--2---:R-:W-:Y:S02]  /*2dff0*/  IADD3 R116, PT, PT, R120, R121, RZ ;  /* 0x0000007978747210 */ /* 0x004fe40007ffe0ff */
[----:B------:R-:W-:-:S02]  /*2e000*/  I2FP.F32.S32 R120, R120 ;  /* 0x0000007800787245 */ /* 0x000fc40000201400 */
[----:B0-----:R-:W-:Y:S01]  /*2e010*/  I2FP.F32.S32 R84, R116 ;  /* 0x0000007400547245 */ /* 0x001fe20000201400 */
[----:B------:R-:W0:Y:S02]  /*2e020*/  SHFL.DOWN PT, R117, R116, 0x1, 0x1f ;  /* 0x08201f0074757f89 */ /* 0x000e2400000e0000 */
[C---:B-1----:R-:W-:Y:S01]  /*2e030*/  FMUL.FTZ R118, R85.reuse, R120 ;  /* 0x0000007855767220 */ /* 0x042fe20000410000 */
[----:B------:R-:W1:Y:S01]  /*2e040*/  MUFU.RCP R119, R84 ;  /* 0x0000005400777308 */ /* 0x000e620000001000 */
[----:B------:R-:W-:Y:S01]  /*2e050*/  FADD.FTZ R85, -R85, R86 ;  /* 0x0000005655557221 */ /* 0x000fe20000010100 */
[----:B---3--:R-:W-:Y:S01]  /*2e060*/  FADD.FTZ R126, R126, R87 ;  /* 0x000000577e7e7221 */ /* 0x008fe20000010000 */
[----:B------:R-:W-:Y:S02]  /*2e070*/  FFMA.FTZ R118, R125, R86, R118 ;  /* 0x000000567d767223 */ /* 0x000fe40000010076 */
[----:B------:R-:W-:-:S04]  /*2e080*/  FMUL.FTZ R86, R85, R85 ;  /* 0x0000005555567220 */ /* 0x000fc80000410000 */
[----:B------:R-:W-:-:S04]  /*2e090*/  FMUL.FTZ R125, R86, R125 ;  /* 0x0000007d567d7220 */ /* 0x000fc80000410000 */
[----:B------:R-:W-:Y:S01]  /*2e0a0*/  FMUL.FTZ R125, R125, R120 ;  /* 0x000000787d7d7220 */ /* 0x000fe20000410000 */
[----:B-1----:R-:W-:-:S03]  /*2e0b0*/  FMUL.FTZ R122, R119, R118 ;  /* 0x00000076777a7220 */ /* 0x002fc60000410000 */
[----:B------:R-:W-:Y:S02]  /*2e0c0*/  FFMA.FTZ R125, R119, R125, R126 ;  /* 0x0000007d777d7223 */ /* 0x000fe4000001007e */
[----:B------:R-:W1:Y:S01]  /*2e0d0*/  LDC R119, c[0x0][0x448] ;  /* 0x00011200ff777b82 */ /* 0x000e620000000800 */
[----:B0-----:R-:W-:Y:S01]  /*2e0e0*/  IMAD.IADD R118, R116, 0x1, R117 ;  /* 0x0000000174767824 */ /* 0x001fe200078e0275 */
[----:B------:R-:W0:Y:S01]  /*2e0f0*/  SHFL.DOWN PT, R121, R122, 0x1, 0x1f ;  /* 0x08201f007a797f89 */ /* 0x000e2200000e0000 */
[----:B------:R-:W-:-:S03]  /*2e100*/  I2FP.F32.S32 R124, R117 ;  /* 0x00000075007c7245 */ /* 0x000fc60000201400 */
[----:B------:R-:W-:Y:S01]  /*2e110*/  I2FP.F32.S32 R123, R118 ;  /* 0x00000076007b7245 */ /* 0x000fe20000201400 */
[----:B------:R-:W2:Y:S05]  /*2e120*/  SHFL.DOWN PT, R86, R125, 0x1, 0x1f ;  /* 0x08201f007d567f89 */ /* 0x000eaa00000e0000 */
[----:B------:R-:W3:Y:S01]  /*2e130*/  MUFU.RCP R123, R123 ;  /* 0x0000007b007b7308 */ /* 0x000ee20000001000 */
[----:B0-----:R-:W-:Y:S01]  /*2e140*/  FMUL.FTZ R117, R121, R124 ;  /* 0x0000007c79757220 */ /* 0x001fe20000410000 */
[----:B------:R-:W-:-:S03]  /*2e150*/  FADD.FTZ R121, R122, -R121 ;  /* 0x800000797a797221 */ /* 0x000fc60000010000 */
[C---:B------:R-:W-:Y:S01]  /*2e160*/  FFMA.FTZ R116, R84.reuse, R122, R117 ;  /* 0x0000007a54747223 */ /* 0x040fe20000010075 */
[----:B------:R-:W-:Y:S01]  /*2e170*/  FMUL.FTZ R121, R121, R121 ;  /* 0x0000007979797220 */ /* 0x000fe20000410000 */
[----:B--2---:R-:W-:Y:S01]  /*2e180*/  FADD.FTZ R86, R125, R86 ;  /* 0x000000567d567221 */ /* 0x004fe20000010000 */
[----:B------:R-:W-:Y:S02]  /*2e190*/  IMAD.U32 R125, RZ, RZ, UR17 ;  /* 0x00000011ff7d7e24 */ /* 0x000fe4000f8e00ff */
[----:B---3--:R-:W-:Y:S01]  /*2e1a0*/  FMUL.FTZ R117, R123, R116 ;  /* 0x000000747b757220 */ /* 0x008fe20000410000 */
[----:B------:R-:W-:-:S04]  /*2e1b0*/  FMUL.FTZ R121, R84, R121 ;  /* 0x0000007954797220 */ /* 0x000fc80000410000 */
[----:B------:R-:W-:Y:S01]  /*2e1c0*/  FMUL.FTZ R121, R121, R124 ;  /* 0x0000007c79797220 */ /* 0x000fe20000410000 */
[----:B------:R-:W0:Y:S03]  /*2e1d0*/  SHFL.IDX PT, R117, R117, RZ, 0x1f ;  /* 0x00001fff75757589 */ /* 0x000e2600000e0000 */
[----:B------:R-:W-:Y:S01]  /*2e1e0*/  FFMA.FTZ R121, R123, R121, R86 ;  /* 0x000000797b797223 */ /* 0x000fe20000010056 */
[----:B------:R-:W-:-:S04]  /*2e1f0*/  MOV R123, UR17 ;  /* 0x00000011007b7c02 */ /* 0x000fc80008000f00 */
[----:B------:R-:W1:Y:S01]  /*2e200*/  SHFL.IDX PT, R120, R121, RZ, 0x1f ;  /* 0x00001fff79787589 */ /* 0x000e6200000e0000 */
[C---:B0-----:R-:W-:Y:S01]  /*2e210*/  FMUL.FTZ R116, R117.reuse, R117 ;  /* 0x0000007575747220 */ /* 0x041fe20000410000 */
[----:B------:R-:W-:-:S04]  /*2e220*/  FSEL R118, R117, RZ, !P1 ;  /* 0x000000ff75767208 */ /* 0x000fc80004800000 */
[----:B------:R-:W-:Y:S02]  /*2e230*/  FSEL R116, R116, RZ, P1 ;  /* 0x000000ff74747208 */ /* 0x000fe40000800000 */
[----:B------:R-:W-:Y:S01]  /*2e240*/  ISETP.NE.AND P1, PT, R115, RZ, PT ;  /* 0x000000ff7300720c */ /* 0x000fe20003f25270 */
[----:B-1----:R-:W-:-:S04]  /*2e250*/  FFMA.FTZ R119, R120, UR27, R119 ;  /* 0x0000001b78777c23 */ /* 0x002fc80008010077 */
[----:B------:R-:W-:-:S06]  /*2e260*/  FADD.FTZ R119, R119, R116 ;  /* 0x0000007477777221 */ /* 0x000fcc0000010000 */
[----:B------:R-:W0:Y:S02]  /*2e270*/  MUFU.RSQ R119, R119 ;  /* 0x0000007700777308 */ /* 0x000e240000001400 */
[----:B------:R-:W1:Y:S08]  /*2e280*/  @!P1 LDC.64 R86, c[0x0][0x3c0] ;  /* 0x0000f000ff569b82 */ /* 0x000e700000000a00 */
[----:B------:R-:W2:Y:S01]  /*2e290*/  @!P1 LDC.64 R84, c[0x0][0x3c8] ;  /* 0x0000f200ff549b82 */ /* 0x000ea20000000a00 */
[----:B-1----:R-:W-:-:S05]  /*2e2a0*/  @!P1 IMAD.WIDE R86, R123, 0x4, R86 ;  /* 0x000000047b569825 */ /* 0x002fca00078e0256 */
[----:B------:R1:W-:Y:S01]  /*2e2b0*/  @!P1 STG.E desc[UR6][R86.64], R117 ;  /* 0x0000007556009986 */ /* 0x0003e2000c101906 */
[----:B--2---:R-:W-:-:S05]  /*2e2c0*/  @!P1 IMAD.WIDE R84, R125, 0x4, R84 ;  /* 0x000000047d549825 */ /* 0x004fca00078e0254 */
[----:B0-----:R1:W-:Y:S01]  /*2e2d0*/  @!P1 STG.E desc[UR6][R84.64], R119 ;  /* 0x0000007754009986 */ /* 0x0013e2000c101906 */
[----:B------:R-:W-:Y:S05]  /*2e2e0*/  @!P0 BRA `(.L_x_19531) ;  /* 0x0000000000608947 */ /* 0x000fea0003800000 */
[----:B-1----:R-:W0:Y:S01]  /*2e2f0*/  LDC.64 R116, c[0x0][0x428] ;  /* 0x00010a00ff747b82 */ /* 0x002e220000000a00 */
[--C-:B------:R-:W-:Y:S01]  /*2e300*/  FADD.FTZ R124, R44, -R118.reuse ;  /* 0x800000762c7c7221 */ /* 0x100fe20000010000 */
[--C-:B------:R-:W-:Y:S01]  /*2e310*/  FADD.FTZ R146, R45, -R118.reuse ;  /* 0x800000762d927221 */ /* 0x100fe20000010000 */
[--C-:B------:R-:W-:Y:S01]  /*2e320*/  FADD.FTZ R144, R46, -R118.reuse ;  /* 0x800000762e907221 */ /* 0x100fe20000010000 */
[----:B------:R-:W-:Y:S01]  /*2e330*/  FADD.FTZ R126, R47, -R118 ;  /* 0x800000762f7e7221 */ /* 0x000fe20000010000 */
[----:B------:R-:W-:Y:S02]  /*2e340*/  HADD2.F32 R143, -RZ, R15.H1_H1 ;  /* 0x3000000fff8f7230 */ /* 0x000fe40000004100 */
[C---:B------:R-:W-:Y:S01]  /*2e350*/  FMUL.FTZ R145, R119.reuse, R124 ;  /* 0x0000007c77917220 */ /* 0x040fe20000410000 */
[----:B------:R-:W-:Y:S02]  /*2e360*/  HADD2.F32 R84, -RZ, R32.H0_H0 ;  /* 0x20000020ff547230 */ /* 0x000fe40000004100 */
[----:B------:R-:W-:Y:S01]  /*2e370*/  FMUL.FTZ R124, R119, R146 ;  /* 0x00000092777c7220 */ /* 0x000fe20000410000 */
[----:B------:R-:W-:-:S02]  /*2e380*/  HADD2.F32 R122, -RZ, R18.H1_H1 ;  /* 0x30000012ff7a7230 */ /* 0x000fc40000004100 */
[C---:B------:R-:W-:Y:S01]  /*2e390*/  FMUL.FTZ R125, R119.reuse, R144 ;  /* 0x00000090777d7220 */ /* 0x040fe20000410000 */
[----:B------:R-:W-:Y:S02]  /*2e3a0*/  HADD2.F32 R85, -RZ, R138.H0_H0 ;  /* 0x2000008aff557230 */ /* 0x000fe40000004100 */
[----:B------:R-:W-:Y:S01]  /*2e3b0*/  FMUL.FTZ R121, R119, R126 ;  /* 0x0000007e77797220 */ /* 0x000fe20000410000 */
[----:B------:R-:W-:Y:S02]  /*2e3c0*/  HADD2.F32 R123, -RZ, R17.H1_H1 ;  /* 0x30000011ff7b7230 */ /* 0x000fe40000004100 */
[----:B------:R-:W-:Y:S01]  /*2e3d0*/  FFMA.FTZ R84, R145, R143, R84 ;  /* 0x0000008f91547223 */ /* 0x000fe20000010054 */
[----:B------:R-:W-:Y:S02]  /*2e3e0*/  HADD2.F32 R86, -RZ, R33.H0_H0 ;  /* 0x20000021ff567230 */ /* 0x000fe40000004100 */
[----:B------:R-:W-:Y:S01]  /*2e3f0*/  FFMA.FTZ R85, R124, R122, R85 ;  /* 0x0000007a7c557223 */ /* 0x000fe20000010055 */
[----:B------:R-:W-:-:S02]  /*2e400*/  HADD2.F32 R87, -RZ, R19.H1_H1 ;  /* 0x30000013ff577230 */ /* 0x000fc40000004100 */
[----:B------:R-:W-:Y:S02]  /*2e410*/  HADD2.F32 R120, -RZ, R138.H1_H1 ;  /* 0x3000008aff787230 */ /* 0x000fe40000004100 */
[----:B------:R-:W-:-:S03]  /*2e420*/  FFMA.FTZ R86, R125, R123, R86 ;  /* 0x0000007b7d567223 */ /* 0x000fc60000010056 */
[----:B------:R-:W-:Y:S01]  /*2e430*/  FFMA.FTZ R87, R121, R87, R120 ;  /* 0x0000005779577223 */ /* 0x000fe20000010078 */
[C---:B0-----:R-:W-:Y:S01]  /*2e440*/  IMAD.WIDE.U32 R116, R96.reuse, 0x10, R116 ;  /* 0x0000001060747825 */ /* 0x041fe200078e0074 */
[----:B------:R-:W-:-:S04]  /*2e450*/  IADD3 R96, PT, PT, R96, 0x80, RZ ;  /* 0x0000008060607810 */ /* 0x000fc80007ffe0ff */
[----:B------:R0:W-:Y:S03]  /*2e460*/  STG.E.128 desc[UR6][R116.64], R84 ;  /* 0x0000005474007986 */ /* 0x0001e6000c101d06 */
.L_x_19531:
[----:B------:R-:W-:Y:S05]  /*2e470*/  BSYNC.RECONVERGENT B0 ;  /* 0x0000000000007941 */ /* 0x000fea0003800200 */
.L_x_19530:
[----:B------:R-:W-:Y:S01]  /*2e480*/  ISETP.NE.AND P0, PT, R108, RZ, PT ;  /* 0x000000ff6c00720c */ /* 0x000fe20003f05270 */
[----:B------:R-:W-:-:S12]  /*2e490*/  BSSY.RECONVERGENT B0, `(.L_x_19532) ;  /* 0x000001a000007945 */ /* 0x000fd80003800200 */
[----:B------:R-:W-:Y:S05]  /*2e4a0*/  @!P0 BRA `(.L_x_19533) ;  /* 0x0000000000608947 */ /* 0x000fea0003800000 */
[----:B01----:R-:W0:Y:S01]  /*2e4b0*/  LDC.64 R116, c[0x0][0x428] ;  /* 0x00010a00ff747b82 */ /* 0x003e220000000a00 */
[--C-:B------:R-:W-:Y:S01]  /*2e4c0*/  FADD.FTZ R124, R48, -R118.reuse ;  /* 0x80000076307c7221 */ /* 0x100fe20000010000 */
[--C-:B------:R-:W-:Y:S01]  /*2e4d0*/  FADD.FTZ R126, R49, -R118.reuse ;  /* 0x80000076317e7221 */ /* 0x100fe20000010000 */
[--C-:B------:R-:W-:Y:S01]  /*2e4e0*/  FADD.FTZ R144, R50, -R118.reuse ;  /* 0x8000007632907221 */ /* 0x100fe20000010000 */
[----:B------:R-:W-:Y:S01]  /*2e4f0*/  FADD.FTZ R120, R51, -R118 ;  /* 0x8000007633787221 */ /* 0x000fe20000010000 */
[----:B------:R-:W-:Y:S02]  /*2e500*/  HADD2.F32 R84, -RZ, R97.H0_H0 ;  /* 0x20000061ff547230 */ /* 0x000fe40000004100 */
[C---:B------:R-:W-:Y:S01]  /*2e510*/  FMUL.FTZ R124, R119.reuse, R124 ;  /* 0x0000007c777c7220 */ /* 0x040fe20000410000 */
[----:B------:R-:W-:Y:S02]  /*2e520*/  HADD2.F32 R125, -RZ, R88.H0_H0 ;  /* 0x20000058ff7d7230 */ /* 0x000fe40000004100 */
[----:B------:R-:W-:Y:S01]  /*2e530*/  FMUL.FTZ R143, R119, R126 ;  /* 0x0000007e778f7220 */ /* 0x000fe20000410000 */
[----:B------:R-:W-:-:S02]  /*2e540*/  HADD2.F32 R85, -RZ, R127.H0_H0 ;  /* 0x2000007fff557230 */ /* 0x000fc40000004100 */
        /* <DEDUP_REMOVED lines=11> */
[----:B0-----:R-:W-:-:S04]  /*2e600*/  IMAD.WIDE.U32 R116, R96, 0x10, R116 ;  /* 0x0000001060747825 */ /* 0x001fc800078e0074 */
[----:B------:R-:W-:Y:S01]  /*2e610*/  VIADD R96, R96, 0x80 ;  /* 0x0000008060607836 */ /* 0x000fe20000000000 */
[----:B------:R2:W-:Y:S06]  /*2e620*/  STG.E.128 desc[UR6][R116.64], R84 ;  /* 0x0000005474007986 */ /* 0x0005ec000c101d06 */
.L_x_19533:
[----:B------:R-:W-:Y:S05]  /*2e630*/  BSYNC.RECONVERGENT B0 ;  /* 0x0000000000007941 */ /* 0x000fea0003800200 */
.L_x_19532:
[----:B------:R-:W-:Y:S01]  /*2e640*/  ISETP.NE.AND P0, PT, R109, RZ, PT ;  /* 0x000000ff6d00720c */ /* 0x000fe20003f05270 */
[----:B------:R-:W-:-:S12]  /*2e650*/  BSSY.RECONVERGENT B0, `(.L_x_19534) ;  /* 0x000001a000007945 */ /* 0x000fd80003800200 */
[----:B------:R-:W-:Y:S05]  /*2e660*/  @!P0 BRA `(.L_x_19535) ;  /* 0x0000000000608947 */ /* 0x000fea0003800000 */
[----:B------:R-:W3:Y:S01]  /*2e670*/  LDC.64 R108, c[0x0][0x428] ;  /* 0x00010a00ff6c7b82 */ /* 0x000ee20000000a00 */
[--C-:B------:R-:W-:Y:S01]  /*2e680*/  FADD.FTZ R122, R52, -R118.reuse ;  /* 0x80000076347a7221 */ /* 0x100fe20000010000 */
[--C-:B------:R-:W-:Y:S01]  /*2e690*/  FADD.FTZ R124, R53, -R118.reuse ;  /* 0x80000076357c7221 */ /* 0x100fe20000010000 */
[--C-:B------:R-:W-:Y:S01]  /*2e6a0*/  FADD.FTZ R126, R54, -R118.reuse ;  /* 0x80000076367e7221 */ /* 0x100fe20000010000 */
[----:B------:R-:W-:Y:S01]  /*2e6b0*/  FADD.FTZ R144, R55, -R118 ;  /* 0x8000007637907221 */ /* 0x000fe20000010000 */
[----:B012---:R-:W-:Y:S02]  /*2e6c0*/  HADD2.F32 R84, -RZ, R128.H0_H0 ;  /* 0x20000080ff547230 */ /* 0x007fe40000004100 */
        /* <DEDUP_REMOVED lines=15> */
[C---:B---3--:R-:W-:Y:S01]  /*2e7c0*/  IMAD.WIDE.U32 R108, R96.reuse, 0x10, R108 ;  /* 0x00000010606c7825 */ /* 0x048fe200078e006c */
[----:B------:R-:W-:-:S04]  /*2e7d0*/  IADD3 R96, PT, PT, R96, 0x80, RZ ;  /* 0x0000008060607810 */ /* 0x000fc80007ffe0ff */
[----:B------:R3:W-:Y:S03]  /*2e7e0*/  STG.E.128 desc[UR6][R108.64], R84 ;  /* 0x000000546c007986 */ /* 0x0007e6000c101d06 */
.L_x_19535:
[----:B------:R-:W-:Y:S05]  /*2e7f0*/  BSYNC.RECONVERGENT B0 ;  /* 0x0000000000007941 */ /* 0x000fea0003800200 */
.L_x_19534:
[----:B------:R-:W-:Y:S01]  /*2e800*/  ISETP.NE.AND P0, PT, R110, RZ, PT ;  /* 0x000000ff6e00720c */ /* 0x000fe20003f05270 */
[----:B------:R-:W-:-:S12]  /*2e810*/  BSSY.RECONVERGENT B0, `(.L_x_19536) ;  /* 0x000001a000007945 */ /* 0x000fd80003800200 */
[----:B------:R-:W-:Y:S05]  /*2e820*/  @!P0 BRA `(.L_x_19537) ;  /* 0x0000000000608947 */ /* 0x000fea0003800000 */
[----:B---3--:R-:W3:Y:S01]  /*2e830*/  LDC.64 R108, c[0x0][0x428] ;  /* 0x00010a00ff6c7b82 */ /* 0x008ee20000000a00 */
[--C-:B012---:R-:W-:Y:S01]  /*2e840*/  FADD.FTZ R84, R56, -R118.reuse ;  /* 0x8000007638547221 */ /* 0x107fe20000010000 */
        /* <DEDUP_REMOVED lines=19> */
[----:B---3--:R-:W-:-:S04]  /*2e980*/  IMAD.WIDE.U32 R108, R96, 0x10, R108 ;  /* 0x00000010606c7825 */ /* 0x008fc800078e006c */
[----:B------:R-:W-:Y:S01]  /*2e990*/  VIADD R96, R96, 0x80 ;  /* 0x0000008060607836 */ /* 0x000fe20000000000 */
[----:B------:R4:W-:Y:S06]  /*2e9a0*/  STG.E.128 desc[UR6][R108.64], R84 ;  /* 0x000000546c007986 */ /* 0x0009ec000c101d06 */
.L_x_19537:
[----:B------:R-:W-:Y:S05]  /*2e9b0*/  BSYNC.RECONVERGENT B0 ;  /* 0x0000000000007941 */ /* 0x000fea0003800200 */
.L_x_19536:
[----:B------:R-:W-:Y:S01]  /*2e9c0*/  ISETP.NE.AND P0, PT, R111, RZ, PT ;  /* 0x000000ff6f00720c */ /* 0x000fe20003f05270 */
[----:B------:R-:W-:-:S12]  /*2e9d0*/  BSSY.RECONVERGENT B0, `(.L_x_19538) ;  /* 0x000001a000007945 */ /* 0x000fd80003800200 */
[----:B------:R-:W-:Y:S05]  /*2e9e0*/  @!P0 BRA `(.L_x_19539) ;  /* 0x0000000000608947 */ /* 0x000fea0003800000 */
[----:B---34-:R-:W3:Y:S01]  /*2e9f0*/  LDC.64 R108, c[0x0][0x428] ;  /* 0x00010a00ff6c7b82 */ /* 0x018ee20000000a00 */
        /* <DEDUP_REMOVED lines=23> */
.L_x_19539:
[----:B------:R-:W-:Y:S05]  /*2eb70*/  BSYNC.RECONVERGENT B0 ;  /* 0x0000000000007941 */ /* 0x000fea0003800200 */
.L_x_19538:
[----:B------:R-:W-:Y:S01]  /*2eb80*/  ISETP.NE.AND P0, PT, R112, RZ, PT ;  /* 0x000000ff7000720c */ /* 0x000fe20003f05270 */
[----:B------:R-:W-:-:S12]  /*2eb90*/  BSSY.RECONVERGENT B0, `(.L_x_19540) ;  /* 0x000001e000007945 */ /* 0x000fd80003800200 */
[----:B------:R-:W-:Y:S05]  /*2eba0*/  @!P0 BRA `(.L_x_19541) ;  /* 0x0000000000708947 */ /* 0x000fea0003800000 */
[----:B0--34-:R-:W0:Y:S01]  /*2ebb0*/  LDC.64 R108, c[0x0][0x428] ;  /* 0x00010a00ff6c7b82 */ /* 0x019e220000000a00 */
[----:B-12---:R-:W-:Y:S01]  /*2ebc0*/  SHF.R.U64 R117, R104, 0x10, R105 ;  /* 0x0000001068757819 */ /* 0x006fe20000001269 */
[--C-:B------:R-:W-:Y:S01]  /*2ebd0*/  FADD.FTZ R112, R64, -R118.reuse ;  /* 0x8000007640707221 */ /* 0x100fe20000010000 */
[----:B------:R-:W-:Y:S01]  /*2ebe0*/  SHF.R.U64 R121, R26, 0x10, R27 ;  /* 0x000000101a797819 */ /* 0x000fe2000000121b */
[--C-:B------:R-:W-:Y:S01]  /*2ebf0*/  FADD.FTZ R120, R66, -R118.reuse ;  /* 0x8000007642787221 */ /* 0x100fe20000010000 */
[----:B------:R-:W-:Y:S01]  /*2ec00*/  SHF.R.U32.HI R123, RZ, 0x10, R105 ;  /* 0x00000010ff7b7819 */ /* 0x000fe20000011669 */
[--C-:B------:R-:W-:Y:S01]  /*2ec10*/  FADD.FTZ R116, R65, -R118.reuse ;  /* 0x8000007641747221 */ /* 0x100fe20000010000 */
[----:B------:R-:W-:Y:S01]  /*2ec20*/  SHF.R.U32.HI R125, RZ, 0x10, R27 ;  /* 0x00000010ff7d7819 */ /* 0x000fe2000001161b */
[----:B------:R-:W-:Y:S01]  /*2ec30*/  FADD.FTZ R110, R67, -R118 ;  /* 0x80000076436e7221 */ /* 0x000fe20000010000 */
[----:B------:R-:W-:Y:S02]  /*2ec40*/  HADD2.F32 R85, -RZ, R134.H0_H0 ;  /* 0x20000086ff557230 */ /* 0x000fe40000004100 */
[----:B------:R-:W-:Y:S01]  /*2ec50*/  FMUL.FTZ R111, R119, R112 ;  /* 0x00000070776f7220 */ /* 0x000fe20000410000 */
[----:B------:R-:W-:-:S02]  /*2ec60*/  HADD2.F32 R84, -RZ, R26.H0_H0 ;  /* 0x2000001aff547230 */ /* 0x000fc40000004100 */
[C---:B------:R-:W-:Y:S01]  /*2ec70*/  FMUL.FTZ R120, R119.reuse, R120 ;  /* 0x0000007877787220 */ /* 0x040fe20000410000 */
[----:B------:R-:W-:Y:S02]  /*2ec80*/  HADD2.F32 R86, -RZ, R134.H1_H1 ;  /* 0x30000086ff567230 */ /* 0x000fe40000004100 */
[C---:B------:R-:W-:Y:S01]  /*2ec90*/  FMUL.FTZ R112, R119.reuse, R116 ;  /* 0x0000007477707220 */ /* 0x040fe20000410000 */
[----:B------:R-:W-:Y:S02]  /*2eca0*/  HADD2.F32 R87, -RZ, R27.H0_H0 ;  /* 0x2000001bff577230 */ /* 0x000fe40000004100 */
[----:B------:R-:W-:Y:S01]  /*2ecb0*/  FMUL.FTZ R110, R119, R110 ;  /* 0x0000006e776e7220 */ /* 0x000fe20000410000 */
[----:B------:R-:W-:Y:S02]  /*2ecc0*/  HADD2.F32 R117, -RZ, R117.H0_H0 ;  /* 0x20000075ff757230 */ /* 0x000fe40000004100 */
[----:B------:R-:W-:Y:S01]  /*2ecd0*/  FFMA.FTZ R84, R111, R85, R84 ;  /* 0x000000556f547223 */ /* 0x000fe20000010054 */
[----:B------:R-:W-:-:S02]  /*2ece0*/  HADD2.F32 R121, -RZ, R121.H0_H0 ;  /* 0x20000079ff797230 */ /* 0x000fc40000004100 */
[----:B------:R-:W-:Y:S01]  /*2ecf0*/  FFMA.FTZ R86, R120, R86, R87 ;  /* 0x0000005678567223 */ /* 0x000fe20000010057 */
[----:B------:R-:W-:Y:S02]  /*2ed00*/  HADD2.F32 R123, -RZ, R123.H0_H0 ;  /* 0x2000007bff7b7230 */ /* 0x000fe40000004100 */
[----:B------:R-:W-:Y:S02]  /*2ed10*/  HADD2.F32 R125, -RZ, R125.H0_H0 ;  /* 0x2000007dff7d7230 */ /* 0x000fe40000004100 */
[----:B------:R-:W-:Y:S01]  /*2ed20*/  FFMA.FTZ R85, R112, R117, R121 ;  /* 0x0000007570557223 */ /* 0x000fe20000010079 */
[----:B0-----:R-:W-:-:S04]  /*2ed30*/  IMAD.WIDE.U32 R108, R96, 0x10, R108 ;  /* 0x00000010606c7825 */ /* 0x001fc800078e006c */
[----:B------:R-:W-:Y:S01]  /*2ed40*/  FFMA.FTZ R87, R110, R123, R125 ;  /* 0x0000007b6e577223 */ /* 0x000fe2000001007d */
[----:B------:R-:W-:-:S04]  /*2ed50*/  VIADD R96, R96, 0x80 ;  /* 0x0000008060607836 */ /* 0x000fc80000000000 */
[----:B------:R0:W-:Y:S03]  /*2ed60*/  STG.E.128 desc[UR6][R108.64], R84 ;  /* 0x000000546c007986 */ /* 0x0001e6000c101d06 */
.L_x_19541:
[----:B------:R-:W-:Y:S05]  /*2ed70*/  BSYNC.RECONVERGENT B0 ;  /* 0x0000000000007941 */ /* 0x000fea0003800200 */
.L_x_19540:
[----:B------:R-:W-:Y:S01]  /*2ed80*/  ISETP.NE.AND P0, PT, R113, RZ, PT ;  /* 0x000000ff7100720c */ /* 0x000fe20003f05270 */
[----:B------:R-:W-:-:S12]  /*2ed90*/  BSSY.RECONVERGENT B0, `(.L_x_19542) ;  /* 0x000001e000007945 */ /* 0x000fd80003800200 */
[----:B------:R-:W-:Y:S05]  /*2eda0*/  @!P0 BRA `(.L_x_19543) ;  /* 0x0000000000708947 */ /* 0x000fea0003800000 */
[----:B0--34-:R-:W0:Y:S01]  /*2edb0*/  LDC.64 R108, c[0x0][0x428] ;  /* 0x00010a00ff6c7b82 */ /* 0x019e220000000a00 */
[----:B------:R-:W-:Y:S01]  /*2edc0*/  SHF.R.U64 R113, R102, 0x10, R103 ;  /* 0x0000001066717819 */ /* 0x000fe20000001267 */
[--C-:B------:R-:W-:Y:S01]  /*2edd0*/  FADD.FTZ R110, R68, -R118.reuse ;  /* 0x80000076446e7221 */ /* 0x100fe20000010000 */
[----:B-12---:R-:W-:Y:S01]  /*2ede0*/  SHF.R.U64 R117, R24, 0x10, R25 ;  /* 0x0000001018757819 */ /* 0x006fe20000001219 */
        /* <DEDUP_REMOVED lines=20> */
[C---:B0-----:R-:W-:Y:S01]  /*2ef30*/  IMAD.WIDE.U32 R108, R96.reuse, 0x10, R108 ;  /* 0x00000010606c7825 */ /* 0x041fe200078e006c */
[----:B------:R-:W-:-:S03]  /*2ef40*/  IADD3 R96, PT, PT, R96, 0x80, RZ ;  /* 0x0000008060607810 */ /* 0x000fc60007ffe0ff */
[----:B------:R-:W-:-:S05]  /*2ef50*/  FFMA.FTZ R87, R120, R121, R123 ;  /* 0x0000007978577223 */ /* 0x000fca000001007b */
[----:B------:R0:W-:Y:S02]  /*2ef60*/  STG.E.128 desc[UR6][R108.64], R84 ;  /* 0x000000546c007986 */ /* 0x0001e4000c101d06 */
.L_x_19543:
[----:B------:R-:W-:Y:S05]  /*2ef70*/  BSYNC.RECONVERGENT B0 ;  /* 0x0000000000007941 */ /* 0x000fea0003800200 */
.L_x_19542:
[----:B------:R-:W-:Y:S01]  /*2ef80*/  ISETP.NE.AND P0, PT, R114, RZ, PT ;  /* 0x000000ff7200720c */ /* 0x000fe20003f05270 */
[----:B------:R-:W-:-:S12]  /*2ef90*/  BSSY.RECONVERGENT B0, `(.L_x_19544) ;  /* 0x000001e000007945 */ /* 0x000fd80003800200 */
[----:B------:R-:W-:Y:S05]  /*2efa0*/  @!P0 BRA `(.L_x_19545) ;  /* 0x0000000000708947 */ /* 0x000fea0003800000 */
[----:B0--34-:R-:W0:Y:S01]  /*2efb0*/  LDC.64 R108, c[0x0][0x428] ;  /* 0x00010a00ff6c7b82 */ /* 0x019e220000000a00 */
[----:B------:R-:W-:Y:S01]  /*2efc0*/  SHF.R.U64 R113, R100, 0x10, R101 ;  /* 0x0000001064717819 */ /* 0x000fe20000001265 */
[--C-:B-12---:R-:W-:Y:S01]  /*2efd0*/  FADD.FTZ R84, R72, -R118.reuse ;  /* 0x8000007648547221 */ /* 0x106fe20000010000 */
        /* <DEDUP_REMOVED lines=25> */
.L_x_19545:
[----:B------:R-:W-:Y:S05]  /*2f170*/  BSYNC.RECONVERGENT B0 ;  /* 0x0000000000007941 */ /* 0x000fea0003800200 */
.L_x_19544:
        /* <DEDUP_REMOVED lines=31> */
.L_x_19547:
[----:B------:R-:W-:Y:S05]  /*2f370*/  BSYNC.RECONVERGENT B0 ;  /* 0x0000000000007941 */ /* 0x000fea0003800200 */
.L_x_19546:
[----:B------:R-:W-:Y:S01]  /*2f380*/  ISETP.NE.AND P0, PT, R107, RZ, PT ;  /* 0x000000ff6b00720c */ /* 0x000fe20003f05270 */
[----:B------:R-:W-:-:S12]  /*2f390*/  BSSY.RECONVERGENT B0, `(.L_x_19548) ;  /* 0x0000011000007945 */ /* 0x000fd80003800200 */
[----:B------:R-:W-:Y:S05]  /*2f3a0*/  @!P0 BRA `(.L_x_19549) ;  /* 0x00000000003c8947 */ /* 0x000fea0003800000 */
[----:B01234-:R-:W0:Y:S01]  /*2f3b0*/  LDC.64 R84, c[0x0][0x428] ;  /* 0x00010a00ff547b82 */ /* 0x01fe220000000a00 */
[--C-:B------:R-:W-:Y:S01]  /*2f3c0*/  FADD.FTZ R86, R80, -R118.reuse ;  /* 0x8000007650567221 */ /* 0x100fe20000010000 */
[--C-:B------:R-:W-:Y:S01]  /*2f3d0*/  FADD.FTZ R106, R81, -R118.reuse ;  /* 0x80000076516a7221 */ /* 0x100fe20000010000 */
[--C-:B------:R-:W-:Y:S01]  /*2f3e0*/  FADD.FTZ R108, R82, -R118.reuse ;  /* 0x80000076526c7221 */ /* 0x100fe20000010000 */
[----:B------:R-:W-:Y:S01]  /*2f3f0*/  FADD.FTZ R118, R83, -R118 ;  /* 0x8000007653767221 */ /* 0x000fe20000010000 */
        /* <DEDUP_REMOVED lines=8> */
[----:B------:R-:W-:-:S05]  /*2f480*/  FFMA.FTZ R87, R119, R11, R12 ;  /* 0x0000000b77577223 */ /* 0x000fca000001000c */
[----:B------:R0:W-:Y:S02]  /*2f490*/  STG.E.128 desc[UR6][R106.64], R84 ;  /* 0x000000546a007986 */ /* 0x0001e4000c101d06 */
.L_x_19549:
[----:B------:R-:W-:Y:S05]  /*2f4a0*/  BSYNC.RECONVERGENT B0 ;  /* 0x0000000000007941 */ /* 0x000fea0003800200 */
.L_x_19548:
[----:B------:R-:W-:Y:S02]  /*2f4b0*/  UIADD3 UR17, UPT, UPT, UR17, UR14, URZ ;  /* 0x0000000e11117290 */ /* 0x000fe4000fffe0ff */
[----:B------:R-:W-:Y:S02]  /*2f4c0*/  UPLOP3.LUT UP1, UPT, UPT, UPT, UP1, 0x40, 0x4 ;  /* 0x000000000004789c */ /* 0x000fe40003f2e810 */
[----:B------:R-:W-:-:S09]  /*2f4d0*/  UISETP.GE.AND UP0, UPT, UR17, UR15, UPT ;  /* 0x0000000f1100728c */ /* 0x000fd2000bf06270 */
[----:B------:R-:W-:Y:S05]  /*2f4e0*/  BRA.U !UP0, `(.L_x_19550) ;  /* 0xfffffd2108587547 */ /* 0x000fea000b83ffff */
[----:B------:R-:W-:Y:S05]  /*2f4f0*/  EXIT ;  /* 0x000000000000794d */ /* 0x000fea0003800000 */
.L_x_19551:
        /* <DEDUP_REMOVED lines=16> */
.L_x_22370:


//--------------------- .text._ZN10layer_norm31ln_parallel_residual_fwd_kernelINS_13Kernel_traitsI6__halfffffjLj5120ELj1ELj1ELj4ELj16ENS_18Kernel_traits_baseILj5120ES2_ffffjLj128EEEEELb1ELb1ELb1EEEvNS_9FwdParamsE --------------------------
	.section	.text._ZN10layer_norm31ln_parallel_residual_fwd_kernelINS_13Kernel_traitsI6__halfffffjLj5120ELj1ELj1ELj4ELj16ENS_18Kernel_traits_baseILj5120ES2_ffffjLj128EEEEELb1ELb1ELb1EEEvNS_9FwdParamsE,"ax",@progbits
	.align	128
        .global         _ZN10layer_norm31ln_parallel_residual_fwd_kernelINS_13Kernel_traitsI6__halfffffjLj5120ELj1ELj1ELj4ELj16ENS_18Kernel_traits_baseILj5120ES2_ffffjLj128EEEEELb1ELb1ELb1EEEvNS_9FwdParamsE
        .type           _ZN10layer_norm31ln_parallel_residual_fwd_kernelINS_13Kernel_traitsI6__halfffffjLj5120ELj1ELj1ELj4ELj16ENS_18Kernel_traits_baseILj5120ES2_ffffjLj128EEEEELb1ELb1ELb1EEEvNS_9FwdParamsE,@function
        .size           _ZN10layer_norm31ln_parallel_residual_fwd_kernelINS_13Kernel_traitsI6__halfffffjLj5120ELj1ELj1ELj4ELj16ENS_18Kernel_traits_baseILj5120ES2_ffffjLj128EEEEELb1ELb1ELb1EEEvNS_9FwdParamsE,(.L_x_22371 - _ZN10layer_norm31ln_parallel_residual_fwd_kernelINS_13Kernel_traitsI6__halfffffjLj5120ELj1ELj1ELj4ELj16ENS_18Kernel_traits_baseILj5120ES2_ffffjLj128EEEEELb1ELb1ELb1EEEvNS_9FwdParamsE)
        .other          _ZN10layer_norm31ln_parallel_residual_fwd_kernelINS_13Kernel_traitsI6__halfffffjLj5120ELj1ELj1ELj4ELj16ENS_18Kernel_traits_baseILj5120ES2_ffffjLj128EEEEELb1ELb1ELb1EEEvNS_9FwdParamsE,@"STO_CUDA_ENTRY STV_DEFAULT"
_ZN10layer_norm31ln_parallel_residual_fwd_kernelINS_13Kernel_traitsI6__halfffffjLj5120ELj1ELj1ELj4ELj16ENS_18Kernel_traits_baseILj5120ES2_ffffjLj128EEEEELb1ELb1ELb1EEEvNS_9FwdParamsE:
.text._ZN10layer_norm31ln_parallel_residual_fwd_kernelINS_13Kernel_traitsI6__halfffffjLj5120ELj1ELj1ELj4ELj16ENS_18Kernel_traits_baseILj5120ES2_ffffjLj128EEEEELb1ELb1ELb1EEEvNS_9FwdParamsE:
        /* <DEDUP_REMOVED lines=69> */
.L_x_19552:
        /* <DEDUP_REMOVED lines=22> */
.L_x_19553:
[----:B------:R-:W1:Y:S02]  /*05b0*/  LDCU UR4, c[0x0][0x384] ;  /* 0x00007080ff0477ac */ /* 0x000e640008000800 */
[----:B-1----:R-:W-:-:S06]  /*05c0*/  UISETP.GE.AND UP0, UPT, UR18, UR4, UPT ;  /* 0x000000041200728c */ /* 0x002fcc000bf06270 */
[----:B------:R-:W-:-:S13]  /*05d0*/  PLOP3.LUT P0, PT, PT, PT, UP0, 0x80, 0x8 ;  /* 0x000000000008781c */ /* 0x000fda0003f0f008 */
[----:B------:R-:W-:Y:S05]  /*05e0*/  @P0 EXIT ;  /* 0x000000000000094d */ /* 0x000fea0003800000 */
[----:B-----5:R-:W-:Y:S01]  /*05f0*/  IMAD.MOV.U32 R90, RZ, RZ, R6 ;  /* 0x000000ffff5a7224 */ /* 0x020fe200078e0006 */
[--C-:B------:R-:W-:Y:S01]  /*0600*/  SHF.R.U64 R89, R6, 0x10, R7.reuse ;  /* 0x0000001006597819 */ /* 0x100fe20000001207 */
        /* <DEDUP_REMOVED lines=8> */
[----:B------:R-:W-:Y:S01]  /*0690*/  IMAD.HI.U32 R5, R86, -0x2daee0ad, RZ ;  /* 0xd2511f5356057827 */ /* 0x000fe200078e00ff */
[----:B------:R-:W-:Y:S01]  /*06a0*/  PRMT R0, R0, 0x5410, R6 ;  /* 0x0000541000007816 */ /* 0x000fe20000000006 */
[----:B------:R-:W1:Y:S01]  /*06b0*/  LDCU.64 UR4, c[0x0][0x398] ;  /* 0x00007300ff0477ac */ /* 0x000e620008000a00 */
[----:B0-----:R-:W-:Y:S01]  /*06c0*/  SHF.R.U32.HI R18, RZ, 0x10, R7 ;  /* 0x00000010ff127819 */ /* 0x001fe20000011607 */
[----:B------:R-:W-:Y:S01]  /*06d0*/  IMAD.HI.U32 R6, R87, -0x326172a9, RZ ;  /* 0xcd9e8d5757067827 */ /* 0x000fe200078e00ff */
[----:B------:R-:W-:-:S03]  /*06e0*/  SHF.R.U64 R80, R8, 0x10, R9 ;  /* 0x0000001008507819 */ /* 0x000fc60000001209 */
[----:B------:R-:W-:Y:S01]  /*06f0*/  HFMA2 R81, -RZ, RZ, 0, 0 ;  /* 0x00000000ff517431 */ /* 0x000fe200000001ff */
[----:B------:R-:W-:Y:S01]  /*0700*/  SHF.R.U32.HI R59, RZ, 0x10, R9 ;  /* 0x00000010ff3b7819 */ /* 0x000fe20000011609 */
[----:B------:R-:W-:Y:S01]  /*0710*/  IMAD.MOV.U32 R7, RZ, RZ, R13 ;  /* 0x000000ffff077224 */ /* 0x000fe200078e000d */
[----:B------:R-:W-:Y:S01]  /*0720*/  SHF.R.U64 R91, R10, 0x10, R11 ;  /* 0x000000100a5b7819 */ /* 0x000fe2000000120b */
[----:B------:R-:W-:Y:S01]  /*0730*/  IMAD.MOV.U32 R8, RZ, RZ, R15 ;  /* 0x000000ffff087224 */ /* 0x000fe200078e000f */
[----:B------:R-:W-:Y:S01]  /*0740*/  SHF.R.U32.HI R10, RZ, 0x10, R11 ;  /* 0x00000010ff0a7819 */ /* 0x000fe2000001160b */
[----:B------:R-:W-:Y:S01]  /*0750*/  IMAD.MOV.U32 R96, RZ, RZ, R16 ;  /* 0x000000ffff607224 */ /* 0x000fe200078e0010 */
[----:B------:R-:W-:Y:S01]  /*0760*/  MOV R94, R14 ;  /* 0x0000000e005e7202 */ /* 0x000fe20000000f00 */
[----:B------:R-:W0:Y:S01]  /*0770*/  LDCU UR19, c[0x0][0x388] ;  /* 0x00007100ff1377ac */ /* 0x000e220008000800 */
[----:B------:R-:W-:Y:S02]  /*0780*/  MOV R9, R17 ;  /* 0x0000001100097202 */ /* 0x000fe40000000f00 */
[----:B------:R-:W-:Y:S01]  /*0790*/  LOP3.LUT R5, R5, UR11, RZ, 0x3c, !PT ;  /* 0x0000000b05057c12 */ /* 0x000fe2000f8e3cff */
[----:B------:R-:W2:Y:S01]  /*07a0*/  LDCU.U8 UR20, c[0x0][0x410] ;  /* 0x00008200ff1477ac */ /* 0x000ea20008000000 */
[----:B------:R-:W-:-:S02]  /*07b0*/  LOP3.LUT R6, R85, UR10, R6, 0x96, !PT ;  /* 0x0000000a55067c12 */ /* 0x000fc4000f8e9606 */
[--C-:B------:R-:W-:Y:S01]  /*07c0*/  SHF.R.U64 R93, R12, 0x10, R13.reuse ;  /* 0x000000100c5d7819 */ /* 0x100fe2000000120d */
[----:B-1----:R-:W-:Y:S01]  /*07d0*/  UISETP.NE.U32.AND UP0, UPT, UR4, URZ, UPT ;  /* 0x000000ff0400728c */ /* 0x002fe2000bf05070 */
[----:B------:R-:W-:Y:S01]  /*07e0*/  SHF.R.U32.HI R11, RZ, 0x10, R13 ;  /* 0x00000010ff0b7819 */ /* 0x000fe2000001160d */
[----:B------:R-:W1:Y:S01]  /*07f0*/  LDCU UR21, c[0x0][0x400] ;  /* 0x00008000ff1577ac */ /* 0x000e620008000800 */
[--C-:B------:R-:W-:Y:S02]  /*0800*/  SHF.R.U64 R95, R14, 0x10, R15.reuse ;  /* 0x000000100e5f7819 */ /* 0x100fe4000000120f */
[----:B------:R-:W-:Y:S01]  /*0810*/  SHF.R.U32.HI R12, RZ, 0x10, R15 ;  /* 0x00000010ff0c7819 */ /* 0x000fe2000001160f */
[----:B------:R-:W-:Y:S01]  /*0820*/  UISETP.NE.AND.EX UP0, UPT, UR5, URZ, UPT, UP0 ;  /* 0x000000ff0500728c */ /* 0x000fe2000bf05300 */
[----:B------:R-:W-:Y:S01]  /*0830*/  PRMT R91, R91, 0x5410, R10 ;  /* 0x000054105b5b7816 */ /* 0x000fe2000000000a */
[----:B------:R-:W-:Y:S01]  /*0840*/  IMAD R10, R86, -0x2daee0ad, RZ ;  /* 0xd2511f53560a7824 */ /* 0x000fe200078e02ff */
[----:B------:R-:W-:Y:S01]  /*0850*/  PRMT R92, R92, 0x5410, R7 ;  /* 0x000054105c5c7816 */ /* 0x000fe20000000007 */
[----:B------:R-:W-:Y:S01]  /*0860*/  IMAD.HI.U32 R7, R5, -0x326172a9, RZ ;  /* 0xcd9e8d5705077827 */ /* 0x000fe200078e00ff */
[----:B------:R-:W-:Y:S01]  /*0870*/  PRMT R94, R94, 0x5410, R8 ;  /* 0x000054105e5e7816 */ /* 0x000fe20000000008 */
[----:B------:R-:W-:Y:S01]  /*0880*/  UPLOP3.LUT UP1, UPT, UPT, UPT, UPT, 0x40, 0x4 ;  /* 0x000000000004789c */ /* 0x000fe20003f2e870 */
[----:B------:R-:W-:Y:S01]  /*0890*/  PRMT R96, R96, 0x5410, R9 ;  /* 0x0000541060607816 */ /* 0x000fe20000000009 */
[----:B------:R-:W-:Y:S01]  /*08a0*/  IMAD R8, R87, -0x326172a9, RZ ;  /* 0xcd9e8d5757087824 */ /* 0x000fe200078e02ff */
[----:B------:R-:W-:Y:S01]  /*08b0*/  PRMT R93, R93, 0x5410, R11 ;  /* 0x000054105d5d7816 */ /* 0x000fe2000000000b */
[----:B------:R-:W-:Y:S01]  /*08c0*/  IMAD.HI.U32 R9, R6, -0x2daee0ad, RZ ;  /* 0xd2511f5306097827 */ /* 0x000fe200078e00ff */
[----:B------:R-:W-:-:S02]  /*08d0*/  PRMT R95, R95, 0x5410, R12 ;  /* 0x000054105f5f7816 */ /* 0x000fc4000000000c */
[--C-:B------:R-:W-:Y:S01]  /*08e0*/  SHF.R.U64 R97, R16, 0x10, R17.reuse ;  /* 0x0000001010617819 */ /* 0x100fe20000001211 */
[----:B------:R-:W-:Y:S01]  /*08f0*/  IMAD.MOV.U32 R11, RZ, RZ, R2 ;  /* 0x000000ffff0b7224 */ /* 0x000fe200078e0002 */
[----:B------:R-:W-:Y:S01]  /*0900*/  SHF.R.U32.HI R13, RZ, 0x10, R17 ;  /* 0x00000010ff0d7819 */ /* 0x000fe20000011611 */
[----:B------:R-:W-:Y:S01]  /*0910*/  IMAD.MOV.U32 R12, RZ, RZ, R3 ;  /* 0x000000ffff0c7224 */ /* 0x000fe200078e0003 */
[----:B------:R-:W-:Y:S01]  /*0920*/  LOP3.LUT R7, R8, UR22, R7, 0x96, !PT ;  /* 0x0000001608077c12 */ /* 0x000fe2000f8e9607 */
[----:B------:R-:W-:Y:S01]  /*0930*/  IMAD R8, R5, -0x326172a9, RZ ;  /* 0xcd9e8d5705087824 */ /* 0x000fe200078e02ff */
[----:B------:R-:W-:Y:S01]  /*0940*/  LOP3.LUT R9, R10, UR23, R9, 0x96, !PT ;  /* 0x000000170a097c12 */ /* 0x000fe2000f8e9609 */
[----:B------:R-:W-:Y:S01]  /*0950*/  IMAD.MOV.U32 R10, RZ, RZ, R33 ;  /* 0x000000ffff0a7224 */ /* 0x000fe200078e0021 */
[----:B------:R-:W-:Y:S01]  /*0960*/  PRMT R98, R11, 0x5410, R12 ;  /* 0x000054100b627816 */ /* 0x000fe2000000000c */
[----:B------:R-:W-:Y:S01]  /*0970*/  IMAD R11, R6, -0x2daee0ad, RZ ;  /* 0xd2511f53060b7824 */ /* 0x000fe200078e02ff */
[----:B------:R-:W-:Y:S01]  /*0980*/  PRMT R97, R97, 0x5410, R13 ;  /* 0x0000541061617816 */ /* 0x000fe2000000000d */
[----:B------:R-:W-:Y:S01]  /*0990*/  IMAD.HI.U32 R5, R9, -0x326172a9, RZ ;  /* 0xcd9e8d5709057827 */ /* 0x000fe200078e00ff */
[----:B------:R-:W-:-:S02]  /*09a0*/  MOV R13, R32 ;  /* 0x00000020000d7202 */ /* 0x000fc40000000f00 */
[----:B------:R-:W-:Y:S01]  /*09b0*/  SHF.R.U64 R135, R38, 0x10, R39 ;  /* 0x0000001026877819 */ /* 0x000fe20000001227 */
[----:B------:R-:W-:Y:S01]  /*09c0*/  IMAD.HI.U32 R6, R7, -0x2daee0ad, RZ ;  /* 0xd2511f5307067827 */ /* 0x000fe200078e00ff */
[----:B------:R-:W-:Y:S02]  /*09d0*/  PRMT R129, R13, 0x7610, R129 ;  /* 0x000076100d817816 */ /* 0x000fe40000000081 */
[----:B------:R-:W-:Y:S01]  /*09e0*/  LOP3.LUT R5, R8, UR24, R5, 0x96, !PT ;  /* 0x0000001808057c12 */ /* 0x000fe2000f8e9605 */
[----:B------:R-:W-:Y:S01]  /*09f0*/  IMAD.MOV.U32 R12, RZ, RZ, R34 ;  /* 0x000000ffff0c7224 */ /* 0x000fe200078e0022 */
[----:B------:R-:W-:Y:S01]  /*0a00*/  LOP3.LUT R6, R11, UR6, R6, 0x96, !PT ;  /* 0x000000060b067c12 */ /* 0x000fe2000f8e9606 */
[----:B------:R-:W-:Y:S01]  /*0a10*/  IMAD R8, R9, -0x326172a9, RZ ;  /* 0xcd9e8d5709087824 */ /* 0x000fe200078e02ff */
[----:B------:R-:W-:Y:S01]  /*0a20*/  MOV R13, R35 ;  /* 0x00000023000d7202 */ /* 0x000fe20000000f00 */
[----:B------:R-:W-:Y:S01]  /*0a30*/  IMAD.HI.U32 R9, R5, -0x2daee0ad, RZ ;  /* 0xd2511f5305097827 */ /* 0x000fe200078e00ff */
[----:B------:R-:W-:Y:S01]  /*0a40*/  PRMT R129, R129, 0x5410, R10 ;  /* 0x0000541081817816 */ /* 0x000fe2000000000a */
[----:B------:R-:W3:Y:S01]  /*0a50*/  LDCU UR6, c[0x0][0x404] ;  /* 0x00008080ff0677ac */ /* 0x000ee20008000800 */
[----:B------:R-:W-:Y:S01]  /*0a60*/  PRMT R131, R12, 0x5410, R13 ;  /* 0x000054100c837816 */ /* 0x000fe2000000000d */
[----:B------:R-:W-:Y:S01]  /*0a70*/  IMAD R10, R7, -0x2daee0ad, RZ ;  /* 0xd2511f53070a7824 */ /* 0x000fe200078e02ff */
[----:B------:R-:W-:Y:S01]  /*0a80*/  SHF.R.U32.HI R137, RZ, 0x10, R47 ;  /* 0x00000010ff897819 */ /* 0x000fe2000001162f */
[----:B------:R-:W-:Y:S01]  /*0a90*/  IMAD.HI.U32 R7, R6, -0x326172a9, RZ ;  /* 0xcd9e8d5706077827 */ /* 0x000fe200078e00ff */
[----:B------:R-:W-:-:S02]  /*0aa0*/  SHF.R.U32.HI R139, RZ, 0x10, R49 ;  /* 0x00000010ff8b7819 */ /* 0x000fc40000011631 */
[----:B------:R-:W-:Y:S01]  /*0ab0*/  LOP3.LUT R9, R10, UR25, R9, 0x96, !PT ;  /* 0x000000190a097c12 */ /* 0x000fe2000f8e9609 */
[----:B------:R-:W-:Y:S01]  /*0ac0*/  IMAD.MOV.U32 R11, RZ, RZ, R36 ;  /* 0x000000ffff0b7224 */ /* 0x000fe200078e0024 */
[----:B------:R-:W-:Y:S01]  /*0ad0*/  LOP3.LUT R7, R8, UR7, R7, 0x96, !PT ;  /* 0x0000000708077c12 */ /* 0x000fe2000f8e9607 */
[----:B------:R-:W-:Y:S01]  /*0ae0*/  IMAD.MOV.U32 R12, RZ, RZ, R37 ;  /* 0x000000ffff0c7224 */ /* 0x000fe200078e0025 */
[----:B------:R-:W-:Y:S01]  /*0af0*/  SHF.R.U32.HI R10, RZ, 0x10, R39 ;  /* 0x00000010ff0a7819 */ /* 0x000fe20000011627 */
[----:B------:R-:W-:Y:S01]  /*0b00*/  IMAD R6, R6, -0x326172a9, RZ ;  /* 0xcd9e8d5706067824 */ /* 0x000fe200078e02ff */
[----:B------:R-:W-:Y:S01]  /*0b10*/  SHF.R.U32.HI R141, RZ, 0x10, R51 ;  /* 0x00000010ff8d7819 */ /* 0x000fe20000011633 */
[----:B------:R-:W-:Y:S01]  /*0b20*/  IMAD.HI.U32 R8, R7, -0x2daee0ad, RZ ;  /* 0xd2511f5307087827 */ /* 0x000fe200078e00ff */
[----:B------:R-:W-:Y:S01]  /*0b30*/  PRMT R133, R11, 0x5410, R12 ;  /* 0x000054100b857816 */ /* 0x000fe2000000000c */
[----:B------:R-:W4:Y:S01]  /*0b40*/  LDCU UR7, c[0x0][0x408] ;  /* 0x00008100ff0777ac */ /* 0x000f220008000800 */
[----:B------:R-:W-:Y:S01]  /*0b50*/  PRMT R135, R135, 0x5410, R10 ;  /* 0x0000541087877816 */ /* 0x000fe2000000000a */
[----:B------:R-:W-:Y:S01]  /*0b60*/  IMAD R11, R5, -0x2daee0ad, RZ ;  /* 0xd2511f53050b7824 */ /* 0x000fe200078e02ff */
[----:B------:R-:W-:Y:S01]  /*0b70*/  SHF.R.U32.HI R143, RZ, 0x10, R53 ;  /* 0x00000010ff8f7819 */ /* 0x000fe20000011635 */
[----:B------:R-:W-:Y:S01]  /*0b80*/  IMAD.HI.U32 R5, R9, -0x326172a9, RZ ;  /* 0xcd9e8d5709057827 */ /* 0x000fe200078e00ff */
[----:B------:R-:W-:-:S02]  /*0b90*/  SHF.R.U32.HI R145, RZ, 0x10, R55 ;  /* 0x00000010ff917819 */ /* 0x000fc40000011637 */
[----:B------:R-:W-:Y:S01]  /*0ba0*/  LOP3.LUT R8, R11, UR13, R8, 0x96, !PT ;  /* 0x0000000d0b087c12 */ /* 0x000fe2000f8e9608 */
[----:B------:R-:W-:Y:S01]  /*0bb0*/  IMAD R10, R7, -0x2daee0ad, RZ ;  /* 0xd2511f53070a7824 */ /* 0x000fe200078e02ff */
[----:B------:R-:W-:Y:S01]  /*0bc0*/  LOP3.LUT R5, R6, UR12, R5, 0x96, !PT ;  /* 0x0000000c06057c12 */ /* 0x000fe2000f8e9605 */
[----:B------:R-:W-:Y:S01]  /*0bd0*/  IMAD R9, R9, -0x326172a9, RZ ;  /* 0xcd9e8d5709097824 */ /* 0x000fe200078e02ff */
[----:B------:R-:W-:Y:S01]  /*0be0*/  SHF.R.U64 R11, R48, 0x10, R49 ;  /* 0x00000010300b7819 */ /* 0x000fe20000001231 */
[----:B------:R-:W-:Y:S01]  /*0bf0*/  IMAD.HI.U32 R6, R8, -0x326172a9, RZ ;  /* 0xcd9e8d5708067827 */ /* 0x000fe200078e00ff */
[----:B------:R-:W-:Y:S01]  /*0c00*/  PRMT R89, R18, 0x5410, R89 ;  /* 0x0000541012597816 */ /* 0x000fe20000000059 */
        /* <DEDUP_REMOVED lines=21> */
[----:B------:R-:W-:Y:S02]  /*0d60*/  PRMT R58, R58, 0x5410, R58 ;  /* 0x000054103a3a7816 */ /* 0x000fe4000000003a */
[----:B------:R-:W-:Y:S01]  /*0d70*/  SHF.R.U32.HI R147, RZ, 0x10, R57 ;  /* 0x00000010ff937819 */ /* 0x000fe20000011639 */
[----:B------:R-:W-:Y:S01]  /*0d80*/  IMAD.HI.U32 R8, R5, -0x2daee0ad, RZ ;  /* 0xd2511f5305087827 */ /* 0x000fe200078e00ff */
[----:B------:R-:W-:-:S02]  /*0d90*/  LOP3.LUT R6, R7, UR16, R6, 0x96, !PT ;  /* 0x0000001007067c12 */ /* 0x000fc4000f8e9606 */
[----:B------:R-:W-:Y:S01]  /*0da0*/  PLOP3.LUT P0, PT, PT, PT, UP0, 0x80, 0x8 ;  /* 0x000000000008781c */ /* 0x000fe20003f0f008 */
[----:B------:R-:W-:Y:S01]  /*0db0*/  IMAD R12, R5, -0x2daee0ad, RZ ;  /* 0xd2511f53050c7824 */ /* 0x000fe200078e02ff */
[----:B------:R-:W-:Y:S01]  /*0dc0*/  LOP3.LUT R8, R11, UR17, R8, 0x96, !PT ;  /* 0x000000110b087c12 */ /* 0x000fe2000f8e9608 */
[----:B------:R-:W-:Y:S01]  /*0dd0*/  IMAD R10, R9, -0x326172a9, RZ ;  /* 0xcd9e8d57090a7824 */ /* 0x000fe200078e02ff */
[----:B------:R-:W-:Y:S01]  /*0de0*/  SHF.R.U64 R11, R54, 0x10, R55 ;  /* 0x00000010360b7819 */ /* 0x000fe20000001237 */
[----:B------:R-:W-:Y:S01]  /*0df0*/  IMAD.HI.U32 R5, R6, -0x2daee0ad, RZ ;  /* 0xd2511f5306057827 */ /* 0x000fe200078e00ff */
[----:B------:R-:W-:Y:S01]  /*0e00*/  LOP3.LUT R99, R4, 0x3, RZ, 0xc0, !PT ;  /* 0x0000000304637812 */ /* 0x000fe200078ec0ff */
[----:B------:R-:W0:Y:S01]  /*0e10*/  LDCU.64 UR16, c[0x0][0x3a0] ;  /* 0x00007400ff1077ac */ /* 0x000e220008000a00 */
[----:B------:R-:W-:Y:S01]  /*0e20*/  PRMT R143, R143, 0x5410, R11 ;  /* 0x000054108f8f7816 */ /* 0x000fe2000000000b */
[----:B------:R-:W-:Y:S01]  /*0e30*/  IMAD.HI.U32 R7, R8, -0x326172a9, RZ ;  /* 0xcd9e8d5708077827 */ /* 0x000fe200078e00ff */
[----:B------:R-:W-:-:S03]  /*0e40*/  LOP3.LUT R5, R12, UR29, R5, 0x96, !PT ;  /* 0x0000001d0c057c12 */ /* 0x000fc6000f8e9605 */
[----:B------:R-:W-:Y:S01]  /*0e50*/  IMAD R8, R8, -0x326172a9, RZ ;  /* 0xcd9e8d5708087824 */ /* 0x000fe200078e02ff */
[----:B------:R-:W-:Y:S01]  /*0e60*/  LOP3.LUT R7, R10, UR28, R7, 0x96, !PT ;  /* 0x0000001c0a077c12 */ /* 0x000fe2000f8e9607 */
[----:B------:R-:W-:Y:S01]  /*0e70*/  IMAD R9, R6, -0x2daee0ad, RZ ;  /* 0xd2511f5306097824 */ /* 0x000fe200078e02ff */
[----:B------:R-:W-:Y:S01]  /*0e80*/  SHF.R.U64 R10, R56, 0x10, R57 ;  /* 0x00000010380a7819 */ /* 0x000fe20000001239 */
[----:B------:R-:W-:-:S03]  /*0e90*/  IMAD.HI.U32 R83, R5, -0x326172a9, RZ ;  /* 0xcd9e8d5705537827 */ /* 0x000fc600078e00ff */
[----:B------:R-:W-:Y:S01]  /*0ea0*/  PRMT R145, R145, 0x5410, R10 ;  /* 0x0000541091917816 */ /* 0x000fe2000000000a */
[----:B------:R-:W-:Y:S01]  /*0eb0*/  IMAD.HI.U32 R84, R7, -0x2daee0ad, RZ ;  /* 0xd2511f5307547827 */ /* 0x000fe200078e00ff */
[----:B------:R-:W-:-:S03]  /*0ec0*/  LOP3.LUT R83, R8, UR30, R83, 0x96, !PT ;  /* 0x0000001e08537c12 */ /* 0x000fc6000f8e9653 */
[----:B------:R-:W-:Y:S01]  /*0ed0*/  IMAD R100, R7, -0x2daee0ad, RZ ;  /* 0xd2511f5307647824 */ /* 0x000fe200078e02ff */
[----:B------:R-:W-:Y:S01]  /*0ee0*/  LOP3.LUT R84, R9, UR31, R84, 0x96, !PT ;  /* 0x0000001f09547c12 */ /* 0x000fe2000f8e9654 */
[----:B01234-:R-:W-:-:S07]  /*0ef0*/  IMAD R82, R5, -0x326172a9, RZ ;  /* 0xcd9e8d5705527824 */ /* 0x01ffce00078e02ff */
.L_x_19948:
        /* <DEDUP_REMOVED lines=21> */
[----:B------:R-:W-:Y:S02]  /*1050*/  UIADD3 UR30, UPT, UPT, UR10, 0x1715609d, URZ ;  /* 0x1715609d0a1e7890 */ /* 0x000fe4000fffe0ff */
[----:B------:R-:W-:Y:S02]  /*1060*/  UIADD3 UR31, UPT, UPT, UR10, -0x255992d5, URZ ;  /* 0xdaa66d2b0a1f7890 */ /* 0x000fe4000fffe0ff */
[----:B------:R-:W-:-:S02]  /*1070*/  UIADD3 UR32, UPT, UPT, UR11, -0x56f99767, URZ ;  /* 0xa90668990b207890 */ /* 0x000fc4000fffe0ff */
[----:B------:R-:W-:Y:S02]  /*1080*/  UIADD3 UR33, UPT, UPT, UR10, -0xe443238, URZ ;  /* 0xf1bbcdc80a217890 */ /* 0x000fe4000fffe0ff */
[----:B------:R-:W-:Y:S02]  /*1090*/  UIADD3 UR34, UPT, UPT, UR11, -0x695add53, URZ ;  /* 0x96a522ad0b227890 */ /* 0x000fe4000fffe0ff */
[----:B------:R-:W-:Y:S02]  /*10a0*/  UIADD3 UR35, UPT, UPT, UR10, -0x700cb87f, URZ ;  /* 0x8ff347810a237890 */ /* 0x000fe4000fffe0ff */
[----:B------:R-:W-:Y:S02]  /*10b0*/  UIADD3 UR36, UPT, UPT, UR10, 0x5384540f, URZ ;  /* 0x5384540f0a247890 */ /* 0x000fe4000fffe0ff */
[----:B------:R-:W-:Y:S02]  /*10c0*/  UIADD3 UR37, UPT, UPT, UR11, 0x76cf5d0a, URZ ;  /* 0x76cf5d0a0b257890 */ /* 0x000fe4000fffe0ff */
[----:B------:R-:W-:-:S02]  /*10d0*/  UIADD3 UR38, UPT, UPT, UR11, -0x126145ec, URZ ;  /* 0xed9eba140b267890 */ /* 0x000fc4000fffe0ff */
[----:B------:R-:W-:Y:S01]  /*10e0*/  UIADD3 UR39, UPT, UPT, UR11, -0x24c28bd8, URZ ;  /* 0xdb3d74280b277890 */ /* 0x000fe2000fffe0ff */
        /* <DEDUP_REMOVED lines=16> */
.L_x_19556:
        /* <DEDUP_REMOVED lines=12> */
.L_x_19557:
        /* <DEDUP_REMOVED lines=40> */
[----:B------:R-:W-:-:S07]  /*1530*/  IMAD.MOV.U32 R16, RZ, RZ, R100 ;  /* 0x000000ffff107224 */ /* 0x000fce00078e0064 */
.L_x_19555:
[----:B------:R-:W-:Y:S01]  /*1540*/  ISETP.NE.AND P0, PT, R17, 0x1, PT ;  /* 0x000000011100780c */ /* 0x000fe20003f05270 */
[----:B------:R-:W-:Y:S01]  /*1550*/  UMOV UR4, UR6 ;  /* 0x0000000600047c82 */ /* 0x000fe20008000000 */
[----:B------:R-:W-:Y:S01]  /*1560*/  I2FP.F32.U32 R16, R16 ;  /* 0x0000001000107245 */ /* 0x000fe20000201000 */
[----:B------:R-:W-:-:S04]  /*1570*/  HFMA2 R18, -RZ, RZ, 0, 1.1920928955078125e-07 ;  /* 0x00000002ff127431 */ /* 0x000fc800000001ff */
        /* <DEDUP_REMOVED lines=12> */
.L_x_19559:
        /* <DEDUP_REMOVED lines=12> */
.L_x_19560:
        /* <DEDUP_REMOVED lines=40> */
[----:B------:R-:W-:Y:S02]  /*1980*/  IMAD.MOV.U32 R30, RZ, RZ, R18 ;  /* 0x000000ffff1e7224 */ /* 0x000fe400078e0012 */
[----:B------:R-:W-:-:S07]  /*1990*/  HFMA2 R18, -RZ, RZ, 0, 0 ;  /* 0x00000000ff127431 */ /* 0x000fce00000001ff */
.L_x_19558:
[----:B------:R-:W-:Y:S01]  /*19a0*/  ISETP.NE.AND P0, PT, R18, 0x1, PT ;  /* 0x000000011200780c */ /* 0x000fe20003f05270 */
[----:B------:R-:W-:Y:S01]  /*19b0*/  IMAD.MOV.U32 R17, RZ, RZ, 0x2 ;  /* 0x00000002ff117424 */ /* 0x000fe200078e00ff */
[----:B------:R-:W-:-:S05]  /*19c0*/  I2FP.F32.U32 R16, R16 ;  /* 0x0000001000107245 */ /* 0x000fca0000201000 */
        /* <DEDUP_REMOVED lines=12> */
.L_x_19562:
        /* <DEDUP_REMOVED lines=12> */
.L_x_19563:
        /* <DEDUP_REMOVED lines=42> */
.L_x_19561:
[----:B------:R-:W-:Y:S01]  /*1df0*/  ISETP.NE.AND P0, PT, R17, 0x1, PT ;  /* 0x000000011100780c */ /* 0x000fe20003f05270 */
[----:B------:R-:W-:Y:S01]  /*1e00*/  IMAD.MOV.U32 R31, RZ, RZ, 0x2 ;  /* 0x00000002ff1f7424 */ /* 0x000fe200078e00ff */
[----:B------:R-:W-:-:S05]  /*1e10*/  I2FP.F32.U32 R16, R16 ;  /* 0x0000001000107245 */ /* 0x000fca0000201000 */
        /* <DEDUP_REMOVED lines=12> */
.L_x_19565:
        /* <DEDUP_REMOVED lines=12> */
.L_x_19566:
        /* <DEDUP_REMOVED lines=41> */
[----:B------:R-:W-:-:S07]  /*2230*/  IMAD.MOV.U32 R30, RZ, RZ, R18 ;  /* 0x000000ffff1e7224 */ /* 0x000fce00078e0012 */
.L_x_19564:
        /* <DEDUP_REMOVED lines=18> */
.L_x_19554:
        /* <DEDUP_REMOVED lines=15> */
.L_x_19569:
        /* <DEDUP_REMOVED lines=12> */
.L_x_19570:
        /* <DEDUP_REMOVED lines=41> */
.L_x_19568:
[----:B------:R-:W-:Y:S01]  /*27a0*/  ISETP.NE.AND P0, PT, R18, 0x1, PT ;  /* 0x000000011200780c */ /* 0x000fe20003f05270 */
[----:B------:R-:W-:Y:S01]  /*27b0*/  UMOV UR4, UR6 ;  /* 0x0000000600047c82 */ /* 0x000fe20008000000 */
[----:B------:R-:W-:Y:S01]  /*27c0*/  I2FP.F32.U32 R16, R16 ;  /* 0x0000001000107245 */ /* 0x000fe20000201000 */
[----:B------:R-:W-:Y:S01]  /*27d0*/  UMOV UR5, UR7 ;  /* 0x0000000700057c82 */ /* 0x000fe20008000000 */
[----:B------:R-:W-:Y:S01]  /*27e0*/  MOV R19, 0x2 ;  /* 0x0000000200137802 */ /* 0x000fe20000000f00 */
[----:B-----5:R-:W-:Y:S01]  /*27f0*/  FMUL.FTZ R24, R12, UR5 ;  /* 0x000000050c187c20 */ /* 0x020fe20008410000 */
        /* <DEDUP_REMOVED lines=12> */
.L_x_19572:
        /* <DEDUP_REMOVED lines=12> */
.L_x_19573:
        /* <DEDUP_REMOVED lines=42> */
.L_x_19571:
[----:B------:R-:W-:Y:S01]  /*2c20*/  ISETP.NE.AND P0, PT, R19, 0x1, PT ;  /* 0x000000011300780c */ /* 0x000fe20003f05270 */
[----:B------:R-:W-:Y:S01]  /*2c30*/  IMAD.MOV.U32 R16, RZ, RZ, R82 ;  /* 0x000000ffff107224 */ /* 0x000fe200078e0052 */
[----:B------:R-:W-:Y:S01]  /*2c40*/  I2FP.F32.U32 R12, R17 ;  /* 0x00000011000c7245 */ /* 0x000fe20000201000 */
[----:B------:R-:W-:-:S04]  /*2c50*/  IMAD.MOV.U32 R17, RZ, RZ, 0x2 ;  /* 0x00000002ff117424 */ /* 0x000fc800078e00ff */
        /* <DEDUP_REMOVED lines=10> */
.L_x_19575:
        /* <DEDUP_REMOVED lines=12> */
.L_x_19576:
        /* <DEDUP_REMOVED lines=42> */
.L_x_19574:
[----:B------:R-:W-:Y:S01]  /*3060*/  ISETP.NE.AND P0, PT, R17, 0x1, PT ;  /* 0x000000011100780c */ /* 0x000fe20003f05270 */
[----:B------:R-:W-:Y:S01]  /*3070*/  FMUL.FTZ R26, R13, UR5 ;  /* 0x000000050d1a7c20 */ /* 0x000fe20008410000 */
        /* <DEDUP_REMOVED lines=14> */
.L_x_19578:
        /* <DEDUP_REMOVED lines=12> */
.L_x_19579:
        /* <DEDUP_REMOVED lines=40> */
[----:B------:R-:W-:Y:S02]  /*34a0*/  IMAD.MOV.U32 R30, RZ, RZ, R16 ;  /* 0x000000ffff1e7224 */ /* 0x000fe400078e0010 */
[----:B------:R-:W-:-:S07]  /*34b0*/  IMAD.MOV.U32 R16, RZ, RZ, RZ ;  /* 0x000000ffff107224 */ /* 0x000fce00078e00ff */
.L_x_19577:
        /* <DEDUP_REMOVED lines=14> */
.L_x_19581:
        /* <DEDUP_REMOVED lines=12> */
.L_x_19582:
        /* <DEDUP_REMOVED lines=42> */
.L_x_19580:
[----:B------:R-:W-:Y:S01]  /*3900*/  ISETP.NE.AND P0, PT, R17, 0x1, PT ;  /* 0x000000011100780c */ /* 0x000fe20003f05270 */
[----:B------:R-:W-:Y:S01]  /*3910*/  FMUL.FTZ R14, R14, UR5 ;  /* 0x000000050e0e7c20 */ /* 0x000fe20008410000 */
        /* <DEDUP_REMOVED lines=14> */
.L_x_19584:
        /* <DEDUP_REMOVED lines=12> */
.L_x_19585:
        /* <DEDUP_REMOVED lines=42> */
.L_x_19583:
        /* <DEDUP_REMOVED lines=14> */
.L_x_19587:
        /* <DEDUP_REMOVED lines=12> */
.L_x_19588:
        /* <DEDUP_REMOVED lines=42> */
.L_x_19586:
[----:B------:R-:W-:Y:S01]  /*41a0*/  ISETP.NE.AND P0, PT, R16, 0x1, PT ;  /* 0x000000011000780c */ /* 0x000fe20003f05270 */
[----:B------:R-:W-:Y:S01]  /*41b0*/  FMUL.FTZ R15, R15, UR5 ;  /* 0x000000050f0f7c20 */ /* 0x000fe20008410000 */
        /* <DEDUP_REMOVED lines=14> */
.L_x_19590:
        /* <DEDUP_REMOVED lines=12> */
.L_x_19591:
        /* <DEDUP_REMOVED lines=42> */
.L_x_19589:
[----:B------:R-:W-:Y:S01]  /*4600*/  I2FP.F32.U32 R16, R12 ;  /* 0x0000000c00107245 */ /* 0x000fe20000201000 */
[----:B------:R-:W-:Y:S01]  /*4610*/  FMUL.FTZ R12, R4, UR5 ;  /* 0x00000005040c7c20 */ /* 0x000fe20008410000 */
[----:B------:R-:W-:Y:S01]  /*4620*/  FMUL.FTZ R13, R5, UR5 ;  /* 0x00000005050d7c20 */ /* 0x000fe20008410000 */
[----:B------:R-:W-:Y:S02]  /*4630*/  FSETP.GTU.FTZ.AND P6, PT, R25, UR4, PT ;  /* 0x0000000419007c0b */ /* 0x000fe4000bfdc000 */
[----:B------:R-:W-:Y:S01]  /*4640*/  FSETP.GTU.FTZ.AND P0, PT, R27, UR4, PT ;  /* 0x000000041b007c0b */ /* 0x000fe2000bf1c000 */
[----:B------:R-:W-:Y:S01]  /*4650*/  FFMA.FTZ R16, R16, R101, 1.1641532182693481445e-10 ;  /* 0x2f00000010107423 */ /* 0x000fe20000010065 */
[----:B------:R-:W-:Y:S01]  /*4660*/  FSEL R19, R12, RZ, !P6 ;  /* 0x000000ff0c137208 */ /* 0x000fe20007000000 */
[----:B------:R-:W-:Y:S01]  /*4670*/  FMUL.FTZ R12, R6, UR5 ;  /* 0x00000005060c7c20 */ /* 0x000fe20008410000 */
[----:B------:R-:W-:Y:S02]  /*4680*/  FSEL R17, R13, RZ, !P0 ;  /* 0x000000ff0d117208 */ /* 0x000fe40004000000 */
[----:B------:R-:W-:-:S02]  /*4690*/  SEL R20, RZ, 0x1, P0 ;  /* 0x00000001ff147807 */ /* 0x000fc40000000000 */
[----:B------:R-:W-:Y:S02]  /*46a0*/  SEL R18, RZ, 0x1, P6 ;  /* 0x00000001ff127807 */ /* 0x000fe40003000000 */
[----:B------:R-:W-:Y:S01]  /*46b0*/  FSETP.GTU.FTZ.AND P0, PT, R16, UR4, PT ;  /* 0x0000000410007c0b */ /* 0x000fe2000bf1c000 */
[----:B------:R-:W-:Y:S01]  /*46c0*/  FMUL.FTZ R16, R7, UR5 ;  /* 0x0000000507107c20 */ /* 0x000fe20008410000 */
[----:B------:R-:W-:Y:S02]  /*46d0*/  FSETP.GTU.FTZ.AND P6, PT, R28, UR4, PT ;  /* 0x000000041c007c0b */ /* 0x000fe4000bfdc000 */
[----:B------:R-:W-:Y:S02]  /*46e0*/  FSEL R14, R14, RZ, P4 ;  /* 0x000000ff0e0e7208 */ /* 0x000fe40002000000 */
[----:B------:R-:W-:Y:S02]  /*46f0*/  FSEL R13, R12, RZ, !P6 ;  /* 0x000000ff0c0d7208 */ /* 0x000fe40007000000 */
[----:B------:R-:W-:-:S02]  /*4700*/  FSEL R26, R26, RZ, P3 ;  /* 0x000000ff1a1a7208 */ /* 0x000fc40001800000 */
[----:B------:R-:W-:Y:S01]  /*4710*/  FSEL R15, R15, RZ, P5 ;  /* 0x000000ff0f0f7208 */ /* 0x000fe20002800000 */
[----:B------:R-:W-:Y:S01]  /*4720*/  FADD.FTZ R14, R14, R13 ;  /* 0x0000000d0e0e7221 */ /* 0x000fe20000010000 */
[----:B------:R-:W-:Y:S01]  /*4730*/  FSEL R16, R16, RZ, !P0 ;  /* 0x000000ff10107208 */ /* 0x000fe20004000000 */
[----:B------:R-:W-:Y:S01]  /*4740*/  FADD.FTZ R13, R26, R17 ;  /* 0x000000111a0d7221 */ /* 0x000fe20000010000 */
[----:B------:R-:W-:Y:S01]  /*4750*/  FSEL R24, R24, RZ, P2 ;  /* 0x000000ff18187208 */ /* 0x000fe20001000000 */
[----:B------:R-:W-:Y:S01]  /*4760*/  @P1 FADD.FTZ R14, R10, R14 ;  /* 0x0000000e0a0e1221 */ /* 0x000fe20000010000 */
[----:B------:R-:W-:Y:S01]  /*4770*/  SEL R17, RZ, 0x1, P6 ;  /* 0x00000001ff117807 */ /* 0x000fe20003000000 */
        /* <DEDUP_REMOVED lines=9> */
[----:B------:R-:W-:-:S07]  /*4810*/  PRMT R0, R16, 0x7610, R0 ;  /* 0x0000761010007816 */ /* 0x000fce0000000000 */
.L_x_19567:
[----:B------:R-:W0:Y:S01]  /*4820*/  LDC.64 R114, c[0x0][0x3a8] ;  /* 0x0000ea00ff727b82 */ /* 0x000e220000000a00 */
[----:B------:R-:W-:Y:S01]  /*4830*/  ISETP.NE.U32.AND P0, PT, RZ, UR12, PT ;  /* 0x0000000cff007c0c */ /* 0x000fe2000bf05070 */
[----:B------:R-:W-:Y:S01]  /*4840*/  VIADD R63, R102, 0x80 ;  /* 0x00000080663f7836 */ /* 0x000fe20000000000 */
[----:B------:R-:W-:Y:S02]  /*4850*/  SEL R20, RZ, 0x1000000, !P5 ;  /* 0x01000000ff147807 */ /* 0x000fe40006800000 */
[----:B------:R-:W-:Y:S02]  /*4860*/  ISETP.NE.AND.EX P0, PT, RZ, UR13, PT, P0 ;  /* 0x0000000dff007c0c */ /* 0x000fe4000bf05300 */
[----:B------:R-:W-:Y:S01]  /*4870*/  SEL R21, RZ, 0x10000, !P4 ;  /* 0x00010000ff157807 */ /* 0x000fe20006000000 */
[----:B------:R-:W1:Y:S01]  /*4880*/  LDC.64 R104, c[0x0][0x3b0] ;  /* 0x0000ec00ff687b82 */ /* 0x000e620000000a00 */
[----:B------:R-:W-:-:S04]  /*4890*/  SEL R22, RZ, 0x100, !P3 ;  /* 0x00000100ff167807 */ /* 0x000fc80005800000 */
        /* <DEDUP_REMOVED lines=24> */
.L_x_19592:
        /* <DEDUP_REMOVED lines=19> */
.L_x_19595:
        /* <DEDUP_REMOVED lines=12> */
.L_x_19596:
        /* <DEDUP_REMOVED lines=42> */
.L_x_19594:
        /* <DEDUP_REMOVED lines=16> */
.L_x_19598:
        /* <DEDUP_REMOVED lines=12> */
.L_x_19599:
        /* <DEDUP_REMOVED lines=42> */
.L_x_19597:
        /* <DEDUP_REMOVED lines=14> */
.L_x_19601:
        /* <DEDUP_REMOVED lines=12> */
.L_x_19602:
        /* <DEDUP_REMOVED lines=42> */
.L_x_19600:
        /* <DEDUP_REMOVED lines=16> */
.L_x_19604:
        /* <DEDUP_REMOVED lines=12> */
.L_x_19605:
        /* <DEDUP_REMOVED lines=42> */
.L_x_19603:
        /* <DEDUP_REMOVED lines=14> */
.L_x_19607:
        /* <DEDUP_REMOVED lines=12> */
.L_x_19608:
        /* <DEDUP_REMOVED lines=40> */
[----:B------:R-:W-:Y:S01]  /*5fd0*/  MOV R21, R62 ;  /* 0x0000003e00157202 */ /* 0x000fe20000000f00 */
[----:B------:R-:W-:-:S07]  /*5fe0*/  IMAD.MOV.U32 R62, RZ, RZ, R20 ;  /* 0x000000ffff3e7224 */ /* 0x000fce00078e0014 */
.L_x_19606:
        /* <DEDUP_REMOVED lines=16> */
.L_x_19610:
        /* <DEDUP_REMOVED lines=12> */
.L_x_19611:
        /* <DEDUP_REMOVED lines=42> */
.L_x_19609:
        /* <DEDUP_REMOVED lines=14> */
.L_x_19613:
        /* <DEDUP_REMOVED lines=12> */
.L_x_19614:
        /* <DEDUP_REMOVED lines=42> */
.L_x_19612:
        /* <DEDUP_REMOVED lines=16> */
.L_x_19616:
        /* <DEDUP_REMOVED lines=14> */
.L_x_19617:
        /* <DEDUP_REMOVED lines=42> */
.L_x_19615:
        /* <DEDUP_REMOVED lines=8> */
[----:B------:R-:W-:Y:S01]  /*6d90*/  FSETP.GTU.FTZ.AND P6, PT, R17, UR4, PT ;  /* 0x0000000411007c0b */ /* 0x000fe2000bfdc000 */
[----:B------:R-:W-:Y:S01]  /*6da0*/  FMUL.FTZ R17, R6, UR5 ;  /* 0x0000000506117c20 */ /* 0x000fe20008410000 */
        /* <DEDUP_REMOVED lines=25> */
.L_x_19593:
        /* <DEDUP_REMOVED lines=15> */
.L_x_19620:
        /* <DEDUP_REMOVED lines=12> */
.L_x_19621:
        /* <DEDUP_REMOVED lines=42> */
.L_x_19619:
        /* <DEDUP_REMOVED lines=15> */
.L_x_19623:
        /* <DEDUP_REMOVED lines=12> */
.L_x_19624:
        /* <DEDUP_REMOVED lines=42> */
.L_x_19622:
        /* <DEDUP_REMOVED lines=15> */
.L_x_19626:
        /* <DEDUP_REMOVED lines=12> */
.L_x_19627:
        /* <DEDUP_REMOVED lines=42> */
.L_x_19625:
        /* <DEDUP_REMOVED lines=15> */
.L_x_19629:
        /* <DEDUP_REMOVED lines=12> */
.L_x_19630:
        /* <DEDUP_REMOVED lines=42> */
.L_x_19628:
        /* <DEDUP_REMOVED lines=16> */
.L_x_19618:
[----:B------:R-:W-:Y:S01]  /*8180*/  SEL R24, RZ, 0x1000000, !P5 ;  /* 0x01000000ff187807 */ /* 0x000fe20006800000 */
[C---:B------:R-:W-:Y:S01]  /*8190*/  IMAD.WIDE.U32 R60, R63.reuse, 0x10, R114 ;  /* 0x000000103f3c7825 */ /* 0x040fe200078e0072 */
        /* <DEDUP_REMOVED lines=26> */
.L_x_19631:
        /* <DEDUP_REMOVED lines=19> */
.L_x_19634:
        /* <DEDUP_REMOVED lines=12> */
.L_x_19635:
        /* <DEDUP_REMOVED lines=42> */
.L_x_19633:
        /* <DEDUP_REMOVED lines=16> */
.L_x_19637:
        /* <DEDUP_REMOVED lines=12> */
.L_x_19638:
        /* <DEDUP_REMOVED lines=42> */
.L_x_19636:
        /* <DEDUP_REMOVED lines=14> */
.L_x_19640:
        /* <DEDUP_REMOVED lines=12> */
.L_x_19641:
        /* <DEDUP_REMOVED lines=42> */
.L_x_19639:
        /* <DEDUP_REMOVED lines=16> */
.L_x_19643:
        /* <DEDUP_REMOVED lines=12> */
.L_x_19644:
        /* <DEDUP_REMOVED lines=42> */
.L_x_19642:
        /* <DEDUP_REMOVED lines=14> */
.L_x_19646:
        /* <DEDUP_REMOVED lines=12> */
.L_x_19647:
        /* <DEDUP_REMOVED lines=42> */
.L_x_19645:
        /* <DEDUP_REMOVED lines=16> */
.L_x_19649:
        /* <DEDUP_REMOVED lines=12> */
.L_x_19650:
        /* <DEDUP_REMOVED lines=42> */
.L_x_19648:
        /* <DEDUP_REMOVED lines=14> */
.L_x_19652:
        /* <DEDUP_REMOVED lines=12> */
.L_x_19653:
        /* <DEDUP_REMOVED lines=42> */
.L_x_19651:
        /* <DEDUP_REMOVED lines=16> */
.L_x_19655:
        /* <DEDUP_REMOVED lines=14> */
.L_x_19656:
        /* <DEDUP_REMOVED lines=42> */
.L_x_19654:
        /* <DEDUP_REMOVED lines=35> */
.L_x_19632:
        /* <DEDUP_REMOVED lines=15> */
.L_x_19659:
        /* <DEDUP_REMOVED lines=12> */
.L_x_19660:
        /* <DEDUP_REMOVED lines=42> */
.L_x_19658:
        /* <DEDUP_REMOVED lines=15> */
.L_x_19662:
        /* <DEDUP_REMOVED lines=12> */
.L_x_19663:
        /* <DEDUP_REMOVED lines=42> */
.L_x_19661:
        /* <DEDUP_REMOVED lines=15> */
.L_x_19665:
        /* <DEDUP_REMOVED lines=12> */
.L_x_19666:
        /* <DEDUP_REMOVED lines=42> */
.L_x_19664:
        /* <DEDUP_REMOVED lines=15> */
.L_x_19668:
        /* <DEDUP_REMOVED lines=12> */
.L_x_19669:
        /* <DEDUP_REMOVED lines=42> */
.L_x_19667:
        /* <DEDUP_REMOVED lines=16> */
.L_x_19657:
        /* <DEDUP_REMOVED lines=28> */
.L_x_19670:
        /* <DEDUP_REMOVED lines=19> */
.L_x_19673:
        /* <DEDUP_REMOVED lines=12> */
.L_x_19674:
        /* <DEDUP_REMOVED lines=42> */
.L_x_19672:
        /* <DEDUP_REMOVED lines=16> */
.L_x_19676:
        /* <DEDUP_REMOVED lines=12> */
.L_x_19677:
        /* <DEDUP_REMOVED lines=42> */
.L_x_19675:
        /* <DEDUP_REMOVED lines=14> */
.L_x_19679:
        /* <DEDUP_REMOVED lines=12> */
.L_x_19680:
        /* <DEDUP_REMOVED lines=42> */
.L_x_19678:
        /* <DEDUP_REMOVED lines=16> */
.L_x_19682:
        /* <DEDUP_REMOVED lines=12> */
.L_x_19683:
        /* <DEDUP_REMOVED lines=42> */
.L_x_19681:
        /* <DEDUP_REMOVED lines=14> */
.L_x_19685:
        /* <DEDUP_REMOVED lines=12> */
.L_x_19686:
        /* <DEDUP_REMOVED lines=42> */
.L_x_19684:
        /* <DEDUP_REMOVED lines=16> */
.L_x_19688:
        /* <DEDUP_REMOVED lines=12> */
.L_x_19689:
        /* <DEDUP_REMOVED lines=42> */
.L_x_19687:
        /* <DEDUP_REMOVED lines=14> */
.L_x_19691:
        /* <DEDUP_REMOVED lines=12> */
.L_x_19692:
        /* <DEDUP_REMOVED lines=42> */
.L_x_19690:
        /* <DEDUP_REMOVED lines=16> */
.L_x_19694:
        /* <DEDUP_REMOVED lines=14> */
.L_x_19695:
        /* <DEDUP_REMOVED lines=42> */
.L_x_19693:
        /* <DEDUP_REMOVED lines=35> */
.L_x_19671:
        /* <DEDUP_REMOVED lines=15> */
.L_x_19698:
        /* <DEDUP_REMOVED lines=12> */
.L_x_19699:
        /* <DEDUP_REMOVED lines=42> */
.L_x_19697:
        /* <DEDUP_REMOVED lines=15> */
.L_x_19701:
        /* <DEDUP_REMOVED lines=12> */
.L_x_19702:
        /* <DEDUP_REMOVED lines=42> */
.L_x_19700:
        /* <DEDUP_REMOVED lines=15> */
.L_x_19704:
        /* <DEDUP_REMOVED lines=12> */
.L_x_19705:
        /* <DEDUP_REMOVED lines=42> */
.L_x_19703:
        /* <DEDUP_REMOVED lines=15> */
.L_x_19707:
        /* <DEDUP_REMOVED lines=12> */
.L_x_19708:
        /* <DEDUP_REMOVED lines=42> */
.L_x_19706:
        /* <DEDUP_REMOVED lines=16> */
.L_x_19696:
        /* <DEDUP_REMOVED lines=28> */
.L_x_19709:
        /* <DEDUP_REMOVED lines=19> */
.L_x_19712:
        /* <DEDUP_REMOVED lines=12> */
.L_x_19713:
        /* <DEDUP_REMOVED lines=42> */
.L_x_19711:
        /* <DEDUP_REMOVED lines=16> */
.L_x_19715:
        /* <DEDUP_REMOVED lines=12> */
.L_x_19716:
        /* <DEDUP_REMOVED lines=42> */
.L_x_19714:
        /* <DEDUP_REMOVED lines=14> */
.L_x_19718:
        /* <DEDUP_REMOVED lines=12> */
.L_x_19719:
        /* <DEDUP_REMOVED lines=42> */
.L_x_19717:
        /* <DEDUP_REMOVED lines=16> */
.L_x_19721:
        /* <DEDUP_REMOVED lines=12> */
.L_x_19722:
        /* <DEDUP_REMOVED lines=42> */
.L_x_19720:
        /* <DEDUP_REMOVED lines=14> */
.L_x_19724:
        /* <DEDUP_REMOVED lines=12> */
.L_x_19725:
        /* <DEDUP_REMOVED lines=42> */
.L_x_19723:
        /* <DEDUP_REMOVED lines=16> */
.L_x_19727:
        /* <DEDUP_REMOVED lines=12> */
.L_x_19728:
        /* <DEDUP_REMOVED lines=42> */
.L_x_19726:
        /* <DEDUP_REMOVED lines=14> */
.L_x_19730:
        /* <DEDUP_REMOVED lines=12> */
.L_x_19731:
        /* <DEDUP_REMOVED lines=42> */
.L_x_19729:
        /* <DEDUP_REMOVED lines=16> */
.L_x_19733:
        /* <DEDUP_REMOVED lines=14> */
.L_x_19734:
        /* <DEDUP_REMOVED lines=42> */
.L_x_19732:
        /* <DEDUP_REMOVED lines=35> */
.L_x_19710:
        /* <DEDUP_REMOVED lines=15> */
.L_x_19737:
        /* <DEDUP_REMOVED lines=12> */
.L_x_19738:
        /* <DEDUP_REMOVED lines=42> */
.L_x_19736:
        /* <DEDUP_REMOVED lines=15> */
.L_x_19740:
        /* <DEDUP_REMOVED lines=12> */
.L_x_19741:
        /* <DEDUP_REMOVED lines=42> */
.L_x_19739:
        /* <DEDUP_REMOVED lines=15> */
.L_x_19743:
        /* <DEDUP_REMOVED lines=12> */
.L_x_19744:
        /* <DEDUP_REMOVED lines=42> */
.L_x_19742:
        /* <DEDUP_REMOVED lines=15> */
.L_x_19746:
        /* <DEDUP_REMOVED lines=12> */
.L_x_19747:
        /* <DEDUP_REMOVED lines=42> */
.L_x_19745:
        /* <DEDUP_REMOVED lines=16> */
.L_x_19735:
        /* <DEDUP_REMOVED lines=28> */
.L_x_19748:
        /* <DEDUP_REMOVED lines=19> */
.L_x_19751:
        /* <DEDUP_REMOVED lines=12> */
.L_x_19752:
        /* <DEDUP_REMOVED lines=42> */
.L_x_19750:
        /* <DEDUP_REMOVED lines=16> */
.L_x_19754:
        /* <DEDUP_REMOVED lines=12> */
.L_x_19755:
        /* <DEDUP_REMOVED lines=42> */
.L_x_19753:
        /* <DEDUP_REMOVED lines=14> */
.L_x_19757:
        /* <DEDUP_REMOVED lines=12> */
.L_x_19758:
        /* <DEDUP_REMOVED lines=42> */
.L_x_19756:
        /* <DEDUP_REMOVED lines=16> */
.L_x_19760:
        /* <DEDUP_REMOVED lines=12> */
.L_x_19761:
        /* <DEDUP_REMOVED lines=42> */
.L_x_19759:
        /* <DEDUP_REMOVED lines=14> */
.L_x_19763:
        /* <DEDUP_REMOVED lines=12> */
.L_x_19764:
        /* <DEDUP_REMOVED lines=42> */
.L_x_19762:
        /* <DEDUP_REMOVED lines=16> */
.L_x_19766:
        /* <DEDUP_REMOVED lines=12> */
.L_x_19767:
        /* <DEDUP_REMOVED lines=42> */
.L_x_19765:
        /* <DEDUP_REMOVED lines=14> */
.L_x_19769:
        /* <DEDUP_REMOVED lines=12> */
.L_x_19770:
        /* <DEDUP_REMOVED lines=42> */
.L_x_19768:
        /* <DEDUP_REMOVED lines=16> */
.L_x_19772:
        /* <DEDUP_REMOVED lines=14> */
.L_x_19773:
        /* <DEDUP_REMOVED lines=42> */
.L_x_19771:
        /* <DEDUP_REMOVED lines=35> */
.L_x_19749:
        /* <DEDUP_REMOVED lines=15> */
.L_x_19776:
        /* <DEDUP_REMOVED lines=12> */
.L_x_19777:
        /* <DEDUP_REMOVED lines=42> */
.L_x_19775:
        /* <DEDUP_REMOVED lines=15> */
.L_x_19779:
        /* <DEDUP_REMOVED lines=12> */
.L_x_19780:
        /* <DEDUP_REMOVED lines=42> */
.L_x_19778:
        /* <DEDUP_REMOVED lines=15> */
.L_x_19782:
        /* <DEDUP_REMOVED lines=12> */
.L_x_19783:
        /* <DEDUP_REMOVED lines=42> */
.L_x_19781:
        /* <DEDUP_REMOVED lines=15> */
.L_x_19785:
        /* <DEDUP_REMOVED lines=12> */
.L_x_19786:
        /* <DEDUP_REMOVED lines=42> */
.L_x_19784:
        /* <DEDUP_REMOVED lines=16> */
.L_x_19774:
        /* <DEDUP_REMOVED lines=28> */
.L_x_19787:
        /* <DEDUP_REMOVED lines=19> */
.L_x_19790:
        /* <DEDUP_REMOVED lines=12> */
.L_x_19791:
        /* <DEDUP_REMOVED lines=42> */
.L_x_19789:
        /* <DEDUP_REMOVED lines=16> */
.L_x_19793:
        /* <DEDUP_REMOVED lines=12> */
.L_x_19794:
        /* <DEDUP_REMOVED lines=42> */
.L_x_19792:
        /* <DEDUP_REMOVED lines=14> */
.L_x_19796:
        /* <DEDUP_REMOVED lines=12> */
.L_x_19797:
        /* <DEDUP_REMOVED lines=42> */
.L_x_19795:
        /* <DEDUP_REMOVED lines=16> */
.L_x_19799:
        /* <DEDUP_REMOVED lines=12> */
.L_x_19800:
        /* <DEDUP_REMOVED lines=42> */
.L_x_19798:
        /* <DEDUP_REMOVED lines=14> */
.L_x_19802:
        /* <DEDUP_REMOVED lines=12> */
.L_x_19803:
        /* <DEDUP_REMOVED lines=42> */
.L_x_19801:
        /* <DEDUP_REMOVED lines=16> */
.L_x_19805:
        /* <DEDUP_REMOVED lines=12> */
.L_x_19806:
        /* <DEDUP_REMOVED lines=42> */
.L_x_19804:
        /* <DEDUP_REMOVED lines=14> */
.L_x_19808:
        /* <DEDUP_REMOVED lines=12> */
.L_x_19809:
        /* <DEDUP_REMOVED lines=42> */
.L_x_19807:
        /* <DEDUP_REMOVED lines=16> */
.L_x_19811:
        /* <DEDUP_REMOVED lines=14> */
.L_x_19812:
        /* <DEDUP_REMOVED lines=42> */
.L_x_19810:
        /* <DEDUP_REMOVED lines=14> */
[----:B------:R-:W-:Y:S01]  /*18b90*/  FSEL R66, R67, RZ, !P6 ;  /* 0x000000ff43427208 */ /* 0x000fe20007000000 */
[----:B------:R-:W-:Y:S01]  /*18ba0*/  FMUL.FTZ R67, R7, UR5 ;  /* 0x0000000507437c20 */ /* 0x000fe20008410000 */
        /* <DEDUP_REMOVED lines=19> */
.L_x_19788:
        /* <DEDUP_REMOVED lines=15> */
.L_x_19815:
        /* <DEDUP_REMOVED lines=12> */
.L_x_19816:
        /* <DEDUP_REMOVED lines=42> */
.L_x_19814:
        /* <DEDUP_REMOVED lines=15> */
.L_x_19818:
        /* <DEDUP_REMOVED lines=12> */
.L_x_19819:
        /* <DEDUP_REMOVED lines=42> */
.L_x_19817:
        /* <DEDUP_REMOVED lines=15> */
.L_x_19821:
        /* <DEDUP_REMOVED lines=12> */
.L_x_19822:
        /* <DEDUP_REMOVED lines=42> */
.L_x_19820:
        /* <DEDUP_REMOVED lines=15> */
.L_x_19824:
        /* <DEDUP_REMOVED lines=12> */
.L_x_19825:
        /* <DEDUP_REMOVED lines=42> */
.L_x_19823:
        /* <DEDUP_REMOVED lines=16> */
.L_x_19813:
        /* <DEDUP_REMOVED lines=28> */
.L_x_19826:
        /* <DEDUP_REMOVED lines=19> */
.L_x_19829:
        /* <DEDUP_REMOVED lines=12> */
.L_x_19830:
        /* <DEDUP_REMOVED lines=42> */
.L_x_19828:
        /* <DEDUP_REMOVED lines=16> */
.L_x_19832:
        /* <DEDUP_REMOVED lines=12> */
.L_x_19833:
        /* <DEDUP_REMOVED lines=42> */
.L_x_19831:
        /* <DEDUP_REMOVED lines=14> */
.L_x_19835:
        /* <DEDUP_REMOVED lines=12> */
.L_x_19836:
        /* <DEDUP_REMOVED lines=42> */
.L_x_19834:
        /* <DEDUP_REMOVED lines=16> */
.L_x_19838:
        /* <DEDUP_REMOVED lines=12> */
.L_x_19839:
        /* <DEDUP_REMOVED lines=42> */
.L_x_19837:
        /* <DEDUP_REMOVED lines=14> */
.L_x_19841:
        /* <DEDUP_REMOVED lines=12> */
.L_x_19842:
        /* <DEDUP_REMOVED lines=42> */
.L_x_19840:
        /* <DEDUP_REMOVED lines=16> */
.L_x_19844:
        /* <DEDUP_REMOVED lines=12> */
.L_x_19845:
        /* <DEDUP_REMOVED lines=42> */
.L_x_19843:
        /* <DEDUP_REMOVED lines=14> */
.L_x_19847:
        /* <DEDUP_REMOVED lines=12> */
.L_x_19848:
        /* <DEDUP_REMOVED lines=42> */
.L_x_19846:
        /* <DEDUP_REMOVED lines=16> */
.L_x_19850:
        /* <DEDUP_REMOVED lines=14> */
.L_x_19851:
        /* <DEDUP_REMOVED lines=42> */
.L_x_19849:
        /* <DEDUP_REMOVED lines=35> */
.L_x_19827:
        /* <DEDUP_REMOVED lines=15> */
.L_x_19854:
        /* <DEDUP_REMOVED lines=12> */
.L_x_19855:
        /* <DEDUP_REMOVED lines=42> */
.L_x_19853:
        /* <DEDUP_REMOVED lines=15> */
.L_x_19857:
        /* <DEDUP_REMOVED lines=12> */
.L_x_19858:
        /* <DEDUP_REMOVED lines=42> */
.L_x_19856:
        /* <DEDUP_REMOVED lines=15> */
.L_x_19860:
        /* <DEDUP_REMOVED lines=12> */
.L_x_19861:
        /* <DEDUP_REMOVED lines=42> */
.L_x_19859:
        /* <DEDUP_REMOVED lines=15> */
.L_x_19863:
        /* <DEDUP_REMOVED lines=12> */
.L_x_19864:
        /* <DEDUP_REMOVED lines=42> */
.L_x_19862:
        /* <DEDUP_REMOVED lines=16> */
.L_x_19852:
        /* <DEDUP_REMOVED lines=28> */
.L_x_19865:
        /* <DEDUP_REMOVED lines=19> */
.L_x_19868:
        /* <DEDUP_REMOVED lines=12> */
.L_x_19869:
        /* <DEDUP_REMOVED lines=42> */
.L_x_19867:
        /* <DEDUP_REMOVED lines=16> */
.L_x_19871:
        /* <DEDUP_REMOVED lines=12> */
.L_x_19872:
        /* <DEDUP_REMOVED lines=42> */
.L_x_19870:
        /* <DEDUP_REMOVED lines=14> */
.L_x_19874:
        /* <DEDUP_REMOVED lines=12> */
.L_x_19875:
        /* <DEDUP_REMOVED lines=42> */
.L_x_19873:
        /* <DEDUP_REMOVED lines=16> */
.L_x_19877:
        /* <DEDUP_REMOVED lines=12> */
.L_x_19878:
        /* <DEDUP_REMOVED lines=42> */
.L_x_19876:
        /* <DEDUP_REMOVED lines=14> */
.L_x_19880:
        /* <DEDUP_REMOVED lines=12> */
.L_x_19881:
        /* <DEDUP_REMOVED lines=42> */
.L_x_19879:
[----:B------:R-:W-:Y:S01]  /*1efd0*/  ISETP.NE.AND P5, PT, R78, 0x1, PT ;  /* 0x000000014e00780c */ /* 0x000fe20003fa5270 */
[----:B------:R-:W-:Y:S01]  /*1efe0*/  FMUL.FTZ R116, R74, UR5 ;  /* 0x000000054a747c20 */ /* 0x000fe20008410000 */
        /* <DEDUP_REMOVED lines=14> */
.L_x_19883:
        /* <DEDUP_REMOVED lines=12> */
.L_x_19884:
        /* <DEDUP_REMOVED lines=42> */
.L_x_19882:
        /* <DEDUP_REMOVED lines=14> */
.L_x_19886:
        /* <DEDUP_REMOVED lines=12> */
.L_x_19887:
        /* <DEDUP_REMOVED lines=42> */
.L_x_19885:
        /* <DEDUP_REMOVED lines=16> */
.L_x_19889:
        /* <DEDUP_REMOVED lines=14> */
.L_x_19890:
        /* <DEDUP_REMOVED lines=42> */
.L_x_19888:
        /* <DEDUP_REMOVED lines=35> */
.L_x_19866:
        /* <DEDUP_REMOVED lines=15> */
.L_x_19893:
        /* <DEDUP_REMOVED lines=12> */
.L_x_19894:
        /* <DEDUP_REMOVED lines=42> */
.L_x_19892:
        /* <DEDUP_REMOVED lines=15> */
.L_x_19896:
        /* <DEDUP_REMOVED lines=12> */
.L_x_19897:
        /* <DEDUP_REMOVED lines=42> */
.L_x_19895:
        /* <DEDUP_REMOVED lines=15> */
.L_x_19899:
        /* <DEDUP_REMOVED lines=12> */
.L_x_19900:
        /* <DEDUP_REMOVED lines=42> */
.L_x_19898:
        /* <DEDUP_REMOVED lines=15> */
.L_x_19902:
        /* <DEDUP_REMOVED lines=12> */
.L_x_19903:
        /* <DEDUP_REMOVED lines=42> */
.L_x_19901:
        /* <DEDUP_REMOVED lines=16> */
.L_x_19891:
[----:B------:R-:W-:Y:S01]  /*21160*/  SEL R100, RZ, 0x1000000, !P5 ;  /* 0x01000000ff647807 */ /* 0x000fe20006800000 */
[C---:B------:R-:W-:Y:S01]  /*21170*/  IMAD.WIDE.U32 R120, R111.reuse, 0x10, R114 ;  /* 0x000000106f787825 */ /* 0x040fe200078e0072 */
[----:B------:R-:W-:Y:S01]  /*21180*/  SEL R113, RZ, 0x10000, !P4 ;  /* 0x00010000ff717807 */ /* 0x000fe20006000000 */
[----:B------:R-:W0:Y:S01]  /*21190*/  @P0 LDC.64 R116, c[0x0][0x398] ;  /* 0x0000e600ff740b82 */ /* 0x000e220000000a00 */
[----:B------:R-:W-:Y:S02]  /*211a0*/  SEL R108, RZ, 0x100, !P3 ;  /* 0x00000100ff6c7807 */ /* 0x000fe40005800000 */
[----:B------:R-:W-:Y:S01]  /*211b0*/  SEL R119, RZ, 0x1, !P2 ;  /* 0x00000001ff777807 */ /* 0x000fe20005000000 */
[----:B------:R1:W-:Y:S01]  /*211c0*/  STG.E.128 desc[UR8][R120.64], R72 ;  /* 0x0000004878007986 */ /* 0x0003e2000c101d08 */
[----:B------:R-:W-:Y:S01]  /*211d0*/  IADD3 R100, PT, PT, R108, R100, R113 ;  /* 0x000000646c647210 */ /* 0x000fe20007ffe071 */
[----:B------:R-:W-:Y:S02]  /*211e0*/  VIADD R113, R102, 0x480 ;  /* 0x0000048066717836 */ /* 0x000fe40000000000 */
[----:B------:R-:W2:Y:S01]  /*211f0*/  @P1 LDC.64 R78, c[0x0][0x3a0] ;  /* 0x0000e800ff4e1b82 */ /* 0x000ea20000000a00 */
[----:B------:R-:W-:Y:S01]  /*21200*/  IADD3 R125, PT, PT, R100, R119, RZ ;  /* 0x00000077647d7210 */ /* 0x000fe20007ffe0ff */
[----:B------:R-:W-:-:S04]  /*21210*/  IMAD.WIDE.U32 R118, R111, 0x4, R104 ;  /* 0x000000046f767825 */ /* 0x000fc800078e0068 */
[C---:B------:R-:W-:Y:S01]  /*21220*/  IMAD.WIDE.U32 R76, R113.reuse, 0x10, R76 ;  /* 0x00000010714c7825 */ /* 0x040fe200078e004c */
[----:B------:R1:W-:Y:S03]  /*21230*/  STG.E desc[UR8][R118.64], R125 ;  /* 0x0000007d76007986 */ /* 0x0003e6000c101908 */
        /* <DEDUP_REMOVED lines=14> */
.L_x_19904:
        /* <DEDUP_REMOVED lines=19> */
.L_x_19907:
        /* <DEDUP_REMOVED lines=12> */
.L_x_19908:
[----:B------:R-:W-:Y:S01]  /*21510*/  IMAD.WIDE.U32 R118, R87, -0x326172a9, RZ ;  /* 0xcd9e8d5757767825 */ /* 0x000fe200078e00ff */
[----:B------:R-:W-:Y:S02]  /*21520*/  LOP3.LUT R82, R81, UR11, R121, 0x96, !PT ;  /* 0x0000000b51527c12 */ /* 0x000fe4000f8e9679 */
[----:B------:R-:W-:Y:S01]  /*21530*/  MOV R108, R106 ;  /* 0x0000006a006c7202 */ /* 0x000fe20000000f00 */
[----:B------:R-:W-:Y:S01]  /*21540*/  IMAD.MOV.U32 R110, RZ, RZ, RZ ;  /* 0x000000ffff6e7224 */ /* 0x000fe200078e00ff */
        /* <DEDUP_REMOVED lines=38> */
.L_x_19906:
[----:B------:R-:W-:Y:S01]  /*217b0*/  ISETP.NE.AND P3, PT, R110, 0x1, PT ;  /* 0x000000016e00780c */ /* 0x000fe20003f65270 */
[----:B------:R-:W-:Y:S01]  /*217c0*/  HFMA2 R99, -RZ, RZ, 0, 1.1920928955078125e-07 ;  /* 0x00000002ff637431 */ /* 0x000fe200000001ff */
[----:B------:R-:W-:Y:S01]  /*217d0*/  I2FP.F32.U32 R106, R108 ;  /* 0x0000006c006a7245 */ /* 0x000fe20000201000 */
[----:B-----5:R-:W-:Y:S01]  /*217e0*/  FMUL.FTZ R108, R76, UR5 ;  /* 0x000000054c6c7c20 */ /* 0x020fe20008410000 */
[----:B------:R-:W-:-:S03]  /*217f0*/  IMAD.MOV.U32 R76, RZ, RZ, R82 ;  /* 0x000000ffff4c7224 */ /* 0x000fc600078e0052 */
        /* <DEDUP_REMOVED lines=11> */
.L_x_19910:
        /* <DEDUP_REMOVED lines=12> */
.L_x_19911:
[----:B------:R-:W-:Y:S01]  /*21970*/  IMAD.WIDE.U32 R118, R87, -0x326172a9, RZ ;  /* 0xcd9e8d5757767825 */ /* 0x000fe200078e00ff */
[----:B------:R-:W-:-:S03]  /*21980*/  LOP3.LUT R82, R81, UR11, R121, 0x96, !PT ;  /* 0x0000000b51527c12 */ /* 0x000fc6000f8e9679 */
[----:B------:R-:W-:Y:S01]  /*21990*/  IMAD.MOV.U32 R76, RZ, RZ, R100 ;  /* 0x000000ffff4c7224 */ /* 0x000fe200078e0064 */
[----:B-1----:R-:W-:Y:S01]  /*219a0*/  LOP3.LUT R116, R85, UR10, R119, 0x96, !PT ;  /* 0x0000000a55747c12 */ /* 0x002fe2000f8e9677 */
        /* <DEDUP_REMOVED lines=38> */
.L_x_19909:
[----:B------:R-:W-:Y:S02]  /*21c10*/  ISETP.NE.AND P3, PT, R99, 0x1, PT ;  /* 0x000000016300780c */ /* 0x000fe40003f65270 */
[----:B------:R-:W-:Y:S01]  /*21c20*/  I2FP.F32.U32 R106, R76 ;  /* 0x0000004c006a7245 */ /* 0x000fe20000201000 */
[----:B------:R-:W-:Y:S01]  /*21c30*/  IMAD.MOV.U32 R76, RZ, RZ, R82 ;  /* 0x000000ffff4c7224 */ /* 0x000fe200078e0052 */
[----:B------:R-:W-:-:S03]  /*21c40*/  MOV R110, 0x2 ;  /* 0x00000002006e7802 */ /* 0x000fc60000000f00 */
        /* <DEDUP_REMOVED lines=10> */
.L_x_19913:
        /* <DEDUP_REMOVED lines=12> */
.L_x_19914:
        /* <DEDUP_REMOVED lines=42> */
.L_x_19912:
        /* <DEDUP_REMOVED lines=16> */
.L_x_19916:
        /* <DEDUP_REMOVED lines=12> */
.L_x_19917:
        /* <DEDUP_REMOVED lines=42> */
.L_x_19915:
        /* <DEDUP_REMOVED lines=14> */
.L_x_19919:
        /* <DEDUP_REMOVED lines=12> */
.L_x_19920:
[----:B-1----:R-:W-:Y:S01]  /*22650*/  IMAD.WIDE.U32 R116, R87, -0x326172a9, RZ ;  /* 0xcd9e8d5757747825 */ /* 0x002fe200078e00ff */
        /* <DEDUP_REMOVED lines=41> */
.L_x_19918:
        /* <DEDUP_REMOVED lines=16> */
.L_x_19922:
        /* <DEDUP_REMOVED lines=12> */
.L_x_19923:
        /* <DEDUP_REMOVED lines=42> */
.L_x_19921:
[----:B------:R-:W-:Y:S02]  /*22d50*/  ISETP.NE.AND P5, PT, R78, 0x1, PT ;  /* 0x000000014e00780c */ /* 0x000fe40003fa5270 */
[----:B------:R-:W-:Y:S01]  /*22d60*/  I2FP.F32.U32 R76, R77 ;  /* 0x0000004d004c7245 */ /* 0x000fe20000201000 */
[----:B------:R-:W-:Y:S01]  /*22d70*/  IMAD.MOV.U32 R77, RZ, RZ, R82 ;  /* 0x000000ffff4d7224 */ /* 0x000fe200078e0052 */
[----:B-1----:R-:W-:-:S03]  /*22d80*/  MOV R116, 0x2 ;  /* 0x0000000200747802 */ /* 0x002fc60000000f00 */
        /* <DEDUP_REMOVED lines=10> */
.L_x_19925:
        /* <DEDUP_REMOVED lines=12> */
.L_x_19926:
        /* <DEDUP_REMOVED lines=42> */
.L_x_19924:
        /* <DEDUP_REMOVED lines=16> */
.L_x_19928:
        /* <DEDUP_REMOVED lines=14> */
.L_x_19929:
        /* <DEDUP_REMOVED lines=42> */
.L_x_19927:
        /* <DEDUP_REMOVED lines=35> */
.L_x_19905:
        /* <DEDUP_REMOVED lines=15> */
.L_x_19932:
        /* <DEDUP_REMOVED lines=12> */
.L_x_19933:
[----:B------:R-:W-:Y:S01]  /*239f0*/  IMAD.WIDE.U32 R118, R87, -0x326172a9, RZ ;  /* 0xcd9e8d5757767825 */ /* 0x000fe200078e00ff */
[----:B------:R-:W-:-:S03]  /*23a00*/  LOP3.LUT R82, R81, UR11, R121, 0x96, !PT ;  /* 0x0000000b51527c12 */ /* 0x000fc6000f8e9679 */
[----:B------:R-:W-:Y:S02]  /*23a10*/  HFMA2 R110, -RZ, RZ, 0, 0 ;  /* 0x00000000ff6e7431 */ /* 0x000fe400000001ff */
        /* <DEDUP_REMOVED lines=39> */
.L_x_19931:
[----:B------:R-:W-:Y:S02]  /*23c90*/  ISETP.NE.AND P3, PT, R110, 0x1, PT ;  /* 0x000000016e00780c */ /* 0x000fe40003f65270 */
        /* <DEDUP_REMOVED lines=14> */
.L_x_19935:
        /* <DEDUP_REMOVED lines=12> */
.L_x_19936:
[----:B------:R-:W-:Y:S01]  /*23e40*/  IMAD.WIDE.U32 R118, R87, -0x326172a9, RZ ;  /* 0xcd9e8d5757767825 */ /* 0x000fe200078e00ff */
[----:B------:R-:W-:-:S03]  /*23e50*/  LOP3.LUT R82, R81, UR11, R121, 0x96, !PT ;  /* 0x0000000b51527c12 */ /* 0x000fc6000f8e9679 */
[----:B------:R-:W-:Y:S01]  /*23e60*/  HFMA2 R108, -RZ, RZ, 0, 0 ;  /* 0x00000000ff6c7431 */ /* 0x000fe200000001ff */
        /* <DEDUP_REMOVED lines=39> */
.L_x_19934:
        /* <DEDUP_REMOVED lines=15> */
.L_x_19938:
        /* <DEDUP_REMOVED lines=12> */
.L_x_19939:
        /* <DEDUP_REMOVED lines=42> */
.L_x_19937:
[----:B------:R-:W-:Y:S02]  /*24530*/  ISETP.NE.AND P5, PT, R110, 0x1, PT ;  /* 0x000000016e00780c */ /* 0x000fe40003fa5270 */
        /* <DEDUP_REMOVED lines=14> */
.L_x_19941:
        /* <DEDUP_REMOVED lines=12> */
.L_x_19942:
        /* <DEDUP_REMOVED lines=42> */
.L_x_19940:
        /* <DEDUP_REMOVED lines=16> */
.L_x_19930:
        /* <DEDUP_REMOVED lines=41> */
[----:B-1----:R-:W-:Y:S01]  /*24d10*/  FADD.FTZ R117, R106, R75 ;  /* 0x0000004b6a757221 */ /* 0x002fe20000010000 */
        /* <DEDUP_REMOVED lines=20> */
.L_x_19943:
        /* <DEDUP_REMOVED lines=112> */
.L_x_19945:
[----:B------:R-:W-:Y:S05]  /*25560*/  BSYNC.RECONVERGENT B0 ;  /* 0x0000000000007941 */ /* 0x000fea0003800200 */
.L_x_19944:
        /* <DEDUP_REMOVED lines=15> */
.L_x_19947:
[----:B------:R-:W-:Y:S05]  /*25660*/  BSYNC.RECONVERGENT B0 ;  /* 0x0000000000007941 */ /* 0x000fea0003800200 */
.L_x_19946:
[----:B------:R-:W1:Y:S01]  /*25670*/  SHFL.DOWN PT, R115, R110, 0x2, 0x1f ;  /* 0x08401f006e737f89 */ /* 0x000e6200000e0000 */
[----:B------:R-:W-:Y:S01]  /*25680*/  I2FP.F32.U32 R119, R110 ;  /* 0x0000006e00777245 */ /* 0x000fe20000201000 */
[----:B------:R-:W-:Y:S01]  /*25690*/  UPLOP3.LUT UP1, UPT, UPT, UPT, UP1, 0x40, 0x4 ;  /* 0x000000000004789c */ /* 0x000fe20003f2e810 */
[----:B------:R-:W-:Y:S01]  /*256a0*/  ISETP.NE.AND P1, PT, R101, RZ, PT ;  /* 0x000000ff6500720c */ /* 0x000fe20003f25270 */
[----:B0-----:R-:W0:Y:S01]  /*256b0*/  SHFL.DOWN PT, R117, R104, 0x2, 0x1f ;  /* 0x08401f0068757f89 */ /* 0x001e2200000e0000 */
[----:B------:R-:W-:Y:S01]  /*256c0*/  ISETP.NE.AND P2, PT, RZ, UR20, PT ;  /* 0x00000014ff007c0c */ /* 0x000fe2000bf45270 */
        /* <DEDUP_REMOVED lines=8> */
[----:B------:R-:W2:Y:S02]  /*25750*/  SHFL.DOWN PT, R112, R105, 0x2, 0x1f ;  /* 0x08401f0069707f89 */ /* 0x000ea400000e0000 */
[----:B0-----:R-:W-:Y:S01]  /*25760*/  FMUL.FTZ R115, R108, R115 ;  /* 0x000000736c737220 */ /* 0x001fe20000410000 */
[----:B-1----:R-:W-:-:S04]  /*25770*/  IADD3 R116, PT, PT, R114, R121, RZ ;  /* 0x0000007972747210 */ /* 0x002fc80007ffe0ff */
[----:B------:R-:W0:Y:S01]  /*25780*/  SHFL.DOWN PT, R110, R115, 0x1, 0x1f ;  /* 0x08201f00736e7f89 */ /* 0x000e2200000e0000 */
[----:B------:R-:W-:Y:S02]  /*25790*/  I2FP.F32.S32 R121, R121 ;  /* 0x0000007900797245 */ /* 0x000fe40000201400 */
[----:B------:R-:W-:Y:S01]  /*257a0*/  I2FP.F32.S32 R120, R116 ;  /* 0x0000007400787245 */ /* 0x000fe20000201400 */
[----:B------:R-:W-:Y:S01]  /*257b0*/  FMUL.FTZ R116, R104, R104 ;  /* 0x0000006868747220 */ /* 0x000fe20000410000 */
[----:B--2---:R-:W-:Y:S02]  /*257c0*/  FADD.FTZ R117, R112, R105 ;  /* 0x0000006970757221 */ /* 0x004fe40000010000 */
[----:B------:R-:W1:Y:S01]  /*257d0*/  MUFU.RCP R104, R120 ;  /* 0x0000007800687308 */ /* 0x000e620000001000 */
[----:B------:R-:W-:-:S04]  /*257e0*/  FMUL.FTZ R116, R116, R119 ;  /* 0x0000007774747220 */ /* 0x000fc80000410000 */
[----:B------:R-:W-:-:S04]  /*257f0*/  FMUL.FTZ R116, R116, R118 ;  /* 0x0000007674747220 */ /* 0x000fc80000410000 */
[----:B------:R-:W-:-:S05]  /*25800*/  FFMA.FTZ R116, R108, R116, R117 ;  /* 0x000000746c747223 */ /* 0x000fca0000010075 */
[----:B------:R-:W2:Y:S01]  /*25810*/  SHFL.DOWN PT, R117, R116, 0x1, 0x1f ;  /* 0x08201f0074757f89 */ /* 0x000ea200000e0000 */
[----:B0-----:R-:W-:Y:S01]  /*25820*/  FMUL.FTZ R105, R110, R121 ;  /* 0x000000796e697220 */ /* 0x001fe20000410000 */
[----:B------:R-:W-:-:S03]  /*25830*/  FADD.FTZ R110, R115, -R110 ;  /* 0x8000006e736e7221 */ /* 0x000fc60000010000 */
[----:B------:R-:W-:Y:S01]  /*25840*/  FFMA.FTZ R105, R106, R115, R105 ;  /* 0x000000736a697223 */ /* 0x000fe20000010069 */
[----:B------:R-:W-:-:S03]  /*25850*/  FMUL.FTZ R115, R110, R110 ;  /* 0x0000006e6e737220 */ /* 0x000fc60000410000 */
[----:B-1----:R-:W-:Y:S01]  /*25860*/  FMUL.FTZ R105, R104, R105 ;  /* 0x0000006968697220 */ /* 0x002fe20000410000 */
[----:B------:R-:W-:-:S04]  /*25870*/  FMUL.FTZ R115, R106, R115 ;  /* 0x000000736a737220 */ /* 0x000fc80000410000 */
[----:B------:R-:W-:Y:S01]  /*25880*/  FMUL.FTZ R115, R115, R121 ;  /* 0x0000007973737220 */ /* 0x000fe20000410000 */
[----:B------:R-:W0:Y:S01]  /*25890*/  SHFL.IDX PT, R105, R105, RZ, 0x1f ;  /* 0x00001fff69697589 */ /* 0x000e2200000e0000 */
[----:B--2---:R-:W-:-:S04]  /*258a0*/  FADD.FTZ R117, R116, R117 ;  /* 0x0000007574757221 */ /* 0x004fc80000010000 */
[----:B------:R-:W-:Y:S02]  /*258b0*/  FFMA.FTZ R117, R104, R115, R117 ;  /* 0x0000007368757223 */ /* 0x000fe40000010075 */
[----:B------:R-:W1:Y:S03]  /*258c0*/  LDC R115, c[0x0][0x448] ;  /* 0x00011200ff737b82 */ /* 0x000e660000000800 */
[----:B------:R-:W1:Y:S01]  /*258d0*/  SHFL.IDX PT, R144, R117, RZ, 0x1f ;  /* 0x00001fff75907589 */ /* 0x000e6200000e0000 */
[----:B0-----:R-:W-:-:S05]  /*258e0*/  FSEL R164, R105, RZ, !P2 ;  /* 0x000000ff69a47208 */ /* 0x001fca0005000000 */
[C---:B------:R-:W-:Y:S01]  /*258f0*/  FADD.FTZ R108, -R164.reuse, R14 ;  /* 0x0000000ea46c7221 */ /* 0x040fe20000010100 */
[C---:B------:R-:W-:Y:S01]  /*25900*/  FADD.FTZ R110, -R164.reuse, R15 ;  /* 0x0000000fa46e7221 */ /* 0x040fe20000010100 */
[C---:B------:R-:W-:Y:S01]  /*25910*/  FADD.FTZ R112, -R164.reuse, R16 ;  /* 0x00000010a4707221 */ /* 0x040fe20000010100 */
[----:B------:R-:W0:Y:S01]  /*25920*/  @!P1 LDC.64 R14, c[0x0][0x3c0] ;  /* 0x0000f000ff0e9b82 */ /* 0x000e220000000a00 */
[----:B------:R-:W-:Y:S01]  /*25930*/  FMUL.FTZ R16, R105, R105 ;  /* 0x0000006969107220 */ /* 0x000fe20000410000 */
[C---:B------:R-:W-:Y:S01]  /*25940*/  FADD.FTZ R104, -R164.reuse, R12 ;  /* 0x0000000ca4687221 */ /* 0x040fe20000010100 */
[C---:B------:R-:W-:Y:S01]  /*25950*/  FADD.FTZ R106, -R164.reuse, R13 ;  /* 0x0000000da46a7221 */ /* 0x040fe20000010100 */
[C---:B------:R-:W-:Y:S01]  /*25960*/  FADD.FTZ R152, -R164.reuse, R68 ;  /* 0x00000044a4987221 */ /* 0x040fe20000010100 */
[----:B------:R-:W-:Y:S01]  /*25970*/  FADD.FTZ R154, -R164, R69 ;  /* 0x00000045a49a7221 */ /* 0x000fe20000010100 */
[----:B------:R-:W-:Y:S01]  /*25980*/  FSEL R16, R16, RZ, P2 ;  /* 0x000000ff10107208 */ /* 0x000fe20001000000 */
[----:B------:R-:W-:Y:S01]  /*25990*/  FADD.FTZ R146, -R164, R63 ;  /* 0x0000003fa4927221 */ /* 0x000fe20000010100 */
[----:B------:R-:W2:Y:S01]  /*259a0*/  @!P1 LDC.64 R12, c[0x0][0x3c8] ;  /* 0x0000f200ff0c9b82 */ /* 0x000ea20000000a00 */
[----:B-1----:R-:W-:Y:S01]  /*259b0*/  FFMA.FTZ R115, R144, UR21, R115 ;  /* 0x0000001590737c23 */ /* 0x002fe20008010073 */
[----:B------:R-:W-:Y:S01]  /*259c0*/  FADD.FTZ R126, -R164, R23 ;  /* 0x00000017a47e7221 */ /* 0x000fe20000010100 */
[----:B------:R-:W-:-:S02]  /*259d0*/  IMAD.U32 R23, RZ, RZ, UR18 ;  /* 0x00000012ff177e24 */ /* 0x000fc4000f8e00ff */
[C---:B------:R-:W-:Y:S01]  /*259e0*/  FADD.FTZ R124, -R164.reuse, R22 ;  /* 0x00000016a47c7221 */ /* 0x040fe20000010100 */
[----:B------:R-:W-:Y:S01]  /*259f0*/  FADD.FTZ R16, R115, R16 ;  /* 0x0000001073107221 */ /* 0x000fe20000010000 */
[C---:B------:R-:W-:Y:S01]  /*25a00*/  FADD.FTZ R114, -R164.reuse, R17 ;  /* 0x00000011a4727221 */ /* 0x040fe20000010100 */
[C---:B------:R-:W-:Y:S01]  /*25a10*/  FADD.FTZ R116, -R164.reuse, R18 ;  /* 0x00000012a4747221 */ /* 0x040fe20000010100 */
[----:B------:R-:W1:Y:S01]  /*25a20*/  LDC.64 R68, c[0x0][0x428] ;  /* 0x00010a00ff447b82 */ /* 0x000e620000000a00 */
[----:B------:R-:W3:Y:S01]  /*25a30*/  MUFU.RSQ R63, R16 ;  /* 0x00000010003f7308 */ /* 0x000ee20000001400 */
[C---:B------:R-:W-:Y:S01]  /*25a40*/  FADD.FTZ R118, -R164.reuse, R19 ;  /* 0x00000013a4767221 */ /* 0x040fe20000010100 */
[C---:B------:R-:W-:Y:S01]  /*25a50*/  FADD.FTZ R120, -R164.reuse, R20 ;  /* 0x00000014a4787221 */ /* 0x040fe20000010100 */
[C---:B------:R-:W-:Y:S01]  /*25a60*/  FADD.FTZ R122, -R164.reuse, R21 ;  /* 0x00000015a47a7221 */ /* 0x040fe20000010100 */
[C---:B------:R-:W-:Y:S01]  /*25a70*/  FADD.FTZ R128, -R164.reuse, R24 ;  /* 0x00000018a4807221 */ /* 0x040fe20000010100 */
[C---:B------:R-:W-:Y:S01]  /*25a80*/  FADD.FTZ R130, -R164.reuse, R25 ;  /* 0x00000019a4827221 */ /* 0x040fe20000010100 */
[----:B------:R-:W-:Y:S01]  /*25a90*/  FADD.FTZ R132, -R164, R26 ;  /* 0x0000001aa4847221 */ /* 0x000fe20000010100 */
[----:B0-----:R-:W-:Y:S01]  /*25aa0*/  @!P1 IMAD.WIDE R22, R23, 0x4, R14 ;  /* 0x0000000417169825 */ /* 0x001fe200078e020e */
[----:B------:R-:W-:-:S03]  /*25ab0*/  MOV R15, UR18 ;  /* 0x00000012000f7c02 */ /* 0x000fc60008000f00 */
        /* <DEDUP_REMOVED lines=21> */
[----:B--2---:R-:W-:-:S04]  /*25c10*/  @!P1 IMAD.WIDE R12, R15, 0x4, R12 ;  /* 0x000000040f0c9825 */ /* 0x004fc800078e020c */
[----:B------:R-:W-:Y:S01]  /*25c20*/  FADD.FTZ R164, -R164, R79 ;  /* 0x0000004fa4a47221 */ /* 0x000fe20000010100 */
[C---:B------:R-:W-:Y:S01]  /*25c30*/  IADD3 R73, PT, PT, R102.reuse, 0x100, RZ ;  /* 0x0000010066497810 */ /* 0x040fe20007ffe0ff */
[----:B------:R0:W-:Y:S01]  /*25c40*/  @!P1 STG.E desc[UR8][R22.64], R105 ;  /* 0x0000006916009986 */ /* 0x0001e2000c101908 */
[C---:B------:R-:W-:Y:S01]  /*25c50*/  IADD3 R77, PT, PT, R102.reuse, 0x200, RZ ;  /* 0x00000200664d7810 */ /* 0x040fe20007ffe0ff */
[C---:B------:R-:W-:Y:S02]  /*25c60*/  VIADD R71, R102.reuse, 0x80 ;  /* 0x0000008066477836 */ /* 0x040fe40000000000 */
[C---:B---3--:R-:W-:Y:S01]  /*25c70*/  FMUL.FTZ R14, R63.reuse, R104 ;  /* 0x000000683f0e7220 */ /* 0x048fe20000410000 */
[C---:B------:R-:W-:Y:S02]  /*25c80*/  VIADD R75, R102.reuse, 0x180 ;  /* 0x00000180664b7836 */ /* 0x040fe40000000000 */
[C---:B------:R-:W-:Y:S01]  /*25c90*/  FMUL.FTZ R15, R63.reuse, R106 ;  /* 0x0000006a3f0f7220 */ /* 0x040fe20000410000 */
[C---:B------:R-:W-:Y:S01]  /*25ca0*/  FMUL.FTZ R16, R63.reuse, R108 ;  /* 0x0000006c3f107220 */ /* 0x040fe20000410000 */
[C---:B------:R-:W-:Y:S01]  /*25cb0*/  FMUL.FTZ R17, R63.reuse, R110 ;  /* 0x0000006e3f117220 */ /* 0x040fe20000410000 */
[C---:B------:R-:W-:Y:S01]  /*25cc0*/  FMUL.FTZ R18, R63.reuse, R112 ;  /* 0x000000703f127220 */ /* 0x040fe20000410000 */
[C---:B------:R-:W-:Y:S01]  /*25cd0*/  FMUL.FTZ R19, R63.reuse, R114 ;  /* 0x000000723f137220 */ /* 0x040fe20000410000 */
[C---:B------:R-:W-:Y:S01]  /*25ce0*/  FMUL.FTZ R20, R63.reuse, R116 ;  /* 0x000000743f147220 */ /* 0x040fe20000410000 */
[C---:B------:R-:W-:Y:S01]  /*25cf0*/  FMUL.FTZ R21, R63.reuse, R118 ;  /* 0x000000763f157220 */ /* 0x040fe20000410000 */
        /* <DEDUP_REMOVED lines=33> */
[----:B-1----:R-:W-:Y:S01]  /*25f10*/  IMAD.WIDE.U32 R148, R102, 0x10, R68 ;  /* 0x0000001066947825 */ /* 0x002fe200078e0044 */
[----:B------:R-:W-:Y:S01]  /*25f20*/  SHF.R.U64 R134, R2, 0x10, R3 ;  /* 0x0000001002867819 */ /* 0x000fe20000001203 */
[----:B------:R-:W-:Y:S01]  /*25f30*/  UIADD3 UR18, UPT, UPT, UR18, UR14, URZ ;  /* 0x0000000e12127290 */ /* 0x000fe2000fffe0ff */
[----:B------:R-:W-:Y:S01]  /*25f40*/  SHF.R.U64 R136, R40, 0x10, R41 ;  /* 0x0000001028887819 */ /* 0x000fe20000001229 */
[----:B------:R-:W-:-:S02]  /*25f50*/  IMAD.WIDE.U32 R70, R71, 0x10, R68 ;  /* 0x0000001047467825 */ /* 0x000fc400078e0044 */
[----:B------:R-:W-:Y:S02]  /*25f60*/  UISETP.GE.AND UP0, UPT, UR18, UR15, UPT ;  /* 0x0000000f1200728c */ /* 0x000fe4000bf06270 */
[----:B------:R-:W-:-:S04]  /*25f70*/  IMAD.WIDE.U32 R72, R73, 0x10, R68 ;  /* 0x0000001049487825 */ /* 0x000fc800078e0044 */
[----:B------:R-:W-:-:S04]  /*25f80*/  IMAD.WIDE.U32 R74, R75, 0x10, R68 ;  /* 0x000000104b4a7825 */ /* 0x000fc800078e0044 */
[----:B------:R-:W-:-:S04]  /*25f90*/  IMAD.WIDE.U32 R76, R77, 0x10, R68 ;  /* 0x000000104d4c7825 */ /* 0x000fc800078e0044 */
[----:B------:R-:W-:-:S04]  /*25fa0*/  IMAD.WIDE.U32 R60, R103, 0x10, R68 ;  /* 0x00000010673c7825 */ /* 0x000fc800078e0044 */
[----:B0-----:R-:W-:-:S04]  /*25fb0*/  IMAD.WIDE.U32 R62, R107, 0x10, R68 ;  /* 0x000000106b3e7825 */ /* 0x001fc800078e0044 */
[----:B------:R-:W-:-:S04]  /*25fc0*/  IMAD.WIDE.U32 R64, R109, 0x10, R68 ;  /* 0x000000106d407825 */ /* 0x000fc800078e0044 */
[----:B------:R-:W-:-:S04]  /*25fd0*/  IMAD.WIDE.U32 R66, R111, 0x10, R68 ;  /* 0x000000106f427825 */ /* 0x000fc800078e0044 */
[----:B------:R-:W-:-:S04]  /*25fe0*/  IMAD.WIDE.U32 R68, R113, 0x10, R68 ;  /* 0x0000001071447825 */ /* 0x000fc800078e0044 */
[----:B------:R-:W-:Y:S02]  /*25ff0*/  HADD2.F32 R13, -RZ, R90.H1_H1 ;  /* 0x3000005aff0d7230 */ /* 0x000fe40000004100 */
[----:B------:R-:W-:Y:S02]  /*26000*/  HADD2.F32 R113, -RZ, R38.H0_H0 ;  /* 0x20000026ff717230 */ /* 0x000fe40000004100 */
[----:B------:R-:W-:Y:S02]  /*26010*/  HADD2.F32 R130, -RZ, R89.H1_H1 ;  /* 0x30000059ff827230 */ /* 0x000fe40000004100 */
[----:B------:R-:W-:Y:S02]  /*26020*/  HADD2.F32 R132, -RZ, R135.H0_H0 ;  /* 0x20000087ff847230 */ /* 0x000fe40000004100 */
[----:B------:R-:W-:Y:S01]  /*26030*/  FFMA.FTZ R12, R14, R13, R113 ;  /* 0x0000000d0e0c7223 */ /* 0x000fe20000010071 */
[----:B------:R-:W-:Y:S02]  /*26040*/  HADD2.F32 R102, -RZ, R89.H0_H0 ;  /* 0x20000059ff667230 */ /* 0x000fe40000004100 */
[----:B------:R-:W-:-:S02]  /*26050*/  HADD2.F32 R128, -RZ, R135.H1_H1 ;  /* 0x30000087ff807230 */ /* 0x000fc40000004100 */
[----:B------:R-:W-:Y:S01]  /*26060*/  FFMA.FTZ R13, R15, R130, R132 ;  /* 0x000000820f0d7223 */ /* 0x000fe20000010084 */
[----:B------:R-:W-:Y:S01]  /*26070*/  SHF.R.U32.HI R130, RZ, 0x10, R3 ;  /* 0x00000010ff827819 */ /* 0x000fe20000011603 */
[----:B------:R-:W-:Y:S01]  /*26080*/  HADD2.F32 R134, -RZ, R134.H0_H0 ;  /* 0x20000086ff867230 */ /* 0x000fe20000004100 */
[----:B------:R-:W-:Y:S01]  /*26090*/  SHF.R.U32.HI R132, RZ, 0x10, R41 ;  /* 0x00000010ff847819 */ /* 0x000fe20000011629 */
[----:B------:R-:W-:Y:S01]  /*260a0*/  FFMA.FTZ R15, R17, R102, R128 ;  /* 0x00000066110f7223 */ /* 0x000fe20000010080 */
[----:B------:R-:W-:Y:S01]  /*260b0*/  SHF.R.U64 R102, R32, 0x10, R33 ;  /* 0x0000001020667819 */ /* 0x000fe20000001221 */
[----:B------:R-:W-:Y:S01]  /*260c0*/  HADD2.F32 R136, -RZ, R136.H0_H0 ;  /* 0x20000088ff887230 */ /* 0x000fe20000004100 */
[----:B------:R-:W-:Y:S01]  /*260d0*/  SHF.R.U64 R128, R42, 0x10, R43 ;  /* 0x000000102a807819 */ /* 0x000fe2000000122b */
[----:B------:R-:W-:Y:S02]  /*260e0*/  HADD2.F32 R130, -RZ, R130.H0_H0 ;  /* 0x20000082ff827230 */ /* 0x000fe40000004100 */
[----:B------:R-:W-:-:S02]  /*260f0*/  HADD2.F32 R132, -RZ, R132.H0_H0 ;  /* 0x20000084ff847230 */ /* 0x000fc40000004100 */
[----:B------:R-:W-:Y:S01]  /*26100*/  FFMA.FTZ R17, R19, R134, R136 ;  /* 0x0000008613117223 */ /* 0x000fe20000010088 */
[----:B------:R-:W-:Y:S01]  /*26110*/  HADD2.F32 R109, -RZ, R90.H0_H0 ;  /* 0x2000005aff6d7230 */ /* 0x000fe20000004100 */
[----:B------:R-:W-:Y:S01]  /*26120*/  SHF.R.U32.HI R134, RZ, 0x10, R45 ;  /* 0x00000010ff867819 */ /* 0x000fe2000001162d */
[----:B------:R-:W-:Y:S02]  /*26130*/  HADD2.F32 R111, -RZ, R39.H0_H0 ;  /* 0x20000027ff6f7230 */ /* 0x000fe40000004100 */
[----:B------:R-:W-:Y:S01]  /*26140*/  FFMA.FTZ R19, R21, R130, R132 ;  /* 0x0000008215137223 */ /* 0x000fe20000010084 */
[----:B------:R-:W-:Y:S01]  /*26150*/  HADD2.F32 R103, -RZ, R98.H0_H0 ;  /* 0x20000062ff677230 */ /* 0x000fe20000004100 */
[----:B------:R-:W-:Y:S01]  /*26160*/  SHF.R.U32.HI R130, RZ, 0x10, R33 ;  /* 0x00000010ff827819 */ /* 0x000fe20000011621 */
[----:B------:R-:W-:Y:S02]  /*26170*/  HADD2.F32 R107, -RZ, R40.H0_H0 ;  /* 0x20000028ff6b7230 */ /* 0x000fe40000004100 */
[----:B------:R-:W-:Y:S01]  /*26180*/  FFMA.FTZ R14, R16, R109, R111 ;  /* 0x0000006d100e7223 */ /* 0x000fe2000001006f */
[----:B------:R-:W-:Y:S01]  /*26190*/  HADD2.F32 R102, -RZ, R102.H0_H0 ;  /* 0x20000066ff667230 */ /* 0x000fe20000004100 */
[----:B------:R-:W-:Y:S01]  /*261a0*/  SHF.R.U32.HI R132, RZ, 0x10, R43 ;  /* 0x00000010ff847819 */ /* 0x000fe2000001162b */
[----:B------:R-:W-:-:S02]  /*261b0*/  HADD2.F32 R128, -RZ, R128.H0_H0 ;  /* 0x20000080ff807230 */ /* 0x000fc40000004100 */
[----:B------:R-:W-:Y:S01]  /*261c0*/  FFMA.FTZ R16, R18, R103, R107 ;  /* 0x0000006712107223 */ /* 0x000fe2000001006b */
[----:B------:R-:W-:Y:S01]  /*261d0*/  HADD2.F32 R18, -RZ, R98.H1_H1 ;  /* 0x30000062ff127230 */ /* 0x000fe20000004100 */
[----:B------:R0:W-:Y:S01]  /*261e0*/  STG.E.128 desc[UR8][R148.64], R12 ;  /* 0x0000000c94007986 */ /* 0x0001e2000c101d08 */
[----:B------:R-:W-:Y:S02]  /*261f0*/  HADD2.F32 R109, -RZ, R41.H0_H0 ;  /* 0x20000029ff6d7230 */ /* 0x000fe40000004100 */
[----:B------:R-:W-:Y:S01]  /*26200*/  FFMA.FTZ R21, R23, R102, R128 ;  /* 0x0000006617157223 */ /* 0x000fe20000010080 */
[--C-:B------:R-:W-:Y:S01]  /*26210*/  HADD2.F32 R103, -RZ, R129.reuse.H0_H0 ;  /* 0x20000081ff677230 */ /* 0x100fe20000004100 */
[----:B------:R-:W-:Y:S01]  /*26220*/  SHF.R.U64 R102, R34, 0x10, R35 ;  /* 0x0000001022667819 */ /* 0x000fe20000001223 */
[----:B------:R-:W-:Y:S01]  /*26230*/  HADD2.F32 R107, -RZ, R42.H0_H0 ;  /* 0x2000002aff6b7230 */ /* 0x000fe20000004100 */
[----:B------:R-:W-:Y:S01]  /*26240*/  SHF.R.U64 R128, R44, 0x10, R45 ;  /* 0x000000102c807819 */ /* 0x000fe2000000122d */
[----:B------:R-:W-:-:S02]  /*26250*/  HADD2.F32 R23, -RZ, R129.H1_H1 ;  /* 0x30000081ff177230 */ /* 0x000fc40000004100 */
[----:B------:R-:W-:Y:S01]  /*26260*/  FFMA.FTZ R18, R20, R18, R109 ;  /* 0x0000001214127223 */ /* 0x000fe2000001006d */
[----:B------:R-:W-:Y:S02]  /*26270*/  HADD2.F32 R113, -RZ, R43.H0_H0 ;  /* 0x2000002bff717230 */ /* 0x000fe40000004100 */
[----:B------:R-:W-:Y:S01]  /*26280*/  FFMA.FTZ R20, R22, R103, R107 ;  /* 0x0000006716147223 */ /* 0x000fe2000001006b */
[----:B------:R-:W-:Y:S02]  /*26290*/  HADD2.F32 R130, -RZ, R130.H0_H0 ;  /* 0x20000082ff827230 */ /* 0x000fe40000004100 */
[----:B------:R-:W-:Y:S02]  /*262a0*/  HADD2.F32 R132, -RZ, R132.H0_H0 ;  /* 0x20000084ff847230 */ /* 0x000fe40000004100 */
[----:B------:R-:W-:Y:S01]  /*262b0*/  FFMA.FTZ R22, R24, R23, R113 ;  /* 0x0000001718167223 */ /* 0x000fe20000010071 */
[----:B------:R-:W-:Y:S01]  /*262c0*/  HADD2.F32 R109, -RZ, R131.H0_H0 ;  /* 0x20000083ff6d7230 */ /* 0x000fe20000004100 */
[----:B------:R1:W-:Y:S01]  /*262d0*/  STG.E.128 desc[UR8][R70.64], R16 ;  /* 0x0000001046007986 */ /* 0x0003e2000c101d08 */
[----:B------:R-:W-:-:S02]  /*262e0*/  HADD2.F32 R111, -RZ, R44.H0_H0 ;  /* 0x2000002cff6f7230 */ /* 0x000fc40000004100 */
[----:B------:R-:W-:Y:S01]  /*262f0*/  FFMA.FTZ R23, R25, R130, R132 ;  /* 0x0000008219177223 */ /* 0x000fe20000010084 */
[----:B------:R-:W-:Y:S01]  /*26300*/  HADD2.F32 R102, -RZ, R102.H0_H0 ;  /* 0x20000066ff667230 */ /* 0x000fe20000004100 */
[----:B------:R-:W-:Y:S01]  /*26310*/  SHF.R.U32.HI R132, RZ, 0x10, R35 ;  /* 0x00000010ff847819 */ /* 0x000fe20000011623 */
[----:B------:R-:W-:Y:S02]  /*26320*/  HADD2.F32 R128, -RZ, R128.H0_H0 ;  /* 0x20000080ff807230 */ /* 0x000fe40000004100 */
[----:B------:R-:W-:Y:S01]  /*26330*/  FFMA.FTZ R24, R26, R109, R111 ;  /* 0x0000006d1a187223 */ /* 0x000fe2000001006f */
[----:B------:R-:W-:Y:S01]  /*26340*/  HADD2.F32 R103, -RZ, R131.H1_H1 ;  /* 0x30000083ff677230 */ /* 0x000fe20000004100 */
[----:B------:R-:W-:Y:S01]  /*26350*/  SHF.R.U64 R130, R46, 0x10, R47 ;  /* 0x000000102e827819 */ /* 0x000fe2000000122f */
[----:B------:R-:W-:Y:S02]  /*26360*/  HADD2.F32 R107, -RZ, R45.H0_H0 ;  /* 0x2000002dff6b7230 */ /* 0x000fe40000004100 */
[----:B------:R-:W-:Y:S01]  /*26370*/  FFMA.FTZ R25, R27, R102, R128 ;  /* 0x000000661b197223 */ /* 0x000fe20000010080 */
[----:B------:R-:W-:Y:S01]  /*26380*/  HADD2.F32 R132, -RZ, R132.H0_H0 ;  /* 0x20000084ff847230 */ /* 0x000fe20000004100 */
[----:B------:R-:W-:Y:S01]  /*26390*/  SHF.R.U64 R128, R36, 0x10, R37 ;  /* 0x0000001024807819 */ /* 0x000fe20000001225 */
[----:B------:R-:W-:-:S02]  /*263a0*/  HADD2.F32 R134, -RZ, R134.H0_H0 ;  /* 0x20000086ff867230 */ /* 0x000fc40000004100 */
[----:B------:R-:W-:Y:S01]  /*263b0*/  FFMA.FTZ R26, R28, R103, R107 ;  /* 0x000000671c1a7223 */ /* 0x000fe2000001006b */
[----:B------:R-:W-:Y:S01]  /*263c0*/  SHF.R.U32.HI R103, RZ, 0x10, R37 ;  /* 0x00000010ff677819 */ /* 0x000fe20000011625 */
[----:B0-----:R-:W-:Y:S01]  /*263d0*/  HADD2.F32 R15, -RZ, R59.H1_H1 ;  /* 0x3000003bff0f7230 */ /* 0x001fe20000004100 */
[----:B------:R0:W-:Y:S01]  /*263e0*/  STG.E.128 desc[UR8][R72.64], R20 ;  /* 0x0000001448007986 */ /* 0x0001e2000c101d08 */
[----:B-1----:R-:W-:Y:S02]  /*263f0*/  HADD2.F32 R17, -RZ, R139.H0_H0 ;  /* 0x2000008bff117230 */ /* 0x002fe40000004100 */
[----:B------:R-:W-:Y:S01]  /*26400*/  FFMA.FTZ R27, R29, R132, R134 ;  /* 0x000000841d1b7223 */ /* 0x000fe20000010086 */
[----:B------:R-:W-:Y:S02]  /*26410*/  HADD2.F32 R16, -RZ, R58.H1_H1 ;  /* 0x3000003aff107230 */ /* 0x000fe40000004100 */
[----:B------:R-:W-:Y:S02]  /*26420*/  HADD2.F32 R18, -RZ, R50.H0_H0 ;  /* 0x20000032ff127230 */ /* 0x000fe40000004100 */
[----:B------:R-:W-:Y:S01]  /*26430*/  FFMA.FTZ R15, R122, R15, R17 ;  /* 0x0000000f7a0f7223 */ /* 0x000fe20000010011 */
[----:B------:R-:W-:Y:S01]  /*26440*/  HADD2.F32 R28, -RZ, R133.H0_H0 ;  /* 0x20000085ff1c7230 */ /* 0x000fe20000004100 */
[----:B------:R1:W-:Y:S01]  /*26450*/  STG.E.128 desc[UR8][R74.64], R24 ;  /* 0x000000184a007986 */ /* 0x0003e2000c101d08 */
[----:B------:R-:W-:-:S02]  /*26460*/  HADD2.F32 R111, -RZ, R46.H0_H0 ;  /* 0x2000002eff6f7230 */ /* 0x000fc40000004100 */
[----:B------:R-:W-:Y:S01]  /*26470*/  FFMA.FTZ R16, R121, R16, R18 ;  /* 0x0000001079107223 */ /* 0x000fe20000010012 */
[----:B------:R-:W-:Y:S02]  /*26480*/  HADD2.F32 R128, -RZ, R128.H0_H0 ;  /* 0x20000080ff807230 */ /* 0x000fe40000004100 */
[----:B------:R-:W-:Y:S02]  /*26490*/  HADD2.F32 R130, -RZ, R130.H0_H0 ;  /* 0x20000082ff827230 */ /* 0x000fe40000004100 */
[----:B------:R-:W-:Y:S01]  /*264a0*/  FFMA.FTZ R28, R30, R28, R111 ;  /* 0x0000001c1e1c7223 */ /* 0x000fe2000001006f */
[----:B------:R-:W-:Y:S02]  /*264b0*/  HADD2.F32 R107, -RZ, R133.H1_H1 ;  /* 0x30000085ff6b7230 */ /* 0x000fe40000004100 */
        /* <DEDUP_REMOVED lines=8> */
[----:B------:R-:W-:Y:S02]  /*26540*/  HADD2.F32 R18, -RZ, R0.H1_H1 ;  /* 0x30000000ff127230 */ /* 0x000fe40000004100 */
[----:B0-----:R-:W-:-:S02]  /*26550*/  HADD2.F32 R20, -RZ, R51.H0_H0 ;  /* 0x20000033ff147230 */ /* 0x001fc40000004100 */
[----:B------:R-:W-:Y:S01]  /*26560*/  FFMA.FTZ R17, R120, R17, R19 ;  /* 0x0000001178117223 */ /* 0x000fe20000010013 */
[----:B------:R-:W-:Y:S01]  /*26570*/  HADD2.F32 R21, -RZ, R91.H1_H1 ;  /* 0x3000005bff157230 */ /* 0x000fe20000004100 */
[----:B------:R0:W-:Y:S01]  /*26580*/  STG.E.128 desc[UR8][R76.64], R28 ;  /* 0x0000001c4c007986 */ /* 0x0001e2000c101d08 */
[----:B------:R-:W-:Y:S02]  /*26590*/  HADD2.F32 R23, -RZ, R141.H0_H0 ;  /* 0x2000008dff177230 */ /* 0x000fe40000004100 */
[----:B------:R-:W-:Y:S01]  /*265a0*/  FFMA.FTZ R18, R119, R18, R20 ;  /* 0x0000001277127223 */ /* 0x000fe20000010014 */
[----:B------:R-:W-:Y:S02]  /*265b0*/  HADD2.F32 R22, -RZ, R92.H0_H0 ;  /* 0x2000005cff167230 */ /* 0x000fe40000004100 */
[----:B-1----:R-:W-:Y:S02]  /*265c0*/  HADD2.F32 R24, -RZ, R52.H0_H0 ;  /* 0x20000034ff187230 */ /* 0x002fe40000004100 */
[----:B------:R-:W-:Y:S01]  /*265d0*/  FFMA.FTZ R19, R118, R21, R23 ;  /* 0x0000001576137223 */ /* 0x000fe20000010017 */
[----:B------:R-:W-:-:S02]  /*265e0*/  HADD2.F32 R25, -RZ, R93.H0_H0 ;  /* 0x2000005dff197230 */ /* 0x000fc40000004100 */
[----:B------:R-:W-:Y:S02]  /*265f0*/  HADD2.F32 R27, -RZ, R141.H1_H1 ;  /* 0x3000008dff1b7230 */ /* 0x000fe40000004100 */
[----:B------:R-:W-:Y:S01]  /*26600*/  FFMA.FTZ R20, R117, R22, R24 ;  /* 0x0000001675147223 */ /* 0x000fe20000010018 */
[----:B------:R-:W-:Y:S02]  /*26610*/  HADD2.F32 R22, -RZ, R92.H1_H1 ;  /* 0x3000005cff167230 */ /* 0x000fe40000004100 */
[----:B------:R-:W-:Y:S02]  /*26620*/  HADD2.F32 R24, -RZ, R53.H0_H0 ;  /* 0x20000035ff187230 */ /* 0x000fe40000004100 */
[----:B------:R-:W-:Y:S01]  /*26630*/  FFMA.FTZ R21, R116, R25, R27 ;  /* 0x0000001974157223 */ /* 0x000fe2000001001b */
[----:B------:R-:W-:Y:S02]  /*26640*/  HADD2.F32 R23, -RZ, R93.H1_H1 ;  /* 0x3000005dff177230 */ /* 0x000fe40000004100 */
[----:B------:R-:W-:-:S02]  /*26650*/  HADD2.F32 R25, -RZ, R143.H0_H0 ;  /* 0x2000008fff197230 */ /* 0x000fc40000004100 */
[----:B------:R-:W-:Y:S01]  /*26660*/  FFMA.FTZ R22, R115, R22, R24 ;  /* 0x0000001673167223 */ /* 0x000fe20000010018 */
[----:B------:R-:W-:Y:S02]  /*26670*/  HADD2.F32 R27, -RZ, R94.H0_H0 ;  /* 0x2000005eff1b7230 */ /* 0x000fe40000004100 */
[----:B0-----:R-:W-:Y:S02]  /*26680*/  HADD2.F32 R29, -RZ, R54.H0_H0 ;  /* 0x20000036ff1d7230 */ /* 0x001fe40000004100 */
[----:B------:R-:W-:Y:S01]  /*26690*/  FFMA.FTZ R23, R114, R23, R25 ;  /* 0x0000001772177223 */ /* 0x000fe20000010019 */
[----:B------:R-:W-:Y:S02]  /*266a0*/  HADD2.F32 R31, -RZ, R95.H0_H0 ;  /* 0x2000005fff1f7230 */ /* 0x000fe40000004100 */
        /* <DEDUP_REMOVED lines=20> */
[----:B------:R-:W-:Y:S01]  /*267f0*/  HADD2.F32 R31, -RZ, R97.H0_H0 ;  /* 0x20000061ff1f7230 */ /* 0x000fe20000004100 */
[----:B------:R0:W-:Y:S01]  /*26800*/  STG.E.128 desc[UR8][R60.64], R12 ;  /* 0x0000000c3c007986 */ /* 0x0001e2000c101d08 */
[----:B------:R-:W-:Y:S02]  /*26810*/  HADD2.F32 R71, -RZ, R145.H1_H1 ;  /* 0x30000091ff477230 */ /* 0x000fe40000004100 */
[----:B------:R-:W-:Y:S01]  /*26820*/  FFMA.FTZ R28, R105, R28, R30 ;  /* 0x0000001c691c7223 */ /* 0x000fe2000001001e */
[----:B------:R-:W-:Y:S01]  /*26830*/  HADD2.F32 R70, -RZ, R96.H1_H1 ;  /* 0x30000060ff467230 */ /* 0x000fe20000004100 */
[----:B------:R0:W-:Y:S01]  /*26840*/  STG.E.128 desc[UR8][R62.64], R16 ;  /* 0x000000103e007986 */ /* 0x0001e2000c101d08 */
[----:B------:R-:W-:-:S02]  /*26850*/  HADD2.F32 R72, -RZ, R57.H0_H0 ;  /* 0x20000039ff487230 */ /* 0x000fc40000004100 */
[----:B------:R-:W-:Y:S01]  /*26860*/  FFMA.FTZ R29, R104, R31, R71 ;  /* 0x0000001f681d7223 */ /* 0x000fe20000010047 */
[----:B------:R-:W-:Y:S01]  /*26870*/  HADD2.F32 R73, -RZ, R97.H1_H1 ;  /* 0x30000061ff497230 */ /* 0x000fe20000004100 */
[----:B------:R0:W-:Y:S01]  /*26880*/  STG.E.128 desc[UR8][R64.64], R20 ;  /* 0x0000001440007986 */ /* 0x0001e2000c101d08 */
[----:B------:R-:W-:Y:S02]  /*26890*/  HADD2.F32 R75, -RZ, R147.H0_H0 ;  /* 0x20000093ff4b7230 */ /* 0x000fe40000004100 */
[----:B------:R-:W-:Y:S01]  /*268a0*/  FFMA.FTZ R30, R79, R70, R72 ;  /* 0x000000464f1e7223 */ /* 0x000fe20000010048 */
[----:B------:R0:W-:Y:S02]  /*268b0*/  STG.E.128 desc[UR8][R66.64], R24 ;  /* 0x0000001842007986 */ /* 0x0001e4000c101d08 */
[----:B------:R-:W-:-:S05]  /*268c0*/  FFMA.FTZ R31, R78, R73, R75 ;  /* 0x000000494e1f7223 */ /* 0x000fca000001004b */
[----:B------:R0:W-:Y:S01]  /*268d0*/  STG.E.128 desc[UR8][R68.64], R28 ;  /* 0x0000001c44007986 */ /* 0x0001e2000c101d08 */
[----:B------:R-:W-:Y:S05]  /*268e0*/  BRA.U !UP0, `(.L_x_19948) ;  /* 0xfffffda508847547 */ /* 0x000fea000b83ffff */
[----:B------:R-:W-:Y:S05]  /*268f0*/  EXIT ;  /* 0x000000000000794d */ /* 0x000fea0003800000 */
.L_x_19949:
        /* <DEDUP_REMOVED lines=16> */
.L_x_22371:


//--------------------- .text._ZN10layer_norm31ln_parallel_residual_fwd_kernelINS_13Kernel_traitsIfffffjLj5120ELj1ELj1ELj4ELj16ENS_18Kernel_traits_baseILj5120EfffffjLj128EEEEELb0ELb0ELb0EEEvNS_9FwdParamsE --------------------------
	.section	.text._ZN10layer_norm31ln_parallel_residual_fwd_kernelINS_13Kernel_traitsIfffffjLj5120ELj1ELj1ELj4ELj16ENS_18Kernel_traits_baseILj5120EfffffjLj128EEEEELb0ELb0ELb0EEEvNS_9FwdParamsE,"ax",@progbits
	.align	128
        .global         _ZN10layer_norm31ln_parallel_residual_fwd_kernelINS_13Kernel_traitsIfffffjLj5120ELj1ELj1ELj4ELj16ENS_18Kernel_traits_baseILj5120EfffffjLj128EEEEELb0ELb0ELb0EEEvNS_9FwdParamsE
        .type           _ZN10layer_norm31ln_parallel_residual_fwd_kernelINS_13Kernel_traitsIfffffjLj5120ELj1ELj1ELj4ELj16ENS_18Kernel_traits_baseILj5120EfffffjLj128EEEEELb0ELb0ELb0EEEvNS_9FwdParamsE,@function
        .size           _ZN10layer_norm31ln_parallel_residual_fwd_kernelINS_13Kernel_traitsIfffffjLj5120ELj1ELj1ELj4ELj16ENS_18Kernel_traits_baseILj5120EfffffjLj128EEEEELb0ELb0ELb0EEEvNS_9FwdParamsE,(.L_x_22372 - _ZN10layer_norm31ln_parallel_residual_fwd_kernelINS_13Kernel_traitsIfffffjLj5120ELj1ELj1ELj4ELj16ENS_18Kernel_traits_baseILj5120EfffffjLj128EEEEELb0ELb0ELb0EEEvNS_9FwdParamsE)
        .other          _ZN10layer_norm31ln_parallel_residual_fwd_kernelINS_13Kernel_traitsIfffffjLj5120ELj1ELj1ELj4ELj16ENS_18Kernel_traits_baseILj5120EfffffjLj128EEEEELb0ELb0ELb0EEEvNS_9FwdParamsE,@"STO_CUDA_ENTRY STV_DEFAULT"
_ZN10layer_norm31ln_parallel_residual_fwd_kernelINS_13Kernel_traitsIfffffjLj5120ELj1ELj1ELj4ELj16ENS_18Kernel_traits_baseILj5120EfffffjLj128EEEEELb0ELb0ELb0EEEvNS_9FwdParamsE:
.text._ZN10layer_norm31ln_parallel_residual_fwd_kernelINS_13Kernel_traitsIfffffjLj5120ELj1ELj1ELj4ELj16ENS_18Kernel_traits_baseILj5120EfffffjLj128EEEEELb0ELb0ELb0EEEvNS_9FwdParamsE:
        /* <DEDUP_REMOVED lines=38> */
[----:B------:R-:W4:Y:S08]  /*0260*/  LDC.64 R14, c[0x0][0x3d8] ;  /* 0x0000f600ff0e7b82 */ /* 0x000f300000000a00 */
[----:B------:R-:W4:Y:S08]  /*0270*/  LDC.64 R16, c[0x0][0x3d0] ;  /* 0x0000f400ff107b82 */ /* 0x000f300000000a00 */
[----:B------:R-:W4:Y:S08]  /*0280*/  LDC.64 R18, c[0x0][0x3d8] ;  /* 0x0000f600ff127b82 */ /* 0x000f300000000a00 */
[----:B0-----:R-:W0:Y:S08]  /*0290*/  LDC.64 R4, c[0x0][0x3d0] ;  /* 0x0000f400ff047b82 */ /* 0x001e300000000a00 */
[----:B-1----:R-:W1:Y:S01]  /*02a0*/  LDC.64 R6, c[0x0][0x3d8] ;  /* 0x0000f600ff067b82 */ /* 0x002e620000000a00 */
[----:B------:R-:W-:Y:S01]  /*02b0*/  ISETP.GE.U32.AND P4, PT, R225, 0x280, PT ;  /* 0x00000280e100780c */ /* 0x000fe20003f86070 */
[----:B--2---:R-:W-:-:S04]  /*02c0*/  @P6 IMAD.WIDE.U32 R8, R3, 0x10, R8 ;  /* 0x0000001003086825 */ /* 0x004fc800078e0008 */
[C---:B---3--:R-:W-:Y:S01]  /*02d0*/  @P6 IMAD.WIDE.U32 R10, R3.reuse, 0x10, R10 ;  /* 0x00000010030a6825 */ /* 0x048fe200078e000a */
[----:B------:R-:W-:Y:S01]  /*02e0*/  @P6 IADD3 R3, PT, PT, R3, 0x80, RZ ;  /* 0x0000008003036810 */ /* 0x000fe20007ffe0ff */
[----:B------:R-:W2:Y:S08]  /*02f0*/  LDC.64 R92, c[0x0][0x3d0] ;  /* 0x0000f400ff5c7b82 */ /* 0x000eb00000000a00 */
[----:B------:R-:W3:Y:S01]  /*0300*/  LDC.64 R94, c[0x0][0x3d8] ;  /* 0x0000f600ff5e7b82 */ /* 0x000ee20000000a00 */
[----:B----4-:R-:W-:Y:S01]  /*0310*/  @P5 IMAD.WIDE.U32 R12, R3, 0x10, R12 ;  /* 0x00000010030c5825 */ /* 0x010fe200078e000c */
[----:B------:R-:W-:Y:S01]  /*0320*/  ISETP.GE.U32.AND P3, PT, R225, 0x300, PT ;  /* 0x00000300e100780c */ /* 0x000fe20003f66070 */
[----:B------:R-:W5:Y:S02]  /*0330*/  @P6 LDG.E.128 R28, desc[UR6][R8.64] ;  /* 0x00000006081c6981 */ /* 0x000f64000c1e1d00 */
[C---:B------:R-:W-:Y:S01]  /*0340*/  @P5 IMAD.WIDE.U32 R14, R3.reuse, 0x10, R14 ;  /* 0x00000010030e5825 */ /* 0x040fe200078e000e */
[----:B------:R-:W-:Y:S01]  /*0350*/  @P5 IADD3 R3, PT, PT, R3, 0x80, RZ ;  /* 0x0000008003035810 */ /* 0x000fe20007ffe0ff */
[----:B------:R-:W5:Y:S01]  /*0360*/  @P5 LDG.E.128 R36, desc[UR6][R12.64] ;  /* 0x000000060c245981 */ /* 0x000f62000c1e1d00 */
[----:B------:R-:W4:Y:S01]  /*0370*/  LDC.64 R96, c[0x0][0x3d0] ;  /* 0x0000f400ff607b82 */ /* 0x000f220000000a00 */
[----:B0-----:R-:W-:-:S02]  /*0380*/  @P0 IMAD.WIDE.U32 R4, R226, 0x10, R4 ;  /* 0x00000010e2040825 */ /* 0x001fc400078e0004 */
[----:B------:R-:W5:Y:S02]  /*0390*/  @P5 LDG.E.128 R40, desc[UR6][R14.64] ;  /* 0x000000060e285981 */ /* 0x000f64000c1e1d00 */
[C---:B------:R-:W-:Y:S02]  /*03a0*/  @P4 IMAD.WIDE.U32 R16, R3.reuse, 0x10, R16 ;  /* 0x0000001003104825 */ /* 0x040fe400078e0010 */
[----:B------:R-:W5:Y:S01]  /*03b0*/  @P0 LDG.E.128 R84, desc[UR6][R4.64] ;  /* 0x0000000604540981 */ /* 0x000f62000c1e1d00 */
[----:B------:R-:W0:Y:S01]  /*03c0*/  LDC.64 R98, c[0x0][0x3d8] ;  /* 0x0000f600ff627b82 */ /* 0x000e220000000a00 */
[----:B------:R-:W-:Y:S02]  /*03d0*/  @P4 IMAD.WIDE.U32 R18, R3, 0x10, R18 ;  /* 0x0000001003124825 */ /* 0x000fe400078e0012 */
[----:B------:R-:W5:Y:S02]  /*03e0*/  @P4 LDG.E.128 R44, desc[UR6][R16.64] ;  /* 0x00000006102c4981 */ /* 0x000f64000c1e1d00 */
[----:B-1----:R-:W-:-:S02]  /*03f0*/  @P0 IMAD.WIDE.U32 R6, R226, 0x10, R6 ;  /* 0x00000010e2060825 */ /* 0x002fc400078e0006 */
[----:B------:R-:W5:Y:S01]  /*0400*/  @P4 LDG.E.128 R48, desc[UR6][R18.64] ;  /* 0x0000000612304981 */ /* 0x000f62000c1e1d00 */
[----:B------:R-:W1:Y:S03]  /*0410*/  LDC.64 R100, c[0x0][0x3d0] ;  /* 0x0000f400ff647b82 */ /* 0x000e660000000a00 */
[----:B------:R-:W5:Y:S05]  /*0420*/  @P0 LDG.E.128 R88, desc[UR6][R6.64] ;  /* 0x0000000606580981 */ /* 0x000f6a000c1e1d00 */
[----:B------:R-:W1:Y:S01]  /*0430*/  LDC.64 R102, c[0x0][0x3d8] ;  /* 0x0000f600ff667b82 */ /* 0x000e620000000a00 */
[----:B------:R-:W-:Y:S01]  /*0440*/  ISETP.GE.U32.AND P2, PT, R225, 0x380, PT ;  /* 0x00000380e100780c */ /* 0x000fe20003f46070 */
[----:B------:R-:W5:Y:S01]  /*0450*/  @P6 LDG.E.128 R32, desc[UR6][R10.64] ;  /* 0x000000060a206981 */ /* 0x000f62000c1e1d00 */
[----:B------:R-:W-:-:S02]  /*0460*/  @P4 IADD3 R3, PT, PT, R3, 0x80, RZ ;  /* 0x0000008003034810 */ /* 0x000fc40007ffe0ff */
[----:B------:R-:W-:-:S03]  /*0470*/  ISETP.GE.U32.AND P1, PT, R225, 0x400, PT ;  /* 0x00000400e100780c */ /* 0x000fc60003f26070 */
[C---:B--2---:R-:W-:Y:S01]  /*0480*/  @P3 IMAD.WIDE.U32 R92, R3.reuse, 0x10, R92 ;  /* 0x00000010035c3825 */ /* 0x044fe200078e005c */
[----:B------:R-:W2:Y:S03]  /*0490*/  LDC.64 R104, c[0x0][0x3d0] ;  /* 0x0000f400ff687b82 */ /* 0x000ea60000000a00 */
[C---:B---3--:R-:W-:Y:S01]  /*04a0*/  @P3 IMAD.WIDE.U32 R94, R3.reuse, 0x10, R94 ;  /* 0x00000010035e3825 */ /* 0x048fe200078e005e */
[----:B------:R-:W-:Y:S01]  /*04b0*/  @P3 IADD3 R3, PT, PT, R3, 0x80, RZ ;  /* 0x0000008003033810 */ /* 0x000fe20007ffe0ff */
[----:B------:R-:W5:Y:S03]  /*04c0*/  @P3 LDG.E.128 R52, desc[UR6][R92.64] ;  /* 0x000000065c343981 */ /* 0x000f66000c1e1d00 */
[----:B------:R-:W3:Y:S01]  /*04d0*/  LDC.64 R106, c[0x0][0x3d8] ;  /* 0x0000f600ff6a7b82 */ /* 0x000ee20000000a00 */
[----:B----4-:R-:W-:Y:S01]  /*04e0*/  @P2 IMAD.WIDE.U32 R96, R3, 0x10, R96 ;  /* 0x0000001003602825 */ /* 0x010fe200078e0060 */
[----:B------:R-:W-:Y:S01]  /*04f0*/  ISETP.GE.U32.AND P6, PT, R225, 0x480, PT ;  /* 0x00000480e100780c */ /* 0x000fe20003fc6070 */
[----:B------:R4:W5:Y:S02]  /*0500*/  @P3 LDG.E.128 R56, desc[UR6][R94.64] ;  /* 0x000000065e383981 */ /* 0x000964000c1e1d00 */
[C---:B0-----:R-:W-:Y:S01]  /*0510*/  @P2 IMAD.WIDE.U32 R98, R3.reuse, 0x10, R98 ;  /* 0x0000001003622825 */ /* 0x041fe200078e0062 */
[----:B------:R-:W-:Y:S01]  /*0520*/  @P2 IADD3 R3, PT, PT, R3, 0x80, RZ ;  /* 0x0000008003032810 */ /* 0x000fe20007ffe0ff */
[----:B------:R-:W5:Y:S04]  /*0530*/  @P2 LDG.E.128 R60, desc[UR6][R96.64] ;  /* 0x00000006603c2981 */ /* 0x000f68000c1e1d00 */
[C---:B-1----:R-:W-:Y:S01]  /*0540*/  @P1 IMAD.WIDE.U32 R100, R3.reuse, 0x10, R100 ;  /* 0x0000001003641825 */ /* 0x042fe200078e0064 */
[----:B------:R0:W5:Y:S03]  /*0550*/  @P2 LDG.E.128 R64, desc[UR6][R98.64] ;  /* 0x0000000662402981 */ /* 0x000166000c1e1d00 */
[C---:B------:R-:W-:Y:S01]  /*0560*/  @P1 IMAD.WIDE.U32 R102, R3.reuse, 0x10, R102 ;  /* 0x0000001003661825 */ /* 0x040fe200078e0066 */
[----:B------:R-:W-:Y:S01]  /*0570*/  @P1 IADD3 R3, PT, PT, R3, 0x80, RZ ;  /* 0x0000008003031810 */ /* 0x000fe20007ffe0ff */
[----:B------:R-:W5:Y:S04]  /*0580*/  @P1 LDG.E.128 R68, desc[UR6][R100.64] ;  /* 0x0000000664441981 */ /* 0x000f68000c1e1d00 */
[----:B------:R1:W5:Y:S01]  /*0590*/  @P1 LDG.E.128 R72, desc[UR6][R102.64] ;  /* 0x0000000666481981 */ /* 0x000362000c1e1d00 */
[----:B------:R-:W-:Y:S01]  /*05a0*/  ISETP.GE.U32.AND P1, PT, R225, 0x500, PT ;  /* 0x00000500e100780c */ /* 0x000fe20003f26070 */
[----:B--2---:R-:W-:-:S04]  /*05b0*/  @P6 IMAD.WIDE.U32 R104, R3, 0x10, R104 ;  /* 0x0000001003686825 */ /* 0x004fc800078e0068 */
[----:B---3--:R-:W-:Y:S01]  /*05c0*/  @P6 IMAD.WIDE.U32 R106, R3, 0x10, R106 ;  /* 0x00000010036a6825 */ /* 0x008fe200078e006a */
[----:B------:R2:W5:Y:S01]  /*05d0*/  @P6 LDG.E.128 R76, desc[UR6][R104.64] ;  /* 0x00000006684c6981 */ /* 0x000562000c1e1d00 */
[----:B----4-:R-:W-:Y:S02]  /*05e0*/  CS2R R94, SRZ ;  /* 0x00000000005e7805 */ /* 0x010fe4000001ff00 */
[----:B------:R-:W-:Y:S02]  /*05f0*/  CS2R R92, SRZ ;  /* 0x00000000005c7805 */ /* 0x000fe4000001ff00 */
[----:B0-----:R-:W-:Y:S01]  /*0600*/  CS2R R98, SRZ ;  /* 0x0000000000627805 */ /* 0x001fe2000001ff00 */
[----:B------:R0:W5:Y:S01]  /*0610*/  @P6 LDG.E.128 R80, desc[UR6][R106.64] ;  /* 0x000000066a506981 */ /* 0x000162000c1e1d00 */
[----:B------:R-:W-:Y:S02]  /*0620*/  CS2R R96, SRZ ;  /* 0x0000000000607805 */ /* 0x000fe4000001ff00 */
[----:B-1----:R-:W-:-:S02]  /*0630*/  CS2R R102, SRZ ;  /* 0x0000000000667805 */ /* 0x002fc4000001ff00 */
[----:B------:R-:W-:Y:S02]  /*0640*/  CS2R R100, SRZ ;  /* 0x0000000000647805 */ /* 0x000fe4000001ff00 */
[----:B------:R-:W-:Y:S02]  /*0650*/  CS2R R110, SRZ ;  /* 0x00000000006e7805 */ /* 0x000fe4000001ff00 */
[----:B------:R-:W-:Y:S02]  /*0660*/  CS2R R108, SRZ ;  /* 0x00000000006c7805 */ /* 0x000fe4000001ff00 */
[----:B--2---:R-:W-:Y:S02]  /*0670*/  CS2R R104, SRZ ;  /* 0x0000000000687805 */ /* 0x004fe4000001ff00 */
[----:B------:R-:W-:Y:S02]  /*0680*/  CS2R R114, SRZ ;  /* 0x0000000000727805 */ /* 0x000fe4000001ff00 */
[----:B------:R-:W-:-:S02]  /*0690*/  CS2R R112, SRZ ;  /* 0x0000000000707805 */ /* 0x000fc4000001ff00 */
[----:B------:R-:W-:Y:S02]  /*06a0*/  CS2R R118, SRZ ;  /* 0x0000000000767805 */ /* 0x000fe4000001ff00 */
[----:B0-----:R-:W-:Y:S02]  /*06b0*/  CS2R R106, SRZ ;  /* 0x00000000006a7805 */ /* 0x001fe4000001ff00 */
        /* <DEDUP_REMOVED lines=72> */
.L_x_19952:
        /* <DEDUP_REMOVED lines=12> */
[----:B------:R-:W0:Y:S01]  /*0c00*/  LDC.64 R12, c[0x0][0x3d8] ;  /* 0x0000f600ff0c7b82 */ /* 0x000e220000000a00 */
[----:B-1----:R-:W-:Y:S01]  /*0c10*/  @P1 IMAD.WIDE.U32 R6, R3, 0x10, R6 ;  /* 0x0000001003061825 */ /* 0x002fe200078e0006 */
[----:B------:R-:W-:Y:S01]  /*0c20*/  ISETP.GE.U32.AND P3, PT, R225, 0x300, PT ;  /* 0x00000300e100780c */ /* 0x000fe20003f66070 */
[----:B------:R1:W5:Y:S05]  /*0c30*/  @P1 LDG.E.128 R20, desc[UR6][R4.64] ;  /* 0x0000000604141981 */ /* 0x00036a000c1e1d00 */
[----:B------:R-:W4:Y:S01]  /*0c40*/  LDC.64 R16, c[0x0][0x3d0] ;  /* 0x0000f400ff107b82 */ /* 0x000f220000000a00 */
[----:B------:R0:W5:Y:S07]  /*0c50*/  @P1 LDG.E.128 R24, desc[UR6][R6.64] ;  /* 0x0000000606181981 */ /* 0x00016e000c1e1d00 */
[----:B------:R-:W4:Y:S08]  /*0c60*/  @P6 LDC.64 R14, c[0x0][0x440] ;  /* 0x00011000ff0e6b82 */ /* 0x000f300000000a00 */
[----:B------:R-:W4:Y:S08]  /*0c70*/  LDC.64 R18, c[0x0][0x3d8] ;  /* 0x0000f600ff127b82 */ /* 0x000f300000000a00 */
[----:B------:R-:W4:Y:S01]  /*0c80*/  @P5 LDC.64 R92, c[0x0][0x440] ;  /* 0x00011000ff5c5b82 */ /* 0x000f220000000a00 */
[----:B--2---:R-:W-:Y:S01]  /*0c90*/  @P1 IMAD.WIDE.U32 R8, R3, 0x10, R8 ;  /* 0x0000001003081825 */ /* 0x004fe200078e0008 */
[----:B------:R-:W-:-:S06]  /*0ca0*/  ISETP.GE.U32.AND P2, PT, R225, 0x380, PT ;  /* 0x00000380e100780c */ /* 0x000fcc0003f46070 */
[----:B------:R-:W2:Y:S01]  /*0cb0*/  LDC.64 R94, c[0x0][0x3d0] ;  /* 0x0000f400ff5e7b82 */ /* 0x000ea20000000a00 */
[----:B------:R-:W-:Y:S01]  /*0cc0*/  @P1 IADD3 R3, PT, PT, R3, 0x80, RZ ;  /* 0x0000008003031810 */ /* 0x000fe20007ffe0ff */
[----:B------:R-:W5:Y:S06]  /*0cd0*/  @P1 LDG.E.128 R156, desc[UR6][R8.64] ;  /* 0x00000006089c1981 */ /* 0x000f6c000c1e1d00 */
[----:B------:R-:W2:Y:S08]  /*0ce0*/  LDC.64 R96, c[0x0][0x3d8] ;  /* 0x0000f600ff607b82 */ /* 0x000eb00000000a00 */
[----:B------:R-:W2:Y:S01]  /*0cf0*/  @P4 LDC.64 R98, c[0x0][0x440] ;  /* 0x00011000ff624b82 */ /* 0x000ea20000000a00 */
[----:B---3--:R-:W-:Y:S01]  /*0d00*/  @P6 IMAD.WIDE.U32 R10, R3, 0x10, R10 ;  /* 0x00000010030a6825 */ /* 0x008fe200078e000a */
[----:B------:R-:W-:-:S06]  /*0d10*/  ISETP.GE.U32.AND P1, PT, R225, 0x400, PT ;  /* 0x00000400e100780c */ /* 0x000fcc0003f26070 */
[----:B-1----:R-:W1:Y:S01]  /*0d20*/  LDC.64 R4, c[0x0][0x3d0] ;  /* 0x0000f400ff047b82 */ /* 0x002e620000000a00 */
[C---:B0-----:R-:W-:Y:S01]  /*0d30*/  @P6 IMAD.WIDE.U32 R12, R3.reuse, 0x10, R12 ;  /* 0x00000010030c6825 */ /* 0x041fe200078e000c */
[----:B------:R1:W5:Y:S06]  /*0d40*/  @P6 LDG.E.128 R28, desc[UR6][R10.64] ;  /* 0x000000060a1c6981 */ /* 0x00036c000c1e1d00 */
[----:B------:R-:W0:Y:S01]  /*0d50*/  LDC.64 R6, c[0x0][0x3d8] ;  /* 0x0000f600ff067b82 */ /* 0x000e220000000a00 */
[C---:B----4-:R-:W-:Y:S01]  /*0d60*/  @P6 IMAD.WIDE.U32 R14, R3.reuse, 0x10, R14 ;  /* 0x00000010030e6825 */ /* 0x050fe200078e000e */
[----:B------:R-:W-:Y:S01]  /*0d70*/  @P6 IADD3 R3, PT, PT, R3, 0x80, RZ ;  /* 0x0000008003036810 */ /* 0x000fe20007ffe0ff */
[----:B------:R-:W5:Y:S05]  /*0d80*/  @P6 LDG.E.128 R32, desc[UR6][R12.64] ;  /* 0x000000060c206981 */ /* 0x000f6a000c1e1d00 */
[----:B------:R-:W3:Y:S01]  /*0d90*/  @P3 LDC.64 R100, c[0x0][0x440] ;  /* 0x00011000ff643b82 */ /* 0x000ee20000000a00 */
[C---:B------:R-:W-:Y:S01]  /*0da0*/  @P5 IMAD.WIDE.U32 R16, R3.reuse, 0x10, R16 ;  /* 0x0000001003105825 */ /* 0x040fe200078e0010 */
[----:B------:R4:W5:Y:S03]  /*0db0*/  @P6 LDG.E.128 R152, desc[UR6][R14.64] ;  /* 0x000000060e986981 */ /* 0x000966000c1e1d00 */
[C---:B------:R-:W-:Y:S01]  /*0dc0*/  @P5 IMAD.WIDE.U32 R18, R3.reuse, 0x10, R18 ;  /* 0x0000001003125825 */ /* 0x040fe200078e0012 */
[----:B------:R3:W5:Y:S02]  /*0dd0*/  @P5 LDG.E.128 R36, desc[UR6][R16.64] ;  /* 0x0000000610245981 */ /* 0x000764000c1e1d00 */
[----:B------:R-:W3:Y:S01]  /*0de0*/  LDC.64 R102, c[0x0][0x3d0] ;  /* 0x0000f400ff667b82 */ /* 0x000ee20000000a00 */
[C---:B------:R-:W-:Y:S01]  /*0df0*/  @P5 IMAD.WIDE.U32 R92, R3.reuse, 0x10, R92 ;  /* 0x00000010035c5825 */ /* 0x040fe200078e005c */
[----:B------:R-:W-:Y:S01]  /*0e00*/  @P5 IADD3 R3, PT, PT, R3, 0x80, RZ ;  /* 0x0000008003035810 */ /* 0x000fe20007ffe0ff */
[----:B------:R-:W5:Y:S05]  /*0e10*/  @P5 LDG.E.128 R40, desc[UR6][R18.64] ;  /* 0x0000000612285981 */ /* 0x000f6a000c1e1d00 */
[----:B------:R-:W3:Y:S01]  /*0e20*/  LDC.64 R104, c[0x0][0x3d8] ;  /* 0x0000f600ff687b82 */ /* 0x000ee20000000a00 */
[----:B--2---:R-:W-:-:S07]  /*0e30*/  @P4 IMAD.WIDE.U32 R94, R3, 0x10, R94 ;  /* 0x00000010035e4825 */ /* 0x004fce00078e005e */
[----:B------:R-:W2:Y:S01]  /*0e40*/  @P2 LDC.64 R106, c[0x0][0x440] ;  /* 0x00011000ff6a2b82 */ /* 0x000ea20000000a00 */
[----:B------:R-:W-:-:S07]  /*0e50*/  @P4 IMAD.WIDE.U32 R96, R3, 0x10, R96 ;  /* 0x0000001003604825 */ /* 0x000fce00078e0060 */
[----:B------:R-:W2:Y:S01]  /*0e60*/  LDC.64 R108, c[0x0][0x3d0] ;  /* 0x0000f400ff6c7b82 */ /* 0x000ea20000000a00 */
[C---:B------:R-:W-:Y:S01]  /*0e70*/  @P4 IMAD.WIDE.U32 R98, R3.reuse, 0x10, R98 ;  /* 0x0000001003624825 */ /* 0x040fe200078e0062 */
[----:B------:R-:W-:Y:S01]  /*0e80*/  @P4 IADD3 R3, PT, PT, R3, 0x80, RZ ;  /* 0x0000008003034810 */ /* 0x000fe20007ffe0ff */
[----:B------:R-:W5:Y:S05]  /*0e90*/  @P5 LDG.E.128 R148, desc[UR6][R92.64] ;  /* 0x000000065c945981 */ /* 0x000f6a000c1e1d00 */
[----:B------:R-:W2:Y:S01]  /*0ea0*/  LDC.64 R110, c[0x0][0x3d8] ;  /* 0x0000f600ff6e7b82 */ /* 0x000ea20000000a00 */
[----:B-1----:R-:W-:-:S07]  /*0eb0*/  @P3 IMAD.WIDE.U32 R10, R3, 0x10, R4 ;  /* 0x00000010030a3825 */ /* 0x002fce00078e0004 */
[----:B----4-:R-:W1:Y:S01]  /*0ec0*/  @P1 LDC.64 R14, c[0x0][0x440] ;  /* 0x00011000ff0e1b82 */ /* 0x010e620000000a00 */
[----:B0-----:R-:W-:-:S07]  /*0ed0*/  @P3 IMAD.WIDE.U32 R12, R3, 0x10, R6 ;  /* 0x00000010030c3825 */ /* 0x001fce00078e0006 */
[----:B------:R-:W0:Y:S01]  /*0ee0*/  LDC.64 R8, c[0x0][0x3d8] ;  /* 0x0000f600ff087b82 */ /* 0x000e220000000a00 */
[----:B---3--:R-:W-:Y:S01]  /*0ef0*/  @P3 IMAD.WIDE.U32 R100, R3, 0x10, R100 ;  /* 0x0000001003643825 */ /* 0x008fe200078e0064 */
[----:B------:R-:W-:Y:S01]  /*0f00*/  ISETP.GE.U32.AND P6, PT, R225, 0x480, PT ;  /* 0x00000480e100780c */ /* 0x000fe20003fc6070 */
[----:B------:R-:W5:Y:S05]  /*0f10*/  @P3 LDG.E.128 R52, desc[UR6][R10.64] ;  /* 0x000000060a343981 */ /* 0x000f6a000c1e1d00 */
[----:B------:R-:W3:Y:S01]  /*0f20*/  LDC.64 R112, c[0x0][0x3d8] ;  /* 0x0000f600ff707b82 */ /* 0x000ee20000000a00 */
[----:B------:R-:W-:Y:S01]  /*0f30*/  @P3 IADD3 R3, PT, PT, R3, 0x80, RZ ;  /* 0x0000008003033810 */ /* 0x000fe20007ffe0ff */
[----:B------:R-:W5:Y:S01]  /*0f40*/  @P3 LDG.E.128 R56, desc[UR6][R12.64] ;  /* 0x000000060c383981 */ /* 0x000f62000c1e1d00 */
[----:B------:R-:W-:-:S02]  /*0f50*/  CS2R R118, SRZ ;  /* 0x0000000000767805 */ /* 0x000fc4000001ff00 */
[----:B------:R-:W-:Y:S02]  /*0f60*/  CS2R R116, SRZ ;  /* 0x0000000000747805 */ /* 0x000fe4000001ff00 */
[----:B------:R-:W-:Y:S01]  /*0f70*/  CS2R R122, SRZ ;  /* 0x00000000007a7805 */ /* 0x000fe2000001ff00 */
[----:B------:R4:W5:Y:S01]  /*0f80*/  @P4 LDG.E.128 R44, desc[UR6][R94.64] ;  /* 0x000000065e2c4981 */ /* 0x000962000c1e1d00 */
[----:B------:R-:W4:Y:S01]  /*0f90*/  LDC.64 R16, c[0x0][0x3d0] ;  /* 0x0000f400ff107b82 */ /* 0x000f220000000a00 */
[----:B------:R-:W-:Y:S02]  /*0fa0*/  CS2R R120, SRZ ;  /* 0x0000000000787805 */ /* 0x000fe4000001ff00 */
[----:B------:R-:W5:Y:S01]  /*0fb0*/  @P4 LDG.E.128 R48, desc[UR6][R96.64] ;  /* 0x0000000660304981 */ /* 0x000f62000c1e1d00 */
[----:B------:R-:W-:Y:S02]  /*0fc0*/  CS2R R126, SRZ ;  /* 0x00000000007e7805 */ /* 0x000fe4000001ff00 */
[----:B------:R-:W-:Y:S01]  /*0fd0*/  CS2R R124, SRZ ;  /* 0x00000000007c7805 */ /* 0x000fe2000001ff00 */
[----:B------:R3:W5:Y:S01]  /*0fe0*/  @P4 LDG.E.128 R144, desc[UR6][R98.64] ;  /* 0x0000000662904981 */ /* 0x000762000c1e1d00 */
[----:B------:R-:W0:Y:S08]  /*0ff0*/  LDC.64 R6, c[0x0][0x3d0] ;  /* 0x0000f400ff067b82 */ /* 0x000e300000000a00 */
[----:B------:R-:W3:Y:S01]  /*1000*/  @P0 LDC.64 R4, c[0x0][0x440] ;  /* 0x00011000ff040b82 */ /* 0x000ee20000000a00 */
[C---:B------:R-:W-:Y:S01]  /*1010*/  @P2 IMAD.WIDE.U32 R102, R3.reuse, 0x10, R102 ;  /* 0x0000001003662825 */ /* 0x040fe200078e0066 */
[----:B------:R-:W5:Y:S03]  /*1020*/  @P3 LDG.E.128 R140, desc[UR6][R100.64] ;  /* 0x00000006648c3981 */ /* 0x000f66000c1e1d00 */
[C---:B------:R-:W-:Y:S01]  /*1030*/  @P2 IMAD.WIDE.U32 R104, R3.reuse, 0x10, R104 ;  /* 0x0000001003682825 */ /* 0x040fe200078e0068 */
[----:B------:R3:W5:Y:S02]  /*1040*/  @P2 LDG.E.128 R60, desc[UR6][R102.64] ;  /* 0x00000006663c2981 */ /* 0x000764000c1e1d00 */
[----:B------:R-:W3:Y:S01]  /*1050*/  @P6 LDC.64 R114, c[0x0][0x440] ;  /* 0x00011000ff726b82 */ /* 0x000ee20000000a00 */
[C---:B--2---:R-:W-:Y:S01]  /*1060*/  @P2 IMAD.WIDE.U32 R106, R3.reuse, 0x10, R106 ;  /* 0x00000010036a2825 */ /* 0x044fe200078e006a */
[----:B------:R-:W-:Y:S01]  /*1070*/  @P2 IADD3 R3, PT, PT, R3, 0x80, RZ ;  /* 0x0000008003032810 */ /* 0x000fe20007ffe0ff */
[----:B------:R-:W5:Y:S04]  /*1080*/  @P2 LDG.E.128 R64, desc[UR6][R104.64] ;  /* 0x0000000668402981 */ /* 0x000f68000c1e1d00 */
[C---:B------:R-:W-:Y:S01]  /*1090*/  @P1 IMAD.WIDE.U32 R108, R3.reuse, 0x10, R108 ;  /* 0x00000010036c1825 */ /* 0x040fe200078e006c */
[----:B------:R2:W5:Y:S03]  /*10a0*/  @P2 LDG.E.128 R136, desc[UR6][R106.64] ;  /* 0x000000066a882981 */ /* 0x000566000c1e1d00 */
[C---:B------:R-:W-:Y:S01]  /*10b0*/  @P1 IMAD.WIDE.U32 R110, R3.reuse, 0x10, R110 ;  /* 0x00000010036e1825 */ /* 0x040fe200078e006e */
[----:B------:R-:W5:Y:S03]  /*10c0*/  @P1 LDG.E.128 R68, desc[UR6][R108.64] ;  /* 0x000000066c441981 */ /* 0x000f66000c1e1d00 */
[C---:B-1----:R-:W-:Y:S01]  /*10d0*/  @P1 IMAD.WIDE.U32 R14, R3.reuse, 0x10, R14 ;  /* 0x00000010030e1825 */ /* 0x042fe200078e000e */
[----:B------:R-:W-:Y:S01]  /*10e0*/  @P1 IADD3 R3, PT, PT, R3, 0x80, RZ ;  /* 0x0000008003031810 */ /* 0x000fe20007ffe0ff */
[----:B------:R1:W5:Y:S02]  /*10f0*/  @P1 LDG.E.128 R72, desc[UR6][R110.64] ;  /* 0x000000066e481981 */ /* 0x000364000c1e1d00 */
[----:B0-----:R-:W-:-:S02]  /*1100*/  @P0 IMAD.WIDE.U32 R6, R226, 0x10, R6 ;  /* 0x00000010e2060825 */ /* 0x001fc400078e0006 */
[----:B------:R-:W5:Y:S02]  /*1110*/  @P1 LDG.E.128 R132, desc[UR6][R14.64] ;  /* 0x000000060e841981 */ /* 0x000f64000c1e1d00 */
[----:B----4-:R-:W-:Y:S02]  /*1120*/  @P6 IMAD.WIDE.U32 R16, R3, 0x10, R16 ;  /* 0x0000001003106825 */ /* 0x010fe400078e0010 */
[----:B------:R-:W5:Y:S02]  /*1130*/  @P0 LDG.E.128 R84, desc[UR6][R6.64] ;  /* 0x0000000606540981 */ /* 0x000f64000c1e1d00 */
[C---:B------:R-:W-:Y:S02]  /*1140*/  @P0 IMAD.WIDE.U32 R8, R226.reuse, 0x10, R8 ;  /* 0x00000010e2080825 */ /* 0x040fe400078e0008 */
[----:B------:R-:W5:Y:S02]  /*1150*/  @P6 LDG.E.128 R76, desc[UR6][R16.64] ;  /* 0x00000006104c6981 */ /* 0x000f64000c1e1d00 */
[----:B---3--:R-:W-:-:S02]  /*1160*/  @P0 IMAD.WIDE.U32 R4, R226, 0x10, R4 ;  /* 0x00000010e2040825 */ /* 0x008fc400078e0004 */
[----:B------:R-:W5:Y:S04]  /*1170*/  @P0 LDG.E.128 R88, desc[UR6][R8.64] ;  /* 0x0000000608580981 */ /* 0x000f68000c1e1d00 */
[----:B------:R-:W5:Y:S01]  /*1180*/  @P0 LDG.E.128 R160, desc[UR6][R4.64] ;  /* 0x0000000604a00981 */ /* 0x000f62000c1e1d00 */
[----:B------:R-:W-:Y:S01]  /*1190*/  ISETP.GE.U32.AND P1, PT, R225, 0x500, PT ;  /* 0x00000500e100780c */ /* 0x000fe20003f26070 */
[----:B------:R-:W-:-:S04]  /*11a0*/  @P6 IMAD.WIDE.U32 R112, R3, 0x10, R112 ;  /* 0x0000001003706825 */ /* 0x000fc800078e0070 */
[----:B------:R-:W-:Y:S01]  /*11b0*/  @P6 IMAD.WIDE.U32 R114, R3, 0x10, R114 ;  /* 0x0000001003726825 */ /* 0x000fe200078e0072 */
[----:B------:R0:W5:Y:S01]  /*11c0*/  @P6 LDG.E.128 R80, desc[UR6][R112.64] ;  /* 0x0000000670506981 */ /* 0x000162000c1e1d00 */
[----:B------:R-:W-:Y:S02]  /*11d0*/  CS2R R94, SRZ ;  /* 0x00000000005e7805 */ /* 0x000fe4000001ff00 */
[----:B------:R-:W-:Y:S02]  /*11e0*/  CS2R R92, SRZ ;  /* 0x00000000005c7805 */ /* 0x000fe4000001ff00 */
[----:B------:R-:W-:Y:S01]  /*11f0*/  CS2R R98, SRZ ;  /* 0x0000000000627805 */ /* 0x000fe2000001ff00 */
[----:B------:R3:W5:Y:S01]  /*1200*/  @P6 LDG.E.128 R128, desc[UR6][R114.64] ;  /* 0x0000000672806981 */ /* 0x000762000c1e1d00 */
[----:B------:R-:W-:Y:S02]  /*1210*/  CS2R R96, SRZ ;  /* 0x0000000000607805 */ /* 0x000fe4000001ff00 */
[----:B------:R-:W-:-:S02]  /*1220*/  CS2R R102, SRZ ;  /* 0x0000000000667805 */ /* 0x000fc4000001ff00 */
[----:B------:R-:W-:Y:S02]  /*1230*/  CS2R R100, SRZ ;  /* 0x0000000000647805 */ /* 0x000fe4000001ff00 */
[----:B--2---:R-:W-:Y:S02]  /*1240*/  CS2R R106, SRZ ;  /* 0x00000000006a7805 */ /* 0x004fe4000001ff00 */
[----:B------:R-:W-:Y:S02]  /*1250*/  CS2R R104, SRZ ;  /* 0x0000000000687805 */ /* 0x000fe4000001ff00 */
[----:B-1----:R-:W-:Y:S02]  /*1260*/  CS2R R110, SRZ ;  /* 0x00000000006e7805 */ /* 0x002fe4000001ff00 */
[----:B------:R-:W-:Y:S02]  /*1270*/  CS2R R108, SRZ ;  /* 0x00000000006c7805 */ /* 0x000fe4000001ff00 */
[----:B0-----:R-:W-:-:S02]  /*1280*/  CS2R R112, SRZ ;  /* 0x0000000000707805 */ /* 0x001fc4000001ff00 */
[----:B------:R-:W-:Y:S02]  /*1290*/  @P6 IADD3 R3, PT, PT, R3, 0x80, RZ ;  /* 0x0000008003036810 */ /* 0x000fe40007ffe0ff */
[----:B---3--:R-:W-:Y:S01]  /*12a0*/  CS2R R114, SRZ ;  /* 0x0000000000727805 */ /* 0x008fe2000001ff00 */
        /* <DEDUP_REMOVED lines=31> */
.L_x_19951:
        /* <DEDUP_REMOVED lines=12> */
[----:B------:R-:W2:Y:S08]  /*1560*/  @P3 LDC.64 R6, c[0x0][0x438] ;  /* 0x00010e00ff063b82 */ /* 0x000eb00000000a00 */
[----:B------:R-:W3:Y:S08]  /*1570*/  LDC.64 R12, c[0x0][0x3d0] ;  /* 0x0000f400ff0c7b82 */ /* 0x000ef00000000a00 */
[----:B------:R-:W4:Y:S01]  /*1580*/  LDC.64 R16, c[0x0][0x3d8] ;  /* 0x0000f600ff107b82 */ /* 0x000f220000000a00 */
[----:B------:R-:W-:-:S02]  /*1590*/  ISETP.GE.U32.AND P1, PT, R225, 0x300, PT ;  /* 0x00000300e100780c */ /* 0x000fc40003f26070 */
[----:B------:R-:W-:-:S05]  /*15a0*/  @P0 LOP3.LUT R3, R226, 0x80, RZ, 0xfc, !PT ;  /* 0x00000080e2030812 */ /* 0x000fca00078efcff */
[----:B------:R-:W3:Y:S01]  /*15b0*/  @P3 LDC.64 R10, c[0x0][0x440] ;  /* 0x00011000ff0a3b82 */ /* 0x000ee20000000a00 */
[----:B0-----:R-:W-:-:S04]  /*15c0*/  @P3 IMAD.WIDE.U32 R4, R3, 0x10, R4 ;  /* 0x0000001003043825 */ /* 0x001fc800078e0004 */
[C---:B--2---:R-:W-:Y:S01]  /*15d0*/  @P3 IMAD.WIDE.U32 R6, R3.reuse, 0x10, R6 ;  /* 0x0000001003063825 */ /* 0x044fe200078e0006 */
[----:B------:R0:W5:Y:S02]  /*15e0*/  @P3 LDG.E.128 R20, desc[UR6][R4.64] ;  /* 0x0000000604143981 */ /* 0x000164000c1e1d00 */
[----:B------:R-:W2:Y:S01]  /*15f0*/  @P4 LDC.64 R14, c[0x0][0x438] ;  /* 0x00010e00ff0e4b82 */ /* 0x000ea20000000a00 */
[C---:B-1----:R-:W-:Y:S01]  /*1600*/  @P3 IMAD.WIDE.U32 R8, R3.reuse, 0x10, R8 ;  /* 0x0000001003083825 */ /* 0x042fe200078e0008 */
[----:B------:R1:W5:Y:S04]  /*1610*/  @P3 LDG.E.128 R120, desc[UR6][R6.64] ;  /* 0x0000000606783981 */ /* 0x000368000c1e1d00 */
[----:B------:R-:W5:Y:S02]  /*1620*/  @P3 LDG.E.128 R24, desc[UR6][R8.64] ;  /* 0x0000000608183981 */ /* 0x000f64000c1e1d00 */
[----:B------:R-:W1:Y:S08]  /*1630*/  @P4 LDC.64 R18, c[0x0][0x440] ;  /* 0x00011000ff124b82 */ /* 0x000e700000000a00 */
[----:B------:R-:W1:Y:S08]  /*1640*/  LDC.64 R164, c[0x0][0x3d0] ;  /* 0x0000f400ffa47b82 */ /* 0x000e700000000a00 */
[----:B------:R-:W1:Y:S08]  /*1650*/  LDC.64 R168, c[0x0][0x3d8] ;  /* 0x0000f600ffa87b82 */ /* 0x000e700000000a00 */
[----:B------:R-:W1:Y:S08]  /*1660*/  @P5 LDC.64 R166, c[0x0][0x438] ;  /* 0x00010e00ffa65b82 */ /* 0x000e700000000a00 */
[----:B------:R-:W1:Y:S01]  /*1670*/  @P5 LDC.64 R170, c[0x0][0x440] ;  /* 0x00011000ffaa5b82 */ /* 0x000e620000000a00 */
[----:B---3--:R-:W-:-:S07]  /*1680*/  @P3 IMAD.WIDE.U32 R10, R3, 0x10, R10 ;  /* 0x00000010030a3825 */ /* 0x008fce00078e000a */
[----:B------:R-:W3:Y:S01]  /*1690*/  LDC.64 R172, c[0x0][0x3d0] ;  /* 0x0000f400ffac7b82 */ /* 0x000ee20000000a00 */
[----:B------:R-:W-:Y:S01]  /*16a0*/  @P3 IADD3 R3, PT, PT, R3, 0x80, RZ ;  /* 0x0000008003033810 */ /* 0x000fe20007ffe0ff */
[----:B------:R-:W5:Y:S06]  /*16b0*/  @P3 LDG.E.128 R156, desc[UR6][R10.64] ;  /* 0x000000060a9c3981 */ /* 0x000f6c000c1e1d00 */
[----:B------:R-:W3:Y:S08]  /*16c0*/  LDC.64 R176, c[0x0][0x3d8] ;  /* 0x0000f600ffb07b82 */ /* 0x000ef00000000a00 */
[----:B------:R-:W3:Y:S08]  /*16d0*/  @P2 LDC.64 R174, c[0x0][0x438] ;  /* 0x00010e00ffae2b82 */ /* 0x000ef00000000a00 */
[----:B------:R-:W3:Y:S01]  /*16e0*/  @P2 LDC.64 R178, c[0x0][0x440] ;  /* 0x00011000ffb22b82 */ /* 0x000ee20000000a00 */
[----:B------:R-:W-:-:S04]  /*16f0*/  @P4 IMAD.WIDE.U32 R12, R3, 0x10, R12 ;  /* 0x00000010030c4825 */ /* 0x000fc800078e000c */
[----:B--2---:R-:W-:-:S03]  /*1700*/  @P4 IMAD.WIDE.U32 R14, R3, 0x10, R14 ;  /* 0x00000010030e4825 */ /* 0x004fc600078e000e */
[----:B0-----:R-:W0:Y:S01]  /*1710*/  LDC.64 R4, c[0x0][0x3d0] ;  /* 0x0000f400ff047b82 */ /* 0x001e220000000a00 */
[----:B----4-:R-:W-:-:S04]  /*1720*/  @P4 IMAD.WIDE.U32 R16, R3, 0x10, R16 ;  /* 0x0000001003104825 */ /* 0x010fc800078e0010 */
[C---:B-1----:R-:W-:Y:S01]  /*1730*/  @P4 IMAD.WIDE.U32 R18, R3.reuse, 0x10, R18 ;  /* 0x0000001003124825 */ /* 0x042fe200078e0012 */
[----:B------:R-:W-:Y:S01]  /*1740*/  @P4 IADD3 R3, PT, PT, R3, 0x80, RZ ;  /* 0x0000008003034810 */ /* 0x000fe20007ffe0ff */
[----:B------:R1:W5:Y:S01]  /*1750*/  @P4 LDG.E.128 R28, desc[UR6][R12.64] ;  /* 0x000000060c1c4981 */ /* 0x000362000c1e1d00 */
[----:B------:R-:W2:Y:S01]  /*1760*/  @P1 LDC.64 R6, c[0x0][0x438] ;  /* 0x00010e00ff061b82 */ /* 0x000ea20000000a00 */
[----:B------:R-:W-:Y:S02]  /*1770*/  ISETP.GE.U32.AND P3, PT, R225, 0x380, PT ;  /* 0x00000380e100780c */ /* 0x000fe40003f66070 */
[C---:B------:R-:W-:Y:S01]  /*1780*/  @P5 IMAD.WIDE.U32 R164, R3.reuse, 0x10, R164 ;  /* 0x0000001003a45825 */ /* 0x040fe200078e00a4 */
[----:B------:R4:W5:Y:S03]  /*1790*/  @P4 LDG.E.128 R116, desc[UR6][R14.64] ;  /* 0x000000060e744981 */ /* 0x000966000c1e1d00 */
[C---:B------:R-:W-:Y:S01]  /*17a0*/  @P5 IMAD.WIDE.U32 R166, R3.reuse, 0x10, R166 ;  /* 0x0000001003a65825 */ /* 0x040fe200078e00a6 */
[----:B------:R3:W5:Y:S01]  /*17b0*/  @P4 LDG.E.128 R32, desc[UR6][R16.64] ;  /* 0x0000000610204981 */ /* 0x000762000c1e1d00 */
[----:B-1----:R-:W1:Y:S02]  /*17c0*/  LDC.64 R12, c[0x0][0x3d8] ;  /* 0x0000f600ff0c7b82 */ /* 0x002e640000000a00 */
[C---:B------:R-:W-:Y:S01]  /*17d0*/  @P5 IMAD.WIDE.U32 R168, R3.reuse, 0x10, R168 ;  /* 0x0000001003a85825 */ /* 0x040fe200078e00a8 */
[----:B------:R-:W5:Y:S03]  /*17e0*/  @P4 LDG.E.128 R152, desc[UR6][R18.64] ;  /* 0x0000000612984981 */ /* 0x000f66000c1e1d00 */
[C---:B------:R-:W-:Y:S01]  /*17f0*/  @P5 IMAD.WIDE.U32 R170, R3.reuse, 0x10, R170 ;  /* 0x0000001003aa5825 */ /* 0x040fe200078e00aa */
[----:B------:R-:W-:Y:S01]  /*1800*/  @P5 IADD3 R3, PT, PT, R3, 0x80, RZ ;  /* 0x0000008003035810 */ /* 0x000fe20007ffe0ff */
[----:B----4-:R-:W4:Y:S01]  /*1810*/  @P1 LDC.64 R14, c[0x0][0x440] ;  /* 0x00011000ff0e1b82 */ /* 0x010f220000000a00 */
[----:B------:R-:W-:Y:S01]  /*1820*/  ISETP.GE.U32.AND P4, PT, R225, 0x400, PT ;  /* 0x00000400e100780c */ /* 0x000fe20003f86070 */
[----:B------:R0:W5:Y:S02]  /*1830*/  @P5 LDG.E.128 R36, desc[UR6][R164.64] ;  /* 0x00000006a4245981 */ /* 0x000164000c1e1d00 */
[----:B---3--:R-:W-:-:S02]  /*1840*/  @P2 IMAD.WIDE.U32 R172, R3, 0x10, R172 ;  /* 0x0000001003ac2825 */ /* 0x008fc400078e00ac */
[----:B------:R3:W5:Y:S02]  /*1850*/  @P5 LDG.E.128 R112, desc[UR6][R166.64] ;  /* 0x00000006a6705981 */ /* 0x000764000c1e1d00 */
[C---:B------:R-:W-:Y:S01]  /*1860*/  @P2 IMAD.WIDE.U32 R174, R3.reuse, 0x10, R174 ;  /* 0x0000001003ae2825 */ /* 0x040fe200078e00ae */
[----:B------:R-:W4:Y:S01]  /*1870*/  LDC.64 R16, c[0x0][0x3d0] ;  /* 0x0000f400ff107b82 */ /* 0x000f220000000a00 */
[----:B------:R-:W5:Y:S02]  /*1880*/  @P2 LDG.E.128 R44, desc[UR6][R172.64] ;  /* 0x00000006ac2c2981 */ /* 0x000f64000c1e1d00 */
[C---:B------:R-:W-:Y:S02]  /*1890*/  @P2 IMAD.WIDE.U32 R176, R3.reuse, 0x10, R176 ;  /* 0x0000001003b02825 */ /* 0x040fe400078e00b0 */
[----:B------:R-:W5:Y:S02]  /*18a0*/  @P2 LDG.E.128 R108, desc[UR6][R174.64] ;  /* 0x00000006ae6c2981 */ /* 0x000f64000c1e1d00 */
[C---:B------:R-:W-:Y:S01]  /*18b0*/  @P2 IMAD.WIDE.U32 R178, R3.reuse, 0x10, R178 ;  /* 0x0000001003b22825 */ /* 0x040fe200078e00b2 */
[----:B------:R-:W-:Y:S01]  /*18c0*/  @P2 IADD3 R3, PT, PT, R3, 0x80, RZ ;  /* 0x0000008003032810 */ /* 0x000fe20007ffe0ff */
[----:B------:R-:W5:Y:S01]  /*18d0*/  @P2 LDG.E.128 R48, desc[UR6][R176.64] ;  /* 0x00000006b0302981 */ /* 0x000f62000c1e1d00 */
[----:B0-----:R-:W0:Y:S03]  /*18e0*/  LDC.64 R164, c[0x0][0x3d8] ;  /* 0x0000f600ffa47b82 */ /* 0x001e260000000a00 */
[----:B------:R-:W5:Y:S01]  /*18f0*/  @P2 LDG.E.128 R144, desc[UR6][R178.64] ;  /* 0x00000006b2902981 */ /* 0x000f62000c1e1d00 */
[----:B------:R-:W-:-:S03]  /*1900*/  ISETP.GE.U32.AND P2, PT, R225, 0x480, PT ;  /* 0x00000480e100780c */ /* 0x000fc60003f46070 */
[----:B------:R1:W5:Y:S01]  /*1910*/  @P5 LDG.E.128 R40, desc[UR6][R168.64] ;  /* 0x00000006a8285981 */ /* 0x000362000c1e1d00 */
[----:B------:R-:W0:Y:S01]  /*1920*/  @P3 LDC.64 R18, c[0x0][0x438] ;  /* 0x00010e00ff123b82 */ /* 0x000e220000000a00 */
[C---:B------:R-:W-:Y:S02]  /*1930*/  @P1 IMAD.WIDE.U32 R8, R3.reuse, 0x10, R4 ;  /* 0x0000001003081825 */ /* 0x040fe400078e0004 */
[----:B------:R1:W5:Y:S05]  /*1940*/  @P5 LDG.E.128 R148, desc[UR6][R170.64] ;  /* 0x00000006aa945981 */ /* 0x00036a000c1e1d00 */
[----:B---3--:R-:W3:Y:S01]  /*1950*/  @P3 LDC.64 R166, c[0x0][0x440] ;  /* 0x00011000ffa63b82 */ /* 0x008ee20000000a00 */
[C---:B--2---:R-:W-:Y:S01]  /*1960*/  @P1 IMAD.WIDE.U32 R10, R3.reuse, 0x10, R6 ;  /* 0x00000010030a1825 */ /* 0x044fe200078e0006 */
[----:B------:R2:W5:Y:S04]  /*1970*/  @P1 LDG.E.128 R52, desc[UR6][R8.64] ;  /* 0x0000000608341981 */ /* 0x000568000c1e1d00 */
[----:B------:R2:W5:Y:S02]  /*1980*/  @P1 LDG.E.128 R104, desc[UR6][R10.64] ;  /* 0x000000060a681981 */ /* 0x000564000c1e1d00 */
[----:B-1----:R-:W1:Y:S08]  /*1990*/  LDC.64 R168, c[0x0][0x3d0] ;  /* 0x0000f400ffa87b82 */ /* 0x002e700000000a00 */
[----:B------:R-:W1:Y:S08]  /*19a0*/  LDC.64 R172, c[0x0][0x3d8] ;  /* 0x0000f600ffac7b82 */ /* 0x000e700000000a00 */
[----:B------:R-:W1:Y:S08]  /*19b0*/  @P4 LDC.64 R170, c[0x0][0x438] ;  /* 0x00010e00ffaa4b82 */ /* 0x000e700000000a00 */
[----:B------:R-:W1:Y:S01]  /*19c0*/  @P4 LDC.64 R174, c[0x0][0x440] ;  /* 0x00011000ffae4b82 */ /* 0x000e620000000a00 */
[----:B------:R-:W-:-:S07]  /*19d0*/  @P1 IMAD.WIDE.U32 R12, R3, 0x10, R12 ;  /* 0x00000010030c1825 */ /* 0x000fce00078e000c */
[----:B------:R-:W1:Y:S01]  /*19e0*/  LDC.64 R180, c[0x0][0x3d8] ;  /* 0x0000f600ffb47b82 */ /* 0x000e620000000a00 */
[----:B----4-:R-:W-:-:S07]  /*19f0*/  @P1 IMAD.WIDE.U32 R14, R3, 0x10, R14 ;  /* 0x00000010030e1825 */ /* 0x010fce00078e000e */
[----:B------:R-:W4:Y:S01]  /*1a00*/  LDC.64 R176, c[0x0][0x3d0] ;  /* 0x0000f400ffb07b82 */ /* 0x000f220000000a00 */
[----:B------:R-:W-:Y:S01]  /*1a10*/  @P1 IADD3 R3, PT, PT, R3, 0x80, RZ ;  /* 0x0000008003031810 */ /* 0x000fe20007ffe0ff */
[----:B------:R0:W5:Y:S06]  /*1a20*/  @P1 LDG.E.128 R56, desc[UR6][R12.64] ;  /* 0x000000060c381981 */ /* 0x00016c000c1e1d00 */
[----:B------:R-:W4:Y:S08]  /*1a30*/  @P2 LDC.64 R178, c[0x0][0x438] ;  /* 0x00010e00ffb22b82 */ /* 0x000f300000000a00 */
[----:B------:R-:W4:Y:S08]  /*1a40*/  LDC.64 R6, c[0x0][0x3d0] ;  /* 0x0000f400ff067b82 */ /* 0x000f300000000a00 */
[----:B------:R-:W4:Y:S08]  /*1a50*/  @P2 LDC.64 R182, c[0x0][0x440] ;  /* 0x00011000ffb62b82 */ /* 0x000f300000000a00 */
[----:B------:R-:W4:Y:S08]  /*1a60*/  @P0 LDC.64 R4, c[0x0][0x438] ;  /* 0x00010e00ff040b82 */ /* 0x000f300000000a00 */
[----:B--2---:R-:W2:Y:S08]  /*1a70*/  LDC.64 R8, c[0x0][0x3d8] ;  /* 0x0000f600ff087b82 */ /* 0x004eb00000000a00 */
[----:B------:R-:W2:Y:S01]  /*1a80*/  @P0 LDC.64 R10, c[0x0][0x440] ;  /* 0x00011000ff0a0b82 */ /* 0x000ea20000000a00 */
[C---:B------:R-:W-:Y:S01]  /*1a90*/  @P3 IMAD.WIDE.U32 R16, R3.reuse, 0x10, R16 ;  /* 0x0000001003103825 */ /* 0x040fe200078e0010 */
[----:B------:R1:W5:Y:S03]  /*1aa0*/  @P1 LDG.E.128 R140, desc[UR6][R14.64] ;  /* 0x000000060e8c1981 */ /* 0x000366000c1e1d00 */
[C---:B0-----:R-:W-:Y:S01]  /*1ab0*/  @P3 IMAD.WIDE.U32 R18, R3.reuse, 0x10, R18 ;  /* 0x0000001003123825 */ /* 0x041fe200078e0012 */
[----:B------:R0:W5:Y:S03]  /*1ac0*/  @P3 LDG.E.128 R60, desc[UR6][R16.64] ;  /* 0x00000006103c3981 */ /* 0x000166000c1e1d00 */
[C---:B------:R-:W-:Y:S01]  /*1ad0*/  @P3 IMAD.WIDE.U32 R164, R3.reuse, 0x10, R164 ;  /* 0x0000001003a43825 */ /* 0x040fe200078e00a4 */
[----:B------:R0:W5:Y:S03]  /*1ae0*/  @P3 LDG.E.128 R100, desc[UR6][R18.64] ;  /* 0x0000000612643981 */ /* 0x000166000c1e1d00 */
[C---:B---3--:R-:W-:Y:S01]  /*1af0*/  @P3 IMAD.WIDE.U32 R166, R3.reuse, 0x10, R166 ;  /* 0x0000001003a63825 */ /* 0x048fe200078e00a6 */
[----:B------:R-:W-:Y:S01]  /*1b00*/  @P3 IADD3 R3, PT, PT, R3, 0x80, RZ ;  /* 0x0000008003033810 */ /* 0x000fe20007ffe0ff */
[----:B------:R0:W5:Y:S04]  /*1b10*/  @P3 LDG.E.128 R64, desc[UR6][R164.64] ;  /* 0x00000006a4403981 */ /* 0x000168000c1e1d00 */
[C---:B-1----:R-:W-:Y:S01]  /*1b20*/  @P4 IMAD.WIDE.U32 R168, R3.reuse, 0x10, R168 ;  /* 0x0000001003a84825 */ /* 0x042fe200078e00a8 */
[----:B------:R0:W5:Y:S03]  /*1b30*/  @P3 LDG.E.128 R136, desc[UR6][R166.64] ;  /* 0x00000006a6883981 */ /* 0x000166000c1e1d00 */
[C---:B------:R-:W-:Y:S01]  /*1b40*/  @P4 IMAD.WIDE.U32 R170, R3.reuse, 0x10, R170 ;  /* 0x0000001003aa4825 */ /* 0x040fe200078e00aa */
[----:B------:R0:W5:Y:S03]  /*1b50*/  @P4 LDG.E.128 R68, desc[UR6][R168.64] ;  /* 0x00000006a8444981 */ /* 0x000166000c1e1d00 */
[C---:B------:R-:W-:Y:S01]  /*1b60*/  @P4 IMAD.WIDE.U32 R172, R3.reuse, 0x10, R172 ;  /* 0x0000001003ac4825 */ /* 0x040fe200078e00ac */
[----:B------:R0:W5:Y:S03]  /*1b70*/  @P4 LDG.E.128 R96, desc[UR6][R170.64] ;  /* 0x00000006aa604981 */ /* 0x000166000c1e1d00 */
[C---:B------:R-:W-:Y:S01]  /*1b80*/  @P4 IMAD.WIDE.U32 R174, R3.reuse, 0x10, R174 ;  /* 0x0000001003ae4825 */ /* 0x040fe200078e00ae */
[----:B------:R-:W-:Y:S01]  /*1b90*/  @P4 IADD3 R3, PT, PT, R3, 0x80, RZ ;  /* 0x0000008003034810 */ /* 0x000fe20007ffe0ff */
[----:B------:R0:W5:Y:S02]  /*1ba0*/  @P4 LDG.E.128 R72, desc[UR6][R172.64] ;  /* 0x00000006ac484981 */ /* 0x000164000c1e1d00 */
[----:B----4-:R-:W-:-:S02]  /*1bb0*/  @P0 IMAD.WIDE.U32 R6, R226, 0x10, R6 ;  /* 0x00000010e2060825 */ /* 0x010fc400078e0006 */
[----:B------:R0:W5:Y:S02]  /*1bc0*/  @P4 LDG.E.128 R132, desc[UR6][R174.64] ;  /* 0x00000006ae844981 */ /* 0x000164000c1e1d00 */
[C---:B------:R-:W-:Y:S02]  /*1bd0*/  @P2 IMAD.WIDE.U32 R176, R3.reuse, 0x10, R176 ;  /* 0x0000001003b02825 */ /* 0x040fe400078e00b0 */
[----:B------:R0:W5:Y:S02]  /*1be0*/  @P0 LDG.E.128 R84, desc[UR6][R6.64] ;  /* 0x0000000606540981 */ /* 0x000164000c1e1d00 */
[C---:B------:R-:W-:Y:S02]  /*1bf0*/  @P2 IMAD.WIDE.U32 R178, R3.reuse, 0x10, R178 ;  /* 0x0000001003b22825 */ /* 0x040fe400078e00b2 */
[----:B------:R0:W5:Y:S02]  /*1c00*/  @P2 LDG.E.128 R76, desc[UR6][R176.64] ;  /* 0x00000006b04c2981 */ /* 0x000164000c1e1d00 */
[----:B------:R-:W-:-:S02]  /*1c10*/  @P2 IMAD.WIDE.U32 R180, R3, 0x10, R180 ;  /* 0x0000001003b42825 */ /* 0x000fc400078e00b4 */
[----:B------:R0:W5:Y:S02]  /*1c20*/  @P2 LDG.E.128 R92, desc[UR6][R178.64] ;  /* 0x00000006b25c2981 */ /* 0x000164000c1e1d00 */
[----:B------:R-:W-:Y:S02]  /*1c30*/  @P2 IMAD.WIDE.U32 R182, R3, 0x10, R182 ;  /* 0x0000001003b62825 */ /* 0x000fe400078e00b6 */
[----:B------:R0:W5:Y:S02]  /*1c40*/  @P2 LDG.E.128 R80, desc[UR6][R180.64] ;  /* 0x00000006b4502981 */ /* 0x000164000c1e1d00 */
[C---:B------:R-:W-:Y:S02]  /*1c50*/  @P0 IMAD.WIDE.U32 R4, R226.reuse, 0x10, R4 ;  /* 0x00000010e2040825 */ /* 0x040fe400078e0004 */
[----:B------:R0:W5:Y:S02]  /*1c60*/  @P2 LDG.E.128 R128, desc[UR6][R182.64] ;  /* 0x00000006b6802981 */ /* 0x000164000c1e1d00 */
[----:B--2---:R-:W-:-:S02]  /*1c70*/  @P0 IMAD.WIDE.U32 R8, R226, 0x10, R8 ;  /* 0x00000010e2080825 */ /* 0x004fc400078e0008 */
[----:B------:R0:W5:Y:S02]  /*1c80*/  @P0 LDG.E.128 R124, desc[UR6][R4.64] ;  /* 0x00000006047c0981 */ /* 0x000164000c1e1d00 */
[----:B------:R-:W-:Y:S02]  /*1c90*/  @P0 IMAD.WIDE.U32 R10, R226, 0x10, R10 ;  /* 0x00000010e20a0825 */ /* 0x000fe400078e000a */
[----:B------:R0:W5:Y:S04]  /*1ca0*/  @P0 LDG.E.128 R88, desc[UR6][R8.64] ;  /* 0x0000000608580981 */ /* 0x000168000c1e1d00 */
[----:B------:R0:W5:Y:S01]  /*1cb0*/  @P0 LDG.E.128 R160, desc[UR6][R10.64] ;  /* 0x000000060aa00981 */ /* 0x000162000c1e1d00 */
[----:B------:R-:W-:Y:S02]  /*1cc0*/  ISETP.GE.U32.AND P1, PT, R225, 0x500, PT ;  /* 0x00000500e100780c */ /* 0x000fe40003f26070 */
[----:B------:R-:W-:-:S11]  /*1cd0*/  @P2 IADD3 R3, PT, PT, R3, 0x80, RZ ;  /* 0x0000008003032810 */ /* 0x000fd60007ffe0ff */
[----:B0-----:R-:W-:Y:S05]  /*1ce0*/  @!P1 BRA `(.L_x_19953) ;  /* 0x0000000800889947 */ /* 0x001fea0003800000 */
[----:B------:R-:W0:Y:S08]  /*1cf0*/  LDC.64 R164, c[0x0][0x3d0] ;  /* 0x0000f400ffa47b82 */ /* 0x000e300000000a00 */
[----:B------:R-:W1:Y:S08]  /*1d00*/  LDC.64 R172, c[0x0][0x438] ;  /* 0x00010e00ffac7b82 */ /* 0x000e700000000a00 */
[----:B------:R-:W2:Y:S08]  /*1d10*/  LDC.64 R168, c[0x0][0x3d8] ;  /* 0x0000f600ffa87b82 */ /* 0x000eb00000000a00 */
[----:B------:R-:W3:Y:S01]  /*1d20*/  LDC.64 R176, c[0x0][0x440] ;  /* 0x00011000ffb07b82 */ /* 0x000ee20000000a00 */
[----:B0-----:R-:W-:-:S06]  /*1d30*/  IMAD.WIDE.U32 R164, R3, 0x10, R164 ;  /* 0x0000001003a47825 */ /* 0x001fcc00078e00a4 */
[----:B------:R-:W5:Y:S01]  /*1d40*/  LDG.E.128 R164, desc[UR6][R164.64] ;  /* 0x00000006a4a47981 */ /* 0x000f62000c1e1d00 */
[----:B-1----:R-:W-:-:S06]  /*1d50*/  IMAD.WIDE.U32 R172, R3, 0x10, R172 ;  /* 0x0000001003ac7825 */ /* 0x002fcc00078e00ac */
[----:B------:R-:W5:Y:S01]  /*1d60*/  LDG.E.128 R172, desc[UR6][R172.64] ;  /* 0x00000006acac7981 */ /* 0x000f62000c1e1d00 */
[----:B--2---:R-:W-:-:S06]  /*1d70*/  IMAD.WIDE.U32 R168, R3, 0x10, R168 ;  /* 0x0000001003a87825 */ /* 0x004fcc00078e00a8 */
[----:B------:R-:W5:Y:S01]  /*1d80*/  LDG.E.128 R168, desc[UR6][R168.64] ;  /* 0x00000006a8a87981 */ /* 0x000f62000c1e1d00 */
[----:B---3--:R-:W-:-:S06]  /*1d90*/  IMAD.WIDE.U32 R176, R3, 0x10, R176 ;  /* 0x0000001003b07825 */ /* 0x008fcc00078e00b0 */
[----:B------:R-:W5:Y:S01]  /*1da0*/  LDG.E.128 R176, desc[UR6][R176.64] ;  /* 0x00000006b0b07981 */ /* 0x000f62000c1e1d00 */
[----:B------:R-:W-:Y:S05]  /*1db0*/  BRA `(.L_x_19953) ;  /* 0x0000000800547947 */ /* 0x000fea0003800000 */
.L_x_19954:
        /* <DEDUP_REMOVED lines=9> */
[----:B------:R-:W-:Y:S02]  /*1e50*/  ISETP.GE.U32.AND P3, PT, R225, 0x300, PT ;  /* 0x00000300e100780c */ /* 0x000fe40003f66070 */
[----:B------:R-:W-:-:S05]  /*1e60*/  @P0 LOP3.LUT R3, R226, 0x80, RZ, 0xfc, !PT ;  /* 0x00000080e2030812 */ /* 0x000fca00078efcff */
[----:B------:R-:W3:Y:S01]  /*1e70*/  LDC.64 R10, c[0x0][0x3d0] ;  /* 0x0000f400ff0a7b82 */ /* 0x000ee20000000a00 */
[----:B0-----:R-:W-:-:S07]  /*1e80*/  @P1 IMAD.WIDE.U32 R4, R3, 0x10, R4 ;  /* 0x0000001003041825 */ /* 0x001fce00078e0004 */
[----:B------:R-:W0:Y:S01]  /*1e90*/  LDC.64 R14, c[0x0][0x3d8] ;  /* 0x0000f600ff0e7b82 */ /* 0x000e220000000a00 */
[----:B------:R4:W5:Y:S07]  /*1ea0*/  @P1 LDG.E.128 R20, desc[UR6][R4.64] ;  /* 0x0000000604141981 */ /* 0x00096e000c1e1d00 */
[----:B------:R-:W0:Y:S01]  /*1eb0*/  @P6 LDC.64 R12, c[0x0][0x438] ;  /* 0x00010e00ff0c6b82 */ /* 0x000e220000000a00 */
[----:B--2---:R-:W-:-:S07]  /*1ec0*/  @P1 IMAD.WIDE.U32 R6, R3, 0x10, R6 ;  /* 0x0000001003061825 */ /* 0x004fce00078e0006 */
[----:B------:R-:W2:Y:S01]  /*1ed0*/  LDC.64 R16, c[0x0][0x3d0] ;  /* 0x0000f400ff107b82 */ /* 0x000ea20000000a00 */
[----:B------:R0:W5:Y:S07]  /*1ee0*/  @P1 LDG.E.128 R120, desc[UR6][R6.64] ;  /* 0x0000000606781981 */ /* 0x00016e000c1e1d00 */
[----:B------:R-:W2:Y:S08]  /*1ef0*/  LDC.64 R128, c[0x0][0x3d8] ;  /* 0x0000f600ff807b82 */ /* 0x000eb00000000a00 */
[----:B------:R-:W2:Y:S01]  /*1f00*/  @P5 LDC.64 R18, c[0x0][0x438] ;  /* 0x00010e00ff125b82 */ /* 0x000ea20000000a00 */
[----:B-1----:R-:W-:Y:S01]  /*1f10*/  @P1 IMAD.WIDE.U32 R8, R3, 0x10, R8 ;  /* 0x0000001003081825 */ /* 0x002fe200078e0008 */
[----:B------:R-:W-:-:S06]  /*1f20*/  ISETP.GE.U32.AND P2, PT, R225, 0x380, PT ;  /* 0x00000380e100780c */ /* 0x000fcc0003f46070 */
[----:B------:R-:W1:Y:S01]  /*1f30*/  LDC.64 R130, c[0x0][0x3d0] ;  /* 0x0000f400ff827b82 */ /* 0x000e620000000a00 */
[----:B------:R-:W-:Y:S01]  /*1f40*/  @P1 IADD3 R3, PT, PT, R3, 0x80, RZ ;  /* 0x0000008003031810 */ /* 0x000fe20007ffe0ff */
[----:B------:R-:W5:Y:S06]  /*1f50*/  @P1 LDG.E.128 R24, desc[UR6][R8.64] ;  /* 0x0000000608181981 */ /* 0x000f6c000c1e1d00 */
[----:B------:R-:W1:Y:S08]  /*1f60*/  LDC.64 R134, c[0x0][0x3d8] ;  /* 0x0000f600ff867b82 */ /* 0x000e700000000a00 */
[----:B------:R-:W1:Y:S01]  /*1f70*/  @P4 LDC.64 R132, c[0x0][0x438] ;  /* 0x00010e00ff844b82 */ /* 0x000e620000000a00 */
[----:B---3--:R-:W-:Y:S01]  /*1f80*/  @P6 IMAD.WIDE.U32 R10, R3, 0x10, R10 ;  /* 0x00000010030a6825 */ /* 0x008fe200078e000a */
[----:B------:R-:W-:-:S06]  /*1f90*/  ISETP.GE.U32.AND P1, PT, R225, 0x400, PT ;  /* 0x00000400e100780c */ /* 0x000fcc0003f26070 */
[----:B----4-:R-:W3:Y:S01]  /*1fa0*/  LDC.64 R4, c[0x0][0x3d0] ;  /* 0x0000f400ff047b82 */ /* 0x010ee20000000a00 */
[C---:B0-----:R-:W-:Y:S01]  /*1fb0*/  @P6 IMAD.WIDE.U32 R12, R3.reuse, 0x10, R12 ;  /* 0x00000010030c6825 */ /* 0x041fe200078e000c */
[----:B------:R3:W5:Y:S06]  /*1fc0*/  @P6 LDG.E.128 R28, desc[UR6][R10.64] ;  /* 0x000000060a1c6981 */ /* 0x00076c000c1e1d00 */
[----:B------:R-:W0:Y:S01]  /*1fd0*/  @P3 LDC.64 R6, c[0x0][0x438] ;  /* 0x00010e00ff063b82 */ /* 0x000e220000000a00 */
[C---:B------:R-:W-:Y:S01]  /*1fe0*/  @P6 IMAD.WIDE.U32 R14, R3.reuse, 0x10, R14 ;  /* 0x00000010030e6825 */ /* 0x040fe200078e000e */
[----:B------:R-:W-:Y:S01]  /*1ff0*/  @P6 IADD3 R3, PT, PT, R3, 0x80, RZ ;  /* 0x0000008003036810 */ /* 0x000fe20007ffe0ff */
[----:B------:R-:W5:Y:S05]  /*2000*/  @P6 LDG.E.128 R116, desc[UR6][R12.64] ;  /* 0x000000060c746981 */ /* 0x000f6a000c1e1d00 */
[----:B------:R-:W4:Y:S01]  /*2010*/  LDC.64 R136, c[0x0][0x3d8] ;  /* 0x0000f600ff887b82 */ /* 0x000f220000000a00 */
[C---:B--2---:R-:W-:Y:S01]  /*2020*/  @P5 IMAD.WIDE.U32 R16, R3.reuse, 0x10, R16 ;  /* 0x0000001003105825 */ /* 0x044fe200078e0010 */
[----:B------:R2:W5:Y:S03]  /*2030*/  @P6 LDG.E.128 R32, desc[UR6][R14.64] ;  /* 0x000000060e206981 */ /* 0x000566000c1e1d00 */
[C---:B------:R-:W-:Y:S01]  /*2040*/  @P5 IMAD.WIDE.U32 R18, R3.reuse, 0x10, R18 ;  /* 0x0000001003125825 */ /* 0x040fe200078e0012 */
[----:B------:R4:W5:Y:S02]  /*2050*/  @P5 LDG.E.128 R36, desc[UR6][R16.64] ;  /* 0x0000000610245981 */ /* 0x000964000c1e1d00 */
[----:B------:R-:W4:Y:S01]  /*2060*/  LDC.64 R138, c[0x0][0x3d0] ;  /* 0x0000f400ff8a7b82 */ /* 0x000f220000000a00 */
[C---:B------:R-:W-:Y:S01]  /*2070*/  @P5 IMAD.WIDE.U32 R128, R3.reuse, 0x10, R128 ;  /* 0x0000001003805825 */ /* 0x040fe200078e0080 */
[----:B------:R-:W-:Y:S01]  /*2080*/  @P5 IADD3 R3, PT, PT, R3, 0x80, RZ ;  /* 0x0000008003035810 */ /* 0x000fe20007ffe0ff */
[----:B------:R-:W5:Y:S05]  /*2090*/  @P5 LDG.E.128 R112, desc[UR6][R18.64] ;  /* 0x0000000612705981 */ /* 0x000f6a000c1e1d00 */
[----:B------:R-:W4:Y:S01]  /*20a0*/  LDC.64 R142, c[0x0][0x3d8] ;  /* 0x0000f600ff8e7b82 */ /* 0x000f220000000a00 */
[----:B-1----:R-:W-:-:S07]  /*20b0*/  @P4 IMAD.WIDE.U32 R130, R3, 0x10, R130 ;  /* 0x0000001003824825 */ /* 0x002fce00078e0082 */
[----:B------:R-:W1:Y:S01]  /*20c0*/  @P2 LDC.64 R140, c[0x0][0x438] ;  /* 0x00010e00ff8c2b82 */ /* 0x000e620000000a00 */
[----:B------:R-:W-:-:S07]  /*20d0*/  @P4 IMAD.WIDE.U32 R132, R3, 0x10, R132 ;  /* 0x0000001003844825 */ /* 0x000fce00078e0084 */
[----:B------:R-:W1:Y:S01]  /*20e0*/  LDC.64 R144, c[0x0][0x3d0] ;  /* 0x0000f400ff907b82 */ /* 0x000e620000000a00 */
[C---:B------:R-:W-:Y:S01]  /*20f0*/  @P4 IMAD.WIDE.U32 R134, R3.reuse, 0x10, R134 ;  /* 0x0000001003864825 */ /* 0x040fe200078e0086 */
[----:B------:R-:W-:Y:S01]  /*2100*/  @P4 IADD3 R3, PT, PT, R3, 0x80, RZ ;  /* 0x0000008003034810 */ /* 0x000fe20007ffe0ff */
[----:B------:R-:W5:Y:S05]  /*2110*/  @P5 LDG.E.128 R40, desc[UR6][R128.64] ;  /* 0x0000000680285981 */ /* 0x000f6a000c1e1d00 */
[----:B------:R-:W1:Y:S01]  /*2120*/  LDC.64 R146, c[0x0][0x3d8] ;  /* 0x0000f600ff927b82 */ /* 0x000e620000000a00 */
[----:B---3--:R-:W-:-:S07]  /*2130*/  @P3 IMAD.WIDE.U32 R10, R3, 0x10, R4 ;  /* 0x00000010030a3825 */ /* 0x008fce00078e0004 */
[----:B--2---:R-:W2:Y:S01]  /*2140*/  @P1 LDC.64 R14, c[0x0][0x438] ;  /* 0x00010e00ff0e1b82 */ /* 0x004ea20000000a00 */
[----:B0-----:R-:W-:-:S07]  /*2150*/  @P3 IMAD.WIDE.U32 R12, R3, 0x10, R6 ;  /* 0x00000010030c3825 */ /* 0x001fce00078e0006 */
[----:B------:R-:W0:Y:S01]  /*2160*/  LDC.64 R8, c[0x0][0x3d8] ;  /* 0x0000f600ff087b82 */ /* 0x000e220000000a00 */
[----:B----4-:R-:W-:Y:S01]  /*2170*/  @P3 IMAD.WIDE.U32 R136, R3, 0x10, R136 ;  /* 0x0000001003883825 */ /* 0x010fe200078e0088 */
        /* <DEDUP_REMOVED lines=19> */
[C---:B-1----:R-:W-:Y:S01]  /*22b0*/  @P2 IMAD.WIDE.U32 R140, R3.reuse, 0x10, R140 ;  /* 0x00000010038c2825 */ /* 0x042fe200078e008c */
[----:B------:R1:W5:Y:S02]  /*22c0*/  @P2 LDG.E.128 R60, desc[UR6][R138.64] ;  /* 0x000000068a3c2981 */ /* 0x000364000c1e1d00 */
[----:B------:R-:W1:Y:S01]  /*22d0*/  @P6 LDC.64 R148, c[0x0][0x438] ;  /* 0x00010e00ff946b82 */ /* 0x000e620000000a00 */
[C---:B------:R-:W-:Y:S01]  /*22e0*/  @P2 IMAD.WIDE.U32 R142, R3.reuse, 0x10, R142 ;  /* 0x00000010038e2825 */ /* 0x040fe200078e008e */
[----:B------:R-:W-:Y:S01]  /*22f0*/  @P2 IADD3 R3, PT, PT, R3, 0x80, RZ ;  /* 0x0000008003032810 */ /* 0x000fe20007ffe0ff */
[----:B------:R-:W5:Y:S04]  /*2300*/  @P2 LDG.E.128 R100, desc[UR6][R140.64] ;  /* 0x000000068c642981 */ /* 0x000f68000c1e1d00 */
[C---:B------:R-:W-:Y:S01]  /*2310*/  @P1 IMAD.WIDE.U32 R144, R3.reuse, 0x10, R144 ;  /* 0x0000001003901825 */ /* 0x040fe200078e0090 */
[----:B------:R1:W5:Y:S03]  /*2320*/  @P2 LDG.E.128 R64, desc[UR6][R142.64] ;  /* 0x000000068e402981 */ /* 0x000366000c1e1d00 */
[C---:B--2---:R-:W-:Y:S01]  /*2330*/  @P1 IMAD.WIDE.U32 R14, R3.reuse, 0x10, R14 ;  /* 0x00000010030e1825 */ /* 0x044fe200078e000e */
[----:B------:R-:W5:Y:S03]  /*2340*/  @P1 LDG.E.128 R68, desc[UR6][R144.64] ;  /* 0x0000000690441981 */ /* 0x000f66000c1e1d00 */
[C---:B------:R-:W-:Y:S01]  /*2350*/  @P1 IMAD.WIDE.U32 R146, R3.reuse, 0x10, R146 ;  /* 0x0000001003921825 */ /* 0x040fe200078e0092 */
[----:B------:R-:W-:Y:S01]  /*2360*/  @P1 IADD3 R3, PT, PT, R3, 0x80, RZ ;  /* 0x0000008003031810 */ /* 0x000fe20007ffe0ff */
[----:B------:R-:W5:Y:S02]  /*2370*/  @P1 LDG.E.128 R96, desc[UR6][R14.64] ;  /* 0x000000060e601981 */ /* 0x000f64000c1e1d00 */
[----:B0-----:R-:W-:-:S02]  /*2380*/  @P0 IMAD.WIDE.U32 R4, R226, 0x10, R4 ;  /* 0x00000010e2040825 */ /* 0x001fc400078e0004 */
[----:B------:R0:W5:Y:S02]  /*2390*/  @P1 LDG.E.128 R72, desc[UR6][R146.64] ;  /* 0x0000000692481981 */ /* 0x000164000c1e1d00 */
[----:B----4-:R-:W-:Y:S02]  /*23a0*/  @P6 IMAD.WIDE.U32 R16, R3, 0x10, R16 ;  /* 0x0000001003106825 */ /* 0x010fe400078e0010 */
[----:B------:R-:W5:Y:S02]  /*23b0*/  @P0 LDG.E.128 R84, desc[UR6][R4.64] ;  /* 0x0000000604540981 */ /* 0x000f64000c1e1d00 */
[C---:B---3--:R-:W-:Y:S02]  /*23c0*/  @P0 IMAD.WIDE.U32 R6, R226.reuse, 0x10, R6 ;  /* 0x00000010e2060825 */ /* 0x048fe400078e0006 */
[----:B------:R-:W5:Y:S02]  /*23d0*/  @P6 LDG.E.128 R76, desc[UR6][R16.64] ;  /* 0x00000006104c6981 */ /* 0x000f64000c1e1d00 */
[----:B------:R-:W-:-:S02]  /*23e0*/  @P0 IMAD.WIDE.U32 R8, R226, 0x10, R8 ;  /* 0x00000010e2080825 */ /* 0x000fc400078e0008 */
[----:B------:R-:W5:Y:S04]  /*23f0*/  @P0 LDG.E.128 R124, desc[UR6][R6.64] ;  /* 0x00000006067c0981 */ /* 0x000f68000c1e1d00 */
[----:B------:R-:W5:Y:S01]  /*2400*/  @P0 LDG.E.128 R88, desc[UR6][R8.64] ;  /* 0x0000000608580981 */ /* 0x000f62000c1e1d00 */
[----:B------:R-:W-:Y:S01]  /*2410*/  ISETP.GE.U32.AND P1, PT, R225, 0x500, PT ;  /* 0x00000500e100780c */ /* 0x000fe20003f26070 */
[----:B-1----:R-:W-:-:S04]  /*2420*/  @P6 IMAD.WIDE.U32 R148, R3, 0x10, R148 ;  /* 0x0000001003946825 */ /* 0x002fc800078e0094 */
        /* <DEDUP_REMOVED lines=9> */
[----:B------:R-:W-:Y:S02]  /*24c0*/  CS2R R142, SRZ ;  /* 0x00000000008e7805 */ /* 0x000fe4000001ff00 */
[----:B------:R-:W-:Y:S02]  /*24d0*/  CS2R R140, SRZ ;  /* 0x00000000008c7805 */ /* 0x000fe4000001ff00 */
[----:B0-----:R-:W-:Y:S02]  /*24e0*/  CS2R R146, SRZ ;  /* 0x0000000000927805 */ /* 0x001fe4000001ff00 */
[----:B------:R-:W-:Y:S02]  /*24f0*/  CS2R R144, SRZ ;  /* 0x0000000000907805 */ /* 0x000fe4000001ff00 */
[----:B-1----:R-:W-:-:S02]  /*2500*/  CS2R R148, SRZ ;  /* 0x0000000000947805 */ /* 0x002fc4000001ff00 */
[----:B------:R-:W-:Y:S02]  /*2510*/  @P6 IADD3 R3, PT, PT, R3, 0x80, RZ ;  /* 0x0000008003036810 */ /* 0x000fe40007ffe0ff */
        /* <DEDUP_REMOVED lines=30> */
[----:B------:R-:W-:-:S07]  /*2700*/  CS2R R160, SRZ ;  /* 0x0000000000a07805 */ /* 0x000fce000001ff00 */
.L_x_19953:
[----:B------:R-:W-:Y:S05]  /*2710*/  BSYNC.RECONVERGENT B0 ;  /* 0x0000000000007941 */ /* 0x000fea0003800200 */
.L_x_19950:
[----:B------:R-:W0:Y:S02]  /*2720*/  LDCU UR4, c[0x0][0x384] ;  /* 0x00007080ff0477ac */ /* 0x000e240008000800 */
[----:B0-----:R-:W-:-:S13]  /*2730*/  ISETP.GE.AND P1, PT, R224, UR4, PT ;  /* 0x00000004e0007c0c */ /* 0x001fda000bf26270 */
[----:B------:R-:W-:Y:S05]  /*2740*/  @P1 EXIT ;  /* 0x000000000000194d */ /* 0x000fea0003800000 */
[----:B------:R-:W-:Y:S01]  /*2750*/  SHF.R.S32.HI R2, RZ, 0x2, R2 ;  /* 0x00000002ff027819 */ /* 0x000fe20000011402 */
[----:B------:R-:W0:Y:S01]  /*2760*/  LDCU.U8 UR4, c[0x0][0x410] ;  /* 0x00008200ff0477ac */ /* 0x000e220008000000 */
[----:B------:R-:W1:Y:S01]  /*2770*/  LDC.64 R6, c[0x0][0x398] ;  /* 0x0000e600ff067b82 */ /* 0x000e620000000a00 */
[----:B------:R-:W-:Y:S02]  /*2780*/  LOP3.LUT R228, R228, 0xffffdfff, RZ, 0xc0, !PT ;  /* 0xffffdfffe4e47812 */ /* 0x000fe400078ec0ff */
[C---:B------:R-:W-:Y:S01]  /*2790*/  LOP3.LUT R3, R2.reuse, 0x7f, RZ, 0xc0, !PT ;  /* 0x0000007f02037812 */ /* 0x040fe200078ec0ff */
[----:B------:R-:W1:Y:S01]  /*27a0*/  LDCU.64 UR8, c[0x0][0x3a0] ;  /* 0x00007400ff0877ac */ /* 0x000e620008000a00 */
[----:B------:R-:W-:Y:S02]  /*27b0*/  LOP3.LUT R2, R2, 0xffffff80, RZ, 0xc0, !PT ;  /* 0xffffff8002027812 */ /* 0x000fe400078ec0ff */
[----:B------:R-:W-:Y:S01]  /*27c0*/  VIADDMNMX R0, R3, -R0, RZ, !PT ;  /* 0x8000000003007246 */ /* 0x000fe200078001ff */
[----:B------:R-:W-:Y:S01]  /*27d0*/  IMAD R3, R227, -0x20, R3 ;  /* 0xffffffe0e3037824 */ /* 0x000fe200078e0203 */
[----:B------:R-:W2:Y:S02]  /*27e0*/  LDCU UR11, c[0x0][0x388] ;  /* 0x00007100ff0b77ac */ /* 0x000ea40008000800 */
[----:B------:R-:W-:-:S02]  /*27f0*/  VIMNMX R5, PT, PT, R0, 0x20, PT ;  /* 0x0000002000057848 */ /* 0x000fc40003fe0100 */
[----:B------:R-:W-:Y:S01]  /*2800*/  VIMNMX R3, PT, PT, RZ, R3, !PT ;  /* 0x00000003ff037248 */ /* 0x000fe20007fe0100 */
[----:B------:R-:W3:Y:S01]  /*2810*/  LDCU UR10, c[0x0][0x400] ;  /* 0x00008000ff0a77ac */ /* 0x000ee20008000800 */
[----:B------:R-:W-:Y:S02]  /*2820*/  LEA R5, R5, R2, 0x2 ;  /* 0x0000000205057211 */ /* 0x000fe400078e10ff */
[----:B0-----:R-:W-:Y:S01]  /*2830*/  ISETP.NE.AND P2, PT, RZ, UR4, PT ;  /* 0x00000004ff007c0c */ /* 0x001fe2000bf45270 */
[----:B------:R-:W0:Y:S01]  /*2840*/  LDCU.64 UR12, c[0x0][0x398] ;  /* 0x00007300ff0c77ac */ /* 0x000e220008000a00 */
[----:B------:R-:W-:Y:S02]  /*2850*/  I2FP.F32.U32 R5, R5 ;  /* 0x0000000500057245 */ /* 0x000fe40000201000 */
[----:B------:R-:W-:Y:S01]  /*2860*/  VIMNMX R3, PT, PT, R3, 0x20, PT ;  /* 0x0000002003037848 */ /* 0x000fe20003fe0100 */
[----:B------:R-:W4:Y:S01]  /*2870*/  LDCU.64 UR14, c[0x0][0x3a0] ;  /* 0x00007400ff0e77ac */ /* 0x000f220008000a00 */
[----:B------:R0:W0:Y:S01]  /*2880*/  MUFU.RCP R223, R5 ;  /* 0x0000000500df7308 */ /* 0x0000220000001000 */
[----:B-1----:R-:W-:-:S02]  /*2890*/  LOP3.LUT P1, RZ, R6, UR8, RZ, 0xfc, !PT ;  /* 0x0000000806ff7c12 */ /* 0x002fc4000f82fcff */
[----:B------:R-:W-:Y:S01]  /*28a0*/  LEA R222, R3, R2, 0x2 ;  /* 0x0000000203de7211 */ /* 0x000fe200078e10ff */
[----:B------:R-:W-:Y:S01]  /*28b0*/  UPLOP3.LUT UP1, UPT, UPT, UPT, UPT, 0x40, 0x4 ;  /* 0x000000000004789c */ /* 0x000fe20003f2e870 */
[----:B------:R-:W-:Y:S02]  /*28c0*/  LOP3.LUT P1, RZ, R7, UR9, RZ, 0xfc, P1 ;  /* 0x0000000907ff7c12 */ /* 0x000fe4000882fcff */
[----:B0-234-:R-:W-:-:S11]  /*28d0*/  @P2 LOP3.LUT R228, R228, 0x2000, RZ, 0xfc, !PT ;  /* 0x00002000e4e42812 */ /* 0x01dfd600078efcff */
.L_x_20016:
        /* <DEDUP_REMOVED lines=22> */
[----:B0----5:R-:W-:Y:S01]  /*2a40*/  FADD.FTZ R3, R192, R180 ;  /* 0x000000b4c0037221 */ /* 0x021fe20000010000 */
        /* <DEDUP_REMOVED lines=12> */
.L_x_19958:
        /* <DEDUP_REMOVED lines=9> */
.L_x_19957:
        /* <DEDUP_REMOVED lines=12> */
.L_x_19959:
[----:B------:R-:W0:Y:S01]  /*2c60*/  @P1 LDC.64 R192, c[0x0][0x3a8] ;  /* 0x0000ea00ffc01b82 */ /* 0x000e220000000a00 */
[C---:B------:R-:W-:Y:S01]  /*2c70*/  IADD3 R196, PT, PT, R229.reuse, 0x80, RZ ;  /* 0x00000080e5c47810 */ /* 0x040fe20007ffe0ff */
[----:B0-----:R-:W-:-:S05]  /*2c80*/  @P1 IMAD.WIDE.U32 R192, R229, 0x10, R192 ;  /* 0x00000010e5c01825 */ /* 0x001fca00078e00c0 */
[----:B------:R0:W-:Y:S02]  /*2c90*/  @P1 STG.E.128 desc[UR6][R192.64], R188 ;  /* 0x000000bcc0001986 */ /* 0x0001e4000c101d06 */
.L_x_19956:
[----:B------:R-:W-:Y:S05]  /*2ca0*/  BSYNC.RECONVERGENT B0 ;  /* 0x0000000000007941 */ /* 0x000fea0003800200 */
.L_x_19955:
[----:B------:R-:W-:Y:S01]  /*2cb0*/  ISETP.GE.U32.AND P0, PT, R225, 0x100, PT ;  /* 0x00000100e100780c */ /* 0x000fe20003f06070 */
[----:B------:R-:W-:Y:S01]  /*2cc0*/  BSSY.RECONVERGENT B0, `(.L_x_19960) ;  /* 0x000003e000007945 */ /* 0x000fe20003800200 */
[----:B------:R-:W-:-:S11]  /*2cd0*/  LOP3.LUT R228, R228, 0xfffffeff, RZ, 0xc0, !PT ;  /* 0xfffffeffe4e47812 */ /* 0x000fd600078ec0ff */
[----:B------:R-:W-:Y:S01]  /*2ce0*/  @P0 LOP3.LUT R228, R228, 0x100, RZ, 0xfc, !PT ;  /* 0x00000100e4e40812 */ /* 0x000fe200078efcff */
[----:B------:R-:W-:Y:S06]  /*2cf0*/  @!P0 BRA `(.L_x_19961) ;  /* 0x0000000000e88947 */ /* 0x000fec0003800000 */
        /* <DEDUP_REMOVED lines=31> */
.L_x_19962:
        /* <DEDUP_REMOVED lines=23> */
.L_x_19963:
[----:B------:R-:W0:Y:S02]  /*3060*/  @P1 LDC.64 R192, c[0x0][0x3a8] ;  /* 0x0000ea00ffc01b82 */ /* 0x000e240000000a00 */
[C---:B0-----:R-:W-:Y:S01]  /*3070*/  @P1 IMAD.WIDE.U32 R192, R196.reuse, 0x10, R192 ;  /* 0x00000010c4c01825 */ /* 0x041fe200078e00c0 */
[----:B------:R-:W-:-:S04]  /*3080*/  IADD3 R196, PT, PT, R196, 0x80, RZ ;  /* 0x00000080c4c47810 */ /* 0x000fc80007ffe0ff */
[----:B------:R1:W-:Y:S03]  /*3090*/  @P1 STG.E.128 desc[UR6][R192.64], R188 ;  /* 0x000000bcc0001986 */ /* 0x0003e6000c101d06 */
.L_x_19961:
[----:B------:R-:W-:Y:S05]  /*30a0*/  BSYNC.RECONVERGENT B0 ;  /* 0x0000000000007941 */ /* 0x000fea0003800200 */
.L_x_19960:
        /* <DEDUP_REMOVED lines=36> */
.L_x_19966:
        /* <DEDUP_REMOVED lines=23> */
.L_x_19967:
[----:B------:R-:W0:Y:S02]  /*3460*/  @P1 LDC.64 R192, c[0x0][0x3a8] ;  /* 0x0000ea00ffc01b82 */ /* 0x000e240000000a00 */
[C---:B0-----:R-:W-:Y:S01]  /*3470*/  @P1 IMAD.WIDE.U32 R192, R196.reuse, 0x10, R192 ;  /* 0x00000010c4c01825 */ /* 0x041fe200078e00c0 */
[----:B------:R-:W-:-:S04]  /*3480*/  IADD3 R196, PT, PT, R196, 0x80, RZ ;  /* 0x00000080c4c47810 */ /* 0x000fc80007ffe0ff */
[----:B------:R2:W-:Y:S03]  /*3490*/  @P1 STG.E.128 desc[UR6][R192.64], R188 ;  /* 0x000000bcc0001986 */ /* 0x0005e6000c101d06 */
.L_x_19965:
[----:B------:R-:W-:Y:S05]  /*34a0*/  BSYNC.RECONVERGENT B0 ;  /* 0x0000000000007941 */ /* 0x000fea0003800200 */
.L_x_19964:
[----:B------:R-:W-:Y:S01]  /*34b0*/  ISETP.GE.U32.AND P0, PT, R225, 0x200, PT ;  /* 0x00000200e100780c */ /* 0x000fe20003f06070 */
[----:B------:R-:W-:Y:S01]  /*34c0*/  BSSY.RECONVERGENT B0, `(.L_x_19968) ;  /* 0x000003e000007945 */ /* 0x000fe20003800200 */
[----:B------:R-:W-:-:S11]  /*34d0*/  LOP3.LUT R228, R228, 0xfffffbff, RZ, 0xc0, !PT ;  /* 0xfffffbffe4e47812 */ /* 0x000fd600078ec0ff */
[----:B------:R-:W-:Y:S01]  /*34e0*/  @P0 LOP3.LUT R228, R228, 0x400, RZ, 0xfc, !PT ;  /* 0x00000400e4e40812 */ /* 0x000fe200078efcff */
[----:B------:R-:W-:Y:S06]  /*34f0*/  @!P0 BRA `(.L_x_19969) ;  /* 0x0000000000e88947 */ /* 0x000fec0003800000 */
        /* <DEDUP_REMOVED lines=31> */
.L_x_19970:
        /* <DEDUP_REMOVED lines=23> */
.L_x_19971:
[----:B------:R-:W0:Y:S02]  /*3860*/  @P1 LDC.64 R192, c[0x0][0x3a8] ;  /* 0x0000ea00ffc01b82 */ /* 0x000e240000000a00 */
[C---:B0-----:R-:W-:Y:S01]  /*3870*/  @P1 IMAD.WIDE.U32 R192, R196.reuse, 0x10, R192 ;  /* 0x00000010c4c01825 */ /* 0x041fe200078e00c0 */
[----:B------:R-:W-:-:S04]  /*3880*/  IADD3 R196, PT, PT, R196, 0x80, RZ ;  /* 0x00000080c4c47810 */ /* 0x000fc80007ffe0ff */
[----:B------:R3:W-:Y:S03]  /*3890*/  @P1 STG.E.128 desc[UR6][R192.64], R188 ;  /* 0x000000bcc0001986 */ /* 0x0007e6000c101d06 */
.L_x_19969:
[----:B------:R-:W-:Y:S05]  /*38a0*/  BSYNC.RECONVERGENT B0 ;  /* 0x0000000000007941 */ /* 0x000fea0003800200 */
.L_x_19968:
[----:B------:R-:W-:Y:S01]  /*38b0*/  ISETP.GE.U32.AND P0, PT, R225, 0x280, PT ;  /* 0x00000280e100780c */ /* 0x000fe20003f06070 */
[----:B------:R-:W-:Y:S01]  /*38c0*/  BSSY.RECONVERGENT B0, `(.L_x_19972) ;  /* 0x000003e000007945 */ /* 0x000fe20003800200 */
[----:B------:R-:W-:-:S11]  /*38d0*/  LOP3.LUT R228, R228, 0xfffff7ff, RZ, 0xc0, !PT ;  /* 0xfffff7ffe4e47812 */ /* 0x000fd600078ec0ff */
[----:B------:R-:W-:Y:S01]  /*38e0*/  @P0 LOP3.LUT R228, R228, 0x800, RZ, 0xfc, !PT ;  /* 0x00000800e4e40812 */ /* 0x000fe200078efcff */
[----:B------:R-:W-:Y:S06]  /*38f0*/  @!P0 BRA `(.L_x_19973) ;  /* 0x0000000000e88947 */ /* 0x000fec0003800000 */
[----:B------:R-:W-:Y:S01]  /*3900*/  ISETP.NE.U32.AND P0, PT, RZ, UR12, PT ;  /* 0x0000000cff007c0c */ /* 0x000fe2000bf05070 */
[----:B0123--:R-:W0:Y:S03]  /*3910*/  LDC.64 R192, c[0x0][0x390] ;  /* 0x0000e400ffc07b82 */ /* 0x00fe260000000a00 */
[----:B------:R-:W-:-:S13]  /*3920*/  ISETP.NE.AND.EX P0, PT, RZ, UR13, PT, P0 ;  /* 0x0000000dff007c0c */ /* 0x000fda000bf05300 */
[----:B------:R-:W1:Y:S02]  /*3930*/  @P0 LDC.64 R18, c[0x0][0x398] ;  /* 0x0000e600ff120b82 */ /* 0x000e640000000a00 */
[----:B-1----:R-:W-:-:S05]  /*3940*/  @P0 IMAD.WIDE.U32 R198, R196, 0x10, R18 ;  /* 0x00000010c4c60825 */ /* 0x002fca00078e0012 */
[----:B------:R1:W5:Y:S01]  /*3950*/  @P0 LDG.E.128 R180, desc[UR6][R198.64] ;  /* 0x00000006c6b40981 */ /* 0x000362000c1e1d00 */
[----:B------:R-:W-:Y:S01]  /*3960*/  ISETP.NE.U32.AND P0, PT, RZ, UR14, PT ;  /* 0x0000000eff007c0c */ /* 0x000fe2000bf05070 */
[----:B0-----:R-:W-:-:S03]  /*3970*/  IMAD.WIDE.U32 R192, R196, 0x10, R192 ;  /* 0x00000010c4c07825 */ /* 0x001fc600078e00c0 */
[----:B------:R-:W-:-:S03]  /*3980*/  ISETP.NE.AND.EX P0, PT, RZ, UR15, PT, P0 ;  /* 0x0000000fff007c0c */ /* 0x000fc6000bf05300 */
[----:B------:R-:W5:Y:S10]  /*3990*/  LDG.E.128 R192, desc[UR6][R192.64] ;  /* 0x00000006c0c07981 */ /* 0x000f74000c1e1d00 */
[----:B------:R-:W0:Y:S02]  /*39a0*/  @P0 LDC.64 R18, c[0x0][0x3a0] ;  /* 0x0000e800ff120b82 */ /* 0x000e240000000a00 */
[----:B0-----:R-:W-:-:S05]  /*39b0*/  @P0 IMAD.WIDE.U32 R18, R196, 0x10, R18 ;  /* 0x00000010c4120825 */ /* 0x001fca00078e0012 */
[----:B------:R1:W5:Y:S01]  /*39c0*/  @P0 LDG.E.128 R184, desc[UR6][R18.64] ;  /* 0x0000000612b80981 */ /* 0x000362000c1e1d00 */
[----:B------:R-:W-:-:S04]  /*39d0*/  UISETP.NE.U32.AND UP0, UPT, UR12, URZ, UPT ;  /* 0x000000ff0c00728c */ /* 0x000fc8000bf05070 */
[----:B------:R-:W-:-:S09]  /*39e0*/  UISETP.NE.AND.EX UP0, UPT, UR13, URZ, UPT, UP0 ;  /* 0x000000ff0d00728c */ /* 0x000fd2000bf05300 */
[----:B-1----:R-:W-:Y:S05]  /*39f0*/  BRA.U UP0, `(.L_x_19974) ;  /* 0x00000001003c7547 */ /* 0x002fea000b800000 */
        /* <DEDUP_REMOVED lines=15> */
.L_x_19974:
        /* <DEDUP_REMOVED lines=23> */
.L_x_19975:
[----:B------:R-:W0:Y:S02]  /*3c60*/  @P1 LDC.64 R192, c[0x0][0x3a8] ;  /* 0x0000ea00ffc01b82 */ /* 0x000e240000000a00 */
[C---:B0-----:R-:W-:Y:S01]  /*3c70*/  @P1 IMAD.WIDE.U32 R192, R196.reuse, 0x10, R192 ;  /* 0x00000010c4c01825 */ /* 0x041fe200078e00c0 */
[----:B------:R-:W-:-:S04]  /*3c80*/  IADD3 R196, PT, PT, R196, 0x80, RZ ;  /* 0x00000080c4c47810 */ /* 0x000fc80007ffe0ff */
[----:B------:R4:W-:Y:S03]  /*3c90*/  @P1 STG.E.128 desc[UR6][R192.64], R188 ;  /* 0x000000bcc0001986 */ /* 0x0009e6000c101d06 */
.L_x_19973:
[----:B------:R-:W-:Y:S05]  /*3ca0*/  BSYNC.RECONVERGENT B0 ;  /* 0x0000000000007941 */ /* 0x000fea0003800200 */
.L_x_19972:
[----:B------:R-:W-:Y:S01]  /*3cb0*/  ISETP.GE.U32.AND P0, PT, R225, 0x300, PT ;  /* 0x00000300e100780c */ /* 0x000fe20003f06070 */
[----:B------:R-:W-:Y:S01]  /*3cc0*/  BSSY.RECONVERGENT B0, `(.L_x_19976) ;  /* 0x000003e000007945 */ /* 0x000fe20003800200 */
[----:B------:R-:W-:-:S11]  /*3cd0*/  LOP3.LUT R228, R228, 0xffffefff, RZ, 0xc0, !PT ;  /* 0xffffefffe4e47812 */ /* 0x000fd600078ec0ff */
[----:B------:R-:W-:Y:S01]  /*3ce0*/  @P0 LOP3.LUT R228, R228, 0x1000, RZ, 0xfc, !PT ;  /* 0x00001000e4e40812 */ /* 0x000fe200078efcff */
[----:B------:R-:W-:Y:S06]  /*3cf0*/  @!P0 BRA `(.L_x_19977) ;  /* 0x0000000000e88947 */ /* 0x000fec0003800000 */
[----:B------:R-:W-:-:S04]  /*3d00*/  ISETP.NE.U32.AND P0, PT, RZ, UR12, PT ;  /* 0x0000000cff007c0c */ /* 0x000fc8000bf05070 */
[----:B------:R-:W-:-:S13]  /*3d10*/  ISETP.NE.AND.EX P0, PT, RZ, UR13, PT, P0 ;  /* 0x0000000dff007c0c */ /* 0x000fda000bf05300 */
[----:B01234-:R-:W0:Y:S02]  /*3d20*/  @P0 LDC.64 R192, c[0x0][0x398] ;  /* 0x0000e600ffc00b82 */ /* 0x01fe240000000a00 */
        /* <DEDUP_REMOVED lines=28> */
.L_x_19978:
        /* <DEDUP_REMOVED lines=23> */
.L_x_19979:
[----:B------:R-:W0:Y:S02]  /*4060*/  @P1 LDC.64 R192, c[0x0][0x3a8] ;  /* 0x0000ea00ffc01b82 */ /* 0x000e240000000a00 */
[C---:B0-----:R-:W-:Y:S01]  /*4070*/  @P1 IMAD.WIDE.U32 R192, R196.reuse, 0x10, R192 ;  /* 0x00000010c4c01825 */ /* 0x041fe200078e00c0 */
[----:B------:R-:W-:-:S04]  /*4080*/  IADD3 R196, PT, PT, R196, 0x80, RZ ;  /* 0x00000080c4c47810 */ /* 0x000fc80007ffe0ff */
[----:B------:R0:W-:Y:S03]  /*4090*/  @P1 STG.E.128 desc[UR6][R192.64], R188 ;  /* 0x000000bcc0001986 */ /* 0x0001e6000c101d06 */
.L_x_19977:
[----:B------:R-:W-:Y:S05]  /*40a0*/  BSYNC.RECONVERGENT B0 ;  /* 0x0000000000007941 */ /* 0x000fea0003800200 */
.L_x_19976:
        /* <DEDUP_REMOVED lines=34> */
.L_x_19982:
        /* <DEDUP_REMOVED lines=23> */
.L_x_19983:
[----:B------:R-:W0:Y:S02]  /*4440*/  @P1 LDC.64 R192, c[0x0][0x3a8] ;  /* 0x0000ea00ffc01b82 */ /* 0x000e240000000a00 */
[C---:B0-----:R-:W-:Y:S01]  /*4450*/  @P1 IMAD.WIDE.U32 R192, R196.reuse, 0x10, R192 ;  /* 0x00000010c4c01825 */ /* 0x041fe200078e00c0 */
[----:B------:R-:W-:-:S04]  /*4460*/  IADD3 R196, PT, PT, R196, 0x80, RZ ;  /* 0x00000080c4c47810 */ /* 0x000fc80007ffe0ff */
[----:B------:R0:W-:Y:S03]  /*4470*/  @P1 STG.E.128 desc[UR6][R192.64], R188 ;  /* 0x000000bcc0001986 */ /* 0x0001e6000c101d06 */
.L_x_19981:
[----:B------:R-:W-:Y:S05]  /*4480*/  BSYNC.RECONVERGENT B0 ;  /* 0x0000000000007941 */ /* 0x000fea0003800200 */
.L_x_19980:
        /* <DEDUP_REMOVED lines=34> */
.L_x_19986:
        /* <DEDUP_REMOVED lines=23> */
.L_x_19987:
[----:B------:R-:W0:Y:S02]  /*4820*/  @P1 LDC.64 R192, c[0x0][0x3a8] ;  /* 0x0000ea00ffc01b82 */ /* 0x000e240000000a00 */
[C---:B0-----:R-:W-:Y:S01]  /*4830*/  @P1 IMAD.WIDE.U32 R192, R196.reuse, 0x10, R192 ;  /* 0x00000010c4c01825 */ /* 0x041fe200078e00c0 */
[----:B------:R-:W-:-:S04]  /*4840*/  IADD3 R196, PT, PT, R196, 0x80, RZ ;  /* 0x00000080c4c47810 */ /* 0x000fc80007ffe0ff */
[----:B------:R0:W-:Y:S03]  /*4850*/  @P1 STG.E.128 desc[UR6][R192.64], R188 ;  /* 0x000000bcc0001986 */ /* 0x0001e6000c101d06 */
.L_x_19985:
[----:B------:R-:W-:Y:S05]  /*4860*/  BSYNC.RECONVERGENT B0 ;  /* 0x0000000000007941 */ /* 0x000fea0003800200 */
.L_x_19984:
        /* <DEDUP_REMOVED lines=34> */
.L_x_19990:
        /* <DEDUP_REMOVED lines=23> */
.L_x_19991:
[----:B------:R-:W0:Y:S02]  /*4c00*/  @P1 LDC.64 R192, c[0x0][0x3a8] ;  /* 0x0000ea00ffc01b82 */ /* 0x000e240000000a00 */
[C---:B0-----:R-:W-:Y:S01]  /*4c10*/  @P1 IMAD.WIDE.U32 R192, R196.reuse, 0x10, R192 ;  /* 0x00000010c4c01825 */ /* 0x041fe200078e00c0 */
[----:B------:R-:W-:-:S04]  /*4c20*/  IADD3 R196, PT, PT, R196, 0x80, RZ ;  /* 0x00000080c4c47810 */ /* 0x000fc80007ffe0ff */
[----:B------:R0:W-:Y:S03]  /*4c30*/  @P1 STG.E.128 desc[UR6][R192.64], R188 ;  /* 0x000000bcc0001986 */ /* 0x0001e6000c101d06 */
.L_x_19989:
[----:B------:R-:W-:Y:S05]  /*4c40*/  BSYNC.RECONVERGENT B0 ;  /* 0x0000000000007941 */ /* 0x000fea0003800200 */
.L_x_19988:
        /* <DEDUP_REMOVED lines=34> */
.L_x_19994:
        /* <DEDUP_REMOVED lines=23> */
.L_x_19995:
[----:B------:R-:W0:Y:S02]  /*4fe0*/  @P1 LDC.64 R192, c[0x0][0x3a8] ;  /* 0x0000ea00ffc01b82 */ /* 0x000e240000000a00 */
[----:B0-----:R-:W-:-:S05]  /*4ff0*/  @P1 IMAD.WIDE.U32 R192, R196, 0x10, R192 ;  /* 0x00000010c4c01825 */ /* 0x001fca00078e00c0 */
[----:B------:R0:W-:Y:S02]  /*5000*/  @P1 STG.E.128 desc[UR6][R192.64], R188 ;  /* 0x000000bcc0001986 */ /* 0x0001e4000c101d06 */
.L_x_19993:
[----:B------:R-:W-:Y:S05]  /*5010*/  BSYNC.RECONVERGENT B0 ;  /* 0x0000000000007941 */ /* 0x000fea0003800200 */
.L_x_19992:
        /* <DEDUP_REMOVED lines=157> */
[----:B------:R-:W-:-:S04]  /*59f0*/  LOP3.LUT P1, RZ, R228, 0x2000, RZ, 0xc0, !PT ;  /* 0x00002000e4ff7812 */ /* 0x000fc8000782c0ff */
[----:B------:R-:W0:Y:S02]  /*5a00*/  SHFL.BFLY PT, R194, R193, 0x1, 0x1f ;  /* 0x0c201f00c1c27f89 */ /* 0x000e2400000e0000 */
[----:B0-----:R-:W-:Y:S01]  /*5a10*/  FADD.FTZ R194, R193, R194 ;  /* 0x000000c2c1c27221 */ /* 0x001fe20000010000 */
[----:B------:R-:W-:-:S04]  /*5a20*/  @!P6 SHF.R.U32.HI R193, RZ, 0x2, R221 ;  /* 0x00000002ffc1e819 */ /* 0x000fc800000116dd */
[----:B------:R-:W0:Y:S02]  /*5a30*/  SHFL.BFLY PT, R195, R194, 0x2, 0x1f ;  /* 0x0c401f00c2c37f89 */ /* 0x000e2400000e0000 */
[----:B0-----:R-:W-:Y:S01]  /*5a40*/  FADD.FTZ R195, R194, R195 ;  /* 0x000000c3c2c37221 */ /* 0x001fe20000010000 */
[----:B------:R-:W-:-:S04]  /*5a50*/  @!P6 LOP3.LUT R194, R193, 0x18, RZ, 0xc0, !PT ;  /* 0x00000018c1c2e812 */ /* 0x000fc800078ec0ff */
[----:B------:R-:W0:Y:S02]  /*5a60*/  SHFL.BFLY PT, R198, R195, 0x4, 0x1f ;  /* 0x0c801f00c3c67f89 */ /* 0x000e2400000e0000 */
[----:B0-----:R-:W-:Y:S01]  /*5a70*/  FADD.FTZ R198, R195, R198 ;  /* 0x000000c6c3c67221 */ /* 0x001fe20000010000 */
[----:B------:R-:W-:-:S04]  /*5a80*/  HFMA2 R195, -RZ, RZ, 0, 0 ;  /* 0x00000000ffc37431 */ /* 0x000fc800000001ff */
[----:B------:R-:W0:Y:S02]  /*5a90*/  SHFL.BFLY PT, R197, R198, 0x8, 0x1f ;  /* 0x0d001f00c6c57f89 */ /* 0x000e2400000e0000 */
[----:B0-----:R-:W-:-:S05]  /*5aa0*/  FADD.FTZ R197, R198, R197 ;  /* 0x000000c5c6c57221 */ /* 0x001fca0000010000 */
[----:B------:R-:W0:Y:S02]  /*5ab0*/  SHFL.BFLY PT, R230, R197, 0x10, 0x1f ;  /* 0x0e001f00c5e67f89 */ /* 0x000e2400000e0000 */
[----:B0-----:R-:W-:-:S05]  /*5ac0*/  FADD.FTZ R193, R197, R230 ;  /* 0x000000e6c5c17221 */ /* 0x001fca0000010000 */
[----:B------:R0:W-:Y:S01]  /*5ad0*/  @!P6 STS.64 [R194+UR4], R192 ;  /* 0x000000c0c200e988 */ /* 0x0001e20008000a04 */
[----:B------:R-:W-:Y:S01]  /*5ae0*/  BAR.SYNC.DEFER_BLOCKING 0x0 ;  /* 0x0000000000007b1d */ /* 0x000fe20000010000 */
[----:B------:R-:W-:Y:S02]  /*5af0*/  ISETP.GT.U32.AND P6, PT, R227, 0x3, PT ;  /* 0x00000003e300780c */ /* 0x000fe40003fc4070 */
[----:B0-----:R-:W-:-:S11]  /*5b00*/  CS2R R192, SRZ ;  /* 0x0000000000c07805 */ /* 0x001fd6000001ff00 */
[----:B------:R-:W-:Y:S02]  /*5b10*/  @!P6 LEA R197, R227, UR4, 0x3 ;  /* 0x00000004e3c5ec11 */ /* 0x000fe4000f8e18ff */
[----:B------:R-:W-:-:S04]  /*5b20*/  @!P6 MOV R195, R222 ;  /* 0x000000de00c3e202 */ /* 0x000fc80000000f00 */
[-C--:B------:R-:W-:Y:S01]  /*5b30*/  I2FP.F32.S32 R233, R195.reuse ;  /* 0x000000c300e97245 */ /* 0x080fe20000201400 */
[----:B------:R-:W0:Y:S04]  /*5b40*/  SHFL.DOWN PT, R198, R195, 0x2, 0x1f ;  /* 0x08401f00c3c67f89 */ /* 0x000e2800000e0000 */
[----:B------:R-:W1:Y:S01]  /*5b50*/  @!P6 LDS.64 R192, [R197] ;  /* 0x00000000c5c0e984 */ /* 0x000e620000000a00 */
[----:B------:R-:W-:Y:S02]  /*5b60*/  ISETP.NE.AND P6, PT, R221, RZ, PT ;  /* 0x000000ffdd00720c */ /* 0x000fe40003fc5270 */
[----:B0-----:R-:W-:Y:S02]  /*5b70*/  IADD3 R230, PT, PT, R198, R195, RZ ;  /* 0x000000c3c6e67210 */ /* 0x001fe40007ffe0ff */
[----:B------:R-:W-:-:S02]  /*5b80*/  I2FP.F32.S32 R232, R198 ;  /* 0x000000c600e87245 */ /* 0x000fc40000201400 */
[----:B------:R-:W-:Y:S01]  /*5b90*/  I2FP.F32.S32 R194, R230 ;  /* 0x000000e600c27245 */ /* 0x000fe20000201400 */
[----:B------:R-:W0:Y:S03]  /*5ba0*/  SHFL.DOWN PT, R235, R230, 0x1, 0x1f ;  /* 0x08201f00e6eb7f89 */ /* 0x000e2600000e0000 */
[----:B------:R-:W2:Y:S01]  /*5bb0*/  MUFU.RCP R231, R194 ;  /* 0x000000c200e77308 */ /* 0x000ea20000001000 */
[----:B-1----:R-:W1:Y:S04]  /*5bc0*/  SHFL.DOWN PT, R199, R192, 0x2, 0x1f ;  /* 0x08401f00c0c77f89 */ /* 0x002e6800000e0000 */
[----:B------:R-:W3:Y:S01]  /*5bd0*/  SHFL.DOWN PT, R198, R193, 0x2, 0x1f ;  /* 0x08401f00c1c67f89 */ /* 0x000ee200000e0000 */
[----:B0-----:R-:W-:-:S02]  /*5be0*/  IADD3 R197, PT, PT, R230, R235, RZ ;  /* 0x000000ebe6c57210 */ /* 0x001fc40007ffe0ff */
[----:B------:R-:W-:Y:S01]  /*5bf0*/  I2FP.F32.S32 R235, R235 ;  /* 0x000000eb00eb7245 */ /* 0x000fe20000201400 */
[----:B------:R-:W0:Y:S01]  /*5c00*/  LDC R230, c[0x0][0x448] ;  /* 0x00011200ffe67b82 */ /* 0x000e220000000800 */
[----:B------:R-:W-:-:S06]  /*5c10*/  I2FP.F32.S32 R197, R197 ;  /* 0x000000c500c57245 */ /* 0x000fcc0000201400 */
[----:B------:R-:W4:Y:S01]  /*5c20*/  MUFU.RCP R197, R197 ;  /* 0x000000c500c57308 */ /* 0x000f220000001000 */
[----:B-1----:R-:W-:-:S04]  /*5c30*/  FMUL.FTZ R234, R199, R232 ;  /* 0x000000e8c7ea7220 */ /* 0x002fc80000410000 */
[----:B------:R-:W-:Y:S01]  /*5c40*/  FFMA.FTZ R234, R233, R192, R234 ;  /* 0x000000c0e9ea7223 */ /* 0x000fe200000100ea */
[----:B------:R-:W-:Y:S01]  /*5c50*/  FADD.FTZ R192, -R199, R192 ;  /* 0x000000c0c7c07221 */ /* 0x000fe20000010100 */
[----:B---3--:R-:W-:Y:S02]  /*5c60*/  FADD.FTZ R198, R198, R193 ;  /* 0x000000c1c6c67221 */ /* 0x008fe40000010000 */
[----:B--2---:R-:W-:Y:S01]  /*5c70*/  FMUL.FTZ R195, R231, R234 ;  /* 0x000000eae7c37220 */ /* 0x004fe20000410000 */
[----:B------:R-:W-:-:S04]  /*5c80*/  FMUL.FTZ R192, R192, R192 ;  /* 0x000000c0c0c07220 */ /* 0x000fc80000410000 */
[----:B------:R-:W1:Y:S01]  /*5c90*/  SHFL.DOWN PT, R234, R195, 0x1, 0x1f ;  /* 0x08201f00c3ea7f89 */ /* 0x000e6200000e0000 */
[----:B------:R-:W-:-:S04]  /*5ca0*/  FMUL.FTZ R192, R192, R233 ;  /* 0x000000e9c0c07220 */ /* 0x000fc80000410000 */
[----:B------:R-:W-:-:S04]  /*5cb0*/  FMUL.FTZ R192, R192, R232 ;  /* 0x000000e8c0c07220 */ /* 0x000fc80000410000 */
[----:B------:R-:W-:-:S05]  /*5cc0*/  FFMA.FTZ R192, R231, R192, R198 ;  /* 0x000000c0e7c07223 */ /* 0x000fca00000100c6 */
[----:B------:R-:W2:Y:S01]  /*5cd0*/  SHFL.DOWN PT, R193, R192, 0x1, 0x1f ;  /* 0x08201f00c0c17f89 */ /* 0x000ea200000e0000 */
[----:B-1----:R-:W-:-:S04]  /*5ce0*/  FMUL.FTZ R199, R234, R235 ;  /* 0x000000ebeac77220 */ /* 0x002fc80000410000 */
[----:B------:R-:W-:Y:S01]  /*5cf0*/  FFMA.FTZ R198, R194, R195, R199 ;  /* 0x000000c3c2c67223 */ /* 0x000fe200000100c7 */
[----:B------:R-:W-:-:S03]  /*5d00*/  FADD.FTZ R195, R195, -R234 ;  /* 0x800000eac3c37221 */ /* 0x000fc60000010000 */
[----:B----4-:R-:W-:Y:S01]  /*5d10*/  FMUL.FTZ R198, R197, R198 ;  /* 0x000000c6c5c67220 */ /* 0x010fe20000410000 */
[----:B------:R-:W-:-:S04]  /*5d20*/  FMUL.FTZ R195, R195, R195 ;  /* 0x000000c3c3c37220 */ /* 0x000fc80000410000 */
[----:B------:R-:W-:Y:S01]  /*5d30*/  FMUL.FTZ R195, R194, R195 ;  /* 0x000000c3c2c37220 */ /* 0x000fe20000410000 */
[----:B--2---:R-:W-:Y:S01]  /*5d40*/  FADD.FTZ R194, R192, R193 ;  /* 0x000000c1c0c27221 */ /* 0x004fe20000010000 */
[----:B------:R-:W1:Y:S01]  /*5d50*/  SHFL.IDX PT, R233, R198, RZ, 0x1f ;  /* 0x00001fffc6e97589 */ /* 0x000e6200000e0000 */
[----:B------:R-:W2:Y:S01]  /*5d60*/  @!P6 LDC.64 R192, c[0x0][0x3c8] ;  /* 0x0000f200ffc0eb82 */ /* 0x000ea20000000a00 */
[----:B------:R-:W-:-:S04]  /*5d70*/  FMUL.FTZ R195, R195, R235 ;  /* 0x000000ebc3c37220 */ /* 0x000fc80000410000 */
[----:B------:R-:W-:-:S03]  /*5d80*/  FFMA.FTZ R197, R197, R195, R194 ;  /* 0x000000c3c5c57223 */ /* 0x000fc600000100c2 */
[----:B------:R-:W3:Y:S03]  /*5d90*/  @!P6 LDC.64 R194, c[0x0][0x3c0] ;  /* 0x0000f000ffc2eb82 */ /* 0x000ee60000000a00 */
[----:B------:R-:W0:Y:S01]  /*5da0*/  SHFL.IDX PT, R197, R197, RZ, 0x1f ;  /* 0x00001fffc5c57589 */ /* 0x000e2200000e0000 */
[----:B-1----:R-:W-:Y:S01]  /*5db0*/  FMUL.FTZ R199, R233, R233 ;  /* 0x000000e9e9c77220 */ /* 0x002fe20000410000 */
[----:B--2---:R-:W-:-:S04]  /*5dc0*/  @!P6 IMAD.WIDE R192, R224, 0x4, R192 ;  /* 0x00000004e0c0e825 */ /* 0x004fc800078e02c0 */
[----:B------:R-:W-:Y:S01]  /*5dd0*/  FSEL R199, R199, RZ, P1 ;  /* 0x000000ffc7c77208 */ /* 0x000fe20000800000 */
[----:B---3--:R-:W-:-:S04]  /*5de0*/  @!P6 IMAD.WIDE R194, R224, 0x4, R194 ;  /* 0x00000004e0c2e825 */ /* 0x008fc800078e02c2 */
[----:B0-----:R-:W-:Y:S01]  /*5df0*/  FFMA.FTZ R198, R197, UR10, R230 ;  /* 0x0000000ac5c67c23 */ /* 0x001fe200080100e6 */
[----:B------:R-:W-:Y:S01]  /*5e00*/  FSEL R230, R233, RZ, !P1 ;  /* 0x000000ffe9e67208 */ /* 0x000fe20004800000 */
[----:B------:R0:W-:Y:S01]  /*5e10*/  @!P6 STG.E desc[UR6][R194.64], R233 ;  /* 0x000000e9c200e986 */ /* 0x0001e2000c101906 */
[----:B------:R-:W-:Y:S01]  /*5e20*/  ISETP.NE.AND P1, PT, R196, RZ, PT ;  /* 0x000000ffc400720c */ /* 0x000fe20003f25270 */
[----:B------:R-:W-:-:S04]  /*5e30*/  FADD.FTZ R198, R198, R199 ;  /* 0x000000c7c6c67221 */ /* 0x000fc80000010000 */
[----:B------:R-:W1:Y:S02]  /*5e40*/  MUFU.RSQ R231, R198 ;  /* 0x000000c600e77308 */ /* 0x000e640000001400 */
[----:B-1----:R0:W-:Y:S01]  /*5e50*/  @!P6 STG.E desc[UR6][R192.64], R231 ;  /* 0x000000e7c000e986 */ /* 0x0021e2000c101906 */
[----:B------:R-:W-:Y:S05]  /*5e60*/  @!P0 BRA `(.L_x_19997) ;  /* 0x00000000005c8947 */ /* 0x000fea0003800000 */
[----:B------:R-:W1:Y:S01]  /*5e70*/  LDC.64 R234, c[0x0][0x428] ;  /* 0x00010a00ffea7b82 */ /* 0x000e620000000a00 */
[--C-:B0-----:R-:W-:Y:S01]  /*5e80*/  FADD.FTZ R192, R0, -R230.reuse ;  /* 0x800000e600c07221 */ /* 0x101fe20000010000 */
[--C-:B------:R-:W-:Y:S01]  /*5e90*/  FADD.FTZ R194, R2, -R230.reuse ;  /* 0x800000e602c27221 */ /* 0x100fe20000010000 */
[--C-:B------:R-:W-:Y:S01]  /*5ea0*/  FADD.FTZ R196, R3, -R230.reuse ;  /* 0x800000e603c47221 */ /* 0x100fe20000010000 */
[----:B------:R-:W-:Y:S01]  /*5eb0*/  FADD.FTZ R198, R4, -R230 ;  /* 0x800000e604c67221 */ /* 0x000fe20000010000 */
[C---:B------:R-:W-:Y:S01]  /*5ec0*/  FMUL.FTZ R193, R231.reuse, R192 ;  /* 0x000000c0e7c17220 */ /* 0x040fe20000410000 */
[C---:B------:R-:W-:Y:S01]  /*5ed0*/  FMUL.FTZ R194, R231.reuse, R194 ;  /* 0x000000c2e7c27220 */ /* 0x040fe20000410000 */
[C---:B------:R-:W-:Y:S01]  /*5ee0*/  FMUL.FTZ R195, R231.reuse, R196 ;  /* 0x000000c4e7c37220 */ /* 0x040fe20000410000 */
[----:B------:R-:W0:Y:S01]  /*5ef0*/  LDC.64 R232, c[0x0][0x430] ;  /* 0x00010c00ffe87b82 */ /* 0x000e220000000a00 */
[----:B------:R-:W-:Y:S01]  /*5f00*/  FMUL.FTZ R236, R231, R198 ;  /* 0x000000c6e7ec7220 */ /* 0x000fe20000410000 */
[C---:B-----5:R-:W-:Y:S01]  /*5f10*/  FFMA.FTZ R192, R193.reuse, R84, R124 ;  /* 0x00000054c1c07223 */ /* 0x060fe2000001007c */
[----:B------:R-:W-:Y:S01]  /*5f20*/  FFMA.FTZ R196, R193, R88, R160 ;  /* 0x00000058c1c47223 */ /* 0x000fe200000100a0 */
[C---:B------:R-:W-:Y:S01]  /*5f30*/  FFMA.FTZ R193, R194.reuse, R85, R125 ;  /* 0x00000055c2c17223 */ /* 0x040fe2000001007d */
[----:B------:R-:W-:Y:S01]  /*5f40*/  FFMA.FTZ R197, R194, R89, R161 ;  /* 0x00000059c2c57223 */ /* 0x000fe200000100a1 */
[C---:B------:R-:W-:Y:S01]  /*5f50*/  FFMA.FTZ R194, R195.reuse, R86, R126 ;  /* 0x00000056c3c27223 */ /* 0x040fe2000001007e */
[----:B------:R-:W-:Y:S01]  /*5f60*/  FFMA.FTZ R198, R195, R90, R162 ;  /* 0x0000005ac3c67223 */ /* 0x000fe200000100a2 */
[C---:B------:R-:W-:Y:S01]  /*5f70*/  FFMA.FTZ R195, R236.reuse, R87, R127 ;  /* 0x00000057ecc37223 */ /* 0x040fe2000001007f */
[----:B------:R-:W-:Y:S01]  /*5f80*/  FFMA.FTZ R199, R236, R91, R163 ;  /* 0x0000005becc77223 */ /* 0x000fe200000100a3 */
[----:B-1----:R-:W-:-:S05]  /*5f90*/  IMAD.WIDE.U32 R234, R229, 0x10, R234 ;  /* 0x00000010e5ea7825 */ /* 0x002fca00078e00ea */
[----:B------:R1:W-:Y:S01]  /*5fa0*/  STG.E.128 desc[UR6][R234.64], R192 ;  /* 0x000000c0ea007986 */ /* 0x0003e2000c101d06 */
[C---:B0-----:R-:W-:Y:S01]  /*5fb0*/  IMAD.WIDE.U32 R232, R229.reuse, 0x10, R232 ;  /* 0x00000010e5e87825 */ /* 0x041fe200078e00e8 */
[----:B------:R-:W-:-:S04]  /*5fc0*/  IADD3 R229, PT, PT, R229, 0x80, RZ ;  /* 0x00000080e5e57810 */ /* 0x000fc80007ffe0ff */
[----:B------:R1:W-:Y:S03]  /*5fd0*/  STG.E.128 desc[UR6][R232.64], R196 ;  /* 0x000000c4e8007986 */ /* 0x0003e6000c101d06 */
.L_x_19997:
[----:B------:R-:W-:Y:S05]  /*5fe0*/  BSYNC.RECONVERGENT B0 ;  /* 0x0000000000007941 */ /* 0x000fea0003800200 */
.L_x_19996:
[----:B------:R-:W-:Y:S01]  /*5ff0*/  ISETP.GE.U32.AND P6, PT, R225, 0x100, PT ;  /* 0x00000100e100780c */ /* 0x000fe20003fc6070 */
[----:B------:R-:W-:-:S12]  /*6000*/  BSSY.RECONVERGENT B0, `(.L_x_19998) ;  /* 0x0000019000007945 */ /* 0x000fd80003800200 */
[----:B------:R-:W-:Y:S05]  /*6010*/  @!P6 BRA `(.L_x_19999) ;  /* 0x00000000005ce947 */ /* 0x000fea0003800000 */
[----:B-1----:R-:W1:Y:S01]  /*6020*/  LDC.64 R234, c[0x0][0x428] ;  /* 0x00010a00ffea7b82 */ /* 0x002e620000000a00 */
        /* <DEDUP_REMOVED lines=22> */
.L_x_19999:
[----:B------:R-:W-:Y:S05]  /*6190*/  BSYNC.RECONVERGENT B0 ;  /* 0x0000000000007941 */ /* 0x000fea0003800200 */
.L_x_19998:
[----:B------:R-:W-:Y:S01]  /*61a0*/  ISETP.GE.U32.AND P6, PT, R225, 0x180, PT ;  /* 0x00000180e100780c */ /* 0x000fe20003fc6070 */
[----:B------:R-:W-:-:S12]  /*61b0*/  BSSY.RECONVERGENT B0, `(.L_x_20000) ;  /* 0x0000019000007945 */ /* 0x000fd80003800200 */
[----:B------:R-:W-:Y:S05]  /*61c0*/  @!P6 BRA `(.L_x_20001) ;  /* 0x00000000005ce947 */ /* 0x000fea0003800000 */
[----:B-12---:R-:W1:Y:S01]  /*61d0*/  LDC.64 R234, c[0x0][0x428] ;  /* 0x00010a00ffea7b82 */ /* 0x006e620000000a00 */
        /* <DEDUP_REMOVED lines=22> */
.L_x_20001:
[----:B------:R-:W-:Y:S05]  /*6340*/  BSYNC.RECONVERGENT B0 ;  /* 0x0000000000007941 */ /* 0x000fea0003800200 */
.L_x_20000:
[----:B------:R-:W-:Y:S01]  /*6350*/  ISETP.GE.U32.AND P6, PT, R225, 0x200, PT ;  /* 0x00000200e100780c */ /* 0x000fe20003fc6070 */
[----:B------:R-:W-:-:S12]  /*6360*/  BSSY.RECONVERGENT B0, `(.L_x_20002) ;  /* 0x0000019000007945 */ /* 0x000fd80003800200 */
[----:B------:R-:W-:Y:S05]  /*6370*/  @!P6 BRA `(.L_x_20003) ;  /* 0x00000000005ce947 */ /* 0x000fea0003800000 */
[----:B-123--:R-:W1:Y:S01]  /*6380*/  LDC.64 R234, c[0x0][0x428] ;  /* 0x00010a00ffea7b82 */ /* 0x00ee620000000a00 */
        /* <DEDUP_REMOVED lines=22> */
.L_x_20003:
[----:B------:R-:W-:Y:S05]  /*64f0*/  BSYNC.RECONVERGENT B0 ;  /* 0x0000000000007941 */ /* 0x000fea0003800200 */
.L_x_20002:
[----:B------:R-:W-:Y:S01]  /*6500*/  ISETP.GE.U32.AND P6, PT, R225, 0x280, PT ;  /* 0x00000280e100780c */ /* 0x000fe20003fc6070 */
[----:B------:R-:W-:-:S12]  /*6510*/  BSSY.RECONVERGENT B0, `(.L_x_20004) ;  /* 0x0000019000007945 */ /* 0x000fd80003800200 */
[----:B------:R-:W-:Y:S05]  /*6520*/  @!P6 BRA `(.L_x_20005) ;  /* 0x00000000005ce947 */ /* 0x000fea0003800000 */
[----:B-1234-:R-:W1:Y:S01]  /*6530*/  LDC.64 R234, c[0x0][0x428] ;  /* 0x00010a00ffea7b82 */ /* 0x01ee620000000a00 */
        /* <DEDUP_REMOVED lines=22> */
.L_x_20005:
[----:B------:R-:W-:Y:S05]  /*66a0*/  BSYNC.RECONVERGENT B0 ;  /* 0x0000000000007941 */ /* 0x000fea0003800200 */
.L_x_20004:
        /* <DEDUP_REMOVED lines=26> */
.L_x_20007:
[----:B------:R-:W-:Y:S05]  /*6850*/  BSYNC.RECONVERGENT B0 ;  /* 0x0000000000007941 */ /* 0x000fea0003800200 */
.L_x_20006:
[----:B------:R-:W-:Y:S04]  /*6860*/  BSSY.RECONVERGENT B0, `(.L_x_20008) ;  /* 0x0000019000007945 */ /* 0x000fe80003800200 */
        /* <DEDUP_REMOVED lines=24> */
.L_x_20009:
[----:B------:R-:W-:Y:S05]  /*69f0*/  BSYNC.RECONVERGENT B0 ;  /* 0x0000000000007941 */ /* 0x000fea0003800200 */
.L_x_20008:
        /* <DEDUP_REMOVED lines=25> */
.L_x_20011:
[----:B------:R-:W-:Y:S05]  /*6b90*/  BSYNC.RECONVERGENT B0 ;  /* 0x0000000000007941 */ /* 0x000fea0003800200 */
.L_x_20010:
        /* <DEDUP_REMOVED lines=25> */
.L_x_20013:
[----:B------:R-:W-:Y:S05]  /*6d30*/  BSYNC.RECONVERGENT B0 ;  /* 0x0000000000007941 */ /* 0x000fea0003800200 */
.L_x_20012:
[----:B------:R-:W-:Y:S04]  /*6d40*/  BSSY.RECONVERGENT B0, `(.L_x_20014) ;  /* 0x0000018000007945 */ /* 0x000fe80003800200 */
        /* <DEDUP_REMOVED lines=11> */
[----:B-----5:R-:W-:Y:S01]  /*6e00*/  FFMA.FTZ R196, R195, R168, R176 ;  /* 0x000000a8c3c47223 */ /* 0x020fe200000100b0 */
[----:B------:R-:W-:Y:S01]  /*6e10*/  FFMA.FTZ R197, R194, R169, R177 ;  /* 0x000000a9c2c57223 */ /* 0x000fe200000100b1 */
[----:B------:R-:W-:Y:S01]  /*6e20*/  FFMA.FTZ R198, R199, R170, R178 ;  /* 0x000000aac7c67223 */ /* 0x000fe200000100b2 */
[----:B0-----:R-:W-:-:S04]  /*6e30*/  IMAD.WIDE.U32 R230, R229, 0x10, R192 ;  /* 0x00000010e5e67825 */ /* 0x001fc800078e00c0 */
[----:B------:R-:W-:Y:S01]  /*6e40*/  FFMA.FTZ R192, R195, R164, R172 ;  /* 0x000000a4c3c07223 */ /* 0x000fe200000100ac */
[----:B------:R-:W-:Y:S01]  /*6e50*/  FFMA.FTZ R193, R194, R165, R173 ;  /* 0x000000a5c2c17223 */ /* 0x000fe200000100ad */
[----:B------:R-:W-:Y:S01]  /*6e60*/  FFMA.FTZ R194, R199, R166, R174 ;  /* 0x000000a6c7c27223 */ /* 0x000fe200000100ae */
[C---:B------:R-:W-:Y:S01]  /*6e70*/  FFMA.FTZ R195, R234.reuse, R167, R175 ;  /* 0x000000a7eac37223 */ /* 0x040fe200000100af */
[----:B------:R-:W-:Y:S01]  /*6e80*/  FFMA.FTZ R199, R234, R171, R179 ;  /* 0x000000abeac77223 */ /* 0x000fe200000100b3 */
[----:B-1----:R-:W-:-:S03]  /*6e90*/  IMAD.WIDE.U32 R232, R229, 0x10, R232 ;  /* 0x00000010e5e87825 */ /* 0x002fc600078e00e8 */
[----:B------:R0:W-:Y:S04]  /*6ea0*/  STG.E.128 desc[UR6][R230.64], R192 ;  /* 0x000000c0e6007986 */ /* 0x0001e8000c101d06 */
[----:B------:R0:W-:Y:S02]  /*6eb0*/  STG.E.128 desc[UR6][R232.64], R196 ;  /* 0x000000c4e8007986 */ /* 0x0001e4000c101d06 */
.L_x_20015:
[----:B------:R-:W-:Y:S05]  /*6ec0*/  BSYNC.RECONVERGENT B0 ;  /* 0x0000000000007941 */ /* 0x000fea0003800200 */
.L_x_20014:
[----:B01234-:R-:W0:Y:S01]  /*6ed0*/  LDC.64 R192, c[0x0][0x380] ;  /* 0x0000e000ffc07b82 */ /* 0x01fe220000000a00 */
[----:B------:R-:W-:Y:S01]  /*6ee0*/  UPLOP3.LUT UP1, UPT, UPT, UPT, UP1, 0x40, 0x4 ;  /* 0x000000000004789c */ /* 0x000fe20003f2e810 */
[----:B0-----:R-:W-:-:S04]  /*6ef0*/  IADD3 R224, PT, PT, R224, R192, RZ ;  /* 0x000000c0e0e07210 */ /* 0x001fc80007ffe0ff */
[----:B------:R-:W-:-:S13]  /*6f00*/  ISETP.GE.AND P2, PT, R224, R193, PT ;  /* 0x000000c1e000720c */ /* 0x000fda0003f46270 */
[----:B------:R-:W-:Y:S05]  /*6f10*/  @!P2 BRA `(.L_x_20016) ;  /* 0xffffffb80070a947 */ /* 0x000fea000383ffff */
[----:B------:R-:W-:Y:S05]  /*6f20*/  EXIT ;  /* 0x000000000000794d */ /* 0x000fea0003800000 */
.L_x_20017:
        /* <DEDUP_REMOVED lines=13> */
.L_x_22372:


//--------------------- .text._ZN10layer_norm31ln_parallel_residual_fwd_kernelINS_13Kernel_traitsIfffffjLj5120ELj1ELj1ELj4ELj16ENS_18Kernel_traits_baseILj5120EfffffjLj128EEEEELb0ELb0ELb1EEEvNS_9FwdParamsE --------------------------
	.section	.text._ZN10layer_norm31ln_parallel_residual_fwd_kernelINS_13Kernel_traitsIfffffjLj5120ELj1ELj1ELj4ELj16ENS_18Kernel_traits_baseILj5120EfffffjLj128EEEEELb0ELb0ELb1EEEvNS_9FwdParamsE,"ax",@progbits
	.align	128
        .global         _ZN10layer_norm31ln_parallel_residual_fwd_kernelINS_13Kernel_traitsIfffffjLj5120ELj1ELj1ELj4ELj16ENS_18Kernel_traits_baseILj5120EfffffjLj128EEEEELb0ELb0ELb1EEEvNS_9FwdParamsE
        .type           _ZN10layer_norm31ln_parallel_residual_fwd_kernelINS_13Kernel_traitsIfffffjLj5120ELj1ELj1ELj4ELj16ENS_18Kernel_traits_baseILj5120EfffffjLj128EEEEELb0ELb0ELb1EEEvNS_9FwdParamsE,@function
        .size           _ZN10layer_norm31ln_parallel_residual_fwd_kernelINS_13Kernel_traitsIfffffjLj5120ELj1ELj1ELj4ELj16ENS_18Kernel_traits_baseILj5120EfffffjLj128EEEEELb0ELb0ELb1EEEvNS_9FwdParamsE,(.L_x_22373 - _ZN10layer_norm31ln_parallel_residual_fwd_kernelINS_13Kernel_traitsIfffffjLj5120ELj1ELj1ELj4ELj16ENS_18Kernel_traits_baseILj5120EfffffjLj128EEEEELb0ELb0ELb1EEEvNS_9FwdParamsE)
        .other          _ZN10layer_norm31ln_parallel_residual_fwd_kernelINS_13Kernel_traitsIfffffjLj5120ELj1ELj1ELj4ELj16ENS_18Kernel_traits_baseILj5120EfffffjLj128EEEEELb0ELb0ELb1EEEvNS_9FwdParamsE,@"STO_CUDA_ENTRY STV_DEFAULT"
_ZN10layer_norm31ln_parallel_residual_fwd_kernelINS_13Kernel_traitsIfffffjLj5120ELj1ELj1ELj4ELj16ENS_18Kernel_traits_baseILj5120EfffffjLj128EEEEELb0ELb0ELb1EEEvNS_9FwdParamsE:
.text._ZN10layer_norm31ln_parallel_residual_fwd_kernelINS_13Kernel_traitsIfffffjLj5120ELj1ELj1ELj4ELj16ENS_18Kernel_traits_baseILj5120EfffffjLj128EEEEELb0ELb0ELb1EEEvNS_9FwdParamsE:
        /* <DEDUP_REMOVED lines=83> */
.L_x_20019:
        /* <DEDUP_REMOVED lines=37> */
.L_x_20018:
        /* <DEDUP_REMOVED lines=53> */
.L_x_20021:
        /* <DEDUP_REMOVED lines=56> */
.L_x_20020:
[----:B------:R-:W1:Y:S02]  /*0e50*/  LDCU UR4, c[0x0][0x384] ;  /* 0x00007080ff0477ac */ /* 0x000e640008000800 */
[----:B-1----:R-:W-:-:S13]  /*0e60*/  ISETP.GE.AND P1, PT, R4, UR4, PT ;  /* 0x0000000404007c0c */ /* 0x002fda000bf26270 */
[----:B------:R-:W-:Y:S05]  /*0e70*/  @P1 EXIT ;  /* 0x000000000000194d */ /* 0x000fea0003800000 */
[----:B------:R-:W1:Y:S01]  /*0e80*/  LDCU.U8 UR4, c[0x0][0x410] ;  /* 0x00008200ff0477ac */ /* 0x000e620008000000 */
[----:B------:R-:W-:Y:S02]  /*0e90*/  ISETP.NE.U32.AND P1, PT, R14, RZ, PT ;  /* 0x000000ff0e00720c */ /* 0x000fe40003f25070 */
[----:B0---4-:R-:W-:Y:S01]  /*0ea0*/  LOP3.LUT R3, R6, 0x60, RZ, 0xc0, !PT ;  /* 0x0000006006037812 */ /* 0x011fe200078ec0ff */
[----:B------:R-:W0:Y:S01]  /*0eb0*/  LDCU UR8, c[0x0][0x388] ;  /* 0x00007100ff0877ac */ /* 0x000e220008000800 */
[----:B------:R-:W-:Y:S02]  /*0ec0*/  ISETP.NE.AND.EX P1, PT, R15, RZ, PT, P1 ;  /* 0x000000ff0f00720c */ /* 0x000fe40003f25310 */
[----:B------:R-:W-:Y:S01]  /*0ed0*/  LOP3.LUT R3, R3, 0x1f, R6, 0xf8, !PT ;  /* 0x0000001f03037812 */ /* 0x000fe200078ef806 */
[----:B------:R-:W2:Y:S01]  /*0ee0*/  LDCU UR9, c[0x0][0x400] ;  /* 0x00008000ff0977ac */ /* 0x000ea20008000800 */
[----:B------:R-:W3:Y:S01]  /*0ef0*/  LDCU.64 UR10, c[0x0][0x3a0] ;  /* 0x00007400ff0a77ac */ /* 0x000ee20008000a00 */
[----:B------:R-:W4:Y:S01]  /*0f00*/  LDCU.64 UR12, c[0x0][0x398] ;  /* 0x00007300ff0c77ac */ /* 0x000f220008000a00 */
[----:B-1----:R-:W-:Y:S01]  /*0f10*/  ISETP.NE.AND P4, PT, RZ, UR4, PT ;  /* 0x00000004ff007c0c */ /* 0x002fe2000bf85270 */
[----:B------:R-:W-:-:S12]  /*0f20*/  UPLOP3.LUT UP1, UPT, UPT, UPT, UPT, 0x40, 0x4 ;  /* 0x000000000004789c */ /* 0x000fd80003f2e870 */
.L_x_20045:
[----:B---3--:R-:W-:Y:S01]  /*0f30*/  ISETP.NE.U32.AND P3, PT, RZ, UR10, PT ;  /* 0x0000000aff007c0c */ /* 0x008fe2000bf65070 */
[----:B----4-:R-:W1:Y:S01]  /*0f40*/  @P1 LDC.64 R10, c[0x0][0x398] ;  /* 0x0000e600ff0a1b82 */ /* 0x010e620000000a00 */
[----:B0-----:R-:W-:Y:S02]  /*0f50*/  IMAD R0, R4, UR8, RZ ;  /* 0x0000000804007c24 */ /* 0x001fe4000f8e02ff */
[----:B------:R-:W-:-:S03]  /*0f60*/  ISETP.NE.AND.EX P3, PT, RZ, UR11, PT, P3 ;  /* 0x0000000bff007c0c */ /* 0x000fc6000bf65330 */
[----:B------:R-:W-:Y:S02]  /*0f70*/  SHF.R.S32.HI R7, RZ, 0x1f, R0 ;  /* 0x0000001fff077819 */ /* 0x000fe40000011400 */
[----:B------:R-:W0:Y:S02]  /*0f80*/  LDC.64 R208, c[0x0][0x390] ;  /* 0x0000e400ffd07b82 */ /* 0x000e240000000a00 */
[----:B------:R-:W-:-:S04]  /*0f90*/  LEA.HI R0, R7, R0, RZ, 0x2 ;  /* 0x0000000007007211 */ /* 0x000fc800078f10ff */
[----:B------:R-:W-:Y:S02]  /*0fa0*/  LEA.HI.SX32 R201, R0, R3, 0x1e ;  /* 0x0000000300c97211 */ /* 0x000fe400078ff2ff */
[----:B------:R-:W3:Y:S03]  /*0fb0*/  @P3 LDC.64 R12, c[0x0][0x3a0] ;  /* 0x0000e800ff0c3b82 */ /* 0x000ee60000000a00 */
[----:B-1----:R-:W-:-:S05]  /*0fc0*/  @P1 IMAD.WIDE.U32 R10, R201, 0x10, R10 ;  /* 0x00000010c90a1825 */ /* 0x002fca00078e000a */
[----:B-----5:R1:W5:Y:S01]  /*0fd0*/  @P1 LDG.E.128 R28, desc[UR6][R10.64] ;  /* 0x000000060a1c1981 */ /* 0x020362000c1e1d00 */
[----:B0-----:R-:W-:-:S05]  /*0fe0*/  IMAD.WIDE.U32 R8, R201, 0x10, R208 ;  /* 0x00000010c9087825 */ /* 0x001fca00078e00d0 */
[----:B------:R1:W5:Y:S01]  /*0ff0*/  LDG.E.128 R16, desc[UR6][R8.64] ;  /* 0x0000000608107981 */ /* 0x000362000c1e1d00 */
[----:B---3--:R-:W-:-:S05]  /*1000*/  @P3 IMAD.WIDE.U32 R12, R201, 0x10, R12 ;  /* 0x00000010c90c3825 */ /* 0x008fca00078e000c */
[----:B------:R1:W5:Y:S01]  /*1010*/  @P3 LDG.E.128 R24, desc[UR6][R12.64] ;  /* 0x000000060c183981 */ /* 0x000362000c1e1d00 */
[----:B------:R-:W-:Y:S05]  /*1020*/  @!P1 BRA `(.L_x_20022) ;  /* 0x00000000005c9947 */ /* 0x000fea0003800000 */
[----:B------:R-:W-:Y:S05]  /*1030*/  @!P3 BRA `(.L_x_20023) ;  /* 0x000000000034b947 */ /* 0x000fea0003800000 */
[----:B-----5:R-:W-:Y:S01]  /*1040*/  FADD.FTZ R7, R16, R28 ;  /* 0x0000001c10077221 */ /* 0x020fe20000010000 */
[----:B------:R-:W-:Y:S01]  /*1050*/  FADD.FTZ R0, R17, R29 ;  /* 0x0000001d11007221 */ /* 0x000fe20000010000 */
[----:B-1----:R-:W-:Y:S01]  /*1060*/  FADD.FTZ R9, R18, R30 ;  /* 0x0000001e12097221 */ /* 0x002fe20000010000 */
        /* <DEDUP_REMOVED lines=10> */
.L_x_20023:
        /* <DEDUP_REMOVED lines=9> */
.L_x_20022:
        /* <DEDUP_REMOVED lines=12> */
.L_x_20024:
[----:B-1----:R-:W0:Y:S01]  /*1260*/  @P0 LDC.64 R8, c[0x0][0x3a8] ;  /* 0x0000ea00ff080b82 */ /* 0x002e220000000a00 */
[----:B------:R-:W-:-:S05]  /*1270*/  IADD3 R2, PT, PT, R201, 0x80, RZ ;  /* 0x00000080c9027810 */ /* 0x000fca0007ffe0ff */
[----:B------:R-:W-:Y:S02]  /*1280*/  IMAD.WIDE.U32 R10, R2, 0x10, R208 ;  /* 0x00000010020a7825 */ /* 0x000fe400078e00d0 */
[----:B------:R-:W1:Y:S08]  /*1290*/  @P1 LDC.64 R12, c[0x0][0x398] ;  /* 0x0000e600ff0c1b82 */ /* 0x000e700000000a00 */
[----:B------:R-:W3:Y:S01]  /*12a0*/  @P3 LDC.64 R14, c[0x0][0x3a0] ;  /* 0x0000e800ff0e3b82 */ /* 0x000ee20000000a00 */
[----:B0-----:R-:W-:-:S05]  /*12b0*/  @P0 IMAD.WIDE.U32 R8, R201, 0x10, R8 ;  /* 0x00000010c9080825 */ /* 0x001fca00078e0008 */
[----:B------:R0:W-:Y:S01]  /*12c0*/  @P0 STG.E.128 desc[UR6][R8.64], R20 ;  /* 0x0000001408000986 */ /* 0x0001e2000c101d06 */
[----:B-1----:R-:W-:-:S03]  /*12d0*/  @P1 IMAD.WIDE.U32 R12, R2, 0x10, R12 ;  /* 0x00000010020c1825 */ /* 0x002fc600078e000c */
[----:B------:R0:W5:Y:S04]  /*12e0*/  LDG.E.128 R192, desc[UR6][R10.64] ;  /* 0x000000060ac07981 */ /* 0x000168000c1e1d00 */
[----:B------:R0:W5:Y:S01]  /*12f0*/  @P1 LDG.E.128 R28, desc[UR6][R12.64] ;  /* 0x000000060c1c1981 */ /* 0x000162000c1e1d00 */
[----:B---3--:R-:W-:-:S05]  /*1300*/  @P3 IMAD.WIDE.U32 R14, R2, 0x10, R14 ;  /* 0x00000010020e3825 */ /* 0x008fca00078e000e */
[----:B------:R0:W5:Y:S01]  /*1310*/  @P3 LDG.E.128 R24, desc[UR6][R14.64] ;  /* 0x000000060e183981 */ /* 0x000162000c1e1d00 */
[----:B----4-:R-:W-:-:S04]  /*1320*/  UISETP.NE.U32.AND UP0, UPT, UR12, URZ, UPT ;  /* 0x000000ff0c00728c */ /* 0x010fc8000bf05070 */
        /* <DEDUP_REMOVED lines=18> */
.L_x_20025:
        /* <DEDUP_REMOVED lines=23> */
.L_x_20026:
[----:B------:R-:W0:Y:S01]  /*15c0*/  @P0 LDC.64 R8, c[0x0][0x3a8] ;  /* 0x0000ea00ff080b82 */ /* 0x000e220000000a00 */
[----:B------:R-:W-:-:S05]  /*15d0*/  IADD3 R0, PT, PT, R201, 0x100, RZ ;  /* 0x00000100c9007810 */ /* 0x000fca0007ffe0ff */
[----:B------:R-:W-:Y:S02]  /*15e0*/  IMAD.WIDE.U32 R12, R0, 0x10, R208 ;  /* 0x00000010000c7825 */ /* 0x000fe400078e00d0 */
[----:B------:R-:W1:Y:S08]  /*15f0*/  @P1 LDC.64 R10, c[0x0][0x398] ;  /* 0x0000e600ff0a1b82 */ /* 0x000e700000000a00 */
[----:B------:R-:W3:Y:S01]  /*1600*/  @P3 LDC.64 R192, c[0x0][0x3a0] ;  /* 0x0000e800ffc03b82 */ /* 0x000ee20000000a00 */
[----:B0-----:R-:W-:-:S05]  /*1610*/  @P0 IMAD.WIDE.U32 R8, R2, 0x10, R8 ;  /* 0x0000001002080825 */ /* 0x001fca00078e0008 */
[----:B------:R0:W-:Y:S01]  /*1620*/  @P0 STG.E.128 desc[UR6][R8.64], R20 ;  /* 0x0000001408000986 */ /* 0x0001e2000c101d06 */
[----:B-1----:R-:W-:-:S03]  /*1630*/  @P1 IMAD.WIDE.U32 R10, R0, 0x10, R10 ;  /* 0x00000010000a1825 */ /* 0x002fc600078e000a */
[----:B------:R-:W5:Y:S04]  /*1640*/  LDG.E.128 R12, desc[UR6][R12.64] ;  /* 0x000000060c0c7981 */ /* 0x000f68000c1e1d00 */
[----:B------:R0:W5:Y:S01]  /*1650*/  @P1 LDG.E.128 R28, desc[UR6][R10.64] ;  /* 0x000000060a1c1981 */ /* 0x000162000c1e1d00 */
[----:B---3--:R-:W-:-:S05]  /*1660*/  @P3 IMAD.WIDE.U32 R192, R0, 0x10, R192 ;  /* 0x0000001000c03825 */ /* 0x008fca00078e00c0 */
[----:B------:R0:W5:Y:S01]  /*1670*/  @P3 LDG.E.128 R24, desc[UR6][R192.64] ;  /* 0x00000006c0183981 */ /* 0x000162000c1e1d00 */
        /* <DEDUP_REMOVED lines=14> */
.L_x_20027:
        /* <DEDUP_REMOVED lines=21> */
.L_x_20028:
        /* <DEDUP_REMOVED lines=26> */
.L_x_20029:
        /* <DEDUP_REMOVED lines=21> */
.L_x_20030:
        /* <DEDUP_REMOVED lines=26> */
.L_x_20031:
        /* <DEDUP_REMOVED lines=21> */
.L_x_20032:
        /* <DEDUP_REMOVED lines=26> */
.L_x_20033:
        /* <DEDUP_REMOVED lines=21> */
.L_x_20034:
[----:B------:R-:W0:Y:S01]  /*2180*/  @P0 LDC.64 R216, c[0x0][0x3a8] ;  /* 0x0000ea00ffd80b82 */ /* 0x000e220000000a00 */
[----:B------:R-:W-:-:S05]  /*2190*/  IADD3 R219, PT, PT, R201, 0x300, RZ ;  /* 0x00000300c9db7810 */ /* 0x000fca0007ffe0ff */
[----:B------:R-:W-:Y:S02]  /*21a0*/  IMAD.WIDE.U32 R210, R219, 0x10, R208 ;  /* 0x00000010dbd27825 */ /* 0x000fe400078e00d0 */
[----:B------:R-:W1:Y:S08]  /*21b0*/  @P1 LDC.64 R192, c[0x0][0x398] ;  /* 0x0000e600ffc01b82 */ /* 0x000e700000000a00 */
[----:B------:R-:W3:Y:S01]  /*21c0*/  @P3 LDC.64 R194, c[0x0][0x3a0] ;  /* 0x0000e800ffc23b82 */ /* 0x000ee20000000a00 */
[----:B0-----:R-:W-:-:S05]  /*21d0*/  @P0 IMAD.WIDE.U32 R216, R206, 0x10, R216 ;  /* 0x00000010ced80825 */ /* 0x001fca00078e00d8 */
[----:B------:R0:W-:Y:S01]  /*21e0*/  @P0 STG.E.128 desc[UR6][R216.64], R20 ;  /* 0x00000014d8000986 */ /* 0x0001e2000c101d06 */
[----:B-1----:R-:W-:-:S05]  /*21f0*/  @P1 IMAD.WIDE.U32 R192, R219, 0x10, R192 ;  /* 0x00000010dbc01825 */ /* 0x002fca00078e00c0 */
[----:B------:R0:W5:Y:S01]  /*2200*/  @P1 LDG.E.128 R28, desc[UR6][R192.64] ;  /* 0x00000006c01c1981 */ /* 0x000162000c1e1d00 */
[----:B---3--:R-:W-:-:S05]  /*2210*/  @P3 IMAD.WIDE.U32 R194, R219, 0x10, R194 ;  /* 0x00000010dbc23825 */ /* 0x008fca00078e00c2 */
        /* <DEDUP_REMOVED lines=16> */
.L_x_20035:
        /* <DEDUP_REMOVED lines=21> */
.L_x_20036:
        /* <DEDUP_REMOVED lines=26> */
.L_x_20037:
        /* <DEDUP_REMOVED lines=21> */
.L_x_20038:
        /* <DEDUP_REMOVED lines=26> */
.L_x_20039:
        /* <DEDUP_REMOVED lines=21> */
.L_x_20040:
        /* <DEDUP_REMOVED lines=26> */
.L_x_20041:
        /* <DEDUP_REMOVED lines=21> */
.L_x_20042:
        /* <DEDUP_REMOVED lines=154> */
.L_x_20044:
[----:B--2---:R-:W-:Y:S05]  /*36e0*/  BSYNC.RECONVERGENT B0 ;  /* 0x0000000000007941 */ /* 0x004fea0003800200 */
.L_x_20043:
        /* <DEDUP_REMOVED lines=29> */
[----:B--2---:R-:W-:Y:S01]  /*38c0*/  FADD.FTZ R210, R210, R193 ;  /* 0x000000c1d2d27221 */ /* 0x004fe20000010000 */
[----:B------:R-:W-:Y:S01]  /*38d0*/  IADD3 R193, PT, PT, R211, R240, RZ ;  /* 0x000000f0d3c17210 */ /* 0x000fe20007ffe0ff */
[----:B-1----:R-:W-:Y:S01]  /*38e0*/  FMUL.FTZ R195, R235, R208 ;  /* 0x000000d0ebc37220 */ /* 0x002fe20000410000 */
        /* <DEDUP_REMOVED lines=20> */
[----:B------:R3:W0:Y:S02]  /*3a30*/  SHFL.IDX PT, R236, R211, RZ, 0x1f ;  /* 0x00001fffd3ec7589 */ /* 0x00062400000e0000 */
[----:B------:R-:W4:Y:S08]  /*3a40*/  @!P2 LDC.64 R192, c[0x0][0x3c8] ;  /* 0x0000f200ffc0ab82 */ /* 0x000f300000000a00 */
[----:B---3--:R-:W3:Y:S01]  /*3a50*/  LDC.64 R210, c[0x0][0x430] ;  /* 0x00010c00ffd27b82 */ /* 0x008ee20000000a00 */
[----:B-1----:R-:W-:Y:S01]  /*3a60*/  FMUL.FTZ R208, R237, R237 ;  /* 0x000000ededd07220 */ /* 0x002fe20000410000 */
[----:B--2---:R-:W-:-:S04]  /*3a70*/  @!P2 IMAD.WIDE R194, R4, 0x4, R194 ;  /* 0x0000000404c2a825 */ /* 0x004fc800078e02c2 */
[----:B------:R-:W-:Y:S01]  /*3a80*/  FSEL R209, R208, RZ, P4 ;  /* 0x000000ffd0d17208 */ /* 0x000fe20002000000 */
[----:B------:R1:W-:Y:S01]  /*3a90*/  @!P2 STG.E desc[UR6][R194.64], R237 ;  /* 0x000000edc200a986 */ /* 0x0003e2000c101906 */
[----:B0-----:R-:W-:Y:S01]  /*3aa0*/  FFMA.FTZ R208, R236, UR9, R235 ;  /* 0x00000009ecd07c23 */ /* 0x001fe200080100eb */
[----:B------:R-:W-:Y:S01]  /*3ab0*/  FSEL R236, R237, RZ, !P4 ;  /* 0x000000ffedec7208 */ /* 0x000fe20006000000 */
[----:B----4-:R-:W-:-:S04]  /*3ac0*/  @!P2 IMAD.WIDE R192, R4, 0x4, R192 ;  /* 0x0000000404c0a825 */ /* 0x010fc800078e02c0 */
[----:B------:R-:W-:Y:S02]  /*3ad0*/  FADD.FTZ R235, R208, R209 ;  /* 0x000000d1d0eb7221 */ /* 0x000fe40000010000 */
[----:B------:R-:W0:Y:S01]  /*3ae0*/  LDC.64 R208, c[0x0][0x428] ;  /* 0x00010a00ffd07b82 */ /* 0x000e220000000a00 */
[C---:B------:R-:W-:Y:S01]  /*3af0*/  FADD.FTZ R214, -R236.reuse, R214 ;  /* 0x000000d6ecd67221 */ /* 0x040fe20000010100 */
[C---:B------:R-:W-:Y:S01]  /*3b00*/  FADD.FTZ R238, -R236.reuse, R213 ;  /* 0x000000d5ecee7221 */ /* 0x040fe20000010100 */
[C---:B------:R-:W-:Y:S01]  /*3b10*/  FADD.FTZ R212, -R236.reuse, R212 ;  /* 0x000000d4ecd47221 */ /* 0x040fe20000010100 */
        /* <DEDUP_REMOVED lines=19> */
[C---:B-1----:R-:W-:Y:S01]  /*3c50*/  FMUL.FTZ R237, R235.reuse, R212 ;  /* 0x000000d4ebed7220 */ /* 0x042fe20000410000 */
[----:B------:R-:W-:Y:S01]  /*3c60*/  FMUL.FTZ R240, R235, R240 ;  /* 0x000000f0ebf07220 */ /* 0x000fe20000410000 */
[----:B------:R1:W-:Y:S01]  /*3c70*/  @!P2 STG.E desc[UR6][R192.64], R235 ;  /* 0x000000ebc000a986 */ /* 0x0003e2000c101906 */
[----:B0-----:R-:W-:-:S04]  /*3c80*/  IMAD.WIDE.U32 R212, R201, 0x10, R208 ;  /* 0x00000010c9d47825 */ /* 0x001fc800078e00d0 */
[----:B------:R-:W-:Y:S01]  /*3c90*/  FFMA.FTZ R194, R237, R150, R154 ;  /* 0x00000096edc27223 */ /* 0x000fe2000001009a */
[----:B------:R-:W-:Y:S01]  /*3ca0*/  FFMA.FTZ R195, R240, R151, R155 ;  /* 0x00000097f0c37223 */ /* 0x000fe2000001009b */
[C---:B------:R-:W-:Y:S01]  /*3cb0*/  FADD.FTZ R214, -R236.reuse, R19 ;  /* 0x00000013ecd67221 */ /* 0x040fe20000010100 */
[C---:B------:R-:W-:Y:S01]  /*3cc0*/  FMUL.FTZ R197, R235.reuse, R197 ;  /* 0x000000c5ebc57220 */ /* 0x040fe20000410000 */
[C---:B------:R-:W-:Y:S01]  /*3cd0*/  FMUL.FTZ R198, R235.reuse, R198 ;  /* 0x000000c6ebc67220 */ /* 0x040fe20000410000 */
[C---:B------:R-:W-:Y:S01]  /*3ce0*/  FMUL.FTZ R203, R235.reuse, R203 ;  /* 0x000000cbebcb7220 */ /* 0x040fe20000410000 */
[C---:B------:R-:W-:Y:S01]  /*3cf0*/  FMUL.FTZ R202, R235.reuse, R202 ;  /* 0x000000caebca7220 */ /* 0x040fe20000410000 */
[----:B------:R-:W-:Y:S01]  /*3d00*/  FMUL.FTZ R204, R235, R204 ;  /* 0x000000ccebcc7220 */ /* 0x000fe20000410000 */
[C---:B------:R-:W-:Y:S01]  /*3d10*/  FADD.FTZ R226, -R236.reuse, R226 ;  /* 0x000000e2ece27221 */ /* 0x040fe20000010100 */
[----:B------:R-:W-:Y:S01]  /*3d20*/  FADD.FTZ R225, -R236, R225 ;  /* 0x000000e1ece17221 */ /* 0x000fe20000010100 */
[----:B-1----:R-:W-:Y:S01]  /*3d30*/  FFMA.FTZ R192, R207, R148, R152 ;  /* 0x00000094cfc07223 */ /* 0x002fe20000010098 */
[----:B------:R-:W-:Y:S01]  /*3d40*/  FFMA.FTZ R193, R238, R149, R153 ;  /* 0x00000095eec17223 */ /* 0x000fe20000010099 */
[C---:B------:R-:W-:Y:S01]  /*3d50*/  FMUL.FTZ R216, R235.reuse, R216 ;  /* 0x000000d8ebd87220 */ /* 0x040fe20000410000 */
[C---:B------:R-:W-:Y:S01]  /*3d60*/  FMUL.FTZ R215, R235.reuse, R215 ;  /* 0x000000d7ebd77220 */ /* 0x040fe20000410000 */
[C---:B------:R-:W-:Y:S01]  /*3d70*/  FMUL.FTZ R221, R235.reuse, R221 ;  /* 0x000000ddebdd7220 */ /* 0x040fe20000410000 */
[----:B------:R-:W-:Y:S01]  /*3d80*/  FMUL.FTZ R220, R235, R220 ;  /* 0x000000dcebdc7220 */ /* 0x000fe20000410000 */
[----:B------:R0:W-:Y:S01]  /*3d90*/  STG.E.128 desc[UR6][R212.64], R192 ;  /* 0x000000c0d4007986 */ /* 0x0001e2000c101d06 */
[----:B---3--:R-:W-:-:S04]  /*3da0*/  IMAD.WIDE.U32 R242, R206, 0x10, R210 ;  /* 0x00000010cef27825 */ /* 0x008fc800078e00d2 */
[C---:B------:R-:W-:Y:S01]  /*3db0*/  FMUL.FTZ R226, R235.reuse, R226 ;  /* 0x000000e2ebe27220 */ /* 0x040fe20000410000 */
[----:B------:R-:W-:Y:S01]  /*3dc0*/  FMUL.FTZ R225, R235, R225 ;  /* 0x000000e1ebe17220 */ /* 0x000fe20000410000 */
[----:B------:R-:W-:-:S04]  /*3dd0*/  IMAD.WIDE.U32 R244, R219, 0x10, R210 ;  /* 0x00000010dbf47825 */ /* 0x000fc800078e00d2 */
[----:B0-----:R-:W-:-:S04]  /*3de0*/  IMAD.WIDE.U32 R212, R201, 0x10, R210 ;  /* 0x00000010c9d47825 */ /* 0x001fc800078e00d2 */
[----:B------:R-:W-:Y:S01]  /*3df0*/  FFMA.FTZ R192, R207, R108, R32 ;  /* 0x0000006ccfc07223 */ /* 0x000fe20000010020 */
[----:B------:R-:W-:Y:S01]  /*3e00*/  FFMA.FTZ R193, R238, R109, R33 ;  /* 0x0000006deec17223 */ /* 0x000fe20000010021 */
[----:B------:R-:W-:Y:S01]  /*3e10*/  FFMA.FTZ R194, R237, R110, R34 ;  /* 0x0000006eedc27223 */ /* 0x000fe20000010022 */
[----:B------:R-:W-:Y:S01]  /*3e20*/  FFMA.FTZ R195, R240, R111, R35 ;  /* 0x0000006ff0c37223 */ /* 0x000fe20000010023 */
[----:B------:R-:W-:Y:S01]  /*3e30*/  FADD.FTZ R238, -R236, R17 ;  /* 0x00000011ecee7221 */ /* 0x000fe20000010100 */
[C---:B------:R-:W-:Y:S01]  /*3e40*/  FMUL.FTZ R201, R235.reuse, R16 ;  /* 0x00000010ebc97220 */ /* 0x040fe20000410000 */
[C---:B------:R-:W-:Y:S01]  /*3e50*/  FMUL.FTZ R237, R235.reuse, R9 ;  /* 0x00000009ebed7220 */ /* 0x040fe20000410000 */
[----:B------:R-:W-:Y:S01]  /*3e60*/  IMAD.WIDE.U32 R240, R206, 0x10, R208 ;  /* 0x00000010cef07825 */ /* 0x000fe200078e00d0 */
[----:B------:R0:W-:Y:S03]  /*3e70*/  STG.E.128 desc[UR6][R212.64], R192 ;  /* 0x000000c0d4007986 */ /* 0x0001e6000c101d06 */
[----:B------:R-:W-:Y:S01]  /*3e80*/  FMUL.FTZ R207, R235, R238 ;  /* 0x000000eeebcf7220 */ /* 0x000fe20000410000 */
[----:B------:R-:W-:Y:S01]  /*3e90*/  FFMA.FTZ R19, R201, R147, R159 ;  /* 0x00000093c9137223 */ /* 0x000fe2000001009f */
[----:B------:R-:W-:-:S02]  /*3ea0*/  FMUL.FTZ R238, R235, R10 ;  /* 0x0000000aebee7220 */ /* 0x000fc40000410000 */
[----:B------:R-:W-:Y:S01]  /*3eb0*/  FFMA.FTZ R10, R207, R106, R38 ;  /* 0x0000006acf0a7223 */ /* 0x000fe20000010026 */
[C---:B0-----:R-:W-:Y:S01]  /*3ec0*/  FMUL.FTZ R213, R235.reuse, R214 ;  /* 0x000000d6ebd57220 */ /* 0x041fe20000410000 */
[----:B------:R-:W-:Y:S01]  /*3ed0*/  FMUL.FTZ R212, R235, R18 ;  /* 0x00000012ebd47220 */ /* 0x000fe20000410000 */
[----:B------:R-:W-:-:S04]  /*3ee0*/  IMAD.WIDE.U32 R192, R2, 0x10, R208 ;  /* 0x0000001002c07825 */ /* 0x000fc800078e00d0 */
[----:B------:R-:W-:Y:S01]  /*3ef0*/  FFMA.FTZ R18, R207, R146, R158 ;  /* 0x00000092cf127223 */ /* 0x000fe2000001009e */
[----:B------:R-:W-:Y:S01]  /*3f00*/  FFMA.FTZ R16, R213, R144, R156 ;  /* 0x00000090d5107223 */ /* 0x000fe2000001009c */
[----:B------:R-:W-:Y:S01]  /*3f10*/  FFMA.FTZ R17, R212, R145, R157 ;  /* 0x00000091d4117223 */ /* 0x000fe2000001009d */
[----:B------:R-:W-:-:S04]  /*3f20*/  IMAD.WIDE.U32 R194, R2, 0x10, R210 ;  /* 0x0000001002c27825 */ /* 0x000fc800078e00d2 */
        /* <DEDUP_REMOVED lines=12> */
[----:B------:R-:W-:Y:S01]  /*3ff0*/  FMUL.FTZ R234, R235, R8 ;  /* 0x00000008ebea7220 */ /* 0x000fe20000410000 */
[----:B------:R-:W-:Y:S01]  /*4000*/  FFMA.FTZ R8, R213, R104, R36 ;  /* 0x00000068d5087223 */ /* 0x000fe20000010024 */
[----:B------:R-:W-:Y:S01]  /*4010*/  FFMA.FTZ R9, R212, R105, R37 ;  /* 0x00000069d4097223 */ /* 0x000fe20000010025 */
[----:B------:R-:W-:Y:S01]  /*4020*/  FMUL.FTZ R2, R235, R2 ;  /* 0x00000002eb027220 */ /* 0x000fe20000410000 */
[----:B------:R-:W-:-:S04]  /*4030*/  IMAD.WIDE.U32 R212, R15, 0x10, R210 ;  /* 0x000000100fd47825 */ /* 0x000fc800078e00d2 */
[C---:B------:R-:W-:Y:S01]  /*4040*/  FMUL.FTZ R199, R235.reuse, R199 ;  /* 0x000000c7ebc77220 */ /* 0x040fe20000410000 */
[C---:B------:R-:W-:Y:S01]  /*4050*/  FMUL.FTZ R200, R235.reuse, R200 ;  /* 0x000000c8ebc87220 */ /* 0x040fe20000410000 */
[C---:B------:R-:W-:Y:S01]  /*4060*/  FADD.FTZ R207, -R236.reuse, R233 ;  /* 0x000000e9eccf7221 */ /* 0x040fe20000010100 */
[----:B------:R-:W-:Y:S01]  /*4070*/  FMUL.FTZ R205, R235, R205 ;  /* 0x000000cdebcd7220 */ /* 0x000fe20000410000 */
[C---:B0-----:R-:W-:Y:S01]  /*4080*/  FADD.FTZ R16, -R236.reuse, R7 ;  /* 0x00000007ec107221 */ /* 0x041fe20000010100 */
[C---:B------:R-:W-:Y:S01]  /*4090*/  FADD.FTZ R7, -R236.reuse, R13 ;  /* 0x0000000dec077221 */ /* 0x040fe20000010100 */
[----:B------:R-:W-:Y:S01]  /*40a0*/  FADD.FTZ R13, -R236, R11 ;  /* 0x0000000bec0d7221 */ /* 0x000fe20000010100 */
[----:B------:R-:W-:Y:S01]  /*40b0*/  FFMA.FTZ R11, R201, R107, R39 ;  /* 0x0000006bc90b7223 */ /* 0x000fe20000010027 */
[----:B------:R-:W-:Y:S01]  /*40c0*/  FMUL.FTZ R228, R235, R16 ;  /* 0x00000010ebe47220 */ /* 0x000fe20000410000 */
[----:B------:R-:W-:-:S04]  /*40d0*/  IMAD.WIDE.U32 R192, R0, 0x10, R208 ;  /* 0x0000001000c07825 */ /* 0x000fc800078e00d0 */
[----:B------:R-:W-:Y:S01]  /*40e0*/  FFMA.FTZ R17, R234, R141, R161 ;  /* 0x0000008dea117223 */ /* 0x000fe200000100a1 */
[----:B------:R-:W-:Y:S01]  /*40f0*/  FFMA.FTZ R18, R237, R142, R162 ;  /* 0x0000008eed127223 */ /* 0x000fe200000100a2 */
[----:B------:R-:W-:Y:S01]  /*4100*/  FFMA.FTZ R16, R228, R140, R160 ;  /* 0x0000008ce4107223 */ /* 0x000fe200000100a0 */
[----:B------:R-:W-:Y:S01]  /*4110*/  FFMA.FTZ R19, R238, R143, R163 ;  /* 0x0000008fee137223 */ /* 0x000fe200000100a3 */
[----:B------:R0:W-:Y:S01]  /*4120*/  STG.E.128 desc[UR6][R194.64], R8 ;  /* 0x00000008c2007986 */ /* 0x0001e2000c101d06 */
[C---:B------:R-:W-:Y:S01]  /*4130*/  FMUL.FTZ R7, R235.reuse, R7 ;  /* 0x00000007eb077220 */ /* 0x040fe20000410000 */
[C---:B------:R-:W-:Y:S01]  /*4140*/  FADD.FTZ R201, -R236.reuse, R231 ;  /* 0x000000e7ecc97221 */ /* 0x040fe20000010100 */
[C---:B------:R-:W-:Y:S01]  /*4150*/  FMUL.FTZ R214, R235.reuse, R214 ;  /* 0x000000d6ebd67220 */ /* 0x040fe20000410000 */
[----:B------:R1:W-:Y:S01]  /*4160*/  STG.E.128 desc[UR6][R192.64], R16 ;  /* 0x00000010c0007986 */ /* 0x0003e2000c101d06 */
        /* <DEDUP_REMOVED lines=11> */
[----:B------:R-:W-:Y:S01]  /*4220*/  FMUL.FTZ R195, R235, R13 ;  /* 0x0000000debc37220 */ /* 0x000fe20000410000 */
[----:B------:R-:W-:-:S04]  /*4230*/  IMAD.WIDE.U32 R10, R0, 0x10, R210 ;  /* 0x00000010000a7825 */ /* 0x000fc800078e00d2 */
[----:B------:R-:W-:Y:S01]  /*4240*/  FMUL.FTZ R0, R235, R14 ;  /* 0x0000000eeb007220 */ /* 0x000fe20000410000 */
[----:B------:R-:W-:Y:S01]  /*4250*/  FFMA.FTZ R12, R228, R100, R40 ;  /* 0x00000064e40c7223 */ /* 0x000fe20000010028 */
[----:B------:R-:W-:Y:S01]  /*4260*/  FFMA.FTZ R13, R234, R101, R41 ;  /* 0x00000065ea0d7223 */ /* 0x000fe20000010029 */
[----:B------:R-:W-:-:S04]  /*4270*/  IMAD.WIDE.U32 R8, R15, 0x10, R208 ;  /* 0x000000100f087825 */ /* 0x000fc800078e00d0 */
[----:B------:R-:W-:Y:S01]  /*4280*/  FFMA.FTZ R14, R237, R102, R42 ;  /* 0x00000066ed0e7223 */ /* 0x000fe2000001002a */
[----:B------:R-:W-:Y:S01]  /*4290*/  FFMA.FTZ R15, R238, R103, R43 ;  /* 0x00000067ee0f7223 */ /* 0x000fe2000001002b */
[----:B-1----:R-:W-:Y:S01]  /*42a0*/  FFMA.FTZ R16, R2, R136, R164 ;  /* 0x0000008802107223 */ /* 0x002fe200000100a4 */
        /* <DEDUP_REMOVED lines=8> */
[----:B------:R1:W-:Y:S01]  /*4330*/  STG.E.128 desc[UR6][R8.64], R16 ;  /* 0x0000001008007986 */ /* 0x0003e2000c101d06 */
[----:B------:R-:W-:-:S04]  /*4340*/  IMAD.WIDE.U32 R238, R219, 0x10, R208 ;  /* 0x00000010dbee7825 */ /* 0x000fc800078e00d0 */
[----:B------:R-:W-:Y:S01]  /*4350*/  FFMA.FTZ R219, R225, R119, R187 ;  /* 0x00000077e1db7223 */ /* 0x000fe200000100bb */
[----:B------:R2:W-:Y:S01]  /*4360*/  STG.E.128 desc[UR6][R212.64], R192 ;  /* 0x000000c0d4007986 */ /* 0x0005e2000c101d06 */
[----:B------:R-:W-:-:S04]  /*4370*/  IMAD.WIDE.U32 R234, R224, 0x10, R208 ;  /* 0x00000010e0ea7825 */ /* 0x000fc800078e00d0 */
[----:B0-----:R-:W-:Y:S01]  /*4380*/  FFMA.FTZ R10, R197, R134, R170 ;  /* 0x00000086c50a7223 */ /* 0x001fe200000100aa */
[----:B------:R-:W-:Y:S01]  /*4390*/  FFMA.FTZ R11, R198, R135, R171 ;  /* 0x00000087c60b7223 */ /* 0x000fe200000100ab */
[----:B------:R-:W-:Y:S01]  /*43a0*/  FFMA.FTZ R12, R0, R92, R48 ;  /* 0x0000005c000c7223 */ /* 0x000fe20000010030 */
[----:B------:R-:W-:Y:S01]  /*43b0*/  FFMA.FTZ R13, R199, R93, R49 ;  /* 0x0000005dc70d7223 */ /* 0x000fe20000010031 */
[----:B------:R-:W-:Y:S01]  /*43c0*/  FFMA.FTZ R14, R197, R94, R50 ;  /* 0x0000005ec50e7223 */ /* 0x000fe20000010032 */
[----:B-1----:R-:W-:-:S04]  /*43d0*/  IMAD.WIDE.U32 R16, R196, 0x10, R208 ;  /* 0x00000010c4107825 */ /* 0x002fc800078e00d0 */
[----:B------:R-:W-:Y:S01]  /*43e0*/  FFMA.FTZ R8, R0, R132, R168 ;  /* 0x0000008400087223 */ /* 0x000fe200000100a8 */
[----:B------:R-:W-:Y:S01]  /*43f0*/  FFMA.FTZ R9, R199, R133, R169 ;  /* 0x00000085c7097223 */ /* 0x000fe200000100a9 */
[----:B------:R-:W-:Y:S01]  /*4400*/  FFMA.FTZ R15, R198, R95, R51 ;  /* 0x0000005fc60f7223 */ /* 0x000fe20000010033 */
[----:B------:R-:W-:-:S04]  /*4410*/  IMAD.WIDE.U32 R18, R196, 0x10, R210 ;  /* 0x00000010c4127825 */ /* 0x000fc800078e00d2 */
[----:B--2---:R-:W-:Y:S01]  /*4420*/  FFMA.FTZ R213, R214, R85, R57 ;  /* 0x00000055d6d57223 */ /* 0x004fe20000010039 */
[----:B------:R-:W-:Y:S01]  /*4430*/  FFMA.FTZ R212, R205, R84, R56 ;  /* 0x00000054cdd47223 */ /* 0x000fe20000010038 */
[----:B------:R0:W-:Y:S01]  /*4440*/  STG.E.128 desc[UR6][R16.64], R8 ;  /* 0x0000000810007986 */ /* 0x0001e2000c101d06 */
[----:B------:R-:W-:Y:S01]  /*4450*/  FFMA.FTZ R192, R217, R120, R180 ;  /* 0x00000078d9c07223 */ /* 0x000fe200000100b4 */
[----:B------:R-:W-:Y:S01]  /*4460*/  FFMA.FTZ R193, R218, R121, R181 ;  /* 0x00000079dac17223 */ /* 0x000fe200000100b5 */
[----:B------:R-:W-:Y:S01]  /*4470*/  FFMA.FTZ R194, R221, R122, R182 ;  /* 0x0000007addc27223 */ /* 0x000fe200000100b6 */
[----:B------:R1:W-:Y:S01]  /*4480*/  STG.E.128 desc[UR6][R18.64], R12 ;  /* 0x0000000c12007986 */ /* 0x0003e2000c101d06 */
[----:B------:R-:W-:Y:S01]  /*4490*/  FFMA.FTZ R195, R220, R123, R183 ;  /* 0x0000007bdcc37223 */ /* 0x000fe200000100b7 */
[----:B------:R-:W-:-:S04]  /*44a0*/  IMAD.WIDE.U32 R196, R224, 0x10, R210 ;  /* 0x00000010e0c47825 */ /* 0x000fc800078e00d2 */
[----:B------:R-:W-:-:S04]  /*44b0*/  IMAD.WIDE.U32 R198, R229, 0x10, R210 ;  /* 0x00000010e5c67825 */ /* 0x000fc800078e00d2 */
[----:B------:R-:W-:-:S04]  /*44c0*/  IMAD.WIDE.U32 R208, R230, 0x10, R208 ;  /* 0x00000010e6d07825 */ /* 0x000fc800078e00d0 */
[C---:B0-----:R-:W-:Y:S01]  /*44d0*/  FFMA.FTZ R10, R203.reuse, R130, R174 ;  /* 0x00000082cb0a7223 */ /* 0x041fe200000100ae */
[----:B------:R-:W-:Y:S01]  /*44e0*/  FFMA.FTZ R11, R202, R131, R175 ;  /* 0x00000083ca0b7223 */ /* 0x000fe200000100af */
[----:B------:R-:W-:Y:S01]  /*44f0*/  FFMA.FTZ R8, R200, R128, R172 ;  /* 0x00000080c8087223 */ /* 0x000fe200000100ac */
[----:B------:R-:W-:Y:S01]  /*4500*/  FFMA.FTZ R9, R204, R129, R173 ;  /* 0x00000081cc097223 */ /* 0x000fe200000100ad */
[----:B-1----:R-:W-:Y:S01]  /*4510*/  FFMA.FTZ R14, R203, R90, R54 ;  /* 0x0000005acb0e7223 */ /* 0x002fe20000010036 */
[----:B------:R-:W-:Y:S01]  /*4520*/  FFMA.FTZ R15, R202, R91, R55 ;  /* 0x0000005bca0f7223 */ /* 0x000fe20000010037 */
[----:B------:R-:W-:Y:S01]  /*4530*/  FFMA.FTZ R12, R200, R88, R52 ;  /* 0x00000058c80c7223 */ /* 0x000fe20000010034 */
[----:B------:R-:W0:Y:S01]  /*4540*/  LDC.64 R202, c[0x0][0x380] ;  /* 0x0000e000ffca7b82 */ /* 0x000e220000000a00 */
[----:B------:R-:W-:Y:S01]  /*4550*/  FFMA.FTZ R13, R204, R89, R53 ;  /* 0x00000059cc0d7223 */ /* 0x000fe20000010035 */
[----:B------:R-:W-:Y:S01]  /*4560*/  FFMA.FTZ R16, R205, R124, R176 ;  /* 0x0000007ccd107223 */ /* 0x000fe200000100b0 */
[----:B------:R-:W-:Y:S01]  /*4570*/  FFMA.FTZ R17, R214, R125, R177 ;  /* 0x0000007dd6117223 */ /* 0x000fe200000100b1 */
[C---:B------:R-:W-:Y:S01]  /*4580*/  FFMA.FTZ R18, R216.reuse, R126, R178 ;  /* 0x0000007ed8127223 */ /* 0x040fe200000100b2 */
[C---:B------:R-:W-:Y:S01]  /*4590*/  FFMA.FTZ R19, R215.reuse, R127, R179 ;  /* 0x0000007fd7137223 */ /* 0x040fe200000100b3 */
[----:B------:R-:W-:Y:S01]  /*45a0*/  FFMA.FTZ R214, R216, R86, R58 ;  /* 0x00000056d8d67223 */ /* 0x000fe2000001003a */
[----:B------:R-:W-:Y:S01]  /*45b0*/  FFMA.FTZ R215, R215, R87, R59 ;  /* 0x00000057d7d77223 */ /* 0x000fe2000001003b */
[----:B------:R1:W-:Y:S01]  /*45c0*/  STG.E.128 desc[UR6][R240.64], R8 ;  /* 0x00000008f0007986 */ /* 0x0003e2000c101d06 */
[----:B------:R-:W-:Y:S01]  /*45d0*/  FFMA.FTZ R216, R222, R116, R184 ;  /* 0x00000074ded87223 */ /* 0x000fe200000100b8 */
[----:B------:R-:W-:-:S02]  /*45e0*/  IMAD.WIDE.U32 R210, R230, 0x10, R210 ;  /* 0x00000010e6d27825 */ /* 0x000fc400078e00d2 */
[----:B------:R2:W-:Y:S04]  /*45f0*/  STG.E.128 desc[UR6][R242.64], R12 ;  /* 0x0000000cf2007986 */ /* 0x0005e8000c101d06 */
[----:B------:R3:W-:Y:S04]  /*4600*/  STG.E.128 desc[UR6][R238.64], R16 ;  /* 0x00000010ee007986 */ /* 0x0007e8000c101d06 */
[----:B------:R4:W-:Y:S04]  /*4610*/  STG.E.128 desc[UR6][R244.64], R212 ;  /* 0x000000d4f4007986 */ /* 0x0009e8000c101d06 */
[----:B------:R4:W-:Y:S01]  /*4620*/  STG.E.128 desc[UR6][R234.64], R192 ;  /* 0x000000c0ea007986 */ /* 0x0009e2000c101d06 */
[----:B0-----:R-:W-:Y:S01]  /*4630*/  IADD3 R4, PT, PT, R4, R202, RZ ;  /* 0x000000ca04047210 */ /* 0x001fe20007ffe0ff */
[----:B-1----:R-:W-:Y:S01]  /*4640*/  FFMA.FTZ R8, R217, R80, R60 ;  /* 0x00000050d9087223 */ /* 0x002fe2000001003c */
[----:B------:R-:W-:Y:S01]  /*4650*/  FFMA.FTZ R9, R218, R81, R61 ;  /* 0x00000051da097223 */ /* 0x000fe2000001003d */
[----:B------:R-:W-:Y:S01]  /*4660*/  FFMA.FTZ R10, R221, R82, R62 ;  /* 0x00000052dd0a7223 */ /* 0x000fe2000001003e */
[----:B------:R-:W-:Y:S01]  /*4670*/  FFMA.FTZ R11, R220, R83, R63 ;  /* 0x00000053dc0b7223 */ /* 0x000fe2000001003f */
[----:B------:R-:W-:Y:S01]  /*4680*/  FFMA.FTZ R220, R222, R76, R64 ;  /* 0x0000004cdedc7223 */ /* 0x000fe20000010040 */
[C---:B------:R-:W-:Y:S01]  /*4690*/  FFMA.FTZ R217, R223.reuse, R117, R185 ;  /* 0x00000075dfd97223 */ /* 0x040fe200000100b9 */
[----:B------:R-:W-:Y:S01]  /*46a0*/  FFMA.FTZ R221, R223, R77, R65 ;  /* 0x0000004ddfdd7223 */ /* 0x000fe20000010041 */
[C---:B------:R-:W-:Y:S01]  /*46b0*/  FFMA.FTZ R218, R226.reuse, R118, R186 ;  /* 0x00000076e2da7223 */ /* 0x040fe200000100ba */
[----:B------:R-:W-:Y:S01]  /*46c0*/  FFMA.FTZ R222, R226, R78, R66 ;  /* 0x0000004ee2de7223 */ /* 0x000fe20000010042 */
[----:B------:R-:W-:Y:S01]  /*46d0*/  FFMA.FTZ R223, R225, R79, R67 ;  /* 0x0000004fe1df7223 */ /* 0x000fe20000010043 */
[----:B--2---:R-:W-:Y:S01]  /*46e0*/  FFMA.FTZ R12, R227, R112, R188 ;  /* 0x00000070e30c7223 */ /* 0x004fe200000100bc */
[----:B------:R-:W-:Y:S01]  /*46f0*/  FFMA.FTZ R13, R207, R113, R189 ;  /* 0x00000071cf0d7223 */ /* 0x000fe200000100bd */
[----:B------:R-:W-:Y:S01]  /*4700*/  FFMA.FTZ R14, R201, R114, R190 ;  /* 0x00000072c90e7223 */ /* 0x000fe200000100be */
[C---:B------:R-:W-:Y:S01]  /*4710*/  FFMA.FTZ R15, R236.reuse, R115, R191 ;  /* 0x00000073ec0f7223 */ /* 0x040fe200000100bf */
[----:B---3--:R-:W-:Y:S01]  /*4720*/  FFMA.FTZ R16, R227, R72, R68 ;  /* 0x00000048e3107223 */ /* 0x008fe20000010044 */
[----:B------:R-:W-:Y:S01]  /*4730*/  FFMA.FTZ R17, R207, R73, R69 ;  /* 0x00000049cf117223 */ /* 0x000fe20000010045 */
[----:B------:R-:W-:Y:S01]  /*4740*/  FFMA.FTZ R18, R201, R74, R70 ;  /* 0x0000004ac9127223 */ /* 0x000fe20000010046 */
[----:B------:R-:W-:Y:S01]  /*4750*/  FFMA.FTZ R19, R236, R75, R71 ;  /* 0x0000004bec137223 */ /* 0x000fe20000010047 */
[----:B------:R4:W-:Y:S01]  /*4760*/  STG.E.128 desc[UR6][R196.64], R8 ;  /* 0x00000008c4007986 */ /* 0x0009e2000c101d06 */
[----:B------:R-:W-:-:S03]  /*4770*/  ISETP.GE.AND P2, PT, R4, R203, PT ;  /* 0x000000cb0400720c */ /* 0x000fc60003f46270 */
[----:B------:R4:W-:Y:S04]  /*4780*/  STG.E.128 desc[UR6][R232.64], R216 ;  /* 0x000000d8e8007986 */ /* 0x0009e8000c101d06 */
[----:B------:R4:W-:Y:S04]  /*4790*/  STG.E.128 desc[UR6][R198.64], R220 ;  /* 0x000000dcc6007986 */ /* 0x0009e8000c101d06 */
[----:B------:R4:W-:Y:S04]  /*47a0*/  STG.E.128 desc[UR6][R208.64], R12 ;  /* 0x0000000cd0007986 */ /* 0x0009e8000c101d06 */
[----:B------:R4:W-:Y:S01]  /*47b0*/  STG.E.128 desc[UR6][R210.64], R16 ;  /* 0x00000010d2007986 */ /* 0x0009e2000c101d06 */
[----:B------:R-:W-:Y:S05]  /*47c0*/  @!P2 BRA `(.L_x_20045) ;  /* 0xffffffc400d8a947 */ /* 0x000fea000383ffff */
[----:B------:R-:W-:Y:S05]  /*47d0*/  EXIT ;  /* 0x000000000000794d */ /* 0x000fea0003800000 */
.L_x_20046:
        /* <DEDUP_REMOVED lines=10> */
.L_x_22373:


//--------------------- .text._ZN10layer_norm31ln_parallel_residual_fwd_kernelINS_13Kernel_traitsIfffffjLj5120ELj1ELj1ELj4ELj16ENS_18Kernel_traits_baseILj5120EfffffjLj128EEEEELb0ELb1ELb0EEEvNS_9FwdParamsE --------------------------
	.section	.text._ZN10layer_norm31ln_parallel_residual_fwd_kernelINS_13Kernel_traitsIfffffjLj5120ELj1ELj1ELj4ELj16ENS_18Kernel_traits_baseILj5120EfffffjLj128EEEEELb0ELb1ELb0EEEvNS_9FwdParamsE,"ax",@progbits
	.align	128
        .global         _ZN10layer_norm31ln_parallel_residual_fwd_kernelINS_13Kernel_traitsIfffffjLj5120ELj1ELj1ELj4ELj16ENS_18Kernel_traits_baseILj5120EfffffjLj128EEEEELb0ELb1ELb0EEEvNS_9FwdParamsE
        .type           _ZN10layer_norm31ln_parallel_residual_fwd_kernelINS_13Kernel_traitsIfffffjLj5120ELj1ELj1ELj4ELj16ENS_18Kernel_traits_baseILj5120EfffffjLj128EEEEELb0ELb1ELb0EEEvNS_9FwdParamsE,@function
        .size           _ZN10layer_norm31ln_parallel_residual_fwd_kernelINS_13Kernel_traitsIfffffjLj5120ELj1ELj1ELj4ELj16ENS_18Kernel_traits_baseILj5120EfffffjLj128EEEEELb0ELb1ELb0EEEvNS_9FwdParamsE,(.L_x_22374 - _ZN10layer_norm31ln_parallel_residual_fwd_kernelINS_13Kernel_traitsIfffffjLj5120ELj1ELj1ELj4ELj16ENS_18Kernel_traits_baseILj5120EfffffjLj128EEEEELb0ELb1ELb0EEEvNS_9FwdParamsE)
        .other          _ZN10layer_norm31ln_parallel_residual_fwd_kernelINS_13Kernel_traitsIfffffjLj5120ELj1ELj1ELj4ELj16ENS_18Kernel_traits_baseILj5120EfffffjLj128EEEEELb0ELb1ELb0EEEvNS_9FwdParamsE,@"STO_CUDA_ENTRY STV_DEFAULT"
_ZN10layer_norm31ln_parallel_residual_fwd_kernelINS_13Kernel_traitsIfffffjLj5120ELj1ELj1ELj4ELj16ENS_18Kernel_traits_baseILj5120EfffffjLj128EEEEELb0ELb1ELb0EEEvNS_9FwdParamsE:
.text._ZN10layer_norm31ln_parallel_residual_fwd_kernelINS_13Kernel_traitsIfffffjLj5120ELj1ELj1ELj4ELj16ENS_18Kernel_traits_baseILj5120EfffffjLj128EEEEELb0ELb1ELb0EEEvNS_9FwdParamsE:
        /* <DEDUP_REMOVED lines=32> */
[----:B------:R-:W5:Y:S02]  /*0200*/  @P1 LDG.E.128 R108, desc[UR6][R4.64] ;  /* 0x00000006046c1981 */ /* 0x000f64000c1e1d00 */
[----:B------:R-:W0:Y:S01]  /*0210*/  @P5 LDC.64 R14, c[0x0][0x3d0] ;  /* 0x0000f400ff0e5b82 */ /* 0x000e220000000a00 */
[C---:B-1----:R-:W-:Y:S01]  /*0220*/  @P1 IMAD.WIDE.U32 R6, R39.reuse, 0x10, R6 ;  /* 0x0000001027061825 */ /* 0x042fe200078e0006 */
[----:B------:R-:W-:-:S04]  /*0230*/  @P1 IADD3 R39, PT, PT, R39, 0x80, RZ ;  /* 0x0000008027271810 */ /* 0x000fc80007ffe0ff */
[----:B------:R-:W5:Y:S02]  /*0240*/  @P1 LDG.E.128 R104, desc[UR6][R6.64] ;  /* 0x0000000606681981 */ /* 0x000f64000c1e1d00 */
[----:B------:R-:W1:Y:S01]  /*0250*/  @P5 LDC.64 R16, c[0x0][0x438] ;  /* 0x00010e00ff105b82 */ /* 0x000e620000000a00 */
[----:B------:R-:W-:Y:S01]  /*0260*/  ISETP.GE.U32.AND P1, PT, R141, 0x400, PT ;  /* 0x000004008d00780c */ /* 0x000fe20003f26070 */
[----:B--2---:R-:W-:-:S05]  /*0270*/  @P6 IMAD.WIDE.U32 R10, R39, 0x10, R8 ;  /* 0x00000010270a6825 */ /* 0x004fca00078e0008 */
[----:B------:R2:W5:Y:S01]  /*0280*/  @P6 LDG.E.128 R100, desc[UR6][R10.64] ;  /* 0x000000060a646981 */ /* 0x000562000c1e1d00 */
[----:B------:R-:W4:Y:S01]  /*0290*/  @P4 LDC.64 R18, c[0x0][0x3d0] ;  /* 0x0000f400ff124b82 */ /* 0x000f220000000a00 */
[----:B---3--:R-:W-:-:S07]  /*02a0*/  @P6 IMAD.WIDE.U32 R12, R39, 0x10, R12 ;  /* 0x00000010270c6825 */ /* 0x008fce00078e000c */
[----:B------:R-:W3:Y:S01]  /*02b0*/  @P4 LDC.64 R20, c[0x0][0x438] ;  /* 0x00010e00ff144b82 */ /* 0x000ee20000000a00 */
[----:B------:R3:W5:Y:S01]  /*02c0*/  @P6 LDG.E.128 R96, desc[UR6][R12.64] ;  /* 0x000000060c606981 */ /* 0x000762000c1e1d00 */
        /* <DEDUP_REMOVED lines=9> */
[----:B------:R0:W5:Y:S06]  /*0360*/  @P5 LDG.E.128 R84, desc[UR6][R14.64] ;  /* 0x000000060e545981 */ /* 0x00016c000c1e1d00 */
[----:B------:R-:W1:Y:S01]  /*0370*/  @P1 LDC.64 R30, c[0x0][0x3d0] ;  /* 0x0000f400ff1e1b82 */ /* 0x000e620000000a00 */
[C---:B----4-:R-:W-:Y:S01]  /*0380*/  @P4 IMAD.WIDE.U32 R18, R39.reuse, 0x10, R18 ;  /* 0x0000001027124825 */ /* 0x050fe200078e0012 */
[----:B------:R4:W5:Y:S06]  /*0390*/  @P5 LDG.E.128 R80, desc[UR6][R16.64] ;  /* 0x0000000610505981 */ /* 0x00096c000c1e1d00 */
[----:B--2---:R-:W2:Y:S01]  /*03a0*/  @P1 LDC.64 R10, c[0x0][0x438] ;  /* 0x00010e00ff0a1b82 */ /* 0x004ea20000000a00 */
[C---:B---3--:R-:W-:Y:S01]  /*03b0*/  @P4 IMAD.WIDE.U32 R20, R39.reuse, 0x10, R20 ;  /* 0x0000001027144825 */ /* 0x048fe200078e0014 */
[----:B------:R-:W-:Y:S01]  /*03c0*/  @P4 IADD3 R39, PT, PT, R39, 0x80, RZ ;  /* 0x0000008027274810 */ /* 0x000fe20007ffe0ff */
[----:B------:R4:W5:Y:S05]  /*03d0*/  @P4 LDG.E.128 R76, desc[UR6][R18.64] ;  /* 0x00000006124c4981 */ /* 0x00096a000c1e1d00 */
[----:B------:R-:W3:Y:S01]  /*03e0*/  @P0 LDC.64 R8, c[0x0][0x3d0] ;  /* 0x0000f400ff080b82 */ /* 0x000ee20000000a00 */
[C---:B------:R-:W-:Y:S01]  /*03f0*/  @P3 IMAD.WIDE.U32 R22, R39.reuse, 0x10, R22 ;  /* 0x0000001027163825 */ /* 0x040fe200078e0016 */
[----:B------:R4:W5:Y:S06]  /*0400*/  @P4 LDG.E.128 R72, desc[UR6][R20.64] ;  /* 0x0000000614484981 */ /* 0x00096c000c1e1d00 */
[----:B------:R-:W4:Y:S01]  /*0410*/  @P0 LDC.64 R6, c[0x0][0x438] ;  /* 0x00010e00ff060b82 */ /* 0x000f220000000a00 */
[----:B------:R-:W-:-:S07]  /*0420*/  @P3 IMAD.WIDE.U32 R24, R39, 0x10, R24 ;  /* 0x0000001027183825 */ /* 0x000fce00078e0018 */
[----:B------:R-:W4:Y:S01]  /*0430*/  @P6 LDC.64 R12, c[0x0][0x3d0] ;  /* 0x0000f400ff0c6b82 */ /* 0x000f220000000a00 */
[----:B------:R-:W-:Y:S01]  /*0440*/  @P3 IADD3 R39, PT, PT, R39, 0x80, RZ ;  /* 0x0000008027273810 */ /* 0x000fe20007ffe0ff */
[----:B------:R1:W5:Y:S06]  /*0450*/  @P3 LDG.E.128 R68, desc[UR6][R22.64] ;  /* 0x0000000616443981 */ /* 0x00036c000c1e1d00 */
[----:B------:R-:W4:Y:S01]  /*0460*/  @P6 LDC.64 R32, c[0x0][0x438] ;  /* 0x00010e00ff206b82 */ /* 0x000f220000000a00 */
[C---:B0-----:R-:W-:Y:S01]  /*0470*/  @P2 IMAD.WIDE.U32 R26, R39.reuse, 0x10, R26 ;  /* 0x00000010271a2825 */ /* 0x041fe200078e001a */
[----:B------:R0:W5:Y:S03]  /*0480*/  @P3 LDG.E.128 R64, desc[UR6][R24.64] ;  /* 0x0000000618403981 */ /* 0x000166000c1e1d00 */
[C---:B-1----:R-:W-:Y:S01]  /*0490*/  @P2 IMAD.WIDE.U32 R28, R39.reuse, 0x10, R28 ;  /* 0x00000010271c2825 */ /* 0x042fe200078e001c */
[----:B------:R-:W-:Y:S01]  /*04a0*/  @P2 IADD3 R39, PT, PT, R39, 0x80, RZ ;  /* 0x0000008027272810 */ /* 0x000fe20007ffe0ff */
[----:B------:R0:W5:Y:S04]  /*04b0*/  @P2 LDG.E.128 R60, desc[UR6][R26.64] ;  /* 0x000000061a3c2981 */ /* 0x000168000c1e1d00 */
[C---:B------:R-:W-:Y:S01]  /*04c0*/  @P1 IMAD.WIDE.U32 R30, R39.reuse, 0x10, R30 ;  /* 0x00000010271e1825 */ /* 0x040fe200078e001e */
[----:B------:R0:W5:Y:S03]  /*04d0*/  @P2 LDG.E.128 R56, desc[UR6][R28.64] ;  /* 0x000000061c382981 */ /* 0x000166000c1e1d00 */
[C---:B--2---:R-:W-:Y:S01]  /*04e0*/  @P1 IMAD.WIDE.U32 R10, R39.reuse, 0x10, R10 ;  /* 0x00000010270a1825 */ /* 0x044fe200078e000a */
[----:B------:R-:W-:Y:S01]  /*04f0*/  @P1 IADD3 R39, PT, PT, R39, 0x80, RZ ;  /* 0x0000008027271810 */ /* 0x000fe20007ffe0ff */
[----:B------:R0:W5:Y:S02]  /*0500*/  @P1 LDG.E.128 R52, desc[UR6][R30.64] ;  /* 0x000000061e341981 */ /* 0x000164000c1e1d00 */
[----:B---3--:R-:W-:-:S02]  /*0510*/  @P0 IMAD.WIDE.U32 R4, R35, 0x10, R8 ;  /* 0x0000001023040825 */ /* 0x008fc400078e0008 */
[----:B------:R0:W5:Y:S02]  /*0520*/  @P1 LDG.E.128 R48, desc[UR6][R10.64] ;  /* 0x000000060a301981 */ /* 0x000164000c1e1d00 */
[----:B----4-:R-:W-:Y:S02]  /*0530*/  @P0 IMAD.WIDE.U32 R6, R35, 0x10, R6 ;  /* 0x0000001023060825 */ /* 0x010fe400078e0006 */
[----:B------:R0:W5:Y:S02]  /*0540*/  @P0 LDG.E.128 R92, desc[UR6][R4.64] ;  /* 0x00000006045c0981 */ /* 0x000164000c1e1d00 */
[C---:B------:R-:W-:Y:S02]  /*0550*/  @P6 IMAD.WIDE.U32 R12, R39.reuse, 0x10, R12 ;  /* 0x00000010270c6825 */ /* 0x040fe400078e000c */
[----:B------:R0:W5:Y:S02]  /*0560*/  @P0 LDG.E.128 R88, desc[UR6][R6.64] ;  /* 0x0000000606580981 */ /* 0x000164000c1e1d00 */
[----:B------:R-:W-:-:S02]  /*0570*/  @P6 IMAD.WIDE.U32 R32, R39, 0x10, R32 ;  /* 0x0000001027206825 */ /* 0x000fc400078e0020 */
[----:B------:R0:W5:Y:S04]  /*0580*/  @P6 LDG.E.128 R44, desc[UR6][R12.64] ;  /* 0x000000060c2c6981 */ /* 0x000168000c1e1d00 */
[----:B------:R0:W5:Y:S01]  /*0590*/  @P6 LDG.E.128 R40, desc[UR6][R32.64] ;  /* 0x0000000620286981 */ /* 0x000162000c1e1d00 */
[----:B------:R-:W-:Y:S02]  /*05a0*/  ISETP.GE.U32.AND P1, PT, R141, 0x500, PT ;  /* 0x000005008d00780c */ /* 0x000fe40003f26070 */
[----:B------:R-:W-:-:S11]  /*05b0*/  @P6 IADD3 R39, PT, PT, R39, 0x80, RZ ;  /* 0x0000008027276810 */ /* 0x000fd60007ffe0ff */
[----:B0-----:R-:W-:Y:S05]  /*05c0*/  @!P1 BRA `(.L_x_20049) ;  /* 0x0000000400349947 */ /* 0x001fea0003800000 */
[----:B------:R-:W0:Y:S08]  /*05d0*/  LDC.64 R36, c[0x0][0x3d0] ;  /* 0x0000f400ff247b82 */ /* 0x000e300000000a00 */
[----:B------:R-:W1:Y:S01]  /*05e0*/  LDC.64 R32, c[0x0][0x438] ;  /* 0x00010e00ff207b82 */ /* 0x000e620000000a00 */
[----:B0-----:R-:W-:-:S04]  /*05f0*/  IMAD.WIDE.U32 R36, R39, 0x10, R36 ;  /* 0x0000001027247825 */ /* 0x001fc800078e0024 */
[----:B-1----:R-:W-:Y:S02]  /*0600*/  IMAD.WIDE.U32 R32, R39, 0x10, R32 ;  /* 0x0000001027207825 */ /* 0x002fe400078e0020 */
[----:B------:R-:W5:Y:S04]  /*0610*/  LDG.E.128 R36, desc[UR6][R36.64] ;  /* 0x0000000624247981 */ /* 0x000f68000c1e1d00 */
[----:B------:R-:W5:Y:S01]  /*0620*/  LDG.E.128 R32, desc[UR6][R32.64] ;  /* 0x0000000620207981 */ /* 0x000f62000c1e1d00 */
[----:B------:R-:W-:Y:S05]  /*0630*/  BRA `(.L_x_20049) ;  /* 0x0000000400187947 */ /* 0x000fea0003800000 */
.L_x_20048:
[C---:B------:R-:W-:Y:S02]  /*0640*/  ISETP.GE.U32.AND P5, PT, R141.reuse, 0x100, PT ;  /* 0x000001008d00780c */ /* 0x040fe40003fa6070 */
[C---:B------:R-:W-:Y:S02]  /*0650*/  ISETP.GE.U32.AND P6, PT, R141.reuse, 0x180, PT ;  /* 0x000001808d00780c */ /* 0x040fe40003fc6070 */
[C---:B------:R-:W-:Y:S02]  /*0660*/  ISETP.GE.U32.AND P1, PT, R141.reuse, 0x200, PT ;  /* 0x000002008d00780c */ /* 0x040fe40003f26070 */
[C---:B------:R-:W-:Y:S02]  /*0670*/  ISETP.GE.U32.AND P0, PT, R141.reuse, 0x80, PT ;  /* 0x000000808d00780c */ /* 0x040fe40003f06070 */
[----:B------:R-:W-:Y:S02]  /*0680*/  MOV R21, R35 ;  /* 0x0000002300157202 */ /* 0x000fe40000000f00 */
[----:B------:R-:W-:-:S02]  /*0690*/  ISETP.GE.U32.AND P2, PT, R141, 0x280, PT ;  /* 0x000002808d00780c */ /* 0x000fc40003f46070 */
[C---:B------:R-:W-:Y:S01]  /*06a0*/  ISETP.GE.U32.AND P3, PT, R141.reuse, 0x300, PT ;  /* 0x000003008d00780c */ /* 0x040fe20003f66070 */
[----:B------:R-:W0:Y:S01]  /*06b0*/  @P5 LDC.64 R4, c[0x0][0x3d0] ;  /* 0x0000f400ff045b82 */ /* 0x000e220000000a00 */
[----:B------:R-:W-:-:S05]  /*06c0*/  ISETP.GE.U32.AND P4, PT, R141, 0x380, PT ;  /* 0x000003808d00780c */ /* 0x000fca0003f86070 */
[----:B------:R-:W-:Y:S02]  /*06d0*/  @P0 LOP3.LUT R21, R35, 0x80, RZ, 0xfc, !PT ;  /* 0x0000008023150812 */ /* 0x000fe400078efcff */
[----:B------:R-:W1:Y:S08]  /*06e0*/  @P6 LDC.64 R6, c[0x0][0x3d0] ;  /* 0x0000f400ff066b82 */ /* 0x000e700000000a00 */
[----:B------:R-:W2:Y:S01]  /*06f0*/  @P1 LDC.64 R8, c[0x0][0x3d0] ;  /* 0x0000f400ff081b82 */ /* 0x000ea20000000a00 */
[C---:B0-----:R-:W-:Y:S01]  /*0700*/  @P5 IMAD.WIDE.U32 R4, R21.reuse, 0x10, R4 ;  /* 0x0000001015045825 */ /* 0x041fe200078e0004 */
[----:B------:R-:W-:-:S06]  /*0710*/  @P5 IADD3 R21, PT, PT, R21, 0x80, RZ ;  /* 0x0000008015155810 */ /* 0x000fcc0007ffe0ff */
[----:B------:R-:W0:Y:S01]  /*0720*/  @P2 LDC.64 R10, c[0x0][0x3d0] ;  /* 0x0000f400ff0a2b82 */ /* 0x000e220000000a00 */
[----:B------:R3:W5:Y:S01]  /*0730*/  @P5 LDG.E.128 R108, desc[UR6][R4.64] ;  /* 0x00000006046c5981 */ /* 0x000762000c1e1d00 */
[C---:B-1----:R-:W-:Y:S01]  /*0740*/  @P6 IMAD.WIDE.U32 R6, R21.reuse, 0x10, R6 ;  /* 0x0000001015066825 */ /* 0x042fe200078e0006 */
[----:B------:R-:W-:-:S05]  /*0750*/  @P6 IADD3 R21, PT, PT, R21, 0x80, RZ ;  /* 0x0000008015156810 */ /* 0x000fca0007ffe0ff */
[----:B------:R-:W1:Y:S01]  /*0760*/  @P3 LDC.64 R12, c[0x0][0x3d0] ;  /* 0x0000f400ff0c3b82 */ /* 0x000e620000000a00 */
[----:B------:R4:W5:Y:S01]  /*0770*/  @P6 LDG.E.128 R100, desc[UR6][R6.64] ;  /* 0x0000000606646981 */ /* 0x000962000c1e1d00 */
[----:B------:R-:W-:Y:S01]  /*0780*/  ISETP.GE.U32.AND P6, PT, R141, 0x400, PT ;  /* 0x000004008d00780c */ /* 0x000fe20003fc6070 */
[----:B--2---:R-:W-:Y:S01]  /*0790*/  @P1 IMAD.WIDE.U32 R8, R21, 0x10, R8 ;  /* 0x0000001015081825 */ /* 0x004fe200078e0008 */
[----:B------:R-:W-:-:S04]  /*07a0*/  ISETP.GE.U32.AND P5, PT, R141, 0x480, PT ;  /* 0x000004808d00780c */ /* 0x000fc80003fa6070 */
[----:B------:R-:W2:Y:S01]  /*07b0*/  @P4 LDC.64 R14, c[0x0][0x3d0] ;  /* 0x0000f400ff0e4b82 */ /* 0x000ea20000000a00 */
[----:B------:R-:W-:Y:S01]  /*07c0*/  @P1 IADD3 R21, PT, PT, R21, 0x80, RZ ;  /* 0x0000008015151810 */ /* 0x000fe20007ffe0ff */
[----:B------:R2:W5:Y:S01]  /*07d0*/  @P1 LDG.E.128 R84, desc[UR6][R8.64] ;  /* 0x0000000608541981 */ /* 0x000562000c1e1d00 */
[----:B------:R-:W-:-:S05]  /*07e0*/  ISETP.GE.U32.AND P1, PT, R141, 0x500, PT ;  /* 0x000005008d00780c */ /* 0x000fca0003f26070 */
[----:B---3--:R-:W3:Y:S01]  /*07f0*/  @P0 LDC.64 R4, c[0x0][0x3d0] ;  /* 0x0000f400ff040b82 */ /* 0x008ee20000000a00 */
[----:B0-----:R-:W-:-:S07]  /*0800*/  @P2 IMAD.WIDE.U32 R10, R21, 0x10, R10 ;  /* 0x00000010150a2825 */ /* 0x001fce00078e000a */
[----:B------:R-:W0:Y:S01]  /*0810*/  @P6 LDC.64 R16, c[0x0][0x3d0] ;  /* 0x0000f400ff106b82 */ /* 0x000e220000000a00 */
[----:B------:R-:W-:Y:S01]  /*0820*/  @P2 IADD3 R21, PT, PT, R21, 0x80, RZ ;  /* 0x0000008015152810 */ /* 0x000fe20007ffe0ff */
[----:B------:R0:W5:Y:S06]  /*0830*/  @P2 LDG.E.128 R76, desc[UR6][R10.64] ;  /* 0x000000060a4c2981 */ /* 0x00016c000c1e1d00 */
[----:B----4-:R-:W4:Y:S01]  /*0840*/  @P5 LDC.64 R6, c[0x0][0x3d0] ;  /* 0x0000f400ff065b82 */ /* 0x010f220000000a00 */
[C---:B-1----:R-:W-:Y:S01]  /*0850*/  @P3 IMAD.WIDE.U32 R12, R21.reuse, 0x10, R12 ;  /* 0x00000010150c3825 */ /* 0x042fe200078e000c */
[----:B------:R-:W-:-:S04]  /*0860*/  @P3 IADD3 R21, PT, PT, R21, 0x80, RZ ;  /* 0x0000008015153810 */ /* 0x000fc80007ffe0ff */
[----:B------:R1:W5:Y:S02]  /*0870*/  @P3 LDG.E.128 R68, desc[UR6][R12.64] ;  /* 0x000000060c443981 */ /* 0x000364000c1e1d00 */
[----:B------:R-:W1:Y:S01]  /*0880*/  @P1 LDC.64 R18, c[0x0][0x3d0] ;  /* 0x0000f400ff121b82 */ /* 0x000e620000000a00 */
[C---:B--2---:R-:W-:Y:S01]  /*0890*/  @P4 IMAD.WIDE.U32 R14, R21.reuse, 0x10, R14 ;  /* 0x00000010150e4825 */ /* 0x044fe200078e000e */
[----:B------:R-:W-:-:S04]  /*08a0*/  @P4 IADD3 R21, PT, PT, R21, 0x80, RZ ;  /* 0x0000008015154810 */ /* 0x000fc80007ffe0ff */
[----:B------:R2:W5:Y:S01]  /*08b0*/  @P4 LDG.E.128 R60, desc[UR6][R14.64] ;  /* 0x000000060e3c4981 */ /* 0x000562000c1e1d00 */
[C---:B0-----:R-:W-:Y:S01]  /*08c0*/  @P6 IMAD.WIDE.U32 R16, R21.reuse, 0x10, R16 ;  /* 0x0000001015106825 */ /* 0x041fe200078e0010 */
[----:B------:R-:W-:-:S04]  /*08d0*/  @P6 IADD3 R21, PT, PT, R21, 0x80, RZ ;  /* 0x0000008015156810 */ /* 0x000fc80007ffe0ff */
[----:B------:R2:W5:Y:S01]  /*08e0*/  @P6 LDG.E.128 R52, desc[UR6][R16.64] ;  /* 0x0000000610346981 */ /* 0x000562000c1e1d00 */
[C---:B----4-:R-:W-:Y:S01]  /*08f0*/  @P5 IMAD.WIDE.U32 R8, R21.reuse, 0x10, R6 ;  /* 0x0000001015085825 */ /* 0x050fe200078e0006 */
[----:B------:R-:W-:-:S03]  /*0900*/  @P5 IADD3 R21, PT, PT, R21, 0x80, RZ ;  /* 0x0000008015155810 */ /* 0x000fc60007ffe0ff */
[----:B---3--:R-:W-:Y:S01]  /*0910*/  @P0 IMAD.WIDE.U32 R6, R35, 0x10, R4 ;  /* 0x0000001023060825 */ /* 0x008fe200078e0004 */
[----:B------:R2:W5:Y:S03]  /*0920*/  @P5 LDG.E.128 R44, desc[UR6][R8.64] ;  /* 0x00000006082c5981 */ /* 0x000566000c1e1d00 */
[----:B-1----:R-:W-:Y:S01]  /*0930*/  @P1 IMAD.WIDE.U32 R4, R21, 0x10, R18 ;  /* 0x0000001015041825 */ /* 0x002fe200078e0012 */
[----:B------:R2:W5:Y:S04]  /*0940*/  @P0 LDG.E.128 R92, desc[UR6][R6.64] ;  /* 0x00000006065c0981 */ /* 0x000568000c1e1d00 */
        /* <DEDUP_REMOVED lines=19> */
[----:B------:R-:W-:-:S02]  /*0a80*/  @P1 CS2R R34, SRZ ;  /* 0x0000000000221805 */ /* 0x000fc4000001ff00 */
[----:B--2---:R-:W-:-:S07]  /*0a90*/  @P1 CS2R R32, SRZ ;  /* 0x0000000000201805 */ /* 0x004fce000001ff00 */
.L_x_20049:
[----:B------:R-:W-:Y:S05]  /*0aa0*/  BSYNC.RECONVERGENT B0 ;  /* 0x0000000000007941 */ /* 0x000fea0003800200 */
.L_x_20047:
[----:B------:R-:W0:Y:S02]  /*0ab0*/  LDCU UR4, c[0x0][0x384] ;  /* 0x00007080ff0477ac */ /* 0x000e240008000800 */
[----:B0-----:R-:W-:-:S13]  /*0ac0*/  ISETP.GE.AND P1, PT, R140, UR4, PT ;  /* 0x000000048c007c0c */ /* 0x001fda000bf26270 */
[----:B------:R-:W-:Y:S05]  /*0ad0*/  @P1 EXIT ;  /* 0x000000000000194d */ /* 0x000fea0003800000 */
[----:B------:R-:W-:Y:S01]  /*0ae0*/  SHF.R.S32.HI R2, RZ, 0x2, R2 ;  /* 0x00000002ff027819 */ /* 0x000fe20000011402 */
[----:B------:R-:W0:Y:S01]  /*0af0*/  LDC.64 R6, c[0x0][0x398] ;  /* 0x0000e600ff067b82 */ /* 0x000e220000000a00 */
[----:B------:R-:W0:Y:S02]  /*0b00*/  LDCU.64 UR8, c[0x0][0x3a0] ;  /* 0x00007400ff0877ac */ /* 0x000e240008000a00 */
[C---:B------:R-:W-:Y:S02]  /*0b10*/  LOP3.LUT R4, R2.reuse, 0x7f, RZ, 0xc0, !PT ;  /* 0x0000007f02047812 */ /* 0x040fe400078ec0ff */
[----:B------:R-:W-:Y:S01]  /*0b20*/  LOP3.LUT R2, R2, 0xffffff80, RZ, 0xc0, !PT ;  /* 0xffffff8002027812 */ /* 0x000fe200078ec0ff */
[----:B------:R-:W1:Y:S01]  /*0b30*/  LDCU.U8 UR4, c[0x0][0x410] ;  /* 0x00008200ff0477ac */ /* 0x000e620008000000 */
[----:B------:R-:W-:Y:S01]  /*0b40*/  VIADDMNMX R0, R4, -R0, RZ, !PT ;  /* 0x8000000004007246 */ /* 0x000fe200078001ff */
[----:B------:R-:W-:Y:S01]  /*0b50*/  IMAD R3, R3, -0x20, R4 ;  /* 0xffffffe003037824 */ /* 0x000fe200078e0204 */
[----:B------:R-:W2:Y:S02]  /*0b60*/  LDCU UR11, c[0x0][0x388] ;  /* 0x00007100ff0b77ac */ /* 0x000ea40008000800 */
        /* <DEDUP_REMOVED lines=10> */
[----:B0-----:R-:W-:-:S02]  /*0c10*/  LOP3.LUT P1, RZ, R6, UR8, RZ, 0xfc, !PT ;  /* 0x0000000806ff7c12 */ /* 0x001fc4000f82fcff */
[----:B-1----:R-:W-:Y:S01]  /*0c20*/  ISETP.NE.AND P2, PT, RZ, UR4, PT ;  /* 0x00000004ff007c0c */ /* 0x002fe2000bf45270 */
[----:B------:R-:W-:Y:S01]  /*0c30*/  UPLOP3.LUT UP1, UPT, UPT, UPT, UPT, 0x40, 0x4 ;  /* 0x000000000004789c */ /* 0x000fe20003f2e870 */
[----:B------:R-:W-:Y:S02]  /*0c40*/  LOP3.LUT P1, RZ, R7, UR9, RZ, 0xfc, P1 ;  /* 0x0000000907ff7c12 */ /* 0x000fe4000882fcff */
[----:B--234-:R-:W-:-:S11]  /*0c50*/  P2R R142, PR, RZ, 0x4 ;  /* 0x00000004ff8e7803 */ /* 0x01cfd60000000000 */
.L_x_20113:
        /* <DEDUP_REMOVED lines=37> */
.L_x_20053:
        /* <DEDUP_REMOVED lines=9> */
.L_x_20052:
        /* <DEDUP_REMOVED lines=12> */
.L_x_20054:
[----:B------:R-:W0:Y:S01]  /*1000*/  @P1 LDC.64 R112, c[0x0][0x3a8] ;  /* 0x0000ea00ff701b82 */ /* 0x000e220000000a00 */
[C---:B------:R-:W-:Y:S01]  /*1010*/  IADD3 R144, PT, PT, R143.reuse, 0x80, RZ ;  /* 0x000000808f907810 */ /* 0x040fe20007ffe0ff */
[----:B0-----:R-:W-:-:S05]  /*1020*/  @P1 IMAD.WIDE.U32 R112, R143, 0x10, R112 ;  /* 0x000000108f701825 */ /* 0x001fca00078e0070 */
[----:B------:R0:W-:Y:S02]  /*1030*/  @P1 STG.E.128 desc[UR6][R112.64], R20 ;  /* 0x0000001470001986 */ /* 0x0001e4000c101d06 */
.L_x_20051:
[----:B------:R-:W-:Y:S05]  /*1040*/  BSYNC.RECONVERGENT B0 ;  /* 0x0000000000007941 */ /* 0x000fea0003800200 */
.L_x_20050:
        /* <DEDUP_REMOVED lines=35> */
.L_x_20057:
        /* <DEDUP_REMOVED lines=23> */
.L_x_20058:
[----:B------:R-:W0:Y:S02]  /*13f0*/  @P1 LDC.64 R112, c[0x0][0x3a8] ;  /* 0x0000ea00ff701b82 */ /* 0x000e240000000a00 */
[C---:B0-----:R-:W-:Y:S01]  /*1400*/  @P1 IMAD.WIDE.U32 R112, R144.reuse, 0x10, R112 ;  /* 0x0000001090701825 */ /* 0x041fe200078e0070 */
[----:B------:R-:W-:-:S04]  /*1410*/  IADD3 R144, PT, PT, R144, 0x80, RZ ;  /* 0x0000008090907810 */ /* 0x000fc80007ffe0ff */
[----:B------:R0:W-:Y:S03]  /*1420*/  @P1 STG.E.128 desc[UR6][R112.64], R20 ;  /* 0x0000001470001986 */ /* 0x0001e6000c101d06 */
.L_x_20056:
[----:B------:R-:W-:Y:S05]  /*1430*/  BSYNC.RECONVERGENT B0 ;  /* 0x0000000000007941 */ /* 0x000fea0003800200 */
.L_x_20055:
        /* <DEDUP_REMOVED lines=35> */
.L_x_20061:
        /* <DEDUP_REMOVED lines=23> */
.L_x_20062:
[----:B------:R-:W0:Y:S02]  /*17e0*/  @P1 LDC.64 R112, c[0x0][0x3a8] ;  /* 0x0000ea00ff701b82 */ /* 0x000e240000000a00 */
[C---:B0-----:R-:W-:Y:S01]  /*17f0*/  @P1 IMAD.WIDE.U32 R112, R144.reuse, 0x10, R112 ;  /* 0x0000001090701825 */ /* 0x041fe200078e0070 */
[----:B------:R-:W-:-:S04]  /*1800*/  IADD3 R144, PT, PT, R144, 0x80, RZ ;  /* 0x0000008090907810 */ /* 0x000fc80007ffe0ff */
[----:B------:R0:W-:Y:S03]  /*1810*/  @P1 STG.E.128 desc[UR6][R112.64], R20 ;  /* 0x0000001470001986 */ /* 0x0001e6000c101d06 */
.L_x_20060:
[----:B------:R-:W-:Y:S05]  /*1820*/  BSYNC.RECONVERGENT B0 ;  /* 0x0000000000007941 */ /* 0x000fea0003800200 */
.L_x_20059:
        /* <DEDUP_REMOVED lines=35> */
.L_x_20065:
        /* <DEDUP_REMOVED lines=23> */
.L_x_20066:
[----:B------:R-:W0:Y:S02]  /*1bd0*/  @P1 LDC.64 R112, c[0x0][0x3a8] ;  /* 0x0000ea00ff701b82 */ /* 0x000e240000000a00 */
[C---:B0-----:R-:W-:Y:S01]  /*1be0*/  @P1 IMAD.WIDE.U32 R112, R144.reuse, 0x10, R112 ;  /* 0x0000001090701825 */ /* 0x041fe200078e0070 */
[----:B------:R-:W-:-:S04]  /*1bf0*/  IADD3 R144, PT, PT, R144, 0x80, RZ ;  /* 0x0000008090907810 */ /* 0x000fc80007ffe0ff */
[----:B------:R0:W-:Y:S03]  /*1c00*/  @P1 STG.E.128 desc[UR6][R112.64], R20 ;  /* 0x0000001470001986 */ /* 0x0001e6000c101d06 */
.L_x_20064:
[----:B------:R-:W-:Y:S05]  /*1c10*/  BSYNC.RECONVERGENT B0 ;  /* 0x0000000000007941 */ /* 0x000fea0003800200 */
.L_x_20063:
        /* <DEDUP_REMOVED lines=14> */
[----:B-1----:R-:W0:Y:S02]  /*1d00*/  @P0 LDC.64 R18, c[0x0][0x3a0] ;  /* 0x0000e800ff120b82 */ /* 0x002e240000000a00 */
[----:B0-----:R-:W-:-:S05]  /*1d10*/  @P0 IMAD.WIDE.U32 R18, R144, 0x10, R18 ;  /* 0x0000001090120825 */ /* 0x001fca00078e0012 */
        /* <DEDUP_REMOVED lines=19> */
.L_x_20069:
        /* <DEDUP_REMOVED lines=23> */
.L_x_20070:
[----:B------:R-:W0:Y:S02]  /*1fc0*/  @P1 LDC.64 R112, c[0x0][0x3a8] ;  /* 0x0000ea00ff701b82 */ /* 0x000e240000000a00 */
[C---:B0-----:R-:W-:Y:S01]  /*1fd0*/  @P1 IMAD.WIDE.U32 R112, R144.reuse, 0x10, R112 ;  /* 0x0000001090701825 */ /* 0x041fe200078e0070 */
[----:B------:R-:W-:-:S04]  /*1fe0*/  IADD3 R144, PT, PT, R144, 0x80, RZ ;  /* 0x0000008090907810 */ /* 0x000fc80007ffe0ff */
[----:B------:R0:W-:Y:S03]  /*1ff0*/  @P1 STG.E.128 desc[UR6][R112.64], R20 ;  /* 0x0000001470001986 */ /* 0x0001e6000c101d06 */
.L_x_20068:
[----:B------:R-:W-:Y:S05]  /*2000*/  BSYNC.RECONVERGENT B0 ;  /* 0x0000000000007941 */ /* 0x000fea0003800200 */
.L_x_20067:
        /* <DEDUP_REMOVED lines=35> */
.L_x_20073:
        /* <DEDUP_REMOVED lines=23> */
.L_x_20074:
[----:B------:R-:W0:Y:S02]  /*23b0*/  @P1 LDC.64 R112, c[0x0][0x3a8] ;  /* 0x0000ea00ff701b82 */ /* 0x000e240000000a00 */
[C---:B0-----:R-:W-:Y:S01]  /*23c0*/  @P1 IMAD.WIDE.U32 R112, R144.reuse, 0x10, R112 ;  /* 0x0000001090701825 */ /* 0x041fe200078e0070 */
[----:B------:R-:W-:-:S04]  /*23d0*/  IADD3 R144, PT, PT, R144, 0x80, RZ ;  /* 0x0000008090907810 */ /* 0x000fc80007ffe0ff */
[----:B------:R0:W-:Y:S03]  /*23e0*/  @P1 STG.E.128 desc[UR6][R112.64], R20 ;  /* 0x0000001470001986 */ /* 0x0001e6000c101d06 */
.L_x_20072:
[----:B------:R-:W-:Y:S05]  /*23f0*/  BSYNC.RECONVERGENT B0 ;  /* 0x0000000000007941 */ /* 0x000fea0003800200 */
.L_x_20071:
        /* <DEDUP_REMOVED lines=35> */
.L_x_20077:
        /* <DEDUP_REMOVED lines=23> */
.L_x_20078:
[----:B------:R-:W0:Y:S02]  /*27a0*/  @P1 LDC.64 R112, c[0x0][0x3a8] ;  /* 0x0000ea00ff701b82 */ /* 0x000e240000000a00 */
[C---:B0-----:R-:W-:Y:S01]  /*27b0*/  @P1 IMAD.WIDE.U32 R112, R144.reuse, 0x10, R112 ;  /* 0x0000001090701825 */ /* 0x041fe200078e0070 */
[----:B------:R-:W-:-:S04]  /*27c0*/  IADD3 R144, PT, PT, R144, 0x80, RZ ;  /* 0x0000008090907810 */ /* 0x000fc80007ffe0ff */
[----:B------:R0:W-:Y:S03]  /*27d0*/  @P1 STG.E.128 desc[UR6][R112.64], R20 ;  /* 0x0000001470001986 */ /* 0x0001e6000c101d06 */
.L_x_20076:
[----:B------:R-:W-:Y:S05]  /*27e0*/  BSYNC.RECONVERGENT B0 ;  /* 0x0000000000007941 */ /* 0x000fea0003800200 */
.L_x_20075:
        /* <DEDUP_REMOVED lines=35> */
.L_x_20081:
        /* <DEDUP_REMOVED lines=23> */
.L_x_20082:
[----:B------:R-:W0:Y:S02]  /*2b90*/  @P1 LDC.64 R112, c[0x0][0x3a8] ;  /* 0x0000ea00ff701b82 */ /* 0x000e240000000a00 */
[C---:B0-----:R-:W-:Y:S01]  /*2ba0*/  @P1 IMAD.WIDE.U32 R112, R144.reuse, 0x10, R112 ;  /* 0x0000001090701825 */ /* 0x041fe200078e0070 */
[----:B------:R-:W-:-:S04]  /*2bb0*/  IADD3 R144, PT, PT, R144, 0x80, RZ ;  /* 0x0000008090907810 */ /* 0x000fc80007ffe0ff */
[----:B------:R0:W-:Y:S03]  /*2bc0*/  @P1 STG.E.128 desc[UR6][R112.64], R20 ;  /* 0x0000001470001986 */ /* 0x0001e6000c101d06 */
.L_x_20080:
[----:B------:R-:W-:Y:S05]  /*2bd0*/  BSYNC.RECONVERGENT B0 ;  /* 0x0000000000007941 */ /* 0x000fea0003800200 */
.L_x_20079:
        /* <DEDUP_REMOVED lines=34> */
.L_x_20085:
        /* <DEDUP_REMOVED lines=23> */
.L_x_20086:
[----:B------:R-:W0:Y:S02]  /*2f70*/  @P1 LDC.64 R112, c[0x0][0x3a8] ;  /* 0x0000ea00ff701b82 */ /* 0x000e240000000a00 */
[C---:B0-----:R-:W-:Y:S01]  /*2f80*/  @P1 IMAD.WIDE.U32 R112, R144.reuse, 0x10, R112 ;  /* 0x0000001090701825 */ /* 0x041fe200078e0070 */
[----:B------:R-:W-:-:S04]  /*2f90*/  IADD3 R144, PT, PT, R144, 0x80, RZ ;  /* 0x0000008090907810 */ /* 0x000fc80007ffe0ff */
[----:B------:R1:W-:Y:S03]  /*2fa0*/  @P1 STG.E.128 desc[UR6][R112.64], R20 ;  /* 0x0000001470001986 */ /* 0x0003e6000c101d06 */
.L_x_20084:
[----:B------:R-:W-:Y:S05]  /*2fb0*/  BSYNC.RECONVERGENT B0 ;  /* 0x0000000000007941 */ /* 0x000fea0003800200 */
.L_x_20083:
        /* <DEDUP_REMOVED lines=34> */
.L_x_20089:
        /* <DEDUP_REMOVED lines=23> */
.L_x_20090:
[----:B------:R-:W0:Y:S02]  /*3350*/  @P1 LDC.64 R112, c[0x0][0x3a8] ;  /* 0x0000ea00ff701b82 */ /* 0x000e240000000a00 */
[----:B0-----:R-:W-:-:S05]  /*3360*/  @P1 IMAD.WIDE.U32 R112, R144, 0x10, R112 ;  /* 0x0000001090701825 */ /* 0x001fca00078e0070 */
[----:B------:R2:W-:Y:S02]  /*3370*/  @P1 STG.E.128 desc[UR6][R112.64], R20 ;  /* 0x0000001470001986 */ /* 0x0005e4000c101d06 */
.L_x_20088:
[----:B------:R-:W-:Y:S05]  /*3380*/  BSYNC.RECONVERGENT B0 ;  /* 0x0000000000007941 */ /* 0x000fea0003800200 */
.L_x_20087:
[----:B012---:R-:W-:Y:S01]  /*3390*/  FADD.FTZ R113, RZ, R0 ;  /* 0x00000000ff717221 */ /* 0x007fe20000010000 */
        /* <DEDUP_REMOVED lines=9> */
[----:B------:R-:W-:Y:S01]  /*3430*/  FADD.FTZ R113, R4, R113 ;  /* 0x0000007104717221 */ /* 0x000fe20000010000 */
[----:B------:R-:W-:-:S02]  /*3440*/  LOP3.LUT R147, R137, 0x1f, RZ, 0xc0, !PT ;  /* 0x0000001f89937812 */ /* 0x000fc400078ec0ff */
[----:B------:R-:W-:Y:S02]  /*3450*/  LOP3.LUT R149, R137, 0x1f, RZ, 0xc0, !PT ;  /* 0x0000001f89957812 */ /* 0x000fe400078ec0ff */
        /* <DEDUP_REMOVED lines=160> */
.L_x_20092:
[----:B------:R-:W-:Y:S05]  /*3e60*/  BSYNC.RECONVERGENT B0 ;  /* 0x0000000000007941 */ /* 0x000fea0003800200 */
.L_x_20091:
[----:B------:R-:W-:Y:S01]  /*3e70*/  BAR.SYNC.DEFER_BLOCKING 0x0 ;  /* 0x0000000000007b1d */ /* 0x000fe20000010000 */
[----:B------:R-:W-:Y:S01]  /*3e80*/  ISETP.GT.U32.AND P4, PT, R149, 0x3, PT ;  /* 0x000000039500780c */ /* 0x000fe20003f84070 */
[----:B------:R-:W-:Y:S01]  /*3e90*/  HFMA2 R115, -RZ, RZ, 0, 0 ;  /* 0x00000000ff737431 */ /* 0x000fe200000001ff */
[----:B------:R-:W-:Y:S02]  /*3ea0*/  PLOP3.LUT P5, PT, PT, PT, UP1, 0x80, 0x8 ;  /* 0x000000000008781c */ /* 0x000fe40003faf018 */
[----:B------:R-:W-:Y:S01]  /*3eb0*/  PLOP3.LUT P6, PT, PT, PT, PT, 0x8, 0x80 ;  /* 0x000000000080781c */ /* 0x000fe20003fce170 */
[----:B------:R-:W-:Y:S08]  /*3ec0*/  BSSY.RECONVERGENT B0, `(.L_x_20093) ;  /* 0x000004d000007945 */ /* 0x000ff00003800200 */
[----:B0-----:R-:W0:Y:S01]  /*3ed0*/  @!P4 S2R R113, SR_CgaCtaId ;  /* 0x000000000071c919 */ /* 0x001e220000008800 */
[----:B------:R-:W-:-:S02]  /*3ee0*/  @!P4 PLOP3.LUT P6, PT, P5, PT, PT, 0x80, 0x8 ;  /* 0x000000000008c81c */ /* 0x000fc40002fcf070 */
[----:B------:R-:W-:Y:S02]  /*3ef0*/  @!P4 MOV R112, 0x400 ;  /* 0x000004000070c802 */ /* 0x000fe40000000f00 */
[----:B------:R-:W-:Y:S02]  /*3f00*/  @!P4 MOV R115, R138 ;  /* 0x0000008a0073c202 */ /* 0x000fe40000000f00 */
[----:B------:R-:W-:-:S03]  /*3f10*/  ISETP.NE.AND P5, PT, R142, RZ, PT ;  /* 0x000000ff8e00720c */ /* 0x000fc60003fa5270 */
[----:B------:R-:W1:Y:S01]  /*3f20*/  SHFL.DOWN PT, R146, R115, 0x2, 0x1f ;  /* 0x08401f0073927f89 */ /* 0x000e6200000e0000 */
[----:B0-----:R-:W-:Y:S02]  /*3f30*/  @!P4 LEA R112, R113, R112, 0x18 ;  /* 0x000000707170c211 */ /* 0x001fe400078ec0ff */
[----:B-1----:R-:W-:Y:S02]  /*3f40*/  IADD3 R147, PT, PT, R146, R115, RZ ;  /* 0x0000007392937210 */ /* 0x002fe40007ffe0ff */
[----:B------:R-:W-:Y:S02]  /*3f50*/  @P6 IADD3 R112, PT, PT, R112, 0x20, RZ ;  /* 0x0000002070706810 */ /* 0x000fe40007ffe0ff */
[----:B------:R-:W-:Y:S01]  /*3f60*/  I2FP.F32.S32 R114, R147 ;  /* 0x0000009300727245 */ /* 0x000fe20000201400 */
[----:B------:R-:W0:Y:S01]  /*3f70*/  SHFL.DOWN PT, R152, R147, 0x1, 0x1f ;  /* 0x08201f0093987f89 */ /* 0x000e2200000e0000 */
[----:B------:R-:W-:Y:S02]  /*3f80*/  @!P4 LEA R144, R149, R112, 0x3 ;  /* 0x000000709590c211 */ /* 0x000fe400078e18ff */
[----:B------:R-:W-:Y:S01]  /*3f90*/  CS2R R112, SRZ ;  /* 0x0000000000707805 */ /* 0x000fe2000001ff00 */
[----:B------:R-:W1:Y:S01]  /*3fa0*/  MUFU.RCP R148, R114 ;  /* 0x0000007200947308 */ /* 0x000e620000001000 */
[----:B------:R-:W-:-:S02]  /*3fb0*/  I2FP.F32.S32 R146, R146 ;  /* 0x0000009200927245 */ /* 0x000fc40000201400 */
[----:B------:R-:W-:Y:S02]  /*3fc0*/  I2FP.F32.S32 R149, R115 ;  /* 0x0000007300957245 */ /* 0x000fe40000201400 */
[----:B------:R-:W2:Y:S01]  /*3fd0*/  @!P4 LDS.64 R112, [R144] ;  /* 0x000000009070c984 */ /* 0x000ea20000000a00 */
[----:B------:R-:W-:Y:S02]  /*3fe0*/  ISETP.NE.AND P4, PT, R137, RZ, PT ;  /* 0x000000ff8900720c */ /* 0x000fe40003f85270 */
[-C--:B0-----:R-:W-:Y:S02]  /*3ff0*/  IADD3 R115, PT, PT, R147, R152.reuse, RZ ;  /* 0x0000009893737210 */ /* 0x081fe40007ffe0ff */
[----:B------:R-:W-:Y:S01]  /*4000*/  I2FP.F32.S32 R152, R152 ;  /* 0x0000009800987245 */ /* 0x000fe20000201400 */
[----:B--2---:R-:W0:Y:S04]  /*4010*/  SHFL.DOWN PT, R145, R112, 0x2, 0x1f ;  /* 0x08401f0070917f89 */ /* 0x004e2800000e0000 */
[----:B------:R-:W2:Y:S01]  /*4020*/  SHFL.DOWN PT, R144, R113, 0x2, 0x1f ;  /* 0x08401f0071907f89 */ /* 0x000ea200000e0000 */
[----:B0-----:R-:W-:-:S04]  /*4030*/  FMUL.FTZ R150, R145, R146 ;  /* 0x0000009291967220 */ /* 0x001fc80000410000 */
[----:B------:R-:W-:Y:S01]  /*4040*/  FFMA.FTZ R151, R149, R112, R150 ;  /* 0x0000007095977223 */ /* 0x000fe20000010096 */
[----:B------:R-:W-:Y:S01]  /*4050*/  FADD.FTZ R112, -R145, R112 ;  /* 0x0000007091707221 */ /* 0x000fe20000010100 */
[----:B------:R-:W-:Y:S01]  /*4060*/  I2FP.F32.S32 R145, R115 ;  /* 0x0000007300917245 */ /* 0x000fe20000201400 */
[----:B--2---:R-:W-:Y:S01]  /*4070*/  FADD.FTZ R115, R144, R113 ;  /* 0x0000007190737221 */ /* 0x004fe20000010000 */
[----:B-1----:R-:W-:Y:S01]  /*4080*/  FMUL.FTZ R151, R148, R151 ;  /* 0x0000009794977220 */ /* 0x002fe20000410000 */
[----:B------:R-:W-:-:S03]  /*4090*/  FMUL.FTZ R112, R112, R112 ;  /* 0x0000007070707220 */ /* 0x000fc60000410000 */
[----:B------:R-:W0:Y:S01]  /*40a0*/  MUFU.RCP R145, R145 ;  /* 0x0000009100917308 */ /* 0x000e220000001000 */
[----:B------:R-:W1:Y:S01]  /*40b0*/  SHFL.DOWN PT, R150, R151, 0x1, 0x1f ;  /* 0x08201f0097967f89 */ /* 0x000e6200000e0000 */
[----:B------:R-:W-:-:S04]  /*40c0*/  FMUL.FTZ R112, R112, R149 ;  /* 0x0000009570707220 */ /* 0x000fc80000410000 */
[----:B------:R-:W-:-:S04]  /*40d0*/  FMUL.FTZ R112, R112, R146 ;  /* 0x0000009270707220 */ /* 0x000fc80000410000 */
[----:B------:R-:W-:Y:S02]  /*40e0*/  FFMA.FTZ R112, R148, R112, R115 ;  /* 0x0000007094707223 */ /* 0x000fe40000010073 */
[----:B------:R-:W2:Y:S03]  /*40f0*/  LDC R148, c[0x0][0x448] ;  /* 0x00011200ff947b82 */ /* 0x000ea60000000800 */
[----:B------:R-:W3:Y:S01]  /*4100*/  SHFL.DOWN PT, R113, R112, 0x1, 0x1f ;  /* 0x08201f0070717f89 */ /* 0x000ee200000e0000 */
[----:B-1----:R-:W-:Y:S01]  /*4110*/  FMUL.FTZ R115, R150, R152 ;  /* 0x0000009896737220 */ /* 0x002fe20000410000 */
[----:B------:R-:W-:-:S03]  /*4120*/  FADD.FTZ R150, R151, -R150 ;  /* 0x8000009697967221 */ /* 0x000fc60000010000 */
[----:B------:R-:W-:Y:S01]  /*4130*/  FFMA.FTZ R144, R114, R151, R115 ;  /* 0x0000009772907223 */ /* 0x000fe20000010073 */
[----:B------:R-:W-:-:S03]  /*4140*/  FMUL.FTZ R115, R150, R150 ;  /* 0x0000009696737220 */ /* 0x000fc60000410000 */
[----:B0-----:R-:W-:Y:S01]  /*4150*/  FMUL.FTZ R147, R145, R144 ;  /* 0x0000009091937220 */ /* 0x001fe20000410000 */
[----:B------:R-:W-:-:S04]  /*4160*/  FMUL.FTZ R115, R114, R115 ;  /* 0x0000007372737220 */ /* 0x000fc80000410000 */
[----:B------:R-:W-:Y:S01]  /*4170*/  FMUL.FTZ R115, R115, R152 ;  /* 0x0000009873737220 */ /* 0x000fe20000410000 */
[----:B---3--:R-:W-:Y:S01]  /*4180*/  FADD.FTZ R114, R112, R113 ;  /* 0x0000007170727221 */ /* 0x008fe20000010000 */
[----:B------:R-:W0:Y:S01]  /*4190*/  SHFL.IDX PT, R147, R147, RZ, 0x1f ;  /* 0x00001fff93937589 */ /* 0x000e2200000e0000 */
[----:B------:R-:W1:Y:S02]  /*41a0*/  @!P4 LDC.64 R112, c[0x0][0x3c8] ;  /* 0x0000f200ff70cb82 */ /* 0x000e640000000a00 */
[----:B------:R-:W-:-:S05]  /*41b0*/  FFMA.FTZ R144, R145, R115, R114 ;  /* 0x0000007391907223 */ /* 0x000fca0000010072 */
[----:B------:R3:W2:Y:S01]  /*41c0*/  SHFL.IDX PT, R149, R144, RZ, 0x1f ;  /* 0x00001fff90957589 */ /* 0x0006a200000e0000 */
[----:B------:R-:W4:Y:S01]  /*41d0*/  @!P4 LDC.64 R114, c[0x0][0x3c0] ;  /* 0x0000f000ff72cb82 */ /* 0x000f220000000a00 */
[C---:B0-----:R-:W-:Y:S01]  /*41e0*/  FMUL.FTZ R145, R147.reuse, R147 ;  /* 0x0000009393917220 */ /* 0x041fe20000410000 */
[----:B-1----:R-:W-:Y:S01]  /*41f0*/  @!P4 IMAD.WIDE R112, R140, 0x4, R112 ;  /* 0x000000048c70c825 */ /* 0x002fe200078e0270 */
[----:B---3--:R-:W-:-:S03]  /*4200*/  FSEL R144, R147, RZ, !P5 ;  /* 0x000000ff93907208 */ /* 0x008fc60006800000 */
[----:B------:R-:W-:Y:S01]  /*4210*/  FSEL R146, R145, RZ, P5 ;  /* 0x000000ff91927208 */ /* 0x000fe20002800000 */
[----:B--2---:R-:W-:Y:S01]  /*4220*/  FFMA.FTZ R145, R149, UR10, R148 ;  /* 0x0000000a95917c23 */ /* 0x004fe20008010094 */
[----:B----4-:R-:W-:-:S04]  /*4230*/  @!P4 IMAD.WIDE R114, R140, 0x4, R114 ;  /* 0x000000048c72c825 */ /* 0x010fc800078e0272 */
[----:B------:R-:W-:Y:S01]  /*4240*/  FADD.FTZ R145, R145, R146 ;  /* 0x0000009291917221 */ /* 0x000fe20000010000 */
[----:B------:R0:W-:Y:S05]  /*4250*/  @!P4 STG.E desc[UR6][R114.64], R147 ;  /* 0x000000937200c986 */ /* 0x0001ea000c101906 */
[----:B------:R-:W1:Y:S02]  /*4260*/  MUFU.RSQ R145, R145 ;  /* 0x0000009100917308 */ /* 0x000e640000001400 */
[----:B-1----:R0:W-:Y:S01]  /*4270*/  @!P4 STG.E desc[UR6][R112.64], R145 ;  /* 0x000000917000c986 */ /* 0x0021e2000c101906 */
[----:B------:R-:W-:Y:S05]  /*4280*/  @!P0 BRA `(.L_x_20094) ;  /* 0x0000000000408947 */ /* 0x000fea0003800000 */
[----:B0-----:R-:W0:Y:S01]  /*4290*/  LDC.64 R146, c[0x0][0x428] ;  /* 0x00010a00ff927b82 */ /* 0x001e220000000a00 */
        /* <DEDUP_REMOVED lines=12> */
[C---:B0-----:R-:W-:Y:S01]  /*4360*/  IMAD.WIDE.U32 R146, R143.reuse, 0x10, R146 ;  /* 0x000000108f927825 */ /* 0x041fe200078e0092 */
[----:B------:R-:W-:-:S04]  /*4370*/  IADD3 R143, PT, PT, R143, 0x80, RZ ;  /* 0x000000808f8f7810 */ /* 0x000fc80007ffe0ff */
[----:B------:R1:W-:Y:S03]  /*4380*/  STG.E.128 desc[UR6][R146.64], R112 ;  /* 0x0000007092007986 */ /* 0x0003e6000c101d06 */
.L_x_20094:
[----:B------:R-:W-:Y:S05]  /*4390*/  BSYNC.RECONVERGENT B0 ;  /* 0x0000000000007941 */ /* 0x000fea0003800200 */
.L_x_20093:
[----:B------:R-:W-:Y:S01]  /*43a0*/  ISETP.GE.U32.AND P4, PT, R141, 0x100, PT ;  /* 0x000001008d00780c */ /* 0x000fe20003f86070 */
[----:B------:R-:W-:-:S12]  /*43b0*/  BSSY.RECONVERGENT B0, `(.L_x_20095) ;  /* 0x0000012000007945 */ /* 0x000fd80003800200 */
[----:B------:R-:W-:Y:S05]  /*43c0*/  @!P4 BRA `(.L_x_20096) ;  /* 0x000000000040c947 */ /* 0x000fea0003800000 */
[----:B01----:R-:W0:Y:S01]  /*43d0*/  LDC.64 R146, c[0x0][0x428] ;  /* 0x00010a00ff927b82 */ /* 0x003e220000000a00 */
        /* <DEDUP_REMOVED lines=15> */
.L_x_20096:
[----:B------:R-:W-:Y:S05]  /*44d0*/  BSYNC.RECONVERGENT B0 ;  /* 0x0000000000007941 */ /* 0x000fea0003800200 */
.L_x_20095:
[----:B------:R-:W-:Y:S01]  /*44e0*/  ISETP.GE.U32.AND P4, PT, R141, 0x180, PT ;  /* 0x000001808d00780c */ /* 0x000fe20003f86070 */
[----:B------:R-:W-:-:S12]  /*44f0*/  BSSY.RECONVERGENT B0, `(.L_x_20097) ;  /* 0x0000012000007945 */ /* 0x000fd80003800200 */
[----:B------:R-:W-:Y:S05]  /*4500*/  @!P4 BRA `(.L_x_20098) ;  /* 0x000000000040c947 */ /* 0x000fea0003800000 */
[----:B012---:R-:W0:Y:S01]  /*4510*/  LDC.64 R146, c[0x0][0x428] ;  /* 0x00010a00ff927b82 */ /* 0x007e220000000a00 */
        /* <DEDUP_REMOVED lines=15> */
.L_x_20098:
[----:B------:R-:W-:Y:S05]  /*4610*/  BSYNC.RECONVERGENT B0 ;  /* 0x0000000000007941 */ /* 0x000fea0003800200 */
.L_x_20097:
[----:B------:R-:W-:Y:S01]  /*4620*/  ISETP.GE.U32.AND P4, PT, R141, 0x200, PT ;  /* 0x000002008d00780c */ /* 0x000fe20003f86070 */
[----:B------:R-:W-:-:S12]  /*4630*/  BSSY.RECONVERGENT B0, `(.L_x_20099) ;  /* 0x0000012000007945 */ /* 0x000fd80003800200 */
[----:B------:R-:W-:Y:S05]  /*4640*/  @!P4 BRA `(.L_x_20100) ;  /* 0x000000000040c947 */ /* 0x000fea0003800000 */
[----:B0123--:R-:W0:Y:S01]  /*4650*/  LDC.64 R146, c[0x0][0x428] ;  /* 0x00010a00ff927b82 */ /* 0x00fe220000000a00 */
        /* <DEDUP_REMOVED lines=15> */
.L_x_20100:
[----:B------:R-:W-:Y:S05]  /*4750*/  BSYNC.RECONVERGENT B0 ;  /* 0x0000000000007941 */ /* 0x000fea0003800200 */
.L_x_20099:
[----:B------:R-:W-:Y:S01]  /*4760*/  ISETP.GE.U32.AND P4, PT, R141, 0x280, PT ;  /* 0x000002808d00780c */ /* 0x000fe20003f86070 */
        /* <DEDUP_REMOVED lines=18> */
.L_x_20102:
[----:B------:R-:W-:Y:S05]  /*4890*/  BSYNC.RECONVERGENT B0 ;  /* 0x0000000000007941 */ /* 0x000fea0003800200 */
.L_x_20101:
        /* <DEDUP_REMOVED lines=19> */
.L_x_20104:
[----:B------:R-:W-:Y:S05]  /*49d0*/  BSYNC.RECONVERGENT B0 ;  /* 0x0000000000007941 */ /* 0x000fea0003800200 */
.L_x_20103:
        /* <DEDUP_REMOVED lines=19> */
.L_x_20106:
[----:B------:R-:W-:Y:S05]  /*4b10*/  BSYNC.RECONVERGENT B0 ;  /* 0x0000000000007941 */ /* 0x000fea0003800200 */
.L_x_20105:
        /* <DEDUP_REMOVED lines=19> */
.L_x_20108:
[----:B------:R-:W-:Y:S05]  /*4c50*/  BSYNC.RECONVERGENT B0 ;  /* 0x0000000000007941 */ /* 0x000fea0003800200 */
.L_x_20107:
        /* <DEDUP_REMOVED lines=18> */
.L_x_20110:
[----:B------:R-:W-:Y:S05]  /*4d80*/  BSYNC.RECONVERGENT B0 ;  /* 0x0000000000007941 */ /* 0x000fea0003800200 */
.L_x_20109:
        /* <DEDUP_REMOVED lines=10> */
[----:B------:R-:W-:-:S03]  /*4e30*/  FMUL.FTZ R148, R145, R144 ;  /* 0x0000009091947220 */ /* 0x000fc60000410000 */
[----:B-----5:R-:W-:Y:S01]  /*4e40*/  FFMA.FTZ R114, R147, R38, R34 ;  /* 0x0000002693727223 */ /* 0x020fe20000010022 */
[----:B0-----:R-:W-:-:S04]  /*4e50*/  IMAD.WIDE.U32 R144, R143, 0x10, R112 ;  /* 0x000000108f907825 */ /* 0x001fc800078e0070 */
[----:B------:R-:W-:Y:S01]  /*4e60*/  FFMA.FTZ R112, R115, R36, R32 ;  /* 0x0000002473707223 */ /* 0x000fe20000010020 */
[----:B------:R-:W-:Y:S01]  /*4e70*/  FFMA.FTZ R113, R146, R37, R33 ;  /* 0x0000002592717223 */ /* 0x000fe20000010021 */
[----:B------:R-:W-:-:S05]  /*4e80*/  FFMA.FTZ R115, R148, R39, R35 ;  /* 0x0000002794737223 */ /* 0x000fca0000010023 */
[----:B------:R0:W-:Y:S02]  /*4e90*/  STG.E.128 desc[UR6][R144.64], R112 ;  /* 0x0000007090007986 */ /* 0x0001e4000c101d06 */
.L_x_20112:
[----:B------:R-:W-:Y:S05]  /*4ea0*/  BSYNC.RECONVERGENT B0 ;  /* 0x0000000000007941 */ /* 0x000fea0003800200 */
.L_x_20111:
[----:B01234-:R-:W0:Y:S01]  /*4eb0*/  LDC.64 R112, c[0x0][0x380] ;  /* 0x0000e000ff707b82 */ /* 0x01fe220000000a00 */
[----:B------:R-:W-:Y:S01]  /*4ec0*/  UPLOP3.LUT UP1, UPT, UPT, UPT, UP1, 0x40, 0x4 ;  /* 0x000000000004789c */ /* 0x000fe20003f2e810 */
[----:B0-----:R-:W-:-:S04]  /*4ed0*/  IADD3 R140, PT, PT, R140, R112, RZ ;  /* 0x000000708c8c7210 */ /* 0x001fc80007ffe0ff */
[----:B------:R-:W-:-:S13]  /*4ee0*/  ISETP.GE.AND P2, PT, R140, R113, PT ;  /* 0x000000718c00720c */ /* 0x000fda0003f46270 */
[----:B------:R-:W-:Y:S05]  /*4ef0*/  @!P2 BRA `(.L_x_20113) ;  /* 0xffffffbc0058a947 */ /* 0x000fea000383ffff */
[----:B------:R-:W-:Y:S05]  /*4f00*/  EXIT ;  /* 0x000000000000794d */ /* 0x000fea0003800000 */
.L_x_20114:
        /* <DEDUP_REMOVED lines=15> */
.L_x_22374:


//--------------------- .text._ZN10layer_norm31ln_parallel_residual_fwd_kernelINS_13Kernel_traitsIfffffjLj5120ELj1ELj1ELj4ELj16ENS_18Kernel_traits_baseILj5120EfffffjLj128EEEEELb0ELb1ELb1EEEvNS_9FwdParamsE --------------------------
	.section	.text._ZN10layer_norm31ln_parallel_residual_fwd_kernelINS_13Kernel_traitsIfffffjLj5120ELj1ELj1ELj4ELj16ENS_18Kernel_traits_baseILj5120EfffffjLj128EEEEELb0ELb1ELb1EEEvNS_9FwdParamsE,"ax",@progbits
	.align	128
        .global         _ZN10layer_norm31ln_parallel_residual_fwd_kernelINS_13Kernel_traitsIfffffjLj5120ELj1ELj1ELj4ELj16ENS_18Kernel_traits_baseILj5120EfffffjLj128EEEEELb0ELb1ELb1EEEvNS_9FwdParamsE
        .type           _ZN10layer_norm31ln_parallel_residual_fwd_kernelINS_13Kernel_traitsIfffffjLj5120ELj1ELj1ELj4ELj16ENS_18Kernel_traits_baseILj5120EfffffjLj128EEEEELb0ELb1ELb1EEEvNS_9FwdParamsE,@function
        .size           _ZN10layer_norm31ln_parallel_residual_fwd_kernelINS_13Kernel_traitsIfffffjLj5120ELj1ELj1ELj4ELj16ENS_18Kernel_traits_baseILj5120EfffffjLj128EEEEELb0ELb1ELb1EEEvNS_9FwdParamsE,(.L_x_22375 - _ZN10layer_norm31ln_parallel_residual_fwd_kernelINS_13Kernel_traitsIfffffjLj5120ELj1ELj1ELj4ELj16ENS_18Kernel_traits_baseILj5120EfffffjLj128EEEEELb0ELb1ELb1EEEvNS_9FwdParamsE)
        .other          _ZN10layer_norm31ln_parallel_residual_fwd_kernelINS_13Kernel_traitsIfffffjLj5120ELj1ELj1ELj4ELj16ENS_18Kernel_traits_baseILj5120EfffffjLj128EEEEELb0ELb1ELb1EEEvNS_9FwdParamsE,@"STO_CUDA_ENTRY STV_DEFAULT"
_ZN10layer_norm31ln_parallel_residual_fwd_kernelINS_13Kernel_traitsIfffffjLj5120ELj1ELj1ELj4ELj16ENS_18Kernel_traits_baseILj5120EfffffjLj128EEEEELb0ELb1ELb1EEEvNS_9FwdParamsE:
.text._ZN10layer_norm31ln_parallel_residual_fwd_kernelINS_13Kernel_traitsIfffffjLj5120ELj1ELj1ELj4ELj16ENS_18Kernel_traits_baseILj5120EfffffjLj128EEEEELb0ELb1ELb1EEEvNS_9FwdParamsE:
        /* <DEDUP_REMOVED lines=38> */
.L_x_20115:
        /* <DEDUP_REMOVED lines=32> */
.L_x_20116:
[----:B------:R-:W1:Y:S02]  /*0460*/  LDCU UR4, c[0x0][0x384] ;  /* 0x00007080ff0477ac */ /* 0x000e640008000800 */
[----:B-1----:R-:W-:-:S13]  /*0470*/  ISETP.GE.AND P1, PT, R16, UR4, PT ;  /* 0x0000000410007c0c */ /* 0x002fda000bf26270 */
[----:B------:R-:W-:Y:S05]  /*0480*/  @P1 EXIT ;  /* 0x000000000000194d */ /* 0x000fea0003800000 */
[----:B------:R-:W-:Y:S01]  /*0490*/  ISETP.NE.U32.AND P1, PT, R6, RZ, PT ;  /* 0x000000ff0600720c */ /* 0x000fe20003f25070 */
[----:B------:R-:W1:Y:S03]  /*04a0*/  LDCU UR8, c[0x0][0x388] ;  /* 0x00007100ff0877ac */ /* 0x000e660008000800 */
[----:B------:R-:W-:Y:S01]  /*04b0*/  ISETP.NE.AND.EX P1, PT, R7, RZ, PT, P1 ;  /* 0x000000ff0700720c */ /* 0x000fe20003f25310 */
[----:B------:R-:W2:Y:S01]  /*04c0*/  LDCU.U8 UR14, c[0x0][0x410] ;  /* 0x00008200ff0e77ac */ /* 0x000ea20008000000 */
[----:B------:R-:W3:Y:S01]  /*04d0*/  LDCU UR9, c[0x0][0x400] ;  /* 0x00008000ff0977ac */ /* 0x000ee20008000800 */
[----:B------:R-:W4:Y:S01]  /*04e0*/  LDCU.64 UR10, c[0x0][0x3a0] ;  /* 0x00007400ff0a77ac */ /* 0x000f220008000a00 */
[----:B------:R-:W0:Y:S01]  /*04f0*/  LDCU.64 UR12, c[0x0][0x398] ;  /* 0x00007300ff0c77ac */ /* 0x000e220008000a00 */
[----:B------:R-:W-:-:S11]  /*0500*/  UPLOP3.LUT UP1, UPT, UPT, UPT, UPT, 0x40, 0x4 ;  /* 0x000000000004789c */ /* 0x000fd60003f2e870 */
.L_x_20142:
[----:B----4-:R-:W-:Y:S01]  /*0510*/  ISETP.NE.U32.AND P2, PT, RZ, UR10, PT ;  /* 0x0000000aff007c0c */ /* 0x010fe2000bf45070 */
[----:B0-----:R-:W0:Y:S01]  /*0520*/  @P1 LDC.64 R4, c[0x0][0x398] ;  /* 0x0000e600ff041b82 */ /* 0x001e220000000a00 */
[----:B-1----:R-:W-:Y:S02]  /*0530*/  IMAD R0, R16, UR8, RZ ;  /* 0x0000000810007c24 */ /* 0x002fe4000f8e02ff */
[----:B------:R-:W-:-:S03]  /*0540*/  ISETP.NE.AND.EX P2, PT, RZ, UR11, PT, P2 ;  /* 0x0000000bff007c0c */ /* 0x000fc6000bf45320 */
[----:B------:R-:W-:Y:S02]  /*0550*/  SHF.R.S32.HI R3, RZ, 0x1f, R0 ;  /* 0x0000001fff037819 */ /* 0x000fe40000011400 */
[----:B------:R-:W1:Y:S02]  /*0560*/  LDC.64 R144, c[0x0][0x390] ;  /* 0x0000e400ff907b82 */ /* 0x000e640000000a00 */
[----:B------:R-:W-:-:S04]  /*0570*/  LEA.HI R0, R3, R0, RZ, 0x2 ;  /* 0x0000000003007211 */ /* 0x000fc800078f10ff */
[----:B------:R-:W-:Y:S02]  /*0580*/  LEA.HI.SX32 R15, R0, R17, 0x1e ;  /* 0x00000011000f7211 */ /* 0x000fe400078ff2ff */
[----:B------:R-:W4:Y:S03]  /*0590*/  @P2 LDC.64 R6, c[0x0][0x3a0] ;  /* 0x0000e800ff062b82 */ /* 0x000f260000000a00 */
[----:B0-----:R-:W-:-:S05]  /*05a0*/  @P1 IMAD.WIDE.U32 R4, R15, 0x10, R4 ;  /* 0x000000100f041825 */ /* 0x001fca00078e0004 */
[----:B-----5:R0:W5:Y:S01]  /*05b0*/  @P1 LDG.E.128 R28, desc[UR6][R4.64] ;  /* 0x00000006041c1981 */ /* 0x020162000c1e1d00 */
[----:B-1----:R-:W-:-:S05]  /*05c0*/  IMAD.WIDE.U32 R2, R15, 0x10, R144 ;  /* 0x000000100f027825 */ /* 0x002fca00078e0090 */
[----:B------:R0:W5:Y:S01]  /*05d0*/  LDG.E.128 R112, desc[UR6][R2.64] ;  /* 0x0000000602707981 */ /* 0x000162000c1e1d00 */
[----:B----4-:R-:W-:-:S05]  /*05e0*/  @P2 IMAD.WIDE.U32 R6, R15, 0x10, R6 ;  /* 0x000000100f062825 */ /* 0x010fca00078e0006 */
        /* <DEDUP_REMOVED lines=16> */
.L_x_20118:
        /* <DEDUP_REMOVED lines=9> */
.L_x_20117:
        /* <DEDUP_REMOVED lines=12> */
.L_x_20119:
[----:B0-----:R-:W0:Y:S01]  /*0840*/  @P0 LDC.64 R2, c[0x0][0x3a8] ;  /* 0x0000ea00ff020b82 */ /* 0x001e220000000a00 */
[----:B------:R-:W-:-:S05]  /*0850*/  IADD3 R10, PT, PT, R15, 0x80, RZ ;  /* 0x000000800f0a7810 */ /* 0x000fca0007ffe0ff */
[----:B------:R-:W-:Y:S02]  /*0860*/  IMAD.WIDE.U32 R4, R10, 0x10, R144 ;  /* 0x000000100a047825 */ /* 0x000fe400078e0090 */
[----:B------:R-:W1:Y:S08]  /*0870*/  @P1 LDC.64 R6, c[0x0][0x398] ;  /* 0x0000e600ff061b82 */ /* 0x000e700000000a00 */
[----:B------:R-:W4:Y:S01]  /*0880*/  @P2 LDC.64 R8, c[0x0][0x3a0] ;  /* 0x0000e800ff082b82 */ /* 0x000f220000000a00 */
[----:B0-----:R-:W-:-:S05]  /*0890*/  @P0 IMAD.WIDE.U32 R2, R15, 0x10, R2 ;  /* 0x000000100f020825 */ /* 0x001fca00078e0002 */
[----:B------:R0:W-:Y:S01]  /*08a0*/  @P0 STG.E.128 desc[UR6][R2.64], R20 ;  /* 0x0000001402000986 */ /* 0x0001e2000c101d06 */
[----:B-1----:R-:W-:-:S03]  /*08b0*/  @P1 IMAD.WIDE.U32 R6, R10, 0x10, R6 ;  /* 0x000000100a061825 */ /* 0x002fc600078e0006 */
[----:B------:R0:W5:Y:S04]  /*08c0*/  LDG.E.128 R112, desc[UR6][R4.64] ;  /* 0x0000000604707981 */ /* 0x000168000c1e1d00 */
[----:B------:R0:W5:Y:S01]  /*08d0*/  @P1 LDG.E.128 R28, desc[UR6][R6.64] ;  /* 0x00000006061c1981 */ /* 0x000162000c1e1d00 */
[----:B----4-:R-:W-:-:S05]  /*08e0*/  @P2 IMAD.WIDE.U32 R8, R10, 0x10, R8 ;  /* 0x000000100a082825 */ /* 0x010fca00078e0008 */
        /* <DEDUP_REMOVED lines=20> */
.L_x_20120:
        /* <DEDUP_REMOVED lines=23> */
.L_x_20121:
[----:B------:R-:W0:Y:S01]  /*0ba0*/  @P0 LDC.64 R2, c[0x0][0x3a8] ;  /* 0x0000ea00ff020b82 */ /* 0x000e220000000a00 */
[----:B------:R-:W-:-:S05]  /*0bb0*/  IADD3 R5, PT, PT, R15, 0x100, RZ ;  /* 0x000001000f057810 */ /* 0x000fca0007ffe0ff */
[----:B------:R-:W-:Y:S02]  /*0bc0*/  IMAD.WIDE.U32 R112, R5, 0x10, R144 ;  /* 0x0000001005707825 */ /* 0x000fe400078e0090 */
[----:B------:R-:W1:Y:S08]  /*0bd0*/  @P1 LDC.64 R18, c[0x0][0x398] ;  /* 0x0000e600ff121b82 */ /* 0x000e700000000a00 */
[----:B------:R-:W4:Y:S01]  /*0be0*/  @P2 LDC.64 R116, c[0x0][0x3a0] ;  /* 0x0000e800ff742b82 */ /* 0x000f220000000a00 */
[----:B0-----:R-:W-:-:S05]  /*0bf0*/  @P0 IMAD.WIDE.U32 R2, R10, 0x10, R2 ;  /* 0x000000100a020825 */ /* 0x001fca00078e0002 */
[----:B------:R0:W-:Y:S01]  /*0c00*/  @P0 STG.E.128 desc[UR6][R2.64], R20 ;  /* 0x0000001402000986 */ /* 0x0001e2000c101d06 */
[----:B-1----:R-:W-:-:S03]  /*0c10*/  @P1 IMAD.WIDE.U32 R18, R5, 0x10, R18 ;  /* 0x0000001005121825 */ /* 0x002fc600078e0012 */
[----:B------:R-:W5:Y:S04]  /*0c20*/  LDG.E.128 R112, desc[UR6][R112.64] ;  /* 0x0000000670707981 */ /* 0x000f68000c1e1d00 */
[----:B------:R0:W5:Y:S01]  /*0c30*/  @P1 LDG.E.128 R28, desc[UR6][R18.64] ;  /* 0x00000006121c1981 */ /* 0x000162000c1e1d00 */
[----:B----4-:R-:W-:-:S05]  /*0c40*/  @P2 IMAD.WIDE.U32 R116, R5, 0x10, R116 ;  /* 0x0000001005742825 */ /* 0x010fca00078e0074 */
        /* <DEDUP_REMOVED lines=15> */
.L_x_20122:
        /* <DEDUP_REMOVED lines=21> */
.L_x_20123:
        /* <DEDUP_REMOVED lines=26> */
.L_x_20124:
        /* <DEDUP_REMOVED lines=21> */
.L_x_20125:
        /* <DEDUP_REMOVED lines=26> */
.L_x_20126:
        /* <DEDUP_REMOVED lines=21> */
.L_x_20127:
        /* <DEDUP_REMOVED lines=26> */
.L_x_20128:
        /* <DEDUP_REMOVED lines=21> */
.L_x_20129:
[----:B------:R-:W0:Y:S01]  /*1760*/  @P0 LDC.64 R134, c[0x0][0x3a8] ;  /* 0x0000ea00ff860b82 */ /* 0x000e220000000a00 */
[----:B------:R-:W-:-:S05]  /*1770*/  IADD3 R130, PT, PT, R15, 0x300, RZ ;  /* 0x000003000f827810 */ /* 0x000fca0007ffe0ff */
[----:B------:R-:W-:Y:S02]  /*1780*/  IMAD.WIDE.U32 R132, R130, 0x10, R144 ;  /* 0x0000001082847825 */ /* 0x000fe400078e0090 */
[----:B------:R-:W1:Y:S08]  /*1790*/  @P1 LDC.64 R114, c[0x0][0x398] ;  /* 0x0000e600ff721b82 */ /* 0x000e700000000a00 */
[----:B------:R-:W4:Y:S01]  /*17a0*/  @P2 LDC.64 R112, c[0x0][0x3a0] ;  /* 0x0000e800ff702b82 */ /* 0x000f220000000a00 */
[----:B0-----:R-:W-:-:S05]  /*17b0*/  @P0 IMAD.WIDE.U32 R134, R128, 0x10, R134 ;  /* 0x0000001080860825 */ /* 0x001fca00078e0086 */
[----:B------:R0:W-:Y:S01]  /*17c0*/  @P0 STG.E.128 desc[UR6][R134.64], R20 ;  /* 0x0000001486000986 */ /* 0x0001e2000c101d06 */
[----:B-1----:R-:W-:-:S05]  /*17d0*/  @P1 IMAD.WIDE.U32 R114, R130, 0x10, R114 ;  /* 0x0000001082721825 */ /* 0x002fca00078e0072 */
[----:B------:R0:W5:Y:S01]  /*17e0*/  @P1 LDG.E.128 R28, desc[UR6][R114.64] ;  /* 0x00000006721c1981 */ /* 0x000162000c1e1d00 */
[----:B----4-:R-:W-:-:S05]  /*17f0*/  @P2 IMAD.WIDE.U32 R112, R130, 0x10, R112 ;  /* 0x0000001082702825 */ /* 0x010fca00078e0070 */
        /* <DEDUP_REMOVED lines=16> */
.L_x_20130:
        /* <DEDUP_REMOVED lines=21> */
.L_x_20131:
        /* <DEDUP_REMOVED lines=26> */
.L_x_20132:
        /* <DEDUP_REMOVED lines=21> */
.L_x_20133:
        /* <DEDUP_REMOVED lines=26> */
.L_x_20134:
        /* <DEDUP_REMOVED lines=21> */
.L_x_20135:
        /* <DEDUP_REMOVED lines=26> */
.L_x_20136:
        /* <DEDUP_REMOVED lines=21> */
.L_x_20137:
[----:B------:R-:W-:Y:S01]  /*2320*/  FADD.FTZ R112, RZ, R14 ;  /* 0x0000000eff707221 */ /* 0x000fe20000010000 */
[----:B------:R-:W-:Y:S01]  /*2330*/  LOP3.LUT P2, RZ, R17, 0x1f, RZ, 0xc0, !PT ;  /* 0x0000001f11ff7812 */ /* 0x000fe2000784c0ff */
        /* <DEDUP_REMOVED lines=152> */
.L_x_20139:
[----:B--23--:R-:W-:Y:S05]  /*2cc0*/  BSYNC.RECONVERGENT B0 ;  /* 0x0000000000007941 */ /* 0x00cfea0003800200 */
.L_x_20138:
        /* <DEDUP_REMOVED lines=15> */
.L_x_20141:
[----:B------:R-:W-:Y:S05]  /*2dc0*/  BSYNC.RECONVERGENT B0 ;  /* 0x0000000000007941 */ /* 0x000fea0003800200 */
.L_x_20140:
[----:B------:R-:W1:Y:S01]  /*2dd0*/  SHFL.DOWN PT, R114, R115, 0x2, 0x1f ;  /* 0x08401f0073727f89 */ /* 0x000e6200000e0000 */
[----:B------:R-:W-:Y:S01]  /*2de0*/  I2FP.F32.U32 R153, R115 ;  /* 0x0000007300997245 */ /* 0x000fe20000201000 */
[----:B------:R-:W-:Y:S01]  /*2df0*/  UPLOP3.LUT UP1, UPT, UPT, UPT, UP1, 0x40, 0x4 ;  /* 0x000000000004789c */ /* 0x000fe20003f2e810 */
[----:B------:R-:W-:Y:S01]  /*2e00*/  ISETP.NE.AND P2, PT, R17, RZ, PT ;  /* 0x000000ff1100720c */ /* 0x000fe20003f45270 */
[----:B0-----:R-:W0:Y:S01]  /*2e10*/  SHFL.DOWN PT, R149, R112, 0x2, 0x1f ;  /* 0x08401f0070957f89 */ /* 0x001e2200000e0000 */
[----:B------:R-:W-:-:S03]  /*2e20*/  ISETP.NE.AND P3, PT, RZ, UR14, PT ;  /* 0x0000000eff007c0c */ /* 0x000fc6000bf65270 */
[----:B------:R-:W2:Y:S01]  /*2e30*/  SHFL.DOWN PT, R150, R113, 0x2, 0x1f ;  /* 0x08401f0071967f89 */ /* 0x000ea200000e0000 */
[----:B-1----:R-:W-:Y:S02]  /*2e40*/  I2FP.F32.S32 R154, R114 ;  /* 0x00000072009a7245 */ /* 0x002fe40000201400 */
[----:B------:R-:W-:Y:S01]  /*2e50*/  IADD3 R151, PT, PT, R114, R115, RZ ;  /* 0x0000007372977210 */ /* 0x000fe20007ffe0ff */
[C---:B0-----:R-:W-:Y:S02]  /*2e60*/  FADD.FTZ R152, -R149.reuse, R112 ;  /* 0x0000007095987221 */ /* 0x041fe40000010100 */
[----:B------:R-:W-:Y:S02]  /*2e70*/  FMUL.FTZ R114, R149, R154 ;  /* 0x0000009a95727220 */ /* 0x000fe40000410000 */
[----:B------:R-:W0:Y:S01]  /*2e80*/  SHFL.DOWN PT, R158, R151, 0x1, 0x1f ;  /* 0x08201f00979e7f89 */ /* 0x000e2200000e0000 */
[----:B------:R-:W-:Y:S01]  /*2e90*/  FMUL.FTZ R152, R152, R152 ;  /* 0x0000009898987220 */ /* 0x000fe20000410000 */
[----:B------:R-:W-:Y:S01]  /*2ea0*/  FFMA.FTZ R156, R153, R112, R114 ;  /* 0x00000070999c7223 */ /* 0x000fe20000010072 */
[----:B------:R-:W-:Y:S01]  /*2eb0*/  I2FP.F32.S32 R114, R151 ;  /* 0x0000009700727245 */ /* 0x000fe20000201400 */
[----:B--2---:R-:W-:Y:S01]  /*2ec0*/  FADD.FTZ R150, R150, R113 ;  /* 0x0000007196967221 */ /* 0x004fe20000010000 */
[----:B------:R-:W-:-:S02]  /*2ed0*/  FMUL.FTZ R152, R152, R153 ;  /* 0x0000009998987220 */ /* 0x000fc40000410000 */
[----:B------:R-:W1:Y:S02]  /*2ee0*/  MUFU.RCP R149, R114 ;  /* 0x0000007200957308 */ /* 0x000e640000001000 */
[----:B------:R-:W-:Y:S01]  /*2ef0*/  FMUL.FTZ R152, R152, R154 ;  /* 0x0000009a98987220 */ /* 0x000fe20000410000 */
[----:B-1----:R-:W-:-:S03]  /*2f00*/  FMUL.FTZ R115, R149, R156 ;  /* 0x0000009c95737220 */ /* 0x002fc60000410000 */
[----:B------:R-:W-:Y:S01]  /*2f10*/  FFMA.FTZ R150, R149, R152, R150 ;  /* 0x0000009895967223 */ /* 0x000fe20000010096 */
[-C--:B0-----:R-:W-:Y:S02]  /*2f20*/  IADD3 R149, PT, PT, R151, R158.reuse, RZ ;  /* 0x0000009e97957210 */ /* 0x081fe40007ffe0ff */
[----:B------:R-:W-:Y:S01]  /*2f30*/  I2FP.F32.S32 R158, R158 ;  /* 0x0000009e009e7245 */ /* 0x000fe20000201400 */
[----:B------:R-:W0:Y:S01]  /*2f40*/  SHFL.DOWN PT, R112, R115, 0x1, 0x1f ;  /* 0x08201f0073707f89 */ /* 0x000e2200000e0000 */
[----:B------:R-:W-:-:S03]  /*2f50*/  I2FP.F32.S32 R152, R149 ;  /* 0x0000009500987245 */ /* 0x000fc60000201400 */
[----:B------:R-:W1:Y:S03]  /*2f60*/  SHFL.DOWN PT, R149, R150, 0x1, 0x1f ;  /* 0x08201f0096957f89 */ /* 0x000e6600000e0000 */
        /* <DEDUP_REMOVED lines=9> */
[----:B------:R-:W-:-:S03]  /*3000*/  FMUL.FTZ R158, R113, R158 ;  /* 0x0000009e719e7220 */ /* 0x000fc60000410000 */
[----:B------:R-:W1:Y:S01]  /*3010*/  SHFL.IDX PT, R151, R151, RZ, 0x1f ;  /* 0x00001fff97977589 */ /* 0x000e6200000e0000 */
[----:B------:R-:W-:Y:S02]  /*3020*/  FFMA.FTZ R149, R152, R158, R149 ;  /* 0x0000009e98957223 */ /* 0x000fe40000010095 */
[----:B------:R-:W2:Y:S04]  /*3030*/  @!P2 LDC.64 R112, c[0x0][0x3c0] ;  /* 0x0000f000ff70ab82 */ /* 0x000ea80000000a00 */
[----:B------:R-:W0:Y:S04]  /*3040*/  SHFL.IDX PT, R149, R149, RZ, 0x1f ;  /* 0x00001fff95957589 */ /* 0x000e2800000e0000 */
[----:B------:R-:W3:Y:S01]  /*3050*/  @!P2 LDC.64 R152, c[0x0][0x3c8] ;  /* 0x0000f200ff98ab82 */ /* 0x000ee20000000a00 */
[----:B-1----:R-:W-:Y:S01]  /*3060*/  FMUL.FTZ R114, R151, R151 ;  /* 0x0000009797727220 */ /* 0x002fe20000410000 */
[----:B--2---:R-:W-:-:S04]  /*3070*/  @!P2 IMAD.WIDE R112, R16, 0x4, R112 ;  /* 0x000000041070a825 */ /* 0x004fc800078e0270 */
[----:B------:R-:W-:Y:S01]  /*3080*/  FSEL R115, R114, RZ, P3 ;  /* 0x000000ff72737208 */ /* 0x000fe20001800000 */
[----:B0-----:R-:W-:Y:S01]  /*3090*/  FFMA.FTZ R114, R149, UR9, R150 ;  /* 0x0000000995727c23 */ /* 0x001fe20008010096 */
[----:B------:R0:W-:Y:S01]  /*30a0*/  @!P2 STG.E desc[UR6][R112.64], R151 ;  /* 0x000000977000a986 */ /* 0x0001e2000c101906 */
[----:B---3--:R-:W-:Y:S01]  /*30b0*/  @!P2 IMAD.WIDE R152, R16, 0x4, R152 ;  /* 0x000000041098a825 */ /* 0x008fe200078e0298 */
[----:B0-----:R-:W-:-:S03]  /*30c0*/  FSEL R113, R151, RZ, !P3 ;  /* 0x000000ff97717208 */ /* 0x001fc60005800000 */
[----:B------:R-:W-:Y:S01]  /*30d0*/  FADD.FTZ R112, R114, R115 ;  /* 0x0000007372707221 */ /* 0x000fe20000010000 */
[----:B------:R-:W0:Y:S01]  /*30e0*/  LDC.64 R150, c[0x0][0x428] ;  /* 0x00010a00ff967b82 */ /* 0x000e220000000a00 */
[C---:B------:R-:W-:Y:S01]  /*30f0*/  FADD.FTZ R115, -R113.reuse, R116 ;  /* 0x0000007471737221 */ /* 0x040fe20000010100 */
[----:B------:R-:W-:-:S03]  /*3100*/  FADD.FTZ R116, -R113, R122 ;  /* 0x0000007a71747221 */ /* 0x000fc60000010100 */
[----:B------:R-:W1:Y:S01]  /*3110*/  MUFU.RSQ R112, R112 ;  /* 0x0000007000707308 */ /* 0x000e620000001400 */
        /* <DEDUP_REMOVED lines=17> */
[----:B------:R-:W-:Y:S01]  /*3230*/  FMUL.FTZ R13, R112, R13 ;  /* 0x0000000d700d7220 */ /* 0x000fe20000410000 */
[----:B0-----:R-:W-:-:S04]  /*3240*/  IMAD.WIDE.U32 R148, R15, 0x10, R150 ;  /* 0x000000100f947825 */ /* 0x001fc800078e0096 */
[C---:B------:R-:W-:Y:S01]  /*3250*/  FMUL.FTZ R15, R112.reuse, R12 ;  /* 0x0000000c700f7220 */ /* 0x040fe20000410000 */
[----:B------:R-:W-:Y:S01]  /*3260*/  FMUL.FTZ R11, R112, R11 ;  /* 0x0000000b700b7220 */ /* 0x000fe20000410000 */
[----:B------:R-:W-:Y:S01]  /*3270*/  FFMA.FTZ R12, R14, R108, R68 ;  /* 0x0000006c0e0c7223 */ /* 0x000fe20000010044 */
[----:B------:R-:W-:Y:S01]  /*3280*/  FFMA.FTZ R13, R13, R109, R69 ;  /* 0x0000006d0d0d7223 */ /* 0x000fe20000010045 */
[----:B------:R-:W-:Y:S01]  /*3290*/  FFMA.FTZ R14, R15, R110, R70 ;  /* 0x0000006e0f0e7223 */ /* 0x000fe20000010046 */
[----:B------:R-:W-:Y:S01]  /*32a0*/  FFMA.FTZ R15, R11, R111, R71 ;  /* 0x0000006f0b0f7223 */ /* 0x000fe20000010047 */
[C---:B------:R-:W-:Y:S01]  /*32b0*/  FMUL.FTZ R6, R112.reuse, R6 ;  /* 0x0000000670067220 */ /* 0x040fe20000410000 */
[C---:B------:R-:W-:Y:S01]  /*32c0*/  FMUL.FTZ R3, R112.reuse, R3 ;  /* 0x0000000370037220 */ /* 0x040fe20000410000 */
[----:B------:R-:W-:Y:S01]  /*32d0*/  FMUL.FTZ R2, R112, R2 ;  /* 0x0000000270027220 */ /* 0x000fe20000410000 */
[----:B------:R-:W-:Y:S01]  /*32e0*/  @!P2 STG.E desc[UR6][R152.64], R112 ;  /* 0x000000709800a986 */ /* 0x000fe2000c101906 */
[----:B------:R-:W-:-:S04]  /*32f0*/  IMAD.WIDE.U32 R160, R5, 0x10, R150 ;  /* 0x0000001005a07825 */ /* 0x000fc800078e0096 */
[----:B------:R-:W-:Y:S01]  /*3300*/  FFMA.FTZ R5, R3, R101, R61 ;  /* 0x0000006503057223 */ /* 0x000fe2000001003d */
        /* <DEDUP_REMOVED lines=8> */
[C---:B------:R-:W-:Y:S01]  /*3390*/  FMUL.FTZ R9, R112.reuse, R9 ;  /* 0x0000000970097220 */ /* 0x040fe20000410000 */
[C---:B------:R-:W-:Y:S01]  /*33a0*/  FMUL.FTZ R8, R112.reuse, R8 ;  /* 0x0000000870087220 */ /* 0x040fe20000410000 */
[C---:B------:R-:W-:Y:S01]  /*33b0*/  FMUL.FTZ R7, R112.reuse, R7 ;  /* 0x0000000770077220 */ /* 0x040fe20000410000 */
[C---:B------:R-:W-:Y:S01]  /*33c0*/  FADD.FTZ R120, -R113.reuse, R120 ;  /* 0x0000007871787221 */ /* 0x040fe20000010100 */
[C---:B------:R-:W-:Y:S01]  /*33d0*/  FADD.FTZ R119, -R113.reuse, R119 ;  /* 0x0000007771777221 */ /* 0x040fe20000010100 */
[C---:B------:R-:W-:Y:S01]  /*33e0*/  FADD.FTZ R127, -R113.reuse, R132 ;  /* 0x00000084717f7221 */ /* 0x040fe20000010100 */
[C---:B------:R-:W-:Y:S01]  /*33f0*/  FMUL.FTZ R4, R112.reuse, R4 ;  /* 0x0000000470047220 */ /* 0x040fe20000410000 */
[C---:B------:R-:W-:Y:S01]  /*3400*/  FMUL.FTZ R0, R112.reuse, R0 ;  /* 0x0000000070007220 */ /* 0x040fe20000410000 */
[C---:B------:R-:W-:Y:S01]  /*3410*/  FADD.FTZ R132, -R113.reuse, R135 ;  /* 0x0000008771847221 */ /* 0x040fe20000010100 */
[C---:B------:R-:W-:Y:S01]  /*3420*/  FMUL.FTZ R114, R112.reuse, R114 ;  /* 0x0000007270727220 */ /* 0x040fe20000410000 */
[----:B------:R-:W-:Y:S01]  /*3430*/  FMUL.FTZ R115, R112, R115 ;  /* 0x0000007370737220 */ /* 0x000fe20000410000 */
[----:B0-----:R-:W-:Y:S01]  /*3440*/  FFMA.FTZ R15, R6, R107, R67 ;  /* 0x0000006b060f7223 */ /* 0x001fe20000010043 */
[----:B------:R-:W-:Y:S01]  /*3450*/  FFMA.FTZ R6, R2, R102, R62 ;  /* 0x0000006602067223 */ /* 0x000fe2000001003e */
[C---:B------:R-:W-:Y:S01]  /*3460*/  FMUL.FTZ R19, R112.reuse, R19 ;  /* 0x0000001370137220 */ /* 0x040fe20000410000 */
[----:B------:R-:W0:Y:S01]  /*3470*/  LDC.64 R2, c[0x0][0x380] ;  /* 0x0000e000ff027b82 */ /* 0x000e220000000a00 */
[----:B------:R-:W-:Y:S01]  /*3480*/  FMUL.FTZ R18, R112, R18 ;  /* 0x0000001270127220 */ /* 0x000fe20000410000 */
[C---:B------:R-:W-:Y:S01]  /*3490*/  FADD.FTZ R125, -R113.reuse, R125 ;  /* 0x0000007d717d7221 */ /* 0x040fe20000010100 */
[C---:B------:R-:W-:Y:S01]  /*34a0*/  FADD.FTZ R124, -R113.reuse, R124 ;  /* 0x0000007c717c7221 */ /* 0x040fe20000010100 */
[C---:B------:R-:W-:Y:S01]  /*34b0*/  FADD.FTZ R135, -R113.reuse, R137 ;  /* 0x0000008971877221 */ /* 0x040fe20000010100 */
[C---:B------:R-:W-:Y:S01]  /*34c0*/  FADD.FTZ R129, -R113.reuse, R129 ;  /* 0x0000008171817221 */ /* 0x040fe20000010100 */
[C---:B------:R-:W-:Y:S01]  /*34d0*/  FADD.FTZ R131, -R113.reuse, R131 ;  /* 0x0000008371837221 */ /* 0x040fe20000010100 */
[----:B------:R-:W-:Y:S01]  /*34e0*/  FADD.FTZ R137, -R113, R141 ;  /* 0x0000008d71897221 */ /* 0x000fe20000010100 */
[----:B------:R-:W-:-:S04]  /*34f0*/  IMAD.WIDE.U32 R156, R10, 0x10, R150 ;  /* 0x000000100a9c7825 */ /* 0x000fc800078e0096 */
[----:B------:R-:W-:Y:S01]  /*3500*/  FFMA.FTZ R12, R9, R104, R64 ;  /* 0x00000068090c7223 */ /* 0x000fe20000010040 */
[----:B------:R-:W-:Y:S01]  /*3510*/  FFMA.FTZ R13, R8, R105, R65 ;  /* 0x00000069080d7223 */ /* 0x000fe20000010041 */
[----:B------:R-:W-:Y:S01]  /*3520*/  FFMA.FTZ R14, R7, R106, R66 ;  /* 0x0000006a070e7223 */ /* 0x000fe20000010042 */
[C---:B------:R-:W-:Y:S01]  /*3530*/  FADD.FTZ R134, -R113.reuse, R134 ;  /* 0x0000008671867221 */ /* 0x040fe20000010100 */
[C---:B------:R-:W-:Y:S01]  /*3540*/  FADD.FTZ R141, -R113.reuse, R145 ;  /* 0x00000091718d7221 */ /* 0x040fe20000010100 */
[C---:B------:R-:W-:Y:S01]  /*3550*/  FMUL.FTZ R116, R112.reuse, R116 ;  /* 0x0000007470747220 */ /* 0x040fe20000410000 */
[C---:B------:R-:W-:Y:S01]  /*3560*/  FMUL.FTZ R117, R112.reuse, R117 ;  /* 0x0000007570757220 */ /* 0x040fe20000410000 */
[C---:B------:R-:W-:Y:S01]  /*3570*/  FMUL.FTZ R120, R112.reuse, R120 ;  /* 0x0000007870787220 */ /* 0x040fe20000410000 */
[----:B------:R-:W-:Y:S01]  /*3580*/  FMUL.FTZ R119, R112, R119 ;  /* 0x0000007770777220 */ /* 0x000fe20000410000 */
[----:B------:R-:W-:Y:S01]  /*3590*/  FFMA.FTZ R4, R4, R100, R60 ;  /* 0x0000006404047223 */ /* 0x000fe2000001003c */
[----:B------:R-:W-:Y:S01]  /*35a0*/  FFMA.FTZ R7, R0, R103, R63 ;  /* 0x0000006700077223 */ /* 0x000fe2000001003f */
[C---:B------:R-:W-:Y:S01]  /*35b0*/  FADD.FTZ R139, -R113.reuse, R139 ;  /* 0x0000008b718b7221 */ /* 0x040fe20000010100 */
[----:B------:R-:W-:Y:S01]  /*35c0*/  FADD.FTZ R145, -R113, R146 ;  /* 0x0000009271917221 */ /* 0x000fe20000010100 */
[----:B------:R-:W-:-:S04]  /*35d0*/  IMAD.WIDE.U32 R162, R118, 0x10, R150 ;  /* 0x0000001076a27825 */ /* 0x000fc800078e0096 */
[----:B------:R-:W-:Y:S01]  /*35e0*/  FFMA.FTZ R8, R114, R96, R56 ;  /* 0x0000006072087223 */ /* 0x000fe20000010038 */
[----:B------:R-:W-:Y:S01]  /*35f0*/  FFMA.FTZ R9, R115, R97, R57 ;  /* 0x0000006173097223 */ /* 0x000fe20000010039 */
[----:B------:R-:W-:Y:S01]  /*3600*/  FFMA.FTZ R10, R19, R98, R58 ;  /* 0x00000062130a7223 */ /* 0x000fe2000001003a */
[----:B------:R-:W-:Y:S01]  /*3610*/  FFMA.FTZ R11, R18, R99, R59 ;  /* 0x00000063120b7223 */ /* 0x000fe2000001003b */
        /* <DEDUP_REMOVED lines=20> */
[C---:B------:R-:W-:Y:S01]  /*3760*/  FMUL.FTZ R137, R112.reuse, R137 ;  /* 0x0000008970897220 */ /* 0x040fe20000410000 */
[C---:B------:R-:W-:Y:S01]  /*3770*/  FMUL.FTZ R140, R112.reuse, R140 ;  /* 0x0000008c708c7220 */ /* 0x040fe20000410000 */
[C---:B------:R-:W-:Y:S01]  /*3780*/  FMUL.FTZ R139, R112.reuse, R139 ;  /* 0x0000008b708b7220 */ /* 0x040fe20000410000 */
[----:B------:R2:W-:Y:S01]  /*3790*/  STG.E.128 desc[UR6][R160.64], R4 ;  /* 0x00000004a0007986 */ /* 0x0005e2000c101d06 */
[C---:B------:R-:W-:Y:S01]  /*37a0*/  FMUL.FTZ R141, R112.reuse, R141 ;  /* 0x0000008d708d7220 */ /* 0x040fe20000410000 */
[C---:B------:R-:W-:Y:S01]  /*37b0*/  FMUL.FTZ R142, R112.reuse, R142 ;  /* 0x0000008e708e7220 */ /* 0x040fe20000410000 */
[C---:B------:R-:W-:Y:S01]  /*37c0*/  FMUL.FTZ R145, R112.reuse, R145 ;  /* 0x0000009170917220 */ /* 0x040fe20000410000 */
[----:B------:R-:W-:Y:S01]  /*37d0*/  FMUL.FTZ R113, R112, R113 ;  /* 0x0000007170717220 */ /* 0x000fe20000410000 */
[----:B------:R-:W-:Y:S01]  /*37e0*/  IMAD.WIDE.U32 R148, R128, 0x10, R150 ;  /* 0x0000001080947825 */ /* 0x000fe200078e0096 */
[----:B------:R3:W-:Y:S03]  /*37f0*/  STG.E.128 desc[UR6][R162.64], R8 ;  /* 0x00000008a2007986 */ /* 0x0007e6000c101d06 */
[----:B------:R-:W-:Y:S01]  /*3800*/  FFMA.FTZ R136, R136, R76, R36 ;  /* 0x0000004c88887223 */ /* 0x000fe20000010024 */
[----:B------:R-:W-:Y:S01]  /*3810*/  FFMA.FTZ R137, R137, R77, R37 ;  /* 0x0000004d89897223 */ /* 0x000fe20000010025 */
[----:B------:R-:W-:Y:S01]  /*3820*/  IMAD.WIDE.U32 R152, R130, 0x10, R150 ;  /* 0x0000001082987825 */ /* 0x000fe200078e0096 */
[----:B------:R4:W-:Y:S03]  /*3830*/  STG.E.128 desc[UR6][R164.64], R116 ;  /* 0x00000074a4007986 */ /* 0x0009e6000c101d06 */
[----:B------:R-:W-:Y:S01]  /*3840*/  FFMA.FTZ R139, R139, R79, R39 ;  /* 0x0000004f8b8b7223 */ /* 0x000fe20000010027 */
[----:B0-----:R-:W-:Y:S01]  /*3850*/  IADD3 R16, PT, PT, R16, R2, RZ ;  /* 0x0000000210107210 */ /* 0x001fe20007ffe0ff */
[----:B------:R-:W-:-:S04]  /*3860*/  IMAD.WIDE.U32 R154, R138, 0x10, R150 ;  /* 0x000000108a9a7825 */ /* 0x000fc800078e0096 */
[----:B-1----:R-:W-:Y:S01]  /*3870*/  FFMA.FTZ R12, R132, R80, R40 ;  /* 0x00000050840c7223 */ /* 0x002fe20000010028 */
[----:B------:R-:W-:Y:S01]  /*3880*/  FFMA.FTZ R13, R133, R81, R41 ;  /* 0x00000051850d7223 */ /* 0x000fe20000010029 */
[----:B------:R-:W-:Y:S01]  /*3890*/  FFMA.FTZ R14, R135, R82, R42 ;  /* 0x00000052870e7223 */ /* 0x000fe2000001002a */
[----:B------:R-:W-:Y:S01]  /*38a0*/  FFMA.FTZ R15, R134, R83, R43 ;  /* 0x00000053860f7223 */ /* 0x000fe2000001002b */
[----:B--2---:R-:W-:Y:S01]  /*38b0*/  FFMA.FTZ R4, R121, R88, R48 ;  /* 0x0000005879047223 */ /* 0x004fe20000010030 */
[----:B------:R-:W-:Y:S01]  /*38c0*/  FFMA.FTZ R5, R122, R89, R49 ;  /* 0x000000597a057223 */ /* 0x000fe20000010031 */
[----:B------:R-:W-:Y:S01]  /*38d0*/  FFMA.FTZ R6, R125, R90, R50 ;  /* 0x0000005a7d067223 */ /* 0x000fe20000010032 */
[----:B------:R-:W-:Y:S01]  /*38e0*/  FFMA.FTZ R7, R124, R91, R51 ;  /* 0x0000005b7c077223 */ /* 0x000fe20000010033 */
[----:B------:R-:W-:-:S04]  /*38f0*/  IMAD.WIDE.U32 R158, R143, 0x10, R150 ;  /* 0x000000108f9e7825 */ /* 0x000fc800078e0096 */
[----:B------:R-:W-:Y:S01]  /*3900*/  FFMA.FTZ R138, R140, R78, R38 ;  /* 0x0000004e8c8a7223 */ /* 0x000fe20000010026 */
[----:B---3--:R-:W-:Y:S01]  /*3910*/  FFMA.FTZ R8, R126, R84, R44 ;  /* 0x000000547e087223 */ /* 0x008fe2000001002c */
[----:B------:R-:W-:Y:S01]  /*3920*/  FFMA.FTZ R9, R127, R85, R45 ;  /* 0x000000557f097223 */ /* 0x000fe2000001002d */
[----:B------:R-:W-:Y:S01]  /*3930*/  FFMA.FTZ R10, R129, R86, R46 ;  /* 0x00000056810a7223 */ /* 0x000fe2000001002e */
[----:B------:R-:W-:Y:S01]  /*3940*/  FFMA.FTZ R11, R131, R87, R47 ;  /* 0x00000057830b7223 */ /* 0x000fe2000001002f */
[----:B------:R-:W-:-:S04]  /*3950*/  IMAD.WIDE.U32 R150, R147, 0x10, R150 ;  /* 0x0000001093967825 */ /* 0x000fc800078e0096 */
[----:B----4-:R-:W-:Y:S01]  /*3960*/  FFMA.FTZ R116, R141, R72, R32 ;  /* 0x000000488d747223 */ /* 0x010fe20000010020 */
        /* <DEDUP_REMOVED lines=11> */
.L_x_20143:
        /* <DEDUP_REMOVED lines=14> */
.L_x_22375:


//--------------------- .text._ZN10layer_norm31ln_parallel_residual_fwd_kernelINS_13Kernel_traitsIfffffjLj5120ELj1ELj1ELj4ELj16ENS_18Kernel_traits_baseILj5120EfffffjLj128EEEEELb1ELb0ELb0EEEvNS_9FwdParamsE --------------------------
	.section	.text._ZN10layer_norm31ln_parallel_residual_fwd_kernelINS_13Kernel_traitsIfffffjLj5120ELj1ELj1ELj4ELj16ENS_18Kernel_traits_baseILj5120EfffffjLj128EEEEELb1ELb0ELb0EEEvNS_9FwdParamsE,"ax",@progbits
	.align	128
        .global         _ZN10layer_norm31ln_parallel_residual_fwd_kernelINS_13Kernel_traitsIfffffjLj5120ELj1ELj1ELj4ELj16ENS_18Kernel_traits_baseILj5120EfffffjLj128EEEEELb1ELb0ELb0EEEvNS_9FwdParamsE
        .type           _ZN10layer_norm31ln_parallel_residual_fwd_kernelINS_13Kernel_traitsIfffffjLj5120ELj1ELj1ELj4ELj16ENS_18Kernel_traits_baseILj5120EfffffjLj128EEEEELb1ELb0ELb0EEEvNS_9FwdParamsE,@function
        .size           _ZN10layer_norm31ln_parallel_residual_fwd_kernelINS_13Kernel_traitsIfffffjLj5120ELj1ELj1ELj4ELj16ENS_18Kernel_traits_baseILj5120EfffffjLj128EEEEELb1ELb0ELb0EEEvNS_9FwdParamsE,(.L_x_22376 - _ZN10layer_norm31ln_parallel_residual_fwd_kernelINS_13Kernel_traitsIfffffjLj5120ELj1ELj1ELj4ELj16ENS_18Kernel_traits_baseILj5120EfffffjLj128EEEEELb1ELb0ELb0EEEvNS_9FwdParamsE)
        .other          _ZN10layer_norm31ln_parallel_residual_fwd_kernelINS_13Kernel_traitsIfffffjLj5120ELj1ELj1ELj4ELj16ENS_18Kernel_traits_baseILj5120EfffffjLj128EEEEELb1ELb0ELb0EEEvNS_9FwdParamsE,@"STO_CUDA_ENTRY STV_DEFAULT"
_ZN10layer_norm31ln_parallel_residual_fwd_kernelINS_13Kernel_traitsIfffffjLj5120ELj1ELj1ELj4ELj16ENS_18Kernel_traits_baseILj5120EfffffjLj128EEEEELb1ELb0ELb0EEEvNS_9FwdParamsE:
.text._ZN10layer_norm31ln_parallel_residual_fwd_kernelINS_13Kernel_traitsIfffffjLj5120ELj1ELj1ELj4ELj16ENS_18Kernel_traits_baseILj5120EfffffjLj128EEEEELb1ELb0ELb0EEEvNS_9FwdParamsE:
[----:B------:R-:W-:Y:S01]  /*0000*/  LDC R1, c[0x0][0x37c] ;  /* 0x0000df00ff017b82 */ /* 0x000fe20000000800 */
[----:B------:R-:W0:Y:S07]  /*0010*/  LDCU.U8 UR4, c[0x0][0x464] ;  /* 0x00008c80ff0477ac */ /* 0x000e2e0008000000 */
[----:B------:R-:W1:Y:S01]  /*0020*/  LDC R9, c[0x0][0x45c] ;  /* 0x00011700ff097b82 */ /* 0x000e620000000800 */
[----:B------:R-:W2:Y:S01]  /*0030*/  LDCU.64 UR8, c[0x0][0x450] ;  /* 0x00008a00ff0877ac */ /* 0x000ea20008000a00 */
[----:B------:R-:W3:Y:S06]  /*0040*/  LDCU.64 UR6, c[0x0][0x358] ;  /* 0x00006b00ff0677ac */ /* 0x000eec0008000a00 */
[----:B------:R-:W4:Y:S01]  /*0050*/  LDC R2, c[0x0][0x458] ;  /* 0x00011600ff027b82 */ /* 0x000f220000000800 */
[----:B------:R-:W5:Y:S01]  /*0060*/  LDCU.64 UR10, c[0x0][0x438] ;  /* 0x00008700ff0a77ac */ /* 0x000f620008000a00 */
[----:B------:R-:W5:Y:S01]  /*0070*/  LDCU UR5, c[0x0][0x388] ;  /* 0x00007100ff0577ac */ /* 0x000f620008000800 */
[----:B0-----:R-:W-:Y:S01]  /*0080*/  ISETP.NE.AND P0, PT, RZ, UR4, PT ;  /* 0x00000004ff007c0c */ /* 0x001fe2000bf05270 */
[----:B--2---:R-:W-:-:S02]  /*0090*/  IMAD.U32 R4, RZ, RZ, UR8 ;  /* 0x00000008ff047e24 */ /* 0x004fc4000f8e00ff */
[----:B------:R-:W-:-:S10]  /*00a0*/  IMAD.U32 R5, RZ, RZ, UR9 ;  /* 0x00000009ff057e24 */ /* 0x000fd4000f8e00ff */
[----:B-1----:R-:W-:Y:S01]  /*00b0*/  @P0 MOV R3, R9 ;  /* 0x0000000900030202 */ /* 0x002fe20000000f00 */
[----:B---3--:R-:W2:Y:S01]  /*00c0*/  @P0 LDG.E.64 R4, desc[UR6][R4.64] ;  /* 0x0000000604040981 */ /* 0x008ea2000c1e1b00 */
[----:B------:R-:W0:Y:S03]  /*00d0*/  @P0 LDC R11, c[0x0][0x460] ;  /* 0x00011800ff0b0b82 */ /* 0x000e260000000800 */
[----:B----4-:R1:W0:Y:S01]  /*00e0*/  @P0 LDG.E.64 R6, desc[UR6][R2.64] ;  /* 0x0000000602060981 */ /* 0x010222000c1e1b00 */
[----:B-----5:R-:W-:Y:S01]  /*00f0*/  UISETP.NE.U32.AND UP0, UPT, UR10, URZ, UPT ;  /* 0x000000ff0a00728c */ /* 0x020fe2000bf05070 */
[----:B------:R-:W-:Y:S01]  /*0100*/  BSSY.RECONVERGENT B0, `(.L_x_20144) ;  /* 0x000028a000007945 */ /* 0x000fe20003800200 */
[----:B------:R-:W-:Y:S01]  /*0110*/  USHF.R.S32.HI UR4, URZ, 0x1f, UR5 ;  /* 0x0000001fff047899 */ /* 0x000fe20008011405 */
[----:B------:R-:W1:Y:S01]  /*0120*/  S2R R235, SR_TID.X ;  /* 0x0000000000eb7919 */ /* 0x000e620000002100 */
[----:B------:R-:W3:Y:S01]  /*0130*/  S2UR UR16, SR_CTAID.X ;  /* 0x00000000001079c3 */ /* 0x000ee20000002500 */
[----:B------:R-:W-:-:S02]  /*0140*/  UISETP.NE.AND.EX UP0, UPT, UR11, URZ, UPT, UP0 ;  /* 0x000000ff0b00728c */ /* 0x000fc4000bf05300 */
[----:B------:R-:W-:-:S04]  /*0150*/  ULEA.HI UR4, UR4, UR5, URZ, 0x2 ;  /* 0x0000000504047291 */ /* 0x000fc8000f8f10ff */
[----:B------:R-:W-:Y:S01]  /*0160*/  USHF.R.S32.HI UR4, URZ, 0x2, UR4 ;  /* 0x00000002ff047899 */ /* 0x000fe20008011404 */
[----:B------:R-:W3:Y:S01]  /*0170*/  LDC R232, c[0x0][0x360] ;  /* 0x0000d800ffe87b82 */ /* 0x000ee20000000800 */
[C---:B-1----:R-:W-:Y:S01]  /*0180*/  LOP3.LUT R3, R235.reuse, 0x60, RZ, 0xc0, !PT ;  /* 0x00000060eb037812 */ /* 0x042fe200078ec0ff */
[----:B---3--:R-:W-:Y:S01]  /*0190*/  IMAD R232, R232, UR16, R235 ;  /* 0x00000010e8e87c24 */ /* 0x008fe2000f8e02eb */
[----:B--2---:R-:W-:Y:S02]  /*01a0*/  @P0 R2UR UR8, R4 ;  /* 0x00000000040802ca */ /* 0x004fe400000e0000 */
[----:B------:R-:W-:Y:S02]  /*01b0*/  LOP3.LUT R4, R235, 0x1f, RZ, 0xc0, !PT ;  /* 0x0000001feb047812 */ /* 0x000fe400078ec0ff */
[----:B------:R-:W-:Y:S02]  /*01c0*/  @P0 R2UR UR9, R5 ;  /* 0x00000000050902ca */ /* 0x000fe400000e0000 */
[----:B0-----:R-:W-:-:S02]  /*01d0*/  @P0 IADD3 R2, P1, PT, R6, R11, RZ ;  /* 0x0000000b06020210 */ /* 0x001fc40007f3e0ff */
[----:B------:R-:W-:-:S03]  /*01e0*/  LOP3.LUT R5, R3, R4, RZ, 0xfc, !PT ;  /* 0x0000000403057212 */ /* 0x000fc600078efcff */
[----:B------:R-:W-:Y:S01]  /*01f0*/  @P0 IMAD.X R9, RZ, RZ, R7, P1 ;  /* 0x000000ffff090224 */ /* 0x000fe200008e0607 */
[----:B------:R-:W-:Y:S01]  /*0200*/  LOP3.LUT R0, R5, 0x7f, RZ, 0x3c, !PT ;  /* 0x0000007f05007812 */ /* 0x000fe200078e3cff */
[----:B------:R-:W-:Y:S02]  /*0210*/  UIADD3 UR33, UPT, UPT, UR8, -0x61c88647, URZ ;  /* 0x9e3779b908217890 */ /* 0x000fe4000fffe0ff */
[----:B------:R-:W-:Y:S01]  /*0220*/  UIADD3 UR18, UPT, UPT, UR8, 0x3c6ef372, URZ ;  /* 0x3c6ef37208127890 */ /* 0x000fe2000fffe0ff */
[--C-:B------:R-:W-:Y:S01]  /*0230*/  SHF.R.U64 R231, R2, 0x2, R9.reuse ;  /* 0x0000000202e77819 */ /* 0x100fe20000001209 */
[----:B------:R-:W-:Y:S01]  /*0240*/  VIADD R0, R0, UR4 ;  /* 0x0000000400007c36 */ /* 0x000fe20008000000 */
[----:B------:R-:W-:Y:S01]  /*0250*/  SHF.R.U32.HI R230, RZ, 0x2, R9 ;  /* 0x00000002ffe67819 */ /* 0x000fe20000011609 */
[----:B------:R-:W-:Y:S02]  /*0260*/  UIADD3 UR17, UPT, UPT, UR9, -0x4498517b, URZ ;  /* 0xbb67ae8509117890 */ /* 0x000fe4000fffe0ff */
        /* <DEDUP_REMOVED lines=24> */
[C---:B------:R-:W-:Y:S01]  /*03f0*/  ISETP.GE.U32.AND P4, PT, R0.reuse, 0x200, PT ;  /* 0x000002000000780c */ /* 0x040fe20003f86070 */
[----:B------:R-:W1:Y:S01]  /*0400*/  LDC.64 R8, c[0x0][0x3d8] ;  /* 0x0000f600ff087b82 */ /* 0x000e620000000a00 */
[C---:B------:R-:W-:Y:S02]  /*0410*/  ISETP.GE.U32.AND P3, PT, R0.reuse, 0x280, PT ;  /* 0x000002800000780c */ /* 0x040fe40003f66070 */
[----:B------:R-:W-:-:S02]  /*0420*/  ISETP.GE.U32.AND P2, PT, R0, 0x300, PT ;  /* 0x000003000000780c */ /* 0x000fc40003f46070 */
[----:B------:R-:W-:-:S03]  /*0430*/  LOP3.LUT R233, R233, 0xfffffdff, RZ, 0xc0, !PT ;  /* 0xfffffdffe9e97812 */ /* 0x000fc600078ec0ff */
[----:B------:R-:W2:Y:S08]  /*0440*/  LDC.64 R10, c[0x0][0x3d0] ;  /* 0x0000f400ff0a7b82 */ /* 0x000eb00000000a00 */
[----:B------:R-:W3:Y:S01]  /*0450*/  LDC.64 R84, c[0x0][0x3d8] ;  /* 0x0000f600ff547b82 */ /* 0x000ee20000000a00 */
[----:B0-----:R-:W-:-:S07]  /*0460*/  @P6 IMAD.WIDE.U32 R6, R5, 0x10, R6 ;  /* 0x0000001005066825 */ /* 0x001fce00078e0006 */
[----:B------:R-:W0:Y:S01]  /*0470*/  LDC.64 R86, c[0x0][0x3d0] ;  /* 0x0000f400ff567b82 */ /* 0x000e220000000a00 */
[C---:B-1----:R-:W-:Y:S01]  /*0480*/  @P6 IMAD.WIDE.U32 R8, R5.reuse, 0x10, R8 ;  /* 0x0000001005086825 */ /* 0x042fe200078e0008 */
[----:B------:R-:W5:Y:S01]  /*0490*/  @P6 LDG.E.128 R20, desc[UR6][R6.64] ;  /* 0x0000000606146981 */ /* 0x000f62000c1e1d00 */
[----:B------:R-:W-:-:S05]  /*04a0*/  @P6 LOP3.LUT R5, R5, 0x80, RZ, 0xfc, !PT ;  /* 0x0000008005056812 */ /* 0x000fca00078efcff */
[----:B------:R-:W1:Y:S01]  /*04b0*/  LDC.64 R88, c[0x0][0x3d8] ;  /* 0x0000f600ff587b82 */ /* 0x000e620000000a00 */
[----:B------:R-:W5:Y:S01]  /*04c0*/  @P6 LDG.E.128 R32, desc[UR6][R8.64] ;  /* 0x0000000608206981 */ /* 0x000f62000c1e1d00 */
[----:B--2---:R-:W-:-:S06]  /*04d0*/  @P0 IMAD.WIDE.U32 R10, R5, 0x10, R10 ;  /* 0x00000010050a0825 */ /* 0x004fcc00078e000a */
[----:B------:R-:W2:Y:S01]  /*04e0*/  LDC.64 R90, c[0x0][0x3d0] ;  /* 0x0000f400ff5a7b82 */ /* 0x000ea20000000a00 */
[C---:B---3--:R-:W-:Y:S01]  /*04f0*/  @P0 IMAD.WIDE.U32 R84, R5.reuse, 0x10, R84 ;  /* 0x0000001005540825 */ /* 0x048fe200078e0054 */
[----:B------:R-:W-:Y:S01]  /*0500*/  @P0 IADD3 R5, PT, PT, R5, 0x80, RZ ;  /* 0x0000008005050810 */ /* 0x000fe20007ffe0ff */
[----:B------:R-:W5:Y:S05]  /*0510*/  @P0 LDG.E.128 R12, desc[UR6][R10.64] ;  /* 0x000000060a0c0981 */ /* 0x000f6a000c1e1d00 */
[----:B------:R-:W3:Y:S01]  /*0520*/  LDC.64 R92, c[0x0][0x3d8] ;  /* 0x0000f600ff5c7b82 */ /* 0x000ee20000000a00 */
[----:B0-----:R-:W-:-:S07]  /*0530*/  @P5 IMAD.WIDE.U32 R86, R5, 0x10, R86 ;  /* 0x0000001005565825 */ /* 0x001fce00078e0056 */
[----:B------:R-:W0:Y:S01]  /*0540*/  LDC.64 R94, c[0x0][0x3d0] ;  /* 0x0000f400ff5e7b82 */ /* 0x000e220000000a00 */
[----:B-1----:R-:W-:-:S07]  /*0550*/  @P5 IMAD.WIDE.U32 R88, R5, 0x10, R88 ;  /* 0x0000001005585825 */ /* 0x002fce00078e0058 */
[----:B------:R-:W1:Y:S01]  /*0560*/  LDC.64 R96, c[0x0][0x3d8] ;  /* 0x0000f600ff607b82 */ /* 0x000e620000000a00 */
[----:B------:R-:W-:-:S07]  /*0570*/  @P5 VIADD R5, R5, 0x80 ;  /* 0x0000008005055836 */ /* 0x000fce0000000000 */
[----:B------:R-:W4:Y:S01]  /*0580*/  LDC.64 R98, c[0x0][0x3d0] ;  /* 0x0000f400ff627b82 */ /* 0x000f220000000a00 */
[----:B--2---:R-:W-:-:S07]  /*0590*/  @P4 IMAD.WIDE.U32 R90, R5, 0x10, R90 ;  /* 0x00000010055a4825 */ /* 0x004fce00078e005a */
[----:B------:R-:W2:Y:S01]  /*05a0*/  LDC.64 R100, c[0x0][0x3d8] ;  /* 0x0000f600ff647b82 */ /* 0x000ea20000000a00 */
[----:B---3--:R-:W-:-:S07]  /*05b0*/  @P4 IMAD.WIDE.U32 R92, R5, 0x10, R92 ;  /* 0x00000010055c4825 */ /* 0x008fce00078e005c */
[----:B------:R-:W3:Y:S01]  /*05c0*/  LDC.64 R102, c[0x0][0x3d0] ;  /* 0x0000f400ff667b82 */ /* 0x000ee20000000a00 */
[----:B------:R-:W-:-:S07]  /*05d0*/  @P4 VIADD R5, R5, 0x80 ;  /* 0x0000008005054836 */ /* 0x000fce0000000000 */
[----:B------:R-:W3:Y:S01]  /*05e0*/  LDC.64 R104, c[0x0][0x3d8] ;  /* 0x0000f600ff687b82 */ /* 0x000ee20000000a00 */
[----:B------:R-:W-:-:S07]  /*05f0*/  ISETP.GE.U32.AND P1, PT, R0, 0x380, PT ;  /* 0x000003800000780c */ /* 0x000fce0003f26070 */
[----:B------:R-:W3:Y:S08]  /*0600*/  LDC.64 R106, c[0x0][0x3d0] ;  /* 0x0000f400ff6a7b82 */ /* 0x000ef00000000a00 */
[----:B------:R-:W3:Y:S01]  /*0610*/  LDC.64 R108, c[0x0][0x3d8] ;  /* 0x0000f600ff6c7b82 */ /* 0x000ee20000000a00 */
[----:B0-----:R-:W-:Y:S01]  /*0620*/  @P3 IMAD.WIDE.U32 R94, R5, 0x10, R94 ;  /* 0x00000010055e3825 */ /* 0x001fe200078e005e */
[----:B------:R-:W5:Y:S01]  /*0630*/  @P0 LDG.E.128 R16, desc[UR6][R84.64] ;  /* 0x0000000654100981 */ /* 0x000f62000c1e1d00 */
[----:B------:R-:W-:-:S02]  /*0640*/  @P6 LOP3.LUT R233, R233, 0x200, RZ, 0xfc, !PT ;  /* 0x00000200e9e96812 */ /* 0x000fc400078efcff */
[C---:B-1----:R-:W-:Y:S01]  /*0650*/  @P3 IMAD.WIDE.U32 R96, R5.reuse, 0x10, R96 ;  /* 0x0000001005603825 */ /* 0x042fe200078e0060 */
[----:B------:R-:W-:Y:S01]  /*0660*/  @P3 IADD3 R5, PT, PT, R5, 0x80, RZ ;  /* 0x0000008005053810 */ /* 0x000fe20007ffe0ff */
[----:B------:R0:W5:Y:S01]  /*0670*/  @P5 LDG.E.128 R24, desc[UR6][R86.64] ;  /* 0x0000000656185981 */ /* 0x000162000c1e1d00 */
[C---:B------:R-:W-:Y:S01]  /*0680*/  ISETP.GE.U32.AND P0, PT, R0.reuse, 0x400, PT ;  /* 0x000004000000780c */ /* 0x040fe20003f06070 */
[----:B------:R-:W1:Y:S02]  /*0690*/  LDC.64 R110, c[0x0][0x3d0] ;  /* 0x0000f400ff6e7b82 */ /* 0x000e640000000a00 */
[C---:B----4-:R-:W-:Y:S01]  /*06a0*/  @P2 IMAD.WIDE.U32 R98, R5.reuse, 0x10, R98 ;  /* 0x0000001005622825 */ /* 0x050fe200078e0062 */
[----:B------:R-:W5:Y:S03]  /*06b0*/  @P5 LDG.E.128 R28, desc[UR6][R88.64] ;  /* 0x00000006581c5981 */ /* 0x000f66000c1e1d00 */
[C---:B--2---:R-:W-:Y:S01]  /*06c0*/  @P2 IMAD.WIDE.U32 R100, R5.reuse, 0x10, R100 ;  /* 0x0000001005642825 */ /* 0x044fe200078e0064 */
[----:B------:R2:W5:Y:S01]  /*06d0*/  @P4 LDG.E.128 R36, desc[UR6][R90.64] ;  /* 0x000000065a244981 */ /* 0x000562000c1e1d00 */
[----:B------:R-:W4:Y:S02]  /*06e0*/  LDC.64 R112, c[0x0][0x3d8] ;  /* 0x0000f600ff707b82 */ /* 0x000f240000000a00 */
[----:B------:R-:W-:Y:S01]  /*06f0*/  @P2 VIADD R5, R5, 0x80 ;  /* 0x0000008005052836 */ /* 0x000fe20000000000 */
[C---:B------:R-:W-:Y:S01]  /*0700*/  ISETP.GE.U32.AND P5, PT, R0.reuse, 0x480, PT ;  /* 0x000004800000780c */ /* 0x040fe20003fa6070 */
[----:B------:R-:W5:Y:S02]  /*0710*/  @P4 LDG.E.128 R40, desc[UR6][R92.64] ;  /* 0x000000065c284981 */ /* 0x000f64000c1e1d00 */
[C---:B---3--:R-:W-:Y:S01]  /*0720*/  @P1 IMAD.WIDE.U32 R102, R5.reuse, 0x10, R102 ;  /* 0x0000001005661825 */ /* 0x048fe200078e0066 */
[----:B0-----:R-:W-:Y:S01]  /*0730*/  CS2R R86, SRZ ;  /* 0x0000000000567805 */ /* 0x001fe2000001ff00 */
[----:B------:R0:W5:Y:S02]  /*0740*/  @P3 LDG.E.128 R44, desc[UR6][R94.64] ;  /* 0x000000065e2c3981 */ /* 0x000164000c1e1d00 */
[C---:B------:R-:W-:Y:S01]  /*0750*/  @P1 IMAD.WIDE.U32 R104, R5.reuse, 0x10, R104 ;  /* 0x0000001005681825 */ /* 0x040fe200078e0068 */
[----:B------:R-:W-:Y:S01]  /*0760*/  CS2R R84, SRZ ;  /* 0x0000000000547805 */ /* 0x000fe2000001ff00 */
[----:B------:R-:W5:Y:S02]  /*0770*/  @P3 LDG.E.128 R48, desc[UR6][R96.64] ;  /* 0x0000000660303981 */ /* 0x000f64000c1e1d00 */
[----:B------:R-:W-:Y:S01]  /*0780*/  @P1 VIADD R5, R5, 0x80 ;  /* 0x0000008005051836 */ /* 0x000fe20000000000 */
[----:B--2---:R-:W-:Y:S01]  /*0790*/  CS2R R90, SRZ ;  /* 0x00000000005a7805 */ /* 0x004fe2000001ff00 */
[----:B------:R2:W5:Y:S02]  /*07a0*/  @P2 LDG.E.128 R52, desc[UR6][R98.64] ;  /* 0x0000000662342981 */ /* 0x000564000c1e1d00 */
[C---:B------:R-:W-:Y:S01]  /*07b0*/  @P0 IMAD.WIDE.U32 R106, R5.reuse, 0x10, R106 ;  /* 0x00000010056a0825 */ /* 0x040fe200078e006a */
[----:B------:R-:W-:Y:S01]  /*07c0*/  CS2R R88, SRZ ;  /* 0x0000000000587805 */ /* 0x000fe2000001ff00 */
[----:B------:R3:W5:Y:S02]  /*07d0*/  @P2 LDG.E.128 R56, desc[UR6][R100.64] ;  /* 0x0000000664382981 */ /* 0x000764000c1e1d00 */
[C---:B------:R-:W-:Y:S01]  /*07e0*/  @P0 IMAD.WIDE.U32 R108, R5.reuse, 0x10, R108 ;  /* 0x00000010056c0825 */ /* 0x040fe200078e006c */
[----:B------:R-:W-:Y:S01]  /*07f0*/  @P0 IADD3 R5, PT, PT, R5, 0x80, RZ ;  /* 0x0000008005050810 */ /* 0x000fe20007ffe0ff */
[----:B------:R3:W5:Y:S04]  /*0800*/  @P0 LDG.E.128 R68, desc[UR6][R106.64] ;  /* 0x000000066a440981 */ /* 0x000768000c1e1d00 */
[----:B------:R-:W5:Y:S01]  /*0810*/  @P0 LDG.E.128 R72, desc[UR6][R108.64] ;  /* 0x000000066c480981 */ /* 0x000f62000c1e1d00 */
[----:B------:R-:W-:Y:S01]  /*0820*/  ISETP.GE.U32.AND P0, PT, R0, 0x500, PT ;  /* 0x000005000000780c */ /* 0x000fe20003f06070 */
[C---:B-1----:R-:W-:Y:S01]  /*0830*/  @P5 IMAD.WIDE.U32 R110, R5.reuse, 0x10, R110 ;  /* 0x00000010056e5825 */ /* 0x042fe200078e006e */
[----:B0-----:R-:W-:Y:S01]  /*0840*/  CS2R R94, SRZ ;  /* 0x00000000005e7805 */ /* 0x001fe2000001ff00 */
[----:B------:R0:W5:Y:S02]  /*0850*/  @P1 LDG.E.128 R60, desc[UR6][R102.64] ;  /* 0x00000006663c1981 */ /* 0x000164000c1e1d00 */
[----:B----4-:R-:W-:Y:S01]  /*0860*/  @P5 IMAD.WIDE.U32 R112, R5, 0x10, R112 ;  /* 0x0000001005705825 */ /* 0x010fe200078e0070 */
[----:B------:R-:W-:Y:S01]  /*0870*/  CS2R R92, SRZ ;  /* 0x00000000005c7805 */ /* 0x000fe2000001ff00 */
[----:B------:R1:W5:Y:S01]  /*0880*/  @P1 LDG.E.128 R64, desc[UR6][R104.64] ;  /* 0x0000000668401981 */ /* 0x000362000c1e1d00 */
[----:B--2---:R-:W-:-:S02]  /*0890*/  CS2R R98, SRZ ;  /* 0x0000000000627805 */ /* 0x004fc4000001ff00 */
[----:B------:R-:W-:Y:S02]  /*08a0*/  CS2R R96, SRZ ;  /* 0x0000000000607805 */ /* 0x000fe4000001ff00 */
[----:B---3--:R-:W-:Y:S01]  /*08b0*/  CS2R R100, SRZ ;  /* 0x0000000000647805 */ /* 0x008fe2000001ff00 */
[----:B------:R2:W5:Y:S01]  /*08c0*/  @P5 LDG.E.128 R76, desc[UR6][R110.64] ;  /* 0x000000066e4c5981 */ /* 0x000562000c1e1d00 */
[----:B------:R-:W-:Y:S02]  /*08d0*/  CS2R R106, SRZ ;  /* 0x00000000006a7805 */ /* 0x000fe4000001ff00 */
[----:B0-----:R-:W-:Y:S02]  /*08e0*/  CS2R R102, SRZ ;  /* 0x0000000000667805 */ /* 0x001fe4000001ff00 */
[----:B------:R-:W-:Y:S01]  /*08f0*/  CS2R R108, SRZ ;  /* 0x00000000006c7805 */ /* 0x000fe2000001ff00 */
[----:B------:R0:W5:Y:S01]  /*0900*/  @P5 LDG.E.128 R80, desc[UR6][R112.64] ;  /* 0x0000000670505981 */ /* 0x000162000c1e1d00 */
[----:B------:R-:W-:-:S02]  /*0910*/  CS2R R114, SRZ ;  /* 0x0000000000727805 */ /* 0x000fc4000001ff00 */
[----:B-1----:R-:W-:Y:S02]  /*0920*/  CS2R R104, SRZ ;  /* 0x0000000000687805 */ /* 0x002fe4000001ff00 */
[----:B------:R-:W-:Y:S02]  /*0930*/  CS2R R118, SRZ ;  /* 0x0000000000767805 */ /* 0x000fe4000001ff00 */
[----:B------:R-:W-:Y:S02]  /*0940*/  CS2R R116, SRZ ;  /* 0x0000000000747805 */ /* 0x000fe4000001ff00 */
[----:B------:R-:W-:Y:S02]  /*0950*/  CS2R R122, SRZ ;  /* 0x00000000007a7805 */ /* 0x000fe4000001ff00 */
[----:B--2---:R-:W-:Y:S02]  /*0960*/  CS2R R110, SRZ ;  /* 0x00000000006e7805 */ /* 0x004fe4000001ff00 */
[----:B------:R-:W-:-:S02]  /*0970*/  CS2R R120, SRZ ;  /* 0x0000000000787805 */ /* 0x000fc4000001ff00 */
[----:B------:R-:W-:Y:S02]  /*0980*/  CS2R R126, SRZ ;  /* 0x00000000007e7805 */ /* 0x000fe4000001ff00 */
[----:B------:R-:W-:Y:S02]  /*0990*/  CS2R R124, SRZ ;  /* 0x00000000007c7805 */ /* 0x000fe4000001ff00 */
[----:B0-----:R-:W-:Y:S02]  /*09a0*/  CS2R R112, SRZ ;  /* 0x0000000000707805 */ /* 0x001fe4000001ff00 */
        /* <DEDUP_REMOVED lines=14> */
[----:B------:R-:W-:Y:S01]  /*0a90*/  @P5 VIADD R5, R5, 0x80 ;  /* 0x0000008005055836 */ /* 0x000fe20000000000 */
        /* <DEDUP_REMOVED lines=48> */
.L_x_20146:
[C---:B------:R-:W-:Y:S01]  /*0da0*/  ISETP.GE.U32.AND P6, PT, R0.reuse, 0x80, PT ;  /* 0x000000800000780c */ /* 0x040fe20003fc6070 */
[----:B------:R-:W0:Y:S01]  /*0db0*/  LDC.64 R8, c[0x0][0x3d0] ;  /* 0x0000f400ff087b82 */ /* 0x000e220000000a00 */
[C---:B------:R-:W-:Y:S02]  /*0dc0*/  ISETP.GE.U32.AND P0, PT, R0.reuse, 0x100, PT ;  /* 0x000001000000780c */ /* 0x040fe40003f06070 */
[C---:B------:R-:W-:Y:S02]  /*0dd0*/  ISETP.GE.U32.AND P5, PT, R0.reuse, 0x180, PT ;  /* 0x000001800000780c */ /* 0x040fe40003fa6070 */
[C---:B------:R-:W-:Y:S02]  /*0de0*/  ISETP.GE.U32.AND P4, PT, R0.reuse, 0x200, PT ;  /* 0x000002000000780c */ /* 0x040fe40003f86070 */
[----:B------:R-:W-:Y:S01]  /*0df0*/  LOP3.LUT R233, R233, 0xfffffdff, RZ, 0xc0, !PT ;  /* 0xfffffdffe9e97812 */ /* 0x000fe200078ec0ff */
[----:B------:R-:W1:Y:S08]  /*0e00*/  LDC.64 R10, c[0x0][0x3d8] ;  /* 0x0000f600ff0a7b82 */ /* 0x000e700000000a00 */
[----:B------:R-:W2:Y:S08]  /*0e10*/  LDC.64 R84, c[0x0][0x3d0] ;  /* 0x0000f400ff547b82 */ /* 0x000eb00000000a00 */
[----:B------:R-:W3:Y:S08]  /*0e20*/  LDC.64 R86, c[0x0][0x3d8] ;  /* 0x0000f600ff567b82 */ /* 0x000ef00000000a00 */
[----:B------:R-:W4:Y:S08]  /*0e30*/  LDC.64 R90, c[0x0][0x3d0] ;  /* 0x0000f400ff5a7b82 */ /* 0x000f300000000a00 */
[----:B------:R-:W4:Y:S01]  /*0e40*/  LDC.64 R92, c[0x0][0x3d8] ;  /* 0x0000f600ff5c7b82 */ /* 0x000f220000000a00 */
[C---:B------:R-:W-:Y:S01]  /*0e50*/  ISETP.GE.U32.AND P3, PT, R0.reuse, 0x280, PT ;  /* 0x000002800000780c */ /* 0x040fe20003f66070 */
[----:B0-----:R-:W-:Y:S01]  /*0e60*/  @P6 IMAD.WIDE.U32 R8, R5, 0x10, R8 ;  /* 0x0000001005086825 */ /* 0x001fe200078e0008 */
[----:B------:R-:W-:-:S02]  /*0e70*/  ISETP.GE.U32.AND P2, PT, R0, 0x300, PT ;  /* 0x000003000000780c */ /* 0x000fc40003f46070 */
[----:B------:R-:W-:Y:S01]  /*0e80*/  ISETP.GE.U32.AND P1, PT, R0, 0x380, PT ;  /* 0x000003800000780c */ /* 0x000fe20003f26070 */
[----:B-1----:R-:W-:Y:S01]  /*0e90*/  @P6 IMAD.WIDE.U32 R10, R5, 0x10, R10 ;  /* 0x00000010050a6825 */ /* 0x002fe200078e000a */
[----:B------:R0:W5:Y:S01]  /*0ea0*/  @P6 LDG.E.128 R20, desc[UR6][R8.64] ;  /* 0x0000000608146981 */ /* 0x000162000c1e1d00 */
[----:B------:R-:W1:Y:S01]  /*0eb0*/  @P6 LDC.64 R6, c[0x0][0x440] ;  /* 0x00011000ff066b82 */ /* 0x000e620000000a00 */
[----:B------:R-:W-:Y:S02]  /*0ec0*/  @P6 LOP3.LUT R233, R233, 0x200, RZ, 0xfc, !PT ;  /* 0x00000200e9e96812 */ /* 0x000fe400078efcff */
[----:B------:R0:W5:Y:S05]  /*0ed0*/  @P6 LDG.E.128 R32, desc[UR6][R10.64] ;  /* 0x000000060a206981 */ /* 0x00016a000c1e1d00 */
[----:B------:R-:W0:Y:S08]  /*0ee0*/  @P0 LDC.64 R88, c[0x0][0x440] ;  /* 0x00011000ff580b82 */ /* 0x000e300000000a00 */
[----:B------:R-:W4:Y:S01]  /*0ef0*/  @P5 LDC.64 R94, c[0x0][0x440] ;  /* 0x00011000ff5e5b82 */ /* 0x000f220000000a00 */
[C---:B-1----:R-:W-:Y:S01]  /*0f00*/  @P6 IMAD.WIDE.U32 R6, R5.reuse, 0x10, R6 ;  /* 0x0000001005066825 */ /* 0x042fe200078e0006 */
[----:B------:R-:W-:-:S06]  /*0f10*/  @P6 LOP3.LUT R5, R5, 0x80, RZ, 0xfc, !PT ;  /* 0x0000008005056812 */ /* 0x000fcc00078efcff */
[----:B------:R-:W1:Y:S01]  /*0f20*/  LDC.64 R96, c[0x0][0x3d0] ;  /* 0x0000f400ff607b82 */ /* 0x000e620000000a00 */
[----:B------:R-:W5:Y:S01]  /*0f30*/  @P6 LDG.E.128 R152, desc[UR6][R6.64] ;  /* 0x0000000606986981 */ /* 0x000f62000c1e1d00 */
[----:B--2---:R-:W-:-:S06]  /*0f40*/  @P0 IMAD.WIDE.U32 R84, R5, 0x10, R84 ;  /* 0x0000001005540825 */ /* 0x004fcc00078e0054 */
[----:B------:R-:W2:Y:S01]  /*0f50*/  LDC.64 R98, c[0x0][0x3d8] ;  /* 0x0000f600ff627b82 */ /* 0x000ea20000000a00 */
[C---:B---3--:R-:W-:Y:S01]  /*0f60*/  @P0 IMAD.WIDE.U32 R86, R5.reuse, 0x10, R86 ;  /* 0x0000001005560825 */ /* 0x048fe200078e0056 */
[----:B------:R3:W5:Y:S03]  /*0f70*/  @P0 LDG.E.128 R12, desc[UR6][R84.64] ;  /* 0x00000006540c0981 */ /* 0x000766000c1e1d00 */
[C---:B0-----:R-:W-:Y:S01]  /*0f80*/  @P0 IMAD.WIDE.U32 R88, R5.reuse, 0x10, R88 ;  /* 0x0000001005580825 */ /* 0x041fe200078e0058 */
[----:B------:R0:W5:Y:S02]  /*0f90*/  @P0 LDG.E.128 R16, desc[UR6][R86.64] ;  /* 0x0000000656100981 */ /* 0x000164000c1e1d00 */
[----:B------:R-:W2:Y:S01]  /*0fa0*/  @P4 LDC.64 R100, c[0x0][0x440] ;  /* 0x00011000ff644b82 */ /* 0x000ea20000000a00 */
[----:B------:R-:W-:Y:S01]  /*0fb0*/  @P0 VIADD R5, R5, 0x80 ;  /* 0x0000008005050836 */ /* 0x000fe20000000000 */
[----:B------:R1:W5:Y:S01]  /*0fc0*/  @P0 LDG.E.128 R148, desc[UR6][R88.64] ;  /* 0x0000000658940981 */ /* 0x000362000c1e1d00 */
[----:B------:R-:W-:-:S02]  /*0fd0*/  ISETP.GE.U32.AND P0, PT, R0, 0x400, PT ;  /* 0x000004000000780c */ /* 0x000fc40003f06070 */
[----:B----4-:R-:W-:-:S03]  /*0fe0*/  @P5 IMAD.WIDE.U32 R90, R5, 0x10, R90 ;  /* 0x00000010055a5825 */ /* 0x010fc600078e005a */
[----:B------:R-:W4:Y:S01]  /*0ff0*/  LDC.64 R8, c[0x0][0x3d0] ;  /* 0x0000f400ff087b82 */ /* 0x000f220000000a00 */
[C---:B------:R-:W-:Y:S01]  /*1000*/  @P5 IMAD.WIDE.U32 R92, R5.reuse, 0x10, R92 ;  /* 0x00000010055c5825 */ /* 0x040fe200078e005c */
[----:B------:R1:W5:Y:S03]  /*1010*/  @P5 LDG.E.128 R24, desc[UR6][R90.64] ;  /* 0x000000065a185981 */ /* 0x000366000c1e1d00 */
[C---:B------:R-:W-:Y:S01]  /*1020*/  @P5 IMAD.WIDE.U32 R94, R5.reuse, 0x10, R94 ;  /* 0x00000010055e5825 */ /* 0x040fe200078e005e */
[----:B------:R2:W5:Y:S02]  /*1030*/  @P5 LDG.E.128 R28, desc[UR6][R92.64] ;  /* 0x000000065c1c5981 */ /* 0x000564000c1e1d00 */
[----:B------:R-:W4:Y:S01]  /*1040*/  LDC.64 R10, c[0x0][0x3d8] ;  /* 0x0000f600ff0a7b82 */ /* 0x000f220000000a00 */
[----:B------:R-:W-:Y:S01]  /*1050*/  @P5 IADD3 R5, PT, PT, R5, 0x80, RZ ;  /* 0x0000008005055810 */ /* 0x000fe20007ffe0ff */
[----:B------:R2:W5:Y:S06]  /*1060*/  @P5 LDG.E.128 R144, desc[UR6][R94.64] ;  /* 0x000000065e905981 */ /* 0x00056c000c1e1d00 */
[----:B---3--:R-:W3:Y:S01]  /*1070*/  @P3 LDC.64 R84, c[0x0][0x440] ;  /* 0x00011000ff543b82 */ /* 0x008ee20000000a00 */
[----:B------:R-:W-:-:S07]  /*1080*/  ISETP.GE.U32.AND P5, PT, R0, 0x480, PT ;  /* 0x000004800000780c */ /* 0x000fce0003fa6070 */
[----:B0-----:R-:W0:Y:S08]  /*1090*/  LDC.64 R86, c[0x0][0x3d0] ;  /* 0x0000f400ff567b82 */ /* 0x001e300000000a00 */
[----:B------:R-:W0:Y:S08]  /*10a0*/  LDC.64 R102, c[0x0][0x3d8] ;  /* 0x0000f600ff667b82 */ /* 0x000e300000000a00 */
[----:B------:R-:W0:Y:S08]  /*10b0*/  @P2 LDC.64 R104, c[0x0][0x440] ;  /* 0x00011000ff682b82 */ /* 0x000e300000000a00 */
[----:B------:R-:W0:Y:S08]  /*10c0*/  LDC.64 R106, c[0x0][0x3d0] ;  /* 0x0000f400ff6a7b82 */ /* 0x000e300000000a00 */
[----:B-1----:R-:W1:Y:S08]  /*10d0*/  LDC.64 R88, c[0x0][0x3d8] ;  /* 0x0000f600ff587b82 */ /* 0x002e700000000a00 */
[----:B------:R-:W1:Y:S01]  /*10e0*/  @P1 LDC.64 R90, c[0x0][0x440] ;  /* 0x00011000ff5a1b82 */ /* 0x000e620000000a00 */
[----:B------:R-:W-:-:S04]  /*10f0*/  @P4 IMAD.WIDE.U32 R96, R5, 0x10, R96 ;  /* 0x0000001005604825 */ /* 0x000fc800078e0060 */
[C---:B--2---:R-:W-:Y:S01]  /*1100*/  @P4 IMAD.WIDE.U32 R98, R5.reuse, 0x10, R98 ;  /* 0x0000001005624825 */ /* 0x044fe200078e0062 */
[----:B------:R-:W5:Y:S02]  /*1110*/  @P4 LDG.E.128 R36, desc[UR6][R96.64] ;  /* 0x0000000660244981 */ /* 0x000f64000c1e1d00 */
[----:B------:R-:W2:Y:S01]  /*1120*/  LDC.64 R92, c[0x0][0x3d0] ;  /* 0x0000f400ff5c7b82 */ /* 0x000ea20000000a00 */
[C---:B------:R-:W-:Y:S01]  /*1130*/  @P4 IMAD.WIDE.U32 R100, R5.reuse, 0x10, R100 ;  /* 0x0000001005644825 */ /* 0x040fe200078e0064 */
[----:B------:R-:W5:Y:S06]  /*1140*/  @P4 LDG.E.128 R40, desc[UR6][R98.64] ;  /* 0x0000000662284981 */ /* 0x000f6c000c1e1d00 */
[----:B------:R-:W2:Y:S01]  /*1150*/  LDC.64 R94, c[0x0][0x3d8] ;  /* 0x0000f600ff5e7b82 */ /* 0x000ea20000000a00 */
[----:B------:R-:W-:Y:S01]  /*1160*/  @P4 VIADD R5, R5, 0x80 ;  /* 0x0000008005054836 */ /* 0x000fe20000000000 */
[----:B------:R-:W5:Y:S06]  /*1170*/  @P4 LDG.E.128 R140, desc[UR6][R100.64] ;  /* 0x00000006648c4981 */ /* 0x000f6c000c1e1d00 */
[----:B------:R-:W2:Y:S01]  /*1180*/  @P0 LDC.64 R108, c[0x0][0x440] ;  /* 0x00011000ff6c0b82 */ /* 0x000ea20000000a00 */
[----:B----4-:R-:W-:-:S04]  /*1190*/  @P3 IMAD.WIDE.U32 R8, R5, 0x10, R8 ;  /* 0x0000001005083825 */ /* 0x010fc800078e0008 */
[C---:B------:R-:W-:Y:S01]  /*11a0*/  @P3 IMAD.WIDE.U32 R10, R5.reuse, 0x10, R10 ;  /* 0x00000010050a3825 */ /* 0x040fe200078e000a */
[----:B------:R-:W5:Y:S02]  /*11b0*/  @P3 LDG.E.128 R44, desc[UR6][R8.64] ;  /* 0x00000006082c3981 */ /* 0x000f64000c1e1d00 */
[----:B------:R-:W4:Y:S01]  /*11c0*/  @P5 LDC.64 R6, c[0x0][0x440] ;  /* 0x00011000ff065b82 */ /* 0x000f220000000a00 */
[C---:B---3--:R-:W-:Y:S01]  /*11d0*/  @P3 IMAD.WIDE.U32 R84, R5.reuse, 0x10, R84 ;  /* 0x0000001005543825 */ /* 0x048fe200078e0054 */
[----:B------:R-:W5:Y:S03]  /*11e0*/  @P3 LDG.E.128 R48, desc[UR6][R10.64] ;  /* 0x000000060a303981 */ /* 0x000f66000c1e1d00 */
[----:B------:R-:W-:Y:S01]  /*11f0*/  @P3 VIADD R5, R5, 0x80 ;  /* 0x0000008005053836 */ /* 0x000fe20000000000 */
[----:B------:R-:W5:Y:S02]  /*1200*/  @P3 LDG.E.128 R136, desc[UR6][R84.64] ;  /* 0x0000000654883981 */ /* 0x000f64000c1e1d00 */
[----:B------:R-:W3:Y:S01]  /*1210*/  LDC.64 R110, c[0x0][0x3d0] ;  /* 0x0000f400ff6e7b82 */ /* 0x000ee20000000a00 */
[----:B0-----:R-:W-:-:S04]  /*1220*/  @P2 IMAD.WIDE.U32 R86, R5, 0x10, R86 ;  /* 0x0000001005562825 */ /* 0x001fc800078e0056 */
[C---:B------:R-:W-:Y:S01]  /*1230*/  @P2 IMAD.WIDE.U32 R102, R5.reuse, 0x10, R102 ;  /* 0x0000001005662825 */ /* 0x040fe200078e0066 */
[----:B------:R0:W5:Y:S02]  /*1240*/  @P2 LDG.E.128 R52, desc[UR6][R86.64] ;  /* 0x0000000656342981 */ /* 0x000164000c1e1d00 */
[----:B------:R-:W0:Y:S01]  /*1250*/  LDC.64 R112, c[0x0][0x3d8] ;  /* 0x0000f600ff707b82 */ /* 0x000e220000000a00 */
[C---:B------:R-:W-:Y:S01]  /*1260*/  @P2 IMAD.WIDE.U32 R104, R5.reuse, 0x10, R104 ;  /* 0x0000001005682825 */ /* 0x040fe200078e0068 */
[----:B------:R-:W-:Y:S01]  /*1270*/  @P2 IADD3 R5, PT, PT, R5, 0x80, RZ ;  /* 0x0000008005052810 */ /* 0x000fe20007ffe0ff */
[----:B------:R-:W5:Y:S04]  /*1280*/  @P2 LDG.E.128 R56, desc[UR6][R102.64] ;  /* 0x0000000666382981 */ /* 0x000f68000c1e1d00 */
[C---:B------:R-:W-:Y:S01]  /*1290*/  @P1 IMAD.WIDE.U32 R106, R5.reuse, 0x10, R106 ;  /* 0x00000010056a1825 */ /* 0x040fe200078e006a */
[----:B------:R-:W5:Y:S03]  /*12a0*/  @P2 LDG.E.128 R132, desc[UR6][R104.64] ;  /* 0x0000000668842981 */ /* 0x000f66000c1e1d00 */
[C---:B-1----:R-:W-:Y:S01]  /*12b0*/  @P1 IMAD.WIDE.U32 R88, R5.reuse, 0x10, R88 ;  /* 0x0000001005581825 */ /* 0x042fe200078e0058 */
[----:B------:R-:W5:Y:S03]  /*12c0*/  @P1 LDG.E.128 R60, desc[UR6][R106.64] ;  /* 0x000000066a3c1981 */ /* 0x000f66000c1e1d00 */
[C---:B------:R-:W-:Y:S01]  /*12d0*/  @P1 IMAD.WIDE.U32 R90, R5.reuse, 0x10, R90 ;  /* 0x00000010055a1825 */ /* 0x040fe200078e005a */
[----:B------:R-:W5:Y:S03]  /*12e0*/  @P1 LDG.E.128 R64, desc[UR6][R88.64] ;  /* 0x0000000658401981 */ /* 0x000f66000c1e1d00 */
[----:B------:R-:W-:Y:S01]  /*12f0*/  @P1 VIADD R5, R5, 0x80 ;  /* 0x0000008005051836 */ /* 0x000fe20000000000 */
[----:B------:R1:W5:Y:S03]  /*1300*/  @P1 LDG.E.128 R128, desc[UR6][R90.64] ;  /* 0x000000065a801981 */ /* 0x000366000c1e1d00 */
[----:B--2---:R-:W-:-:S04]  /*1310*/  @P0 IMAD.WIDE.U32 R92, R5, 0x10, R92 ;  /* 0x00000010055c0825 */ /* 0x004fc800078e005c */
[C---:B------:R-:W-:Y:S01]  /*1320*/  @P0 IMAD.WIDE.U32 R94, R5.reuse, 0x10, R94 ;  /* 0x00000010055e0825 */ /* 0x040fe200078e005e */
[----:B------:R-:W5:Y:S03]  /*1330*/  @P0 LDG.E.128 R68, desc[UR6][R92.64] ;  /* 0x000000065c440981 */ /* 0x000f66000c1e1d00 */
[C---:B------:R-:W-:Y:S01]  /*1340*/  @P0 IMAD.WIDE.U32 R108, R5.reuse, 0x10, R108 ;  /* 0x00000010056c0825 */ /* 0x040fe200078e006c */
[----:B------:R2:W5:Y:S03]  /*1350*/  @P0 LDG.E.128 R72, desc[UR6][R94.64] ;  /* 0x000000065e480981 */ /* 0x000566000c1e1d00 */
[----:B------:R-:W-:Y:S01]  /*1360*/  @P0 VIADD R5, R5, 0x80 ;  /* 0x0000008005050836 */ /* 0x000fe20000000000 */
[----:B------:R-:W5:Y:S03]  /*1370*/  @P0 LDG.E.128 R124, desc[UR6][R108.64] ;  /* 0x000000066c7c0981 */ /* 0x000f66000c1e1d00 */
[----:B----4-:R-:W-:-:S05]  /*1380*/  @P5 IMAD.WIDE.U32 R6, R5, 0x10, R6 ;  /* 0x0000001005065825 */ /* 0x010fca00078e0006 */
[----:B------:R-:W5:Y:S01]  /*1390*/  @P5 LDG.E.128 R120, desc[UR6][R6.64] ;  /* 0x0000000606785981 */ /* 0x000f62000c1e1d00 */
[----:B------:R-:W-:Y:S01]  /*13a0*/  ISETP.GE.U32.AND P0, PT, R0, 0x500, PT ;  /* 0x000005000000780c */ /* 0x000fe20003f06070 */
[----:B---3--:R-:W-:-:S04]  /*13b0*/  @P5 IMAD.WIDE.U32 R110, R5, 0x10, R110 ;  /* 0x00000010056e5825 */ /* 0x008fc800078e006e */
[----:B0-----:R-:W-:Y:S01]  /*13c0*/  @P5 IMAD.WIDE.U32 R112, R5, 0x10, R112 ;  /* 0x0000001005705825 */ /* 0x001fe200078e0070 */
[----:B------:R0:W5:Y:S01]  /*13d0*/  @P5 LDG.E.128 R76, desc[UR6][R110.64] ;  /* 0x000000066e4c5981 */ /* 0x000162000c1e1d00 */
[----:B------:R-:W-:Y:S02]  /*13e0*/  CS2R R86, SRZ ;  /* 0x0000000000567805 */ /* 0x000fe4000001ff00 */
[----:B------:R-:W-:Y:S02]  /*13f0*/  CS2R R84, SRZ ;  /* 0x0000000000547805 */ /* 0x000fe4000001ff00 */
[----:B-1----:R-:W-:Y:S01]  /*1400*/  CS2R R90, SRZ ;  /* 0x00000000005a7805 */ /* 0x002fe2000001ff00 */
[----:B------:R1:W5:Y:S01]  /*1410*/  @P5 LDG.E.128 R80, desc[UR6][R112.64] ;  /* 0x0000000670505981 */ /* 0x000362000c1e1d00 */
[----:B------:R-:W-:Y:S02]  /*1420*/  CS2R R88, SRZ ;  /* 0x0000000000587805 */ /* 0x000fe4000001ff00 */
[----:B--2---:R-:W-:-:S02]  /*1430*/  CS2R R94, SRZ ;  /* 0x00000000005e7805 */ /* 0x004fc4000001ff00 */
[----:B------:R-:W-:Y:S02]  /*1440*/  CS2R R92, SRZ ;  /* 0x00000000005c7805 */ /* 0x000fe4000001ff00 */
[----:B------:R-:W-:Y:S02]  /*1450*/  CS2R R98, SRZ ;  /* 0x0000000000627805 */ /* 0x000fe4000001ff00 */
[----:B------:R-:W-:Y:S02]  /*1460*/  CS2R R96, SRZ ;  /* 0x0000000000607805 */ /* 0x000fe4000001ff00 */
[----:B------:R-:W-:Y:S02]  /*1470*/  CS2R R102, SRZ ;  /* 0x0000000000667805 */ /* 0x000fe4000001ff00 */
[----:B------:R-:W-:Y:S02]  /*1480*/  CS2R R100, SRZ ;  /* 0x0000000000647805 */ /* 0x000fe4000001ff00 */
[----:B------:R-:W-:-:S02]  /*1490*/  CS2R R106, SRZ ;  /* 0x00000000006a7805 */ /* 0x000fc4000001ff00 */
[----:B------:R-:W-:Y:S02]  /*14a0*/  CS2R R104, SRZ ;  /* 0x0000000000687805 */ /* 0x000fe4000001ff00 */
[----:B0-----:R-:W-:Y:S02]  /*14b0*/  CS2R R110, SRZ ;  /* 0x00000000006e7805 */ /* 0x001fe4000001ff00 */
[----:B------:R-:W-:Y:S02]  /*14c0*/  CS2R R108, SRZ ;  /* 0x00000000006c7805 */ /* 0x000fe4000001ff00 */
[----:B------:R-:W-:Y:S02]  /*14d0*/  CS2R R114, SRZ ;  /* 0x0000000000727805 */ /* 0x000fe4000001ff00 */
[----:B-1----:R-:W-:Y:S02]  /*14e0*/  CS2R R112, SRZ ;  /* 0x0000000000707805 */ /* 0x002fe4000001ff00 */
[----:B------:R-:W-:-:S02]  /*14f0*/  CS2R R118, SRZ ;  /* 0x0000000000767805 */ /* 0x000fc4000001ff00 */
[----:B------:R-:W-:Y:S02]  /*1500*/  CS2R R116, SRZ ;  /* 0x0000000000747805 */ /* 0x000fe4000001ff00 */
        /* <DEDUP_REMOVED lines=32> */
.L_x_20145:
        /* <DEDUP_REMOVED lines=15> */
[----:B------:R-:W5:Y:S02]  /*1800*/  @P1 LDG.E.128 R20, desc[UR6][R8.64] ;  /* 0x0000000608141981 */ /* 0x000f64000c1e1d00 */
[----:B------:R-:W0:Y:S01]  /*1810*/  LDC.64 R158, c[0x0][0x3d0] ;  /* 0x0000f400ff9e7b82 */ /* 0x000e220000000a00 */
[----:B-1----:R-:W-:-:S05]  /*1820*/  @P1 IMAD.WIDE.U32 R10, R5, 0x10, R10 ;  /* 0x00000010050a1825 */ /* 0x002fca00078e000a */
[----:B------:R-:W5:Y:S02]  /*1830*/  @P1 LDG.E.128 R32, desc[UR6][R10.64] ;  /* 0x000000060a201981 */ /* 0x000f64000c1e1d00 */
[----:B------:R-:W1:Y:S01]  /*1840*/  @P2 LDC.64 R160, c[0x0][0x438] ;  /* 0x00010e00ffa02b82 */ /* 0x000e620000000a00 */
[----:B--2---:R-:W-:-:S05]  /*1850*/  @P1 IMAD.WIDE.U32 R6, R5, 0x10, R6 ;  /* 0x0000001005061825 */ /* 0x004fca00078e0006 */
[----:B------:R2:W5:Y:S02]  /*1860*/  @P1 LDG.E.128 R116, desc[UR6][R6.64] ;  /* 0x0000000606741981 */ /* 0x000564000c1e1d00 */
[----:B------:R-:W4:Y:S01]  /*1870*/  LDC.64 R162, c[0x0][0x3d8] ;  /* 0x0000f600ffa27b82 */ /* 0x000f220000000a00 */
[----:B---3--:R-:W-:-:S07]  /*1880*/  @P1 IMAD.WIDE.U32 R156, R5, 0x10, R156 ;  /* 0x00000010059c1825 */ /* 0x008fce00078e009c */
[----:B------:R-:W3:Y:S01]  /*1890*/  @P2 LDC.64 R164, c[0x0][0x440] ;  /* 0x00011000ffa42b82 */ /* 0x000ee20000000a00 */
[----:B------:R2:W5:Y:S01]  /*18a0*/  @P1 LDG.E.128 R152, desc[UR6][R156.64] ;  /* 0x000000069c981981 */ /* 0x000562000c1e1d00 */
[----:B------:R-:W-:Y:S02]  /*18b0*/  @P1 LOP3.LUT R5, R5, 0x80, RZ, 0xfc, !PT ;  /* 0x0000008005051812 */ /* 0x000fe400078efcff */
[----:B------:R-:W-:-:S04]  /*18c0*/  ISETP.GE.U32.AND P1, PT, R0, 0x280, PT ;  /* 0x000002800000780c */ /* 0x000fc80003f26070 */
[----:B------:R-:W2:Y:S08]  /*18d0*/  LDC.64 R166, c[0x0][0x3d0] ;  /* 0x0000f400ffa67b82 */ /* 0x000eb00000000a00 */
[----:B------:R-:W2:Y:S08]  /*18e0*/  LDC.64 R170, c[0x0][0x3d8] ;  /* 0x0000f600ffaa7b82 */ /* 0x000eb00000000a00 */
[----:B------:R-:W2:Y:S08]  /*18f0*/  @P3 LDC.64 R168, c[0x0][0x438] ;  /* 0x00010e00ffa83b82 */ /* 0x000eb00000000a00 */
[----:B------:R-:W2:Y:S01]  /*1900*/  @P3 LDC.64 R172, c[0x0][0x440] ;  /* 0x00011000ffac3b82 */ /* 0x000ea20000000a00 */
[----:B0-----:R-:W-:-:S04]  /*1910*/  @P2 IMAD.WIDE.U32 R158, R5, 0x10, R158 ;  /* 0x00000010059e2825 */ /* 0x001fc800078e009e */
[C---:B-1----:R-:W-:Y:S01]  /*1920*/  @P2 IMAD.WIDE.U32 R160, R5.reuse, 0x10, R160 ;  /* 0x0000001005a02825 */ /* 0x042fe200078e00a0 */
[----:B------:R0:W5:Y:S02]  /*1930*/  @P2 LDG.E.128 R12, desc[UR6][R158.64] ;  /* 0x000000069e0c2981 */ /* 0x000164000c1e1d00 */
[----:B------:R-:W1:Y:S01]  /*1940*/  LDC.64 R174, c[0x0][0x3d0] ;  /* 0x0000f400ffae7b82 */ /* 0x000e620000000a00 */
[C---:B----4-:R-:W-:Y:S01]  /*1950*/  @P2 IMAD.WIDE.U32 R162, R5.reuse, 0x10, R162 ;  /* 0x0000001005a22825 */ /* 0x050fe200078e00a2 */
[----:B------:R-:W5:Y:S03]  /*1960*/  @P2 LDG.E.128 R112, desc[UR6][R160.64] ;  /* 0x00000006a0702981 */ /* 0x000f66000c1e1d00 */
[C---:B---3--:R-:W-:Y:S01]  /*1970*/  @P2 IMAD.WIDE.U32 R164, R5.reuse, 0x10, R164 ;  /* 0x0000001005a42825 */ /* 0x048fe200078e00a4 */
[----:B------:R3:W5:Y:S02]  /*1980*/  @P2 LDG.E.128 R16, desc[UR6][R162.64] ;  /* 0x00000006a2102981 */ /* 0x000764000c1e1d00 */
[----:B------:R-:W4:Y:S01]  /*1990*/  LDC.64 R178, c[0x0][0x3d8] ;  /* 0x0000f600ffb27b82 */ /* 0x000f220000000a00 */
[----:B------:R-:W-:Y:S01]  /*19a0*/  @P2 VIADD R5, R5, 0x80 ;  /* 0x0000008005052836 */ /* 0x000fe20000000000 */
[----:B------:R1:W5:Y:S06]  /*19b0*/  @P2 LDG.E.128 R148, desc[UR6][R164.64] ;  /* 0x00000006a4942981 */ /* 0x00036c000c1e1d00 */
[----:B------:R-:W4:Y:S01]  /*19c0*/  @P0 LDC.64 R176, c[0x0][0x438] ;  /* 0x00010e00ffb00b82 */ /* 0x000f220000000a00 */
[----:B------:R-:W-:-:S07]  /*19d0*/  ISETP.GE.U32.AND P2, PT, R0, 0x300, PT ;  /* 0x000003000000780c */ /* 0x000fce0003f46070 */
[----:B------:R-:W4:Y:S01]  /*19e0*/  @P0 LDC.64 R180, c[0x0][0x440] ;  /* 0x00011000ffb40b82 */ /* 0x000f220000000a00 */
[----:B------:R-:W-:-:S07]  /*19f0*/  ISETP.GE.U32.AND P4, PT, R0, 0x380, PT ;  /* 0x000003800000780c */ /* 0x000fce0003f86070 */
[----:B--2---:R-:W2:Y:S08]  /*1a00*/  LDC.64 R6, c[0x0][0x3d0] ;  /* 0x0000f400ff067b82 */ /* 0x004eb00000000a00 */
[----:B------:R-:W2:Y:S08]  /*1a10*/  @P1 LDC.64 R8, c[0x0][0x438] ;  /* 0x00010e00ff081b82 */ /* 0x000eb00000000a00 */
[----:B------:R-:W2:Y:S01]  /*1a20*/  LDC.64 R10, c[0x0][0x3d8] ;  /* 0x0000f600ff0a7b82 */ /* 0x000ea20000000a00 */
[----:B------:R-:W-:Y:S01]  /*1a30*/  @P3 IMAD.WIDE.U32 R166, R5, 0x10, R166 ;  /* 0x0000001005a63825 */ /* 0x000fe200078e00a6 */
[----:B------:R-:W-:-:S03]  /*1a40*/  ISETP.GE.U32.AND P5, PT, R0, 0x400, PT ;  /* 0x000004000000780c */ /* 0x000fc60003fa6070 */
[C---:B------:R-:W-:Y:S01]  /*1a50*/  @P3 IMAD.WIDE.U32 R168, R5.reuse, 0x10, R168 ;  /* 0x0000001005a83825 */ /* 0x040fe200078e00a8 */
[----:B------:R4:W5:Y:S02]  /*1a60*/  @P3 LDG.E.128 R24, desc[UR6][R166.64] ;  /* 0x00000006a6183981 */ /* 0x000964000c1e1d00 */
[----:B------:R-:W2:Y:S01]  /*1a70*/  @P1 LDC.64 R156, c[0x0][0x440] ;  /* 0x00011000ff9c1b82 */ /* 0x000ea20000000a00 */
[C---:B------:R-:W-:Y:S01]  /*1a80*/  @P3 IMAD.WIDE.U32 R170, R5.reuse, 0x10, R170 ;  /* 0x0000001005aa3825 */ /* 0x040fe200078e00aa */
[----:B------:R-:W5:Y:S03]  /*1a90*/  @P3 LDG.E.128 R108, desc[UR6][R168.64] ;  /* 0x00000006a86c3981 */ /* 0x000f66000c1e1d00 */
[C---:B------:R-:W-:Y:S01]  /*1aa0*/  @P3 IMAD.WIDE.U32 R172, R5.reuse, 0x10, R172 ;  /* 0x0000001005ac3825 */ /* 0x040fe200078e00ac */
[----:B------:R4:W5:Y:S02]  /*1ab0*/  @P3 LDG.E.128 R28, desc[UR6][R170.64] ;  /* 0x00000006aa1c3981 */ /* 0x000964000c1e1d00 */
[----:B0-----:R-:W0:Y:S01]  /*1ac0*/  LDC.64 R158, c[0x0][0x3d0] ;  /* 0x0000f400ff9e7b82 */ /* 0x001e220000000a00 */
[----:B------:R-:W-:Y:S01]  /*1ad0*/  @P3 VIADD R5, R5, 0x80 ;  /* 0x0000008005053836 */ /* 0x000fe20000000000 */
[----:B------:R2:W5:Y:S01]  /*1ae0*/  @P3 LDG.E.128 R144, desc[UR6][R172.64] ;  /* 0x00000006ac903981 */ /* 0x000562000c1e1d00 */
[----:B------:R-:W-:-:S05]  /*1af0*/  ISETP.GE.U32.AND P3, PT, R0, 0x480, PT ;  /* 0x000004800000780c */ /* 0x000fca0003f66070 */
[----:B---3--:R-:W3:Y:S01]  /*1b00*/  LDC.64 R162, c[0x0][0x3d8] ;  /* 0x0000f600ffa27b82 */ /* 0x008ee20000000a00 */
[----:B-1----:R-:W-:-:S07]  /*1b10*/  @P0 IMAD.WIDE.U32 R174, R5, 0x10, R174 ;  /* 0x0000001005ae0825 */ /* 0x002fce00078e00ae */
[----:B------:R-:W1:Y:S01]  /*1b20*/  @P2 LDC.64 R160, c[0x0][0x438] ;  /* 0x00010e00ffa02b82 */ /* 0x000e620000000a00 */
[C---:B----4-:R-:W-:Y:S01]  /*1b30*/  @P0 IMAD.WIDE.U32 R176, R5.reuse, 0x10, R176 ;  /* 0x0000001005b00825 */ /* 0x050fe200078e00b0 */
[----:B------:R4:W5:Y:S06]  /*1b40*/  @P0 LDG.E.128 R36, desc[UR6][R174.64] ;  /* 0x00000006ae240981 */ /* 0x00096c000c1e1d00 */
[----:B------:R-:W3:Y:S01]  /*1b50*/  @P2 LDC.64 R164, c[0x0][0x440] ;  /* 0x00011000ffa42b82 */ /* 0x000ee20000000a00 */
[C---:B------:R-:W-:Y:S01]  /*1b60*/  @P0 IMAD.WIDE.U32 R178, R5.reuse, 0x10, R178 ;  /* 0x0000001005b20825 */ /* 0x040fe200078e00b2 */
[----:B------:R4:W5:Y:S03]  /*1b70*/  @P0 LDG.E.128 R104, desc[UR6][R176.64] ;  /* 0x00000006b0680981 */ /* 0x000966000c1e1d00 */
[C---:B------:R-:W-:Y:S01]  /*1b80*/  @P0 IMAD.WIDE.U32 R180, R5.reuse, 0x10, R180 ;  /* 0x0000001005b40825 */ /* 0x040fe200078e00b4 */
[----:B------:R-:W-:Y:S01]  /*1b90*/  @P0 IADD3 R5, PT, PT, R5, 0x80, RZ ;  /* 0x0000008005050810 */ /* 0x000fe20007ffe0ff */
[----:B------:R0:W5:Y:S01]  /*1ba0*/  @P0 LDG.E.128 R40, desc[UR6][R178.64] ;  /* 0x00000006b2280981 */ /* 0x000162000c1e1d00 */
[----:B------:R-:W3:Y:S03]  /*1bb0*/  LDC.64 R166, c[0x0][0x3d0] ;  /* 0x0000f400ffa67b82 */ /* 0x000ee60000000a00 */
[----:B------:R0:W5:Y:S05]  /*1bc0*/  @P0 LDG.E.128 R140, desc[UR6][R180.64] ;  /* 0x00000006b48c0981 */ /* 0x00016a000c1e1d00 */
[----:B------:R-:W3:Y:S01]  /*1bd0*/  LDC.64 R170, c[0x0][0x3d8] ;  /* 0x0000f600ffaa7b82 */ /* 0x000ee20000000a00 */
[----:B--2---:R-:W-:-:S07]  /*1be0*/  @P1 IMAD.WIDE.U32 R6, R5, 0x10, R6 ;  /* 0x0000001005061825 */ /* 0x004fce00078e0006 */
[----:B------:R-:W2:Y:S01]  /*1bf0*/  @P4 LDC.64 R168, c[0x0][0x438] ;  /* 0x00010e00ffa84b82 */ /* 0x000ea20000000a00 */
[C---:B------:R-:W-:Y:S01]  /*1c00*/  @P1 IMAD.WIDE.U32 R8, R5.reuse, 0x10, R8 ;  /* 0x0000001005081825 */ /* 0x040fe200078e0008 */
[----:B------:R1:W5:Y:S06]  /*1c10*/  @P1 LDG.E.128 R44, desc[UR6][R6.64] ;  /* 0x00000006062c1981 */ /* 0x00036c000c1e1d00 */
[----:B------:R-:W2:Y:S01]  /*1c20*/  @P4 LDC.64 R172, c[0x0][0x440] ;  /* 0x00011000ffac4b82 */ /* 0x000ea20000000a00 */
[C---:B------:R-:W-:Y:S01]  /*1c30*/  @P1 IMAD.WIDE.U32 R10, R5.reuse, 0x10, R10 ;  /* 0x00000010050a1825 */ /* 0x040fe200078e000a */
[----:B------:R1:W5:Y:S04]  /*1c40*/  @P1 LDG.E.128 R100, desc[UR6][R8.64] ;  /* 0x0000000608641981 */ /* 0x000368000c1e1d00 */
[----:B------:R1:W5:Y:S02]  /*1c50*/  @P1 LDG.E.128 R48, desc[UR6][R10.64] ;  /* 0x000000060a301981 */ /* 0x000364000c1e1d00 */
[----:B----4-:R-:W4:Y:S08]  /*1c60*/  LDC.64 R174, c[0x0][0x3d0] ;  /* 0x0000f400ffae7b82 */ /* 0x010f300000000a00 */
[----:B------:R-:W4:Y:S08]  /*1c70*/  @P5 LDC.64 R176, c[0x0][0x438] ;  /* 0x00010e00ffb05b82 */ /* 0x000f300000000a00 */
[----:B0-----:R-:W0:Y:S08]  /*1c80*/  LDC.64 R178, c[0x0][0x3d8] ;  /* 0x0000f600ffb27b82 */ /* 0x001e300000000a00 */
[----:B------:R-:W0:Y:S01]  /*1c90*/  @P5 LDC.64 R180, c[0x0][0x440] ;  /* 0x00011000ffb45b82 */ /* 0x000e220000000a00 */
[----:B------:R-:W-:-:S07]  /*1ca0*/  @P1 IMAD.WIDE.U32 R156, R5, 0x10, R156 ;  /* 0x00000010059c1825 */ /* 0x000fce00078e009c */
[----:B------:R-:W0:Y:S01]  /*1cb0*/  LDC.64 R182, c[0x0][0x3d0] ;  /* 0x0000f400ffb67b82 */ /* 0x000e220000000a00 */
[----:B------:R-:W-:Y:S01]  /*1cc0*/  @P1 VIADD R5, R5, 0x80 ;  /* 0x0000008005051836 */ /* 0x000fe20000000000 */
[----:B------:R0:W5:Y:S06]  /*1cd0*/  @P1 LDG.E.128 R136, desc[UR6][R156.64] ;  /* 0x000000069c881981 */ /* 0x00016c000c1e1d00 */
[----:B-1----:R-:W1:Y:S08]  /*1ce0*/  @P3 LDC.64 R6, c[0x0][0x438] ;  /* 0x00010e00ff063b82 */ /* 0x002e700000000a00 */
[----:B------:R-:W1:Y:S08]  /*1cf0*/  LDC.64 R8, c[0x0][0x3d8] ;  /* 0x0000f600ff087b82 */ /* 0x000e700000000a00 */
[----:B------:R-:W1:Y:S01]  /*1d00*/  @P3 LDC.64 R10, c[0x0][0x440] ;  /* 0x00011000ff0a3b82 */ /* 0x000e620000000a00 */
[----:B------:R-:W-:-:S04]  /*1d10*/  @P2 IMAD.WIDE.U32 R158, R5, 0x10, R158 ;  /* 0x00000010059e2825 */ /* 0x000fc800078e009e */
[C---:B------:R-:W-:Y:S01]  /*1d20*/  @P2 IMAD.WIDE.U32 R160, R5.reuse, 0x10, R160 ;  /* 0x0000001005a02825 */ /* 0x040fe200078e00a0 */
[----:B------:R0:W5:Y:S03]  /*1d30*/  @P2 LDG.E.128 R52, desc[UR6][R158.64] ;  /* 0x000000069e342981 */ /* 0x000166000c1e1d00 */
[C---:B---3--:R-:W-:Y:S01]  /*1d40*/  @P2 IMAD.WIDE.U32 R162, R5.reuse, 0x10, R162 ;  /* 0x0000001005a22825 */ /* 0x048fe200078e00a2 */
[----:B------:R3:W5:Y:S03]  /*1d50*/  @P2 LDG.E.128 R96, desc[UR6][R160.64] ;  /* 0x00000006a0602981 */ /* 0x000766000c1e1d00 */
[C---:B------:R-:W-:Y:S01]  /*1d60*/  @P2 IMAD.WIDE.U32 R164, R5.reuse, 0x10, R164 ;  /* 0x0000001005a42825 */ /* 0x040fe200078e00a4 */
[----:B------:R3:W5:Y:S03]  /*1d70*/  @P2 LDG.E.128 R56, desc[UR6][R162.64] ;  /* 0x00000006a2382981 */ /* 0x000766000c1e1d00 */
[----:B------:R-:W-:Y:S01]  /*1d80*/  @P2 VIADD R5, R5, 0x80 ;  /* 0x0000008005052836 */ /* 0x000fe20000000000 */
[----:B------:R3:W5:Y:S03]  /*1d90*/  @P2 LDG.E.128 R132, desc[UR6][R164.64] ;  /* 0x00000006a4842981 */ /* 0x000766000c1e1d00 */
[----:B------:R-:W-:-:S04]  /*1da0*/  @P4 IMAD.WIDE.U32 R166, R5, 0x10, R166 ;  /* 0x0000001005a64825 */ /* 0x000fc800078e00a6 */
[C---:B--2---:R-:W-:Y:S01]  /*1db0*/  @P4 IMAD.WIDE.U32 R168, R5.reuse, 0x10, R168 ;  /* 0x0000001005a84825 */ /* 0x044fe200078e00a8 */
[----:B------:R3:W5:Y:S03]  /*1dc0*/  @P4 LDG.E.128 R60, desc[UR6][R166.64] ;  /* 0x00000006a63c4981 */ /* 0x000766000c1e1d00 */
[C---:B------:R-:W-:Y:S01]  /*1dd0*/  @P4 IMAD.WIDE.U32 R170, R5.reuse, 0x10, R170 ;  /* 0x0000001005aa4825 */ /* 0x040fe200078e00aa */
[----:B------:R3:W5:Y:S03]  /*1de0*/  @P4 LDG.E.128 R92, desc[UR6][R168.64] ;  /* 0x00000006a85c4981 */ /* 0x000766000c1e1d00 */
[C---:B------:R-:W-:Y:S01]  /*1df0*/  @P4 IMAD.WIDE.U32 R172, R5.reuse, 0x10, R172 ;  /* 0x0000001005ac4825 */ /* 0x040fe200078e00ac */
[----:B------:R-:W-:Y:S01]  /*1e00*/  @P4 IADD3 R5, PT, PT, R5, 0x80, RZ ;  /* 0x0000008005054810 */ /* 0x000fe20007ffe0ff */
[----:B------:R3:W5:Y:S04]  /*1e10*/  @P4 LDG.E.128 R64, desc[UR6][R170.64] ;  /* 0x00000006aa404981 */ /* 0x000768000c1e1d00 */
[C---:B----4-:R-:W-:Y:S01]  /*1e20*/  @P5 IMAD.WIDE.U32 R174, R5.reuse, 0x10, R174 ;  /* 0x0000001005ae5825 */ /* 0x050fe200078e00ae */
[----:B------:R3:W5:Y:S03]  /*1e30*/  @P4 LDG.E.128 R128, desc[UR6][R172.64] ;  /* 0x00000006ac804981 */ /* 0x000766000c1e1d00 */
[C---:B------:R-:W-:Y:S01]  /*1e40*/  @P5 IMAD.WIDE.U32 R176, R5.reuse, 0x10, R176 ;  /* 0x0000001005b05825 */ /* 0x040fe200078e00b0 */
[----:B------:R3:W5:Y:S03]  /*1e50*/  @P5 LDG.E.128 R68, desc[UR6][R174.64] ;  /* 0x00000006ae445981 */ /* 0x000766000c1e1d00 */
[C---:B0-----:R-:W-:Y:S01]  /*1e60*/  @P5 IMAD.WIDE.U32 R178, R5.reuse, 0x10, R178 ;  /* 0x0000001005b25825 */ /* 0x041fe200078e00b2 */
[----:B------:R3:W5:Y:S03]  /*1e70*/  @P5 LDG.E.128 R88, desc[UR6][R176.64] ;  /* 0x00000006b0585981 */ /* 0x000766000c1e1d00 */
[C---:B------:R-:W-:Y:S01]  /*1e80*/  @P5 IMAD.WIDE.U32 R180, R5.reuse, 0x10, R180 ;  /* 0x0000001005b45825 */ /* 0x040fe200078e00b4 */
[----:B------:R3:W5:Y:S03]  /*1e90*/  @P5 LDG.E.128 R72, desc[UR6][R178.64] ;  /* 0x00000006b2485981 */ /* 0x000766000c1e1d00 */
[----:B------:R-:W-:Y:S01]  /*1ea0*/  @P5 VIADD R5, R5, 0x80 ;  /* 0x0000008005055836 */ /* 0x000fe20000000000 */
[----:B------:R3:W5:Y:S03]  /*1eb0*/  @P5 LDG.E.128 R124, desc[UR6][R180.64] ;  /* 0x00000006b47c5981 */ /* 0x000766000c1e1d00 */
[----:B------:R-:W-:-:S04]  /*1ec0*/  @P3 IMAD.WIDE.U32 R182, R5, 0x10, R182 ;  /* 0x0000001005b63825 */ /* 0x000fc800078e00b6 */
[C---:B-1----:R-:W-:Y:S01]  /*1ed0*/  @P3 IMAD.WIDE.U32 R6, R5.reuse, 0x10, R6 ;  /* 0x0000001005063825 */ /* 0x042fe200078e0006 */
[----:B------:R3:W5:Y:S03]  /*1ee0*/  @P3 LDG.E.128 R76, desc[UR6][R182.64] ;  /* 0x00000006b64c3981 */ /* 0x000766000c1e1d00 */
[C---:B------:R-:W-:Y:S01]  /*1ef0*/  @P3 IMAD.WIDE.U32 R8, R5.reuse, 0x10, R8 ;  /* 0x0000001005083825 */ /* 0x040fe200078e0008 */
[----:B------:R3:W5:Y:S03]  /*1f00*/  @P3 LDG.E.128 R84, desc[UR6][R6.64] ;  /* 0x0000000606543981 */ /* 0x000766000c1e1d00 */
[C---:B------:R-:W-:Y:S01]  /*1f10*/  @P3 IMAD.WIDE.U32 R10, R5.reuse, 0x10, R10 ;  /* 0x00000010050a3825 */ /* 0x040fe200078e000a */
[----:B------:R3:W5:Y:S04]  /*1f20*/  @P3 LDG.E.128 R80, desc[UR6][R8.64] ;  /* 0x0000000608503981 */ /* 0x000768000c1e1d00 */
[----:B------:R3:W5:Y:S01]  /*1f30*/  @P3 LDG.E.128 R120, desc[UR6][R10.64] ;  /* 0x000000060a783981 */ /* 0x000762000c1e1d00 */
[----:B------:R-:W-:Y:S01]  /*1f40*/  ISETP.GE.U32.AND P0, PT, R0, 0x500, PT ;  /* 0x000005000000780c */ /* 0x000fe20003f06070 */
[----:B------:R-:W-:-:S12]  /*1f50*/  @P3 VIADD R5, R5, 0x80 ;  /* 0x0000008005053836 */ /* 0x000fd80000000000 */
        /* <DEDUP_REMOVED lines=14> */
.L_x_20148:
        /* <DEDUP_REMOVED lines=13> */
[----:B------:R-:W1:Y:S01]  /*2110*/  LDC.64 R130, c[0x0][0x3d8] ;  /* 0x0000f600ff827b82 */ /* 0x000e620000000a00 */
[C---:B------:R-:W-:Y:S01]  /*2120*/  ISETP.GE.U32.AND P2, PT, R0.reuse, 0x300, PT ;  /* 0x000003000000780c */ /* 0x040fe20003f46070 */
[----:B------:R4:W5:Y:S01]  /*2130*/  @P6 LDG.E.128 R20, desc[UR6][R6.64] ;  /* 0x0000000606146981 */ /* 0x000962000c1e1d00 */
[----:B------:R-:W-:-:S05]  /*2140*/  ISETP.GE.U32.AND P1, PT, R0, 0x380, PT ;  /* 0x000003800000780c */ /* 0x000fca0003f26070 */
[----:B------:R-:W1:Y:S01]  /*2150*/  LDC.64 R132, c[0x0][0x3d0] ;  /* 0x0000f400ff847b82 */ /* 0x000e620000000a00 */
[----:B------:R-:W5:Y:S01]  /*2160*/  @P6 LDG.E.128 R32, desc[UR6][R10.64] ;  /* 0x000000060a206981 */ /* 0x000f62000c1e1d00 */
[----:B------:R-:W-:-:S06]  /*2170*/  @P6 LOP3.LUT R233, R233, 0x200, RZ, 0xfc, !PT ;  /* 0x00000200e9e96812 */ /* 0x000fcc00078efcff */
[----:B------:R-:W2:Y:S08]  /*2180*/  @P6 LDC.64 R8, c[0x0][0x438] ;  /* 0x00010e00ff086b82 */ /* 0x000eb00000000a00 */
[----:B------:R-:W3:Y:S08]  /*2190*/  @P0 LDC.64 R122, c[0x0][0x438] ;  /* 0x00010e00ff7a0b82 */ /* 0x000ef00000000a00 */
[----:B------:R-:W1:Y:S01]  /*21a0*/  @P5 LDC.64 R128, c[0x0][0x438] ;  /* 0x00010e00ff805b82 */ /* 0x000e620000000a00 */
[C---:B--2---:R-:W-:Y:S01]  /*21b0*/  @P6 IMAD.WIDE.U32 R8, R5.reuse, 0x10, R8 ;  /* 0x0000001005086825 */ /* 0x044fe200078e0008 */
[----:B------:R-:W-:-:S06]  /*21c0*/  @P6 LOP3.LUT R5, R5, 0x80, RZ, 0xfc, !PT ;  /* 0x0000008005056812 */ /* 0x000fcc00078efcff */
[----:B------:R-:W2:Y:S01]  /*21d0*/  LDC.64 R136, c[0x0][0x3d8] ;  /* 0x0000f600ff887b82 */ /* 0x000ea20000000a00 */
[----:B------:R1:W5:Y:S01]  /*21e0*/  @P6 LDG.E.128 R116, desc[UR6][R8.64] ;  /* 0x0000000608746981 */ /* 0x000362000c1e1d00 */
[----:B------:R-:W-:-:S06]  /*21f0*/  @P0 IMAD.WIDE.U32 R120, R5, 0x10, R120 ;  /* 0x0000001005780825 */ /* 0x000fcc00078e0078 */
[----:B------:R-:W2:Y:S01]  /*2200*/  @P4 LDC.64 R134, c[0x0][0x438] ;  /* 0x00010e00ff864b82 */ /* 0x000ea20000000a00 */
[C---:B---3--:R-:W-:Y:S01]  /*2210*/  @P0 IMAD.WIDE.U32 R122, R5.reuse, 0x10, R122 ;  /* 0x00000010057a0825 */ /* 0x048fe200078e007a */
[----:B------:R3:W5:Y:S03]  /*2220*/  @P0 LDG.E.128 R12, desc[UR6][R120.64] ;  /* 0x00000006780c0981 */ /* 0x000766000c1e1d00 */
[C---:B------:R-:W-:Y:S01]  /*2230*/  @P0 IMAD.WIDE.U32 R124, R5.reuse, 0x10, R124 ;  /* 0x00000010057c0825 */ /* 0x040fe200078e007c */
[----:B------:R-:W-:Y:S01]  /*2240*/  @P0 IADD3 R5, PT, PT, R5, 0x80, RZ ;  /* 0x0000008005050810 */ /* 0x000fe20007ffe0ff */
[----:B------:R3:W5:Y:S01]  /*2250*/  @P0 LDG.E.128 R112, desc[UR6][R122.64] ;  /* 0x000000067a700981 */ /* 0x000762000c1e1d00 */
[----:B----4-:R-:W4:Y:S03]  /*2260*/  LDC.64 R6, c[0x0][0x3d0] ;  /* 0x0000f400ff067b82 */ /* 0x010f260000000a00 */
[----:B------:R2:W5:Y:S01]  /*2270*/  @P0 LDG.E.128 R16, desc[UR6][R124.64] ;  /* 0x000000067c100981 */ /* 0x000562000c1e1d00 */
[----:B0-----:R-:W-:Y:S01]  /*2280*/  @P5 IMAD.WIDE.U32 R126, R5, 0x10, R126 ;  /* 0x00000010057e5825 */ /* 0x001fe200078e007e */
[----:B------:R-:W-:-:S03]  /*2290*/  ISETP.GE.U32.AND P0, PT, R0, 0x400, PT ;  /* 0x000004000000780c */ /* 0x000fc60003f06070 */
[----:B-1----:R-:W0:Y:S01]  /*22a0*/  @P3 LDC.64 R8, c[0x0][0x438] ;  /* 0x00010e00ff083b82 */ /* 0x002e220000000a00 */
[C---:B------:R-:W-:Y:S01]  /*22b0*/  @P5 IMAD.WIDE.U32 R128, R5.reuse, 0x10, R128 ;  /* 0x0000001005805825 */ /* 0x040fe200078e0080 */
[----:B------:R1:W5:Y:S03]  /*22c0*/  @P5 LDG.E.128 R24, desc[UR6][R126.64] ;  /* 0x000000067e185981 */ /* 0x000366000c1e1d00 */
[C---:B------:R-:W-:Y:S01]  /*22d0*/  @P5 IMAD.WIDE.U32 R130, R5.reuse, 0x10, R130 ;  /* 0x0000001005825825 */ /* 0x040fe200078e0082 */
[----:B------:R-:W5:Y:S02]  /*22e0*/  @P5 LDG.E.128 R108, desc[UR6][R128.64] ;  /* 0x00000006806c5981 */ /* 0x000f64000c1e1d00 */
[----:B---3--:R-:W3:Y:S01]  /*22f0*/  LDC.64 R120, c[0x0][0x3d8] ;  /* 0x0000f600ff787b82 */ /* 0x008ee20000000a00 */
[----:B------:R-:W-:Y:S01]  /*2300*/  @P5 VIADD R5, R5, 0x80 ;  /* 0x0000008005055836 */ /* 0x000fe20000000000 */
[----:B------:R1:W5:Y:S01]  /*2310*/  @P5 LDG.E.128 R28, desc[UR6][R130.64] ;  /* 0x00000006821c5981 */ /* 0x000362000c1e1d00 */
[----:B------:R-:W-:-:S05]  /*2320*/  ISETP.GE.U32.AND P5, PT, R0, 0x480, PT ;  /* 0x000004800000780c */ /* 0x000fca0003fa6070 */
[----:B------:R-:W3:Y:S08]  /*2330*/  LDC.64 R122, c[0x0][0x3d0] ;  /* 0x0000f400ff7a7b82 */ /* 0x000ef00000000a00 */
[----:B------:R-:W3:Y:S08]  /*2340*/  @P2 LDC.64 R138, c[0x0][0x438] ;  /* 0x00010e00ff8a2b82 */ /* 0x000ef00000000a00 */
[----:B------:R-:W3:Y:S08]  /*2350*/  LDC.64 R140, c[0x0][0x3d8] ;  /* 0x0000f600ff8c7b82 */ /* 0x000ef00000000a00 */
[----:B------:R-:W3:Y:S08]  /*2360*/  LDC.64 R142, c[0x0][0x3d0] ;  /* 0x0000f400ff8e7b82 */ /* 0x000ef00000000a00 */
[----:B------:R-:W3:Y:S08]  /*2370*/  LDC.64 R144, c[0x0][0x3d8] ;  /* 0x0000f600ff907b82 */ /* 0x000ef00000000a00 */
[----:B--2---:R-:W2:Y:S01]  /*2380*/  @P1 LDC.64 R124, c[0x0][0x438] ;  /* 0x00010e00ff7c1b82 */ /* 0x004ea20000000a00 */
[----:B------:R-:W-:-:S04]  /*2390*/  @P4 IMAD.WIDE.U32 R132, R5, 0x10, R132 ;  /* 0x0000001005844825 */ /* 0x000fc800078e0084 */
[C---:B------:R-:W-:Y:S01]  /*23a0*/  @P4 IMAD.WIDE.U32 R134, R5.reuse, 0x10, R134 ;  /* 0x0000001005864825 */ /* 0x040fe200078e0086 */
[----:B------:R-:W5:Y:S02]  /*23b0*/  @P4 LDG.E.128 R36, desc[UR6][R132.64] ;  /* 0x0000000684244981 */ /* 0x000f64000c1e1d00 */
[----:B-1----:R-:W1:Y:S01]  /*23c0*/  LDC.64 R126, c[0x0][0x3d0] ;  /* 0x0000f400ff7e7b82 */ /* 0x002e620000000a00 */
[C---:B------:R-:W-:Y:S01]  /*23d0*/  @P4 IMAD.WIDE.U32 R136, R5.reuse, 0x10, R136 ;  /* 0x0000001005884825 */ /* 0x040fe200078e0088 */
[----:B------:R-:W5:Y:S06]  /*23e0*/  @P4 LDG.E.128 R104, desc[UR6][R134.64] ;  /* 0x0000000686684981 */ /* 0x000f6c000c1e1d00 */
[----:B------:R-:W1:Y:S01]  /*23f0*/  LDC.64 R130, c[0x0][0x3d8] ;  /* 0x0000f600ff827b82 */ /* 0x000e620000000a00 */
[----:B------:R-:W-:Y:S01]  /*2400*/  @P4 VIADD R5, R5, 0x80 ;  /* 0x0000008005054836 */ /* 0x000fe20000000000 */
[----:B------:R-:W5:Y:S06]  /*2410*/  @P4 LDG.E.128 R40, desc[UR6][R136.64] ;  /* 0x0000000688284981 */ /* 0x000f6c000c1e1d00 */
[----:B------:R-:W1:Y:S01]  /*2420*/  @P0 LDC.64 R128, c[0x0][0x438] ;  /* 0x00010e00ff800b82 */ /* 0x000e620000000a00 */
[----:B----4-:R-:W-:-:S04]  /*2430*/  @P3 IMAD.WIDE.U32 R6, R5, 0x10, R6 ;  /* 0x0000001005063825 */ /* 0x010fc800078e0006 */
[C---:B0-----:R-:W-:Y:S01]  /*2440*/  @P3 IMAD.WIDE.U32 R8, R5.reuse, 0x10, R8 ;  /* 0x0000001005083825 */ /* 0x041fe200078e0008 */
[----:B------:R-:W5:Y:S02]  /*2450*/  @P3 LDG.E.128 R44, desc[UR6][R6.64] ;  /* 0x00000006062c3981 */ /* 0x000f64000c1e1d00 */
[----:B------:R-:W0:Y:S01]  /*2460*/  @P5 LDC.64 R10, c[0x0][0x438] ;  /* 0x00010e00ff0a5b82 */ /* 0x000e220000000a00 */
[C---:B---3--:R-:W-:Y:S01]  /*2470*/  @P3 IMAD.WIDE.U32 R120, R5.reuse, 0x10, R120 ;  /* 0x0000001005783825 */ /* 0x048fe200078e0078 */
[----:B------:R-:W-:Y:S01]  /*2480*/  @P3 IADD3 R5, PT, PT, R5, 0x80, RZ ;  /* 0x0000008005053810 */ /* 0x000fe20007ffe0ff */
[----:B------:R-:W5:Y:S04]  /*2490*/  @P3 LDG.E.128 R100, desc[UR6][R8.64] ;  /* 0x0000000608643981 */ /* 0x000f68000c1e1d00 */
[C---:B------:R-:W-:Y:S01]  /*24a0*/  @P2 IMAD.WIDE.U32 R122, R5.reuse, 0x10, R122 ;  /* 0x00000010057a2825 */ /* 0x040fe200078e007a */
[----:B------:R-:W3:Y:S01]  /*24b0*/  LDC.64 R146, c[0x0][0x3d0] ;  /* 0x0000f400ff927b82 */ /* 0x000ee20000000a00 */
[----:B------:R-:W5:Y:S02]  /*24c0*/  @P3 LDG.E.128 R48, desc[UR6][R120.64] ;  /* 0x0000000678303981 */ /* 0x000f64000c1e1d00 */
[----:B------:R-:W-:-:S05]  /*24d0*/  @P2 IMAD.WIDE.U32 R138, R5, 0x10, R138 ;  /* 0x00000010058a2825 */ /* 0x000fca00078e008a */
[----:B------:R-:W4:Y:S01]  /*24e0*/  LDC.64 R148, c[0x0][0x3d8] ;  /* 0x0000f600ff947b82 */ /* 0x000f220000000a00 */
[C---:B------:R-:W-:Y:S01]  /*24f0*/  @P2 IMAD.WIDE.U32 R140, R5.reuse, 0x10, R140 ;  /* 0x00000010058c2825 */ /* 0x040fe200078e008c */
[----:B------:R4:W5:Y:S03]  /*2500*/  @P2 LDG.E.128 R52, desc[UR6][R122.64] ;  /* 0x000000067a342981 */ /* 0x000966000c1e1d00 */
[----:B------:R-:W-:Y:S01]  /*2510*/  @P2 VIADD R5, R5, 0x80 ;  /* 0x0000008005052836 */ /* 0x000fe20000000000 */
[----:B------:R-:W5:Y:S03]  /*2520*/  @P2 LDG.E.128 R96, desc[UR6][R138.64] ;  /* 0x000000068a602981 */ /* 0x000f66000c1e1d00 */
[C---:B------:R-:W-:Y:S01]  /*2530*/  @P1 IMAD.WIDE.U32 R142, R5.reuse, 0x10, R142 ;  /* 0x00000010058e1825 */ /* 0x040fe200078e008e */
[----:B------:R-:W5:Y:S03]  /*2540*/  @P2 LDG.E.128 R56, desc[UR6][R140.64] ;  /* 0x000000068c382981 */ /* 0x000f66000c1e1d00 */
[C---:B--2---:R-:W-:Y:S01]  /*2550*/  @P1 IMAD.WIDE.U32 R124, R5.reuse, 0x10, R124 ;  /* 0x00000010057c1825 */ /* 0x044fe200078e007c */
[----:B------:R-:W5:Y:S03]  /*2560*/  @P1 LDG.E.128 R60, desc[UR6][R142.64] ;  /* 0x000000068e3c1981 */ /* 0x000f66000c1e1d00 */
[C---:B------:R-:W-:Y:S01]  /*2570*/  @P1 IMAD.WIDE.U32 R144, R5.reuse, 0x10, R144 ;  /* 0x0000001005901825 */ /* 0x040fe200078e0090 */
[----:B------:R-:W5:Y:S03]  /*2580*/  @P1 LDG.E.128 R92, desc[UR6][R124.64] ;  /* 0x000000067c5c1981 */ /* 0x000f66000c1e1d00 */
[----:B------:R-:W-:Y:S01]  /*2590*/  @P1 VIADD R5, R5, 0x80 ;  /* 0x0000008005051836 */ /* 0x000fe20000000000 */
[----:B------:R-:W5:Y:S03]  /*25a0*/  @P1 LDG.E.128 R64, desc[UR6][R144.64] ;  /* 0x0000000690401981 */ /* 0x000f66000c1e1d00 */
[----:B-1----:R-:W-:-:S04]  /*25b0*/  @P0 IMAD.WIDE.U32 R126, R5, 0x10, R126 ;  /* 0x00000010057e0825 */ /* 0x002fc800078e007e */
[C---:B------:R-:W-:Y:S01]  /*25c0*/  @P0 IMAD.WIDE.U32 R128, R5.reuse, 0x10, R128 ;  /* 0x0000001005800825 */ /* 0x040fe200078e0080 */
[----:B------:R1:W5:Y:S03]  /*25d0*/  @P0 LDG.E.128 R68, desc[UR6][R126.64] ;  /* 0x000000067e440981 */ /* 0x000366000c1e1d00 */
[C---:B------:R-:W-:Y:S01]  /*25e0*/  @P0 IMAD.WIDE.U32 R130, R5.reuse, 0x10, R130 ;  /* 0x0000001005820825 */ /* 0x040fe200078e0082 */
[----:B------:R-:W-:Y:S01]  /*25f0*/  @P0 IADD3 R5, PT, PT, R5, 0x80, RZ ;  /* 0x0000008005050810 */ /* 0x000fe20007ffe0ff */
[----:B------:R-:W5:Y:S04]  /*2600*/  @P0 LDG.E.128 R88, desc[UR6][R128.64] ;  /* 0x0000000680580981 */ /* 0x000f68000c1e1d00 */
[C---:B0-----:R-:W-:Y:S01]  /*2610*/  @P5 IMAD.WIDE.U32 R10, R5.reuse, 0x10, R10 ;  /* 0x00000010050a5825 */ /* 0x041fe200078e000a */
[----:B------:R0:W5:Y:S04]  /*2620*/  @P0 LDG.E.128 R72, desc[UR6][R130.64] ;  /* 0x0000000682480981 */ /* 0x000168000c1e1d00 */
[----:B------:R-:W5:Y:S01]  /*2630*/  @P5 LDG.E.128 R84, desc[UR6][R10.64] ;  /* 0x000000060a545981 */ /* 0x000f62000c1e1d00 */
[----:B------:R-:W-:Y:S01]  /*2640*/  ISETP.GE.U32.AND P0, PT, R0, 0x500, PT ;  /* 0x000005000000780c */ /* 0x000fe20003f06070 */
[----:B---3--:R-:W-:-:S04]  /*2650*/  @P5 IMAD.WIDE.U32 R146, R5, 0x10, R146 ;  /* 0x0000001005925825 */ /* 0x008fc800078e0092 */
[----:B----4-:R-:W-:Y:S01]  /*2660*/  @P5 IMAD.WIDE.U32 R148, R5, 0x10, R148 ;  /* 0x0000001005945825 */ /* 0x010fe200078e0094 */
[----:B------:R2:W5:Y:S01]  /*2670*/  @P5 LDG.E.128 R76, desc[UR6][R146.64] ;  /* 0x00000006924c5981 */ /* 0x000562000c1e1d00 */
[----:B------:R-:W-:Y:S02]  /*2680*/  CS2R R122, SRZ ;  /* 0x00000000007a7805 */ /* 0x000fe4000001ff00 */
[----:B------:R-:W-:Y:S02]  /*2690*/  CS2R R120, SRZ ;  /* 0x0000000000787805 */ /* 0x000fe4000001ff00 */
[----:B-1----:R-:W-:Y:S01]  /*26a0*/  CS2R R126, SRZ ;  /* 0x00000000007e7805 */ /* 0x002fe2000001ff00 */
[----:B------:R1:W5:Y:S01]  /*26b0*/  @P5 LDG.E.128 R80, desc[UR6][R148.64] ;  /* 0x0000000694505981 */ /* 0x000362000c1e1d00 */
[----:B------:R-:W-:Y:S02]  /*26c0*/  CS2R R124, SRZ ;  /* 0x00000000007c7805 */ /* 0x000fe4000001ff00 */
[----:B0-----:R-:W-:-:S02]  /*26d0*/  CS2R R130, SRZ ;  /* 0x0000000000827805 */ /* 0x001fc4000001ff00 */
[----:B------:R-:W-:Y:S02]  /*26e0*/  CS2R R128, SRZ ;  /* 0x0000000000807805 */ /* 0x000fe4000001ff00 */
[----:B------:R-:W-:Y:S02]  /*26f0*/  CS2R R134, SRZ ;  /* 0x0000000000867805 */ /* 0x000fe4000001ff00 */
[----:B------:R-:W-:Y:S02]  /*2700*/  CS2R R132, SRZ ;  /* 0x0000000000847805 */ /* 0x000fe4000001ff00 */
[----:B------:R-:W-:Y:S02]  /*2710*/  CS2R R138, SRZ ;  /* 0x00000000008a7805 */ /* 0x000fe4000001ff00 */
[----:B------:R-:W-:Y:S02]  /*2720*/  CS2R R136, SRZ ;  /* 0x0000000000887805 */ /* 0x000fe4000001ff00 */
[----:B------:R-:W-:-:S02]  /*2730*/  CS2R R142, SRZ ;  /* 0x00000000008e7805 */ /* 0x000fc4000001ff00 */
[----:B------:R-:W-:Y:S02]  /*2740*/  CS2R R140, SRZ ;  /* 0x00000000008c7805 */ /* 0x000fe4000001ff00 */
[----:B--2---:R-:W-:Y:S02]  /*2750*/  CS2R R146, SRZ ;  /* 0x0000000000927805 */ /* 0x004fe4000001ff00 */
[----:B------:R-:W-:Y:S02]  /*2760*/  CS2R R144, SRZ ;  /* 0x0000000000907805 */ /* 0x000fe4000001ff00 */
[----:B------:R-:W-:Y:S02]  /*2770*/  CS2R R150, SRZ ;  /* 0x0000000000967805 */ /* 0x000fe4000001ff00 */
[----:B-1----:R-:W-:Y:S02]  /*2780*/  CS2R R148, SRZ ;  /* 0x0000000000947805 */ /* 0x002fe4000001ff00 */
[----:B------:R-:W-:-:S02]  /*2790*/  CS2R R154, SRZ ;  /* 0x00000000009a7805 */ /* 0x000fc4000001ff00 */
[----:B------:R-:W-:Y:S01]  /*27a0*/  CS2R R152, SRZ ;  /* 0x0000000000987805 */ /* 0x000fe2000001ff00 */
[----:B------:R-:W-:Y:S01]  /*27b0*/  @P5 VIADD R5, R5, 0x80 ;  /* 0x0000008005055836 */ /* 0x000fe20000000000 */
        /* <DEDUP_REMOVED lines=30> */
.L_x_20147:
[----:B------:R-:W-:Y:S05]  /*29a0*/  BSYNC.RECONVERGENT B0 ;  /* 0x0000000000007941 */ /* 0x000fea0003800200 */
.L_x_20144:
[----:B------:R-:W0:Y:S02]  /*29b0*/  LDCU UR5, c[0x0][0x384] ;  /* 0x00007080ff0577ac */ /* 0x000e240008000800 */
[----:B0-----:R-:W-:-:S06]  /*29c0*/  UISETP.GE.AND UP0, UPT, UR16, UR5, UPT ;  /* 0x000000051000728c */ /* 0x001fcc000bf06270 */
[----:B------:R-:W-:-:S13]  /*29d0*/  PLOP3.LUT P0, PT, PT, PT, UP0, 0x80, 0x8 ;  /* 0x000000000008781c */ /* 0x000fda0003f0f008 */
[----:B------:R-:W-:Y:S05]  /*29e0*/  @P0 EXIT ;  /* 0x000000000000094d */ /* 0x000fea0003800000 */
[----:B------:R-:W-:Y:S01]  /*29f0*/  IMAD.HI.U32 R6, R231, -0x2daee0ad, RZ ;  /* 0xd2511f53e7067827 */ /* 0x000fe200078e00ff */
[----:B------:R-:W-:Y:S01]  /*2a00*/  ULOP3.LUT UR10, UR4, 0x7f, URZ, 0xc0, !UPT ;  /* 0x0000007f040a7892 */ /* 0x000fe2000f8ec0ff */
[----:B------:R-:W-:Y:S01]  /*2a10*/  IADD3 R3, PT, PT, RZ, -R3, RZ ;  /* 0x80000003ff037210 */ /* 0x000fe20007ffe0ff */
[----:B------:R-:W-:Y:S01]  /*2a20*/  ULOP3.LUT UR5, UR4, 0xffffff80, URZ, 0xc0, !UPT ;  /* 0xffffff8004057892 */ /* 0x000fe2000f8ec0ff */
[----:B------:R-:W-:Y:S01]  /*2a30*/  IMAD.HI.U32 R5, R232, -0x326172a9, RZ ;  /* 0xcd9e8d57e8057827 */ /* 0x000fe200078e00ff */
[----:B------:R-:W-:Y:S01]  /*2a40*/  LOP3.LUT R6, R6, UR9, RZ, 0x3c, !PT ;  /* 0x0000000906067c12 */ /* 0x000fe2000f8e3cff */
[----:B------:R-:W0:Y:S01]  /*2a50*/  LDCU UR29, c[0x0][0x408] ;  /* 0x00008100ff1d77ac */ /* 0x000e220008000800 */
[----:B------:R-:W-:Y:S01]  /*2a60*/  VIADDMNMX R3, R3, UR10, RZ, !PT ;  /* 0x0000000a03037c46 */ /* 0x000fe2000f8001ff */
[----:B------:R-:W-:Y:S01]  /*2a70*/  IMAD R8, R232, -0x326172a9, RZ ;  /* 0xcd9e8d57e8087824 */ /* 0x000fe200078e02ff */
[----:B------:R-:W-:Y:S01]  /*2a80*/  LOP3.LUT R5, R230, UR8, R5, 0x96, !PT ;  /* 0x00000008e6057c12 */ /* 0x000fe2000f8e9605 */
[----:B------:R-:W-:Y:S01]  /*2a90*/  IMAD.HI.U32 R7, R6, -0x326172a9, RZ ;  /* 0xcd9e8d5706077827 */ /* 0x000fe200078e00ff */
[----:B------:R-:W-:Y:S01]  /*2aa0*/  VIMNMX R3, PT, PT, R3, 0x20, PT ;  /* 0x0000002003037848 */ /* 0x000fe20003fe0100 */
[----:B------:R-:W1:Y:S01]  /*2ab0*/  LDCU UR30, c[0x0][0x388] ;  /* 0x00007100ff1e77ac */ /* 0x000e620008000800 */
[----:B------:R-:W-:Y:S01]  /*2ac0*/  LOP3.LUT R2, R2, 0x3, RZ, 0xc0, !PT ;  /* 0x0000000302027812 */ /* 0x000fe200078ec0ff */
[----:B------:R-:W-:Y:S01]  /*2ad0*/  IMAD R10, R231, -0x2daee0ad, RZ ;  /* 0xd2511f53e70a7824 */ /* 0x000fe200078e02ff */
[----:B------:R-:W-:Y:S01]  /*2ae0*/  LOP3.LUT R7, R8, UR33, R7, 0x96, !PT ;  /* 0x0000002108077c12 */ /* 0x000fe2000f8e9607 */
[----:B------:R-:W-:Y:S01]  /*2af0*/  IMAD.HI.U32 R9, R5, -0x2daee0ad, RZ ;  /* 0xd2511f5305097827 */ /* 0x000fe200078e00ff */
[----:B------:R-:W-:Y:S01]  /*2b00*/  LEA R3, R3, UR5, 0x2 ;  /* 0x0000000503037c11 */ /* 0x000fe2000f8e10ff */
[----:B------:R-:W2:Y:S02]  /*2b10*/  LDCU.U8 UR31, c[0x0][0x410] ;  /* 0x00008200ff1f77ac */ /* 0x000ea40008000000 */
[----:B------:R-:W-:Y:S01]  /*2b20*/  IMAD R8, R5, -0x2daee0ad, RZ ;  /* 0xd2511f5305087824 */ /* 0x000fe200078e02ff */
[----:B------:R-:W-:Y:S01]  /*2b30*/  LOP3.LUT R9, R10, UR17, R9, 0x96, !PT ;  /* 0x000000110a097c12 */ /* 0x000fe2000f8e9609 */
[----:B------:R-:W-:Y:S01]  /*2b40*/  IMAD.HI.U32 R5, R7, -0x2daee0ad, RZ ;  /* 0xd2511f5307057827 */ /* 0x000fe200078e00ff */
[----:B------:R-:W-:Y:S01]  /*2b50*/  I2FP.F32.U32 R229, R3 ;  /* 0x0000000300e57245 */ /* 0x000fe20000201000 */
[----:B------:R-:W3:Y:S02]  /*2b60*/  LDCU UR32, c[0x0][0x400] ;  /* 0x00008000ff2077ac */ /* 0x000ee40008000800 */
[----:B------:R-:W-:Y:S01]  /*2b70*/  IMAD R11, R6, -0x326172a9, RZ ;  /* 0xcd9e8d57060b7824 */ /* 0x000fe200078e02ff */
[----:B------:R-:W-:Y:S01]  /*2b80*/  LOP3.LUT R5, R8, UR19, R5, 0x96, !PT ;  /* 0x0000001308057c12 */ /* 0x000fe2000f8e9605 */
[----:B------:R-:W-:Y:S01]  /*2b90*/  IMAD.HI.U32 R6, R9, -0x326172a9, RZ ;  /* 0xcd9e8d5709067827 */ /* 0x000fe200078e00ff */
[----:B------:R-:W4:Y:S01]  /*2ba0*/  MUFU.RCP R229, R229 ;  /* 0x000000e500e57308 */ /* 0x000f220000001000 */
[----:B------:R-:W-:-:S02]  /*2bb0*/  UPLOP3.LUT UP1, UPT, UPT, UPT, UPT, 0x40, 0x4 ;  /* 0x000000000004789c */ /* 0x000fc40003f2e870 */
        /* <DEDUP_REMOVED lines=30> */
[----:B------:R-:W-:-:S03]  /*2da0*/  LOP3.LUT R7, R8, UR24, R7, 0x96, !PT ;  /* 0x0000001808077c12 */ /* 0x000fc6000f8e9607 */
[----:B------:R-:W-:Y:S01]  /*2db0*/  IMAD.MOV.U32 R173, RZ, RZ, -0x20 ;  /* 0xffffffe0ffad7424 */ /* 0x000fe200078e00ff */
[----:B------:R-:W-:Y:S01]  /*2dc0*/  LOP3.LUT R9, R10, UR25, R9, 0x96, !PT ;  /* 0x000000190a097c12 */ /* 0x000fe2000f8e9609 */
[----:B------:R-:W-:Y:S02]  /*2dd0*/  IMAD R11, R6, -0x2daee0ad, RZ ;  /* 0xd2511f53060b7824 */ /* 0x000fe400078e02ff */
[----:B------:R-:W-:-:S04]  /*2de0*/  IMAD.HI.U32 R6, R7, -0x2daee0ad, RZ ;  /* 0xd2511f5307067827 */ /* 0x000fc800078e00ff */
[----:B------:R-:W-:Y:S01]  /*2df0*/  IMAD R8, R5, -0x326172a9, RZ ;  /* 0xcd9e8d5705087824 */ /* 0x000fe200078e02ff */
[----:B------:R-:W-:Y:S01]  /*2e00*/  LOP3.LUT R6, R11, UR27, R6, 0x96, !PT ;  /* 0x0000001b0b067c12 */ /* 0x000fe2000f8e9606 */
[----:B------:R-:W-:Y:S01]  /*2e10*/  IMAD R4, R4, R173, UR10 ;  /* 0x0000000a04047e24 */ /* 0x000fe2000f8e02ad */
[----:B------:R-:W0:Y:S01]  /*2e20*/  LDCU.64 UR10, c[0x0][0x398] ;  /* 0x00007300ff0a77ac */ /* 0x000e220008000a00 */
[----:B------:R-:W-:-:S03]  /*2e30*/  IMAD.HI.U32 R5, R9, -0x326172a9, RZ ;  /* 0xcd9e8d5709057827 */ /* 0x000fc600078e00ff */
[----:B------:R-:W-:Y:S01]  /*2e40*/  VIMNMX R4, PT, PT, RZ, R4, !PT ;  /* 0x00000004ff047248 */ /* 0x000fe20007fe0100 */
[----:B------:R-:W-:Y:S01]  /*2e50*/  IMAD R9, R9, -0x326172a9, RZ ;  /* 0xcd9e8d5709097824 */ /* 0x000fe200078e02ff */
[----:B------:R-:W-:Y:S01]  /*2e60*/  LOP3.LUT R5, R8, UR26, R5, 0x96, !PT ;  /* 0x0000001a08057c12 */ /* 0x000fe2000f8e9605 */
[----:B------:R-:W-:Y:S01]  /*2e70*/  IMAD.HI.U32 R10, R6, -0x326172a9, RZ ;  /* 0xcd9e8d57060a7827 */ /* 0x000fe200078e00ff */
[----:B------:R-:W-:-:S03]  /*2e80*/  VIMNMX R4, PT, PT, R4, 0x20, PT ;  /* 0x0000002004047848 */ /* 0x000fc60003fe0100 */
[----:B------:R-:W-:Y:S01]  /*2e90*/  IMAD R8, R7, -0x2daee0ad, RZ ;  /* 0xd2511f5307087824 */ /* 0x000fe200078e02ff */
[----:B------:R-:W-:Y:S01]  /*2ea0*/  LEA R228, R4, UR5, 0x2 ;  /* 0x0000000504e47c11 */ /* 0x000fe2000f8e10ff */
[----:B------:R-:W-:Y:S01]  /*2eb0*/  IMAD.HI.U32 R11, R5, -0x2daee0ad, RZ ;  /* 0xd2511f53050b7827 */ /* 0x000fe200078e00ff */
[----:B------:R-:W-:-:S03]  /*2ec0*/  LOP3.LUT R10, R9, UR28, R10, 0x96, !PT ;  /* 0x0000001c090a7c12 */ /* 0x000fc6000f8e960a */
[----:B------:R-:W-:Y:S01]  /*2ed0*/  IMAD.MOV.U32 R3, RZ, RZ, RZ ;  /* 0x000000ffff037224 */ /* 0x000fe200078e00ff */
[----:B------:R-:W-:Y:S01]  /*2ee0*/  LOP3.LUT R11, R8, UR15, R11, 0x96, !PT ;  /* 0x0000000f080b7c12 */ /* 0x000fe2000f8e960b */
[----:B------:R-:W-:Y:S01]  /*2ef0*/  IMAD R4, R5, -0x2daee0ad, RZ ;  /* 0xd2511f5305047824 */ /* 0x000fe200078e02ff */
[----:B------:R-:W0:Y:S01]  /*2f00*/  LDCU.64 UR14, c[0x0][0x380] ;  /* 0x00007000ff0e77ac */ /* 0x000e220008000a00 */
[----:B-1234-:R-:W-:-:S07]  /*2f10*/  IMAD R6, R6, -0x326172a9, RZ ;  /* 0xcd9e8d5706067824 */ /* 0x01efce00078e02ff */
.L_x_20822:
        /* <DEDUP_REMOVED lines=41> */
.L_x_20154:
        /* <DEDUP_REMOVED lines=13> */
.L_x_20156:
[----:B------:R-:W-:Y:S05]  /*3280*/  BSYNC.RECONVERGENT B2 ;  /* 0x0000000000027941 */ /* 0x000fea0003800200 */
.L_x_20155:
[----:B------:R-:W-:Y:S01]  /*3290*/  IMAD.WIDE.U32 R224, R232, -0x326172a9, RZ ;  /* 0xcd9e8d57e8e07825 */ /* 0x000fe200078e00ff */
[----:B------:R-:W-:Y:S01]  /*32a0*/  LOP3.LUT R10, R3, UR9, R223, 0x96, !PT ;  /* 0x00000009030a7c12 */ /* 0x000fe2000f8e96df */
[----:B------:R-:W-:-:S03]  /*32b0*/  UIADD3 UR4, UPT, UPT, UR8, -0x61c88647, URZ ;  /* 0x9e3779b908047890 */ /* 0x000fc6000fffe0ff */
        /* <DEDUP_REMOVED lines=46> */
.L_x_20153:
[----:B------:R-:W-:Y:S05]  /*35a0*/  BSYNC.RECONVERGENT B1 ;  /* 0x0000000000017941 */ /* 0x000fea0003800200 */
.L_x_20152:
        /* <DEDUP_REMOVED lines=18> */
.L_x_20159:
        /* <DEDUP_REMOVED lines=13> */
.L_x_20161:
[----:B------:R-:W-:Y:S05]  /*37a0*/  BSYNC.RECONVERGENT B2 ;  /* 0x0000000000027941 */ /* 0x000fea0003800200 */
.L_x_20160:
[----:B------:R-:W-:Y:S01]  /*37b0*/  IMAD.WIDE.U32 R222, R232, -0x326172a9, RZ ;  /* 0xcd9e8d57e8de7825 */ /* 0x000fe200078e00ff */
[----:B------:R-:W-:Y:S01]  /*37c0*/  LOP3.LUT R224, R3, UR9, R11, 0x96, !PT ;  /* 0x0000000903e07c12 */ /* 0x000fe2000f8e960b */
[----:B------:R-:W-:Y:S01]  /*37d0*/  UIADD3 UR4, UPT, UPT, UR8, -0x61c88647, URZ ;  /* 0x9e3779b908047890 */ /* 0x000fe2000fffe0ff */
[----:B------:R-:W-:Y:S02]  /*37e0*/  MOV R2, R220 ;  /* 0x000000dc00027202 */ /* 0x000fe40000000f00 */
        /* <DEDUP_REMOVED lines=45> */
.L_x_20158:
[----:B------:R-:W-:Y:S05]  /*3ac0*/  BSYNC.RECONVERGENT B1 ;  /* 0x0000000000017941 */ /* 0x000fea0003800200 */
.L_x_20157:
        /* <DEDUP_REMOVED lines=16> */
.L_x_20164:
        /* <DEDUP_REMOVED lines=13> */
.L_x_20166:
[----:B------:R-:W-:Y:S05]  /*3ca0*/  BSYNC.RECONVERGENT B2 ;  /* 0x0000000000027941 */ /* 0x000fea0003800200 */
.L_x_20165:
[----:B------:R-:W-:Y:S01]  /*3cb0*/  IMAD.WIDE.U32 R222, R232, -0x326172a9, RZ ;  /* 0xcd9e8d57e8de7825 */ /* 0x000fe200078e00ff */
[----:B------:R-:W-:Y:S01]  /*3cc0*/  LOP3.LUT R224, R3, UR9, R11, 0x96, !PT ;  /* 0x0000000903e07c12 */ /* 0x000fe2000f8e960b */
[----:B------:R-:W-:Y:S02]  /*3cd0*/  UIADD3 UR4, UPT, UPT, UR8, -0x61c88647, URZ ;  /* 0x9e3779b908047890 */ /* 0x000fe4000fffe0ff */
[----:B------:R-:W-:Y:S01]  /*3ce0*/  IMAD.MOV.U32 R2, RZ, RZ, R220 ;  /* 0x000000ffff027224 */ /* 0x000fe200078e00dc */
        /* <DEDUP_REMOVED lines=45> */
.L_x_20163:
[----:B------:R-:W-:Y:S05]  /*3fc0*/  BSYNC.RECONVERGENT B1 ;  /* 0x0000000000017941 */ /* 0x000fea0003800200 */
.L_x_20162:
        /* <DEDUP_REMOVED lines=16> */
.L_x_20169:
        /* <DEDUP_REMOVED lines=13> */
.L_x_20171:
[----:B------:R-:W-:Y:S05]  /*41a0*/  BSYNC.RECONVERGENT B2 ;  /* 0x0000000000027941 */ /* 0x000fea0003800200 */
.L_x_20170:
[----:B------:R-:W-:Y:S01]  /*41b0*/  IMAD.WIDE.U32 R222, R232, -0x326172a9, RZ ;  /* 0xcd9e8d57e8de7825 */ /* 0x000fe200078e00ff */
[----:B------:R-:W-:Y:S01]  /*41c0*/  LOP3.LUT R224, R3, UR9, R11, 0x96, !PT ;  /* 0x0000000903e07c12 */ /* 0x000fe2000f8e960b */
[----:B------:R-:W-:Y:S02]  /*41d0*/  UIADD3 UR4, UPT, UPT, UR8, -0x61c88647, URZ ;  /* 0x9e3779b908047890 */ /* 0x000fe4000fffe0ff */
[----:B------:R-:W-:Y:S01]  /*41e0*/  HFMA2 R2, -RZ, RZ, 0, 0 ;  /* 0x00000000ff027431 */ /* 0x000fe200000001ff */
        /* <DEDUP_REMOVED lines=45> */
.L_x_20168:
[----:B------:R-:W-:Y:S05]  /*44c0*/  BSYNC.RECONVERGENT B1 ;  /* 0x0000000000017941 */ /* 0x000fea0003800200 */
.L_x_20167:
        /* <DEDUP_REMOVED lines=17> */
.L_x_20151:
        /* <DEDUP_REMOVED lines=16> */
.L_x_20175:
        /* <DEDUP_REMOVED lines=13> */
.L_x_20177:
[----:B------:R-:W-:Y:S05]  /*47b0*/  BSYNC.RECONVERGENT B2 ;  /* 0x0000000000027941 */ /* 0x000fea0003800200 */
.L_x_20176:
        /* <DEDUP_REMOVED lines=47> */
[----:B------:R-:W-:-:S07]  /*4ab0*/  IMAD.MOV.U32 R8, RZ, RZ, RZ ;  /* 0x000000ffff087224 */ /* 0x000fce00078e00ff */
.L_x_20174:
[----:B------:R-:W-:Y:S05]  /*4ac0*/  BSYNC.RECONVERGENT B1 ;  /* 0x0000000000017941 */ /* 0x000fea0003800200 */
.L_x_20173:
[----:B------:R-:W0:Y:S01]  /*4ad0*/  LDC R4, c[0x0][0x404] ;  /* 0x00010100ff047b82 */ /* 0x000e220000000800 */
[----:B------:R-:W-:Y:S01]  /*4ae0*/  ISETP.NE.AND P3, PT, R8, 0x1, PT ;  /* 0x000000010800780c */ /* 0x000fe20003f65270 */
[----:B------:R-:W-:Y:S01]  /*4af0*/  BSSY.RECONVERGENT B1, `(.L_x_20178) ;  /* 0x0000051000017945 */ /* 0x000fe20003800200 */
[----:B------:R-:W-:Y:S01]  /*4b00*/  I2FP.F32.U32 R2, R7 ;  /* 0x0000000700027245 */ /* 0x000fe20000201000 */
[----:B------:R-:W-:Y:S02]  /*4b10*/  IMAD.MOV.U32 R7, RZ, RZ, 0x2f800000 ;  /* 0x2f800000ff077424 */ /* 0x000fe400078e00ff */
[----:B------:R-:W-:Y:S02]  /*4b20*/  HFMA2 R221, -RZ, RZ, 0, 1.1920928955078125e-07 ;  /* 0x00000002ffdd7431 */ /* 0x000fe400000001ff */
[----:B------:R-:W1:Y:S01]  /*4b30*/  LDC R5, c[0x0][0x408] ;  /* 0x00010200ff057b82 */ /* 0x000e620000000800 */
[----:B------:R-:W-:Y:S01]  /*4b40*/  FFMA.FTZ R9, R2, R7, 1.1641532182693481445e-10 ;  /* 0x2f00000002097423 */ /* 0x000fe20000010007 */
[----:B------:R-:W-:-:S04]  /*4b50*/  IMAD.MOV.U32 R2, RZ, RZ, R6 ;  /* 0x000000ffff027224 */ /* 0x000fc800078e0006 */
        /* <DEDUP_REMOVED lines=11> */
.L_x_20180:
        /* <DEDUP_REMOVED lines=13> */
.L_x_20182:
[----:B------:R-:W-:Y:S05]  /*4ce0*/  BSYNC.RECONVERGENT B2 ;  /* 0x0000000000027941 */ /* 0x000fea0003800200 */
.L_x_20181:
        /* <DEDUP_REMOVED lines=49> */
.L_x_20179:
[----:B------:R-:W-:Y:S05]  /*5000*/  BSYNC.RECONVERGENT B1 ;  /* 0x0000000000017941 */ /* 0x000fea0003800200 */
.L_x_20178:
        /* <DEDUP_REMOVED lines=15> */
.L_x_20185:
        /* <DEDUP_REMOVED lines=13> */
.L_x_20187:
[----:B------:R-:W-:Y:S05]  /*51d0*/  BSYNC.RECONVERGENT B2 ;  /* 0x0000000000027941 */ /* 0x000fea0003800200 */
.L_x_20186:
        /* <DEDUP_REMOVED lines=49> */
.L_x_20184:
[----:B------:R-:W-:Y:S05]  /*54f0*/  BSYNC.RECONVERGENT B1 ;  /* 0x0000000000017941 */ /* 0x000fea0003800200 */
.L_x_20183:
        /* <DEDUP_REMOVED lines=17> */
.L_x_20190:
        /* <DEDUP_REMOVED lines=13> */
.L_x_20192:
[----:B------:R-:W-:Y:S05]  /*56e0*/  BSYNC.RECONVERGENT B2 ;  /* 0x0000000000027941 */ /* 0x000fea0003800200 */
.L_x_20191:
        /* <DEDUP_REMOVED lines=49> */
.L_x_20189:
[----:B------:R-:W-:Y:S05]  /*5a00*/  BSYNC.RECONVERGENT B1 ;  /* 0x0000000000017941 */ /* 0x000fea0003800200 */
.L_x_20188:
        /* <DEDUP_REMOVED lines=15> */
.L_x_20195:
        /* <DEDUP_REMOVED lines=13> */
.L_x_20197:
[----:B------:R-:W-:Y:S05]  /*5bd0*/  BSYNC.RECONVERGENT B2 ;  /* 0x0000000000027941 */ /* 0x000fea0003800200 */
.L_x_20196:
        /* <DEDUP_REMOVED lines=49> */
.L_x_20194:
[----:B------:R-:W-:Y:S05]  /*5ef0*/  BSYNC.RECONVERGENT B1 ;  /* 0x0000000000017941 */ /* 0x000fea0003800200 */
.L_x_20193:
        /* <DEDUP_REMOVED lines=17> */
.L_x_20200:
        /* <DEDUP_REMOVED lines=13> */
.L_x_20202:
[----:B------:R-:W-:Y:S05]  /*60e0*/  BSYNC.RECONVERGENT B2 ;  /* 0x0000000000027941 */ /* 0x000fea0003800200 */
.L_x_20201:
        /* <DEDUP_REMOVED lines=49> */
.L_x_20199:
[----:B------:R-:W-:Y:S05]  /*6400*/  BSYNC.RECONVERGENT B1 ;  /* 0x0000000000017941 */ /* 0x000fea0003800200 */
.L_x_20198:
        /* <DEDUP_REMOVED lines=15> */
.L_x_20205:
        /* <DEDUP_REMOVED lines=13> */
.L_x_20207:
[----:B------:R-:W-:Y:S05]  /*65d0*/  BSYNC.RECONVERGENT B2 ;  /* 0x0000000000027941 */ /* 0x000fea0003800200 */
.L_x_20206:
[----:B------:R-:W-:Y:S01]  /*65e0*/  IMAD.WIDE.U32 R10, R232, -0x326172a9, RZ ;  /* 0xcd9e8d57e80a7825 */ /* 0x000fe200078e00ff */
[----:B------:R-:W-:Y:S01]  /*65f0*/  LOP3.LUT R224, R3, UR9, R227, 0x96, !PT ;  /* 0x0000000903e07c12 */ /* 0x000fe2000f8e96e3 */
[----:B------:R-:W-:Y:S01]  /*6600*/  UIADD3 UR4, UPT, UPT, UR8, -0x61c88647, URZ ;  /* 0x9e3779b908047890 */ /* 0x000fe2000fffe0ff */
[----:B------:R-:W-:Y:S01]  /*6610*/  MOV R8, R220 ;  /* 0x000000dc00087202 */ /* 0x000fe20000000f00 */
[----:B------:R-:W-:Y:S01]  /*6620*/  IMAD.MOV.U32 R222, RZ, RZ, RZ ;  /* 0x000000ffffde7224 */ /* 0x000fe200078e00ff */
        /* <DEDUP_REMOVED lines=44> */
.L_x_20204:
[----:B------:R-:W-:Y:S05]  /*68f0*/  BSYNC.RECONVERGENT B1 ;  /* 0x0000000000017941 */ /* 0x000fea0003800200 */
.L_x_20203:
[----:B------:R-:W-:Y:S01]  /*6900*/  ISETP.NE.AND P6, PT, R222, 0x1, PT ;  /* 0x00000001de00780c */ /* 0x000fe20003fc5270 */
[----:B------:R-:W-:Y:S01]  /*6910*/  BSSY.RECONVERGENT B1, `(.L_x_20208) ;  /* 0x0000051000017945 */ /* 0x000fe20003800200 */
[----:B------:R-:W-:Y:S01]  /*6920*/  I2FP.F32.U32 R2, R8 ;  /* 0x0000000800027245 */ /* 0x000fe20000201000 */
[----:B------:R-:W-:Y:S01]  /*6930*/  FMUL.FTZ R183, R183, R5 ;  /* 0x00000005b7b77220 */ /* 0x000fe20000410000 */
[----:B------:R-:W-:-:S03]  /*6940*/  IMAD.MOV.U32 R8, RZ, RZ, R6 ;  /* 0x000000ffff087224 */ /* 0x000fc600078e0006 */
        /* <DEDUP_REMOVED lines=12> */
.L_x_20210:
        /* <DEDUP_REMOVED lines=15> */
.L_x_20212:
[----:B------:R-:W-:Y:S05]  /*6b00*/  BSYNC.RECONVERGENT B2 ;  /* 0x0000000000027941 */ /* 0x000fea0003800200 */
.L_x_20211:
        /* <DEDUP_REMOVED lines=49> */
.L_x_20209:
[----:B------:R-:W-:Y:S05]  /*6e20*/  BSYNC.RECONVERGENT B1 ;  /* 0x0000000000017941 */ /* 0x000fea0003800200 */
.L_x_20208:
[-C--:B------:R-:W-:Y:S01]  /*6e30*/  FMUL.FTZ R222, R172, R5.reuse ;  /* 0x00000005acde7220 */ /* 0x080fe20000410000 */
[----:B------:R-:W-:Y:S01]  /*6e40*/  FSETP.GTU.FTZ.AND P6, PT, R9, R4, PT ;  /* 0x000000040900720b */ /* 0x000fe20003fdc000 */
[----:B------:R-:W-:Y:S01]  /*6e50*/  FMUL.FTZ R9, R173, R5 ;  /* 0x00000005ad097220 */ /* 0x000fe20000410000 */
[----:B------:R-:W-:Y:S02]  /*6e60*/  I2FP.F32.U32 R8, R8 ;  /* 0x0000000800087245 */ /* 0x000fe40000201000 */
[----:B------:R-:W-:Y:S02]  /*6e70*/  FSEL R225, R222, RZ, !P6 ;  /* 0x000000ffdee17208 */ /* 0x000fe40007000000 */
        /* <DEDUP_REMOVED lines=19> */
[----:B------:R-:W-:Y:S01]  /*6fb0*/  PRMT R7, R221, 0x7610, R7 ;  /* 0x00007610dd077816 */ /* 0x000fe20000000007 */
[--C-:B------:R-:W-:Y:S01]  /*6fc0*/  FADD.FTZ R182, R182, R5.reuse ;  /* 0x00000005b6b67221 */ /* 0x100fe20000010000 */
[----:B------:R-:W-:Y:S01]  /*6fd0*/  PRMT R5, R224, 0x7610, R5 ;  /* 0x00007610e0057816 */ /* 0x000fe20000000005 */
[----:B------:R-:W-:Y:S01]  /*6fe0*/  FADD.FTZ R183, R8, R183 ;  /* 0x000000b708b77221 */ /* 0x000fe20000010000 */
[----:B------:R-:W-:Y:S01]  /*6ff0*/  @P1 FADD.FTZ R180, R176, R180 ;  /* 0x000000b4b0b41221 */ /* 0x000fe20000010000 */
[----:B------:R-:W-:Y:S01]  /*7000*/  @P1 FADD.FTZ R182, R178, R182 ;  /* 0x000000b6b2b61221 */ /* 0x000fe20000010000 */
[----:B------:R-:W-:Y:S01]  /*7010*/  SEL R8, RZ, 0x1, P6 ;  /* 0x00000001ff087807 */ /* 0x000fe20003000000 */
[----:B------:R-:W-:-:S07]  /*7020*/  @P1 FADD.FTZ R183, R179, R183 ;  /* 0x000000b7b3b71221 */ /* 0x000fce0000010000 */
.L_x_20172:
        /* <DEDUP_REMOVED lines=24> */
.L_x_20213:
[----:B------:R-:W-:Y:S02]  /*71b0*/  IMAD.MOV.U32 R4, RZ, RZ, R220 ;  /* 0x000000ffff047224 */ /* 0x000fe400078e00dc */
[----:B------:R-:W-:-:S07]  /*71c0*/  VIADD R220, R234, 0x80 ;  /* 0x00000080eadc7836 */ /* 0x000fce0000000000 */
.L_x_20150:
[----:B0-----:R-:W-:Y:S05]  /*71d0*/  BSYNC.RECONVERGENT B0 ;  /* 0x0000000000007941 */ /* 0x001fea0003800200 */
.L_x_20149:
        /* <DEDUP_REMOVED lines=10> */
[----:B-1----:R-:W1:Y:S08]  /*7280*/  @P0 LDC.64 R222, c[0x0][0x398] ;  /* 0x0000e600ffde0b82 */ /* 0x002e700000000a00 */
        /* <DEDUP_REMOVED lines=24> */
.L_x_20219:
        /* <DEDUP_REMOVED lines=13> */
.L_x_20221:
[----:B------:R-:W-:Y:S05]  /*74e0*/  BSYNC.RECONVERGENT B2 ;  /* 0x0000000000027941 */ /* 0x000fea0003800200 */
.L_x_20220:
        /* <DEDUP_REMOVED lines=48> */
.L_x_20218:
[----:B------:R-:W-:Y:S05]  /*77f0*/  BSYNC.RECONVERGENT B1 ;  /* 0x0000000000017941 */ /* 0x000fea0003800200 */
.L_x_20217:
[----:B------:R-:W0:Y:S01]  /*7800*/  LDC R4, c[0x0][0x404] ;  /* 0x00010100ff047b82 */ /* 0x000e220000000800 */
[----:B------:R-:W-:Y:S01]  /*7810*/  ISETP.NE.AND P3, PT, R8, 0x1, PT ;  /* 0x000000010800780c */ /* 0x000fe20003f65270 */
[----:B------:R-:W-:Y:S01]  /*7820*/  BSSY.RECONVERGENT B1, `(.L_x_20222) ;  /* 0x0000051000017945 */ /* 0x000fe20003800200 */
[----:B------:R-:W-:Y:S01]  /*7830*/  I2FP.F32.U32 R2, R7 ;  /* 0x0000000700027245 */ /* 0x000fe20000201000 */
[----:B------:R-:W-:Y:S02]  /*7840*/  IMAD.MOV.U32 R7, RZ, RZ, 0x2f800000 ;  /* 0x2f800000ff077424 */ /* 0x000fe400078e00ff */
[----:B------:R-:W-:Y:S02]  /*7850*/  IMAD.MOV.U32 R221, RZ, RZ, 0x2 ;  /* 0x00000002ffdd7424 */ /* 0x000fe400078e00ff */
[----:B------:R-:W1:Y:S01]  /*7860*/  LDC R5, c[0x0][0x408] ;  /* 0x00010200ff057b82 */ /* 0x000e620000000800 */
[----:B------:R-:W-:Y:S01]  /*7870*/  FFMA.FTZ R9, R2, R7, 1.1641532182693481445e-10 ;  /* 0x2f00000002097423 */ /* 0x000fe20000010007 */
[----:B------:R-:W-:-:S04]  /*7880*/  MOV R2, R6 ;  /* 0x0000000600027202 */ /* 0x000fc80000000f00 */
[----:B0-----:R-:W-:Y:S01]  /*7890*/  FSETP.LE.FTZ.AND P2, PT, R9, R4, PT ;  /* 0x000000040900720b */ /* 0x001fe20003f53000 */
[----:B-1---5:R-:W-:Y:S01]  /*78a0*/  FMUL.FTZ R184, R184, R5 ;  /* 0x00000005b8b87220 */ /* 0x022fe20000410000 */
        /* <DEDUP_REMOVED lines=9> */
.L_x_20224:
        /* <DEDUP_REMOVED lines=13> */
.L_x_20226:
[----:B------:R-:W-:Y:S05]  /*7a10*/  BSYNC.RECONVERGENT B2 ;  /* 0x0000000000027941 */ /* 0x000fea0003800200 */
.L_x_20225:
[----:B------:R-:W-:Y:S01]  /*7a20*/  IMAD.WIDE.U32 R226, R232, -0x326172a9, RZ ;  /* 0xcd9e8d57e8e27825 */ /* 0x000fe200078e00ff */
[----:B------:R-:W-:Y:S01]  /*7a30*/  LOP3.LUT R8, R3, UR9, R225, 0x96, !PT ;  /* 0x0000000903087c12 */ /* 0x000fe2000f8e96e1 */
[----:B------:R-:W-:Y:S02]  /*7a40*/  UIADD3 UR4, UPT, UPT, UR8, -0x61c88647, URZ ;  /* 0x9e3779b908047890 */ /* 0x000fe4000fffe0ff */
[----:B------:R-:W-:Y:S02]  /*7a50*/  HFMA2 R221, -RZ, RZ, 0, 0 ;  /* 0x00000000ffdd7431 */ /* 0x000fe400000001ff */
        /* <DEDUP_REMOVED lines=45> */
.L_x_20223:
[----:B------:R-:W-:Y:S05]  /*7d30*/  BSYNC.RECONVERGENT B1 ;  /* 0x0000000000017941 */ /* 0x000fea0003800200 */
.L_x_20222:
        /* <DEDUP_REMOVED lines=15> */
.L_x_20229:
        /* <DEDUP_REMOVED lines=13> */
.L_x_20231:
[----:B------:R-:W-:Y:S05]  /*7f00*/  BSYNC.RECONVERGENT B2 ;  /* 0x0000000000027941 */ /* 0x000fea0003800200 */
.L_x_20230:
        /* <DEDUP_REMOVED lines=49> */
.L_x_20228:
[----:B------:R-:W-:Y:S05]  /*8220*/  BSYNC.RECONVERGENT B1 ;  /* 0x0000000000017941 */ /* 0x000fea0003800200 */
.L_x_20227:
        /* <DEDUP_REMOVED lines=17> */
.L_x_20234:
        /* <DEDUP_REMOVED lines=13> */
.L_x_20236:
[----:B------:R-:W-:Y:S05]  /*8410*/  BSYNC.RECONVERGENT B2 ;  /* 0x0000000000027941 */ /* 0x000fea0003800200 */
.L_x_20235:
        /* <DEDUP_REMOVED lines=49> */
.L_x_20233:
[----:B------:R-:W-:Y:S05]  /*8730*/  BSYNC.RECONVERGENT B1 ;  /* 0x0000000000017941 */ /* 0x000fea0003800200 */
.L_x_20232:
        /* <DEDUP_REMOVED lines=15> */
.L_x_20239:
        /* <DEDUP_REMOVED lines=13> */
.L_x_20241:
[----:B------:R-:W-:Y:S05]  /*8900*/  BSYNC.RECONVERGENT B2 ;  /* 0x0000000000027941 */ /* 0x000fea0003800200 */
.L_x_20240:
        /* <DEDUP_REMOVED lines=49> */
.L_x_20238:
[----:B------:R-:W-:Y:S05]  /*8c20*/  BSYNC.RECONVERGENT B1 ;  /* 0x0000000000017941 */ /* 0x000fea0003800200 */
.L_x_20237:
        /* <DEDUP_REMOVED lines=17> */
.L_x_20244:
        /* <DEDUP_REMOVED lines=13> */
.L_x_20246:
[----:B------:R-:W-:Y:S05]  /*8e10*/  BSYNC.RECONVERGENT B2 ;  /* 0x0000000000027941 */ /* 0x000fea0003800200 */
.L_x_20245:
        /* <DEDUP_REMOVED lines=49> */
.L_x_20243:
[----:B------:R-:W-:Y:S05]  /*9130*/  BSYNC.RECONVERGENT B1 ;  /* 0x0000000000017941 */ /* 0x000fea0003800200 */
.L_x_20242:
        /* <DEDUP_REMOVED lines=15> */
.L_x_20249:
        /* <DEDUP_REMOVED lines=13> */
.L_x_20251:
[----:B------:R-:W-:Y:S05]  /*9300*/  BSYNC.RECONVERGENT B2 ;  /* 0x0000000000027941 */ /* 0x000fea0003800200 */
.L_x_20250:
        /* <DEDUP_REMOVED lines=49> */
.L_x_20248:
[----:B------:R-:W-:Y:S05]  /*9620*/  BSYNC.RECONVERGENT B1 ;  /* 0x0000000000017941 */ /* 0x000fea0003800200 */
.L_x_20247:
        /* <DEDUP_REMOVED lines=17> */
.L_x_20254:
        /* <DEDUP_REMOVED lines=15> */
.L_x_20256:
[----:B------:R-:W-:Y:S05]  /*9830*/  BSYNC.RECONVERGENT B2 ;  /* 0x0000000000027941 */ /* 0x000fea0003800200 */
.L_x_20255:
        /* <DEDUP_REMOVED lines=49> */
.L_x_20253:
[----:B------:R-:W-:Y:S05]  /*9b50*/  BSYNC.RECONVERGENT B1 ;  /* 0x0000000000017941 */ /* 0x000fea0003800200 */
.L_x_20252:
[-C--:B------:R-:W-:Y:S01]  /*9b60*/  FMUL.FTZ R223, R172, R5.reuse ;  /* 0x00000005acdf7220 */ /* 0x080fe20000410000 */
[-C--:B------:R-:W-:Y:S01]  /*9b70*/  FSETP.GTU.FTZ.AND P6, PT, R9, R4.reuse, PT ;  /* 0x000000040900720b */ /* 0x080fe20003fdc000 */
[----:B------:R-:W-:Y:S01]  /*9b80*/  FMUL.FTZ R9, R173, R5 ;  /* 0x00000005ad097220 */ /* 0x000fe20000410000 */
[----:B------:R-:W-:Y:S02]  /*9b90*/  I2FP.F32.U32 R224, R225 ;  /* 0x000000e100e07245 */ /* 0x000fe40000201000 */
[----:B------:R-:W-:Y:S02]  /*9ba0*/  FSEL R223, R223, RZ, !P6 ;  /* 0x000000ffdfdf7208 */ /* 0x000fe40007000000 */
[----:B------:R-:W-:Y:S01]  /*9bb0*/  SEL R226, RZ, 0x1, P6 ;  /* 0x00000001ffe27807 */ /* 0x000fe20003000000 */
[----:B------:R-:W-:Y:S01]  /*9bc0*/  FFMA.FTZ R7, R224, R7, 1.1641532182693481445e-10 ;  /* 0x2f000000e0077423 */ /* 0x000fe20000010007 */
[----:B------:R-:W-:Y:S02]  /*9bd0*/  FSETP.GTU.FTZ.AND P6, PT, R185, R4, PT ;  /* 0x00000004b900720b */ /* 0x000fe40003fdc000 */
[----:B------:R-:W-:-:S02]  /*9be0*/  FSEL R184, R184, RZ, P2 ;  /* 0x000000ffb8b87208 */ /* 0x000fc40001000000 */
[----:B------:R-:W-:Y:S01]  /*9bf0*/  FSEL R185, R9, RZ, !P6 ;  /* 0x000000ff09b97208 */ /* 0x000fe20007000000 */
[-C--:B------:R-:W-:Y:S01]  /*9c00*/  FMUL.FTZ R9, R174, R5.reuse ;  /* 0x00000005ae097220 */ /* 0x080fe20000410000 */
[----:B------:R-:W-:Y:S01]  /*9c10*/  SEL R227, RZ, 0x1, P6 ;  /* 0x00000001ffe37807 */ /* 0x000fe20003000000 */
[----:B------:R-:W-:Y:S01]  /*9c20*/  FMUL.FTZ R5, R175, R5 ;  /* 0x00000005af057220 */ /* 0x000fe20000410000 */
        /* <DEDUP_REMOVED lines=22> */
.L_x_20216:
        /* <DEDUP_REMOVED lines=16> */
.L_x_20260:
        /* <DEDUP_REMOVED lines=13> */
.L_x_20262:
[----:B------:R-:W-:Y:S05]  /*9f60*/  BSYNC.RECONVERGENT B2 ;  /* 0x0000000000027941 */ /* 0x000fea0003800200 */
.L_x_20261:
        /* <DEDUP_REMOVED lines=48> */
[----:B------:R-:W-:-:S07]  /*a270*/  IMAD.MOV.U32 R224, RZ, RZ, RZ ;  /* 0x000000ffffe07224 */ /* 0x000fce00078e00ff */
.L_x_20259:
[----:B------:R-:W-:Y:S05]  /*a280*/  BSYNC.RECONVERGENT B1 ;  /* 0x0000000000017941 */ /* 0x000fea0003800200 */
.L_x_20258:
        /* <DEDUP_REMOVED lines=18> */
.L_x_20265:
        /* <DEDUP_REMOVED lines=13> */
.L_x_20267:
[----:B------:R-:W-:Y:S05]  /*a480*/  BSYNC.RECONVERGENT B2 ;  /* 0x0000000000027941 */ /* 0x000fea0003800200 */
.L_x_20266:
        /* <DEDUP_REMOVED lines=49> */
.L_x_20264:
[----:B------:R-:W-:Y:S05]  /*a7a0*/  BSYNC.RECONVERGENT B1 ;  /* 0x0000000000017941 */ /* 0x000fea0003800200 */
.L_x_20263:
        /* <DEDUP_REMOVED lines=16> */
.L_x_20270:
        /* <DEDUP_REMOVED lines=13> */
.L_x_20272:
[----:B------:R-:W-:Y:S05]  /*a980*/  BSYNC.RECONVERGENT B2 ;  /* 0x0000000000027941 */ /* 0x000fea0003800200 */
.L_x_20271:
        /* <DEDUP_REMOVED lines=49> */
.L_x_20269:
[----:B------:R-:W-:Y:S05]  /*aca0*/  BSYNC.RECONVERGENT B1 ;  /* 0x0000000000017941 */ /* 0x000fea0003800200 */
.L_x_20268:
        /* <DEDUP_REMOVED lines=16> */
.L_x_20275:
        /* <DEDUP_REMOVED lines=13> */
.L_x_20277:
[----:B------:R-:W-:Y:S05]  /*ae80*/  BSYNC.RECONVERGENT B2 ;  /* 0x0000000000027941 */ /* 0x000fea0003800200 */
.L_x_20276:
        /* <DEDUP_REMOVED lines=49> */
.L_x_20274:
[----:B------:R-:W-:Y:S05]  /*b1a0*/  BSYNC.RECONVERGENT B1 ;  /* 0x0000000000017941 */ /* 0x000fea0003800200 */
.L_x_20273:
        /* <DEDUP_REMOVED lines=16> */
.L_x_20257:
        /* <DEDUP_REMOVED lines=24> */
.L_x_20278:
[----:B------:R-:W-:Y:S01]  /*b430*/  MOV R4, R222 ;  /* 0x000000de00047202 */ /* 0x000fe20000000f00 */
[----:B------:R-:W-:-:S07]  /*b440*/  VIADD R220, R220, 0x80 ;  /* 0x00000080dcdc7836 */ /* 0x000fce0000000000 */
.L_x_20215:
[----:B------:R-:W-:Y:S05]  /*b450*/  BSYNC.RECONVERGENT B0 ;  /* 0x0000000000007941 */ /* 0x000fea0003800200 */
.L_x_20214:
        /* <DEDUP_REMOVED lines=10> */
[----:B-1----:R-:W1:Y:S08]  /*b500*/  @P0 LDC.64 R222, c[0x0][0x398] ;  /* 0x0000e600ffde0b82 */ /* 0x002e700000000a00 */
[----:B0-----:R-:W0:Y:S01]  /*b510*/  @P1 LDC.64 R224, c[0x0][0x3a0] ;  /* 0x0000e800ffe01b82 */ /* 0x001e220000000a00 */
[----:B--2---:R-:W-:-:S06]  /*b520*/  IMAD.WIDE.U32 R188, R220, 0x10, R188 ;  /* 0x00000010dcbc7825 */ /* 0x004fcc00078e00bc */
[----:B------:R-:W5:Y:S01]  /*b530*/  LDG.E.128 R188, desc[UR6][R188.64] ;  /* 0x00000006bcbc7981 */ /* 0x000f62000c1e1d00 */
[----:B-1----:R-:W-:-:S05]  /*b540*/  @P0 IMAD.WIDE.U32 R222, R220, 0x10, R222 ;  /* 0x00000010dcde0825 */ /* 0x002fca00078e00de */
[----:B------:R1:W5:Y:S01]  /*b550*/  @P0 LDG.E.128 R172, desc[UR6][R222.64] ;  /* 0x00000006deac0981 */ /* 0x000362000c1e1d00 */
[----:B0-----:R-:W-:-:S05]  /*b560*/  @P1 IMAD.WIDE.U32 R224, R220, 0x10, R224 ;  /* 0x00000010dce01825 */ /* 0x001fca00078e00e0 */
        /* <DEDUP_REMOVED lines=18> */
.L_x_20284:
        /* <DEDUP_REMOVED lines=13> */
.L_x_20286:
[----:B------:R-:W-:Y:S05]  /*b760*/  BSYNC.RECONVERGENT B2 ;  /* 0x0000000000027941 */ /* 0x000fea0003800200 */
.L_x_20285:
        /* <DEDUP_REMOVED lines=48> */
.L_x_20283:
[----:B------:R-:W-:Y:S05]  /*ba70*/  BSYNC.RECONVERGENT B1 ;  /* 0x0000000000017941 */ /* 0x000fea0003800200 */
.L_x_20282:
[----:B------:R-:W0:Y:S01]  /*ba80*/  LDC R4, c[0x0][0x404] ;  /* 0x00010100ff047b82 */ /* 0x000e220000000800 */
[----:B------:R-:W-:Y:S01]  /*ba90*/  I2FP.F32.U32 R2, R7 ;  /* 0x0000000700027245 */ /* 0x000fe20000201000 */
[----:B------:R-:W-:Y:S01]  /*baa0*/  HFMA2 R7, -RZ, RZ, 0.1171875, 0 ;  /* 0x2f800000ff077431 */ /* 0x000fe200000001ff */
[----:B------:R-:W-:Y:S01]  /*bab0*/  ISETP.NE.AND P3, PT, R8, 0x1, PT ;  /* 0x000000010800780c */ /* 0x000fe20003f65270 */
[----:B------:R-:W-:Y:S01]  /*bac0*/  BSSY.RECONVERGENT B1, `(.L_x_20287) ;  /* 0x000004f000017945 */ /* 0x000fe20003800200 */
[----:B------:R-:W-:-:S03]  /*bad0*/  IMAD.MOV.U32 R221, RZ, RZ, 0x2 ;  /* 0x00000002ffdd7424 */ /* 0x000fc600078e00ff */
        /* <DEDUP_REMOVED lines=14> */
.L_x_20289:
        /* <DEDUP_REMOVED lines=13> */
.L_x_20291:
[----:B------:R-:W-:Y:S05]  /*bc90*/  BSYNC.RECONVERGENT B2 ;  /* 0x0000000000027941 */ /* 0x000fea0003800200 */
.L_x_20290:
        /* <DEDUP_REMOVED lines=49> */
.L_x_20288:
[----:B------:R-:W-:Y:S05]  /*bfb0*/  BSYNC.RECONVERGENT B1 ;  /* 0x0000000000017941 */ /* 0x000fea0003800200 */
.L_x_20287:
        /* <DEDUP_REMOVED lines=15> */
.L_x_20294:
        /* <DEDUP_REMOVED lines=13> */
.L_x_20296:
[----:B------:R-:W-:Y:S05]  /*c180*/  BSYNC.RECONVERGENT B2 ;  /* 0x0000000000027941 */ /* 0x000fea0003800200 */
.L_x_20295:
        /* <DEDUP_REMOVED lines=49> */
.L_x_20293:
[----:B------:R-:W-:Y:S05]  /*c4a0*/  BSYNC.RECONVERGENT B1 ;  /* 0x0000000000017941 */ /* 0x000fea0003800200 */
.L_x_20292:
        /* <DEDUP_REMOVED lines=17> */
.L_x_20299:
        /* <DEDUP_REMOVED lines=13> */
.L_x_20301:
[----:B------:R-:W-:Y:S05]  /*c690*/  BSYNC.RECONVERGENT B2 ;  /* 0x0000000000027941 */ /* 0x000fea0003800200 */
.L_x_20300:
        /* <DEDUP_REMOVED lines=49> */
.L_x_20298:
[----:B------:R-:W-:Y:S05]  /*c9b0*/  BSYNC.RECONVERGENT B1 ;  /* 0x0000000000017941 */ /* 0x000fea0003800200 */
.L_x_20297:
        /* <DEDUP_REMOVED lines=15> */
.L_x_20304:
        /* <DEDUP_REMOVED lines=13> */
.L_x_20306:
[----:B------:R-:W-:Y:S05]  /*cb80*/  BSYNC.RECONVERGENT B2 ;  /* 0x0000000000027941 */ /* 0x000fea0003800200 */
.L_x_20305:
        /* <DEDUP_REMOVED lines=49> */
.L_x_20303:
[----:B------:R-:W-:Y:S05]  /*cea0*/  BSYNC.RECONVERGENT B1 ;  /* 0x0000000000017941 */ /* 0x000fea0003800200 */
.L_x_20302:
        /* <DEDUP_REMOVED lines=17> */
.L_x_20309:
        /* <DEDUP_REMOVED lines=13> */
.L_x_20311:
[----:B------:R-:W-:Y:S05]  /*d090*/  BSYNC.RECONVERGENT B2 ;  /* 0x0000000000027941 */ /* 0x000fea0003800200 */
.L_x_20310:
        /* <DEDUP_REMOVED lines=49> */
.L_x_20308:
[----:B------:R-:W-:Y:S05]  /*d3b0*/  BSYNC.RECONVERGENT B1 ;  /* 0x0000000000017941 */ /* 0x000fea0003800200 */
.L_x_20307:
        /* <DEDUP_REMOVED lines=15> */
.L_x_20314:
        /* <DEDUP_REMOVED lines=13> */
.L_x_20316:
[----:B------:R-:W-:Y:S05]  /*d580*/  BSYNC.RECONVERGENT B2 ;  /* 0x0000000000027941 */ /* 0x000fea0003800200 */
.L_x_20315:
        /* <DEDUP_REMOVED lines=49> */
.L_x_20313:
[----:B------:R-:W-:Y:S05]  /*d8a0*/  BSYNC.RECONVERGENT B1 ;  /* 0x0000000000017941 */ /* 0x000fea0003800200 */
.L_x_20312:
[----:B------:R-:W-:Y:S01]  /*d8b0*/  ISETP.NE.AND P6, PT, R226, 0x1, PT ;  /* 0x00000001e200780c */ /* 0x000fe20003fc5270 */
[----:B------:R-:W-:Y:S01]  /*d8c0*/  BSSY.RECONVERGENT B1, `(.L_x_20317) ;  /* 0x0000051000017945 */ /* 0x000fe20003800200 */
[----:B------:R-:W-:Y:S01]  /*d8d0*/  I2FP.F32.U32 R2, R223 ;  /* 0x000000df00027245 */ /* 0x000fe20000201000 */
[----:B------:R-:W-:Y:S01]  /*d8e0*/  FMUL.FTZ R191, R191, R5 ;  /* 0x00000005bfbf7220 */ /* 0x000fe20000410000 */
[----:B------:R-:W-:-:S03]  /*d8f0*/  IMAD.MOV.U32 R225, RZ, RZ, R6 ;  /* 0x000000ffffe17224 */ /* 0x000fc600078e0006 */
        /* <DEDUP_REMOVED lines=12> */
.L_x_20319:
        /* <DEDUP_REMOVED lines=15> */
.L_x_20321:
[----:B------:R-:W-:Y:S05]  /*dab0*/  BSYNC.RECONVERGENT B2 ;  /* 0x0000000000027941 */ /* 0x000fea0003800200 */
.L_x_20320:
[----:B------:R-:W-:Y:S01]  /*dac0*/  IMAD.WIDE.U32 R10, R232, -0x326172a9, RZ ;  /* 0xcd9e8d57e80a7825 */ /* 0x000fe200078e00ff */
[----:B------:R-:W-:Y:S01]  /*dad0*/  LOP3.LUT R224, R3, UR9, R227, 0x96, !PT ;  /* 0x0000000903e07c12 */ /* 0x000fe2000f8e96e3 */
[----:B------:R-:W-:Y:S02]  /*dae0*/  UIADD3 UR4, UPT, UPT, UR8, -0x61c88647, URZ ;  /* 0x9e3779b908047890 */ /* 0x000fe4000fffe0ff */
        /* <DEDUP_REMOVED lines=46> */
.L_x_20318:
[----:B------:R-:W-:Y:S05]  /*ddd0*/  BSYNC.RECONVERGENT B1 ;  /* 0x0000000000017941 */ /* 0x000fea0003800200 */
.L_x_20317:
        /* <DEDUP_REMOVED lines=35> */
.L_x_20281:
[----:B------:R-:W-:Y:S01]  /*e010*/  ISETP.NE.AND P2, PT, R2, 0x1, PT ;  /* 0x000000010200780c */ /* 0x000fe20003f45270 */
[----:B------:R-:W-:Y:S01]  /*e020*/  BSSY.RECONVERGENT B1, `(.L_x_20323) ;  /* 0x000004e000017945 */ /* 0x000fe20003800200 */
[----:B-1----:R-:W-:Y:S02]  /*e030*/  HFMA2 R224, -RZ, RZ, 0, 1.1920928955078125e-07 ;  /* 0x00000002ffe07431 */ /* 0x002fe400000001ff */
        /* <DEDUP_REMOVED lines=13> */
.L_x_20325:
        /* <DEDUP_REMOVED lines=13> */
.L_x_20327:
[----:B------:R-:W-:Y:S05]  /*e1e0*/  BSYNC.RECONVERGENT B2 ;  /* 0x0000000000027941 */ /* 0x000fea0003800200 */
.L_x_20326:
        /* <DEDUP_REMOVED lines=49> */
.L_x_20324:
[----:B------:R-:W-:Y:S05]  /*e500*/  BSYNC.RECONVERGENT B1 ;  /* 0x0000000000017941 */ /* 0x000fea0003800200 */
.L_x_20323:
        /* <DEDUP_REMOVED lines=18> */
.L_x_20330:
        /* <DEDUP_REMOVED lines=13> */
.L_x_20332:
[----:B------:R-:W-:Y:S05]  /*e700*/  BSYNC.RECONVERGENT B2 ;  /* 0x0000000000027941 */ /* 0x000fea0003800200 */
.L_x_20331:
        /* <DEDUP_REMOVED lines=49> */
.L_x_20329:
[----:B------:R-:W-:Y:S05]  /*ea20*/  BSYNC.RECONVERGENT B1 ;  /* 0x0000000000017941 */ /* 0x000fea0003800200 */
.L_x_20328:
        /* <DEDUP_REMOVED lines=16> */
.L_x_20335:
        /* <DEDUP_REMOVED lines=13> */
.L_x_20337:
[----:B------:R-:W-:Y:S05]  /*ec00*/  BSYNC.RECONVERGENT B2 ;  /* 0x0000000000027941 */ /* 0x000fea0003800200 */
.L_x_20336:
        /* <DEDUP_REMOVED lines=49> */
.L_x_20334:
[----:B------:R-:W-:Y:S05]  /*ef20*/  BSYNC.RECONVERGENT B1 ;  /* 0x0000000000017941 */ /* 0x000fea0003800200 */
.L_x_20333:
        /* <DEDUP_REMOVED lines=16> */
.L_x_20340:
        /* <DEDUP_REMOVED lines=13> */
.L_x_20342:
[----:B------:R-:W-:Y:S05]  /*f100*/  BSYNC.RECONVERGENT B2 ;  /* 0x0000000000027941 */ /* 0x000fea0003800200 */
.L_x_20341:
        /* <DEDUP_REMOVED lines=49> */
.L_x_20339:
[----:B------:R-:W-:Y:S05]  /*f420*/  BSYNC.RECONVERGENT B1 ;  /* 0x0000000000017941 */ /* 0x000fea0003800200 */
.L_x_20338:
        /* <DEDUP_REMOVED lines=16> */
.L_x_20322:
        /* <DEDUP_REMOVED lines=24> */
.L_x_20343:
[----:B------:R-:W-:Y:S01]  /*f6b0*/  IMAD.MOV.U32 R4, RZ, RZ, R222 ;  /* 0x000000ffff047224 */ /* 0x000fe200078e00de */
[----:B------:R-:W-:-:S07]  /*f6c0*/  IADD3 R220, PT, PT, R220, 0x80, RZ ;  /* 0x00000080dcdc7810 */ /* 0x000fce0007ffe0ff */
.L_x_20280:
[----:B------:R-:W-:Y:S05]  /*f6d0*/  BSYNC.RECONVERGENT B0 ;  /* 0x0000000000007941 */ /* 0x000fea0003800200 */
.L_x_20279:
        /* <DEDUP_REMOVED lines=35> */
.L_x_20349:
        /* <DEDUP_REMOVED lines=13> */
.L_x_20351:
[----:B------:R-:W-:Y:S05]  /*f9e0*/  BSYNC.RECONVERGENT B2 ;  /* 0x0000000000027941 */ /* 0x000fea0003800200 */
.L_x_20350:
        /* <DEDUP_REMOVED lines=48> */
.L_x_20348:
[----:B------:R-:W-:Y:S05]  /*fcf0*/  BSYNC.RECONVERGENT B1 ;  /* 0x0000000000017941 */ /* 0x000fea0003800200 */
.L_x_20347:
        /* <DEDUP_REMOVED lines=20> */
.L_x_20354:
        /* <DEDUP_REMOVED lines=13> */
.L_x_20356:
[----:B------:R-:W-:Y:S05]  /*ff10*/  BSYNC.RECONVERGENT B2 ;  /* 0x0000000000027941 */ /* 0x000fea0003800200 */
.L_x_20355:
        /* <DEDUP_REMOVED lines=49> */
.L_x_20353:
[----:B------:R-:W-:Y:S05]  /*10230*/  BSYNC.RECONVERGENT B1 ;  /* 0x0000000000017941 */ /* 0x000fea0003800200 */
.L_x_20352:
        /* <DEDUP_REMOVED lines=15> */
.L_x_20359:
        /* <DEDUP_REMOVED lines=13> */
.L_x_20361:
[----:B------:R-:W-:Y:S05]  /*10400*/  BSYNC.RECONVERGENT B2 ;  /* 0x0000000000027941 */ /* 0x000fea0003800200 */
.L_x_20360:
        /* <DEDUP_REMOVED lines=49> */
.L_x_20358:
[----:B------:R-:W-:Y:S05]  /*10720*/  BSYNC.RECONVERGENT B1 ;  /* 0x0000000000017941 */ /* 0x000fea0003800200 */
.L_x_20357:
        /* <DEDUP_REMOVED lines=17> */
.L_x_20364:
        /* <DEDUP_REMOVED lines=13> */
.L_x_20366:
[----:B------:R-:W-:Y:S05]  /*10910*/  BSYNC.RECONVERGENT B2 ;  /* 0x0000000000027941 */ /* 0x000fea0003800200 */
.L_x_20365:
        /* <DEDUP_REMOVED lines=49> */
.L_x_20363:
[----:B------:R-:W-:Y:S05]  /*10c30*/  BSYNC.RECONVERGENT B1 ;  /* 0x0000000000017941 */ /* 0x000fea0003800200 */
.L_x_20362:
        /* <DEDUP_REMOVED lines=15> */
.L_x_20369:
        /* <DEDUP_REMOVED lines=13> */
.L_x_20371:
[----:B------:R-:W-:Y:S05]  /*10e00*/  BSYNC.RECONVERGENT B2 ;  /* 0x0000000000027941 */ /* 0x000fea0003800200 */
.L_x_20370:
        /* <DEDUP_REMOVED lines=49> */
.L_x_20368:
[----:B------:R-:W-:Y:S05]  /*11120*/  BSYNC.RECONVERGENT B1 ;  /* 0x0000000000017941 */ /* 0x000fea0003800200 */
.L_x_20367:
        /* <DEDUP_REMOVED lines=17> */
.L_x_20374:
        /* <DEDUP_REMOVED lines=13> */
.L_x_20376:
[----:B------:R-:W-:Y:S05]  /*11310*/  BSYNC.RECONVERGENT B2 ;  /* 0x0000000000027941 */ /* 0x000fea0003800200 */
.L_x_20375:
        /* <DEDUP_REMOVED lines=49> */
.L_x_20373:
[----:B------:R-:W-:Y:S05]  /*11630*/  BSYNC.RECONVERGENT B1 ;  /* 0x0000000000017941 */ /* 0x000fea0003800200 */
.L_x_20372:
        /* <DEDUP_REMOVED lines=15> */
.L_x_20379:
        /* <DEDUP_REMOVED lines=13> */
.L_x_20381:
[----:B------:R-:W-:Y:S05]  /*11800*/  BSYNC.RECONVERGENT B2 ;  /* 0x0000000000027941 */ /* 0x000fea0003800200 */
.L_x_20380:
        /* <DEDUP_REMOVED lines=49> */
.L_x_20378:
[----:B------:R-:W-:Y:S05]  /*11b20*/  BSYNC.RECONVERGENT B1 ;  /* 0x0000000000017941 */ /* 0x000fea0003800200 */
.L_x_20377:
        /* <DEDUP_REMOVED lines=17> */
.L_x_20384:
        /* <DEDUP_REMOVED lines=15> */
.L_x_20386:
[----:B------:R-:W-:Y:S05]  /*11d30*/  BSYNC.RECONVERGENT B2 ;  /* 0x0000000000027941 */ /* 0x000fea0003800200 */
.L_x_20385:
        /* <DEDUP_REMOVED lines=49> */
.L_x_20383:
[----:B------:R-:W-:Y:S05]  /*12050*/  BSYNC.RECONVERGENT B1 ;  /* 0x0000000000017941 */ /* 0x000fea0003800200 */
.L_x_20382:
        /* <DEDUP_REMOVED lines=35> */
.L_x_20346:
        /* <DEDUP_REMOVED lines=16> */
.L_x_20390:
        /* <DEDUP_REMOVED lines=13> */
.L_x_20392:
[----:B------:R-:W-:Y:S05]  /*12460*/  BSYNC.RECONVERGENT B2 ;  /* 0x0000000000027941 */ /* 0x000fea0003800200 */
.L_x_20391:
        /* <DEDUP_REMOVED lines=48> */
[----:B------:R-:W-:-:S07]  /*12770*/  HFMA2 R224, -RZ, RZ, 0, 0 ;  /* 0x00000000ffe07431 */ /* 0x000fce00000001ff */
.L_x_20389:
[----:B------:R-:W-:Y:S05]  /*12780*/  BSYNC.RECONVERGENT B1 ;  /* 0x0000000000017941 */ /* 0x000fea0003800200 */
.L_x_20388:
        /* <DEDUP_REMOVED lines=18> */
.L_x_20395:
        /* <DEDUP_REMOVED lines=13> */
.L_x_20397:
[----:B------:R-:W-:Y:S05]  /*12980*/  BSYNC.RECONVERGENT B2 ;  /* 0x0000000000027941 */ /* 0x000fea0003800200 */
.L_x_20396:
        /* <DEDUP_REMOVED lines=49> */
.L_x_20394:
[----:B------:R-:W-:Y:S05]  /*12ca0*/  BSYNC.RECONVERGENT B1 ;  /* 0x0000000000017941 */ /* 0x000fea0003800200 */
.L_x_20393:
        /* <DEDUP_REMOVED lines=16> */
.L_x_20400:
        /* <DEDUP_REMOVED lines=13> */
.L_x_20402:
[----:B------:R-:W-:Y:S05]  /*12e80*/  BSYNC.RECONVERGENT B2 ;  /* 0x0000000000027941 */ /* 0x000fea0003800200 */
.L_x_20401:
        /* <DEDUP_REMOVED lines=49> */
.L_x_20399:
[----:B------:R-:W-:Y:S05]  /*131a0*/  BSYNC.RECONVERGENT B1 ;  /* 0x0000000000017941 */ /* 0x000fea0003800200 */
.L_x_20398:
        /* <DEDUP_REMOVED lines=16> */
.L_x_20405:
        /* <DEDUP_REMOVED lines=13> */
.L_x_20407:
[----:B------:R-:W-:Y:S05]  /*13380*/  BSYNC.RECONVERGENT B2 ;  /* 0x0000000000027941 */ /* 0x000fea0003800200 */
.L_x_20406:
        /* <DEDUP_REMOVED lines=49> */
.L_x_20404:
[----:B------:R-:W-:Y:S05]  /*136a0*/  BSYNC.RECONVERGENT B1 ;  /* 0x0000000000017941 */ /* 0x000fea0003800200 */
.L_x_20403:
        /* <DEDUP_REMOVED lines=16> */
.L_x_20387:
        /* <DEDUP_REMOVED lines=24> */
.L_x_20408:
[----:B------:R-:W-:Y:S02]  /*13930*/  IMAD.MOV.U32 R4, RZ, RZ, R222 ;  /* 0x000000ffff047224 */ /* 0x000fe400078e00de */
[----:B------:R-:W-:-:S07]  /*13940*/  VIADD R220, R220, 0x80 ;  /* 0x00000080dcdc7836 */ /* 0x000fce0000000000 */
.L_x_20345:
[----:B------:R-:W-:Y:S05]  /*13950*/  BSYNC.RECONVERGENT B0 ;  /* 0x0000000000007941 */ /* 0x000fea0003800200 */
.L_x_20344:
        /* <DEDUP_REMOVED lines=35> */
.L_x_20414:
        /* <DEDUP_REMOVED lines=13> */
.L_x_20416:
[----:B------:R-:W-:Y:S05]  /*13c60*/  BSYNC.RECONVERGENT B2 ;  /* 0x0000000000027941 */ /* 0x000fea0003800200 */
.L_x_20415:
        /* <DEDUP_REMOVED lines=48> */
.L_x_20413:
[----:B------:R-:W-:Y:S05]  /*13f70*/  BSYNC.RECONVERGENT B1 ;  /* 0x0000000000017941 */ /* 0x000fea0003800200 */
.L_x_20412:
[----:B------:R-:W0:Y:S01]  /*13f80*/  LDC R4, c[0x0][0x408] ;  /* 0x00010200ff047b82 */ /* 0x000e220000000800 */
[----:B------:R-:W-:Y:S01]  /*13f90*/  ISETP.NE.AND P3, PT, R9, 0x1, PT ;  /* 0x000000010900780c */ /* 0x000fe20003f65270 */
[----:B------:R-:W-:Y:S01]  /*13fa0*/  BSSY.RECONVERGENT B1, `(.L_x_20417) ;  /* 0x0000051000017945 */ /* 0x000fe20003800200 */
[----:B------:R-:W-:Y:S01]  /*13fb0*/  I2FP.F32.U32 R2, R7 ;  /* 0x0000000700027245 */ /* 0x000fe20000201000 */
[----:B------:R-:W-:Y:S01]  /*13fc0*/  IMAD.MOV.U32 R7, RZ, RZ, 0x2f800000 ;  /* 0x2f800000ff077424 */ /* 0x000fe200078e00ff */
[----:B------:R-:W-:Y:S01]  /*13fd0*/  MOV R8, R6 ;  /* 0x0000000600087202 */ /* 0x000fe20000000f00 */
[----:B------:R-:W-:Y:S02]  /*13fe0*/  IMAD.MOV.U32 R221, RZ, RZ, 0x2 ;  /* 0x00000002ffdd7424 */ /* 0x000fe400078e00ff */
        /* <DEDUP_REMOVED lines=13> */
.L_x_20419:
        /* <DEDUP_REMOVED lines=13> */
.L_x_20421:
[----:B------:R-:W-:Y:S05]  /*14190*/  BSYNC.RECONVERGENT B2 ;  /* 0x0000000000027941 */ /* 0x000fea0003800200 */
.L_x_20420:
        /* <DEDUP_REMOVED lines=49> */
.L_x_20418:
[----:B------:R-:W-:Y:S05]  /*144b0*/  BSYNC.RECONVERGENT B1 ;  /* 0x0000000000017941 */ /* 0x000fea0003800200 */
.L_x_20417:
        /* <DEDUP_REMOVED lines=15> */
.L_x_20424:
        /* <DEDUP_REMOVED lines=13> */
.L_x_20426:
[----:B------:R-:W-:Y:S05]  /*14680*/  BSYNC.RECONVERGENT B2 ;  /* 0x0000000000027941 */ /* 0x000fea0003800200 */
.L_x_20425:
        /* <DEDUP_REMOVED lines=49> */
.L_x_20423:
[----:B------:R-:W-:Y:S05]  /*149a0*/  BSYNC.RECONVERGENT B1 ;  /* 0x0000000000017941 */ /* 0x000fea0003800200 */
.L_x_20422:
        /* <DEDUP_REMOVED lines=17> */
.L_x_20429:
        /* <DEDUP_REMOVED lines=13> */
.L_x_20431:
[----:B------:R-:W-:Y:S05]  /*14b90*/  BSYNC.RECONVERGENT B2 ;  /* 0x0000000000027941 */ /* 0x000fea0003800200 */
.L_x_20430:
        /* <DEDUP_REMOVED lines=49> */
.L_x_20428:
[----:B------:R-:W-:Y:S05]  /*14eb0*/  BSYNC.RECONVERGENT B1 ;  /* 0x0000000000017941 */ /* 0x000fea0003800200 */
.L_x_20427:
        /* <DEDUP_REMOVED lines=15> */
.L_x_20434:
        /* <DEDUP_REMOVED lines=13> */
.L_x_20436:
[----:B------:R-:W-:Y:S05]  /*15080*/  BSYNC.RECONVERGENT B2 ;  /* 0x0000000000027941 */ /* 0x000fea0003800200 */
.L_x_20435:
        /* <DEDUP_REMOVED lines=49> */
.L_x_20433:
[----:B------:R-:W-:Y:S05]  /*153a0*/  BSYNC.RECONVERGENT B1 ;  /* 0x0000000000017941 */ /* 0x000fea0003800200 */
.L_x_20432:
        /* <DEDUP_REMOVED lines=17> */
.L_x_20439:
        /* <DEDUP_REMOVED lines=13> */
.L_x_20441:
[----:B------:R-:W-:Y:S05]  /*15590*/  BSYNC.RECONVERGENT B2 ;  /* 0x0000000000027941 */ /* 0x000fea0003800200 */
.L_x_20440:
        /* <DEDUP_REMOVED lines=49> */
.L_x_20438:
[----:B------:R-:W-:Y:S05]  /*158b0*/  BSYNC.RECONVERGENT B1 ;  /* 0x0000000000017941 */ /* 0x000fea0003800200 */
.L_x_20437:
        /* <DEDUP_REMOVED lines=15> */
.L_x_20444:
        /* <DEDUP_REMOVED lines=13> */
.L_x_20446:
[----:B------:R-:W-:Y:S05]  /*15a80*/  BSYNC.RECONVERGENT B2 ;  /* 0x0000000000027941 */ /* 0x000fea0003800200 */
.L_x_20445:
        /* <DEDUP_REMOVED lines=49> */
.L_x_20443:
[----:B------:R-:W-:Y:S05]  /*15da0*/  BSYNC.RECONVERGENT B1 ;  /* 0x0000000000017941 */ /* 0x000fea0003800200 */
.L_x_20442:
        /* <DEDUP_REMOVED lines=17> */
.L_x_20449:
        /* <DEDUP_REMOVED lines=15> */
.L_x_20451:
[----:B------:R-:W-:Y:S05]  /*15fb0*/  BSYNC.RECONVERGENT B2 ;  /* 0x0000000000027941 */ /* 0x000fea0003800200 */
.L_x_20450:
        /* <DEDUP_REMOVED lines=49> */
.L_x_20448:
[----:B------:R-:W-:Y:S05]  /*162d0*/  BSYNC.RECONVERGENT B1 ;  /* 0x0000000000017941 */ /* 0x000fea0003800200 */
.L_x_20447:
[-C--:B------:R-:W-:Y:S01]  /*162e0*/  FMUL.FTZ R223, R172, R4.reuse ;  /* 0x00000004acdf7220 */ /* 0x080fe20000410000 */
[-C--:B------:R-:W-:Y:S01]  /*162f0*/  FSETP.GTU.FTZ.AND P6, PT, R8, R5.reuse, PT ;  /* 0x000000050800720b */ /* 0x080fe20003fdc000 */
[-C--:B------:R-:W-:Y:S01]  /*16300*/  FMUL.FTZ R8, R173, R4.reuse ;  /* 0x00000004ad087220 */ /* 0x080fe20000410000 */
[-C--:B------:R-:W-:Y:S01]  /*16310*/  FMUL.FTZ R221, R174, R4.reuse ;  /* 0x00000004aedd7220 */ /* 0x080fe20000410000 */
[----:B------:R-:W-:Y:S01]  /*16320*/  FMUL.FTZ R4, R175, R4 ;  /* 0x00000004af047220 */ /* 0x000fe20000410000 */
[----:B------:R-:W-:Y:S02]  /*16330*/  FSEL R223, R223, RZ, !P6 ;  /* 0x000000ffdfdf7208 */ /* 0x000fe40007000000 */
[----:B------:R-:W-:Y:S02]  /*16340*/  SEL R225, RZ, 0x1, P6 ;  /* 0x00000001ffe17807 */ /* 0x000fe40003000000 */
[----:B------:R-:W-:Y:S02]  /*16350*/  FSETP.GTU.FTZ.AND P6, PT, R224, R5, PT ;  /* 0x00000005e000720b */ /* 0x000fe40003fdc000 */
[----:B------:R-:W-:-:S02]  /*16360*/  I2FP.F32.U32 R224, R9 ;  /* 0x0000000900e07245 */ /* 0x000fc40000201000 */
[----:B------:R-:W-:Y:S02]  /*16370*/  FSEL R8, R8, RZ, !P6 ;  /* 0x000000ff08087208 */ /* 0x000fe40007000000 */
[----:B------:R-:W-:Y:S01]  /*16380*/  SEL R226, RZ, 0x1, P6 ;  /* 0x00000001ffe27807 */ /* 0x000fe20003000000 */
[----:B------:R-:W-:Y:S01]  /*16390*/  FFMA.FTZ R224, R224, R7, 1.1641532182693481445e-10 ;  /* 0x2f000000e0e07423 */ /* 0x000fe20000010007 */
        /* <DEDUP_REMOVED lines=11> */
[----:B------:R-:W-:Y:S02]  /*16450*/  FSEL R199, R199, RZ, P5 ;  /* 0x000000ffc7c77208 */ /* 0x000fe40002800000 */
[----:B------:R-:W-:Y:S01]  /*16460*/  SEL R9, RZ, 0x1, P6 ;  /* 0x00000001ff097807 */ /* 0x000fe20003000000 */
[----:B------:R-:W-:Y:S01]  /*16470*/  FADD.FTZ R198, R198, R221 ;  /* 0x000000ddc6c67221 */ /* 0x000fe20000010000 */
[----:B------:R-:W-:Y:S01]  /*16480*/  @P1 FADD.FTZ R197, R177, R197 ;  /* 0x000000c5b1c51221 */ /* 0x000fe20000010000 */
[----:B------:R-:W-:Y:S01]  /*16490*/  FADD.FTZ R199, R4, R199 ;  /* 0x000000c704c77221 */ /* 0x000fe20000010000 */
[----:B------:R-:W-:Y:S01]  /*164a0*/  PRMT R5, R225, 0x7610, R5 ;  /* 0x00007610e1057816 */ /* 0x000fe20000000005 */
[----:B------:R-:W-:Y:S01]  /*164b0*/  @P1 FADD.FTZ R198, R178, R198 ;  /* 0x000000c6b2c61221 */ /* 0x000fe20000010000 */
[----:B------:R-:W-:Y:S01]  /*164c0*/  PRMT R7, R226, 0x7610, R7 ;  /* 0x00007610e2077816 */ /* 0x000fe20000000007 */
[----:B------:R-:W-:Y:S01]  /*164d0*/  @P1 FADD.FTZ R199, R179, R199 ;  /* 0x000000c7b3c71221 */ /* 0x000fe20000010000 */
[----:B------:R-:W-:Y:S01]  /*164e0*/  PRMT R8, R227, 0x7610, R8 ;  /* 0x00007610e3087816 */ /* 0x000fe20000000008 */
[----:B------:R-:W-:Y:S06]  /*164f0*/  BRA `(.L_x_20452) ;  /* 0x0000001400487947 */ /* 0x000fec0003800000 */
.L_x_20411:
        /* <DEDUP_REMOVED lines=16> */
.L_x_20455:
        /* <DEDUP_REMOVED lines=13> */
.L_x_20457:
[----:B------:R-:W-:Y:S05]  /*166d0*/  BSYNC.RECONVERGENT B2 ;  /* 0x0000000000027941 */ /* 0x000fea0003800200 */
.L_x_20456:
        /* <DEDUP_REMOVED lines=49> */
.L_x_20454:
[----:B------:R-:W-:Y:S05]  /*169f0*/  BSYNC.RECONVERGENT B1 ;  /* 0x0000000000017941 */ /* 0x000fea0003800200 */
.L_x_20453:
        /* <DEDUP_REMOVED lines=18> */
.L_x_20460:
        /* <DEDUP_REMOVED lines=13> */
.L_x_20462:
[----:B------:R-:W-:Y:S05]  /*16bf0*/  BSYNC.RECONVERGENT B2 ;  /* 0x0000000000027941 */ /* 0x000fea0003800200 */
.L_x_20461:
        /* <DEDUP_REMOVED lines=49> */
.L_x_20459:
[----:B------:R-:W-:Y:S05]  /*16f10*/  BSYNC.RECONVERGENT B1 ;  /* 0x0000000000017941 */ /* 0x000fea0003800200 */
.L_x_20458:
        /* <DEDUP_REMOVED lines=16> */
.L_x_20465:
        /* <DEDUP_REMOVED lines=13> */
.L_x_20467:
[----:B------:R-:W-:Y:S05]  /*170f0*/  BSYNC.RECONVERGENT B2 ;  /* 0x0000000000027941 */ /* 0x000fea0003800200 */
.L_x_20466:
        /* <DEDUP_REMOVED lines=49> */
.L_x_20464:
[----:B------:R-:W-:Y:S05]  /*17410*/  BSYNC.RECONVERGENT B1 ;  /* 0x0000000000017941 */ /* 0x000fea0003800200 */
.L_x_20463:
        /* <DEDUP_REMOVED lines=16> */
.L_x_20470:
        /* <DEDUP_REMOVED lines=13> */
.L_x_20472:
[----:B------:R-:W-:Y:S05]  /*175f0*/  BSYNC.RECONVERGENT B2 ;  /* 0x0000000000027941 */ /* 0x000fea0003800200 */
.L_x_20471:
        /* <DEDUP_REMOVED lines=49> */
.L_x_20469:
[----:B------:R-:W-:Y:S05]  /*17910*/  BSYNC.RECONVERGENT B1 ;  /* 0x0000000000017941 */ /* 0x000fea0003800200 */
.L_x_20468:
        /* <DEDUP_REMOVED lines=16> */
.L_x_20452:
        /* <DEDUP_REMOVED lines=24> */
.L_x_20473:
[----:B------:R-:W-:Y:S01]  /*17ba0*/  MOV R4, R222 ;  /* 0x000000de00047202 */ /* 0x000fe20000000f00 */
[----:B------:R-:W-:-:S07]  /*17bb0*/  VIADD R220, R220, 0x80 ;  /* 0x00000080dcdc7836 */ /* 0x000fce0000000000 */
.L_x_20410:
[----:B------:R-:W-:Y:S05]  /*17bc0*/  BSYNC.RECONVERGENT B0 ;  /* 0x0000000000007941 */ /* 0x000fea0003800200 */
.L_x_20409:
        /* <DEDUP_REMOVED lines=35> */
.L_x_20479:
        /* <DEDUP_REMOVED lines=13> */
.L_x_20481:
[----:B------:R-:W-:Y:S05]  /*17ed0*/  BSYNC.RECONVERGENT B2 ;  /* 0x0000000000027941 */ /* 0x000fea0003800200 */
.L_x_20480:
        /* <DEDUP_REMOVED lines=48> */
.L_x_20478:
[----:B------:R-:W-:Y:S05]  /*181e0*/  BSYNC.RECONVERGENT B1 ;  /* 0x0000000000017941 */ /* 0x000fea0003800200 */
.L_x_20477:
[----:B------:R-:W0:Y:S01]  /*181f0*/  LDC R4, c[0x0][0x408] ;  /* 0x00010200ff047b82 */ /* 0x000e220000000800 */
[----:B------:R-:W-:Y:S01]  /*18200*/  I2FP.F32.U32 R2, R7 ;  /* 0x0000000700027245 */ /* 0x000fe20000201000 */
[----:B------:R-:W-:Y:S01]  /*18210*/  HFMA2 R7, -RZ, RZ, 0.1171875, 0 ;  /* 0x2f800000ff077431 */ /* 0x000fe200000001ff */
[----:B------:R-:W-:Y:S01]  /*18220*/  ISETP.NE.AND P3, PT, R9, 0x1, PT ;  /* 0x000000010900780c */ /* 0x000fe20003f65270 */
[----:B------:R-:W-:Y:S01]  /*18230*/  BSSY.RECONVERGENT B1, `(.L_x_20482) ;  /* 0x000004f000017945 */ /* 0x000fe20003800200 */
[----:B------:R-:W-:Y:S02]  /*18240*/  IMAD.MOV.U32 R221, RZ, RZ, 0x2 ;  /* 0x00000002ffdd7424 */ /* 0x000fe400078e00ff */
[----:B------:R-:W-:Y:S01]  /*18250*/  IMAD.MOV.U32 R8, RZ, RZ, R6 ;  /* 0x000000ffff087224 */ /* 0x000fe200078e0006 */
        /* <DEDUP_REMOVED lines=13> */
.L_x_20484:
        /* <DEDUP_REMOVED lines=13> */
.L_x_20486:
[----:B------:R-:W-:Y:S05]  /*18400*/  BSYNC.RECONVERGENT B2 ;  /* 0x0000000000027941 */ /* 0x000fea0003800200 */
.L_x_20485:
        /* <DEDUP_REMOVED lines=49> */
.L_x_20483:
[----:B------:R-:W-:Y:S05]  /*18720*/  BSYNC.RECONVERGENT B1 ;  /* 0x0000000000017941 */ /* 0x000fea0003800200 */
.L_x_20482:
        /* <DEDUP_REMOVED lines=15> */
.L_x_20489:
        /* <DEDUP_REMOVED lines=13> */
.L_x_20491:
[----:B------:R-:W-:Y:S05]  /*188f0*/  BSYNC.RECONVERGENT B2 ;  /* 0x0000000000027941 */ /* 0x000fea0003800200 */
.L_x_20490:
        /* <DEDUP_REMOVED lines=49> */
.L_x_20488:
[----:B------:R-:W-:Y:S05]  /*18c10*/  BSYNC.RECONVERGENT B1 ;  /* 0x0000000000017941 */ /* 0x000fea0003800200 */
.L_x_20487:
        /* <DEDUP_REMOVED lines=17> */
.L_x_20494:
        /* <DEDUP_REMOVED lines=13> */
.L_x_20496:
[----:B------:R-:W-:Y:S05]  /*18e00*/  BSYNC.RECONVERGENT B2 ;  /* 0x0000000000027941 */ /* 0x000fea0003800200 */
.L_x_20495:
        /* <DEDUP_REMOVED lines=49> */
.L_x_20493:
[----:B------:R-:W-:Y:S05]  /*19120*/  BSYNC.RECONVERGENT B1 ;  /* 0x0000000000017941 */ /* 0x000fea0003800200 */
.L_x_20492:
        /* <DEDUP_REMOVED lines=15> */
.L_x_20499:
        /* <DEDUP_REMOVED lines=13> */
.L_x_20501:
[----:B------:R-:W-:Y:S05]  /*192f0*/  BSYNC.RECONVERGENT B2 ;  /* 0x0000000000027941 */ /* 0x000fea0003800200 */
.L_x_20500:
        /* <DEDUP_REMOVED lines=49> */
.L_x_20498:
[----:B------:R-:W-:Y:S05]  /*19610*/  BSYNC.RECONVERGENT B1 ;  /* 0x0000000000017941 */ /* 0x000fea0003800200 */
.L_x_20497:
        /* <DEDUP_REMOVED lines=17> */
.L_x_20504:
        /* <DEDUP_REMOVED lines=13> */
.L_x_20506:
[----:B------:R-:W-:Y:S05]  /*19800*/  BSYNC.RECONVERGENT B2 ;  /* 0x0000000000027941 */ /* 0x000fea0003800200 */
.L_x_20505:
        /* <DEDUP_REMOVED lines=49> */
.L_x_20503:
[----:B------:R-:W-:Y:S05]  /*19b20*/  BSYNC.RECONVERGENT B1 ;  /* 0x0000000000017941 */ /* 0x000fea0003800200 */
.L_x_20502:
        /* <DEDUP_REMOVED lines=15> */
.L_x_20509:
        /* <DEDUP_REMOVED lines=13> */
.L_x_20511:
[----:B------:R-:W-:Y:S05]  /*19cf0*/  BSYNC.RECONVERGENT B2 ;  /* 0x0000000000027941 */ /* 0x000fea0003800200 */
.L_x_20510:
        /* <DEDUP_REMOVED lines=49> */
.L_x_20508:
[----:B------:R-:W-:Y:S05]  /*1a010*/  BSYNC.RECONVERGENT B1 ;  /* 0x0000000000017941 */ /* 0x000fea0003800200 */
.L_x_20507:
        /* <DEDUP_REMOVED lines=17> */
.L_x_20514:
        /* <DEDUP_REMOVED lines=15> */
.L_x_20516:
[----:B------:R-:W-:Y:S05]  /*1a220*/  BSYNC.RECONVERGENT B2 ;  /* 0x0000000000027941 */ /* 0x000fea0003800200 */
.L_x_20515:
        /* <DEDUP_REMOVED lines=49> */
.L_x_20513:
[----:B------:R-:W-:Y:S05]  /*1a540*/  BSYNC.RECONVERGENT B1 ;  /* 0x0000000000017941 */ /* 0x000fea0003800200 */
.L_x_20512:
        /* <DEDUP_REMOVED lines=34> */
.L_x_20476:
        /* <DEDUP_REMOVED lines=16> */
.L_x_20520:
        /* <DEDUP_REMOVED lines=13> */
.L_x_20522:
[----:B------:R-:W-:Y:S05]  /*1a940*/  BSYNC.RECONVERGENT B2 ;  /* 0x0000000000027941 */ /* 0x000fea0003800200 */
.L_x_20521:
        /* <DEDUP_REMOVED lines=49> */
.L_x_20519:
[----:B------:R-:W-:Y:S05]  /*1ac60*/  BSYNC.RECONVERGENT B1 ;  /* 0x0000000000017941 */ /* 0x000fea0003800200 */
.L_x_20518:
        /* <DEDUP_REMOVED lines=18> */
.L_x_20525:
        /* <DEDUP_REMOVED lines=13> */
.L_x_20527:
[----:B------:R-:W-:Y:S05]  /*1ae60*/  BSYNC.RECONVERGENT B2 ;  /* 0x0000000000027941 */ /* 0x000fea0003800200 */
.L_x_20526:
        /* <DEDUP_REMOVED lines=49> */
.L_x_20524:
[----:B------:R-:W-:Y:S05]  /*1b180*/  BSYNC.RECONVERGENT B1 ;  /* 0x0000000000017941 */ /* 0x000fea0003800200 */
.L_x_20523:
        /* <DEDUP_REMOVED lines=16> */
.L_x_20530:
        /* <DEDUP_REMOVED lines=13> */
.L_x_20532:
[----:B------:R-:W-:Y:S05]  /*1b360*/  BSYNC.RECONVERGENT B2 ;  /* 0x0000000000027941 */ /* 0x000fea0003800200 */
.L_x_20531:
        /* <DEDUP_REMOVED lines=49> */
.L_x_20529:
[----:B------:R-:W-:Y:S05]  /*1b680*/  BSYNC.RECONVERGENT B1 ;  /* 0x0000000000017941 */ /* 0x000fea0003800200 */
.L_x_20528:
        /* <DEDUP_REMOVED lines=16> */
.L_x_20535:
        /* <DEDUP_REMOVED lines=13> */
.L_x_20537:
[----:B------:R-:W-:Y:S05]  /*1b860*/  BSYNC.RECONVERGENT B2 ;  /* 0x0000000000027941 */ /* 0x000fea0003800200 */
.L_x_20536:
        /* <DEDUP_REMOVED lines=49> */
.L_x_20534:
[----:B------:R-:W-:Y:S05]  /*1bb80*/  BSYNC.RECONVERGENT B1 ;  /* 0x0000000000017941 */ /* 0x000fea0003800200 */
.L_x_20533:
        /* <DEDUP_REMOVED lines=16> */
.L_x_20517:
        /* <DEDUP_REMOVED lines=24> */
.L_x_20538:
[----:B------:R-:W-:Y:S01]  /*1be10*/  IMAD.MOV.U32 R4, RZ, RZ, R222 ;  /* 0x000000ffff047224 */ /* 0x000fe200078e00de */
[----:B------:R-:W-:-:S07]  /*1be20*/  IADD3 R220, PT, PT, R220, 0x80, RZ ;  /* 0x00000080dcdc7810 */ /* 0x000fce0007ffe0ff */
.L_x_20475:
[----:B------:R-:W-:Y:S05]  /*1be30*/  BSYNC.RECONVERGENT B0 ;  /* 0x0000000000007941 */ /* 0x000fea0003800200 */
.L_x_20474:
        /* <DEDUP_REMOVED lines=35> */
.L_x_20544:
        /* <DEDUP_REMOVED lines=13> */
.L_x_20546:
[----:B------:R-:W-:Y:S05]  /*1c140*/  BSYNC.RECONVERGENT B2 ;  /* 0x0000000000027941 */ /* 0x000fea0003800200 */
.L_x_20545:
        /* <DEDUP_REMOVED lines=48> */
.L_x_20543:
[----:B------:R-:W-:Y:S05]  /*1c450*/  BSYNC.RECONVERGENT B1 ;  /* 0x0000000000017941 */ /* 0x000fea0003800200 */
.L_x_20542:
[----:B------:R-:W0:Y:S01]  /*1c460*/  LDC R4, c[0x0][0x408] ;  /* 0x00010200ff047b82 */ /* 0x000e220000000800 */
[----:B------:R-:W-:Y:S01]  /*1c470*/  ISETP.NE.AND P3, PT, R9, 0x1, PT ;  /* 0x000000010900780c */ /* 0x000fe20003f65270 */
[----:B------:R-:W-:Y:S01]  /*1c480*/  BSSY.RECONVERGENT B1, `(.L_x_20547) ;  /* 0x0000051000017945 */ /* 0x000fe20003800200 */
[----:B------:R-:W-:Y:S01]  /*1c490*/  I2FP.F32.U32 R2, R7 ;  /* 0x0000000700027245 */ /* 0x000fe20000201000 */
[----:B------:R-:W-:Y:S02]  /*1c4a0*/  IMAD.MOV.U32 R7, RZ, RZ, 0x2f800000 ;  /* 0x2f800000ff077424 */ /* 0x000fe400078e00ff */
        /* <DEDUP_REMOVED lines=15> */
.L_x_20549:
        /* <DEDUP_REMOVED lines=13> */
.L_x_20551:
[----:B------:R-:W-:Y:S05]  /*1c670*/  BSYNC.RECONVERGENT B2 ;  /* 0x0000000000027941 */ /* 0x000fea0003800200 */
.L_x_20550:
        /* <DEDUP_REMOVED lines=49> */
.L_x_20548:
[----:B------:R-:W-:Y:S05]  /*1c990*/  BSYNC.RECONVERGENT B1 ;  /* 0x0000000000017941 */ /* 0x000fea0003800200 */
.L_x_20547:
        /* <DEDUP_REMOVED lines=15> */
.L_x_20554:
        /* <DEDUP_REMOVED lines=13> */
.L_x_20556:
[----:B------:R-:W-:Y:S05]  /*1cb60*/  BSYNC.RECONVERGENT B2 ;  /* 0x0000000000027941 */ /* 0x000fea0003800200 */
.L_x_20555:
        /* <DEDUP_REMOVED lines=49> */
.L_x_20553:
[----:B------:R-:W-:Y:S05]  /*1ce80*/  BSYNC.RECONVERGENT B1 ;  /* 0x0000000000017941 */ /* 0x000fea0003800200 */
.L_x_20552:
        /* <DEDUP_REMOVED lines=17> */
.L_x_20559:
        /* <DEDUP_REMOVED lines=13> */
.L_x_20561:
[----:B------:R-:W-:Y:S05]  /*1d070*/  BSYNC.RECONVERGENT B2 ;  /* 0x0000000000027941 */ /* 0x000fea0003800200 */
.L_x_20560:
        /* <DEDUP_REMOVED lines=49> */
.L_x_20558:
[----:B------:R-:W-:Y:S05]  /*1d390*/  BSYNC.RECONVERGENT B1 ;  /* 0x0000000000017941 */ /* 0x000fea0003800200 */
.L_x_20557:
        /* <DEDUP_REMOVED lines=15> */
.L_x_20564:
        /* <DEDUP_REMOVED lines=13> */
.L_x_20566:
[----:B------:R-:W-:Y:S05]  /*1d560*/  BSYNC.RECONVERGENT B2 ;  /* 0x0000000000027941 */ /* 0x000fea0003800200 */
.L_x_20565:
        /* <DEDUP_REMOVED lines=49> */
.L_x_20563:
[----:B------:R-:W-:Y:S05]  /*1d880*/  BSYNC.RECONVERGENT B1 ;  /* 0x0000000000017941 */ /* 0x000fea0003800200 */
.L_x_20562:
        /* <DEDUP_REMOVED lines=17> */
.L_x_20569:
        /* <DEDUP_REMOVED lines=13> */
.L_x_20571:
[----:B------:R-:W-:Y:S05]  /*1da70*/  BSYNC.RECONVERGENT B2 ;  /* 0x0000000000027941 */ /* 0x000fea0003800200 */
.L_x_20570:
        /* <DEDUP_REMOVED lines=49> */
.L_x_20568:
[----:B------:R-:W-:Y:S05]  /*1dd90*/  BSYNC.RECONVERGENT B1 ;  /* 0x0000000000017941 */ /* 0x000fea0003800200 */
.L_x_20567:
        /* <DEDUP_REMOVED lines=15> */
.L_x_20574:
        /* <DEDUP_REMOVED lines=13> */
.L_x_20576:
[----:B------:R-:W-:Y:S05]  /*1df60*/  BSYNC.RECONVERGENT B2 ;  /* 0x0000000000027941 */ /* 0x000fea0003800200 */
.L_x_20575:
        /* <DEDUP_REMOVED lines=49> */
.L_x_20573:
[----:B------:R-:W-:Y:S05]  /*1e280*/  BSYNC.RECONVERGENT B1 ;  /* 0x0000000000017941 */ /* 0x000fea0003800200 */
.L_x_20572:
        /* <DEDUP_REMOVED lines=17> */
.L_x_20579:
        /* <DEDUP_REMOVED lines=15> */
.L_x_20581:
[----:B------:R-:W-:Y:S05]  /*1e490*/  BSYNC.RECONVERGENT B2 ;  /* 0x0000000000027941 */ /* 0x000fea0003800200 */
.L_x_20580:
        /* <DEDUP_REMOVED lines=49> */
.L_x_20578:
[----:B------:R-:W-:Y:S05]  /*1e7b0*/  BSYNC.RECONVERGENT B1 ;  /* 0x0000000000017941 */ /* 0x000fea0003800200 */
.L_x_20577:
        /* <DEDUP_REMOVED lines=34> */
.L_x_20541:
        /* <DEDUP_REMOVED lines=16> */
.L_x_20585:
        /* <DEDUP_REMOVED lines=13> */
.L_x_20587:
[----:B------:R-:W-:Y:S05]  /*1ebb0*/  BSYNC.RECONVERGENT B2 ;  /* 0x0000000000027941 */ /* 0x000fea0003800200 */
.L_x_20586:
        /* <DEDUP_REMOVED lines=49> */
.L_x_20584:
[----:B------:R-:W-:Y:S05]  /*1eed0*/  BSYNC.RECONVERGENT B1 ;  /* 0x0000000000017941 */ /* 0x000fea0003800200 */
.L_x_20583:
        /* <DEDUP_REMOVED lines=18> */
.L_x_20590:
        /* <DEDUP_REMOVED lines=13> */
.L_x_20592:
[----:B------:R-:W-:Y:S05]  /*1f0d0*/  BSYNC.RECONVERGENT B2 ;  /* 0x0000000000027941 */ /* 0x000fea0003800200 */
.L_x_20591:
        /* <DEDUP_REMOVED lines=49> */
.L_x_20589:
[----:B------:R-:W-:Y:S05]  /*1f3f0*/  BSYNC.RECONVERGENT B1 ;  /* 0x0000000000017941 */ /* 0x000fea0003800200 */
.L_x_20588:
        /* <DEDUP_REMOVED lines=16> */
.L_x_20595:
        /* <DEDUP_REMOVED lines=13> */
.L_x_20597:
[----:B------:R-:W-:Y:S05]  /*1f5d0*/  BSYNC.RECONVERGENT B2 ;  /* 0x0000000000027941 */ /* 0x000fea0003800200 */
.L_x_20596:
        /* <DEDUP_REMOVED lines=49> */
.L_x_20594:
[----:B------:R-:W-:Y:S05]  /*1f8f0*/  BSYNC.RECONVERGENT B1 ;  /* 0x0000000000017941 */ /* 0x000fea0003800200 */
.L_x_20593:
        /* <DEDUP_REMOVED lines=16> */
.L_x_20600:
        /* <DEDUP_REMOVED lines=13> */
.L_x_20602:
[----:B------:R-:W-:Y:S05]  /*1fad0*/  BSYNC.RECONVERGENT B2 ;  /* 0x0000000000027941 */ /* 0x000fea0003800200 */
.L_x_20601:
        /* <DEDUP_REMOVED lines=49> */
.L_x_20599:
[----:B------:R-:W-:Y:S05]  /*1fdf0*/  BSYNC.RECONVERGENT B1 ;  /* 0x0000000000017941 */ /* 0x000fea0003800200 */
.L_x_20598:
        /* <DEDUP_REMOVED lines=16> */
.L_x_20582:
        /* <DEDUP_REMOVED lines=24> */
.L_x_20603:
[----:B------:R-:W-:Y:S02]  /*20080*/  IMAD.MOV.U32 R4, RZ, RZ, R222 ;  /* 0x000000ffff047224 */ /* 0x000fe400078e00de */
[----:B------:R-:W-:-:S07]  /*20090*/  VIADD R220, R220, 0x80 ;  /* 0x00000080dcdc7836 */ /* 0x000fce0000000000 */
.L_x_20540:
[----:B------:R-:W-:Y:S05]  /*200a0*/  BSYNC.RECONVERGENT B0 ;  /* 0x0000000000007941 */ /* 0x000fea0003800200 */
.L_x_20539:
        /* <DEDUP_REMOVED lines=35> */
.L_x_20609:
        /* <DEDUP_REMOVED lines=13> */
.L_x_20611:
[----:B------:R-:W-:Y:S05]  /*203b0*/  BSYNC.RECONVERGENT B2 ;  /* 0x0000000000027941 */ /* 0x000fea0003800200 */
.L_x_20610:
        /* <DEDUP_REMOVED lines=48> */
.L_x_20608:
[----:B------:R-:W-:Y:S05]  /*206c0*/  BSYNC.RECONVERGENT B1 ;  /* 0x0000000000017941 */ /* 0x000fea0003800200 */
.L_x_20607:
        /* <DEDUP_REMOVED lines=20> */
.L_x_20614:
        /* <DEDUP_REMOVED lines=13> */
.L_x_20616:
[----:B------:R-:W-:Y:S05]  /*208e0*/  BSYNC.RECONVERGENT B2 ;  /* 0x0000000000027941 */ /* 0x000fea0003800200 */
.L_x_20615:
        /* <DEDUP_REMOVED lines=49> */
.L_x_20613:
[----:B------:R-:W-:Y:S05]  /*20c00*/  BSYNC.RECONVERGENT B1 ;  /* 0x0000000000017941 */ /* 0x000fea0003800200 */
.L_x_20612:
        /* <DEDUP_REMOVED lines=15> */
.L_x_20619:
        /* <DEDUP_REMOVED lines=13> */
.L_x_20621:
[----:B------:R-:W-:Y:S05]  /*20dd0*/  BSYNC.RECONVERGENT B2 ;  /* 0x0000000000027941 */ /* 0x000fea0003800200 */
.L_x_20620:
        /* <DEDUP_REMOVED lines=49> */
.L_x_20618:
[----:B------:R-:W-:Y:S05]  /*210f0*/  BSYNC.RECONVERGENT B1 ;  /* 0x0000000000017941 */ /* 0x000fea0003800200 */
.L_x_20617:
        /* <DEDUP_REMOVED lines=17> */
.L_x_20624:
        /* <DEDUP_REMOVED lines=13> */
.L_x_20626:
[----:B------:R-:W-:Y:S05]  /*212e0*/  BSYNC.RECONVERGENT B2 ;  /* 0x0000000000027941 */ /* 0x000fea0003800200 */
.L_x_20625:
        /* <DEDUP_REMOVED lines=49> */
.L_x_20623:
[----:B------:R-:W-:Y:S05]  /*21600*/  BSYNC.RECONVERGENT B1 ;  /* 0x0000000000017941 */ /* 0x000fea0003800200 */
.L_x_20622:
        /* <DEDUP_REMOVED lines=15> */
.L_x_20629:
        /* <DEDUP_REMOVED lines=13> */
.L_x_20631:
[----:B------:R-:W-:Y:S05]  /*217d0*/  BSYNC.RECONVERGENT B2 ;  /* 0x0000000000027941 */ /* 0x000fea0003800200 */
.L_x_20630:
        /* <DEDUP_REMOVED lines=49> */
.L_x_20628:
[----:B------:R-:W-:Y:S05]  /*21af0*/  BSYNC.RECONVERGENT B1 ;  /* 0x0000000000017941 */ /* 0x000fea0003800200 */
.L_x_20627:
        /* <DEDUP_REMOVED lines=17> */
.L_x_20634:
        /* <DEDUP_REMOVED lines=13> */
.L_x_20636:
[----:B------:R-:W-:Y:S05]  /*21ce0*/  BSYNC.RECONVERGENT B2 ;  /* 0x0000000000027941 */ /* 0x000fea0003800200 */
.L_x_20635:
        /* <DEDUP_REMOVED lines=49> */
.L_x_20633:
[----:B------:R-:W-:Y:S05]  /*22000*/  BSYNC.RECONVERGENT B1 ;  /* 0x0000000000017941 */ /* 0x000fea0003800200 */
.L_x_20632:
        /* <DEDUP_REMOVED lines=15> */
.L_x_20639:
        /* <DEDUP_REMOVED lines=13> */
.L_x_20641:
[----:B------:R-:W-:Y:S05]  /*221d0*/  BSYNC.RECONVERGENT B2 ;  /* 0x0000000000027941 */ /* 0x000fea0003800200 */
.L_x_20640:
        /* <DEDUP_REMOVED lines=49> */
.L_x_20638:
[----:B------:R-:W-:Y:S05]  /*224f0*/  BSYNC.RECONVERGENT B1 ;  /* 0x0000000000017941 */ /* 0x000fea0003800200 */
.L_x_20637:
        /* <DEDUP_REMOVED lines=17> */
.L_x_20644:
        /* <DEDUP_REMOVED lines=15> */
.L_x_20646:
[----:B------:R-:W-:Y:S05]  /*22700*/  BSYNC.RECONVERGENT B2 ;  /* 0x0000000000027941 */ /* 0x000fea0003800200 */
.L_x_20645:
        /* <DEDUP_REMOVED lines=49> */
.L_x_20643:
[----:B------:R-:W-:Y:S05]  /*22a20*/  BSYNC.RECONVERGENT B1 ;  /* 0x0000000000017941 */ /* 0x000fea0003800200 */
.L_x_20642:
        /* <DEDUP_REMOVED lines=34> */
.L_x_20606:
        /* <DEDUP_REMOVED lines=16> */
.L_x_20650:
        /* <DEDUP_REMOVED lines=13> */
.L_x_20652:
[----:B------:R-:W-:Y:S05]  /*22e20*/  BSYNC.RECONVERGENT B2 ;  /* 0x0000000000027941 */ /* 0x000fea0003800200 */
.L_x_20651:
        /* <DEDUP_REMOVED lines=49> */
.L_x_20649:
[----:B------:R-:W-:Y:S05]  /*23140*/  BSYNC.RECONVERGENT B1 ;  /* 0x0000000000017941 */ /* 0x000fea0003800200 */
.L_x_20648:
        /* <DEDUP_REMOVED lines=18> */
.L_x_20655:
        /* <DEDUP_REMOVED lines=13> */
.L_x_20657:
[----:B------:R-:W-:Y:S05]  /*23340*/  BSYNC.RECONVERGENT B2 ;  /* 0x0000000000027941 */ /* 0x000fea0003800200 */
.L_x_20656:
        /* <DEDUP_REMOVED lines=49> */
.L_x_20654:
[----:B------:R-:W-:Y:S05]  /*23660*/  BSYNC.RECONVERGENT B1 ;  /* 0x0000000000017941 */ /* 0x000fea0003800200 */
.L_x_20653:
        /* <DEDUP_REMOVED lines=16> */
.L_x_20660:
        /* <DEDUP_REMOVED lines=13> */
.L_x_20662:
[----:B------:R-:W-:Y:S05]  /*23840*/  BSYNC.RECONVERGENT B2 ;  /* 0x0000000000027941 */ /* 0x000fea0003800200 */
.L_x_20661:
        /* <DEDUP_REMOVED lines=49> */
.L_x_20659:
[----:B------:R-:W-:Y:S05]  /*23b60*/  BSYNC.RECONVERGENT B1 ;  /* 0x0000000000017941 */ /* 0x000fea0003800200 */
.L_x_20658:
        /* <DEDUP_REMOVED lines=16> */
.L_x_20665:
        /* <DEDUP_REMOVED lines=13> */
.L_x_20667:
[----:B------:R-:W-:Y:S05]  /*23d40*/  BSYNC.RECONVERGENT B2 ;  /* 0x0000000000027941 */ /* 0x000fea0003800200 */
.L_x_20666:
        /* <DEDUP_REMOVED lines=49> */
.L_x_20664:
[----:B------:R-:W-:Y:S05]  /*24060*/  BSYNC.RECONVERGENT B1 ;  /* 0x0000000000017941 */ /* 0x000fea0003800200 */
.L_x_20663:
        /* <DEDUP_REMOVED lines=16> */
.L_x_20647:
        /* <DEDUP_REMOVED lines=24> */
.L_x_20668:
[----:B------:R-:W-:Y:S01]  /*242f0*/  MOV R4, R222 ;  /* 0x000000de00047202 */ /* 0x000fe20000000f00 */
[----:B------:R-:W-:-:S07]  /*24300*/  VIADD R220, R220, 0x80 ;  /* 0x00000080dcdc7836 */ /* 0x000fce0000000000 */
.L_x_20605:
[----:B------:R-:W-:Y:S05]  /*24310*/  BSYNC.RECONVERGENT B0 ;  /* 0x0000000000007941 */ /* 0x000fea0003800200 */
.L_x_20604:
        /* <DEDUP_REMOVED lines=35> */
.L_x_20674:
        /* <DEDUP_REMOVED lines=13> */
.L_x_20676:
[----:B------:R-:W-:Y:S05]  /*24620*/  BSYNC.RECONVERGENT B2 ;  /* 0x0000000000027941 */ /* 0x000fea0003800200 */
.L_x_20675:
        /* <DEDUP_REMOVED lines=48> */
.L_x_20673:
[----:B------:R-:W-:Y:S05]  /*24930*/  BSYNC.RECONVERGENT B1 ;  /* 0x0000000000017941 */ /* 0x000fea0003800200 */
.L_x_20672:
        /* <DEDUP_REMOVED lines=20> */
.L_x_20679:
        /* <DEDUP_REMOVED lines=13> */
.L_x_20681:
[----:B------:R-:W-:Y:S05]  /*24b50*/  BSYNC.RECONVERGENT B2 ;  /* 0x0000000000027941 */ /* 0x000fea0003800200 */
.L_x_20680:
        /* <DEDUP_REMOVED lines=49> */
.L_x_20678:
[----:B------:R-:W-:Y:S05]  /*24e70*/  BSYNC.RECONVERGENT B1 ;  /* 0x0000000000017941 */ /* 0x000fea0003800200 */
.L_x_20677:
        /* <DEDUP_REMOVED lines=15> */
.L_x_20684:
        /* <DEDUP_REMOVED lines=13> */
.L_x_20686:
[----:B------:R-:W-:Y:S05]  /*25040*/  BSYNC.RECONVERGENT B2 ;  /* 0x0000000000027941 */ /* 0x000fea0003800200 */
.L_x_20685:
        /* <DEDUP_REMOVED lines=49> */
.L_x_20683:
[----:B------:R-:W-:Y:S05]  /*25360*/  BSYNC.RECONVERGENT B1 ;  /* 0x0000000000017941 */ /* 0x000fea0003800200 */
.L_x_20682:
        /* <DEDUP_REMOVED lines=17> */
.L_x_20689:
        /* <DEDUP_REMOVED lines=13> */
.L_x_20691:
[----:B------:R-:W-:Y:S05]  /*25550*/  BSYNC.RECONVERGENT B2 ;  /* 0x0000000000027941 */ /* 0x000fea0003800200 */
.L_x_20690:
        /* <DEDUP_REMOVED lines=49> */
.L_x_20688:
[----:B------:R-:W-:Y:S05]  /*25870*/  BSYNC.RECONVERGENT B1 ;  /* 0x0000000000017941 */ /* 0x000fea0003800200 */
.L_x_20687:
        /* <DEDUP_REMOVED lines=15> */
.L_x_20694:
        /* <DEDUP_REMOVED lines=13> */
.L_x_20696:
[----:B------:R-:W-:Y:S05]  /*25a40*/  BSYNC.RECONVERGENT B2 ;  /* 0x0000000000027941 */ /* 0x000fea0003800200 */
.L_x_20695:
        /* <DEDUP_REMOVED lines=49> */
.L_x_20693:
[----:B------:R-:W-:Y:S05]  /*25d60*/  BSYNC.RECONVERGENT B1 ;  /* 0x0000000000017941 */ /* 0x000fea0003800200 */
.L_x_20692:
        /* <DEDUP_REMOVED lines=17> */
.L_x_20699:
        /* <DEDUP_REMOVED lines=13> */
.L_x_20701:
[----:B------:R-:W-:Y:S05]  /*25f50*/  BSYNC.RECONVERGENT B2 ;  /* 0x0000000000027941 */ /* 0x000fea0003800200 */
.L_x_20700:
        /* <DEDUP_REMOVED lines=49> */
.L_x_20698:
[----:B------:R-:W-:Y:S05]  /*26270*/  BSYNC.RECONVERGENT B1 ;  /* 0x0000000000017941 */ /* 0x000fea0003800200 */
.L_x_20697:
        /* <DEDUP_REMOVED lines=15> */
.L_x_20704:
        /* <DEDUP_REMOVED lines=13> */
.L_x_20706:
[----:B------:R-:W-:Y:S05]  /*26440*/  BSYNC.RECONVERGENT B2 ;  /* 0x0000000000027941 */ /* 0x000fea0003800200 */
.L_x_20705:
        /* <DEDUP_REMOVED lines=49> */
.L_x_20703:
[----:B------:R-:W-:Y:S05]  /*26760*/  BSYNC.RECONVERGENT B1 ;  /* 0x0000000000017941 */ /* 0x000fea0003800200 */
.L_x_20702:
        /* <DEDUP_REMOVED lines=17> */
.L_x_20709:
        /* <DEDUP_REMOVED lines=15> */
.L_x_20711:
[----:B------:R-:W-:Y:S05]  /*26970*/  BSYNC.RECONVERGENT B2 ;  /* 0x0000000000027941 */ /* 0x000fea0003800200 */
.L_x_20710:
        /* <DEDUP_REMOVED lines=49> */
.L_x_20708:
[----:B------:R-:W-:Y:S05]  /*26c90*/  BSYNC.RECONVERGENT B1 ;  /* 0x0000000000017941 */ /* 0x000fea0003800200 */
.L_x_20707:
        /* <DEDUP_REMOVED lines=34> */
.L_x_20671:
        /* <DEDUP_REMOVED lines=16> */
.L_x_20715:
        /* <DEDUP_REMOVED lines=13> */
.L_x_20717:
[----:B------:R-:W-:Y:S05]  /*27090*/  BSYNC.RECONVERGENT B2 ;  /* 0x0000000000027941 */ /* 0x000fea0003800200 */
.L_x_20716:
        /* <DEDUP_REMOVED lines=49> */
.L_x_20714:
[----:B------:R-:W-:Y:S05]  /*273b0*/  BSYNC.RECONVERGENT B1 ;  /* 0x0000000000017941 */ /* 0x000fea0003800200 */
.L_x_20713:
        /* <DEDUP_REMOVED lines=18> */
.L_x_20720:
        /* <DEDUP_REMOVED lines=13> */
.L_x_20722:
[----:B------:R-:W-:Y:S05]  /*275b0*/  BSYNC.RECONVERGENT B2 ;  /* 0x0000000000027941 */ /* 0x000fea0003800200 */
.L_x_20721:
        /* <DEDUP_REMOVED lines=49> */
.L_x_20719:
[----:B------:R-:W-:Y:S05]  /*278d0*/  BSYNC.RECONVERGENT B1 ;  /* 0x0000000000017941 */ /* 0x000fea0003800200 */
.L_x_20718:
        /* <DEDUP_REMOVED lines=16> */
.L_x_20725:
        /* <DEDUP_REMOVED lines=13> */
.L_x_20727:
[----:B------:R-:W-:Y:S05]  /*27ab0*/  BSYNC.RECONVERGENT B2 ;  /* 0x0000000000027941 */ /* 0x000fea0003800200 */
.L_x_20726:
        /* <DEDUP_REMOVED lines=49> */
.L_x_20724:
[----:B------:R-:W-:Y:S05]  /*27dd0*/  BSYNC.RECONVERGENT B1 ;  /* 0x0000000000017941 */ /* 0x000fea0003800200 */
.L_x_20723:
        /* <DEDUP_REMOVED lines=16> */
.L_x_20730:
        /* <DEDUP_REMOVED lines=13> */
.L_x_20732:
[----:B------:R-:W-:Y:S05]  /*27fb0*/  BSYNC.RECONVERGENT B2 ;  /* 0x0000000000027941 */ /* 0x000fea0003800200 */
.L_x_20731:
        /* <DEDUP_REMOVED lines=49> */
.L_x_20729:
[----:B------:R-:W-:Y:S05]  /*282d0*/  BSYNC.RECONVERGENT B1 ;  /* 0x0000000000017941 */ /* 0x000fea0003800200 */
.L_x_20728:
        /* <DEDUP_REMOVED lines=16> */
.L_x_20712:
        /* <DEDUP_REMOVED lines=24> */
.L_x_20733:
[----:B------:R-:W-:Y:S01]  /*28560*/  IMAD.MOV.U32 R4, RZ, RZ, R222 ;  /* 0x000000ffff047224 */ /* 0x000fe200078e00de */
[----:B------:R-:W-:-:S07]  /*28570*/  IADD3 R220, PT, PT, R220, 0x80, RZ ;  /* 0x00000080dcdc7810 */ /* 0x000fce0007ffe0ff */
.L_x_20670:
[----:B------:R-:W-:Y:S05]  /*28580*/  BSYNC.RECONVERGENT B0 ;  /* 0x0000000000007941 */ /* 0x000fea0003800200 */
.L_x_20669:
        /* <DEDUP_REMOVED lines=35> */
.L_x_20739:
        /* <DEDUP_REMOVED lines=13> */
.L_x_20741:
[----:B------:R-:W-:Y:S05]  /*28890*/  BSYNC.RECONVERGENT B2 ;  /* 0x0000000000027941 */ /* 0x000fea0003800200 */
.L_x_20740:
        /* <DEDUP_REMOVED lines=48> */
.L_x_20738:
[----:B------:R-:W-:Y:S05]  /*28ba0*/  BSYNC.RECONVERGENT B1 ;  /* 0x0000000000017941 */ /* 0x000fea0003800200 */
.L_x_20737:
        /* <DEDUP_REMOVED lines=20> */
.L_x_20744:
        /* <DEDUP_REMOVED lines=13> */
.L_x_20746:
[----:B------:R-:W-:Y:S05]  /*28dc0*/  BSYNC.RECONVERGENT B2 ;  /* 0x0000000000027941 */ /* 0x000fea0003800200 */
.L_x_20745:
        /* <DEDUP_REMOVED lines=49> */
.L_x_20743:
[----:B------:R-:W-:Y:S05]  /*290e0*/  BSYNC.RECONVERGENT B1 ;  /* 0x0000000000017941 */ /* 0x000fea0003800200 */
.L_x_20742:
        /* <DEDUP_REMOVED lines=15> */
.L_x_20749:
        /* <DEDUP_REMOVED lines=13> */
.L_x_20751:
[----:B------:R-:W-:Y:S05]  /*292b0*/  BSYNC.RECONVERGENT B2 ;  /* 0x0000000000027941 */ /* 0x000fea0003800200 */
.L_x_20750:
        /* <DEDUP_REMOVED lines=49> */
.L_x_20748:
[----:B------:R-:W-:Y:S05]  /*295d0*/  BSYNC.RECONVERGENT B1 ;  /* 0x0000000000017941 */ /* 0x000fea0003800200 */
.L_x_20747:
        /* <DEDUP_REMOVED lines=17> */
.L_x_20754:
        /* <DEDUP_REMOVED lines=13> */
.L_x_20756:
[----:B------:R-:W-:Y:S05]  /*297c0*/  BSYNC.RECONVERGENT B2 ;  /* 0x0000000000027941 */ /* 0x000fea0003800200 */
.L_x_20755:
        /* <DEDUP_REMOVED lines=49> */
.L_x_20753:
[----:B------:R-:W-:Y:S05]  /*29ae0*/  BSYNC.RECONVERGENT B1 ;  /* 0x0000000000017941 */ /* 0x000fea0003800200 */
.L_x_20752:
        /* <DEDUP_REMOVED lines=15> */
.L_x_20759:
        /* <DEDUP_REMOVED lines=13> */
.L_x_20761:
[----:B------:R-:W-:Y:S05]  /*29cb0*/  BSYNC.RECONVERGENT B2 ;  /* 0x0000000000027941 */ /* 0x000fea0003800200 */
.L_x_20760:
        /* <DEDUP_REMOVED lines=49> */
.L_x_20758:
[----:B------:R-:W-:Y:S05]  /*29fd0*/  BSYNC.RECONVERGENT B1 ;  /* 0x0000000000017941 */ /* 0x000fea0003800200 */
.L_x_20757:
        /* <DEDUP_REMOVED lines=17> */
.L_x_20764:
        /* <DEDUP_REMOVED lines=13> */
.L_x_20766:
[----:B------:R-:W-:Y:S05]  /*2a1c0*/  BSYNC.RECONVERGENT B2 ;  /* 0x0000000000027941 */ /* 0x000fea0003800200 */
.L_x_20765:
        /* <DEDUP_REMOVED lines=49> */
.L_x_20763:
[----:B------:R-:W-:Y:S05]  /*2a4e0*/  BSYNC.RECONVERGENT B1 ;  /* 0x0000000000017941 */ /* 0x000fea0003800200 */
.L_x_20762:
        /* <DEDUP_REMOVED lines=15> */
.L_x_20769:
        /* <DEDUP_REMOVED lines=13> */
.L_x_20771:
[----:B------:R-:W-:Y:S05]  /*2a6b0*/  BSYNC.RECONVERGENT B2 ;  /* 0x0000000000027941 */ /* 0x000fea0003800200 */
.L_x_20770:
        /* <DEDUP_REMOVED lines=49> */
.L_x_20768:
[----:B------:R-:W-:Y:S05]  /*2a9d0*/  BSYNC.RECONVERGENT B1 ;  /* 0x0000000000017941 */ /* 0x000fea0003800200 */
.L_x_20767:
        /* <DEDUP_REMOVED lines=17> */
.L_x_20774:
        /* <DEDUP_REMOVED lines=15> */
.L_x_20776:
[----:B------:R-:W-:Y:S05]  /*2abe0*/  BSYNC.RECONVERGENT B2 ;  /* 0x0000000000027941 */ /* 0x000fea0003800200 */
.L_x_20775:
[----:B------:R-:W-:Y:S01]  /*2abf0*/  IMAD.WIDE.U32 R10, R232, -0x326172a9, RZ ;  /* 0xcd9e8d57e80a7825 */ /* 0x000fe200078e00ff */
[----:B------:R-:W-:Y:S01]  /*2ac00*/  LOP3.LUT R226, R3, UR9, R237, 0x96, !PT ;  /* 0x0000000903e27c12 */ /* 0x000fe2000f8e96ed */
[----:B------:R-:W-:Y:S02]  /*2ac10*/  UIADD3 UR4, UPT, UPT, UR8, -0x61c88647, URZ ;  /* 0x9e3779b908047890 */ /* 0x000fe4000fffe0ff */
[----:B------:R-:W-:Y:S01]  /*2ac20*/  HFMA2 R2, -RZ, RZ, 0, 0 ;  /* 0x00000000ff027431 */ /* 0x000fe200000001ff */
        /* <DEDUP_REMOVED lines=45> */
.L_x_20773:
[----:B------:R-:W-:Y:S05]  /*2af00*/  BSYNC.RECONVERGENT B1 ;  /* 0x0000000000017941 */ /* 0x000fea0003800200 */
.L_x_20772:
        /* <DEDUP_REMOVED lines=34> */
.L_x_20736:
        /* <DEDUP_REMOVED lines=16> */
.L_x_20780:
        /* <DEDUP_REMOVED lines=13> */
.L_x_20782:
[----:B------:R-:W-:Y:S05]  /*2b300*/  BSYNC.RECONVERGENT B2 ;  /* 0x0000000000027941 */ /* 0x000fea0003800200 */
.L_x_20781:
        /* <DEDUP_REMOVED lines=48> */
[----:B------:R-:W-:-:S07]  /*2b610*/  HFMA2 R224, -RZ, RZ, 0, 0 ;  /* 0x00000000ffe07431 */ /* 0x000fce00000001ff */
.L_x_20779:
[----:B------:R-:W-:Y:S05]  /*2b620*/  BSYNC.RECONVERGENT B1 ;  /* 0x0000000000017941 */ /* 0x000fea0003800200 */
.L_x_20778:
        /* <DEDUP_REMOVED lines=18> */
.L_x_20785:
        /* <DEDUP_REMOVED lines=13> */
.L_x_20787:
[----:B------:R-:W-:Y:S05]  /*2b820*/  BSYNC.RECONVERGENT B2 ;  /* 0x0000000000027941 */ /* 0x000fea0003800200 */
.L_x_20786:
        /* <DEDUP_REMOVED lines=49> */
.L_x_20784:
[----:B------:R-:W-:Y:S05]  /*2bb40*/  BSYNC.RECONVERGENT B1 ;  /* 0x0000000000017941 */ /* 0x000fea0003800200 */
.L_x_20783:
        /* <DEDUP_REMOVED lines=16> */
.L_x_20790:
        /* <DEDUP_REMOVED lines=13> */
.L_x_20792:
[----:B------:R-:W-:Y:S05]  /*2bd20*/  BSYNC.RECONVERGENT B2 ;  /* 0x0000000000027941 */ /* 0x000fea0003800200 */
.L_x_20791:
        /* <DEDUP_REMOVED lines=49> */
.L_x_20789:
[----:B------:R-:W-:Y:S05]  /*2c040*/  BSYNC.RECONVERGENT B1 ;  /* 0x0000000000017941 */ /* 0x000fea0003800200 */
.L_x_20788:
        /* <DEDUP_REMOVED lines=16> */
.L_x_20795:
        /* <DEDUP_REMOVED lines=13> */
.L_x_20797:
[----:B------:R-:W-:Y:S05]  /*2c220*/  BSYNC.RECONVERGENT B2 ;  /* 0x0000000000027941 */ /* 0x000fea0003800200 */
.L_x_20796:
        /* <DEDUP_REMOVED lines=49> */
.L_x_20794:
[----:B------:R-:W-:Y:S05]  /*2c540*/  BSYNC.RECONVERGENT B1 ;  /* 0x0000000000017941 */ /* 0x000fea0003800200 */
.L_x_20793:
        /* <DEDUP_REMOVED lines=16> */
.L_x_20777:
        /* <DEDUP_REMOVED lines=25> */
.L_x_20735:
[----:B------:R-:W-:Y:S05]  /*2c7e0*/  BSYNC.RECONVERGENT B0 ;  /* 0x0000000000007941 */ /* 0x000fea0003800200 */
.L_x_20734:
[----:B------:R-:W-:Y:S01]  /*2c7f0*/  FADD.FTZ R220, RZ, R180 ;  /* 0x000000b4ffdc7221 */ /* 0x000fe20000010000 */
[C---:B------:R-:W-:Y:S01]  /*2c800*/  ISETP.GE.U32.AND P0, PT, R0.reuse, 0x80, PT ;  /* 0x000000800000780c */ /* 0x040fe20003f06070 */
[----:B0-2---:R-:W0:Y:S01]  /*2c810*/  S2R R235, SR_TID.X ;  /* 0x0000000000eb7919 */ /* 0x005e220000002100 */
[C---:B------:R-:W-:Y:S01]  /*2c820*/  ISETP.GT.U32.AND P1, PT, R0.reuse, 0xff, PT ;  /* 0x000000ff0000780c */ /* 0x040fe20003f24070 */
[----:B-1-3--:R-:W-:Y:S01]  /*2c830*/  FADD.FTZ R221, R181, R220 ;  /* 0x000000dcb5dd7221 */ /* 0x00afe20000010000 */
        /* <DEDUP_REMOVED lines=145> */
[----:B------:R-:W-:-:S05]  /*2d150*/  @P1 FFMA.FTZ R220, R224, R224, R221 ;  /* 0x000000e0e0dc1223 */ /* 0x000fca00000100dd */
[----:B------:R-:W1:Y:S02]  /*2d160*/  SHFL.BFLY PT, R221, R220, 0x1, 0x1f ;  /* 0x0c201f00dcdd7f89 */ /* 0x000e6400000e0000 */
[----:B-1----:R-:W-:-:S05]  /*2d170*/  FADD.FTZ R224, R220, R221 ;  /* 0x000000dddce07221 */ /* 0x002fca0000010000 */
[----:B------:R-:W1:Y:S02]  /*2d180*/  SHFL.BFLY PT, R221, R224, 0x2, 0x1f ;  /* 0x0c401f00e0dd7f89 */ /* 0x000e6400000e0000 */
[----:B-1----:R-:W-:Y:S01]  /*2d190*/  FADD.FTZ R225, R224, R221 ;  /* 0x000000dde0e17221 */ /* 0x002fe20000010000 */
[----:B0-----:R-:W-:-:S04]  /*2d1a0*/  LOP3.LUT P1, R224, R235, 0x1f, RZ, 0xc0, !PT ;  /* 0x0000001febe07812 */ /* 0x001fc8000782c0ff */
[----:B------:R-:W0:Y:S02]  /*2d1b0*/  SHFL.BFLY PT, R226, R225, 0x4, 0x1f ;  /* 0x0c801f00e1e27f89 */ /* 0x000e2400000e0000 */
[----:B0-----:R-:W-:-:S05]  /*2d1c0*/  FADD.FTZ R226, R225, R226 ;  /* 0x000000e2e1e27221 */ /* 0x001fca0000010000 */
[----:B------:R-:W0:Y:S02]  /*2d1d0*/  SHFL.BFLY PT, R221, R226, 0x8, 0x1f ;  /* 0x0d001f00e2dd7f89 */ /* 0x000e2400000e0000 */
[----:B0-----:R-:W-:Y:S01]  /*2d1e0*/  FADD.FTZ R227, R226, R221 ;  /* 0x000000dde2e37221 */ /* 0x001fe20000010000 */
[----:B------:R-:W-:-:S04]  /*2d1f0*/  HFMA2 R221, -RZ, RZ, 0, 0 ;  /* 0x00000000ffdd7431 */ /* 0x000fc800000001ff */
        /* <DEDUP_REMOVED lines=10> */
.L_x_20799:
[----:B------:R-:W-:Y:S05]  /*2d2a0*/  BSYNC.RECONVERGENT B0 ;  /* 0x0000000000007941 */ /* 0x000fea0003800200 */
.L_x_20798:
        /* <DEDUP_REMOVED lines=13> */
.L_x_20801:
[----:B------:R-:W-:Y:S05]  /*2d380*/  BSYNC.RECONVERGENT B0 ;  /* 0x0000000000007941 */ /* 0x000fea0003800200 */
.L_x_20800:
[----:B------:R-:W1:Y:S01]  /*2d390*/  SHFL.DOWN PT, R238, R237, 0x2, 0x1f ;  /* 0x08401f00edee7f89 */ /* 0x000e6200000e0000 */
[-C--:B------:R-:W-:Y:S01]  /*2d3a0*/  I2FP.F32.S32 R243, R237.reuse ;  /* 0x000000ed00f37245 */ /* 0x080fe20000201400 */
[----:B------:R-:W-:Y:S01]  /*2d3b0*/  BSSY.RECONVERGENT B0, `(.L_x_20802) ;  /* 0x000004b000007945 */ /* 0x000fe20003800200 */
[----:B------:R-:W-:Y:S01]  /*2d3c0*/  ISETP.NE.AND P1, PT, RZ, UR31, PT ;  /* 0x0000001fff007c0c */ /* 0x000fe2000bf25270 */
[----:B0-----:R-:W0:Y:S04]  /*2d3d0*/  SHFL.DOWN PT, R241, R220, 0x2, 0x1f ;  /* 0x08401f00dcf17f89 */ /* 0x001e2800000e0000 */
[----:B------:R-:W2:Y:S01]  /*2d3e0*/  SHFL.DOWN PT, R240, R221, 0x2, 0x1f ;  /* 0x08401f00ddf07f89 */ /* 0x000ea200000e0000 */
[----:B-1----:R-:W-:Y:S02]  /*2d3f0*/  IADD3 R224, PT, PT, R238, R237, RZ ;  /* 0x000000edeee07210 */ /* 0x002fe40007ffe0ff */
[----:B------:R-:W-:-:S02]  /*2d400*/  I2FP.F32.S32 R238, R238 ;  /* 0x000000ee00ee7245 */ /* 0x000fc40000201400 */
[----:B------:R-:W-:Y:S01]  /*2d410*/  I2FP.F32.S32 R222, R224 ;  /* 0x000000e000de7245 */ /* 0x000fe20000201400 */
[----:B------:R-:W1:Y:S02]  /*2d420*/  SHFL.DOWN PT, R239, R224, 0x1, 0x1f ;  /* 0x08201f00e0ef7f89 */ /* 0x000e6400000e0000 */
[----:B0-----:R-:W-:Y:S01]  /*2d430*/  FMUL.FTZ R226, R241, R238 ;  /* 0x000000eef1e27220 */ /* 0x001fe20000410000 */
[----:B------:R-:W0:Y:S01]  /*2d440*/  MUFU.RCP R223, R222 ;  /* 0x000000de00df7308 */ /* 0x000e220000001000 */
[----:B--2---:R-:W-:Y:S02]  /*2d450*/  FADD.FTZ R240, R240, R221 ;  /* 0x000000ddf0f07221 */ /* 0x004fe40000010000 */
[----:B------:R-:W-:Y:S01]  /*2d460*/  FFMA.FTZ R226, R243, R220, R226 ;  /* 0x000000dcf3e27223 */ /* 0x000fe200000100e2 */
[----:B------:R-:W-:-:S04]  /*2d470*/  FADD.FTZ R220, -R241, R220 ;  /* 0x000000dcf1dc7221 */ /* 0x000fc80000010100 */
        /* <DEDUP_REMOVED lines=11> */
[----:B0-----:R-:W-:Y:S01]  /*2d530*/  FMUL.FTZ R225, R226, R239 ;  /* 0x000000efe2e17220 */ /* 0x001fe20000410000 */
[----:B------:R-:W-:-:S03]  /*2d540*/  FADD.FTZ R226, R227, -R226 ;  /* 0x800000e2e3e27221 */ /* 0x000fc60000010000 */
[----:B------:R-:W-:Y:S01]  /*2d550*/  FFMA.FTZ R224, R222, R227, R225 ;  /* 0x000000e3dee07223 */ /* 0x000fe200000100e1 */
[----:B------:R-:W-:Y:S01]  /*2d560*/  FMUL.FTZ R227, R226, R226 ;  /* 0x000000e2e2e37220 */ /* 0x000fe20000410000 */
[----:B-1----:R-:W-:Y:S02]  /*2d570*/  FADD.FTZ R220, R240, R223 ;  /* 0x000000dff0dc7221 */ /* 0x002fe40000010000 */
[----:B--2---:R-:W-:Y:S01]  /*2d580*/  FMUL.FTZ R225, R237, R224 ;  /* 0x000000e0ede17220 */ /* 0x004fe20000410000 */
[----:B------:R-:W-:Y:S02]  /*2d590*/  FMUL.FTZ R222, R222, R227 ;  /* 0x000000e3dede7220 */ /* 0x000fe40000410000 */
[----:B------:R-:W0:Y:S02]  /*2d5a0*/  LDC R227, c[0x0][0x448] ;  /* 0x00011200ffe37b82 */ /* 0x000e240000000800 */
[----:B------:R-:W-:Y:S01]  /*2d5b0*/  FMUL.FTZ R222, R222, R239 ;  /* 0x000000efdede7220 */ /* 0x000fe20000410000 */
[----:B------:R-:W1:Y:S01]  /*2d5c0*/  SHFL.IDX PT, R225, R225, RZ, 0x1f ;  /* 0x00001fffe1e17589 */ /* 0x000e6200000e0000 */
[----:B------:R-:W-:-:S02]  /*2d5d0*/  IMAD.U32 R239, RZ, RZ, UR16 ;  /* 0x00000010ffef7e24 */ /* 0x000fc4000f8e00ff */
[----:B------:R-:W-:-:S06]  /*2d5e0*/  FFMA.FTZ R226, R237, R222, R220 ;  /* 0x000000deede27223 */ /* 0x000fcc00000100dc */
[----:B------:R-:W0:Y:S01]  /*2d5f0*/  SHFL.IDX PT, R226, R226, RZ, 0x1f ;  /* 0x00001fffe2e27589 */ /* 0x000e2200000e0000 */
[C---:B-1----:R-:W-:Y:S01]  /*2d600*/  FMUL.FTZ R224, R225.reuse, R225 ;  /* 0x000000e1e1e07220 */ /* 0x042fe20000410000 */
[----:B------:R-:W-:-:S04]  /*2d610*/  FSEL R236, R225, RZ, !P1 ;  /* 0x000000ffe1ec7208 */ /* 0x000fc80004800000 */
[----:B------:R-:W-:Y:S02]  /*2d620*/  FSEL R224, R224, RZ, P1 ;  /* 0x000000ffe0e07208 */ /* 0x000fe40000800000 */
[----:B------:R-:W-:Y:S01]  /*2d630*/  ISETP.NE.AND P1, PT, R235, RZ, PT ;  /* 0x000000ffeb00720c */ /* 0x000fe20003f25270 */
[----:B0-----:R-:W-:-:S04]  /*2d640*/  FFMA.FTZ R227, R226, UR32, R227 ;  /* 0x00000020e2e37c23 */ /* 0x001fc800080100e3 */
[----:B------:R-:W-:Y:S01]  /*2d650*/  FADD.FTZ R224, R227, R224 ;  /* 0x000000e0e3e07221 */ /* 0x000fe20000010000 */
[----:B------:R-:W-:-:S03]  /*2d660*/  MOV R227, UR16 ;  /* 0x0000001000e37c02 */ /* 0x000fc60008000f00 */
[----:B------:R-:W0:Y:S04]  /*2d670*/  MUFU.RSQ R237, R224 ;  /* 0x000000e000ed7308 */ /* 0x000e280000001400 */
        /* <DEDUP_REMOVED lines=10> */
[--C-:B------:R-:W-:Y:S02]  /*2d720*/  FADD.FTZ R240, R183, -R236.reuse ;  /* 0x800000ecb7f07221 */ /* 0x100fe40000010000 */
[----:B------:R-:W-:Y:S01]  /*2d730*/  FMUL.FTZ R227, R237, R220 ;  /* 0x000000dcede37220 */ /* 0x000fe20000410000 */
[----:B------:R-:W-:Y:S01]  /*2d740*/  FADD.FTZ R220, R181, -R236 ;  /* 0x800000ecb5dc7221 */ /* 0x000fe20000010000 */
[C---:B------:R-:W-:Y:S01]  /*2d750*/  FMUL.FTZ R243, R237.reuse, R222 ;  /* 0x000000deedf37220 */ /* 0x040fe20000410000 */
[----:B------:R-:W1:Y:S01]  /*2d760*/  LDC.64 R238, c[0x0][0x428] ;  /* 0x00010a00ffee7b82 */ /* 0x000e620000000a00 */
[C---:B------:R-:W-:Y:S01]  /*2d770*/  FMUL.FTZ R242, R237.reuse, R240 ;  /* 0x000000f0edf27220 */ /* 0x040fe20000410000 */
[----:B------:R-:W-:Y:S01]  /*2d780*/  FMUL.FTZ R226, R237, R220 ;  /* 0x000000dcede27220 */ /* 0x000fe20000410000 */
[----:B-----5:R-:W-:Y:S01]  /*2d790*/  FFMA.FTZ R220, R227, R20, R116 ;  /* 0x00000014e3dc7223 */ /* 0x020fe20000010074 */
[----:B------:R-:W-:Y:S01]  /*2d7a0*/  FFMA.FTZ R222, R243, R22, R118 ;  /* 0x00000016f3de7223 */ /* 0x000fe20000010076 */
[----:B------:R-:W-:Y:S01]  /*2d7b0*/  FFMA.FTZ R223, R242, R23, R119 ;  /* 0x00000017f2df7223 */ /* 0x000fe20000010077 */
[----:B------:R-:W-:Y:S01]  /*2d7c0*/  FFMA.FTZ R221, R226, R21, R117 ;  /* 0x00000015e2dd7223 */ /* 0x000fe20000010075 */
[----:B0-----:R-:W-:-:S04]  /*2d7d0*/  IMAD.WIDE.U32 R240, R234, 0x10, R224 ;  /* 0x00000010eaf07825 */ /* 0x001fc800078e00e0 */
[----:B------:R-:W-:Y:S01]  /*2d7e0*/  FFMA.FTZ R224, R227, R32, R152 ;  /* 0x00000020e3e07223 */ /* 0x000fe20000010098 */
[----:B------:R-:W-:Y:S01]  /*2d7f0*/  FFMA.FTZ R225, R226, R33, R153 ;  /* 0x00000021e2e17223 */ /* 0x000fe20000010099 */
[----:B------:R-:W-:Y:S01]  /*2d800*/  FFMA.FTZ R226, R243, R34, R154 ;  /* 0x00000022f3e27223 */ /* 0x000fe2000001009a */
[----:B------:R-:W-:Y:S01]  /*2d810*/  FFMA.FTZ R227, R242, R35, R155 ;  /* 0x00000023f2e37223 */ /* 0x000fe2000001009b */
[C---:B-1----:R-:W-:Y:S01]  /*2d820*/  IMAD.WIDE.U32 R238, R234.reuse, 0x10, R238 ;  /* 0x00000010eaee7825 */ /* 0x042fe200078e00ee */
[----:B------:R-:W-:-:S04]  /*2d830*/  IADD3 R234, PT, PT, R234, 0x80, RZ ;  /* 0x00000080eaea7810 */ /* 0x000fc80007ffe0ff */
[----:B------:R0:W-:Y:S04]  /*2d840*/  STG.E.128 desc[UR6][R238.64], R220 ;  /* 0x000000dcee007986 */ /* 0x0001e8000c101d06 */
[----:B------:R0:W-:Y:S02]  /*2d850*/  STG.E.128 desc[UR6][R240.64], R224 ;  /* 0x000000e0f0007986 */ /* 0x0001e4000c101d06 */
.L_x_20803:
[----:B------:R-:W-:Y:S05]  /*2d860*/  BSYNC.RECONVERGENT B0 ;  /* 0x0000000000007941 */ /* 0x000fea0003800200 */
.L_x_20802:
[----:B------:R-:W-:Y:S01]  /*2d870*/  LOP3.LUT P0, RZ, R233, 0x1000, RZ, 0xc0, !PT ;  /* 0x00001000e9ff7812 */ /* 0x000fe2000780c0ff */
[----:B------:R-:W-:-:S12]  /*2d880*/  BSSY.RECONVERGENT B0, `(.L_x_20804) ;  /* 0x0000019000007945 */ /* 0x000fd80003800200 */
[----:B------:R-:W-:Y:S05]  /*2d890*/  @!P0 BRA `(.L_x_20805) ;  /* 0x00000000005c8947 */ /* 0x000fea0003800000 */
[----:B01----:R-:W0:Y:S01]  /*2d8a0*/  LDC.64 R224, c[0x0][0x430] ;  /* 0x00010c00ffe07b82 */ /* 0x003e220000000a00 */
        /* <DEDUP_REMOVED lines=18> */
[----:B-1----:R-:W-:-:S04]  /*2d9d0*/  IMAD.WIDE.U32 R238, R234, 0x10, R238 ;  /* 0x00000010eaee7825 */ /* 0x002fc800078e00ee */
[----:B------:R-:W-:Y:S01]  /*2d9e0*/  VIADD R234, R234, 0x80 ;  /* 0x00000080eaea7836 */ /* 0x000fe20000000000 */
[----:B------:R2:W-:Y:S04]  /*2d9f0*/  STG.E.128 desc[UR6][R238.64], R220 ;  /* 0x000000dcee007986 */ /* 0x0005e8000c101d06 */
[----:B------:R2:W-:Y:S02]  /*2da00*/  STG.E.128 desc[UR6][R240.64], R224 ;  /* 0x000000e0f0007986 */ /* 0x0005e4000c101d06 */
.L_x_20805:
[----:B------:R-:W-:Y:S05]  /*2da10*/  BSYNC.RECONVERGENT B0 ;  /* 0x0000000000007941 */ /* 0x000fea0003800200 */
.L_x_20804:
[----:B------:R-:W-:Y:S01]  /*2da20*/  LOP3.LUT P0, RZ, R233, 0x800, RZ, 0xc0, !PT ;  /* 0x00000800e9ff7812 */ /* 0x000fe2000780c0ff */
[----:B------:R-:W-:-:S12]  /*2da30*/  BSSY.RECONVERGENT B0, `(.L_x_20806) ;  /* 0x0000019000007945 */ /* 0x000fd80003800200 */
[----:B------:R-:W-:Y:S05]  /*2da40*/  @!P0 BRA `(.L_x_20807) ;  /* 0x00000000005c8947 */ /* 0x000fea0003800000 */
[----:B012---:R-:W0:Y:S01]  /*2da50*/  LDC.64 R224, c[0x0][0x430] ;  /* 0x00010c00ffe07b82 */ /* 0x007e220000000a00 */
        /* <DEDUP_REMOVED lines=22> */
.L_x_20807:
[----:B------:R-:W-:Y:S05]  /*2dbc0*/  BSYNC.RECONVERGENT B0 ;  /* 0x0000000000007941 */ /* 0x000fea0003800200 */
.L_x_20806:
[----:B------:R-:W-:Y:S01]  /*2dbd0*/  LOP3.LUT P0, RZ, R233, 0x400, RZ, 0xc0, !PT ;  /* 0x00000400e9ff7812 */ /* 0x000fe2000780c0ff */
[----:B------:R-:W-:-:S12]  /*2dbe0*/  BSSY.RECONVERGENT B0, `(.L_x_20808) ;  /* 0x0000019000007945 */ /* 0x000fd80003800200 */
[----:B------:R-:W-:Y:S05]  /*2dbf0*/  @!P0 BRA `(.L_x_20809) ;  /* 0x00000000005c8947 */ /* 0x000fea0003800000 */
[----:B0123--:R-:W0:Y:S01]  /*2dc00*/  LDC.64 R224, c[0x0][0x430] ;  /* 0x00010c00ffe07b82 */ /* 0x00fe220000000a00 */
        /* <DEDUP_REMOVED lines=22> */
.L_x_20809:
[----:B------:R-:W-:Y:S05]  /*2dd70*/  BSYNC.RECONVERGENT B0 ;  /* 0x0000000000007941 */ /* 0x000fea0003800200 */
.L_x_20808:
[----:B------:R-:W-:Y:S01]  /*2dd80*/  LOP3.LUT P0, RZ, R233, 0x100, RZ, 0xc0, !PT ;  /* 0x00000100e9ff7812 */ /* 0x000fe2000780c0ff */
[----:B------:R-:W-:-:S12]  /*2dd90*/  BSSY.RECONVERGENT B0, `(.L_x_20810) ;  /* 0x0000019000007945 */ /* 0x000fd80003800200 */
[----:B------:R-:W-:Y:S05]  /*2dda0*/  @!P0 BRA `(.L_x_20811) ;  /* 0x00000000005c8947 */ /* 0x000fea0003800000 */
[----:B01234-:R-:W0:Y:S01]  /*2ddb0*/  LDC.64 R224, c[0x0][0x430] ;  /* 0x00010c00ffe07b82 */ /* 0x01fe220000000a00 */
        /* <DEDUP_REMOVED lines=22> */
.L_x_20811:
[----:B------:R-:W-:Y:S05]  /*2df20*/  BSYNC.RECONVERGENT B0 ;  /* 0x0000000000007941 */ /* 0x000fea0003800200 */
.L_x_20810:
        /* <DEDUP_REMOVED lines=26> */
.L_x_20813:
[----:B------:R-:W-:Y:S05]  /*2e0d0*/  BSYNC.RECONVERGENT B0 ;  /* 0x0000000000007941 */ /* 0x000fea0003800200 */
.L_x_20812:
        /* <DEDUP_REMOVED lines=26> */
.L_x_20815:
[----:B------:R-:W-:Y:S05]  /*2e280*/  BSYNC.RECONVERGENT B0 ;  /* 0x0000000000007941 */ /* 0x000fea0003800200 */
.L_x_20814:
        /* <DEDUP_REMOVED lines=26> */
.L_x_20817:
[----:B------:R-:W-:Y:S05]  /*2e430*/  BSYNC.RECONVERGENT B0 ;  /* 0x0000000000007941 */ /* 0x000fea0003800200 */
.L_x_20816:
        /* <DEDUP_REMOVED lines=26> */
.L_x_20819:
[----:B------:R-:W-:Y:S05]  /*2e5e0*/  BSYNC.RECONVERGENT B0 ;  /* 0x0000000000007941 */ /* 0x000fea0003800200 */
.L_x_20818:
[----:B------:R-:W-:Y:S01]  /*2e5f0*/  LOP3.LUT P0, RZ, R233, 0x8, RZ, 0xc0, !PT ;  /* 0x00000008e9ff7812 */ /* 0x000fe2000780c0ff */
        /* <DEDUP_REMOVED lines=11> */
[----:B------:R-:W-:Y:S02]  /*2e6b0*/  FMUL.FTZ R240, R237, R236 ;  /* 0x000000ecedf07220 */ /* 0x000fe40000410000 */
[----:B-----5:R-:W-:-:S02]  /*2e6c0*/  FFMA.FTZ R222, R241, R162, R166 ;  /* 0x000000a2f1de7223 */ /* 0x020fc400000100a6 */
[----:B------:R-:W-:Y:S01]  /*2e6d0*/  FFMA.FTZ R223, R240, R163, R167 ;  /* 0x000000a3f0df7223 */ /* 0x000fe200000100a7 */
[----:B0-----:R-:W-:-:S04]  /*2e6e0*/  IMAD.WIDE.U32 R236, R234, 0x10, R220 ;  /* 0x00000010eaec7825 */ /* 0x001fc800078e00dc */
[----:B------:R-:W-:Y:S01]  /*2e6f0*/  FFMA.FTZ R220, R227, R160, R164 ;  /* 0x000000a0e3dc7223 */ /* 0x000fe200000100a4 */
[----:B------:R-:W-:-:S05]  /*2e700*/  FFMA.FTZ R221, R226, R161, R165 ;  /* 0x000000a1e2dd7223 */ /* 0x000fca00000100a5 */
[----:B------:R0:W-:Y:S01]  /*2e710*/  STG.E.128 desc[UR6][R236.64], R220 ;  /* 0x000000dcec007986 */ /* 0x0001e2000c101d06 */
[----:B-1----:R-:W-:-:S04]  /*2e720*/  IMAD.WIDE.U32 R238, R234, 0x10, R224 ;  /* 0x00000010eaee7825 */ /* 0x002fc800078e00e0 */
[----:B------:R-:W-:Y:S01]  /*2e730*/  FFMA.FTZ R224, R227, R156, R168 ;  /* 0x0000009ce3e07223 */ /* 0x000fe200000100a8 */
[----:B------:R-:W-:Y:S01]  /*2e740*/  FFMA.FTZ R225, R226, R157, R169 ;  /* 0x0000009de2e17223 */ /* 0x000fe200000100a9 */
[----:B------:R-:W-:Y:S01]  /*2e750*/  FFMA.FTZ R226, R241, R158, R170 ;  /* 0x0000009ef1e27223 */ /* 0x000fe200000100aa */
[----:B------:R-:W-:-:S05]  /*2e760*/  FFMA.FTZ R227, R240, R159, R171 ;  /* 0x0000009ff0e37223 */ /* 0x000fca00000100ab */
[----:B------:R0:W-:Y:S02]  /*2e770*/  STG.E.128 desc[UR6][R238.64], R224 ;  /* 0x000000e0ee007986 */ /* 0x0001e4000c101d06 */
.L_x_20821:
[----:B------:R-:W-:Y:S05]  /*2e780*/  BSYNC.RECONVERGENT B0 ;  /* 0x0000000000007941 */ /* 0x000fea0003800200 */
.L_x_20820:
[----:B------:R-:W-:Y:S02]  /*2e790*/  UIADD3 UR16, UPT, UPT, UR16, UR14, URZ ;  /* 0x0000000e10107290 */ /* 0x000fe4000fffe0ff */
[----:B------:R-:W-:Y:S02]  /*2e7a0*/  UPLOP3.LUT UP1, UPT, UPT, UPT, UP1, 0x40, 0x4 ;  /* 0x000000000004789c */ /* 0x000fe40003f2e810 */
[----:B------:R-:W-:-:S09]  /*2e7b0*/  UISETP.GE.AND UP0, UPT, UR16, UR15, UPT ;  /* 0x0000000f1000728c */ /* 0x000fd2000bf06270 */
[----:B------:R-:W-:Y:S05]  /*2e7c0*/  BRA.U !UP0, `(.L_x_20822) ;  /* 0xfffffd4508d47547 */ /* 0x000fea000b83ffff */
[----:B------:R-:W-:Y:S05]  /*2e7d0*/  EXIT ;  /* 0x000000000000794d */ /* 0x000fea0003800000 */
.L_x_20823:
        /* <DEDUP_REMOVED lines=10> */
.L_x_22376:


//--------------------- .text._ZN10layer_norm31ln_parallel_residual_fwd_kernelINS_13Kernel_traitsIfffffjLj5120ELj1ELj1ELj4ELj16ENS_18Kernel_traits_baseILj5120EfffffjLj128EEEEELb1ELb0ELb1EEEvNS_9FwdParamsE --------------------------
	.section	.text._ZN10layer_norm31ln_parallel_residual_fwd_kernelINS_13Kernel_traitsIfffffjLj5120ELj1ELj1ELj4ELj16ENS_18Kernel_traits_baseILj5120EfffffjLj128EEEEELb1ELb0ELb1EEEvNS_9FwdParamsE,"ax",@progbits
	.align	128
        .global         _ZN10layer_norm31ln_parallel_residual_fwd_kernelINS_13Kernel_traitsIfffffjLj5120ELj1ELj1ELj4ELj16ENS_18Kernel_traits_baseILj5120EfffffjLj128EEEEELb1ELb0ELb1EEEvNS_9FwdParamsE
        .type           _ZN10layer_norm31ln_parallel_residual_fwd_kernelINS_13Kernel_traitsIfffffjLj5120ELj1ELj1ELj4ELj16ENS_18Kernel_traits_baseILj5120EfffffjLj128EEEEELb1ELb0ELb1EEEvNS_9FwdParamsE,@function
        .size           _ZN10layer_norm31ln_parallel_residual_fwd_kernelINS_13Kernel_traitsIfffffjLj5120ELj1ELj1ELj4ELj16ENS_18Kernel_traits_baseILj5120EfffffjLj128EEEEELb1ELb0ELb1EEEvNS_9FwdParamsE,(.L_x_22377 - _ZN10layer_norm31ln_parallel_residual_fwd_kernelINS_13Kernel_traitsIfffffjLj5120ELj1ELj1ELj4ELj16ENS_18Kernel_traits_baseILj5120EfffffjLj128EEEEELb1ELb0ELb1EEEvNS_9FwdParamsE)
        .other          _ZN10layer_norm31ln_parallel_residual_fwd_kernelINS_13Kernel_traitsIfffffjLj5120ELj1ELj1ELj4ELj16ENS_18Kernel_traits_baseILj5120EfffffjLj128EEEEELb1ELb0ELb1EEEvNS_9FwdParamsE,@"STO_CUDA_ENTRY STV_DEFAULT"
_ZN10layer_norm31ln_parallel_residual_fwd_kernelINS_13Kernel_traitsIfffffjLj5120ELj1ELj1ELj4ELj16ENS_18Kernel_traits_baseILj5120EfffffjLj128EEEEELb1ELb0ELb1EEEvNS_9FwdParamsE:
.text._ZN10layer_norm31ln_parallel_residual_fwd_kernelINS_13Kernel_traitsIfffffjLj5120ELj1ELj1ELj4ELj16ENS_18Kernel_traits_baseILj5120EfffffjLj128EEEEELb1ELb0ELb1EEEvNS_9FwdParamsE:
        /* <DEDUP_REMOVED lines=113> */
.L_x_20825:
        /* <DEDUP_REMOVED lines=37> */
.L_x_20824:
        /* <DEDUP_REMOVED lines=53> */
.L_x_20827:
        /* <DEDUP_REMOVED lines=56> */
.L_x_20826:
[----:B------:R-:W1:Y:S02]  /*1030*/  LDCU UR4, c[0x0][0x384] ;  /* 0x00007080ff0477ac */ /* 0x000e640008000800 */
[----:B-1----:R-:W-:-:S06]  /*1040*/  UISETP.GE.AND UP0, UPT, UR18, UR4, UPT ;  /* 0x000000041200728c */ /* 0x002fcc000bf06270 */
[----:B------:R-:W-:-:S13]  /*1050*/  PLOP3.LUT P0, PT, PT, PT, UP0, 0x80, 0x8 ;  /* 0x000000000008781c */ /* 0x000fda0003f0f008 */
[----:B------:R-:W-:Y:S05]  /*1060*/  @P0 EXIT ;  /* 0x000000000000094d */ /* 0x000fea0003800000 */
[----:B0---4-:R-:W-:Y:S01]  /*1070*/  IMAD.HI.U32 R4, R0, -0x326172a9, RZ ;  /* 0xcd9e8d5700047827 */ /* 0x011fe200078e00ff */
        /* <DEDUP_REMOVED lines=25> */
[----:B------:R-:W-:Y:S01]  /*1210*/  UPLOP3.LUT UP1, UPT, UPT, UPT, UPT, 0x40, 0x4 ;  /* 0x000000000004789c */ /* 0x000fe20003f2e870 */
[----:B------:R-:W-:Y:S01]  /*1220*/  IMAD.HI.U32 R10, R5, -0x2daee0ad, RZ ;  /* 0xd2511f53050a7827 */ /* 0x000fe200078e00ff */
[----:B------:R-:W-:-:S03]  /*1230*/  PLOP3.LUT P0, PT, PT, PT, UP0, 0x80, 0x8 ;  /* 0x000000000008781c */ /* 0x000fc60003f0f008 */
[C---:B------:R-:W-:Y:S01]  /*1240*/  IMAD.HI.U32 R7, R4.reuse, -0x326172a9, RZ ;  /* 0xcd9e8d5704077827 */ /* 0x040fe200078e00ff */
[----:B------:R-:W-:Y:S01]  /*1250*/  LOP3.LUT R10, R11, UR7, R10, 0x96, !PT ;  /* 0x000000070b0a7c12 */ /* 0x000fe2000f8e960a */
[----:B------:R-:W4:Y:S02]  /*1260*/  LDCU UR7, c[0x0][0x408] ;  /* 0x00008100ff0777ac */ /* 0x000f240008000800 */
        /* <DEDUP_REMOVED lines=34> */
[----:B------:R-:W-:Y:S01]  /*1490*/  IMAD.HI.U32 R4, R11, -0x2daee0ad, RZ ;  /* 0xd2511f530b047827 */ /* 0x000fe200078e00ff */
[----:B------:R-:W0:Y:S03]  /*14a0*/  LDCU.64 UR16, c[0x0][0x398] ;  /* 0x00007300ff1077ac */ /* 0x000e260008000a00 */
[----:B------:R-:W-:Y:S01]  /*14b0*/  IMAD R10, R9, -0x326172a9, RZ ;  /* 0xcd9e8d57090a7824 */ /* 0x000fe200078e02ff */
[----:B------:R-:W-:Y:S01]  /*14c0*/  LOP3.LUT R4, R7, UR31, R4, 0x96, !PT ;  /* 0x0000001f07047c12 */ /* 0x000fe2000f8e9604 */
[----:B------:R-:W-:-:S04]  /*14d0*/  IMAD.HI.U32 R5, R8, -0x326172a9, RZ ;  /* 0xcd9e8d5708057827 */ /* 0x000fc800078e00ff */
[----:B------:R-:W-:Y:S01]  /*14e0*/  IMAD.MOV.U32 R6, RZ, RZ, RZ ;  /* 0x000000ffff067224 */ /* 0x000fe200078e00ff */
[----:B------:R-:W-:Y:S01]  /*14f0*/  LOP3.LUT R5, R10, UR30, R5, 0x96, !PT ;  /* 0x0000001e0a057c12 */ /* 0x000fe2000f8e9605 */
[----:B------:R-:W-:Y:S02]  /*1500*/  IMAD R228, R11, -0x2daee0ad, RZ ;  /* 0xd2511f530be47824 */ /* 0x000fe400078e02ff */
[----:B-1234-:R-:W-:-:S07]  /*1510*/  IMAD R8, R8, -0x326172a9, RZ ;  /* 0xcd9e8d5708087824 */ /* 0x01efce00078e02ff */
.L_x_21222:
[----:B0-----:R-:W-:Y:S01]  /*1520*/  ISETP.NE.U32.AND P1, PT, RZ, UR14, PT ;  /* 0x0000000eff007c0c */ /* 0x001fe2000bf25070 */
[----:B------:R-:W-:Y:S01]  /*1530*/  UIMAD UR4, UR18, UR19, URZ ;  /* 0x00000013120472a4 */ /* 0x000fe2000f8e02ff */
[----:B------:R-:W0:Y:S02]  /*1540*/  LDC.64 R216, c[0x0][0x390] ;  /* 0x0000e400ffd87b82 */ /* 0x000e240000000a00 */
[----:B------:R-:W-:Y:S01]  /*1550*/  ISETP.NE.AND.EX P1, PT, RZ, UR15, PT, P1 ;  /* 0x0000000fff007c0c */ /* 0x000fe2000bf25310 */
[----:B------:R-:W-:-:S04]  /*1560*/  USHF.R.S32.HI UR5, URZ, 0x1f, UR4 ;  /* 0x0000001fff057899 */ /* 0x000fc80008011404 */
[----:B------:R-:W-:Y:S01]  /*1570*/  ULEA.HI UR5, UR5, UR4, URZ, 0x2 ;  /* 0x0000000405057291 */ /* 0x000fe2000f8f10ff */
[----:B--2---:R-:W1:Y:S05]  /*1580*/  @P0 LDC.64 R16, c[0x0][0x398] ;  /* 0x0000e600ff100b82 */ /* 0x004e6a0000000a00 */
        /* <DEDUP_REMOVED lines=11> */
[----:B------:R-:W-:Y:S01]  /*1640*/  HFMA2 R230, -RZ, RZ, 0.1171875, 0 ;  /* 0x2f800000ffe67431 */ /* 0x000fe200000001ff */
[----:B------:R-:W-:Y:S02]  /*1650*/  UIADD3 UR32, UPT, UPT, UR10, 0x1715609d, URZ ;  /* 0x1715609d0a207890 */ /* 0x000fe4000fffe0ff */
[----:B------:R-:W-:Y:S02]  /*1660*/  UIADD3 UR33, UPT, UPT, UR11, -0x56f99767, URZ ;  /* 0xa90668990b217890 */ /* 0x000fe4000fffe0ff */
[----:B------:R-:W-:Y:S02]  /*1670*/  UIADD3 UR34, UPT, UPT, UR11, 0x32370b8f, URZ ;  /* 0x32370b8f0b227890 */ /* 0x000fe4000fffe0ff */
[----:B------:R-:W-:Y:S02]  /*1680*/  UIADD3 UR35, UPT, UPT, UR11, 0x646e171e, URZ ;  /* 0x646e171e0b237890 */ /* 0x000fe4000fffe0ff */
[----:B------:R-:W-:-:S02]  /*1690*/  UIADD3 UR36, UPT, UPT, UR11, -0x24c28bd8, URZ ;  /* 0xdb3d74280b247890 */ /* 0x000fc4000fffe0ff */
[----:B------:R-:W-:Y:S02]  /*16a0*/  UIADD3 UR37, UPT, UPT, UR11, -0x4498517b, URZ ;  /* 0xbb67ae850b257890 */ /* 0x000fe4000fffe0ff */
        /* <DEDUP_REMOVED lines=17> */
.L_x_20830:
        /* <DEDUP_REMOVED lines=12> */
.L_x_20831:
        /* <DEDUP_REMOVED lines=43> */
.L_x_20829:
        /* <DEDUP_REMOVED lines=16> */
.L_x_20833:
        /* <DEDUP_REMOVED lines=12> */
.L_x_20834:
        /* <DEDUP_REMOVED lines=43> */
.L_x_20832:
        /* <DEDUP_REMOVED lines=15> */
.L_x_20836:
        /* <DEDUP_REMOVED lines=12> */
.L_x_20837:
        /* <DEDUP_REMOVED lines=43> */
.L_x_20835:
        /* <DEDUP_REMOVED lines=15> */
.L_x_20839:
        /* <DEDUP_REMOVED lines=12> */
.L_x_20840:
        /* <DEDUP_REMOVED lines=43> */
.L_x_20838:
        /* <DEDUP_REMOVED lines=18> */
.L_x_20828:
        /* <DEDUP_REMOVED lines=15> */
.L_x_20843:
        /* <DEDUP_REMOVED lines=12> */
.L_x_20844:
        /* <DEDUP_REMOVED lines=42> */
.L_x_20842:
[----:B------:R-:W-:Y:S01]  /*2dd0*/  ISETP.NE.AND P0, PT, R9, 0x1, PT ;  /* 0x000000010900780c */ /* 0x000fe20003f05270 */
[----:B------:R-:W-:Y:S01]  /*2de0*/  UMOV UR4, UR6 ;  /* 0x0000000600047c82 */ /* 0x000fe20008000000 */
[----:B------:R-:W-:Y:S01]  /*2df0*/  I2FP.F32.U32 R7, R7 ;  /* 0x0000000700077245 */ /* 0x000fe20000201000 */
[----:B------:R-:W-:Y:S01]  /*2e00*/  UMOV UR5, UR7 ;  /* 0x0000000700057c82 */ /* 0x000fe20008000000 */
[----:B------:R-:W-:Y:S02]  /*2e10*/  IMAD.MOV.U32 R10, RZ, RZ, 0x2 ;  /* 0x00000002ff0a7424 */ /* 0x000fe400078e00ff */
[----:B-----5:R-:W-:Y:S01]  /*2e20*/  FMUL.FTZ R12, R12, UR5 ;  /* 0x000000050c0c7c20 */ /* 0x020fe20008410000 */
        /* <DEDUP_REMOVED lines=12> */
.L_x_20846:
        /* <DEDUP_REMOVED lines=12> */
.L_x_20847:
        /* <DEDUP_REMOVED lines=43> */
.L_x_20845:
        /* <DEDUP_REMOVED lines=14> */
.L_x_20849:
        /* <DEDUP_REMOVED lines=12> */
.L_x_20850:
        /* <DEDUP_REMOVED lines=43> */
.L_x_20848:
        /* <DEDUP_REMOVED lines=16> */
.L_x_20852:
        /* <DEDUP_REMOVED lines=12> */
.L_x_20853:
        /* <DEDUP_REMOVED lines=43> */
.L_x_20851:
        /* <DEDUP_REMOVED lines=14> */
.L_x_20855:
        /* <DEDUP_REMOVED lines=12> */
.L_x_20856:
        /* <DEDUP_REMOVED lines=43> */
.L_x_20854:
        /* <DEDUP_REMOVED lines=16> */
.L_x_20858:
        /* <DEDUP_REMOVED lines=12> */
.L_x_20859:
        /* <DEDUP_REMOVED lines=43> */
.L_x_20857:
        /* <DEDUP_REMOVED lines=14> */
.L_x_20861:
        /* <DEDUP_REMOVED lines=12> */
.L_x_20862:
        /* <DEDUP_REMOVED lines=43> */
.L_x_20860:
        /* <DEDUP_REMOVED lines=16> */
.L_x_20864:
        /* <DEDUP_REMOVED lines=12> */
.L_x_20865:
        /* <DEDUP_REMOVED lines=43> */
.L_x_20863:
[----:B------:R-:W-:Y:S01]  /*4ca0*/  I2FP.F32.U32 R17, R11 ;  /* 0x0000000b00117245 */ /* 0x000fe20000201000 */
[----:B------:R-:W-:Y:S01]  /*4cb0*/  FMUL.FTZ R11, R52, UR5 ;  /* 0x00000005340b7c20 */ /* 0x000fe20008410000 */
[----:B------:R-:W-:Y:S01]  /*4cc0*/  FSETP.GTU.FTZ.AND P6, PT, R7, UR4, PT ;  /* 0x0000000407007c0b */ /* 0x000fe2000bfdc000 */
[----:B------:R-:W-:Y:S01]  /*4cd0*/  FMUL.FTZ R7, R54, UR5 ;  /* 0x0000000536077c20 */ /* 0x000fe20008410000 */
[----:B------:R-:W-:Y:S01]  /*4ce0*/  FSETP.GTU.FTZ.AND P0, PT, R9, UR4, PT ;  /* 0x0000000409007c0b */ /* 0x000fe2000bf1c000 */
[----:B------:R-:W-:Y:S01]  /*4cf0*/  FMUL.FTZ R9, R53, UR5 ;  /* 0x0000000535097c20 */ /* 0x000fe20008410000 */
[----:B------:R-:W-:Y:S01]  /*4d00*/  FFMA.FTZ R17, R17, R230, 1.1641532182693481445e-10 ;  /* 0x2f00000011117423 */ /* 0x000fe200000100e6 */
[----:B------:R-:W-:Y:S02]  /*4d10*/  FSEL R11, R11, RZ, !P6 ;  /* 0x000000ff0b0b7208 */ /* 0x000fe40007000000 */
[----:B------:R-:W-:Y:S02]  /*4d20*/  SEL R19, RZ, 0x1, P6 ;  /* 0x00000001ff137807 */ /* 0x000fe40003000000 */
[----:B------:R-:W-:-:S02]  /*4d30*/  FSETP.GTU.FTZ.AND P6, PT, R10, UR4, PT ;  /* 0x000000040a007c0b */ /* 0x000fc4000bfdc000 */
[----:B------:R-:W-:Y:S01]  /*4d40*/  FSEL R10, R9, RZ, !P0 ;  /* 0x000000ff090a7208 */ /* 0x000fe20004000000 */
[----:B------:R-:W-:Y:S01]  /*4d50*/  FMUL.FTZ R9, R55, UR5 ;  /* 0x0000000537097c20 */ /* 0x000fe20008410000 */
[----:B------:R-:W-:Y:S02]  /*4d60*/  SEL R20, RZ, 0x1, P0 ;  /* 0x00000001ff147807 */ /* 0x000fe40000000000 */
[----:B------:R-:W-:Y:S02]  /*4d70*/  FSETP.GTU.FTZ.AND P0, PT, R17, UR4, PT ;  /* 0x0000000411007c0b */ /* 0x000fe4000bf1c000 */
[----:B------:R-:W-:Y:S02]  /*4d80*/  FSEL R14, R14, RZ, P4 ;  /* 0x000000ff0e0e7208 */ /* 0x000fe40002000000 */
[----:B------:R-:W-:Y:S02]  /*4d90*/  FSEL R7, R7, RZ, !P6 ;  /* 0x000000ff07077208 */ /* 0x000fe40007000000 */
[----:B------:R-:W-:-:S02]  /*4da0*/  FSEL R13, R13, RZ, P3 ;  /* 0x000000ff0d0d7208 */ /* 0x000fc40001800000 */
[----:B------:R-:W-:Y:S01]  /*4db0*/  FSEL R12, R12, RZ, P2 ;  /* 0x000000ff0c0c7208 */ /* 0x000fe20001000000 */
[----:B------:R-:W-:Y:S01]  /*4dc0*/  FADD.FTZ R46, R14, R7 ;  /* 0x000000070e2e7221 */ /* 0x000fe20000010000 */
[----:B------:R-:W-:Y:S01]  /*4dd0*/  FSEL R18, R15, RZ, P5 ;  /* 0x000000ff0f127208 */ /* 0x000fe20002800000 */
[----:B------:R-:W-:Y:S01]  /*4de0*/  FADD.FTZ R45, R13, R10 ;  /* 0x0000000a0d2d7221 */ /* 0x000fe20000010000 */
        /* <DEDUP_REMOVED lines=8> */
[----:B------:R-:W-:Y:S01]  /*4e70*/  SEL R11, RZ, 0x1, P0 ;  /* 0x00000001ff0b7807 */ /* 0x000fe20000000000 */
[----:B------:R-:W-:Y:S01]  /*4e80*/  @P1 FADD.FTZ R44, R48, R44 ;  /* 0x0000002c302c1221 */ /* 0x000fe20000010000 */
[----:B------:R-:W-:-:S07]  /*4e90*/  @P1 FADD.FTZ R47, R51, R47 ;  /* 0x0000002f332f1221 */ /* 0x000fce0000010000 */
.L_x_20841:
[----:B------:R-:W0:Y:S01]  /*4ea0*/  LDC.64 R222, c[0x0][0x3a8] ;  /* 0x0000ea00ffde7b82 */ /* 0x000e220000000a00 */
[----:B------:R-:W-:Y:S02]  /*4eb0*/  ISETP.NE.U32.AND P0, PT, RZ, UR16, PT ;  /* 0x00000010ff007c0c */ /* 0x000fe4000bf05070 */
[----:B------:R-:W-:Y:S02]  /*4ec0*/  SEL R12, RZ, 0x1000000, !P5 ;  /* 0x01000000ff0c7807 */ /* 0x000fe40006800000 */
[----:B------:R-:W-:Y:S02]  /*4ed0*/  ISETP.NE.AND.EX P0, PT, RZ, UR17, PT, P0 ;  /* 0x00000011ff007c0c */ /* 0x000fe4000bf05300 */
[----:B------:R-:W-:Y:S01]  /*4ee0*/  SEL R13, RZ, 0x10000, !P4 ;  /* 0x00010000ff0d7807 */ /* 0x000fe20006000000 */
[----:B------:R-:W1:Y:S01]  /*4ef0*/  LDC.64 R220, c[0x0][0x3b0] ;  /* 0x0000ec00ffdc7b82 */ /* 0x000e620000000a00 */
[----:B------:R-:W-:Y:S02]  /*4f00*/  SEL R14, RZ, 0x100, !P3 ;  /* 0x00000100ff0e7807 */ /* 0x000fe40005800000 */
[----:B------:R-:W-:-:S02]  /*4f10*/  SEL R15, RZ, 0x1, !P2 ;  /* 0x00000001ff0f7807 */ /* 0x000fc40005000000 */
[----:B------:R-:W-:Y:S02]  /*4f20*/  IADD3 R14, PT, PT, R14, R12, R13 ;  /* 0x0000000c0e0e7210 */ /* 0x000fe40007ffe00d */
[----:B------:R-:W-:Y:S01]  /*4f30*/  IADD3 R17, PT, PT, R225, 0x80, RZ ;  /* 0x00000080e1117810 */ /* 0x000fe20007ffe0ff */
[----:B------:R-:W2:Y:S02]  /*4f40*/  @P1 LDC.64 R22, c[0x0][0x3a0] ;  /* 0x0000e800ff161b82 */ /* 0x000ea40000000a00 */
[----:B------:R-:W-:Y:S02]  /*4f50*/  IMAD.IADD R25, R14, 0x1, R15 ;  /* 0x000000010e197824 */ /* 0x000fe400078e020f */
[----:B------:R-:W-:-:S04]  /*4f60*/  IMAD.WIDE.U32 R18, R17, 0x10, R216 ;  /* 0x0000001011127825 */ /* 0x000fc800078e00d8 */
[C---:B0-----:R-:W-:Y:S01]  /*4f70*/  IMAD.WIDE.U32 R12, R225.reuse, 0x10, R222 ;  /* 0x00000010e10c7825 */ /* 0x041fe200078e00de */
[----:B------:R-:W0:Y:S04]  /*4f80*/  @P0 LDC.64 R20, c[0x0][0x398] ;  /* 0x0000e600ff140b82 */ /* 0x000e280000000a00 */
[----:B------:R3:W-:Y:S01]  /*4f90*/  STG.E.128 desc[UR8][R12.64], R44 ;  /* 0x0000002c0c007986 */ /* 0x0007e2000c101d08 */
[----:B-1----:R-:W-:-:S05]  /*4fa0*/  IMAD.WIDE.U32 R14, R225, 0x4, R220 ;  /* 0x00000004e10e7825 */ /* 0x002fca00078e00dc */
[----:B------:R3:W-:Y:S01]  /*4fb0*/  STG.E desc[UR8][R14.64], R25 ;  /* 0x000000190e007986 */ /* 0x0007e2000c101908 */
[----:B--2---:R-:W-:-:S04]  /*4fc0*/  @P1 IMAD.WIDE.U32 R22, R17, 0x10, R22 ;  /* 0x0000001011161825 */ /* 0x004fc800078e0016 */
[----:B0-----:R-:W-:Y:S01]  /*4fd0*/  @P0 IMAD.WIDE.U32 R20, R17, 0x10, R20 ;  /* 0x0000001011140825 */ /* 0x001fe200078e0014 */
[----:B---3--:R-:W-:Y:S06]  /*4fe0*/  @!P0 BRA `(.L_x_20866) ;  /* 0x00000000002c8947 */ /* 0x008fec0003800000 */
        /* <DEDUP_REMOVED lines=11> */
.L_x_20866:
[----:B------:R1:W5:Y:S04]  /*50a0*/  @P0 LDG.E.128 R52, desc[UR8][R20.64] ;  /* 0x0000000814340981 */ /* 0x000368000c1e1d00 */
[----:B------:R1:W5:Y:S04]  /*50b0*/  @P1 LDG.E.128 R48, desc[UR8][R22.64] ;  /* 0x0000000816301981 */ /* 0x000368000c1e1d00 */
[----:B0-----:R1:W5:Y:S01]  /*50c0*/  LDG.E.128 R12, desc[UR8][R18.64] ;  /* 0x00000008120c7981 */ /* 0x001362000c1e1d00 */
        /* <DEDUP_REMOVED lines=16> */
.L_x_20869:
        /* <DEDUP_REMOVED lines=12> */
.L_x_20870:
        /* <DEDUP_REMOVED lines=42> */
.L_x_20868:
[----:B------:R-:W-:Y:S01]  /*5530*/  ISETP.NE.AND P3, PT, R9, 0x1, PT ;  /* 0x000000010900780c */ /* 0x000fe20003f65270 */
[----:B-----5:R-:W-:Y:S01]  /*5540*/  FMUL.FTZ R12, R12, UR5 ;  /* 0x000000050c0c7c20 */ /* 0x020fe20008410000 */
        /* <DEDUP_REMOVED lines=14> */
.L_x_20872:
        /* <DEDUP_REMOVED lines=12> */
.L_x_20873:
        /* <DEDUP_REMOVED lines=43> */
.L_x_20871:
        /* <DEDUP_REMOVED lines=14> */
.L_x_20875:
        /* <DEDUP_REMOVED lines=12> */
.L_x_20876:
        /* <DEDUP_REMOVED lines=43> */
.L_x_20874:
        /* <DEDUP_REMOVED lines=16> */
.L_x_20878:
        /* <DEDUP_REMOVED lines=12> */
.L_x_20879:
        /* <DEDUP_REMOVED lines=43> */
.L_x_20877:
        /* <DEDUP_REMOVED lines=14> */
.L_x_20881:
        /* <DEDUP_REMOVED lines=12> */
.L_x_20882:
        /* <DEDUP_REMOVED lines=43> */
.L_x_20880:
        /* <DEDUP_REMOVED lines=16> */
.L_x_20884:
        /* <DEDUP_REMOVED lines=12> */
.L_x_20885:
        /* <DEDUP_REMOVED lines=43> */
.L_x_20883:
        /* <DEDUP_REMOVED lines=14> */
.L_x_20887:
        /* <DEDUP_REMOVED lines=12> */
.L_x_20888:
        /* <DEDUP_REMOVED lines=43> */
.L_x_20886:
        /* <DEDUP_REMOVED lines=16> */
.L_x_20890:
        /* <DEDUP_REMOVED lines=14> */
.L_x_20891:
        /* <DEDUP_REMOVED lines=43> */
.L_x_20889:
[----:B------:R-:W-:Y:S01]  /*7400*/  FMUL.FTZ R19, R52, UR5 ;  /* 0x0000000534137c20 */ /* 0x000fe20008410000 */
[----:B------:R-:W-:Y:S01]  /*7410*/  FSETP.GTU.FTZ.AND P6, PT, R7, UR4, PT ;  /* 0x0000000407007c0b */ /* 0x000fe2000bfdc000 */
[----:B------:R-:W-:Y:S01]  /*7420*/  FMUL.FTZ R16, R53, UR5 ;  /* 0x0000000535107c20 */ /* 0x000fe20008410000 */
[----:B------:R-:W-:Y:S01]  /*7430*/  I2FP.F32.U32 R7, R11 ;  /* 0x0000000b00077245 */ /* 0x000fe20000201000 */
[----:B------:R-:W-:Y:S01]  /*7440*/  FMUL.FTZ R21, R54, UR5 ;  /* 0x0000000536157c20 */ /* 0x000fe20008410000 */
[----:B------:R-:W-:Y:S01]  /*7450*/  FSEL R19, R19, RZ, !P6 ;  /* 0x000000ff13137208 */ /* 0x000fe20007000000 */
[----:B------:R-:W-:Y:S01]  /*7460*/  FMUL.FTZ R43, R55, UR5 ;  /* 0x00000005372b7c20 */ /* 0x000fe20008410000 */
[----:B------:R-:W-:Y:S02]  /*7470*/  SEL R20, RZ, 0x1, P6 ;  /* 0x00000001ff147807 */ /* 0x000fe40003000000 */
[----:B------:R-:W-:Y:S01]  /*7480*/  FSETP.GTU.FTZ.AND P6, PT, R9, UR4, PT ;  /* 0x0000000409007c0b */ /* 0x000fe2000bfdc000 */
[----:B------:R-:W-:Y:S01]  /*7490*/  FFMA.FTZ R9, R7, R230, 1.1641532182693481445e-10 ;  /* 0x2f00000007097423 */ /* 0x000fe200000100e6 */
[----:B------:R-:W-:-:S02]  /*74a0*/  FSEL R14, R14, RZ, P4 ;  /* 0x000000ff0e0e7208 */ /* 0x000fc40002000000 */
[----:B------:R-:W-:Y:S02]  /*74b0*/  FSEL R16, R16, RZ, !P6 ;  /* 0x000000ff10107208 */ /* 0x000fe40007000000 */
[----:B------:R-:W-:Y:S02]  /*74c0*/  SEL R11, RZ, 0x1, P6 ;  /* 0x00000001ff0b7807 */ /* 0x000fe40003000000 */
[----:B------:R-:W-:Y:S02]  /*74d0*/  FSETP.GTU.FTZ.AND P6, PT, R10, UR4, PT ;  /* 0x000000040a007c0b */ /* 0x000fe4000bfdc000 */
[----:B------:R-:W-:Y:S02]  /*74e0*/  FSEL R13, R13, RZ, P3 ;  /* 0x000000ff0d0d7208 */ /* 0x000fe40001800000 */
[----:B------:R-:W-:Y:S02]  /*74f0*/  FSEL R7, R21, RZ, !P6 ;  /* 0x000000ff15077208 */ /* 0x000fe40007000000 */
[----:B------:R-:W-:Y:S01]  /*7500*/  SEL R21, RZ, 0x1, P6 ;  /* 0x00000001ff157807 */ /* 0x000fe20003000000 */
[----:B------:R-:W-:Y:S01]  /*7510*/  FADD.FTZ R41, R13, R16 ;  /* 0x000000100d297221 */ /* 0x000fe20000010000 */
[----:B------:R-:W-:Y:S01]  /*7520*/  FSETP.GTU.FTZ.AND P6, PT, R9, UR4, PT ;  /* 0x0000000409007c0b */ /* 0x000fe2000bfdc000 */
[----:B------:R-:W-:Y:S01]  /*7530*/  FADD.FTZ R42, R14, R7 ;  /* 0x000000070e2a7221 */ /* 0x000fe20000010000 */
[----:B------:R-:W-:Y:S01]  /*7540*/  FSEL R12, R12, RZ, P2 ;  /* 0x000000ff0c0c7208 */ /* 0x000fe20001000000 */
[----:B------:R-:W-:Y:S01]  /*7550*/  @P1 FADD.FTZ R41, R49, R41 ;  /* 0x0000002931291221 */ /* 0x000fe20000010000 */
[----:B------:R-:W-:Y:S01]  /*7560*/  FSEL R10, R15, RZ, P5 ;  /* 0x000000ff0f0a7208 */ /* 0x000fe20002800000 */
[----:B------:R-:W-:Y:S01]  /*7570*/  @P1 FADD.FTZ R42, R50, R42 ;  /* 0x0000002a322a1221 */ /* 0x000fe20000010000 */
[----:B------:R-:W-:Y:S01]  /*7580*/  FSEL R43, R43, RZ, !P6 ;  /* 0x000000ff2b2b7208 */ /* 0x000fe20007000000 */
[----:B------:R-:W-:Y:S01]  /*7590*/  FADD.FTZ R40, R12, R19 ;  /* 0x000000130c287221 */ /* 0x000fe20000010000 */
[----:B------:R-:W-:-:S02]  /*75a0*/  PRMT R9, R11, 0x7610, R9 ;  /* 0x000076100b097816 */ /* 0x000fc40000000009 */
[----:B------:R-:W-:Y:S01]  /*75b0*/  PRMT R7, R20, 0x7610, R7 ;  /* 0x0000761014077816 */ /* 0x000fe20000000007 */
[--C-:B------:R-:W-:Y:S01]  /*75c0*/  FADD.FTZ R43, R43, R10.reuse ;  /* 0x0000000a2b2b7221 */ /* 0x100fe20000010000 */
[----:B------:R-:W-:Y:S01]  /*75d0*/  PRMT R10, R21, 0x7610, R10 ;  /* 0x00007610150a7816 */ /* 0x000fe2000000000a */
[----:B------:R-:W-:Y:S01]  /*75e0*/  @P1 FADD.FTZ R40, R48, R40 ;  /* 0x0000002830281221 */ /* 0x000fe20000010000 */
[----:B------:R-:W-:Y:S01]  /*75f0*/  SEL R11, RZ, 0x1, P6 ;  /* 0x00000001ff0b7807 */ /* 0x000fe20003000000 */
[----:B------:R-:W-:Y:S01]  /*7600*/  @P1 FADD.FTZ R43, R51, R43 ;  /* 0x0000002b332b1221 */ /* 0x000fe20000010000 */
[----:B------:R-:W-:Y:S06]  /*7610*/  BRA `(.L_x_20892) ;  /* 0x0000001000a07947 */ /* 0x000fec0003800000 */
.L_x_20867:
        /* <DEDUP_REMOVED lines=15> */
.L_x_20894:
        /* <DEDUP_REMOVED lines=12> */
.L_x_20895:
        /* <DEDUP_REMOVED lines=43> */
.L_x_20893:
        /* <DEDUP_REMOVED lines=15> */
.L_x_20897:
        /* <DEDUP_REMOVED lines=12> */
.L_x_20898:
        /* <DEDUP_REMOVED lines=43> */
.L_x_20896:
        /* <DEDUP_REMOVED lines=15> */
.L_x_20900:
        /* <DEDUP_REMOVED lines=12> */
.L_x_20901:
        /* <DEDUP_REMOVED lines=43> */
.L_x_20899:
        /* <DEDUP_REMOVED lines=15> */
.L_x_20903:
        /* <DEDUP_REMOVED lines=12> */
.L_x_20904:
        /* <DEDUP_REMOVED lines=43> */
.L_x_20902:
        /* <DEDUP_REMOVED lines=16> */
.L_x_20892:
[----:B------:R-:W-:Y:S01]  /*88a0*/  SEL R12, RZ, 0x1000000, !P5 ;  /* 0x01000000ff0c7807 */ /* 0x000fe20006800000 */
[----:B------:R-:W0:Y:S01]  /*88b0*/  @P0 LDC.64 R22, c[0x0][0x398] ;  /* 0x0000e600ff160b82 */ /* 0x000e220000000a00 */
[----:B------:R-:W-:Y:S01]  /*88c0*/  SEL R13, RZ, 0x10000, !P4 ;  /* 0x00010000ff0d7807 */ /* 0x000fe20006000000 */
[----:B------:R-:W-:Y:S01]  /*88d0*/  VIADD R19, R225, 0x100 ;  /* 0x00000100e1137836 */ /* 0x000fe20000000000 */
[----:B------:R-:W-:Y:S02]  /*88e0*/  SEL R14, RZ, 0x100, !P3 ;  /* 0x00000100ff0e7807 */ /* 0x000fe40005800000 */
[----:B------:R-:W-:Y:S01]  /*88f0*/  SEL R15, RZ, 0x1, !P2 ;  /* 0x00000001ff0f7807 */ /* 0x000fe20005000000 */
[----:B------:R-:W-:Y:S01]  /*8900*/  IMAD.WIDE.U32 R20, R19, 0x10, R216 ;  /* 0x0000001013147825 */ /* 0x000fe200078e00d8 */
[----:B------:R-:W-:Y:S01]  /*8910*/  IADD3 R14, PT, PT, R14, R12, R13 ;  /* 0x0000000c0e0e7210 */ /* 0x000fe20007ffe00d */
[----:B------:R-:W1:Y:S02]  /*8920*/  @P1 LDC.64 R24, c[0x0][0x3a0] ;  /* 0x0000e800ff181b82 */ /* 0x000e640000000a00 */
[----:B------:R-:W-:Y:S01]  /*8930*/  IMAD.WIDE.U32 R12, R17, 0x10, R222 ;  /* 0x00000010110c7825 */ /* 0x000fe200078e00de */
[----:B------:R-:W-:-:S03]  /*8940*/  IADD3 R27, PT, PT, R14, R15, RZ ;  /* 0x0000000f0e1b7210 */ /* 0x000fc60007ffe0ff */
[----:B------:R-:W-:Y:S01]  /*8950*/  IMAD.WIDE.U32 R14, R17, 0x4, R220 ;  /* 0x00000004110e7825 */ /* 0x000fe200078e00dc */
[----:B------:R2:W-:Y:S04]  /*8960*/  STG.E.128 desc[UR8][R12.64], R40 ;  /* 0x000000280c007986 */ /* 0x0005e8000c101d08 */
[----:B------:R2:W-:Y:S01]  /*8970*/  STG.E desc[UR8][R14.64], R27 ;  /* 0x0000001b0e007986 */ /* 0x0005e2000c101908 */
[----:B0-----:R-:W-:-:S04]  /*8980*/  @P0 IMAD.WIDE.U32 R22, R19, 0x10, R22 ;  /* 0x0000001013160825 */ /* 0x001fc800078e0016 */
[----:B-1----:R-:W-:Y:S01]  /*8990*/  @P1 IMAD.WIDE.U32 R24, R19, 0x10, R24 ;  /* 0x0000001013181825 */ /* 0x002fe200078e0018 */
[----:B--2---:R-:W-:Y:S06]  /*89a0*/  @!P0 BRA `(.L_x_20905) ;  /* 0x00000000002c8947 */ /* 0x004fec0003800000 */
[----:B------:R-:W0:Y:S01]  /*89b0*/  LDC.64 R12, c[0x0][0x3b8] ;  /* 0x0000ee00ff0c7b82 */ /* 0x000e220000000a00 */
        /* <DEDUP_REMOVED lines=10> */
.L_x_20905:
        /* <DEDUP_REMOVED lines=19> */
.L_x_20908:
        /* <DEDUP_REMOVED lines=12> */
.L_x_20909:
        /* <DEDUP_REMOVED lines=42> */
.L_x_20907:
[----:B------:R-:W-:Y:S01]  /*8ef0*/  ISETP.NE.AND P3, PT, R9, 0x1, PT ;  /* 0x000000010900780c */ /* 0x000fe20003f65270 */
[----:B-----5:R-:W-:Y:S01]  /*8f00*/  FMUL.FTZ R12, R12, UR5 ;  /* 0x000000050c0c7c20 */ /* 0x020fe20008410000 */
        /* <DEDUP_REMOVED lines=14> */
.L_x_20911:
        /* <DEDUP_REMOVED lines=12> */
.L_x_20912:
        /* <DEDUP_REMOVED lines=43> */
.L_x_20910:
        /* <DEDUP_REMOVED lines=14> */
.L_x_20914:
        /* <DEDUP_REMOVED lines=12> */
.L_x_20915:
        /* <DEDUP_REMOVED lines=43> */
.L_x_20913:
        /* <DEDUP_REMOVED lines=16> */
.L_x_20917:
        /* <DEDUP_REMOVED lines=12> */
.L_x_20918:
        /* <DEDUP_REMOVED lines=43> */
.L_x_20916:
        /* <DEDUP_REMOVED lines=14> */
.L_x_20920:
        /* <DEDUP_REMOVED lines=12> */
.L_x_20921:
        /* <DEDUP_REMOVED lines=43> */
.L_x_20919:
[----:B------:R-:W-:Y:S01]  /*a070*/  ISETP.NE.AND P5, PT, R18, 0x1, PT ;  /* 0x000000011200780c */ /* 0x000fe20003fa5270 */
[----:B------:R-:W-:Y:S01]  /*a080*/  FMUL.FTZ R14, R14, UR5 ;  /* 0x000000050e0e7c20 */ /* 0x000fe20008410000 */
[----:B------:R-:W-:Y:S01]  /*a090*/  I2FP.F32.U32 R11, R10 ;  /* 0x0000000a000b7245 */ /* 0x000fe20000201000 */
[----:B-1----:R-:W-:Y:S01]  /*a0a0*/  IMAD.MOV.U32 R20, RZ, RZ, 0x2 ;  /* 0x00000002ff147424 */ /* 0x002fe200078e00ff */
        /* <DEDUP_REMOVED lines=12> */
.L_x_20923:
        /* <DEDUP_REMOVED lines=12> */
.L_x_20924:
        /* <DEDUP_REMOVED lines=43> */
.L_x_20922:
        /* <DEDUP_REMOVED lines=14> */
.L_x_20926:
        /* <DEDUP_REMOVED lines=12> */
.L_x_20927:
        /* <DEDUP_REMOVED lines=43> */
.L_x_20925:
        /* <DEDUP_REMOVED lines=16> */
.L_x_20929:
        /* <DEDUP_REMOVED lines=14> */
.L_x_20930:
        /* <DEDUP_REMOVED lines=43> */
.L_x_20928:
        /* <DEDUP_REMOVED lines=34> */
.L_x_20906:
        /* <DEDUP_REMOVED lines=15> */
.L_x_20933:
        /* <DEDUP_REMOVED lines=12> */
.L_x_20934:
        /* <DEDUP_REMOVED lines=43> */
.L_x_20932:
        /* <DEDUP_REMOVED lines=15> */
.L_x_20936:
        /* <DEDUP_REMOVED lines=12> */
.L_x_20937:
        /* <DEDUP_REMOVED lines=43> */
.L_x_20935:
[----:B------:R-:W-:Y:S01]  /*b8a0*/  ISETP.NE.AND P4, PT, R18, 0x1, PT ;  /* 0x000000011200780c */ /* 0x000fe20003f85270 */
[----:B------:R-:W-:Y:S01]  /*b8b0*/  HFMA2 R20, -RZ, RZ, 0, 1.1920928955078125e-07 ;  /* 0x00000002ff147431 */ /* 0x000fe200000001ff */
        /* <DEDUP_REMOVED lines=13> */
.L_x_20939:
        /* <DEDUP_REMOVED lines=12> */
.L_x_20940:
        /* <DEDUP_REMOVED lines=43> */
.L_x_20938:
        /* <DEDUP_REMOVED lines=15> */
.L_x_20942:
        /* <DEDUP_REMOVED lines=12> */
.L_x_20943:
        /* <DEDUP_REMOVED lines=43> */
.L_x_20941:
        /* <DEDUP_REMOVED lines=16> */
.L_x_20931:
[----:B------:R-:W-:Y:S01]  /*c260*/  SEL R12, RZ, 0x1000000, !P5 ;  /* 0x01000000ff0c7807 */ /* 0x000fe20006800000 */
[----:B------:R-:W-:Y:S01]  /*c270*/  IMAD.WIDE.U32 R22, R19, 0x4, R220 ;  /* 0x0000000413167825 */ /* 0x000fe200078e00dc */
[----:B------:R-:W-:Y:S01]  /*c280*/  SEL R13, RZ, 0x10000, !P4 ;  /* 0x00010000ff0d7807 */ /* 0x000fe20006000000 */
[----:B------:R-:W0:Y:S01]  /*c290*/  @P0 LDC.64 R20, c[0x0][0x398] ;  /* 0x0000e600ff140b82 */ /* 0x000e220000000a00 */
[----:B------:R-:W-:Y:S01]  /*c2a0*/  SEL R14, RZ, 0x100, !P3 ;  /* 0x00000100ff0e7807 */ /* 0x000fe20005800000 */
[----:B------:R-:W-:-:S03]  /*c2b0*/  VIADD R17, R225, 0x180 ;  /* 0x00000180e1117836 */ /* 0x000fc60000000000 */
[----:B------:R-:W-:Y:S01]  /*c2c0*/  IADD3 R12, PT, PT, R14, R12, R13 ;  /* 0x0000000c0e0c7210 */ /* 0x000fe20007ffe00d */
[----:B------:R-:W-:Y:S01]  /*c2d0*/  IMAD.WIDE.U32 R14, R19, 0x10, R222 ;  /* 0x00000010130e7825 */ /* 0x000fe200078e00de */
[----:B------:R-:W-:Y:S01]  /*c2e0*/  SEL R13, RZ, 0x1, !P2 ;  /* 0x00000001ff0d7807 */ /* 0x000fe20005000000 */
[----:B------:R-:W1:Y:S03]  /*c2f0*/  @P1 LDC.64 R24, c[0x0][0x3a0] ;  /* 0x0000e800ff181b82 */ /* 0x000e660000000a00 */
[----:B------:R2:W-:Y:S01]  /*c300*/  STG.E.128 desc[UR8][R14.64], R36 ;  /* 0x000000240e007986 */ /* 0x0005e2000c101d08 */
[----:B------:R-:W-:Y:S02]  /*c310*/  IMAD.IADD R27, R12, 0x1, R13 ;  /* 0x000000010c1b7824 */ /* 0x000fe400078e020d */
[----:B------:R-:W-:-:S03]  /*c320*/  IMAD.WIDE.U32 R12, R17, 0x10, R216 ;  /* 0x00000010110c7825 */ /* 0x000fc600078e00d8 */
[----:B------:R2:W-:Y:S01]  /*c330*/  STG.E desc[UR8][R22.64], R27 ;  /* 0x0000001b16007986 */ /* 0x0005e2000c101908 */
[----:B0-----:R-:W-:-:S04]  /*c340*/  @P0 IMAD.WIDE.U32 R20, R17, 0x10, R20 ;  /* 0x0000001011140825 */ /* 0x001fc800078e0014 */
[----:B-1----:R-:W-:Y:S01]  /*c350*/  @P1 IMAD.WIDE.U32 R24, R17, 0x10, R24 ;  /* 0x0000001011181825 */ /* 0x002fe200078e0018 */
[----:B--2---:R-:W-:Y:S06]  /*c360*/  @!P0 BRA `(.L_x_20944) ;  /* 0x00000000002c8947 */ /* 0x004fec0003800000 */
        /* <DEDUP_REMOVED lines=11> */
.L_x_20944:
        /* <DEDUP_REMOVED lines=19> */
.L_x_20947:
        /* <DEDUP_REMOVED lines=12> */
.L_x_20948:
        /* <DEDUP_REMOVED lines=42> */
.L_x_20946:
[----:B------:R-:W-:Y:S01]  /*c8b0*/  ISETP.NE.AND P3, PT, R9, 0x1, PT ;  /* 0x000000010900780c */ /* 0x000fe20003f65270 */
[----:B-----5:R-:W-:Y:S01]  /*c8c0*/  FMUL.FTZ R12, R12, UR5 ;  /* 0x000000050c0c7c20 */ /* 0x020fe20008410000 */
        /* <DEDUP_REMOVED lines=14> */
.L_x_20950:
        /* <DEDUP_REMOVED lines=12> */
.L_x_20951:
        /* <DEDUP_REMOVED lines=43> */
.L_x_20949:
        /* <DEDUP_REMOVED lines=14> */
.L_x_20953:
        /* <DEDUP_REMOVED lines=12> */
.L_x_20954:
        /* <DEDUP_REMOVED lines=43> */
.L_x_20952:
        /* <DEDUP_REMOVED lines=16> */
.L_x_20956:
        /* <DEDUP_REMOVED lines=12> */
.L_x_20957:
        /* <DEDUP_REMOVED lines=43> */
.L_x_20955:
        /* <DEDUP_REMOVED lines=14> */
.L_x_20959:
        /* <DEDUP_REMOVED lines=12> */
.L_x_20960:
[----:B------:R-:W-:Y:S01]  /*d780*/  IMAD.WIDE.U32 R10, R0, -0x326172a9, RZ ;  /* 0xcd9e8d57000a7825 */ /* 0x000fe200078e00ff */
[----:B------:R-:W-:-:S03]  /*d790*/  LOP3.LUT R22, R6, UR11, R5, 0x96, !PT ;  /* 0x0000000b06167c12 */ /* 0x000fc6000f8e9605 */
[----:B------:R-:W-:Y:S01]  /*d7a0*/  HFMA2 R19, -RZ, RZ, 0, 0 ;  /* 0x00000000ff137431 */ /* 0x000fe200000001ff */
        /* <DEDUP_REMOVED lines=40> */
.L_x_20958:
[----:B------:R-:W-:Y:S01]  /*da30*/  ISETP.NE.AND P5, PT, R19, 0x1, PT ;  /* 0x000000011300780c */ /* 0x000fe20003fa5270 */
[----:B------:R-:W-:Y:S01]  /*da40*/  FMUL.FTZ R14, R14, UR5 ;  /* 0x000000050e0e7c20 */ /* 0x000fe20008410000 */
[----:B------:R-:W-:Y:S01]  /*da50*/  I2FP.F32.U32 R11, R10 ;  /* 0x0000000a000b7245 */ /* 0x000fe20000201000 */
[----:B-1----:R-:W-:Y:S02]  /*da60*/  IMAD.MOV.U32 R20, RZ, RZ, 0x2 ;  /* 0x00000002ff147424 */ /* 0x002fe400078e00ff */
        /* <DEDUP_REMOVED lines=12> */
.L_x_20962:
        /* <DEDUP_REMOVED lines=12> */
.L_x_20963:
        /* <DEDUP_REMOVED lines=43> */
.L_x_20961:
        /* <DEDUP_REMOVED lines=14> */
.L_x_20965:
        /* <DEDUP_REMOVED lines=12> */
.L_x_20966:
        /* <DEDUP_REMOVED lines=43> */
.L_x_20964:
        /* <DEDUP_REMOVED lines=16> */
.L_x_20968:
        /* <DEDUP_REMOVED lines=14> */
.L_x_20969:
        /* <DEDUP_REMOVED lines=43> */
.L_x_20967:
        /* <DEDUP_REMOVED lines=34> */
.L_x_20945:
        /* <DEDUP_REMOVED lines=15> */
.L_x_20972:
        /* <DEDUP_REMOVED lines=12> */
.L_x_20973:
        /* <DEDUP_REMOVED lines=43> */
.L_x_20971:
        /* <DEDUP_REMOVED lines=15> */
.L_x_20975:
        /* <DEDUP_REMOVED lines=12> */
.L_x_20976:
        /* <DEDUP_REMOVED lines=43> */
.L_x_20974:
        /* <DEDUP_REMOVED lines=15> */
.L_x_20978:
        /* <DEDUP_REMOVED lines=12> */
.L_x_20979:
        /* <DEDUP_REMOVED lines=43> */
.L_x_20977:
        /* <DEDUP_REMOVED lines=15> */
.L_x_20981:
        /* <DEDUP_REMOVED lines=12> */
.L_x_20982:
        /* <DEDUP_REMOVED lines=43> */
.L_x_20980:
        /* <DEDUP_REMOVED lines=16> */
.L_x_20970:
[----:B------:R-:W-:Y:S01]  /*fc20*/  SEL R12, RZ, 0x1000000, !P5 ;  /* 0x01000000ff0c7807 */ /* 0x000fe20006800000 */
[----:B------:R-:W-:Y:S01]  /*fc30*/  IMAD.WIDE.U32 R26, R17, 0x4, R220 ;  /* 0x00000004111a7825 */ /* 0x000fe200078e00dc */
[----:B------:R-:W-:Y:S01]  /*fc40*/  SEL R13, RZ, 0x10000, !P4 ;  /* 0x00010000ff0d7807 */ /* 0x000fe20006000000 */
[----:B------:R-:W0:Y:S01]  /*fc50*/  @P0 LDC.64 R22, c[0x0][0x398] ;  /* 0x0000e600ff160b82 */ /* 0x000e220000000a00 */
[----:B------:R-:W-:Y:S02]  /*fc60*/  SEL R14, RZ, 0x100, !P3 ;  /* 0x00000100ff0e7807 */ /* 0x000fe40005800000 */
[----:B------:R-:W-:Y:S02]  /*fc70*/  IADD3 R21, PT, PT, R225, 0x200, RZ ;  /* 0x00000200e1157810 */ /* 0x000fe40007ffe0ff */
[----:B------:R-:W-:Y:S01]  /*fc80*/  IADD3 R12, PT, PT, R14, R12, R13 ;  /* 0x0000000c0e0c7210 */ /* 0x000fe20007ffe00d */
[----:B------:R-:W-:Y:S01]  /*fc90*/  IMAD.WIDE.U32 R14, R17, 0x10, R222 ;  /* 0x00000010110e7825 */ /* 0x000fe200078e00de */
[----:B------:R-:W-:Y:S01]  /*fca0*/  SEL R13, RZ, 0x1, !P2 ;  /* 0x00000001ff0d7807 */ /* 0x000fe20005000000 */
[----:B------:R-:W1:Y:S03]  /*fcb0*/  @P1 LDC.64 R24, c[0x0][0x3a0] ;  /* 0x0000e800ff181b82 */ /* 0x000e660000000a00 */
[----:B------:R2:W-:Y:S01]  /*fcc0*/  STG.E.128 desc[UR8][R14.64], R32 ;  /* 0x000000200e007986 */ /* 0x0005e2000c101d08 */
[----:B------:R-:W-:-:S02]  /*fcd0*/  IMAD.IADD R19, R12, 0x1, R13 ;  /* 0x000000010c137824 */ /* 0x000fc400078e020d */
[----:B------:R-:W-:-:S03]  /*fce0*/  IMAD.WIDE.U32 R12, R21, 0x10, R216 ;  /* 0x00000010150c7825 */ /* 0x000fc600078e00d8 */
        /* <DEDUP_REMOVED lines=15> */
.L_x_20983:
[----:B------:R1:W5:Y:S04]  /*fde0*/  @P0 LDG.E.128 R52, desc[UR8][R22.64] ;  /* 0x0000000816340981 */ /* 0x000368000c1e1d00 */
[----:B------:R1:W5:Y:S04]  /*fdf0*/  @P1 LDG.E.128 R48, desc[UR8][R24.64] ;  /* 0x0000000818301981 */ /* 0x000368000c1e1d00 */
[----:B0-----:R-:W5:Y:S01]  /*fe00*/  LDG.E.128 R12, desc[UR8][R12.64] ;  /* 0x000000080c0c7981 */ /* 0x001f62000c1e1d00 */
        /* <DEDUP_REMOVED lines=16> */
.L_x_20986:
        /* <DEDUP_REMOVED lines=12> */
.L_x_20987:
        /* <DEDUP_REMOVED lines=42> */
.L_x_20985:
        /* <DEDUP_REMOVED lines=16> */
.L_x_20989:
        /* <DEDUP_REMOVED lines=12> */
.L_x_20990:
        /* <DEDUP_REMOVED lines=43> */
.L_x_20988:
        /* <DEDUP_REMOVED lines=14> */
.L_x_20992:
        /* <DEDUP_REMOVED lines=12> */
.L_x_20993:
        /* <DEDUP_REMOVED lines=43> */
.L_x_20991:
        /* <DEDUP_REMOVED lines=16> */
.L_x_20995:
        /* <DEDUP_REMOVED lines=12> */
.L_x_20996:
        /* <DEDUP_REMOVED lines=43> */
.L_x_20994:
        /* <DEDUP_REMOVED lines=14> */
.L_x_20998:
        /* <DEDUP_REMOVED lines=12> */
.L_x_20999:
        /* <DEDUP_REMOVED lines=43> */
.L_x_20997:
        /* <DEDUP_REMOVED lines=16> */
.L_x_21001:
        /* <DEDUP_REMOVED lines=12> */
.L_x_21002:
        /* <DEDUP_REMOVED lines=43> */
.L_x_21000:
        /* <DEDUP_REMOVED lines=14> */
.L_x_21004:
        /* <DEDUP_REMOVED lines=12> */
.L_x_21005:
        /* <DEDUP_REMOVED lines=43> */
.L_x_21003:
        /* <DEDUP_REMOVED lines=16> */
.L_x_21007:
        /* <DEDUP_REMOVED lines=14> */
.L_x_21008:
        /* <DEDUP_REMOVED lines=43> */
.L_x_21006:
[----:B------:R-:W-:Y:S01]  /*12140*/  FMUL.FTZ R17, R52, UR5 ;  /* 0x0000000534117c20 */ /* 0x000fe20008410000 */
[----:B------:R-:W-:Y:S01]  /*12150*/  FSETP.GTU.FTZ.AND P6, PT, R7, UR4, PT ;  /* 0x0000000407007c0b */ /* 0x000fe2000bfdc000 */
[----:B------:R-:W-:Y:S01]  /*12160*/  FMUL.FTZ R18, R53, UR5 ;  /* 0x0000000535127c20 */ /* 0x000fe20008410000 */
[----:B------:R-:W-:Y:S01]  /*12170*/  I2FP.F32.U32 R7, R11 ;  /* 0x0000000b00077245 */ /* 0x000fe20000201000 */
[----:B-1----:R-:W-:Y:S01]  /*12180*/  FMUL.FTZ R22, R54, UR5 ;  /* 0x0000000536167c20 */ /* 0x002fe20008410000 */
        /* <DEDUP_REMOVED lines=29> */
.L_x_20984:
        /* <DEDUP_REMOVED lines=15> */
.L_x_21011:
        /* <DEDUP_REMOVED lines=12> */
.L_x_21012:
        /* <DEDUP_REMOVED lines=43> */
.L_x_21010:
        /* <DEDUP_REMOVED lines=15> */
.L_x_21014:
        /* <DEDUP_REMOVED lines=12> */
.L_x_21015:
        /* <DEDUP_REMOVED lines=43> */
.L_x_21013:
        /* <DEDUP_REMOVED lines=15> */
.L_x_21017:
        /* <DEDUP_REMOVED lines=12> */
.L_x_21018:
        /* <DEDUP_REMOVED lines=43> */
.L_x_21016:
        /* <DEDUP_REMOVED lines=15> */
.L_x_21020:
        /* <DEDUP_REMOVED lines=12> */
.L_x_21021:
        /* <DEDUP_REMOVED lines=43> */
.L_x_21019:
        /* <DEDUP_REMOVED lines=16> */
.L_x_21009:
[----:B------:R-:W-:Y:S01]  /*135e0*/  SEL R14, RZ, 0x1000000, !P5 ;  /* 0x01000000ff0e7807 */ /* 0x000fe20006800000 */
[C---:B------:R-:W-:Y:S01]  /*135f0*/  IMAD.WIDE.U32 R26, R21.reuse, 0x10, R222 ;  /* 0x00000010151a7825 */ /* 0x040fe200078e00de */
[----:B------:R-:W-:Y:S01]  /*13600*/  SEL R15, RZ, 0x10000, !P4 ;  /* 0x00010000ff0f7807 */ /* 0x000fe20006000000 */
[----:B-1----:R-:W0:Y:S01]  /*13610*/  @P0 LDC.64 R22, c[0x0][0x398] ;  /* 0x0000e600ff160b82 */ /* 0x002e220000000a00 */
        /* <DEDUP_REMOVED lines=24> */
.L_x_21022:
        /* <DEDUP_REMOVED lines=19> */
.L_x_21025:
        /* <DEDUP_REMOVED lines=12> */
.L_x_21026:
        /* <DEDUP_REMOVED lines=43> */
.L_x_21024:
        /* <DEDUP_REMOVED lines=16> */
.L_x_21028:
        /* <DEDUP_REMOVED lines=12> */
.L_x_21029:
        /* <DEDUP_REMOVED lines=43> */
.L_x_21027:
        /* <DEDUP_REMOVED lines=14> */
.L_x_21031:
        /* <DEDUP_REMOVED lines=12> */
.L_x_21032:
        /* <DEDUP_REMOVED lines=43> */
.L_x_21030:
        /* <DEDUP_REMOVED lines=16> */
.L_x_21034:
        /* <DEDUP_REMOVED lines=12> */
.L_x_21035:
        /* <DEDUP_REMOVED lines=39> */
[----:B------:R-:W-:Y:S02]  /*14930*/  HFMA2 R16, -RZ, RZ, 0, 0 ;  /* 0x00000000ff107431 */ /* 0x000fe400000001ff */
[----:B------:R-:W-:Y:S01]  /*14940*/  IMAD.MOV.U32 R9, RZ, RZ, R18 ;  /* 0x000000ffff097224 */ /* 0x000fe200078e0012 */
[----:B------:R-:W-:Y:S01]  /*14950*/  LOP3.LUT R4, R4, UR31, R11, 0x96, !PT ;  /* 0x0000001f04047c12 */ /* 0x000fe2000f8e960b */
[----:B------:R-:W-:-:S07]  /*14960*/  IMAD.MOV.U32 R18, RZ, RZ, R10 ;  /* 0x000000ffff127224 */ /* 0x000fce00078e000a */
.L_x_21033:
        /* <DEDUP_REMOVED lines=14> */
.L_x_21037:
        /* <DEDUP_REMOVED lines=12> */
.L_x_21038:
        /* <DEDUP_REMOVED lines=43> */
.L_x_21036:
        /* <DEDUP_REMOVED lines=16> */
.L_x_21040:
        /* <DEDUP_REMOVED lines=12> */
.L_x_21041:
        /* <DEDUP_REMOVED lines=43> */
.L_x_21039:
        /* <DEDUP_REMOVED lines=14> */
.L_x_21043:
        /* <DEDUP_REMOVED lines=12> */
.L_x_21044:
        /* <DEDUP_REMOVED lines=43> */
.L_x_21042:
        /* <DEDUP_REMOVED lines=16> */
.L_x_21046:
        /* <DEDUP_REMOVED lines=14> */
.L_x_21047:
        /* <DEDUP_REMOVED lines=43> */
.L_x_21045:
        /* <DEDUP_REMOVED lines=17> */
[----:B-1----:R-:W-:Y:S01]  /*15c20*/  FADD.FTZ R25, R13, R16 ;  /* 0x000000100d197221 */ /* 0x002fe20000010000 */
        /* <DEDUP_REMOVED lines=16> */
.L_x_21023:
        /* <DEDUP_REMOVED lines=15> */
.L_x_21050:
        /* <DEDUP_REMOVED lines=12> */
.L_x_21051:
        /* <DEDUP_REMOVED lines=43> */
.L_x_21049:
        /* <DEDUP_REMOVED lines=15> */
.L_x_21053:
        /* <DEDUP_REMOVED lines=12> */
.L_x_21054:
        /* <DEDUP_REMOVED lines=43> */
.L_x_21052:
        /* <DEDUP_REMOVED lines=15> */
.L_x_21056:
        /* <DEDUP_REMOVED lines=12> */
.L_x_21057:
        /* <DEDUP_REMOVED lines=43> */
.L_x_21055:
        /* <DEDUP_REMOVED lines=15> */
.L_x_21059:
        /* <DEDUP_REMOVED lines=12> */
.L_x_21060:
        /* <DEDUP_REMOVED lines=43> */
.L_x_21058:
[----:B------:R-:W-:Y:S01]  /*16eb0*/  I2FP.F32.U32 R17, R16 ;  /* 0x0000001000117245 */ /* 0x000fe20000201000 */
[----:B-----5:R-:W-:Y:S01]  /*16ec0*/  FMUL.FTZ R14, R14, UR5 ;  /* 0x000000050e0e7c20 */ /* 0x020fe20008410000 */
[----:B------:R-:W-:Y:S01]  /*16ed0*/  FMUL.FTZ R12, R12, UR5 ;  /* 0x000000050c0c7c20 */ /* 0x000fe20008410000 */
[----:B------:R-:W-:Y:S01]  /*16ee0*/  FMUL.FTZ R13, R13, UR5 ;  /* 0x000000050d0d7c20 */ /* 0x000fe20008410000 */
[----:B------:R-:W-:Y:S01]  /*16ef0*/  FMUL.FTZ R15, R15, UR5 ;  /* 0x000000050f0f7c20 */ /* 0x000fe20008410000 */
[----:B------:R-:W-:Y:S01]  /*16f00*/  FFMA.FTZ R17, R17, R230, 1.1641532182693481445e-10 ;  /* 0x2f00000011117423 */ /* 0x000fe200000100e6 */
[----:B------:R-:W-:Y:S02]  /*16f10*/  FSEL R26, R14, RZ, P4 ;  /* 0x000000ff0e1a7208 */ /* 0x000fe40002000000 */
[----:B-1----:R-:W-:Y:S02]  /*16f20*/  FSEL R24, R12, RZ, P2 ;  /* 0x000000ff0c187208 */ /* 0x002fe40001000000 */
        /* <DEDUP_REMOVED lines=8> */
.L_x_21048:
[----:B------:R-:W-:Y:S01]  /*16fb0*/  SEL R16, RZ, 0x1000000, !P5 ;  /* 0x01000000ff107807 */ /* 0x000fe20006800000 */
[C---:B------:R-:W-:Y:S01]  /*16fc0*/  IMAD.WIDE.U32 R226, R19.reuse, 0x10, R222 ;  /* 0x0000001013e27825 */ /* 0x040fe200078e00de */
[----:B------:R-:W-:Y:S01]  /*16fd0*/  SEL R17, RZ, 0x10000, !P4 ;  /* 0x00010000ff117807 */ /* 0x000fe20006000000 */
[----:B------:R-:W0:Y:S01]  /*16fe0*/  @P0 LDC.64 R14, c[0x0][0x398] ;  /* 0x0000e600ff0e0b82 */ /* 0x000e220000000a00 */
[----:B------:R-:W-:Y:S01]  /*16ff0*/  SEL R20, RZ, 0x100, !P3 ;  /* 0x00000100ff147807 */ /* 0x000fe20005800000 */
[----:B------:R-:W-:Y:S01]  /*17000*/  IMAD.WIDE.U32 R228, R19, 0x4, R220 ;  /* 0x0000000413e47825 */ /* 0x000fe200078e00dc */
[----:B------:R-:W-:Y:S01]  /*17010*/  SEL R21, RZ, 0x1, !P2 ;  /* 0x00000001ff157807 */ /* 0x000fe20005000000 */
[----:B------:R1:W-:Y:S01]  /*17020*/  STG.E.128 desc[UR8][R226.64], R24 ;  /* 0x00000018e2007986 */ /* 0x0003e2000c101d08 */
[----:B------:R-:W-:Y:S01]  /*17030*/  IADD3 R16, PT, PT, R20, R16, R17 ;  /* 0x0000001014107210 */ /* 0x000fe20007ffe011 */
[----:B------:R-:W-:Y:S02]  /*17040*/  VIADD R17, R225, 0x300 ;  /* 0x00000300e1117836 */ /* 0x000fe40000000000 */
[----:B------:R-:W2:Y:S01]  /*17050*/  @P1 LDC.64 R12, c[0x0][0x3a0] ;  /* 0x0000e800ff0c1b82 */ /* 0x000ea20000000a00 */
        /* <DEDUP_REMOVED lines=17> */
.L_x_21061:
        /* <DEDUP_REMOVED lines=19> */
.L_x_21064:
        /* <DEDUP_REMOVED lines=12> */
.L_x_21065:
        /* <DEDUP_REMOVED lines=42> */
.L_x_21063:
        /* <DEDUP_REMOVED lines=16> */
.L_x_21067:
        /* <DEDUP_REMOVED lines=12> */
.L_x_21068:
        /* <DEDUP_REMOVED lines=43> */
.L_x_21066:
        /* <DEDUP_REMOVED lines=14> */
.L_x_21070:
        /* <DEDUP_REMOVED lines=12> */
.L_x_21071:
        /* <DEDUP_REMOVED lines=43> */
.L_x_21069:
        /* <DEDUP_REMOVED lines=16> */
.L_x_21073:
        /* <DEDUP_REMOVED lines=12> */
.L_x_21074:
        /* <DEDUP_REMOVED lines=43> */
.L_x_21072:
        /* <DEDUP_REMOVED lines=14> */
.L_x_21076:
        /* <DEDUP_REMOVED lines=12> */
.L_x_21077:
        /* <DEDUP_REMOVED lines=43> */
.L_x_21075:
        /* <DEDUP_REMOVED lines=16> */
.L_x_21079:
        /* <DEDUP_REMOVED lines=12> */
.L_x_21080:
        /* <DEDUP_REMOVED lines=43> */
.L_x_21078:
[----:B------:R-:W-:Y:S01]  /*18bf0*/  ISETP.NE.AND P5, PT, R18, 0x1, PT ;  /* 0x000000011200780c */ /* 0x000fe20003fa5270 */
[----:B-1----:R-:W-:Y:S01]  /*18c00*/  IMAD.MOV.U32 R20, RZ, RZ, 0x2 ;  /* 0x00000002ff147424 */ /* 0x002fe200078e00ff */
        /* <DEDUP_REMOVED lines=12> */
.L_x_21082:
        /* <DEDUP_REMOVED lines=12> */
.L_x_21083:
        /* <DEDUP_REMOVED lines=43> */
.L_x_21081:
        /* <DEDUP_REMOVED lines=16> */
.L_x_21085:
        /* <DEDUP_REMOVED lines=14> */
.L_x_21086:
        /* <DEDUP_REMOVED lines=43> */
.L_x_21084:
        /* <DEDUP_REMOVED lines=34> */
.L_x_21062:
        /* <DEDUP_REMOVED lines=15> */
.L_x_21089:
        /* <DEDUP_REMOVED lines=12> */
.L_x_21090:
        /* <DEDUP_REMOVED lines=43> */
.L_x_21088:
        /* <DEDUP_REMOVED lines=15> */
.L_x_21092:
        /* <DEDUP_REMOVED lines=12> */
.L_x_21093:
        /* <DEDUP_REMOVED lines=43> */
.L_x_21091:
        /* <DEDUP_REMOVED lines=15> */
.L_x_21095:
        /* <DEDUP_REMOVED lines=12> */
.L_x_21096:
        /* <DEDUP_REMOVED lines=43> */
.L_x_21094:
        /* <DEDUP_REMOVED lines=15> */
.L_x_21098:
        /* <DEDUP_REMOVED lines=12> */
.L_x_21099:
        /* <DEDUP_REMOVED lines=43> */
.L_x_21097:
        /* <DEDUP_REMOVED lines=16> */
.L_x_21087:
        /* <DEDUP_REMOVED lines=28> */
.L_x_21100:
        /* <DEDUP_REMOVED lines=19> */
.L_x_21103:
        /* <DEDUP_REMOVED lines=12> */
.L_x_21104:
        /* <DEDUP_REMOVED lines=40> */
[----:B------:R-:W-:-:S07]  /*1afa0*/  LOP3.LUT R4, R4, UR31, R219, 0x96, !PT ;  /* 0x0000001f04047c12 */ /* 0x000fce000f8e96db */
.L_x_21102:
        /* <DEDUP_REMOVED lines=16> */
.L_x_21106:
        /* <DEDUP_REMOVED lines=12> */
.L_x_21107:
        /* <DEDUP_REMOVED lines=43> */
.L_x_21105:
        /* <DEDUP_REMOVED lines=14> */
.L_x_21109:
        /* <DEDUP_REMOVED lines=12> */
.L_x_21110:
        /* <DEDUP_REMOVED lines=43> */
.L_x_21108:
        /* <DEDUP_REMOVED lines=16> */
.L_x_21112:
        /* <DEDUP_REMOVED lines=12> */
.L_x_21113:
        /* <DEDUP_REMOVED lines=43> */
.L_x_21111:
        /* <DEDUP_REMOVED lines=14> */
.L_x_21115:
        /* <DEDUP_REMOVED lines=12> */
.L_x_21116:
        /* <DEDUP_REMOVED lines=43> */
.L_x_21114:
[----:B------:R-:W-:Y:S01]  /*1c130*/  ISETP.NE.AND P5, PT, R17, 0x1, PT ;  /* 0x000000011100780c */ /* 0x000fe20003fa5270 */
[----:B------:R-:W-:Y:S01]  /*1c140*/  FMUL.FTZ R14, R14, UR5 ;  /* 0x000000050e0e7c20 */ /* 0x000fe20008410000 */
[----:B------:R-:W-:Y:S01]  /*1c150*/  I2FP.F32.U32 R11, R10 ;  /* 0x0000000a000b7245 */ /* 0x000fe20000201000 */
[----:B-1----:R-:W-:Y:S02]  /*1c160*/  HFMA2 R18, -RZ, RZ, 0, 1.1920928955078125e-07 ;  /* 0x00000002ff127431 */ /* 0x002fe400000001ff */
        /* <DEDUP_REMOVED lines=12> */
.L_x_21118:
        /* <DEDUP_REMOVED lines=12> */
.L_x_21119:
        /* <DEDUP_REMOVED lines=43> */
.L_x_21117:
        /* <DEDUP_REMOVED lines=14> */
.L_x_21121:
        /* <DEDUP_REMOVED lines=12> */
.L_x_21122:
        /* <DEDUP_REMOVED lines=43> */
.L_x_21120:
        /* <DEDUP_REMOVED lines=16> */
.L_x_21124:
        /* <DEDUP_REMOVED lines=14> */
.L_x_21125:
        /* <DEDUP_REMOVED lines=43> */
.L_x_21123:
[----:B------:R-:W-:Y:S01]  /*1ce80*/  FMUL.FTZ R19, R52, UR5 ;  /* 0x0000000534137c20 */ /* 0x000fe20008410000 */
[----:B------:R-:W-:Y:S01]  /*1ce90*/  FSETP.GTU.FTZ.AND P6, PT, R7, UR4, PT ;  /* 0x0000000407007c0b */ /* 0x000fe2000bfdc000 */
[----:B------:R-:W-:Y:S01]  /*1cea0*/  FMUL.FTZ R16, R53, UR5 ;  /* 0x0000000535107c20 */ /* 0x000fe20008410000 */
[----:B------:R-:W-:Y:S01]  /*1ceb0*/  I2FP.F32.U32 R7, R11 ;  /* 0x0000000b00077245 */ /* 0x000fe20000201000 */
[----:B------:R-:W-:Y:S01]  /*1cec0*/  FMUL.FTZ R17, R54, UR5 ;  /* 0x0000000536117c20 */ /* 0x000fe20008410000 */
[----:B------:R-:W-:Y:S02]  /*1ced0*/  FSEL R19, R19, RZ, !P6 ;  /* 0x000000ff13137208 */ /* 0x000fe40007000000 */
        /* <DEDUP_REMOVED lines=8> */
[----:B------:R-:W-:Y:S01]  /*1cf60*/  FSEL R7, R17, RZ, !P6 ;  /* 0x000000ff11077208 */ /* 0x000fe20007000000 */
[----:B------:R-:W-:Y:S01]  /*1cf70*/  FADD.FTZ R17, R13, R16 ;  /* 0x000000100d117221 */ /* 0x000fe20000010000 */
[----:B------:R-:W-:Y:S01]  /*1cf80*/  SEL R227, RZ, 0x1, P6 ;  /* 0x00000001ffe37807 */ /* 0x000fe20003000000 */
[----:B------:R-:W-:Y:S01]  /*1cf90*/  FADD.FTZ R16, R12, R19 ;  /* 0x000000130c107221 */ /* 0x000fe20000010000 */
[----:B------:R-:W-:Y:S01]  /*1cfa0*/  FSETP.GTU.FTZ.AND P6, PT, R9, UR4, PT ;  /* 0x0000000409007c0b */ /* 0x000fe2000bfdc000 */
[----:B------:R-:W-:Y:S01]  /*1cfb0*/  FMUL.FTZ R9, R55, UR5 ;  /* 0x0000000537097c20 */ /* 0x000fe20008410000 */
[----:B------:R-:W-:Y:S01]  /*1cfc0*/  FSEL R14, R14, RZ, P4 ;  /* 0x000000ff0e0e7208 */ /* 0x000fe20002000000 */
[----:B------:R-:W-:Y:S01]  /*1cfd0*/  @P1 FADD.FTZ R17, R49, R17 ;  /* 0x0000001131111221 */ /* 0x000fe20000010000 */
[----:B------:R-:W-:Y:S01]  /*1cfe0*/  FSEL R10, R15, RZ, P5 ;  /* 0x000000ff0f0a7208 */ /* 0x000fe20002800000 */
[----:B------:R-:W-:Y:S01]  /*1cff0*/  @P1 FADD.FTZ R16, R48, R16 ;  /* 0x0000001030101221 */ /* 0x000fe20000010000 */
[----:B------:R-:W-:Y:S01]  /*1d000*/  FSEL R9, R9, RZ, !P6 ;  /* 0x000000ff09097208 */ /* 0x000fe20007000000 */
[--C-:B------:R-:W-:Y:S01]  /*1d010*/  FADD.FTZ R18, R14, R7.reuse ;  /* 0x000000070e127221 */ /* 0x100fe20000010000 */
[----:B------:R-:W-:-:S03]  /*1d020*/  PRMT R7, R226, 0x7610, R7 ;  /* 0x00007610e2077816 */ /* 0x000fc60000000007 */
[----:B------:R-:W-:Y:S01]  /*1d030*/  FADD.FTZ R19, R9, R10 ;  /* 0x0000000a09137221 */ /* 0x000fe20000010000 */
[----:B------:R-:W-:Y:S01]  /*1d040*/  PRMT R9, R11, 0x7610, R9 ;  /* 0x000076100b097816 */ /* 0x000fe20000000009 */
[----:B------:R-:W-:Y:S01]  /*1d050*/  @P1 FADD.FTZ R18, R50, R18 ;  /* 0x0000001232121221 */ /* 0x000fe20000010000 */
[----:B------:R-:W-:Y:S01]  /*1d060*/  PRMT R10, R227, 0x7610, R10 ;  /* 0x00007610e30a7816 */ /* 0x000fe2000000000a */
[----:B------:R-:W-:Y:S01]  /*1d070*/  @P1 FADD.FTZ R19, R51, R19 ;  /* 0x0000001333131221 */ /* 0x000fe20000010000 */
[----:B------:R-:W-:Y:S01]  /*1d080*/  SEL R11, RZ, 0x1, P6 ;  /* 0x00000001ff0b7807 */ /* 0x000fe20003000000 */
[----:B------:R-:W-:Y:S06]  /*1d090*/  BRA `(.L_x_21126) ;  /* 0x0000001000a07947 */ /* 0x000fec0003800000 */
.L_x_21101:
        /* <DEDUP_REMOVED lines=15> */
.L_x_21128:
        /* <DEDUP_REMOVED lines=12> */
.L_x_21129:
        /* <DEDUP_REMOVED lines=43> */
.L_x_21127:
        /* <DEDUP_REMOVED lines=15> */
.L_x_21131:
        /* <DEDUP_REMOVED lines=12> */
.L_x_21132:
        /* <DEDUP_REMOVED lines=43> */
.L_x_21130:
        /* <DEDUP_REMOVED lines=15> */
.L_x_21134:
        /* <DEDUP_REMOVED lines=12> */
.L_x_21135:
        /* <DEDUP_REMOVED lines=40> */
[----:B------:R-:W-:Y:S01]  /*1dd90*/  MOV R218, R18 ;  /* 0x0000001200da7202 */ /* 0x000fe20000000f00 */
[----:B------:R-:W-:Y:S01]  /*1dda0*/  IMAD.MOV.U32 R18, RZ, RZ, RZ ;  /* 0x000000ffff127224 */ /* 0x000fe200078e00ff */
[----:B------:R-:W-:-:S07]  /*1ddb0*/  LOP3.LUT R4, R4, UR31, R19, 0x96, !PT ;  /* 0x0000001f04047c12 */ /* 0x000fce000f8e9613 */
.L_x_21133:
        /* <DEDUP_REMOVED lines=15> */
.L_x_21137:
        /* <DEDUP_REMOVED lines=12> */
.L_x_21138:
        /* <DEDUP_REMOVED lines=43> */
.L_x_21136:
        /* <DEDUP_REMOVED lines=16> */
.L_x_21126:
        /* <DEDUP_REMOVED lines=19> */
[----:B------:R-:W-:-:S04]  /*1e450*/  LOP3.LUT R227, R11, 0xffff, RZ, 0xc0, !PT ;  /* 0x0000ffff0be37812 */ /* 0x000fc800078ec0ff */
[----:B------:R-:W-:-:S04]  /*1e460*/  LOP3.LUT R234, R231, 0xff0000, RZ, 0xc0, !PT ;  /* 0x00ff0000e7ea7812 */ /* 0x000fc800078ec0ff */
[----:B------:R-:W-:Y:S02]  /*1e470*/  LEA R227, R227, R234, 0x18 ;  /* 0x000000eae3e37211 */ /* 0x000fe400078ec0ff */
[----:B------:R-:W-:-:S05]  /*1e480*/  LOP3.LUT R234, R9, 0xff, RZ, 0xc0, !PT ;  /* 0x000000ff09ea7812 */ /* 0x000fca00078ec0ff */
[----:B------:R-:W-:Y:S01]  /*1e490*/  IMAD R227, R234, 0x100, R227 ;  /* 0x00000100eae37824 */ /* 0x000fe200078e02e3 */
[----:B------:R-:W-:-:S04]  /*1e4a0*/  LOP3.LUT R234, R7, 0xff, RZ, 0xc0, !PT ;  /* 0x000000ff07ea7812 */ /* 0x000fc800078ec0ff */
[----:B------:R-:W-:Y:S01]  /*1e4b0*/  IADD3 R227, PT, PT, R227, R234, RZ ;  /* 0x000000eae3e37210 */ /* 0x000fe20007ffe0ff */
[----:B0-----:R-:W-:-:S05]  /*1e4c0*/  IMAD.WIDE.U32 R14, R224, 0x4, R14 ;  /* 0x00000004e00e7825 */ /* 0x001fca00078e000e */
[----:B------:R0:W-:Y:S02]  /*1e4d0*/  STG.E desc[UR8][R14.64], R227 ;  /* 0x000000e30e007986 */ /* 0x0001e4000c101908 */
.L_x_21139:
        /* <DEDUP_REMOVED lines=19> */
.L_x_21142:
        /* <DEDUP_REMOVED lines=12> */
.L_x_21143:
        /* <DEDUP_REMOVED lines=42> */
.L_x_21141:
        /* <DEDUP_REMOVED lines=16> */
.L_x_21145:
        /* <DEDUP_REMOVED lines=12> */
.L_x_21146:
        /* <DEDUP_REMOVED lines=43> */
.L_x_21144:
        /* <DEDUP_REMOVED lines=14> */
.L_x_21148:
        /* <DEDUP_REMOVED lines=12> */
.L_x_21149:
        /* <DEDUP_REMOVED lines=43> */
.L_x_21147:
        /* <DEDUP_REMOVED lines=16> */
.L_x_21151:
        /* <DEDUP_REMOVED lines=12> */
.L_x_21152:
        /* <DEDUP_REMOVED lines=40> */
[----:B------:R-:W-:Y:S01]  /*1f670*/  HFMA2 R218, -RZ, RZ, 0, 0 ;  /* 0x00000000ffda7431 */ /* 0x000fe200000001ff */
[----:B------:R-:W-:Y:S01]  /*1f680*/  LOP3.LUT R4, R4, UR31, R11, 0x96, !PT ;  /* 0x0000001f04047c12 */ /* 0x000fe2000f8e960b */
[----:B------:R-:W-:-:S07]  /*1f690*/  IMAD.MOV.U32 R232, RZ, RZ, R10 ;  /* 0x000000ffffe87224 */ /* 0x000fce00078e000a */
.L_x_21150:
        /* <DEDUP_REMOVED lines=14> */
.L_x_21154:
        /* <DEDUP_REMOVED lines=12> */
.L_x_21155:
        /* <DEDUP_REMOVED lines=43> */
.L_x_21153:
        /* <DEDUP_REMOVED lines=16> */
.L_x_21157:
        /* <DEDUP_REMOVED lines=12> */
.L_x_21158:
        /* <DEDUP_REMOVED lines=43> */
.L_x_21156:
        /* <DEDUP_REMOVED lines=14> */
.L_x_21160:
        /* <DEDUP_REMOVED lines=12> */
.L_x_21161:
        /* <DEDUP_REMOVED lines=43> */
.L_x_21159:
        /* <DEDUP_REMOVED lines=16> */
.L_x_21163:
        /* <DEDUP_REMOVED lines=14> */
.L_x_21164:
        /* <DEDUP_REMOVED lines=43> */
.L_x_21162:
        /* <DEDUP_REMOVED lines=17> */
[----:B------:R-:W-:Y:S01]  /*20950*/  FMUL.FTZ R9, R55, UR5 ;  /* 0x0000000537097c20 */ /* 0x000fe20008410000 */
[----:B------:R-:W-:Y:S01]  /*20960*/  FSEL R13, R13, RZ, P3 ;  /* 0x000000ff0d0d7208 */ /* 0x000fe20001800000 */
[----:B------:R-:W-:Y:S01]  /*20970*/  FADD.FTZ R14, R14, R7 ;  /* 0x000000070e0e7221 */ /* 0x000fe20000010000 */
[----:B------:R-:W-:Y:S02]  /*20980*/  FSEL R12, R12, RZ, P2 ;  /* 0x000000ff0c0c7208 */ /* 0x000fe40001000000 */
[----:B------:R-:W-:Y:S01]  /*20990*/  FSEL R15, R9, RZ, !P6 ;  /* 0x000000ff090f7208 */ /* 0x000fe20007000000 */
[----:B------:R-:W-:Y:S01]  /*209a0*/  FADD.FTZ R13, R13, R218 ;  /* 0x000000da0d0d7221 */ /* 0x000fe20000010000 */
[----:B------:R-:W-:Y:S01]  /*209b0*/  PRMT R9, R11, 0x7610, R9 ;  /* 0x000076100b097816 */ /* 0x000fe20000000009 */
[----:B------:R-:W-:Y:S01]  /*209c0*/  FADD.FTZ R12, R12, R219 ;  /* 0x000000db0c0c7221 */ /* 0x000fe20000010000 */
[----:B------:R-:W-:Y:S01]  /*209d0*/  PRMT R7, R228, 0x7610, R7 ;  /* 0x00007610e4077816 */ /* 0x000fe20000000007 */
[--C-:B------:R-:W-:Y:S01]  /*209e0*/  FADD.FTZ R15, R15, R10.reuse ;  /* 0x0000000a0f0f7221 */ /* 0x100fe20000010000 */
[----:B------:R-:W-:Y:S01]  /*209f0*/  PRMT R10, R229, 0x7610, R10 ;  /* 0x00007610e50a7816 */ /* 0x000fe2000000000a */
[----:B------:R-:W-:Y:S01]  /*20a00*/  @P1 FADD.FTZ R14, R50, R14 ;  /* 0x0000000e320e1221 */ /* 0x000fe20000010000 */
[----:B------:R-:W-:Y:S01]  /*20a10*/  SEL R11, RZ, 0x1, P6 ;  /* 0x00000001ff0b7807 */ /* 0x000fe20003000000 */
[----:B------:R-:W-:Y:S01]  /*20a20*/  @P1 FADD.FTZ R13, R49, R13 ;  /* 0x0000000d310d1221 */ /* 0x000fe20000010000 */
[----:B------:R-:W-:Y:S01]  /*20a30*/  @P1 FADD.FTZ R12, R48, R12 ;  /* 0x0000000c300c1221 */ /* 0x000fe20000010000 */
[----:B------:R-:W-:Y:S01]  /*20a40*/  @P1 FADD.FTZ R15, R51, R15 ;  /* 0x0000000f330f1221 */ /* 0x000fe20000010000 */
[----:B------:R-:W-:Y:S06]  /*20a50*/  BRA `(.L_x_21165) ;  /* 0x0000001000a07947 */ /* 0x000fec0003800000 */
.L_x_21140:
        /* <DEDUP_REMOVED lines=15> */
.L_x_21167:
        /* <DEDUP_REMOVED lines=12> */
.L_x_21168:
        /* <DEDUP_REMOVED lines=41> */
[----:B------:R-:W-:Y:S01]  /*20ea0*/  HFMA2 R228, -RZ, RZ, 0, 0 ;  /* 0x00000000ffe47431 */ /* 0x000fe200000001ff */
[----:B------:R-:W-:-:S07]  /*20eb0*/  LOP3.LUT R4, R4, UR31, R229, 0x96, !PT ;  /* 0x0000001f04047c12 */ /* 0x000fce000f8e96e5 */
.L_x_21166:
        /* <DEDUP_REMOVED lines=15> */
.L_x_21170:
        /* <DEDUP_REMOVED lines=12> */
.L_x_21171:
        /* <DEDUP_REMOVED lines=43> */
.L_x_21169:
        /* <DEDUP_REMOVED lines=15> */
.L_x_21173:
        /* <DEDUP_REMOVED lines=12> */
.L_x_21174:
        /* <DEDUP_REMOVED lines=43> */
.L_x_21172:
        /* <DEDUP_REMOVED lines=15> */
.L_x_21176:
        /* <DEDUP_REMOVED lines=12> */
.L_x_21177:
        /* <DEDUP_REMOVED lines=43> */
.L_x_21175:
        /* <DEDUP_REMOVED lines=16> */
.L_x_21165:
[----:B------:R-:W-:Y:S01]  /*21ce0*/  SEL R228, RZ, 0x1000000, !P5 ;  /* 0x01000000ffe47807 */ /* 0x000fe20006800000 */
[C---:B------:R-:W-:Y:S01]  /*21cf0*/  IMAD.WIDE.U32 R240, R226.reuse, 0x10, R222 ;  /* 0x00000010e2f07825 */ /* 0x040fe200078e00de */
[----:B------:R-:W-:Y:S01]  /*21d00*/  SEL R229, RZ, 0x10000, !P4 ;  /* 0x00010000ffe57807 */ /* 0x000fe20006000000 */
[----:B------:R-:W0:Y:S01]  /*21d10*/  @P0 LDC.64 R234, c[0x0][0x398] ;  /* 0x0000e600ffea0b82 */ /* 0x000e220000000a00 */
[----:B------:R-:W-:Y:S01]  /*21d20*/  SEL R231, RZ, 0x100, !P3 ;  /* 0x00000100ffe77807 */ /* 0x000fe20005800000 */
[----:B------:R-:W-:Y:S01]  /*21d30*/  IMAD.WIDE.U32 R238, R226, 0x4, R220 ;  /* 0x00000004e2ee7825 */ /* 0x000fe200078e00dc */
[----:B------:R1:W-:Y:S02]  /*21d40*/  STG.E.128 desc[UR8][R240.64], R12 ;  /* 0x0000000cf0007986 */ /* 0x0003e4000c101d08 */
[----:B------:R-:W-:Y:S02]  /*21d50*/  IADD3 R228, PT, PT, R231, R228, R229 ;  /* 0x000000e4e7e47210 */ /* 0x000fe40007ffe0e5 */
[----:B------:R-:W-:Y:S01]  /*21d60*/  SEL R229, RZ, 0x1, !P2 ;  /* 0x00000001ffe57807 */ /* 0x000fe20005000000 */
[----:B------:R-:W2:Y:S03]  /*21d70*/  @P1 LDC.64 R218, c[0x0][0x3a0] ;  /* 0x0000e800ffda1b82 */ /* 0x000ea60000000a00 */
[----:B------:R-:W-:Y:S01]  /*21d80*/  IADD3 R231, PT, PT, R228, R229, RZ ;  /* 0x000000e5e4e77210 */ /* 0x000fe20007ffe0ff */
[----:B------:R-:W-:-:S04]  /*21d90*/  VIADD R229, R225, 0x480 ;  /* 0x00000480e1e57836 */ /* 0x000fc80000000000 */
[----:B------:R1:W-:Y:S01]  /*21da0*/  STG.E desc[UR8][R238.64], R231 ;  /* 0x000000e7ee007986 */ /* 0x0003e2000c101908 */
[----:B------:R-:W-:-:S04]  /*21db0*/  IMAD.WIDE.U32 R216, R229, 0x10, R216 ;  /* 0x00000010e5d87825 */ /* 0x000fc800078e00d8 */
[----:B0-----:R-:W-:-:S04]  /*21dc0*/  @P0 IMAD.WIDE.U32 R234, R229, 0x10, R234 ;  /* 0x00000010e5ea0825 */ /* 0x001fc800078e00ea */
[----:B--2---:R-:W-:Y:S01]  /*21dd0*/  @P1 IMAD.WIDE.U32 R236, R229, 0x10, R218 ;  /* 0x00000010e5ec1825 */ /* 0x004fe200078e00da */
[----:B-1----:R-:W-:Y:S06]  /*21de0*/  @!P0 BRA `(.L_x_21178) ;  /* 0x00000000002c8947 */ /* 0x002fec0003800000 */
[----:B------:R-:W0:Y:S01]  /*21df0*/  LDC.64 R218, c[0x0][0x3b8] ;  /* 0x0000ee00ffda7b82 */ /* 0x000e220000000a00 */
[----:B------:R-:W-:-:S04]  /*21e00*/  SHF.L.U32 R228, R10, 0x10, RZ ;  /* 0x000000100ae47819 */ /* 0x000fc800000006ff */
[----:B------:R-:W-:Y:S02]  /*21e10*/  LOP3.LUT R231, R228, 0xff0000, RZ, 0xc0, !PT ;  /* 0x00ff0000e4e77812 */ /* 0x000fe400078ec0ff */
[----:B------:R-:W-:-:S05]  /*21e20*/  LOP3.LUT R228, R11, 0xffff, RZ, 0xc0, !PT ;  /* 0x0000ffff0be47812 */ /* 0x000fca00078ec0ff */
[----:B------:R-:W-:Y:S01]  /*21e30*/  IMAD R228, R228, 0x1000000, R231 ;  /* 0x01000000e4e47824 */ /* 0x000fe200078e02e7 */
[----:B------:R-:W-:-:S04]  /*21e40*/  LOP3.LUT R231, R9, 0xff, RZ, 0xc0, !PT ;  /* 0x000000ff09e77812 */ /* 0x000fc800078ec0ff */
[----:B------:R-:W-:Y:S02]  /*21e50*/  LEA R228, R231, R228, 0x8 ;  /* 0x000000e4e7e47211 */ /* 0x000fe400078e40ff */
[----:B------:R-:W-:-:S05]  /*21e60*/  LOP3.LUT R231, R7, 0xff, RZ, 0xc0, !PT ;  /* 0x000000ff07e77812 */ /* 0x000fca00078ec0ff */
[----:B------:R-:W-:Y:S02]  /*21e70*/  IMAD.IADD R231, R228, 0x1, R231 ;  /* 0x00000001e4e77824 */ /* 0x000fe400078e02e7 */
[----:B0-----:R-:W-:-:S05]  /*21e80*/  IMAD.WIDE.U32 R218, R226, 0x4, R218 ;  /* 0x00000004e2da7825 */ /* 0x001fca00078e00da */
[----:B------:R0:W-:Y:S02]  /*21e90*/  STG.E desc[UR8][R218.64], R231 ;  /* 0x000000e7da007986 */ /* 0x0001e4000c101908 */
.L_x_21178:
[----:B------:R1:W5:Y:S04]  /*21ea0*/  @P0 LDG.E.128 R52, desc[UR8][R234.64] ;  /* 0x00000008ea340981 */ /* 0x000368000c1e1d00 */
[----:B------:R1:W5:Y:S04]  /*21eb0*/  @P1 LDG.E.128 R48, desc[UR8][R236.64] ;  /* 0x00000008ec301981 */ /* 0x000368000c1e1d00 */
[----:B0-----:R-:W5:Y:S01]  /*21ec0*/  LDG.E.128 R216, desc[UR8][R216.64] ;  /* 0x00000008d8d87981 */ /* 0x001f62000c1e1d00 */
        /* <DEDUP_REMOVED lines=16> */
.L_x_21181:
        /* <DEDUP_REMOVED lines=12> */
.L_x_21182:
        /* <DEDUP_REMOVED lines=43> */
.L_x_21180:
[----:B------:R-:W-:Y:S01]  /*22340*/  ISETP.NE.AND P3, PT, R10, 0x1, PT ;  /* 0x000000010a00780c */ /* 0x000fe20003f65270 */
[----:B------:R-:W-:Y:S01]  /*22350*/  IMAD.MOV.U32 R9, RZ, RZ, R8 ;  /* 0x000000ffff097224 */ /* 0x000fe200078e0008 */
[----:B------:R-:W-:Y:S02]  /*22360*/  I2FP.F32.U32 R7, R7 ;  /* 0x0000000700077245 */ /* 0x000fe40000201000 */
[----:B------:R-:W-:-:S03]  /*22370*/  MOV R11, 0x2 ;  /* 0x00000002000b7802 */ /* 0x000fc60000000f00 */
[----:B------:R-:W-:-:S05]  /*22380*/  FFMA.FTZ R7, R7, R230, 1.1641532182693481445e-10 ;  /* 0x2f00000007077423 */ /* 0x000fca00000100e6 */
[----:B------:R-:W-:Y:S01]  /*22390*/  FSETP.LE.FTZ.AND P2, PT, R7, UR4, PT ;  /* 0x0000000407007c0b */ /* 0x000fe2000bf53000 */
[----:B-----5:R-:W-:Y:S01]  /*223a0*/  FMUL.FTZ R7, R216, UR5 ;  /* 0x00000005d8077c20 */ /* 0x020fe20008410000 */
        /* <DEDUP_REMOVED lines=9> */
.L_x_21184:
        /* <DEDUP_REMOVED lines=12> */
.L_x_21185:
        /* <DEDUP_REMOVED lines=43> */
.L_x_21183:
        /* <DEDUP_REMOVED lines=14> */
.L_x_21187:
        /* <DEDUP_REMOVED lines=12> */
.L_x_21188:
        /* <DEDUP_REMOVED lines=42> */
.L_x_21186:
        /* <DEDUP_REMOVED lines=16> */
.L_x_21190:
        /* <DEDUP_REMOVED lines=12> */
.L_x_21191:
        /* <DEDUP_REMOVED lines=42> */
.L_x_21189:
        /* <DEDUP_REMOVED lines=14> */
.L_x_21193:
        /* <DEDUP_REMOVED lines=12> */
.L_x_21194:
        /* <DEDUP_REMOVED lines=42> */
.L_x_21192:
        /* <DEDUP_REMOVED lines=16> */
.L_x_21196:
        /* <DEDUP_REMOVED lines=12> */
.L_x_21197:
        /* <DEDUP_REMOVED lines=43> */
.L_x_21195:
[----:B------:R-:W-:Y:S01]  /*23900*/  ISETP.NE.AND P5, PT, R216, 0x1, PT ;  /* 0x00000001d800780c */ /* 0x000fe20003fa5270 */
[----:B------:R-:W-:Y:S01]  /*23910*/  HFMA2 R10, -RZ, RZ, 0, 1.1920928955078125e-07 ;  /* 0x00000002ff0a7431 */ /* 0x000fe200000001ff */
[----:B------:R-:W-:Y:S01]  /*23920*/  I2FP.F32.U32 R9, R9 ;  /* 0x0000000900097245 */ /* 0x000fe20000201000 */
[----:B------:R-:W-:-:S04]  /*23930*/  IMAD.MOV.U32 R11, RZ, RZ, R8 ;  /* 0x000000ffff0b7224 */ /* 0x000fc800078e0008 */
[----:B-1----:R-:W-:-:S06]  /*23940*/  FFMA.FTZ R234, R9, R230, 1.1641532182693481445e-10 ;  /* 0x2f00000009ea7423 */ /* 0x002fcc00000100e6 */
        /* <DEDUP_REMOVED lines=9> */
.L_x_21199:
        /* <DEDUP_REMOVED lines=12> */
.L_x_21200:
        /* <DEDUP_REMOVED lines=42> */
.L_x_21198:
[----:B------:R-:W-:Y:S01]  /*23d40*/  ISETP.NE.AND P6, PT, R10, 0x1, PT ;  /* 0x000000010a00780c */ /* 0x000fe20003fc5270 */
[----:B------:R-:W-:Y:S01]  /*23d50*/  FMUL.FTZ R219, R219, UR5 ;  /* 0x00000005dbdb7c20 */ /* 0x000fe20008410000 */
        /* <DEDUP_REMOVED lines=14> */
.L_x_21202:
        /* <DEDUP_REMOVED lines=14> */
.L_x_21203:
        /* <DEDUP_REMOVED lines=42> */
.L_x_21201:
        /* <DEDUP_REMOVED lines=18> */
[----:B------:R-:W-:Y:S01]  /*242e0*/  FMUL.FTZ R230, R55, UR5 ;  /* 0x0000000537e67c20 */ /* 0x000fe20008410000 */
[----:B------:R-:W-:Y:S01]  /*242f0*/  FSEL R10, R219, RZ, P5 ;  /* 0x000000ffdb0a7208 */ /* 0x000fe20002800000 */
[----:B------:R-:W-:Y:S01]  /*24300*/  FADD.FTZ R218, R218, R9 ;  /* 0x00000009dada7221 */ /* 0x000fe20000010000 */
[----:B------:R-:W-:Y:S01]  /*24310*/  FSEL R7, R7, RZ, P2 ;  /* 0x000000ff07077208 */ /* 0x000fe20001000000 */
[----:B------:R-:W-:Y:S01]  /*24320*/  @P1 FADD.FTZ R217, R49, R217 ;  /* 0x000000d931d91221 */ /* 0x000fe20000010000 */
[----:B------:R-:W-:Y:S01]  /*24330*/  FSEL R219, R230, RZ, !P6 ;  /* 0x000000ffe6db7208 */ /* 0x000fe20007000000 */
[----:B------:R-:W-:Y:S01]  /*24340*/  @P1 FADD.FTZ R218, R50, R218 ;  /* 0x000000da32da1221 */ /* 0x000fe20000010000 */
        /* <DEDUP_REMOVED lines=8> */
[----:B------:R-:W-:Y:S06]  /*243d0*/  BRA `(.L_x_21204) ;  /* 0x0000001000a07947 */ /* 0x000fec0003800000 */
.L_x_21179:
        /* <DEDUP_REMOVED lines=15> */
.L_x_21206:
        /* <DEDUP_REMOVED lines=12> */
.L_x_21207:
        /* <DEDUP_REMOVED lines=43> */
.L_x_21205:
[----:B------:R-:W-:Y:S02]  /*24840*/  ISETP.NE.AND P3, PT, R233, 0x1, PT ;  /* 0x00000001e900780c */ /* 0x000fe40003f65270 */
        /* <DEDUP_REMOVED lines=14> */
.L_x_21209:
        /* <DEDUP_REMOVED lines=12> */
.L_x_21210:
        /* <DEDUP_REMOVED lines=43> */
.L_x_21208:
        /* <DEDUP_REMOVED lines=15> */
.L_x_21212:
        /* <DEDUP_REMOVED lines=12> */
.L_x_21213:
        /* <DEDUP_REMOVED lines=43> */
.L_x_21211:
[----:B------:R-:W-:Y:S01]  /*25100*/  ISETP.NE.AND P5, PT, R232, 0x1, PT ;  /* 0x00000001e800780c */ /* 0x000fe20003fa5270 */
[----:B------:R-:W-:Y:S01]  /*25110*/  IMAD.MOV.U32 R231, RZ, RZ, R8 ;  /* 0x000000ffffe77224 */ /* 0x000fe200078e0008 */
[----:B------:R-:W-:-:S05]  /*25120*/  I2FP.F32.U32 R227, R227 ;  /* 0x000000e300e37245 */ /* 0x000fca0000201000 */
        /* <DEDUP_REMOVED lines=12> */
.L_x_21215:
        /* <DEDUP_REMOVED lines=12> */
.L_x_21216:
        /* <DEDUP_REMOVED lines=43> */
.L_x_21214:
        /* <DEDUP_REMOVED lines=16> */
.L_x_21204:
[----:B------:R-:W-:Y:S01]  /*25660*/  FADD.FTZ R230, RZ, R44 ;  /* 0x0000002cffe67221 */ /* 0x000fe20000010000 */
[----:B------:R-:W-:-:S04]  /*25670*/  IMAD.WIDE.U32 R222, R229, 0x10, R222 ;  /* 0x00000010e5de7825 */ /* 0x000fc800078e00de */
        /* <DEDUP_REMOVED lines=39> */
[----:B------:R-:W-:-:S03]  /*258f0*/  SEL R232, RZ, 0x100, !P3 ;  /* 0x00000100ffe87807 */ /* 0x000fc60005800000 */
[----:B-1----:R-:W-:Y:S01]  /*25900*/  FADD.FTZ R234, R233, R216 ;  /* 0x000000d8e9ea7221 */ /* 0x002fe20000010000 */
[----:B------:R-:W-:Y:S02]  /*25910*/  IADD3 R230, PT, PT, R232, R230, R231 ;  /* 0x000000e6e8e67210 */ /* 0x000fe40007ffe0e7 */
[----:B------:R-:W-:Y:S01]  /*25920*/  SEL R231, RZ, 0x1, !P2 ;  /* 0x00000001ffe77807 */ /* 0x000fe20005000000 */
[----:B------:R-:W-:-:S04]  /*25930*/  FADD.FTZ R233, R234, R217 ;  /* 0x000000d9eae97221 */ /* 0x000fc80000010000 */
        /* <DEDUP_REMOVED lines=16> */
.L_x_21217:
        /* <DEDUP_REMOVED lines=112> */
.L_x_21219:
[----:B------:R-:W-:Y:S05]  /*26140*/  BSYNC.RECONVERGENT B0 ;  /* 0x0000000000007941 */ /* 0x000fea0003800200 */
.L_x_21218:
        /* <DEDUP_REMOVED lines=14> */
.L_x_21221:
[----:B------:R-:W-:Y:S05]  /*26230*/  BSYNC.RECONVERGENT B0 ;  /* 0x0000000000007941 */ /* 0x000fea0003800200 */
.L_x_21220:
[----:B------:R-:W1:Y:S01]  /*26240*/  SHFL.DOWN PT, R222, R223, 0x2, 0x1f ;  /* 0x08401f00dfde7f89 */ /* 0x000e6200000e0000 */
[----:B------:R-:W-:Y:S01]  /*26250*/  I2FP.F32.U32 R235, R223 ;  /* 0x000000df00eb7245 */ /* 0x000fe20000201000 */
[----:B------:R-:W-:Y:S01]  /*26260*/  UPLOP3.LUT UP1, UPT, UPT, UPT, UP1, 0x40, 0x4 ;  /* 0x000000000004789c */ /* 0x000fe20003f2e810 */
[----:B------:R-:W-:Y:S01]  /*26270*/  ISETP.NE.AND P1, PT, R231, RZ, PT ;  /* 0x000000ffe700720c */ /* 0x000fe20003f25270 */
[----:B0-----:R-:W0:Y:S01]  /*26280*/  SHFL.DOWN PT, R233, R220, 0x2, 0x1f ;  /* 0x08401f00dce97f89 */ /* 0x001e2200000e0000 */
[----:B------:R-:W-:-:S03]  /*26290*/  ISETP.NE.AND P2, PT, RZ, UR39, PT ;  /* 0x00000027ff007c0c */ /* 0x000fc6000bf45270 */
[----:B------:R-:W2:Y:S01]  /*262a0*/  SHFL.DOWN PT, R230, R221, 0x2, 0x1f ;  /* 0x08401f00dde67f89 */ /* 0x000ea200000e0000 */
[----:B-1----:R-:W-:Y:S01]  /*262b0*/  IMAD.IADD R232, R222, 0x1, R223 ;  /* 0x00000001dee87824 */ /* 0x002fe200078e02df */
[----:B------:R-:W-:-:S04]  /*262c0*/  I2FP.F32.S32 R236, R222 ;  /* 0x000000de00ec7245 */ /* 0x000fc80000201400 */
[----:B------:R-:W-:Y:S01]  /*262d0*/  I2FP.F32.S32 R222, R232 ;  /* 0x000000e800de7245 */ /* 0x000fe20000201400 */
[----:B------:R-:W1:Y:S01]  /*262e0*/  SHFL.DOWN PT, R223, R232, 0x1, 0x1f ;  /* 0x08201f00e8df7f89 */ /* 0x000e6200000e0000 */
[C---:B0-----:R-:W-:Y:S01]  /*262f0*/  FMUL.FTZ R238, R233.reuse, R236 ;  /* 0x000000ece9ee7220 */ /* 0x041fe20000410000 */
[----:B------:R-:W-:Y:S01]  /*26300*/  FADD.FTZ R233, -R233, R220 ;  /* 0x000000dce9e97221 */ /* 0x000fe20000010100 */
[----:B------:R-:W0:Y:S01]  /*26310*/  MUFU.RCP R234, R222 ;  /* 0x000000de00ea7308 */ /* 0x000e220000001000 */
[----:B--2---:R-:W-:Y:S01]  /*26320*/  FADD.FTZ R221, R230, R221 ;  /* 0x000000dde6dd7221 */ /* 0x004fe20000010000 */
[----:B------:R-:W-:Y:S01]  /*26330*/  FFMA.FTZ R237, R235, R220, R238 ;  /* 0x000000dcebed7223 */ /* 0x000fe200000100ee */
[----:B------:R-:W-:-:S04]  /*26340*/  FMUL.FTZ R233, R233, R233 ;  /* 0x000000e9e9e97220 */ /* 0x000fc80000410000 */
[----:B------:R-:W-:-:S04]  /*26350*/  FMUL.FTZ R233, R233, R235 ;  /* 0x000000ebe9e97220 */ /* 0x000fc80000410000 */
[----:B------:R-:W-:Y:S01]  /*26360*/  FMUL.FTZ R233, R233, R236 ;  /* 0x000000ece9e97220 */ /* 0x000fe20000410000 */
[----:B0-----:R-:W-:-:S03]  /*26370*/  FMUL.FTZ R237, R234, R237 ;  /* 0x000000edeaed7220 */ /* 0x001fc60000410000 */
[----:B------:R-:W-:Y:S01]  /*26380*/  FFMA.FTZ R221, R234, R233, R221 ;  /* 0x000000e9eadd7223 */ /* 0x000fe200000100dd */
[-C--:B-1----:R-:W-:Y:S01]  /*26390*/  IADD3 R233, PT, PT, R232, R223.reuse, RZ ;  /* 0x000000dfe8e97210 */ /* 0x082fe20007ffe0ff */
        /* <DEDUP_REMOVED lines=8> */
[C---:B------:R-:W-:Y:S01]  /*26420*/  FFMA.FTZ R220, R222.reuse, R237, R235 ;  /* 0x000000eddedc7223 */ /* 0x040fe200000100eb */
[----:B-1----:R-:W-:Y:S02]  /*26430*/  FADD.FTZ R230, R221, R230 ;  /* 0x000000e6dde67221 */ /* 0x002fe40000010000 */
[----:B------:R-:W-:Y:S01]  /*26440*/  FMUL.FTZ R223, R222, R223 ;  /* 0x000000dfdedf7220 */ /* 0x000fe20000410000 */
[----:B--2---:R-:W-:Y:S02]  /*26450*/  FMUL.FTZ R234, R233, R220 ;  /* 0x000000dce9ea7220 */ /* 0x004fe40000410000 */
[----:B------:R-:W0:Y:S01]  /*26460*/  @!P1 LDC.64 R220, c[0x0][0x3c8] ;  /* 0x0000f200ffdc9b82 */ /* 0x000e220000000a00 */
[----:B------:R-:W-:Y:S02]  /*26470*/  FMUL.FTZ R223, R223, R232 ;  /* 0x000000e8dfdf7220 */ /* 0x000fe40000410000 */
[----:B------:R-:W1:Y:S02]  /*26480*/  SHFL.IDX PT, R241, R234, RZ, 0x1f ;  /* 0x00001fffeaf17589 */ /* 0x000e6400000e0000 */
[----:B------:R-:W-:-:S03]  /*26490*/  FFMA.FTZ R233, R233, R223, R230 ;  /* 0x000000dfe9e97223 */ /* 0x000fc600000100e6 */
[----:B------:R-:W2:Y:S03]  /*264a0*/  LDC R232, c[0x0][0x448] ;  /* 0x00011200ffe87b82 */ /* 0x000ea60000000800 */
[----:B------:R-:W2:Y:S05]  /*264b0*/  SHFL.IDX PT, R233, R233, RZ, 0x1f ;  /* 0x00001fffe9e97589 */ /* 0x000eaa00000e0000 */
[----:B------:R-:W3:Y:S01]  /*264c0*/  @!P1 LDC.64 R222, c[0x0][0x3c0] ;  /* 0x0000f000ffde9b82 */ /* 0x000ee20000000a00 */
[C---:B-1----:R-:W-:Y:S01]  /*264d0*/  FMUL.FTZ R230, R241.reuse, R241 ;  /* 0x000000f1f1e67220 */ /* 0x042fe20000410000 */
[----:B------:R-:W-:-:S04]  /*264e0*/  FSEL R236, R241, RZ, !P2 ;  /* 0x000000fff1ec7208 */ /* 0x000fc80005000000 */
[----:B------:R-:W-:Y:S01]  /*264f0*/  FSEL R235, R230, RZ, P2 ;  /* 0x000000ffe6eb7208 */ /* 0x000fe20001000000 */
[C---:B------:R-:W-:Y:S01]  /*26500*/  FADD.FTZ R237, -R236.reuse, R44 ;  /* 0x0000002ceced7221 */ /* 0x040fe20000010100 */
[C---:B------:R-:W-:Y:S01]  /*26510*/  FADD.FTZ R45, -R236.reuse, R45 ;  /* 0x0000002dec2d7221 */ /* 0x040fe20000010100 */
[----:B--2---:R-:W-:Y:S01]  /*26520*/  FFMA.FTZ R230, R233, UR20, R232 ;  /* 0x00000014e9e67c23 */ /* 0x004fe200080100e8 */
[----:B------:R-:W-:Y:S01]  /*26530*/  MOV R233, UR18 ;  /* 0x0000001200e97c02 */ /* 0x000fe20008000f00 */
[C---:B------:R-:W-:Y:S01]  /*26540*/  FADD.FTZ R239, -R236.reuse, R46 ;  /* 0x0000002eecef7221 */ /* 0x040fe20000010100 */
[----:B------:R-:W-:Y:S01]  /*26550*/  FADD.FTZ R47, -R236, R47 ;  /* 0x0000002fec2f7221 */ /* 0x000fe20000010100 */
[----:B------:R-:W-:Y:S01]  /*26560*/  FADD.FTZ R230, R230, R235 ;  /* 0x000000ebe6e67221 */ /* 0x000fe20000010000 */
[----:B------:R-:W-:Y:S02]  /*26570*/  IMAD.U32 R235, RZ, RZ, UR18 ;  /* 0x00000012ffeb7e24 */ /* 0x000fe4000f8e00ff */
[----:B------:R-:W-:Y:S01]  /*26580*/  FADD.FTZ R243, -R236, R40 ;  /* 0x00000028ecf37221 */ /* 0x000fe20000010100 */
[----:B0-----:R-:W-:-:S04]  /*26590*/  @!P1 IMAD.WIDE R220, R233, 0x4, R220 ;  /* 0x00000004e9dc9825 */ /* 0x001fc800078e02dc */
[----:B------:R-:W-:Y:S01]  /*265a0*/  FADD.FTZ R41, -R236, R41 ;  /* 0x00000029ec297221 */ /* 0x000fe20000010100 */
[----:B------:R-:W0:Y:S01]  /*265b0*/  LDC.64 R232, c[0x0][0x430] ;  /* 0x00010c00ffe87b82 */ /* 0x000e220000000a00 */
[----:B------:R-:W1:Y:S01]  /*265c0*/  MUFU.RSQ R230, R230 ;  /* 0x000000e600e67308 */ /* 0x000e620000001400 */
[----:B---3--:R-:W-:-:S04]  /*265d0*/  @!P1 IMAD.WIDE R222, R235, 0x4, R222 ;  /* 0x00000004ebde9825 */ /* 0x008fc800078e02de */
[C---:B------:R-:W-:Y:S01]  /*265e0*/  FADD.FTZ R245, -R236.reuse, R42 ;  /* 0x0000002aecf57221 */ /* 0x040fe20000010100 */
[C---:B------:R-:W-:Y:S01]  /*265f0*/  FADD.FTZ R43, -R236.reuse, R43 ;  /* 0x0000002bec2b7221 */ /* 0x040fe20000010100 */
[C---:B------:R-:W-:Y:S01]  /*26600*/  FADD.FTZ R247, -R236.reuse, R38 ;  /* 0x00000026ecf77221 */ /* 0x040fe20000010100 */
[C---:B------:R-:W-:Y:S01]  /*26610*/  FADD.FTZ R249, -R236.reuse, R34 ;  /* 0x00000022ecf97221 */ /* 0x040fe20000010100 */
[----:B------:R2:W-:Y:S01]  /*26620*/  @!P1 STG.E desc[UR8][R222.64], R241 ;  /* 0x000000f1de009986 */ /* 0x0005e2000c101908 */
[----:B------:R-:W3:Y:S01]  /*26630*/  LDC.64 R234, c[0x0][0x428] ;  /* 0x00010a00ffea7b82 */ /* 0x000ee20000000a00 */
        /* <DEDUP_REMOVED lines=8> */
[----:B------:R-:W-:Y:S01]  /*266c0*/  UIADD3 UR18, UPT, UPT, UR18, UR12, URZ ;  /* 0x0000000c12127290 */ /* 0x000fe2000fffe0ff */
[C---:B-1----:R-:W-:Y:S01]  /*266d0*/  FMUL.FTZ R237, R230.reuse, R237 ;  /* 0x000000ede6ed7220 */ /* 0x042fe20000410000 */
[C---:B------:R-:W-:Y:S01]  /*266e0*/  FMUL.FTZ R238, R230.reuse, R45 ;  /* 0x0000002de6ee7220 */ /* 0x040fe20000410000 */
[C---:B------:R-:W-:Y:S01]  /*266f0*/  FMUL.FTZ R239, R230.reuse, R239 ;  /* 0x000000efe6ef7220 */ /* 0x040fe20000410000 */
[----:B------:R-:W-:Y:S01]  /*26700*/  FMUL.FTZ R242, R230, R47 ;  /* 0x0000002fe6f27220 */ /* 0x000fe20000410000 */
[----:B------:R-:W-:Y:S01]  /*26710*/  FFMA.FTZ R44, R237, R172, R176 ;  /* 0x000000aced2c7223 */ /* 0x000fe200000100b0 */
[----:B------:R-:W-:Y:S01]  /*26720*/  FFMA.FTZ R45, R238, R173, R177 ;  /* 0x000000adee2d7223 */ /* 0x000fe200000100b1 */
[C---:B------:R-:W-:Y:S01]  /*26730*/  FFMA.FTZ R46, R239.reuse, R174, R178 ;  /* 0x000000aeef2e7223 */ /* 0x040fe200000100b2 */
[C---:B------:R-:W-:Y:S01]  /*26740*/  FFMA.FTZ R47, R242.reuse, R175, R179 ;  /* 0x000000aff22f7223 */ /* 0x040fe200000100b3 */
[----:B------:R1:W-:Y:S01]  /*26750*/  @!P1 STG.E desc[UR8][R220.64], R230 ;  /* 0x000000e6dc009986 */ /* 0x0003e2000c101908 */
[----:B--2---:R-:W-:Y:S01]  /*26760*/  FFMA.FTZ R222, R239, R134, R58 ;  /* 0x00000086efde7223 */ /* 0x004fe2000001003a */
[----:B------:R-:W-:Y:S01]  /*26770*/  FFMA.FTZ R223, R242, R135, R59 ;  /* 0x00000087f2df7223 */ /* 0x000fe2000001003b */
[C---:B------:R-:W-:Y:S01]  /*26780*/  FMUL.FTZ R249, R230.reuse, R249 ;  /* 0x000000f9e6f97220 */ /* 0x040fe20000410000 */
[----:B------:R-:W-:Y:S01]  /*26790*/  FMUL.FTZ R34, R230, R34 ;  /* 0x00000022e6227220 */ /* 0x000fe20000410000 */
[----:B------:R-:W-:Y:S01]  /*267a0*/  UISETP.GE.AND UP0, UPT, UR18, UR13, UPT ;  /* 0x0000000d1200728c */ /* 0x000fe2000bf06270 */
[----:B---3--:R-:W-:-:S05]  /*267b0*/  IMAD.WIDE.U32 R240, R225, 0x10, R234 ;  /* 0x00000010e1f07825 */ /* 0x008fca00078e00ea */
[----:B------:R2:W-:Y:S01]  /*267c0*/  STG.E.128 desc[UR8][R240.64], R44 ;  /* 0x0000002cf0007986 */ /* 0x0005e2000c101d08 */
[----:B-1----:R-:W-:Y:S01]  /*267d0*/  FFMA.FTZ R220, R237, R132, R56 ;  /* 0x00000084eddc7223 */ /* 0x002fe20000010038 */
[----:B------:R-:W-:Y:S01]  /*267e0*/  FFMA.FTZ R221, R238, R133, R57 ;  /* 0x00000085eedd7223 */ /* 0x000fe20000010039 */
[----:B0-----:R-:W-:-:S04]  /*267f0*/  IMAD.WIDE.U32 R238, R225, 0x10, R232 ;  /* 0x00000010e1ee7825 */ /* 0x001fc800078e00e8 */
[----:B------:R-:W-:Y:S01]  /*26800*/  VIADD R237, R225, 0x80 ;  /* 0x00000080e1ed7836 */ /* 0x000fe20000000000 */
[----:B------:R0:W-:Y:S01]  /*26810*/  STG.E.128 desc[UR8][R238.64], R220 ;  /* 0x000000dcee007986 */ /* 0x0001e2000c101d08 */
[C---:B--2---:R-:W-:Y:S01]  /*26820*/  FMUL.FTZ R47, R230.reuse, R243 ;  /* 0x000000f3e62f7220 */ /* 0x044fe20000410000 */
[C---:B------:R-:W-:Y:S01]  /*26830*/  FMUL.FTZ R46, R230.reuse, R41 ;  /* 0x00000029e62e7220 */ /* 0x040fe20000410000 */
[C---:B------:R-:W-:Y:S01]  /*26840*/  FMUL.FTZ R45, R230.reuse, R245 ;  /* 0x000000f5e62d7220 */ /* 0x040fe20000410000 */
[----:B------:R-:W-:Y:S01]  /*26850*/  FMUL.FTZ R44, R230, R43 ;  /* 0x0000002be62c7220 */ /* 0x000fe20000410000 */
[----:B------:R-:W-:Y:S01]  /*26860*/  FFMA.FTZ R40, R47, R168, R180 ;  /* 0x000000a82f287223 */ /* 0x000fe200000100b4 */
[----:B------:R-:W-:Y:S01]  /*26870*/  FFMA.FTZ R41, R46, R169, R181 ;  /* 0x000000a92e297223 */ /* 0x000fe200000100b5 */
[----:B------:R-:W-:Y:S01]  /*26880*/  FFMA.FTZ R42, R45, R170, R182 ;  /* 0x000000aa2d2a7223 */ /* 0x000fe200000100b6 */
[----:B------:R-:W-:Y:S01]  /*26890*/  FFMA.FTZ R43, R44, R171, R183 ;  /* 0x000000ab2c2b7223 */ /* 0x000fe200000100b7 */
[----:B------:R-:W-:-:S04]  /*268a0*/  IMAD.WIDE.U32 R242, R237, 0x10, R234 ;  /* 0x00000010edf27825 */ /* 0x000fc800078e00ea */
[C---:B0-----:R-:W-:Y:S01]  /*268b0*/  FADD.FTZ R221, -R236.reuse, R36 ;  /* 0x00000024ecdd7221 */ /* 0x041fe20000010100 */
        /* <DEDUP_REMOVED lines=13> */
[----:B------:R-:W-:Y:S01]  /*26990*/  FADD.FTZ R30, -R236, R19 ;  /* 0x00000013ec1e7221 */ /* 0x000fe20000010100 */
[----:B------:R-:W-:Y:S01]  /*269a0*/  FFMA.FTZ R16, R47, R128, R60 ;  /* 0x000000802f107223 */ /* 0x000fe2000001003c */
[----:B------:R-:W-:Y:S01]  /*269b0*/  FFMA.FTZ R17, R46, R129, R61 ;  /* 0x000000812e117223 */ /* 0x000fe2000001003d */
[----:B------:R-:W-:Y:S01]  /*269c0*/  FFMA.FTZ R18, R45, R130, R62 ;  /* 0x000000822d127223 */ /* 0x000fe2000001003e */
[----:B------:R-:W-:Y:S01]  /*269d0*/  FFMA.FTZ R19, R44, R131, R63 ;  /* 0x000000832c137223 */ /* 0x000fe2000001003f */
[----:B------:R-:W-:Y:S01]  /*269e0*/  IADD3 R220, PT, PT, R225, 0x100, RZ ;  /* 0x00000100e1dc7810 */ /* 0x000fe20007ffe0ff */
[C---:B------:R-:W-:Y:S01]  /*269f0*/  FMUL.FTZ R13, R230.reuse, R221 ;  /* 0x000000dde60d7220 */ /* 0x040fe20000410000 */
[C---:B------:R-:W-:Y:S01]  /*26a00*/  FMUL.FTZ R14, R230.reuse, R239 ;  /* 0x000000efe60e7220 */ /* 0x040fe20000410000 */
[----:B------:R-:W-:Y:S01]  /*26a10*/  FMUL.FTZ R36, R230, R36 ;  /* 0x00000024e6247220 */ /* 0x000fe20000410000 */
[----:B------:R-:W-:Y:S01]  /*26a20*/  FADD.FTZ R245, -R236, R22 ;  /* 0x00000016ecf57221 */ /* 0x000fe20000010100 */
[----:B------:R-:W-:-:S04]  /*26a30*/  IMAD.WIDE.U32 R44, R220, 0x10, R234 ;  /* 0x00000010dc2c7825 */ /* 0x000fc800078e00ea */
[----:B------:R-:W-:Y:S01]  /*26a40*/  FMUL.FTZ R223, R230, R223 ;  /* 0x000000dfe6df7220 */ /* 0x000fe20000410000 */
[----:B------:R-:W-:Y:S01]  /*26a50*/  FFMA.FTZ R23, R36, R167, R187 ;  /* 0x000000a724177223 */ /* 0x000fe200000100bb */
[----:B------:R-:W-:Y:S01]  /*26a60*/  FMUL.FTZ R32, R230, R32 ;  /* 0x00000020e6207220 */ /* 0x000fe20000410000 */
[----:B0-----:R-:W-:-:S04]  /*26a70*/  IMAD.WIDE.U32 R40, R237, 0x10, R232 ;  /* 0x00000010ed287825 */ /* 0x001fc800078e00e8 */
[C---:B------:R-:W-:Y:S01]  /*26a80*/  FADD.FTZ R237, -R236.reuse, R12 ;  /* 0x0000000ceced7221 */ /* 0x040fe20000010100 */
[----:B------:R-:W-:Y:S01]  /*26a90*/  FADD.FTZ R42, -R236, R15 ;  /* 0x0000000fec2a7221 */ /* 0x000fe20000010100 */
[----:B------:R-:W-:Y:S01]  /*26aa0*/  FMUL.FTZ R15, R230, R247 ;  /* 0x000000f7e60f7220 */ /* 0x000fe20000410000 */
[----:B------:R-:W-:Y:S01]  /*26ab0*/  VIADD R12, R225, 0x180 ;  /* 0x00000180e10c7836 */ /* 0x000fe20000000000 */
[----:B------:R0:W-:Y:S01]  /*26ac0*/  STG.E.128 desc[UR8][R40.64], R16 ;  /* 0x0000001028007986 */ /* 0x0001e2000c101d08 */
[C---:B------:R-:W-:Y:S01]  /*26ad0*/  FADD.FTZ R43, -R236.reuse, R20 ;  /* 0x00000014ec2b7221 */ /* 0x040fe20000010100 */
[----:B------:R-:W-:Y:S01]  /*26ae0*/  FADD.FTZ R243, -R236, R21 ;  /* 0x00000015ecf37221 */ /* 0x000fe20000010100 */
[----:B------:R-:W-:-:S04]  /*26af0*/  IMAD.WIDE.U32 R46, R12, 0x10, R234 ;  /* 0x000000100c2e7825 */ /* 0x000fc800078e00ea */
[----:B------:R-:W-:Y:S01]  /*26b00*/  FFMA.FTZ R20, R13, R164, R184 ;  /* 0x000000a40d147223 */ /* 0x000fe200000100b8 */
[----:B------:R-:W-:Y:S01]  /*26b10*/  FFMA.FTZ R21, R14, R165, R185 ;  /* 0x000000a50e157223 */ /* 0x000fe200000100b9 */
[----:B------:R-:W-:Y:S01]  /*26b20*/  FFMA.FTZ R22, R15, R166, R186 ;  /* 0x000000a60f167223 */ /* 0x000fe200000100ba */
[----:B------:R-:W-:-:S04]  /*26b30*/  IMAD.WIDE.U32 R220, R220, 0x10, R232 ;  /* 0x00000010dcdc7825 */ /* 0x000fc800078e00e8 */
[C---:B------:R-:W-:Y:S01]  /*26b40*/  FADD.FTZ R239, -R236.reuse, R217 ;  /* 0x000000d9ecef7221 */ /* 0x040fe20000010100 */
[----:B------:R-:W-:Y:S01]  /*26b50*/  FADD.FTZ R217, -R236, R218 ;  /* 0x000000daecd97221 */ /* 0x000fe20000010100 */
[C---:B------:R-:W-:Y:S01]  /*26b60*/  FMUL.FTZ R33, R230.reuse, R33 ;  /* 0x00000021e6217220 */ /* 0x040fe20000410000 */
[----:B------:R1:W-:Y:S01]  /*26b70*/  STG.E.128 desc[UR8][R44.64], R20 ;  /* 0x000000142c007986 */ /* 0x0003e2000c101d08 */
[C---:B------:R-:W-:Y:S01]  /*26b80*/  FMUL.FTZ R218, R230.reuse, R29 ;  /* 0x0000001de6da7220 */ /* 0x040fe20000410000 */
[----:B------:R-:W-:Y:S01]  /*26b90*/  FMUL.FTZ R240, R230, R31 ;  /* 0x0000001fe6f07220 */ /* 0x000fe20000410000 */
[----:B------:R-:W-:Y:S01]  /*26ba0*/  FADD.FTZ R247, -R236, R216 ;  /* 0x000000d8ecf77221 */ /* 0x000fe20000010100 */
[C---:B------:R-:W-:Y:S01]  /*26bb0*/  FMUL.FTZ R37, R230.reuse, R37 ;  /* 0x00000025e6257220 */ /* 0x040fe20000410000 */
[C---:B------:R-:W-:Y:S01]  /*26bc0*/  FMUL.FTZ R238, R230.reuse, R25 ;  /* 0x00000019e6ee7220 */ /* 0x040fe20000410000 */
[----:B------:R-:W-:Y:S01]  /*26bd0*/  FMUL.FTZ R39, R230, R39 ;  /* 0x00000027e6277220 */ /* 0x000fe20000410000 */
[----:B0-----:R-:W-:-:S04]  /*26be0*/  IMAD.WIDE.U32 R40, R12, 0x10, R232 ;  /* 0x000000100c287825 */ /* 0x001fc800078e00e8 */
[----:B------:R-:W-:Y:S01]  /*26bf0*/  FFMA.FTZ R12, R13, R124, R64 ;  /* 0x0000007c0d0c7223 */ /* 0x000fe20000010040 */
[----:B------:R-:W-:Y:S01]  /*26c00*/  FFMA.FTZ R13, R14, R125, R65 ;  /* 0x0000007d0e0d7223 */ /* 0x000fe20000010041 */
[----:B------:R-:W-:Y:S01]  /*26c10*/  FMUL.FTZ R18, R230, R241 ;  /* 0x000000f1e6127220 */ /* 0x000fe20000410000 */
[----:B------:R-:W-:Y:S01]  /*26c20*/  FFMA.FTZ R14, R15, R126, R66 ;  /* 0x0000007e0f0e7223 */ /* 0x000fe20000010042 */
[----:B------:R-:W-:Y:S01]  /*26c30*/  FFMA.FTZ R15, R36, R127, R67 ;  /* 0x0000007f240f7223 */ /* 0x000fe20000010043 */
[----:B------:R-:W-:Y:S01]  /*26c40*/  FFMA.FTZ R16, R223, R160, R188 ;  /* 0x000000a0df107223 */ /* 0x000fe200000100bc */
[----:B------:R-:W-:Y:S01]  /*26c50*/  FFMA.FTZ R17, R18, R161, R189 ;  /* 0x000000a112117223 */ /* 0x000fe200000100bd */
[----:B------:R-:W-:Y:S01]  /*26c60*/  FFMA.FTZ R19, R32, R163, R191 ;  /* 0x000000a320137223 */ /* 0x000fe200000100bf */
[----:B------:R-:W-:Y:S01]  /*26c70*/  FMUL.FTZ R236, R230, R27 ;  /* 0x0000001be6ec7220 */ /* 0x000fe20000410000 */
[----:B------:R0:W-:Y:S01]  /*26c80*/  STG.E.128 desc[UR8][R220.64], R12 ;  /* 0x0000000cdc007986 */ /* 0x0001e2000c101d08 */
[----:B-1----:R-:W-:Y:S01]  /*26c90*/  FFMA.FTZ R21, R18, R121, R69 ;  /* 0x0000007912157223 */ /* 0x002fe20000010045 */
[----:B------:R-:W-:Y:S01]  /*26ca0*/  FFMA.FTZ R18, R249, R162, R190 ;  /* 0x000000a2f9127223 */ /* 0x000fe200000100be */
[----:B------:R-:W-:Y:S01]  /*26cb0*/  IADD3 R45, PT, PT, R225, 0x200, RZ ;  /* 0x00000200e12d7810 */ /* 0x000fe20007ffe0ff */
[----:B------:R-:W-:Y:S01]  /*26cc0*/  FFMA.FTZ R20, R223, R120, R68 ;  /* 0x00000078df147223 */ /* 0x000fe20000010044 */
[----:B------:R-:W-:Y:S01]  /*26cd0*/  FFMA.FTZ R22, R249, R122, R70 ;  /* 0x0000007af9167223 */ /* 0x000fe20000010046 */
[----:B------:R-:W-:Y:S01]  /*26ce0*/  FFMA.FTZ R23, R32, R123, R71 ;  /* 0x0000007b20177223 */ /* 0x000fe20000010047 */
[----:B------:R1:W-:Y:S01]  /*26cf0*/  STG.E.128 desc[UR8][R46.64], R16 ;  /* 0x000000102e007986 */ /* 0x0003e2000c101d08 */
        /* <DEDUP_REMOVED lines=9> */
[C---:B------:R-:W-:Y:S01]  /*26d90*/  FMUL.FTZ R237, R230.reuse, R237 ;  /* 0x000000ede6ed7220 */ /* 0x040fe20000410000 */
[----:B0-----:R-:W-:Y:S01]  /*26da0*/  FMUL.FTZ R15, R230, R35 ;  /* 0x00000023e60f7220 */ /* 0x001fe20000410000 */
[----:B------:R-:W-:-:S02]  /*26db0*/  VIADD R221, R225, 0x280 ;  /* 0x00000280e1dd7836 */ /* 0x000fc40000000000 */
[----:B------:R-:W-:Y:S01]  /*26dc0*/  FFMA.FTZ R12, R33, R156, R192 ;  /* 0x0000009c210c7223 */ /* 0x000fe200000100c0 */
[----:B------:R-:W-:Y:S01]  /*26dd0*/  FFMA.FTZ R13, R218, R157, R193 ;  /* 0x0000009dda0d7223 */ /* 0x000fe200000100c1 */
[----:B------:R-:W-:Y:S01]  /*26de0*/  FFMA.FTZ R14, R15, R158, R194 ;  /* 0x0000009e0f0e7223 */ /* 0x000fe200000100c2 */
[----:B------:R-:W-:Y:S01]  /*26df0*/  IADD3 R225, PT, PT, R225, 0x300, RZ ;  /* 0x00000300e1e17810 */ /* 0x000fe20007ffe0ff */
[----:B------:R-:W-:Y:S01]  /*26e00*/  FMUL.FTZ R220, R230, R251 ;  /* 0x000000fbe6dc7220 */ /* 0x000fe20000410000 */
[----:B-1----:R-:W-:Y:S01]  /*26e10*/  FFMA.FTZ R18, R15, R118, R74 ;  /* 0x000000760f127223 */ /* 0x002fe2000001004a */
[----:B------:R-:W-:-:S04]  /*26e20*/  IMAD.WIDE.U32 R46, R45, 0x10, R234 ;  /* 0x000000102d2e7825 */ /* 0x000fc800078e00ea */
[----:B------:R-:W-:Y:S01]  /*26e30*/  FFMA.FTZ R15, R240, R159, R195 ;  /* 0x0000009ff00f7223 */ /* 0x000fe200000100c3 */
[----:B------:R-:W-:Y:S01]  /*26e40*/  FFMA.FTZ R16, R33, R116, R72 ;  /* 0x0000007421107223 */ /* 0x000fe20000010048 */
[----:B------:R-:W-:Y:S01]  /*26e50*/  FFMA.FTZ R17, R218, R117, R73 ;  /* 0x00000075da117223 */ /* 0x000fe20000010049 */
[----:B------:R-:W-:-:S04]  /*26e60*/  IMAD.WIDE.U32 R44, R45, 0x10, R232 ;  /* 0x000000102d2c7825 */ /* 0x000fc800078e00e8 */
[----:B------:R-:W-:Y:S01]  /*26e70*/  FFMA.FTZ R19, R240, R119, R75 ;  /* 0x00000077f0137223 */ /* 0x000fe2000001004b */
[----:B--2---:R-:W-:Y:S01]  /*26e80*/  FFMA.FTZ R20, R37, R152, R196 ;  /* 0x0000009825147223 */ /* 0x004fe200000100c4 */
[----:B------:R-:W-:Y:S01]  /*26e90*/  FFMA.FTZ R21, R238, R153, R197 ;  /* 0x00000099ee157223 */ /* 0x000fe200000100c5 */
[----:B------:R-:W-:-:S04]  /*26ea0*/  IMAD.WIDE.U32 R40, R221, 0x10, R234 ;  /* 0x00000010dd287825 */ /* 0x000fc800078e00ea */
[----:B------:R-:W-:Y:S01]  /*26eb0*/  FFMA.FTZ R22, R39, R154, R198 ;  /* 0x0000009a27167223 */ /* 0x000fe200000100c6 */
[----:B------:R-:W-:Y:S01]  /*26ec0*/  FFMA.FTZ R23, R236, R155, R199 ;  /* 0x0000009bec177223 */ /* 0x000fe200000100c7 */
[----:B------:R0:W-:Y:S01]  /*26ed0*/  STG.E.128 desc[UR8][R46.64], R12 ;  /* 0x0000000c2e007986 */ /* 0x0001e2000c101d08 */
[----:B------:R-:W-:Y:S01]  /*26ee0*/  FMUL.FTZ R35, R230, R38 ;  /* 0x00000026e6237220 */ /* 0x000fe20000410000 */
[----:B------:R-:W-:-:S04]  /*26ef0*/  IMAD.WIDE.U32 R248, R221, 0x10, R232 ;  /* 0x00000010ddf87825 */ /* 0x000fc800078e00e8 */
[C---:B------:R-:W-:Y:S01]  /*26f00*/  FMUL.FTZ R216, R230.reuse, R42 ;  /* 0x0000002ae6d87220 */ /* 0x040fe20000410000 */
[----:B------:R1:W-:Y:S01]  /*26f10*/  STG.E.128 desc[UR8][R44.64], R16 ;  /* 0x000000102c007986 */ /* 0x0003e2000c101d08 */
[----:B------:R-:W-:Y:S01]  /*26f20*/  FMUL.FTZ R42, R230, R239 ;  /* 0x000000efe62a7220 */ /* 0x000fe20000410000 */
[----:B------:R-:W-:-:S04]  /*26f30*/  IMAD.WIDE.U32 R246, R225, 0x10, R234 ;  /* 0x00000010e1f67825 */ /* 0x000fc800078e00ea */
[C---:B------:R-:W-:Y:S01]  /*26f40*/  FMUL.FTZ R217, R230.reuse, R217 ;  /* 0x000000d9e6d97220 */ /* 0x040fe20000410000 */
[----:B------:R2:W-:Y:S01]  /*26f50*/  STG.E.128 desc[UR8][R40.64], R20 ;  /* 0x0000001428007986 */ /* 0x0005e2000c101d08 */
[----:B------:R-:W-:Y:S01]  /*26f60*/  FMUL.FTZ R230, R230, R219 ;  /* 0x000000dbe6e67220 */ /* 0x000fe20000410000 */
        /* <DEDUP_REMOVED lines=8> */
[----:B0-----:R-:W-:Y:S01]  /*26ff0*/  FFMA.FTZ R12, R37, R112, R76 ;  /* 0x00000070250c7223 */ /* 0x001fe2000001004c */
[----:B------:R-:W-:Y:S01]  /*27000*/  FFMA.FTZ R13, R238, R113, R77 ;  /* 0x00000071ee0d7223 */ /* 0x000fe2000001004d */
[----:B------:R-:W-:Y:S01]  /*27010*/  FFMA.FTZ R14, R39, R114, R78 ;  /* 0x00000072270e7223 */ /* 0x000fe2000001004e */
[----:B------:R-:W-:Y:S01]  /*27020*/  FFMA.FTZ R15, R236, R115, R79 ;  /* 0x00000073ec0f7223 */ /* 0x000fe2000001004f */
        /* <DEDUP_REMOVED lines=8> */
[----:B------:R-:W-:Y:S01]  /*270b0*/  FFMA.FTZ R25, R32, R145, R205 ;  /* 0x0000009120197223 */ /* 0x000fe200000100cd */
[----:B------:R-:W-:Y:S01]  /*270c0*/  FFMA.FTZ R37, R34, R101, R89 ;  /* 0x0000006522257223 */ /* 0x000fe20000010059 */
[----:B------:R-:W-:-:S04]  /*270d0*/  IMAD.WIDE.U32 R224, R224, 0x10, R232 ;  /* 0x00000010e0e07825 */ /* 0x000fc800078e00e8 */
[----:B------:R-:W-:Y:S01]  /*270e0*/  FFMA.FTZ R29, R32, R105, R85 ;  /* 0x00000069201d7223 */ /* 0x000fe20000010055 */
[----:B------:R-:W-:Y:S01]  /*270f0*/  FFMA.FTZ R31, R36, R107, R87 ;  /* 0x0000006b241f7223 */ /* 0x000fe20000010057 */
[C---:B------:R-:W-:Y:S01]  /*27100*/  FFMA.FTZ R34, R35.reuse, R142, R210 ;  /* 0x0000008e23227223 */ /* 0x040fe200000100d2 */
[----:B------:R-:W-:Y:S01]  /*27110*/  FFMA.FTZ R38, R35, R102, R90 ;  /* 0x0000006623267223 */ /* 0x000fe2000001005a */
[----:B------:R-:W-:Y:S01]  /*27120*/  IMAD.WIDE.U32 R218, R226, 0x10, R234 ;  /* 0x00000010e2da7825 */ /* 0x000fe200078e00ea */
[----:B------:R0:W-:Y:S03]  /*27130*/  STG.E.128 desc[UR8][R248.64], R12 ;  /* 0x0000000cf8007986 */ /* 0x0001e6000c101d08 */
[C---:B------:R-:W-:Y:S01]  /*27140*/  FFMA.FTZ R32, R237.reuse, R140, R208 ;  /* 0x0000008ced207223 */ /* 0x040fe200000100d0 */
[----:B------:R-:W-:Y:S01]  /*27150*/  FFMA.FTZ R35, R216, R143, R211 ;  /* 0x0000008fd8237223 */ /* 0x000fe200000100d3 */
[----:B------:R-:W-:Y:S01]  /*27160*/  IMAD.WIDE.U32 R240, R226, 0x10, R232 ;  /* 0x00000010e2f07825 */ /* 0x000fe200078e00e8 */
[----:B------:R1:W-:Y:S03]  /*27170*/  STG.E.128 desc[UR8][R246.64], R16 ;  /* 0x00000010f6007986 */ /* 0x0003e6000c101d08 */
[----:B------:R-:W-:Y:S01]  /*27180*/  FFMA.FTZ R36, R237, R100, R88 ;  /* 0x00000064ed247223 */ /* 0x000fe20000010058 */
[----:B------:R-:W-:Y:S01]  /*27190*/  FFMA.FTZ R39, R216, R103, R91 ;  /* 0x00000067d8277223 */ /* 0x000fe2000001005b */
[C---:B------:R-:W-:Y:S01]  /*271a0*/  IMAD.WIDE.U32 R234, R229.reuse, 0x10, R234 ;  /* 0x00000010e5ea7825 */ /* 0x040fe200078e00ea */
[----:B------:R2:W-:Y:S03]  /*271b0*/  STG.E.128 desc[UR8][R250.64], R20 ;  /* 0x00000014fa007986 */ /* 0x0005e6000c101d08 */
[----:B------:R-:W-:Y:S01]  /*271c0*/  IMAD.WIDE.U32 R232, R229, 0x10, R232 ;  /* 0x00000010e5e87825 */ /* 0x000fe200078e00e8 */
[----:B------:R2:W-:Y:S04]  /*271d0*/  STG.E.128 desc[UR8][R242.64], R24 ;  /* 0x00000018f2007986 */ /* 0x0005e8000c101d08 */
[----:B------:R2:W-:Y:S01]  /*271e0*/  STG.E.128 desc[UR8][R224.64], R28 ;  /* 0x0000001ce0007986 */ /* 0x0005e2000c101d08 */
        /* <DEDUP_REMOVED lines=8> */
[----:B------:R2:W-:Y:S04]  /*27270*/  STG.E.128 desc[UR8][R218.64], R32 ;  /* 0x00000020da007986 */ /* 0x0005e8000c101d08 */
[----:B------:R2:W-:Y:S04]  /*27280*/  STG.E.128 desc[UR8][R240.64], R36 ;  /* 0x00000024f0007986 */ /* 0x0005e8000c101d08 */
[----:B------:R2:W-:Y:S04]  /*27290*/  STG.E.128 desc[UR8][R234.64], R16 ;  /* 0x00000010ea007986 */ /* 0x0005e8000c101d08 */
[----:B------:R2:W-:Y:S01]  /*272a0*/  STG.E.128 desc[UR8][R232.64], R12 ;  /* 0x0000000ce8007986 */ /* 0x0005e2000c101d08 */
[----:B------:R-:W-:Y:S05]  /*272b0*/  BRA.U !UP0, `(.L_x_21222) ;  /* 0xfffffda108987547 */ /* 0x000fea000b83ffff */
[----:B------:R-:W-:Y:S05]  /*272c0*/  EXIT ;  /* 0x000000000000794d */ /* 0x000fea0003800000 */
.L_x_21223:
        /* <DEDUP_REMOVED lines=11> */
.L_x_22377:


//--------------------- .text._ZN10layer_norm31ln_parallel_residual_fwd_kernelINS_13Kernel_traitsIfffffjLj5120ELj1ELj1ELj4ELj16ENS_18Kernel_traits_baseILj5120EfffffjLj128EEEEELb1ELb1ELb0EEEvNS_9FwdParamsE --------------------------
	.section	.text._ZN10layer_norm31ln_parallel_residual_fwd_kernelINS_13Kernel_traitsIfffffjLj5120ELj1ELj1ELj4ELj16ENS_18Kernel_traits_baseILj5120EfffffjLj128EEEEELb1ELb1ELb0EEEvNS_9FwdParamsE,"ax",@progbits
	.align	128
        .global         _ZN10layer_norm31ln_parallel_residual_fwd_kernelINS_13Kernel_traitsIfffffjLj5120ELj1ELj1ELj4ELj16ENS_18Kernel_traits_baseILj5120EfffffjLj128EEEEELb1ELb1ELb0EEEvNS_9FwdParamsE
        .type           _ZN10layer_norm31ln_parallel_residual_fwd_kernelINS_13Kernel_traitsIfffffjLj5120ELj1ELj1ELj4ELj16ENS_18Kernel_traits_baseILj5120EfffffjLj128EEEEELb1ELb1ELb0EEEvNS_9FwdParamsE,@function
        .size           _ZN10layer_norm31ln_parallel_residual_fwd_kernelINS_13Kernel_traitsIfffffjLj5120ELj1ELj1ELj4ELj16ENS_18Kernel_traits_baseILj5120EfffffjLj128EEEEELb1ELb1ELb0EEEvNS_9FwdParamsE,(.L_x_22378 - _ZN10layer_norm31ln_parallel_residual_fwd_kernelINS_13Kernel_traitsIfffffjLj5120ELj1ELj1ELj4ELj16ENS_18Kernel_traits_baseILj5120EfffffjLj128EEEEELb1ELb1ELb0EEEvNS_9FwdParamsE)
        .other          _ZN10layer_norm31ln_parallel_residual_fwd_kernelINS_13Kernel_traitsIfffffjLj5120ELj1ELj1ELj4ELj16ENS_18Kernel_traits_baseILj5120EfffffjLj128EEEEELb1ELb1ELb0EEEvNS_9FwdParamsE,@"STO_CUDA_ENTRY STV_DEFAULT"
_ZN10layer_norm31ln_parallel_residual_fwd_kernelINS_13Kernel_traitsIfffffjLj5120ELj1ELj1ELj4ELj16ENS_18Kernel_traits_baseILj5120EfffffjLj128EEEEELb1ELb1ELb0EEEvNS_9FwdParamsE:
.text._ZN10layer_norm31ln_parallel_residual_fwd_kernelINS_13Kernel_traitsIfffffjLj5120ELj1ELj1ELj4ELj16ENS_18Kernel_traits_baseILj5120EfffffjLj128EEEEELb1ELb1ELb0EEEvNS_9FwdParamsE:
        /* <DEDUP_REMOVED lines=15> */
[----:B----4-:R3:W1:Y:S01]  /*00f0*/  @P0 LDG.E.64 R6, desc[UR6][R2.64] ;  /* 0x0000000602060981 */ /* 0x010662000c1e1b00 */
[----:B0-----:R-:W-:Y:S01]  /*0100*/  UISETP.NE.U32.AND UP0, UPT, UR4, URZ, UPT ;  /* 0x000000ff0400728c */ /* 0x001fe2000bf05070 */
[----:B------:R-:W-:Y:S03]  /*0110*/  BSSY.RECONVERGENT B0, `(.L_x_21224) ;  /* 0x00000c0000007945 */ /* 0x000fe60003800200 */
[----:B------:R-:W0:Y:S01]  /*0120*/  S2UR UR19, SR_CTAID.X ;  /* 0x00000000001379c3 */ /* 0x000e220000002500 */
[----:B-----5:R-:W-:Y:S01]  /*0130*/  SHF.R.S32.HI R0, RZ, 0x1f, R13 ;  /* 0x0000001fff007819 */ /* 0x020fe2000001140d */
[----:B------:R-:W-:Y:S01]  /*0140*/  UISETP.NE.AND.EX UP0, UPT, UR5, URZ, UPT, UP0 ;  /* 0x000000ff0500728c */ /* 0x000fe2000bf05300 */
[----:B---3--:R-:W-:-:S02]  /*0150*/  LOP3.LUT R3, R151, 0x1f, RZ, 0xc0, !PT ;  /* 0x0000001f97037812 */ /* 0x008fc400078ec0ff */
[----:B------:R-:W-:-:S03]  /*0160*/  LEA.HI R0, R0, R13, RZ, 0x2 ;  /* 0x0000000d00007211 */ /* 0x000fc600078f10ff */
[----:B------:R-:W0:Y:S02]  /*0170*/  LDC R148, c[0x0][0x360] ;  /* 0x0000d800ff947b82 */ /* 0x000e240000000800 */
[----:B0-----:R-:W-:Y:S01]  /*0180*/  IMAD R148, R148, UR19, R151 ;  /* 0x0000001394947c24 */ /* 0x001fe2000f8e0297 */
[----:B--2---:R-:W-:Y:S02]  /*0190*/  @P0 R2UR UR8, R4 ;  /* 0x00000000040802ca */ /* 0x004fe400000e0000 */
[----:B------:R-:W-:Y:S02]  /*01a0*/  LOP3.LUT R4, R151, 0x60, RZ, 0xc0, !PT ;  /* 0x0000006097047812 */ /* 0x000fe400078ec0ff */
[----:B------:R-:W-:Y:S02]  /*01b0*/  @P0 R2UR UR9, R5 ;  /* 0x00000000050902ca */ /* 0x000fe400000e0000 */
[----:B-1----:R-:W-:Y:S02]  /*01c0*/  @P0 IADD3 R2, P1, PT, R6, R11, RZ ;  /* 0x0000000b06020210 */ /* 0x002fe40007f3e0ff */
[----:B------:R-:W-:-:S02]  /*01d0*/  LOP3.LUT R6, R4, R3, RZ, 0xfc, !PT ;  /* 0x0000000304067212 */ /* 0x000fc400078efcff */
[----:B------:R-:W-:Y:S01]  /*01e0*/  SHF.R.S32.HI R5, RZ, 0x2, R0 ;  /* 0x00000002ff057819 */ /* 0x000fe20000011400 */
[----:B------:R-:W-:Y:S01]  /*01f0*/  @P0 IMAD.X R9, RZ, RZ, R7, P1 ;  /* 0x000000ffff090224 */ /* 0x000fe200008e0607 */
[----:B------:R-:W-:Y:S01]  /*0200*/  LOP3.LUT R8, R6, 0x7f, RZ, 0x3c, !PT ;  /* 0x0000007f06087812 */ /* 0x000fe200078e3cff */
[----:B------:R-:W-:Y:S02]  /*0210*/  UIADD3 UR16, UPT, UPT, UR8, -0x61c88647, URZ ;  /* 0x9e3779b908107890 */ /* 0x000fe4000fffe0ff */
[----:B------:R-:W-:Y:S01]  /*0220*/  UIADD3 UR18, UPT, UPT, UR8, 0x3c6ef372, URZ ;  /* 0x3c6ef37208127890 */ /* 0x000fe2000fffe0ff */
[--C-:B------:R-:W-:Y:S01]  /*0230*/  SHF.R.U64 R147, R2, 0x2, R9.reuse ;  /* 0x0000000202937819 */ /* 0x100fe20000001209 */
[----:B------:R-:W-:Y:S01]  /*0240*/  IMAD.IADD R0, R5, 0x1, R8 ;  /* 0x0000000105007824 */ /* 0x000fe200078e0208 */
        /* <DEDUP_REMOVED lines=24> */
[----:B------:R-:W-:Y:S01]  /*03d0*/  LOP3.LUT R149, R149, 0xffffefff, RZ, 0xc0, !PT ;  /* 0xffffefff95957812 */ /* 0x000fe200078ec0ff */
[----:B------:R-:W0:Y:S01]  /*03e0*/  @P6 LDC.64 R80, c[0x0][0x3d0] ;  /* 0x0000f400ff506b82 */ /* 0x000e220000000a00 */
[----:B------:R-:W-:Y:S02]  /*03f0*/  ISETP.GE.U32.AND P1, PT, R0, 0x380, PT ;  /* 0x000003800000780c */ /* 0x000fe40003f26070 */
[----:B------:R-:W-:-:S05]  /*0400*/  @P6 LOP3.LUT R149, R149, 0x1000, RZ, 0xfc, !PT ;  /* 0x0000100095956812 */ /* 0x000fca00078efcff */
[----:B------:R-:W1:Y:S08]  /*0410*/  @P6 LDC.64 R82, c[0x0][0x438] ;  /* 0x00010e00ff526b82 */ /* 0x000e700000000a00 */
[----:B------:R-:W2:Y:S08]  /*0420*/  @P0 LDC.64 R84, c[0x0][0x3d0] ;  /* 0x0000f400ff540b82 */ /* 0x000eb00000000a00 */
[----:B------:R-:W3:Y:S01]  /*0430*/  @P0 LDC.64 R86, c[0x0][0x438] ;  /* 0x00010e00ff560b82 */ /* 0x000ee20000000a00 */
[----:B0-----:R-:W-:-:S05]  /*0440*/  @P6 IMAD.WIDE.U32 R80, R6, 0x10, R80 ;  /* 0x0000001006506825 */ /* 0x001fca00078e0050 */
[----:B------:R-:W5:Y:S02]  /*0450*/  @P6 LDG.E.128 R24, desc[UR6][R80.64] ;  /* 0x0000000650186981 */ /* 0x000f64000c1e1d00 */
[----:B------:R-:W0:Y:S01]  /*0460*/  @P5 LDC.64 R88, c[0x0][0x3d0] ;  /* 0x0000f400ff585b82 */ /* 0x000e220000000a00 */
[C---:B-1----:R-:W-:Y:S01]  /*0470*/  @P6 IMAD.WIDE.U32 R82, R6.reuse, 0x10, R82 ;  /* 0x0000001006526825 */ /* 0x042fe200078e0052 */
[----:B------:R-:W-:-:S04]  /*0480*/  @P6 LOP3.LUT R6, R6, 0x80, RZ, 0xfc, !PT ;  /* 0x0000008006066812 */ /* 0x000fc800078efcff */
[----:B------:R-:W5:Y:S02]  /*0490*/  @P6 LDG.E.128 R28, desc[UR6][R82.64] ;  /* 0x00000006521c6981 */ /* 0x000f64000c1e1d00 */
[----:B------:R-:W1:Y:S01]  /*04a0*/  @P5 LDC.64 R90, c[0x0][0x438] ;  /* 0x00010e00ff5a5b82 */ /* 0x000e620000000a00 */
[----:B--2---:R-:W-:-:S05]  /*04b0*/  @P0 IMAD.WIDE.U32 R84, R6, 0x10, R84 ;  /* 0x0000001006540825 */ /* 0x004fca00078e0054 */
[----:B------:R2:W5:Y:S02]  /*04c0*/  @P0 LDG.E.128 R8, desc[UR6][R84.64] ;  /* 0x0000000654080981 */ /* 0x000564000c1e1d00 */
[----:B------:R-:W4:Y:S01]  /*04d0*/  @P4 LDC.64 R92, c[0x0][0x3d0] ;  /* 0x0000f400ff5c4b82 */ /* 0x000f220000000a00 */
[C---:B---3--:R-:W-:Y:S01]  /*04e0*/  @P0 IMAD.WIDE.U32 R86, R6.reuse, 0x10, R86 ;  /* 0x0000001006560825 */ /* 0x048fe200078e0056 */
[----:B------:R-:W-:-:S04]  /*04f0*/  @P0 IADD3 R6, PT, PT, R6, 0x80, RZ ;  /* 0x0000008006060810 */ /* 0x000fc80007ffe0ff */
[----:B------:R3:W5:Y:S02]  /*0500*/  @P0 LDG.E.128 R12, desc[UR6][R86.64] ;  /* 0x00000006560c0981 */ /* 0x000764000c1e1d00 */
[----:B------:R-:W4:Y:S01]  /*0510*/  @P4 LDC.64 R94, c[0x0][0x438] ;  /* 0x00010e00ff5e4b82 */ /* 0x000f220000000a00 */
[----:B------:R-:W-:Y:S01]  /*0520*/  ISETP.GE.U32.AND P0, PT, R0, 0x400, PT ;  /* 0x000004000000780c */ /* 0x000fe20003f06070 */
[----:B0-----:R-:W-:-:S05]  /*0530*/  @P5 IMAD.WIDE.U32 R88, R6, 0x10, R88 ;  /* 0x0000001006585825 */ /* 0x001fca00078e0058 */
[----:B------:R0:W5:Y:S01]  /*0540*/  @P5 LDG.E.128 R16, desc[UR6][R88.64] ;  /* 0x0000000658105981 */ /* 0x000162000c1e1d00 */
[----:B------:R-:W0:Y:S01]  /*0550*/  @P3 LDC.64 R96, c[0x0][0x3d0] ;  /* 0x0000f400ff603b82 */ /* 0x000e220000000a00 */
[----:B-1----:R-:W-:-:S07]  /*0560*/  @P5 IMAD.WIDE.U32 R90, R6, 0x10, R90 ;  /* 0x00000010065a5825 */ /* 0x002fce00078e005a */
[----:B------:R-:W1:Y:S01]  /*0570*/  @P3 LDC.64 R98, c[0x0][0x438] ;  /* 0x00010e00ff623b82 */ /* 0x000e620000000a00 */
[----:B------:R1:W5:Y:S01]  /*0580*/  @P5 LDG.E.128 R20, desc[UR6][R90.64] ;  /* 0x000000065a145981 */ /* 0x000362000c1e1d00 */
        /* <DEDUP_REMOVED lines=8> */
[----:B------:R4:W5:Y:S02]  /*0610*/  @P4 LDG.E.128 R32, desc[UR6][R92.64] ;  /* 0x000000065c204981 */ /* 0x000964000c1e1d00 */
[----:B------:R-:W4:Y:S01]  /*0620*/  @P0 LDC.64 R104, c[0x0][0x3d0] ;  /* 0x0000f400ff680b82 */ /* 0x000f220000000a00 */
[----:B------:R-:W-:Y:S01]  /*0630*/  @P4 VIADD R6, R6, 0x80 ;  /* 0x0000008006064836 */ /* 0x000fe20000000000 */
[----:B------:R1:W5:Y:S06]  /*0640*/  @P4 LDG.E.128 R36, desc[UR6][R94.64] ;  /* 0x000000065e244981 */ /* 0x00036c000c1e1d00 */
[----:B------:R-:W4:Y:S01]  /*0650*/  @P0 LDC.64 R106, c[0x0][0x438] ;  /* 0x00010e00ff6a0b82 */ /* 0x000f220000000a00 */
[----:B0-----:R-:W-:-:S04]  /*0660*/  @P3 IMAD.WIDE.U32 R96, R6, 0x10, R96 ;  /* 0x0000001006603825 */ /* 0x001fc800078e0060 */
[----:B-1----:R-:W-:-:S03]  /*0670*/  @P3 IMAD.WIDE.U32 R98, R6, 0x10, R98 ;  /* 0x0000001006623825 */ /* 0x002fc600078e0062 */
[----:B------:R-:W0:Y:S01]  /*0680*/  @P5 LDC.64 R88, c[0x0][0x3d0] ;  /* 0x0000f400ff585b82 */ /* 0x000e220000000a00 */
[----:B------:R-:W-:Y:S01]  /*0690*/  @P3 IADD3 R6, PT, PT, R6, 0x80, RZ ;  /* 0x0000008006063810 */ /* 0x000fe20007ffe0ff */
[----:B------:R1:W5:Y:S06]  /*06a0*/  @P3 LDG.E.128 R40, desc[UR6][R96.64] ;  /* 0x0000000660283981 */ /* 0x00036c000c1e1d00 */
[----:B------:R-:W1:Y:S01]  /*06b0*/  @P5 LDC.64 R90, c[0x0][0x438] ;  /* 0x00010e00ff5a5b82 */ /* 0x000e620000000a00 */
[C---:B------:R-:W-:Y:S01]  /*06c0*/  @P2 IMAD.WIDE.U32 R100, R6.reuse, 0x10, R100 ;  /* 0x0000001006642825 */ /* 0x040fe200078e0064 */
[----:B------:R0:W5:Y:S03]  /*06d0*/  @P3 LDG.E.128 R44, desc[UR6][R98.64] ;  /* 0x00000006622c3981 */ /* 0x000166000c1e1d00 */
[C---:B------:R-:W-:Y:S01]  /*06e0*/  @P2 IMAD.WIDE.U32 R102, R6.reuse, 0x10, R102 ;  /* 0x0000001006662825 */ /* 0x040fe200078e0066 */
[----:B------:R0:W5:Y:S03]  /*06f0*/  @P2 LDG.E.128 R48, desc[UR6][R100.64] ;  /* 0x0000000664302981 */ /* 0x000166000c1e1d00 */
[----:B------:R-:W-:Y:S01]  /*0700*/  @P2 VIADD R6, R6, 0x80 ;  /* 0x0000008006062836 */ /* 0x000fe20000000000 */
[----:B------:R0:W5:Y:S03]  /*0710*/  @P2 LDG.E.128 R52, desc[UR6][R102.64] ;  /* 0x0000000666342981 */ /* 0x000166000c1e1d00 */
[----:B--2---:R-:W-:-:S04]  /*0720*/  @P1 IMAD.WIDE.U32 R84, R6, 0x10, R84 ;  /* 0x0000001006541825 */ /* 0x004fc800078e0054 */
[C---:B---3--:R-:W-:Y:S01]  /*0730*/  @P1 IMAD.WIDE.U32 R86, R6.reuse, 0x10, R86 ;  /* 0x0000001006561825 */ /* 0x048fe200078e0056 */
[----:B------:R2:W5:Y:S03]  /*0740*/  @P1 LDG.E.128 R56, desc[UR6][R84.64] ;  /* 0x0000000654381981 */ /* 0x000566000c1e1d00 */
[----:B------:R-:W-:Y:S01]  /*0750*/  @P1 VIADD R6, R6, 0x80 ;  /* 0x0000008006061836 */ /* 0x000fe20000000000 */
[----:B------:R2:W5:Y:S03]  /*0760*/  @P1 LDG.E.128 R60, desc[UR6][R86.64] ;  /* 0x00000006563c1981 */ /* 0x000566000c1e1d00 */
[----:B----4-:R-:W-:-:S04]  /*0770*/  @P0 IMAD.WIDE.U32 R104, R6, 0x10, R104 ;  /* 0x0000001006680825 */ /* 0x010fc800078e0068 */
[C---:B------:R-:W-:Y:S01]  /*0780*/  @P0 IMAD.WIDE.U32 R106, R6.reuse, 0x10, R106 ;  /* 0x00000010066a0825 */ /* 0x040fe200078e006a */
[----:B------:R-:W-:Y:S01]  /*0790*/  @P0 IADD3 R6, PT, PT, R6, 0x80, RZ ;  /* 0x0000008006060810 */ /* 0x000fe20007ffe0ff */
[----:B------:R2:W5:Y:S04]  /*07a0*/  @P0 LDG.E.128 R64, desc[UR6][R104.64] ;  /* 0x0000000668400981 */ /* 0x000568000c1e1d00 */
[C---:B0-----:R-:W-:Y:S01]  /*07b0*/  @P5 IMAD.WIDE.U32 R88, R6.reuse, 0x10, R88 ;  /* 0x0000001006585825 */ /* 0x041fe200078e0058 */
[----:B------:R2:W5:Y:S03]  /*07c0*/  @P0 LDG.E.128 R68, desc[UR6][R106.64] ;  /* 0x000000066a440981 */ /* 0x000566000c1e1d00 */
[----:B-1----:R-:W-:Y:S01]  /*07d0*/  @P5 IMAD.WIDE.U32 R90, R6, 0x10, R90 ;  /* 0x00000010065a5825 */ /* 0x002fe200078e005a */
[----:B------:R2:W5:Y:S04]  /*07e0*/  @P5 LDG.E.128 R72, desc[UR6][R88.64] ;  /* 0x0000000658485981 */ /* 0x000568000c1e1d00 */
[----:B------:R2:W5:Y:S01]  /*07f0*/  @P5 LDG.E.128 R76, desc[UR6][R90.64] ;  /* 0x000000065a4c5981 */ /* 0x000562000c1e1d00 */
[----:B------:R-:W-:Y:S01]  /*0800*/  ISETP.GE.U32.AND P0, PT, R0, 0x500, PT ;  /* 0x000005000000780c */ /* 0x000fe20003f06070 */
[----:B------:R-:W-:-:S12]  /*0810*/  @P5 VIADD R6, R6, 0x80 ;  /* 0x0000008006065836 */ /* 0x000fd80000000000 */
[----:B--2---:R-:W-:Y:S05]  /*0820*/  @!P0 BRA `(.L_x_21226) ;  /* 0x0000000400388947 */ /* 0x004fea0003800000 */
[----:B------:R-:W0:Y:S08]  /*0830*/  LDC.64 R80, c[0x0][0x3d0] ;  /* 0x0000f400ff507b82 */ /* 0x000e300000000a00 */
[----:B------:R-:W1:Y:S01]  /*0840*/  LDC.64 R82, c[0x0][0x438] ;  /* 0x00010e00ff527b82 */ /* 0x000e620000000a00 */
[----:B0-----:R-:W-:-:S04]  /*0850*/  IMAD.WIDE.U32 R80, R6, 0x10, R80 ;  /* 0x0000001006507825 */ /* 0x001fc800078e0050 */
[----:B-1----:R-:W-:Y:S02]  /*0860*/  IMAD.WIDE.U32 R6, R6, 0x10, R82 ;  /* 0x0000001006067825 */ /* 0x002fe400078e0052 */
[----:B------:R-:W5:Y:S04]  /*0870*/  LDG.E.128 R80, desc[UR6][R80.64] ;  /* 0x0000000650507981 */ /* 0x000f68000c1e1d00 */
[----:B------:R0:W5:Y:S01]  /*0880*/  LDG.E.128 R84, desc[UR6][R6.64] ;  /* 0x0000000606547981 */ /* 0x000162000c1e1d00 */
[----:B------:R-:W-:Y:S05]  /*0890*/  BRA `(.L_x_21226) ;  /* 0x00000004001c7947 */ /* 0x000fea0003800000 */
.L_x_21225:
        /* <DEDUP_REMOVED lines=8> */
[----:B------:R-:W-:Y:S02]  /*0920*/  LOP3.LUT R149, R149, 0xffffefff, RZ, 0xc0, !PT ;  /* 0xffffefff95957812 */ /* 0x000fe400078ec0ff */
[----:B------:R-:W-:Y:S02]  /*0930*/  CS2R R78, SRZ ;  /* 0x00000000004e7805 */ /* 0x000fe4000001ff00 */
[----:B------:R-:W-:Y:S02]  /*0940*/  CS2R R76, SRZ ;  /* 0x00000000004c7805 */ /* 0x000fe4000001ff00 */
[----:B------:R-:W-:Y:S02]  /*0950*/  CS2R R70, SRZ ;  /* 0x0000000000467805 */ /* 0x000fe4000001ff00 */
[----:B------:R-:W-:Y:S01]  /*0960*/  @P6 LOP3.LUT R149, R149, 0x1000, RZ, 0xfc, !PT ;  /* 0x0000100095956812 */ /* 0x000fe200078efcff */
        /* <DEDUP_REMOVED lines=9> */
[C---:B-1----:R-:W-:Y:S01]  /*0a00*/  @P4 IMAD.WIDE.U32 R14, R6.reuse, 0x10, R14 ;  /* 0x00000010060e4825 */ /* 0x042fe200078e000e */
[----:B------:R-:W0:Y:S03]  /*0a10*/  @P1 LDC.64 R28, c[0x0][0x3d0] ;  /* 0x0000f400ff1c1b82 */ /* 0x000e260000000a00 */
[----:B------:R-:W-:Y:S01]  /*0a20*/  @P4 VIADD R6, R6, 0x80 ;  /* 0x0000008006064836 */ /* 0x000fe20000000000 */
[----:B------:R1:W5:Y:S03]  /*0a30*/  @P4 LDG.E.128 R8, desc[UR6][R14.64] ;  /* 0x000000060e084981 */ /* 0x000366000c1e1d00 */
[C---:B--2---:R-:W-:Y:S01]  /*0a40*/  @P5 IMAD.WIDE.U32 R20, R6.reuse, 0x10, R20 ;  /* 0x0000001006145825 */ /* 0x044fe200078e0014 */
[----:B------:R-:W-:Y:S01]  /*0a50*/  @P5 IADD3 R6, PT, PT, R6, 0x80, RZ ;  /* 0x0000008006065810 */ /* 0x000fe20007ffe0ff */
[----:B------:R-:W2:Y:S03]  /*0a60*/  @P2 LDC.64 R30, c[0x0][0x3d0] ;  /* 0x0000f400ff1e2b82 */ /* 0x000ea60000000a00 */
[----:B------:R4:W5:Y:S01]  /*0a70*/  @P5 LDG.E.128 R16, desc[UR6][R20.64] ;  /* 0x0000000614105981 */ /* 0x000962000c1e1d00 */
[----:B------:R-:W-:Y:S01]  /*0a80*/  ISETP.GE.U32.AND P5, PT, R0, 0x400, PT ;  /* 0x000004000000780c */ /* 0x000fe20003fa6070 */
[----:B---3--:R-:W-:Y:S01]  /*0a90*/  @P0 IMAD.WIDE.U32 R22, R6, 0x10, R22 ;  /* 0x0000001006160825 */ /* 0x008fe200078e0016 */
[----:B------:R-:W-:-:S02]  /*0aa0*/  ISETP.GE.U32.AND P4, PT, R0, 0x480, PT ;  /* 0x000004800000780c */ /* 0x000fc40003f86070 */
[----:B------:R-:W3:Y:S01]  /*0ab0*/  @P3 LDC.64 R36, c[0x0][0x3d0] ;  /* 0x0000f400ff243b82 */ /* 0x000ee20000000a00 */
[----:B------:R-:W-:Y:S01]  /*0ac0*/  @P0 VIADD R6, R6, 0x80 ;  /* 0x0000008006060836 */ /* 0x000fe20000000000 */
[----:B------:R-:W5:Y:S01]  /*0ad0*/  @P0 LDG.E.128 R32, desc[UR6][R22.64] ;  /* 0x0000000616200981 */ /* 0x000f62000c1e1d00 */
[----:B------:R-:W-:-:S06]  /*0ae0*/  ISETP.GE.U32.AND P0, PT, R0, 0x500, PT ;  /* 0x000005000000780c */ /* 0x000fcc0003f06070 */
[----:B-1----:R-:W1:Y:S01]  /*0af0*/  @P5 LDC.64 R14, c[0x0][0x3d0] ;  /* 0x0000f400ff0e5b82 */ /* 0x002e620000000a00 */
[----:B0-----:R-:W-:-:S07]  /*0b00*/  @P1 IMAD.WIDE.U32 R28, R6, 0x10, R28 ;  /* 0x00000010061c1825 */ /* 0x001fce00078e001c */
[----:B----4-:R-:W0:Y:S01]  /*0b10*/  @P4 LDC.64 R20, c[0x0][0x3d0] ;  /* 0x0000f400ff144b82 */ /* 0x010e220000000a00 */
[----:B------:R-:W-:Y:S01]  /*0b20*/  @P1 VIADD R6, R6, 0x80 ;  /* 0x0000008006061836 */ /* 0x000fe20000000000 */
[----:B------:R-:W5:Y:S03]  /*0b30*/  @P1 LDG.E.128 R40, desc[UR6][R28.64] ;  /* 0x000000061c281981 */ /* 0x000f66000c1e1d00 */
[----:B--2---:R-:W-:-:S03]  /*0b40*/  @P2 IMAD.WIDE.U32 R30, R6, 0x10, R30 ;  /* 0x00000010061e2825 */ /* 0x004fc600078e001e */
[----:B------:R-:W2:Y:S01]  /*0b50*/  @P0 LDC.64 R38, c[0x0][0x3d0] ;  /* 0x0000f400ff260b82 */ /* 0x000ea20000000a00 */
[----:B------:R-:W-:Y:S01]  /*0b60*/  @P2 IADD3 R6, PT, PT, R6, 0x80, RZ ;  /* 0x0000008006062810 */ /* 0x000fe20007ffe0ff */
[----:B------:R-:W5:Y:S04]  /*0b70*/  @P2 LDG.E.128 R48, desc[UR6][R30.64] ;  /* 0x000000061e302981 */ /* 0x000f68000c1e1d00 */
[----:B---3--:R-:W-:-:S04]  /*0b80*/  @P3 IMAD.WIDE.U32 R36, R6, 0x10, R36 ;  /* 0x0000001006243825 */ /* 0x008fc800078e0024 */
[----:B------:R-:W-:Y:S01]  /*0b90*/  @P3 VIADD R6, R6, 0x80 ;  /* 0x0000008006063836 */ /* 0x000fe20000000000 */
[----:B------:R3:W5:Y:S03]  /*0ba0*/  @P3 LDG.E.128 R56, desc[UR6][R36.64] ;  /* 0x0000000624383981 */ /* 0x000766000c1e1d00 */
[----:B-1----:R-:W-:-:S04]  /*0bb0*/  @P5 IMAD.WIDE.U32 R14, R6, 0x10, R14 ;  /* 0x00000010060e5825 */ /* 0x002fc800078e000e */
[----:B------:R-:W-:Y:S01]  /*0bc0*/  @P5 VIADD R6, R6, 0x80 ;  /* 0x0000008006065836 */ /* 0x000fe20000000000 */
[----:B------:R-:W5:Y:S03]  /*0bd0*/  @P5 LDG.E.128 R64, desc[UR6][R14.64] ;  /* 0x000000060e405981 */ /* 0x000f66000c1e1d00 */
[C---:B0-----:R-:W-:Y:S01]  /*0be0*/  @P4 IMAD.WIDE.U32 R20, R6.reuse, 0x10, R20 ;  /* 0x0000001006144825 */ /* 0x041fe200078e0014 */
[----:B------:R-:W-:Y:S02]  /*0bf0*/  @P4 IADD3 R6, PT, PT, R6, 0x80, RZ ;  /* 0x0000008006064810 */ /* 0x000fe40007ffe0ff */
[----:B------:R-:W-:Y:S02]  /*0c00*/  CS2R R54, SRZ ;  /* 0x0000000000367805 */ /* 0x000fe4000001ff00 */
[----:B------:R-:W-:Y:S02]  /*0c10*/  CS2R R52, SRZ ;  /* 0x0000000000347805 */ /* 0x000fe4000001ff00 */
[----:B------:R-:W-:Y:S01]  /*0c20*/  CS2R R46, SRZ ;  /* 0x00000000002e7805 */ /* 0x000fe2000001ff00 */
[----:B------:R0:W5:Y:S01]  /*0c30*/  @P4 LDG.E.128 R72, desc[UR6][R20.64] ;  /* 0x0000000614484981 */ /* 0x000162000c1e1d00 */
[----:B--2---:R-:W-:-:S05]  /*0c40*/  @P0 IMAD.WIDE.U32 R6, R6, 0x10, R38 ;  /* 0x0000001006060825 */ /* 0x004fca00078e0026 */
[----:B------:R1:W5:Y:S01]  /*0c50*/  @P0 LDG.E.128 R80, desc[UR6][R6.64] ;  /* 0x0000000606500981 */ /* 0x000362000c1e1d00 */
[----:B------:R-:W-:Y:S02]  /*0c60*/  CS2R R44, SRZ ;  /* 0x00000000002c7805 */ /* 0x000fe4000001ff00 */
[----:B------:R-:W-:Y:S02]  /*0c70*/  CS2R R38, SRZ ;  /* 0x0000000000267805 */ /* 0x000fe4000001ff00 */
[----:B---3--:R-:W-:Y:S02]  /*0c80*/  CS2R R36, SRZ ;  /* 0x0000000000247805 */ /* 0x008fe4000001ff00 */
[----:B------:R-:W-:Y:S02]  /*0c90*/  CS2R R22, SRZ ;  /* 0x0000000000167805 */ /* 0x000fe4000001ff00 */
[----:B0-----:R-:W-:Y:S02]  /*0ca0*/  CS2R R20, SRZ ;  /* 0x0000000000147805 */ /* 0x001fe4000001ff00 */
[----:B------:R-:W-:-:S02]  /*0cb0*/  CS2R R14, SRZ ;  /* 0x00000000000e7805 */ /* 0x000fc4000001ff00 */
[----:B------:R-:W-:Y:S02]  /*0cc0*/  CS2R R12, SRZ ;  /* 0x00000000000c7805 */ /* 0x000fe4000001ff00 */
[----:B------:R-:W-:Y:S02]  /*0cd0*/  CS2R R30, SRZ ;  /* 0x00000000001e7805 */ /* 0x000fe4000001ff00 */
[----:B------:R-:W-:Y:S02]  /*0ce0*/  CS2R R28, SRZ ;  /* 0x00000000001c7805 */ /* 0x000fe4000001ff00 */
[----:B------:R-:W-:Y:S02]  /*0cf0*/  @P0 CS2R R86, SRZ ;  /* 0x0000000000560805 */ /* 0x000fe4000001ff00 */
[----:B-1----:R-:W-:-:S07]  /*0d00*/  @P0 CS2R R84, SRZ ;  /* 0x0000000000540805 */ /* 0x002fce000001ff00 */
.L_x_21226:
[----:B------:R-:W-:Y:S05]  /*0d10*/  BSYNC.RECONVERGENT B0 ;  /* 0x0000000000007941 */ /* 0x000fea0003800200 */
.L_x_21224:
        /* <DEDUP_REMOVED lines=21> */
[----:B------:R-:W-:Y:S01]  /*0e70*/  UPLOP3.LUT UP1, UPT, UPT, UPT, UPT, 0x40, 0x4 ;  /* 0x000000000004789c */ /* 0x000fe20003f2e870 */
        /* <DEDUP_REMOVED lines=32> */
[----:B------:R-:W-:Y:S01]  /*1080*/  IMAD.HI.U32 R88, R7, -0x326172a9, RZ ;  /* 0xcd9e8d5707587827 */ /* 0x000fe200078e00ff */
[C---:B------:R-:W-:Y:S02]  /*1090*/  LOP3.LUT R91, R5.reuse, 0x7f, RZ, 0xc0, !PT ;  /* 0x0000007f055b7812 */ /* 0x040fe400078ec0ff */
[----:B------:R-:W-:Y:S01]  /*10a0*/  LOP3.LUT R5, R5, 0xffffff80, RZ, 0xc0, !PT ;  /* 0xffffff8005057812 */ /* 0x000fe200078ec0ff */
[----:B------:R-:W-:Y:S01]  /*10b0*/  IMAD R92, R7, -0x326172a9, RZ ;  /* 0xcd9e8d57075c7824 */ /* 0x000fe200078e02ff */
[----:B------:R-:W-:Y:S01]  /*10c0*/  VIADDMNMX R4, R91, -R4, RZ, !PT ;  /* 0x800000045b047246 */ /* 0x000fe200078001ff */
[----:B------:R-:W-:Y:S01]  /*10d0*/  IMAD R3, R3, -0x20, R91 ;  /* 0xffffffe003037824 */ /* 0x000fe200078e025b */
[----:B------:R-:W-:Y:S01]  /*10e0*/  LOP3.LUT R88, R89, UR22, R88, 0x96, !PT ;  /* 0x0000001659587c12 */ /* 0x000fe2000f8e9658 */
[----:B------:R-:W-:Y:S01]  /*10f0*/  IMAD R89, R6, -0x2daee0ad, RZ ;  /* 0xd2511f5306597824 */ /* 0x000fe200078e02ff */
[----:B------:R-:W-:Y:S01]  /*1100*/  VIMNMX R4, PT, PT, R4, 0x20, PT ;  /* 0x0000002004047848 */ /* 0x000fe20003fe0100 */
[----:B------:R-:W-:Y:S01]  /*1110*/  IMAD.HI.U32 R7, R90, -0x326172a9, RZ ;  /* 0xcd9e8d575a077827 */ /* 0x000fe200078e00ff */
[----:B------:R-:W-:-:S03]  /*1120*/  VIMNMX R3, PT, PT, RZ, R3, !PT ;  /* 0x00000003ff037248 */ /* 0x000fc60007fe0100 */
[----:B------:R-:W-:Y:S01]  /*1130*/  IMAD R4, R4, 0x4, R5 ;  /* 0x0000000404047824 */ /* 0x000fe200078e0205 */
[----:B------:R-:W-:Y:S01]  /*1140*/  LOP3.LUT R7, R92, UR10, R7, 0x96, !PT ;  /* 0x0000000a5c077c12 */ /* 0x000fe2000f8e9607 */
[----:B------:R-:W-:Y:S01]  /*1150*/  IMAD.HI.U32 R6, R88, -0x2daee0ad, RZ ;  /* 0xd2511f5358067827 */ /* 0x000fe200078e00ff */
[----:B------:R-:W-:-:S03]  /*1160*/  VIMNMX R144, PT, PT, R3, 0x20, PT ;  /* 0x0000002003907848 */ /* 0x000fc60003fe0100 */
[----:B------:R-:W-:Y:S01]  /*1170*/  HFMA2 R3, -RZ, RZ, 0, 0 ;  /* 0x00000000ff037431 */ /* 0x000fe200000001ff */
[----:B------:R-:W-:Y:S01]  /*1180*/  I2FP.F32.U32 R4, R4 ;  /* 0x0000000400047245 */ /* 0x000fe20000201000 */
[----:B------:R-:W-:Y:S01]  /*1190*/  IMAD R90, R90, -0x326172a9, RZ ;  /* 0xcd9e8d575a5a7824 */ /* 0x000fe200078e02ff */
[----:B------:R-:W-:Y:S01]  /*11a0*/  LOP3.LUT R6, R89, UR11, R6, 0x96, !PT ;  /* 0x0000000b59067c12 */ /* 0x000fe2000f8e9606 */
[----:B------:R-:W-:Y:S01]  /*11b0*/  IMAD R88, R88, -0x2daee0ad, RZ ;  /* 0xd2511f5358587824 */ /* 0x000fe200078e02ff */
[----:B------:R4:W0:Y:S01]  /*11c0*/  MUFU.RCP R145, R4 ;  /* 0x0000000400917308 */ /* 0x0008220000001000 */
[C---:B------:R-:W-:Y:S01]  /*11d0*/  IMAD.HI.U32 R143, R7.reuse, -0x2daee0ad, RZ ;  /* 0xd2511f53078f7827 */ /* 0x040fe200078e00ff */
[----:B------:R-:W0:Y:S03]  /*11e0*/  LDCU.64 UR10, c[0x0][0x398] ;  /* 0x00007300ff0a77ac */ /* 0x000e260008000a00 */
[----:B------:R-:W-:Y:S01]  /*11f0*/  IMAD.HI.U32 R141, R6, -0x326172a9, RZ ;  /* 0xcd9e8d57068d7827 */ /* 0x000fe200078e00ff */
[----:B------:R-:W-:Y:S01]  /*1200*/  LOP3.LUT R143, R88, UR14, R143, 0x96, !PT ;  /* 0x0000000e588f7c12 */ /* 0x000fe2000f8e968f */
[----:B------:R-:W0:Y:S02]  /*1210*/  LDCU.64 UR14, c[0x0][0x380] ;  /* 0x00007000ff0e77ac */ /* 0x000e240008000a00 */
[----:B------:R-:W-:Y:S01]  /*1220*/  IMAD R144, R144, 0x4, R5 ;  /* 0x0000000490907824 */ /* 0x000fe200078e0205 */
[----:B------:R-:W-:Y:S01]  /*1230*/  LOP3.LUT R141, R90, UR13, R141, 0x96, !PT ;  /* 0x0000000d5a8d7c12 */ /* 0x000fe2000f8e968d */
[----:B------:R-:W-:Y:S01]  /*1240*/  IMAD R140, R7, -0x2daee0ad, RZ ;  /* 0xd2511f53078c7824 */ /* 0x000fe200078e02ff */
[----:B------:R-:W0:Y:S01]  /*1250*/  LDCU.64 UR12, c[0x0][0x3a0] ;  /* 0x00007400ff0c77ac */ /* 0x000e220008000a00 */
[----:B-1234-:R-:W-:-:S07]  /*1260*/  IMAD R142, R6, -0x326172a9, RZ ;  /* 0xcd9e8d57068e7824 */ /* 0x01efce00078e02ff */
.L_x_21900:
[----:B------:R-:W-:Y:S01]  /*1270*/  UIMAD UR4, UR19, UR25, URZ ;  /* 0x00000019130472a4 */ /* 0x000fe2000f8e02ff */
[----:B------:R-:W-:Y:S01]  /*1280*/  LOP3.LUT P0, RZ, R149, 0x1000, RZ, 0xc0, !PT ;  /* 0x0000100095ff7812 */ /* 0x000fe2000780c0ff */
[----:B------:R-:W-:Y:S02]  /*1290*/  BSSY.RECONVERGENT B0, `(.L_x_21227) ;  /* 0x000045a000007945 */ /* 0x000fe40003800200 */
[----:B------:R-:W-:-:S04]  /*12a0*/  USHF.R.S32.HI UR5, URZ, 0x1f, UR4 ;  /* 0x0000001fff057899 */ /* 0x000fc80008011404 */
[----:B------:R-:W-:-:S06]  /*12b0*/  ULEA.HI UR5, UR5, UR4, URZ, 0x2 ;  /* 0x0000000405057291 */ /* 0x000fcc000f8f10ff */
[----:B------:R-:W-:-:S05]  /*12c0*/  IMAD.U32 R150, RZ, RZ, UR5 ;  /* 0x00000005ff967e24 */ /* 0x000fca000f8e00ff */
[----:B------:R-:W-:-:S05]  /*12d0*/  LEA.HI.SX32 R150, R150, R151, 0x1e ;  /* 0x0000009796967211 */ /* 0x000fca00078ff2ff */
[----:B01234-:R-:W-:Y:S01]  /*12e0*/  IMAD.MOV.U32 R136, RZ, RZ, R150 ;  /* 0x000000ffff887224 */ /* 0x01ffe200078e0096 */
        /* <DEDUP_REMOVED lines=33> */
.L_x_21232:
        /* <DEDUP_REMOVED lines=13> */
.L_x_21234:
[----:B------:R-:W-:Y:S05]  /*15d0*/  BSYNC.RECONVERGENT B2 ;  /* 0x0000000000027941 */ /* 0x000fea0003800200 */
.L_x_21233:
[----:B------:R-:W-:Y:S01]  /*15e0*/  IMAD.WIDE.U32 R138, R148, -0x326172a9, RZ ;  /* 0xcd9e8d57948a7825 */ /* 0x000fe200078e00ff */
[----:B------:R-:W-:Y:S01]  /*15f0*/  LOP3.LUT R136, R3, UR9, R153, 0x96, !PT ;  /* 0x0000000903887c12 */ /* 0x000fe2000f8e9699 */
[----:B------:R-:W-:Y:S02]  /*1600*/  UIADD3 UR4, UPT, UPT, UR9, 0x76cf5d0a, URZ ;  /* 0x76cf5d0a09047890 */ /* 0x000fe4000fffe0ff */
[----:B------:R-:W-:Y:S01]  /*1610*/  UIADD3 UR5, UPT, UPT, UR9, 0x32370b8f, URZ ;  /* 0x32370b8f09057890 */ /* 0x000fe2000fffe0ff */
        /* <DEDUP_REMOVED lines=47> */
[----:B------:R-:W-:-:S07]  /*1910*/  IMAD.MOV.U32 R138, RZ, RZ, R140 ;  /* 0x000000ffff8a7224 */ /* 0x000fce00078e008c */
.L_x_21231:
[----:B------:R-:W-:Y:S05]  /*1920*/  BSYNC.RECONVERGENT B1 ;  /* 0x0000000000017941 */ /* 0x000fea0003800200 */
.L_x_21230:
[----:B------:R-:W0:Y:S01]  /*1930*/  LDC R137, c[0x0][0x404] ;  /* 0x00010100ff897b82 */ /* 0x000e220000000800 */
[----:B------:R-:W-:Y:S01]  /*1940*/  HFMA2 R151, -RZ, RZ, 0.1171875, 0 ;  /* 0x2f800000ff977431 */ /* 0x000fe200000001ff */
[----:B------:R-:W-:Y:S01]  /*1950*/  ISETP.NE.AND P3, PT, R139, 0x1, PT ;  /* 0x000000018b00780c */ /* 0x000fe20003f65270 */
[----:B------:R-:W-:Y:S01]  /*1960*/  BSSY.RECONVERGENT B1, `(.L_x_21235) ;  /* 0x0000052000017945 */ /* 0x000fe20003800200 */
[----:B------:R-:W-:Y:S01]  /*1970*/  I2FP.F32.U32 R2, R138 ;  /* 0x0000008a00027245 */ /* 0x000fe20000201000 */
[----:B------:R-:W-:-:S04]  /*1980*/  IMAD.MOV.U32 R138, RZ, RZ, 0x2 ;  /* 0x00000002ff8a7424 */ /* 0x000fc800078e00ff */
[----:B------:R-:W-:-:S05]  /*1990*/  FFMA.FTZ R2, R2, R151, 1.1641532182693481445e-10 ;  /* 0x2f00000002027423 */ /* 0x000fca0000010097 */
[----:B0-----:R-:W-:Y:S01]  /*19a0*/  FSETP.LE.FTZ.AND P2, PT, R2, R137, PT ;  /* 0x000000890200720b */ /* 0x001fe20003f53000 */
        /* <DEDUP_REMOVED lines=10> */
.L_x_21237:
        /* <DEDUP_REMOVED lines=13> */
.L_x_21239:
[----:B------:R-:W-:Y:S05]  /*1b20*/  BSYNC.RECONVERGENT B2 ;  /* 0x0000000000027941 */ /* 0x000fea0003800200 */
.L_x_21238:
[----:B------:R-:W-:Y:S01]  /*1b30*/  IMAD.WIDE.U32 R140, R148, -0x326172a9, RZ ;  /* 0xcd9e8d57948c7825 */ /* 0x000fe200078e00ff */
[----:B------:R-:W-:Y:S01]  /*1b40*/  LOP3.LUT R138, R3, UR9, R153, 0x96, !PT ;  /* 0x00000009038a7c12 */ /* 0x000fe2000f8e9699 */
[----:B------:R-:W-:Y:S02]  /*1b50*/  UIADD3 UR4, UPT, UPT, UR9, 0x76cf5d0a, URZ ;  /* 0x76cf5d0a09047890 */ /* 0x000fe4000fffe0ff */
[----:B------:R-:W-:Y:S01]  /*1b60*/  UIADD3 UR5, UPT, UPT, UR9, 0x32370b8f, URZ ;  /* 0x32370b8f09057890 */ /* 0x000fe2000fffe0ff */
        /* <DEDUP_REMOVED lines=48> */
[----:B------:R-:W-:-:S07]  /*1e70*/  LOP3.LUT R143, R140, UR5, R139, 0x96, !PT ;  /* 0x000000058c8f7c12 */ /* 0x000fce000f8e968b */
.L_x_21236:
[----:B------:R-:W-:Y:S05]  /*1e80*/  BSYNC.RECONVERGENT B1 ;  /* 0x0000000000017941 */ /* 0x000fea0003800200 */
.L_x_21235:
[----:B------:R-:W-:Y:S01]  /*1e90*/  ISETP.NE.AND P4, PT, R138, 0x1, PT ;  /* 0x000000018a00780c */ /* 0x000fe20003f85270 */
[----:B------:R-:W-:Y:S01]  /*1ea0*/  BSSY.RECONVERGENT B1, `(.L_x_21240) ;  /* 0x0000052000017945 */ /* 0x000fe20003800200 */
[----:B------:R-:W-:Y:S01]  /*1eb0*/  I2FP.F32.U32 R2, R2 ;  /* 0x0000000200027245 */ /* 0x000fe20000201000 */
[----:B------:R-:W-:-:S04]  /*1ec0*/  IMAD.MOV.U32 R140, RZ, RZ, 0x2 ;  /* 0x00000002ff8c7424 */ /* 0x000fc800078e00ff */
        /* <DEDUP_REMOVED lines=12> */
.L_x_21242:
        /* <DEDUP_REMOVED lines=13> */
.L_x_21244:
[----:B------:R-:W-:Y:S05]  /*2060*/  BSYNC.RECONVERGENT B2 ;  /* 0x0000000000027941 */ /* 0x000fea0003800200 */
.L_x_21243:
[----:B------:R-:W-:Y:S01]  /*2070*/  IMAD.WIDE.U32 R140, R148, -0x326172a9, RZ ;  /* 0xcd9e8d57948c7825 */ /* 0x000fe200078e00ff */
[----:B------:R-:W-:Y:S01]  /*2080*/  LOP3.LUT R138, R3, UR9, R153, 0x96, !PT ;  /* 0x00000009038a7c12 */ /* 0x000fe2000f8e9699 */
[----:B------:R-:W-:Y:S01]  /*2090*/  UIADD3 UR4, UPT, UPT, UR9, 0x76cf5d0a, URZ ;  /* 0x76cf5d0a09047890 */ /* 0x000fe2000fffe0ff */
[----:B------:R-:W-:Y:S01]  /*20a0*/  MOV R2, R136 ;  /* 0x0000008800027202 */ /* 0x000fe20000000f00 */
        /* <DEDUP_REMOVED lines=49> */
.L_x_21241:
[----:B------:R-:W-:Y:S05]  /*23c0*/  BSYNC.RECONVERGENT B1 ;  /* 0x0000000000017941 */ /* 0x000fea0003800200 */
.L_x_21240:
[----:B------:R-:W-:Y:S01]  /*23d0*/  ISETP.NE.AND P5, PT, R140, 0x1, PT ;  /* 0x000000018c00780c */ /* 0x000fe20003fa5270 */
[----:B------:R-:W-:Y:S01]  /*23e0*/  BSSY.RECONVERGENT B1, `(.L_x_21245) ;  /* 0x0000052000017945 */ /* 0x000fe20003800200 */
[----:B------:R-:W-:Y:S01]  /*23f0*/  I2FP.F32.U32 R2, R2 ;  /* 0x0000000200027245 */ /* 0x000fe20000201000 */
[----:B------:R-:W-:-:S04]  /*2400*/  IMAD.MOV.U32 R139, RZ, RZ, R142 ;  /* 0x000000ffff8b7224 */ /* 0x000fc800078e008e */
        /* <DEDUP_REMOVED lines=12> */
.L_x_21247:
        /* <DEDUP_REMOVED lines=13> */
.L_x_21249:
[----:B------:R-:W-:Y:S05]  /*25a0*/  BSYNC.RECONVERGENT B2 ;  /* 0x0000000000027941 */ /* 0x000fea0003800200 */
.L_x_21248:
[----:B------:R-:W-:Y:S01]  /*25b0*/  IMAD.WIDE.U32 R140, R148, -0x326172a9, RZ ;  /* 0xcd9e8d57948c7825 */ /* 0x000fe200078e00ff */
[----:B------:R-:W-:Y:S01]  /*25c0*/  LOP3.LUT R138, R3, UR9, R153, 0x96, !PT ;  /* 0x00000009038a7c12 */ /* 0x000fe2000f8e9699 */
[----:B------:R-:W-:Y:S02]  /*25d0*/  UIADD3 UR4, UPT, UPT, UR9, 0x76cf5d0a, URZ ;  /* 0x76cf5d0a09047890 */ /* 0x000fe4000fffe0ff */
[----:B------:R-:W-:Y:S01]  /*25e0*/  HFMA2 R2, -RZ, RZ, 0, 0 ;  /* 0x00000000ff027431 */ /* 0x000fe200000001ff */
        /* <DEDUP_REMOVED lines=49> */
.L_x_21246:
[----:B------:R-:W-:Y:S05]  /*2900*/  BSYNC.RECONVERGENT B1 ;  /* 0x0000000000017941 */ /* 0x000fea0003800200 */
.L_x_21245:
        /* <DEDUP_REMOVED lines=17> */
.L_x_21229:
        /* <DEDUP_REMOVED lines=16> */
.L_x_21253:
        /* <DEDUP_REMOVED lines=13> */
.L_x_21255:
[----:B------:R-:W-:Y:S05]  /*2bf0*/  BSYNC.RECONVERGENT B2 ;  /* 0x0000000000027941 */ /* 0x000fea0003800200 */
.L_x_21254:
        /* <DEDUP_REMOVED lines=53> */
.L_x_21252:
[----:B------:R-:W-:Y:S05]  /*2f50*/  BSYNC.RECONVERGENT B1 ;  /* 0x0000000000017941 */ /* 0x000fea0003800200 */
.L_x_21251:
        /* <DEDUP_REMOVED lines=20> */
.L_x_21258:
        /* <DEDUP_REMOVED lines=13> */
.L_x_21260:
[----:B------:R-:W-:Y:S05]  /*3170*/  BSYNC.RECONVERGENT B2 ;  /* 0x0000000000027941 */ /* 0x000fea0003800200 */
.L_x_21259:
        /* <DEDUP_REMOVED lines=51> */
[----:B------:R-:W-:Y:S01]  /*34b0*/  HFMA2 R138, -RZ, RZ, 0, 0 ;  /* 0x00000000ff8a7431 */ /* 0x000fe200000001ff */
[----:B------:R-:W-:-:S07]  /*34c0*/  LOP3.LUT R143, R140, UR5, R139, 0x96, !PT ;  /* 0x000000058c8f7c12 */ /* 0x000fce000f8e968b */
.L_x_21257:
[----:B------:R-:W-:Y:S05]  /*34d0*/  BSYNC.RECONVERGENT B1 ;  /* 0x0000000000017941 */ /* 0x000fea0003800200 */
.L_x_21256:
        /* <DEDUP_REMOVED lines=15> */
.L_x_21263:
        /* <DEDUP_REMOVED lines=13> */
.L_x_21265:
[----:B------:R-:W-:Y:S05]  /*36a0*/  BSYNC.RECONVERGENT B2 ;  /* 0x0000000000027941 */ /* 0x000fea0003800200 */
.L_x_21264:
        /* <DEDUP_REMOVED lines=53> */
.L_x_21262:
[----:B------:R-:W-:Y:S05]  /*3a00*/  BSYNC.RECONVERGENT B1 ;  /* 0x0000000000017941 */ /* 0x000fea0003800200 */
.L_x_21261:
[----:B------:R-:W-:Y:S01]  /*3a10*/  ISETP.NE.AND P4, PT, R139, 0x1, PT ;  /* 0x000000018b00780c */ /* 0x000fe20003f85270 */
[----:B------:R-:W-:Y:S01]  /*3a20*/  BSSY.RECONVERGENT B1, `(.L_x_21266) ;  /* 0x0000053000017945 */ /* 0x000fe20003800200 */
[----:B------:R-:W-:Y:S01]  /*3a30*/  I2FP.F32.U32 R137, R2 ;  /* 0x0000000200897245 */ /* 0x000fe20000201000 */
[----:B------:R-:W-:Y:S01]  /*3a40*/  IMAD.MOV.U32 R138, RZ, RZ, 0x2 ;  /* 0x00000002ff8a7424 */ /* 0x000fe200078e00ff */
[----:B------:R-:W-:-:S03]  /*3a50*/  MOV R2, R142 ;  /* 0x0000008e00027202 */ /* 0x000fc60000000f00 */
[----:B------:R-:W-:-:S05]  /*3a60*/  FFMA.FTZ R137, R137, R4, 1.1641532182693481445e-10 ;  /* 0x2f00000089897423 */ /* 0x000fca0000010004 */
[----:B------:R-:W-:Y:S01]  /*3a70*/  FSETP.LE.FTZ.AND P3, PT, R137, R6, PT ;  /* 0x000000068900720b */ /* 0x000fe20003f73000 */
[----:B------:R-:W-:Y:S01]  /*3a80*/  FMUL.FTZ R137, R97, R5 ;  /* 0x0000000561897220 */ /* 0x000fe20000410000 */
        /* <DEDUP_REMOVED lines=9> */
.L_x_21268:
        /* <DEDUP_REMOVED lines=13> */
.L_x_21270:
[----:B------:R-:W-:Y:S05]  /*3bf0*/  BSYNC.RECONVERGENT B2 ;  /* 0x0000000000027941 */ /* 0x000fea0003800200 */
.L_x_21269:
        /* <DEDUP_REMOVED lines=53> */
.L_x_21267:
[----:B------:R-:W-:Y:S05]  /*3f50*/  BSYNC.RECONVERGENT B1 ;  /* 0x0000000000017941 */ /* 0x000fea0003800200 */
.L_x_21266:
        /* <DEDUP_REMOVED lines=15> */
.L_x_21273:
        /* <DEDUP_REMOVED lines=13> */
.L_x_21275:
[----:B------:R-:W-:Y:S05]  /*4120*/  BSYNC.RECONVERGENT B2 ;  /* 0x0000000000027941 */ /* 0x000fea0003800200 */
.L_x_21274:
        /* <DEDUP_REMOVED lines=53> */
.L_x_21272:
[----:B------:R-:W-:Y:S05]  /*4480*/  BSYNC.RECONVERGENT B1 ;  /* 0x0000000000017941 */ /* 0x000fea0003800200 */
.L_x_21271:
        /* <DEDUP_REMOVED lines=17> */
.L_x_21278:
        /* <DEDUP_REMOVED lines=13> */
.L_x_21280:
[----:B------:R-:W-:Y:S05]  /*4670*/  BSYNC.RECONVERGENT B2 ;  /* 0x0000000000027941 */ /* 0x000fea0003800200 */
.L_x_21279:
        /* <DEDUP_REMOVED lines=52> */
[----:B------:R-:W-:-:S07]  /*49c0*/  MOV R136, R138 ;  /* 0x0000008a00887202 */ /* 0x000fce0000000f00 */
.L_x_21277:
[----:B------:R-:W-:Y:S05]  /*49d0*/  BSYNC.RECONVERGENT B1 ;  /* 0x0000000000017941 */ /* 0x000fea0003800200 */
.L_x_21276:
        /* <DEDUP_REMOVED lines=15> */
.L_x_21283:
        /* <DEDUP_REMOVED lines=13> */
.L_x_21285:
[----:B------:R-:W-:Y:S05]  /*4ba0*/  BSYNC.RECONVERGENT B2 ;  /* 0x0000000000027941 */ /* 0x000fea0003800200 */
.L_x_21284:
        /* <DEDUP_REMOVED lines=53> */
.L_x_21282:
[----:B------:R-:W-:Y:S05]  /*4f00*/  BSYNC.RECONVERGENT B1 ;  /* 0x0000000000017941 */ /* 0x000fea0003800200 */
.L_x_21281:
        /* <DEDUP_REMOVED lines=17> */
.L_x_21288:
        /* <DEDUP_REMOVED lines=15> */
.L_x_21290:
[----:B------:R-:W-:Y:S05]  /*5110*/  BSYNC.RECONVERGENT B2 ;  /* 0x0000000000027941 */ /* 0x000fea0003800200 */
.L_x_21289:
        /* <DEDUP_REMOVED lines=53> */
.L_x_21287:
[----:B------:R-:W-:Y:S05]  /*5470*/  BSYNC.RECONVERGENT B1 ;  /* 0x0000000000017941 */ /* 0x000fea0003800200 */
.L_x_21286:
[-C--:B------:R-:W-:Y:S01]  /*5480*/  FMUL.FTZ R98, R88, R5.reuse ;  /* 0x0000000558627220 */ /* 0x080fe20000410000 */
[-C--:B------:R-:W-:Y:S02]  /*5490*/  FSETP.GTU.FTZ.AND P6, PT, R7, R6.reuse, PT ;  /* 0x000000060700720b */ /* 0x080fe40003fdc000 */
[----:B------:R-:W-:Y:S02]  /*54a0*/  FSEL R151, R151, RZ, P4 ;  /* 0x000000ff97977208 */ /* 0x000fe40002000000 */
[----:B------:R-:W-:Y:S01]  /*54b0*/  FSEL R139, R98, RZ, !P6 ;  /* 0x000000ff628b7208 */ /* 0x000fe20007000000 */
[----:B------:R-:W-:Y:S01]  /*54c0*/  FMUL.FTZ R98, R89, R5 ;  /* 0x0000000559627220 */ /* 0x000fe20000410000 */
[----:B------:R-:W-:Y:S02]  /*54d0*/  SEL R7, RZ, 0x1, P6 ;  /* 0x00000001ff077807 */ /* 0x000fe40003000000 */
[----:B------:R-:W-:Y:S02]  /*54e0*/  FSETP.GTU.FTZ.AND P6, PT, R97, R6, PT ;  /* 0x000000066100720b */ /* 0x000fe40003fdc000 */
[----:B------:R-:W-:-:S02]  /*54f0*/  I2FP.F32.U32 R97, R99 ;  /* 0x0000006300617245 */ /* 0x000fc40000201000 */
[----:B------:R-:W-:Y:S02]  /*5500*/  FSEL R140, R98, RZ, !P6 ;  /* 0x000000ff628c7208 */ /* 0x000fe40007000000 */
[----:B------:R-:W-:Y:S01]  /*5510*/  SEL R138, RZ, 0x1, P6 ;  /* 0x00000001ff8a7807 */ /* 0x000fe20003000000 */
[----:B------:R-:W-:Y:S01]  /*5520*/  FFMA.FTZ R97, R97, R4, 1.1641532182693481445e-10 ;  /* 0x2f00000061617423 */ /* 0x000fe20000010004 */
[-C--:B------:R-:W-:Y:S01]  /*5530*/  FMUL.FTZ R4, R91, R5.reuse ;  /* 0x000000055b047220 */ /* 0x080fe20000410000 */
[----:B------:R-:W-:Y:S01]  /*5540*/  FMUL.FTZ R5, R90, R5 ;  /* 0x000000055a057220 */ /* 0x000fe20000410000 */
[----:B------:R-:W-:Y:S02]  /*5550*/  FSEL R137, R137, RZ, P3 ;  /* 0x000000ff89897208 */ /* 0x000fe40001800000 */
[----:B------:R-:W-:Y:S02]  /*5560*/  FSETP.GTU.FTZ.AND P6, PT, R97, R6, PT ;  /* 0x000000066100720b */ /* 0x000fe40003fdc000 */
[----:B------:R-:W-:Y:S01]  /*5570*/  FSEL R96, R96, RZ, P2 ;  /* 0x000000ff60607208 */ /* 0x000fe20001000000 */
[----:B------:R-:W-:Y:S01]  /*5580*/  FADD.FTZ R97, R137, R140 ;  /* 0x0000008c89617221 */ /* 0x000fe20000010000 */
[----:B------:R-:W-:-:S02]  /*5590*/  FSEL R4, R4, RZ, !P6 ;  /* 0x000000ff04047208 */ /* 0x000fc40007000000 */
[----:B------:R-:W-:Y:S01]  /*55a0*/  SEL R154, RZ, 0x1, P6 ;  /* 0x00000001ff9a7807 */ /* 0x000fe20003000000 */
[----:B------:R-:W-:Y:S01]  /*55b0*/  FADD.FTZ R96, R96, R139 ;  /* 0x0000008b60607221 */ /* 0x000fe20000010000 */
[----:B------:R-:W-:Y:S01]  /*55c0*/  FSETP.GTU.FTZ.AND P6, PT, R153, R6, PT ;  /* 0x000000069900720b */ /* 0x000fe20003fdc000 */
[----:B------:R-:W-:Y:S01]  /*55d0*/  @P1 FADD.FTZ R97, R93, R97 ;  /* 0x000000615d611221 */ /* 0x000fe20000010000 */
[----:B------:R-:W-:Y:S01]  /*55e0*/  FSEL R99, R152, RZ, P5 ;  /* 0x000000ff98637208 */ /* 0x000fe20002800000 */
[----:B------:R-:W-:Y:S01]  /*55f0*/  @P1 FADD.FTZ R96, R92, R96 ;  /* 0x000000605c601221 */ /* 0x000fe20000010000 */
[----:B------:R-:W-:Y:S02]  /*5600*/  FSEL R98, R5, RZ, !P6 ;  /* 0x000000ff05627208 */ /* 0x000fe40007000000 */
[----:B------:R-:W-:Y:S01]  /*5610*/  SEL R6, RZ, 0x1, P6 ;  /* 0x00000001ff067807 */ /* 0x000fe20003000000 */
[----:B------:R-:W-:Y:S01]  /*5620*/  FADD.FTZ R99, R4, R99 ;  /* 0x0000006304637221 */ /* 0x000fe20000010000 */
[----:B------:R-:W-:Y:S01]  /*5630*/  PRMT R4, R7, 0x7610, R4 ;  /* 0x0000761007047816 */ /* 0x000fe20000000004 */
[----:B------:R-:W-:Y:S01]  /*5640*/  FADD.FTZ R98, R151, R98 ;  /* 0x0000006297627221 */ /* 0x000fe20000010000 */
[----:B------:R-:W-:Y:S01]  /*5650*/  PRMT R5, R138, 0x7610, R5 ;  /* 0x000076108a057816 */ /* 0x000fe20000000005 */
[----:B------:R-:W-:Y:S01]  /*5660*/  @P1 FADD.FTZ R99, R95, R99 ;  /* 0x000000635f631221 */ /* 0x000fe20000010000 */
[----:B------:R-:W-:Y:S01]  /*5670*/  PRMT R7, R154, 0x7610, R7 ;  /* 0x000076109a077816 */ /* 0x000fe20000000007 */
[----:B------:R-:W-:-:S07]  /*5680*/  @P1 FADD.FTZ R98, R94, R98 ;  /* 0x000000625e621221 */ /* 0x000fce0000010000 */
.L_x_21250:
        /* <DEDUP_REMOVED lines=15> */
[----:B------:R-:W-:-:S04]  /*5780*/  LOP3.LUT R137, R7, 0xffff, RZ, 0xc0, !PT ;  /* 0x0000ffff07897812 */ /* 0x000fc800078ec0ff */
[----:B------:R-:W-:-:S04]  /*5790*/  LOP3.LUT R140, R140, 0xff0000, RZ, 0xc0, !PT ;  /* 0x00ff00008c8c7812 */ /* 0x000fc800078ec0ff */
[----:B------:R-:W-:Y:S02]  /*57a0*/  LEA R137, R137, R140, 0x18 ;  /* 0x0000008c89897211 */ /* 0x000fe400078ec0ff */
[----:B------:R-:W-:-:S05]  /*57b0*/  LOP3.LUT R140, R5, 0xff, RZ, 0xc0, !PT ;  /* 0x000000ff058c7812 */ /* 0x000fca00078ec0ff */
[----:B------:R-:W-:Y:S01]  /*57c0*/  IMAD R137, R140, 0x100, R137 ;  /* 0x000001008c897824 */ /* 0x000fe200078e0289 */
[----:B------:R-:W-:-:S05]  /*57d0*/  LOP3.LUT R140, R4, 0xff, RZ, 0xc0, !PT ;  /* 0x000000ff048c7812 */ /* 0x000fca00078ec0ff */
[----:B------:R-:W-:Y:S02]  /*57e0*/  IMAD.IADD R137, R137, 0x1, R140 ;  /* 0x0000000189897824 */ /* 0x000fe400078e028c */
[----:B0-----:R-:W-:-:S05]  /*57f0*/  IMAD.WIDE.U32 R138, R150, 0x4, R138 ;  /* 0x00000004968a7825 */ /* 0x001fca00078e008a */
[----:B------:R1:W-:Y:S02]  /*5800*/  STG.E desc[UR6][R138.64], R137 ;  /* 0x000000898a007986 */ /* 0x0003e4000c101906 */
.L_x_21291:
[----:B------:R-:W-:Y:S01]  /*5810*/  MOV R140, R136 ;  /* 0x00000088008c7202 */ /* 0x000fe20000000f00 */
[----:B------:R-:W-:-:S07]  /*5820*/  VIADD R136, R150, 0x80 ;  /* 0x0000008096887836 */ /* 0x000fce0000000000 */
.L_x_21228:
[----:B0-----:R-:W-:Y:S05]  /*5830*/  BSYNC.RECONVERGENT B0 ;  /* 0x0000000000007941 */ /* 0x001fea0003800200 */
.L_x_21227:
        /* <DEDUP_REMOVED lines=35> */
.L_x_21297:
        /* <DEDUP_REMOVED lines=13> */
.L_x_21299:
[----:B------:R-:W-:Y:S05]  /*5b40*/  BSYNC.RECONVERGENT B2 ;  /* 0x0000000000027941 */ /* 0x000fea0003800200 */
.L_x_21298:
        /* <DEDUP_REMOVED lines=53> */
.L_x_21296:
[----:B------:R-:W-:Y:S05]  /*5ea0*/  BSYNC.RECONVERGENT B1 ;  /* 0x0000000000017941 */ /* 0x000fea0003800200 */
.L_x_21295:
        /* <DEDUP_REMOVED lines=20> */
.L_x_21302:
        /* <DEDUP_REMOVED lines=13> */
.L_x_21304:
[----:B------:R-:W-:Y:S05]  /*60c0*/  BSYNC.RECONVERGENT B2 ;  /* 0x0000000000027941 */ /* 0x000fea0003800200 */
.L_x_21303:
        /* <DEDUP_REMOVED lines=53> */
.L_x_21301:
[----:B------:R-:W-:Y:S05]  /*6420*/  BSYNC.RECONVERGENT B1 ;  /* 0x0000000000017941 */ /* 0x000fea0003800200 */
.L_x_21300:
        /* <DEDUP_REMOVED lines=15> */
.L_x_21307:
        /* <DEDUP_REMOVED lines=13> */
.L_x_21309:
[----:B------:R-:W-:Y:S05]  /*65f0*/  BSYNC.RECONVERGENT B2 ;  /* 0x0000000000027941 */ /* 0x000fea0003800200 */
.L_x_21308:
        /* <DEDUP_REMOVED lines=52> */
[----:B------:R-:W-:-:S07]  /*6940*/  LOP3.LUT R143, R140, UR5, R153, 0x96, !PT ;  /* 0x000000058c8f7c12 */ /* 0x000fce000f8e9699 */
.L_x_21306:
[----:B------:R-:W-:Y:S05]  /*6950*/  BSYNC.RECONVERGENT B1 ;  /* 0x0000000000017941 */ /* 0x000fea0003800200 */
.L_x_21305:
        /* <DEDUP_REMOVED lines=17> */
.L_x_21312:
        /* <DEDUP_REMOVED lines=13> */
.L_x_21314:
[----:B------:R-:W-:Y:S05]  /*6b40*/  BSYNC.RECONVERGENT B2 ;  /* 0x0000000000027941 */ /* 0x000fea0003800200 */
.L_x_21313:
        /* <DEDUP_REMOVED lines=53> */
.L_x_21311:
[----:B------:R-:W-:Y:S05]  /*6ea0*/  BSYNC.RECONVERGENT B1 ;  /* 0x0000000000017941 */ /* 0x000fea0003800200 */
.L_x_21310:
        /* <DEDUP_REMOVED lines=15> */
.L_x_21317:
        /* <DEDUP_REMOVED lines=13> */
.L_x_21319:
[----:B------:R-:W-:Y:S05]  /*7070*/  BSYNC.RECONVERGENT B2 ;  /* 0x0000000000027941 */ /* 0x000fea0003800200 */
.L_x_21318:
        /* <DEDUP_REMOVED lines=53> */
.L_x_21316:
[----:B------:R-:W-:Y:S05]  /*73d0*/  BSYNC.RECONVERGENT B1 ;  /* 0x0000000000017941 */ /* 0x000fea0003800200 */
.L_x_21315:
        /* <DEDUP_REMOVED lines=17> */
.L_x_21322:
        /* <DEDUP_REMOVED lines=13> */
.L_x_21324:
[----:B------:R-:W-:Y:S05]  /*75c0*/  BSYNC.RECONVERGENT B2 ;  /* 0x0000000000027941 */ /* 0x000fea0003800200 */
.L_x_21323:
        /* <DEDUP_REMOVED lines=53> */
.L_x_21321:
[----:B------:R-:W-:Y:S05]  /*7920*/  BSYNC.RECONVERGENT B1 ;  /* 0x0000000000017941 */ /* 0x000fea0003800200 */
.L_x_21320:
        /* <DEDUP_REMOVED lines=15> */
.L_x_21327:
        /* <DEDUP_REMOVED lines=13> */
.L_x_21329:
[----:B------:R-:W-:Y:S05]  /*7af0*/  BSYNC.RECONVERGENT B2 ;  /* 0x0000000000027941 */ /* 0x000fea0003800200 */
.L_x_21328:
[----:B------:R-:W-:Y:S01]  /*7b00*/  LOP3.LUT R142, R3, UR9, R141, 0x96, !PT ;  /* 0x00000009038e7c12 */ /* 0x000fe2000f8e968d */
[----:B------:R-:W-:Y:S01]  /*7b10*/  IMAD.WIDE.U32 R100, R148, -0x326172a9, RZ ;  /* 0xcd9e8d5794647825 */ /* 0x000fe200078e00ff */
[----:B------:R-:W-:-:S03]  /*7b20*/  UIADD3 UR4, UPT, UPT, UR9, 0x76cf5d0a, URZ ;  /* 0x76cf5d0a09047890 */ /* 0x000fc6000fffe0ff */
        /* <DEDUP_REMOVED lines=45> */
[----:B------:R-:W-:Y:S01]  /*7e00*/  IMAD.WIDE.U32 R100, R101, -0x2daee0ad, RZ ;  /* 0xd2511f5365647825 */ /* 0x000fe200078e00ff */
[----:B------:R-:W-:-:S03]  /*7e10*/  UIADD3 UR4, UPT, UPT, UR9, -0x695add53, URZ ;  /* 0x96a522ad09047890 */ /* 0x000fc6000fffe0ff */
[----:B------:R-:W-:Y:S02]  /*7e20*/  IMAD.MOV.U32 R138, RZ, RZ, R100 ;  /* 0x000000ffff8a7224 */ /* 0x000fe400078e0064 */
[----:B------:R-:W-:Y:S01]  /*7e30*/  HFMA2 R100, -RZ, RZ, 0, 0 ;  /* 0x00000000ff647431 */ /* 0x000fe200000001ff */
[----:B------:R-:W-:-:S07]  /*7e40*/  LOP3.LUT R143, R140, UR4, R101, 0x96, !PT ;  /* 0x000000048c8f7c12 */ /* 0x000fce000f8e9665 */
.L_x_21326:
[----:B------:R-:W-:Y:S05]  /*7e50*/  BSYNC.RECONVERGENT B1 ;  /* 0x0000000000017941 */ /* 0x000fea0003800200 */
.L_x_21325:
        /* <DEDUP_REMOVED lines=17> */
.L_x_21332:
        /* <DEDUP_REMOVED lines=15> */
.L_x_21334:
[----:B------:R-:W-:Y:S05]  /*8060*/  BSYNC.RECONVERGENT B2 ;  /* 0x0000000000027941 */ /* 0x000fea0003800200 */
.L_x_21333:
[----:B------:R-:W-:Y:S01]  /*8070*/  LOP3.LUT R140, R3, UR9, R103, 0x96, !PT ;  /* 0x00000009038c7c12 */ /* 0x000fe2000f8e9667 */
[----:B------:R-:W-:Y:S01]  /*8080*/  IMAD.WIDE.U32 R100, R148, -0x326172a9, RZ ;  /* 0xcd9e8d5794647825 */ /* 0x000fe200078e00ff */
[----:B------:R-:W-:-:S03]  /*8090*/  UIADD3 UR4, UPT, UPT, UR9, 0x76cf5d0a, URZ ;  /* 0x76cf5d0a09047890 */ /* 0x000fc6000fffe0ff */
        /* <DEDUP_REMOVED lines=50> */
.L_x_21331:
[----:B------:R-:W-:Y:S05]  /*83c0*/  BSYNC.RECONVERGENT B1 ;  /* 0x0000000000017941 */ /* 0x000fea0003800200 */
.L_x_21330:
[-C--:B------:R-:W-:Y:S01]  /*83d0*/  FMUL.FTZ R100, R88, R5.reuse ;  /* 0x0000000558647220 */ /* 0x080fe20000410000 */
[----:B------:R-:W-:Y:S01]  /*83e0*/  FSETP.GTU.FTZ.AND P6, PT, R7, R6, PT ;  /* 0x000000060700720b */ /* 0x000fe20003fdc000 */
[-C--:B------:R-:W-:Y:S01]  /*83f0*/  FMUL.FTZ R156, R89, R5.reuse ;  /* 0x00000005599c7220 */ /* 0x080fe20000410000 */
[----:B------:R-:W-:Y:S01]  /*8400*/  I2FP.F32.U32 R101, R102 ;  /* 0x0000006600657245 */ /* 0x000fe20000201000 */
[-C--:B------:R-:W-:Y:S01]  /*8410*/  FMUL.FTZ R103, R90, R5.reuse ;  /* 0x000000055a677220 */ /* 0x080fe20000410000 */
[----:B------:R-:W-:Y:S02]  /*8420*/  FSEL R100, R100, RZ, !P6 ;  /* 0x000000ff64647208 */ /* 0x000fe40007000000 */
[----:B------:R-:W-:Y:S01]  /*8430*/  SEL R140, RZ, 0x1, P6 ;  /* 0x00000001ff8c7807 */ /* 0x000fe20003000000 */
[----:B------:R-:W-:Y:S01]  /*8440*/  FFMA.FTZ R101, R101, R4, 1.1641532182693481445e-10 ;  /* 0x2f00000065657423 */ /* 0x000fe20000010004 */
[----:B------:R-:W-:Y:S01]  /*8450*/  FSETP.GTU.FTZ.AND P6, PT, R139, R6, PT ;  /* 0x000000068b00720b */ /* 0x000fe20003fdc000 */
        /* <DEDUP_REMOVED lines=19> */
[--C-:B------:R-:W-:Y:S01]  /*8590*/  FADD.FTZ R103, R4, R5.reuse ;  /* 0x0000000504677221 */ /* 0x100fe20000010000 */
[----:B------:R-:W-:Y:S01]  /*85a0*/  PRMT R5, R7, 0x7610, R5 ;  /* 0x0000761007057816 */ /* 0x000fe20000000005 */
[----:B------:R-:W-:Y:S01]  /*85b0*/  @P1 FADD.FTZ R101, R93, R101 ;  /* 0x000000655d651221 */ /* 0x000fe20000010000 */
[----:B------:R-:W-:Y:S01]  /*85c0*/  PRMT R4, R140, 0x7610, R4 ;  /* 0x000076108c047816 */ /* 0x000fe20000000004 */
[----:B------:R-:W-:Y:S01]  /*85d0*/  @P1 FADD.FTZ R103, R95, R103 ;  /* 0x000000675f671221 */ /* 0x000fe20000010000 */
[----:B------:R-:W-:Y:S01]  /*85e0*/  PRMT R7, R153, 0x7610, R7 ;  /* 0x0000761099077816 */ /* 0x000fe20000000007 */
[----:B------:R-:W-:Y:S06]  /*85f0*/  BRA `(.L_x_21335) ;  /* 0x0000001400847947 */ /* 0x000fec0003800000 */
.L_x_21294:
        /* <DEDUP_REMOVED lines=16> */
.L_x_21338:
        /* <DEDUP_REMOVED lines=13> */
.L_x_21340:
[----:B------:R-:W-:Y:S05]  /*87d0*/  BSYNC.RECONVERGENT B2 ;  /* 0x0000000000027941 */ /* 0x000fea0003800200 */
.L_x_21339:
        /* <DEDUP_REMOVED lines=52> */
.L_x_21337:
[----:B------:R-:W-:Y:S05]  /*8b20*/  BSYNC.RECONVERGENT B1 ;  /* 0x0000000000017941 */ /* 0x000fea0003800200 */
.L_x_21336:
[----:B------:R-:W0:Y:S01]  /*8b30*/  LDC R137, c[0x0][0x404] ;  /* 0x00010100ff897b82 */ /* 0x000e220000000800 */
[----:B------:R-:W-:Y:S01]  /*8b40*/  ISETP.NE.AND P3, PT, R151, 0x1, PT ;  /* 0x000000019700780c */ /* 0x000fe20003f65270 */
[----:B------:R-:W-:Y:S01]  /*8b50*/  BSSY.RECONVERGENT B1, `(.L_x_21341) ;  /* 0x0000053000017945 */ /* 0x000fe20003800200 */
[----:B------:R-:W-:Y:S01]  /*8b60*/  I2FP.F32.U32 R2, R139 ;  /* 0x0000008b00027245 */ /* 0x000fe20000201000 */
[----:B------:R-:W-:Y:S02]  /*8b70*/  IMAD.MOV.U32 R139, RZ, RZ, 0x2f800000 ;  /* 0x2f800000ff8b7424 */ /* 0x000fe400078e00ff */
[----:B------:R-:W-:Y:S02]  /*8b80*/  HFMA2 R140, -RZ, RZ, 0, 1.1920928955078125e-07 ;  /* 0x00000002ff8c7431 */ /* 0x000fe400000001ff */
[----:B------:R-:W-:-:S05]  /*8b90*/  FFMA.FTZ R2, R2, R139, 1.1641532182693481445e-10 ;  /* 0x2f00000002027423 */ /* 0x000fca000001008b */
[----:B0-----:R-:W-:Y:S01]  /*8ba0*/  FSETP.LE.FTZ.AND P2, PT, R2, R137, PT ;  /* 0x000000890200720b */ /* 0x001fe20003f53000 */
        /* <DEDUP_REMOVED lines=10> */
.L_x_21343:
        /* <DEDUP_REMOVED lines=13> */
.L_x_21345:
[----:B------:R-:W-:Y:S05]  /*8d20*/  BSYNC.RECONVERGENT B2 ;  /* 0x0000000000027941 */ /* 0x000fea0003800200 */
.L_x_21344:
        /* <DEDUP_REMOVED lines=53> */
.L_x_21342:
[----:B------:R-:W-:Y:S05]  /*9080*/  BSYNC.RECONVERGENT B1 ;  /* 0x0000000000017941 */ /* 0x000fea0003800200 */
.L_x_21341:
[----:B------:R-:W-:Y:S01]  /*9090*/  ISETP.NE.AND P4, PT, R140, 0x1, PT ;  /* 0x000000018c00780c */ /* 0x000fe20003f85270 */
[----:B------:R-:W-:Y:S01]  /*90a0*/  BSSY.RECONVERGENT B1, `(.L_x_21346) ;  /* 0x0000052000017945 */ /* 0x000fe20003800200 */
[----:B------:R-:W-:Y:S01]  /*90b0*/  I2FP.F32.U32 R2, R2 ;  /* 0x0000000200027245 */ /* 0x000fe20000201000 */
[----:B------:R-:W-:-:S04]  /*90c0*/  IMAD.MOV.U32 R151, RZ, RZ, 0x2 ;  /* 0x00000002ff977424 */ /* 0x000fc800078e00ff */
        /* <DEDUP_REMOVED lines=12> */
.L_x_21348:
        /* <DEDUP_REMOVED lines=13> */
.L_x_21350:
[----:B------:R-:W-:Y:S05]  /*9260*/  BSYNC.RECONVERGENT B2 ;  /* 0x0000000000027941 */ /* 0x000fea0003800200 */
.L_x_21349:
[----:B------:R-:W-:Y:S01]  /*9270*/  LOP3.LUT R142, R3, UR9, R141, 0x96, !PT ;  /* 0x00000009038e7c12 */ /* 0x000fe2000f8e968d */
[----:B------:R-:W-:Y:S01]  /*9280*/  IMAD.WIDE.U32 R152, R148, -0x326172a9, RZ ;  /* 0xcd9e8d5794987825 */ /* 0x000fe200078e00ff */
[----:B------:R-:W-:-:S03]  /*9290*/  UIADD3 UR4, UPT, UPT, UR9, 0x76cf5d0a, URZ ;  /* 0x76cf5d0a09047890 */ /* 0x000fc6000fffe0ff */
        /* <DEDUP_REMOVED lines=50> */
.L_x_21347:
[----:B------:R-:W-:Y:S05]  /*95c0*/  BSYNC.RECONVERGENT B1 ;  /* 0x0000000000017941 */ /* 0x000fea0003800200 */
.L_x_21346:
[----:B------:R-:W-:Y:S01]  /*95d0*/  ISETP.NE.AND P5, PT, R151, 0x1, PT ;  /* 0x000000019700780c */ /* 0x000fe20003fa5270 */
[----:B------:R-:W-:Y:S01]  /*95e0*/  BSSY.RECONVERGENT B1, `(.L_x_21351) ;  /* 0x0000052000017945 */ /* 0x000fe20003800200 */
[----:B------:R-:W-:Y:S02]  /*95f0*/  I2FP.F32.U32 R2, R2 ;  /* 0x0000000200027245 */ /* 0x000fe40000201000 */
        /* <DEDUP_REMOVED lines=13> */
.L_x_21353:
        /* <DEDUP_REMOVED lines=13> */
.L_x_21355:
[----:B------:R-:W-:Y:S05]  /*97a0*/  BSYNC.RECONVERGENT B2 ;  /* 0x0000000000027941 */ /* 0x000fea0003800200 */
.L_x_21354:
        /* <DEDUP_REMOVED lines=53> */
.L_x_21352:
[----:B------:R-:W-:Y:S05]  /*9b00*/  BSYNC.RECONVERGENT B1 ;  /* 0x0000000000017941 */ /* 0x000fea0003800200 */
.L_x_21351:
        /* <DEDUP_REMOVED lines=16> */
.L_x_21335:
        /* <DEDUP_REMOVED lines=14> */
[----:B------:R-:W-:-:S05]  /*9cf0*/  IMAD.U32 R137, R6, 0x10000, RZ ;  /* 0x0001000006897824 */ /* 0x000fca00078e00ff */
[----:B------:R-:W-:Y:S02]  /*9d00*/  LOP3.LUT R140, R137, 0xff0000, RZ, 0xc0, !PT ;  /* 0x00ff0000898c7812 */ /* 0x000fe400078ec0ff */
[----:B------:R-:W-:-:S05]  /*9d10*/  LOP3.LUT R137, R7, 0xffff, RZ, 0xc0, !PT ;  /* 0x0000ffff07897812 */ /* 0x000fca00078ec0ff */
[----:B------:R-:W-:Y:S01]  /*9d20*/  IMAD R137, R137, 0x1000000, R140 ;  /* 0x0100000089897824 */ /* 0x000fe200078e028c */
[----:B------:R-:W-:-:S04]  /*9d30*/  LOP3.LUT R140, R5, 0xff, RZ, 0xc0, !PT ;  /* 0x000000ff058c7812 */ /* 0x000fc800078ec0ff */
[----:B------:R-:W-:Y:S02]  /*9d40*/  LEA R137, R140, R137, 0x8 ;  /* 0x000000898c897211 */ /* 0x000fe400078e40ff */
[----:B------:R-:W-:Y:S01]  /*9d50*/  LOP3.LUT R140, R4, 0xff, RZ, 0xc0, !PT ;  /* 0x000000ff048c7812 */ /* 0x000fe200078ec0ff */
[----:B0-----:R-:W-:-:S04]  /*9d60*/  IMAD.WIDE.U32 R152, R136, 0x4, R152 ;  /* 0x0000000488987825 */ /* 0x001fc800078e0098 */
[----:B------:R-:W-:-:S05]  /*9d70*/  IMAD.IADD R137, R137, 0x1, R140 ;  /* 0x0000000189897824 */ /* 0x000fca00078e028c */
[----:B------:R1:W-:Y:S02]  /*9d80*/  STG.E desc[UR6][R152.64], R137 ;  /* 0x0000008998007986 */ /* 0x0003e4000c101906 */
.L_x_21356:
[----:B------:R-:W-:Y:S01]  /*9d90*/  IMAD.MOV.U32 R140, RZ, RZ, R138 ;  /* 0x000000ffff8c7224 */ /* 0x000fe200078e008a */
[----:B------:R-:W-:-:S07]  /*9da0*/  IADD3 R136, PT, PT, R136, 0x80, RZ ;  /* 0x0000008088887810 */ /* 0x000fce0007ffe0ff */
.L_x_21293:
[----:B------:R-:W-:Y:S05]  /*9db0*/  BSYNC.RECONVERGENT B0 ;  /* 0x0000000000007941 */ /* 0x000fea0003800200 */
.L_x_21292:
        /* <DEDUP_REMOVED lines=35> */
.L_x_21362:
        /* <DEDUP_REMOVED lines=13> */
.L_x_21364:
[----:B------:R-:W-:Y:S05]  /*a0c0*/  BSYNC.RECONVERGENT B2 ;  /* 0x0000000000027941 */ /* 0x000fea0003800200 */
.L_x_21363:
        /* <DEDUP_REMOVED lines=53> */
.L_x_21361:
[----:B------:R-:W-:Y:S05]  /*a420*/  BSYNC.RECONVERGENT B1 ;  /* 0x0000000000017941 */ /* 0x000fea0003800200 */
.L_x_21360:
        /* <DEDUP_REMOVED lines=20> */
.L_x_21367:
        /* <DEDUP_REMOVED lines=13> */
.L_x_21369:
[----:B------:R-:W-:Y:S05]  /*a640*/  BSYNC.RECONVERGENT B2 ;  /* 0x0000000000027941 */ /* 0x000fea0003800200 */
.L_x_21368:
        /* <DEDUP_REMOVED lines=53> */
.L_x_21366:
[----:B------:R-:W-:Y:S05]  /*a9a0*/  BSYNC.RECONVERGENT B1 ;  /* 0x0000000000017941 */ /* 0x000fea0003800200 */
.L_x_21365:
        /* <DEDUP_REMOVED lines=15> */
.L_x_21372:
        /* <DEDUP_REMOVED lines=13> */
.L_x_21374:
[----:B------:R-:W-:Y:S05]  /*ab70*/  BSYNC.RECONVERGENT B2 ;  /* 0x0000000000027941 */ /* 0x000fea0003800200 */
.L_x_21373:
        /* <DEDUP_REMOVED lines=53> */
.L_x_21371:
[----:B------:R-:W-:Y:S05]  /*aed0*/  BSYNC.RECONVERGENT B1 ;  /* 0x0000000000017941 */ /* 0x000fea0003800200 */
.L_x_21370:
        /* <DEDUP_REMOVED lines=17> */
.L_x_21377:
        /* <DEDUP_REMOVED lines=13> */
.L_x_21379:
[----:B------:R-:W-:Y:S05]  /*b0c0*/  BSYNC.RECONVERGENT B2 ;  /* 0x0000000000027941 */ /* 0x000fea0003800200 */
.L_x_21378:
        /* <DEDUP_REMOVED lines=53> */
.L_x_21376:
[----:B------:R-:W-:Y:S05]  /*b420*/  BSYNC.RECONVERGENT B1 ;  /* 0x0000000000017941 */ /* 0x000fea0003800200 */
.L_x_21375:
        /* <DEDUP_REMOVED lines=15> */
.L_x_21382:
        /* <DEDUP_REMOVED lines=13> */
.L_x_21384:
[----:B------:R-:W-:Y:S05]  /*b5f0*/  BSYNC.RECONVERGENT B2 ;  /* 0x0000000000027941 */ /* 0x000fea0003800200 */
.L_x_21383:
        /* <DEDUP_REMOVED lines=53> */
.L_x_21381:
[----:B------:R-:W-:Y:S05]  /*b950*/  BSYNC.RECONVERGENT B1 ;  /* 0x0000000000017941 */ /* 0x000fea0003800200 */
.L_x_21380:
        /* <DEDUP_REMOVED lines=17> */
.L_x_21387:
        /* <DEDUP_REMOVED lines=13> */
.L_x_21389:
[----:B------:R-:W-:Y:S05]  /*bb40*/  BSYNC.RECONVERGENT B2 ;  /* 0x0000000000027941 */ /* 0x000fea0003800200 */
.L_x_21388:
        /* <DEDUP_REMOVED lines=53> */
.L_x_21386:
[----:B------:R-:W-:Y:S05]  /*bea0*/  BSYNC.RECONVERGENT B1 ;  /* 0x0000000000017941 */ /* 0x000fea0003800200 */
.L_x_21385:
        /* <DEDUP_REMOVED lines=15> */
.L_x_21392:
        /* <DEDUP_REMOVED lines=13> */
.L_x_21394:
[----:B------:R-:W-:Y:S05]  /*c070*/  BSYNC.RECONVERGENT B2 ;  /* 0x0000000000027941 */ /* 0x000fea0003800200 */
.L_x_21393:
[----:B------:R-:W-:Y:S01]  /*c080*/  LOP3.LUT R142, R3, UR9, R141, 0x96, !PT ;  /* 0x00000009038e7c12 */ /* 0x000fe2000f8e968d */
[----:B------:R-:W-:Y:S01]  /*c090*/  IMAD.WIDE.U32 R104, R148, -0x326172a9, RZ ;  /* 0xcd9e8d5794687825 */ /* 0x000fe200078e00ff */
[----:B------:R-:W-:Y:S01]  /*c0a0*/  UIADD3 UR4, UPT, UPT, UR9, 0x76cf5d0a, URZ ;  /* 0x76cf5d0a09047890 */ /* 0x000fe2000fffe0ff */
[----:B------:R-:W-:Y:S02]  /*c0b0*/  MOV R2, R138 ;  /* 0x0000008a00027202 */ /* 0x000fe40000000f00 */
[----:B------:R-:W-:Y:S01]  /*c0c0*/  IMAD.WIDE.U32 R142, R142, -0x326172a9, RZ ;  /* 0xcd9e8d578e8e7825 */ /* 0x000fe200078e00ff */
[----:B------:R-:W-:-:S04]  /*c0d0*/  LOP3.LUT R105, R146, UR8, R105, 0x96, !PT ;  /* 0x0000000892697c12 */ /* 0x000fc8000f8e9669 */
        /* <DEDUP_REMOVED lines=47> */
.L_x_21391:
[----:B------:R-:W-:Y:S05]  /*c3d0*/  BSYNC.RECONVERGENT B1 ;  /* 0x0000000000017941 */ /* 0x000fea0003800200 */
.L_x_21390:
        /* <DEDUP_REMOVED lines=17> */
.L_x_21397:
        /* <DEDUP_REMOVED lines=15> */
.L_x_21399:
[----:B------:R-:W-:Y:S05]  /*c5e0*/  BSYNC.RECONVERGENT B2 ;  /* 0x0000000000027941 */ /* 0x000fea0003800200 */
.L_x_21398:
[----:B------:R-:W-:Y:S01]  /*c5f0*/  LOP3.LUT R140, R3, UR9, R107, 0x96, !PT ;  /* 0x00000009038c7c12 */ /* 0x000fe2000f8e966b */
[----:B------:R-:W-:Y:S01]  /*c600*/  IMAD.WIDE.U32 R104, R148, -0x326172a9, RZ ;  /* 0xcd9e8d5794687825 */ /* 0x000fe200078e00ff */
[----:B------:R-:W-:-:S03]  /*c610*/  UIADD3 UR4, UPT, UPT, UR9, 0x76cf5d0a, URZ ;  /* 0x76cf5d0a09047890 */ /* 0x000fc6000fffe0ff */
        /* <DEDUP_REMOVED lines=50> */
.L_x_21396:
[----:B------:R-:W-:Y:S05]  /*c940*/  BSYNC.RECONVERGENT B1 ;  /* 0x0000000000017941 */ /* 0x000fea0003800200 */
.L_x_21395:
        /* <DEDUP_REMOVED lines=35> */
.L_x_21359:
        /* <DEDUP_REMOVED lines=16> */
.L_x_21403:
        /* <DEDUP_REMOVED lines=13> */
.L_x_21405:
[----:B------:R-:W-:Y:S05]  /*cd50*/  BSYNC.RECONVERGENT B2 ;  /* 0x0000000000027941 */ /* 0x000fea0003800200 */
.L_x_21404:
        /* <DEDUP_REMOVED lines=52> */
.L_x_21402:
[----:B------:R-:W-:Y:S05]  /*d0a0*/  BSYNC.RECONVERGENT B1 ;  /* 0x0000000000017941 */ /* 0x000fea0003800200 */
.L_x_21401:
[----:B------:R-:W0:Y:S01]  /*d0b0*/  LDC R137, c[0x0][0x404] ;  /* 0x00010100ff897b82 */ /* 0x000e220000000800 */
[----:B------:R-:W-:Y:S01]  /*d0c0*/  ISETP.NE.AND P3, PT, R151, 0x1, PT ;  /* 0x000000019700780c */ /* 0x000fe20003f65270 */
[----:B------:R-:W-:Y:S01]  /*d0d0*/  BSSY.RECONVERGENT B1, `(.L_x_21406) ;  /* 0x0000053000017945 */ /* 0x000fe20003800200 */
[----:B------:R-:W-:Y:S01]  /*d0e0*/  I2FP.F32.U32 R2, R139 ;  /* 0x0000008b00027245 */ /* 0x000fe20000201000 */
[----:B------:R-:W-:Y:S02]  /*d0f0*/  IMAD.MOV.U32 R139, RZ, RZ, 0x2f800000 ;  /* 0x2f800000ff8b7424 */ /* 0x000fe400078e00ff */
[----:B------:R-:W-:Y:S02]  /*d100*/  IMAD.MOV.U32 R140, RZ, RZ, 0x2 ;  /* 0x00000002ff8c7424 */ /* 0x000fe400078e00ff */
[----:B------:R-:W-:-:S05]  /*d110*/  FFMA.FTZ R2, R2, R139, 1.1641532182693481445e-10 ;  /* 0x2f00000002027423 */ /* 0x000fca000001008b */
[----:B0-----:R-:W-:Y:S02]  /*d120*/  FSETP.LE.FTZ.AND P2, PT, R2, R137, PT ;  /* 0x000000890200720b */ /* 0x001fe40003f53000 */
        /* <DEDUP_REMOVED lines=10> */
.L_x_21408:
        /* <DEDUP_REMOVED lines=13> */
.L_x_21410:
[----:B------:R-:W-:Y:S05]  /*d2a0*/  BSYNC.RECONVERGENT B2 ;  /* 0x0000000000027941 */ /* 0x000fea0003800200 */
.L_x_21409:
        /* <DEDUP_REMOVED lines=53> */
.L_x_21407:
[----:B------:R-:W-:Y:S05]  /*d600*/  BSYNC.RECONVERGENT B1 ;  /* 0x0000000000017941 */ /* 0x000fea0003800200 */
.L_x_21406:
[----:B------:R-:W-:Y:S01]  /*d610*/  ISETP.NE.AND P4, PT, R140, 0x1, PT ;  /* 0x000000018c00780c */ /* 0x000fe20003f85270 */
[----:B------:R-:W-:Y:S01]  /*d620*/  BSSY.RECONVERGENT B1, `(.L_x_21411) ;  /* 0x0000052000017945 */ /* 0x000fe20003800200 */
[----:B------:R-:W-:Y:S01]  /*d630*/  I2FP.F32.U32 R2, R2 ;  /* 0x0000000200027245 */ /* 0x000fe20000201000 */
[----:B------:R-:W-:-:S04]  /*d640*/  HFMA2 R152, -RZ, RZ, 0, 1.1920928955078125e-07 ;  /* 0x00000002ff987431 */ /* 0x000fc800000001ff */
        /* <DEDUP_REMOVED lines=12> */
.L_x_21413:
        /* <DEDUP_REMOVED lines=13> */
.L_x_21415:
[----:B------:R-:W-:Y:S05]  /*d7e0*/  BSYNC.RECONVERGENT B2 ;  /* 0x0000000000027941 */ /* 0x000fea0003800200 */
.L_x_21414:
        /* <DEDUP_REMOVED lines=53> */
.L_x_21412:
[----:B------:R-:W-:Y:S05]  /*db40*/  BSYNC.RECONVERGENT B1 ;  /* 0x0000000000017941 */ /* 0x000fea0003800200 */
.L_x_21411:
        /* <DEDUP_REMOVED lines=16> */
.L_x_21418:
        /* <DEDUP_REMOVED lines=13> */
.L_x_21420:
[----:B------:R-:W-:Y:S05]  /*dd20*/  BSYNC.RECONVERGENT B2 ;  /* 0x0000000000027941 */ /* 0x000fea0003800200 */
.L_x_21419:
        /* <DEDUP_REMOVED lines=53> */
.L_x_21417:
[----:B------:R-:W-:Y:S05]  /*e080*/  BSYNC.RECONVERGENT B1 ;  /* 0x0000000000017941 */ /* 0x000fea0003800200 */
.L_x_21416:
        /* <DEDUP_REMOVED lines=16> */
.L_x_21400:
        /* <DEDUP_REMOVED lines=14> */
[----:B------:R-:W-:-:S04]  /*e270*/  SHF.L.U32 R137, R6, 0x10, RZ ;  /* 0x0000001006897819 */ /* 0x000fc800000006ff */
[----:B------:R-:W-:Y:S02]  /*e280*/  LOP3.LUT R140, R137, 0xff0000, RZ, 0xc0, !PT ;  /* 0x00ff0000898c7812 */ /* 0x000fe400078ec0ff */
[----:B------:R-:W-:-:S05]  /*e290*/  LOP3.LUT R137, R7, 0xffff, RZ, 0xc0, !PT ;  /* 0x0000ffff07897812 */ /* 0x000fca00078ec0ff */
[----:B------:R-:W-:Y:S01]  /*e2a0*/  IMAD R137, R137, 0x1000000, R140 ;  /* 0x0100000089897824 */ /* 0x000fe200078e028c */
[----:B------:R-:W-:-:S05]  /*e2b0*/  LOP3.LUT R140, R5, 0xff, RZ, 0xc0, !PT ;  /* 0x000000ff058c7812 */ /* 0x000fca00078ec0ff */
[----:B------:R-:W-:Y:S01]  /*e2c0*/  IMAD R137, R140, 0x100, R137 ;  /* 0x000001008c897824 */ /* 0x000fe200078e0289 */
[----:B------:R-:W-:-:S04]  /*e2d0*/  LOP3.LUT R140, R4, 0xff, RZ, 0xc0, !PT ;  /* 0x000000ff048c7812 */ /* 0x000fc800078ec0ff */
[----:B------:R-:W-:Y:S01]  /*e2e0*/  IADD3 R137, PT, PT, R137, R140, RZ ;  /* 0x0000008c89897210 */ /* 0x000fe20007ffe0ff */
[----:B0-----:R-:W-:-:S05]  /*e2f0*/  IMAD.WIDE.U32 R152, R136, 0x4, R152 ;  /* 0x0000000488987825 */ /* 0x001fca00078e0098 */
[----:B------:R1:W-:Y:S02]  /*e300*/  STG.E desc[UR6][R152.64], R137 ;  /* 0x0000008998007986 */ /* 0x0003e4000c101906 */
.L_x_21421:
[----:B------:R-:W-:Y:S02]  /*e310*/  IMAD.MOV.U32 R140, RZ, RZ, R138 ;  /* 0x000000ffff8c7224 */ /* 0x000fe400078e008a */
[----:B------:R-:W-:-:S07]  /*e320*/  VIADD R136, R136, 0x80 ;  /* 0x0000008088887836 */ /* 0x000fce0000000000 */
.L_x_21358:
[----:B------:R-:W-:Y:S05]  /*e330*/  BSYNC.RECONVERGENT B0 ;  /* 0x0000000000007941 */ /* 0x000fea0003800200 */
.L_x_21357:
        /* <DEDUP_REMOVED lines=35> */
.L_x_21427:
        /* <DEDUP_REMOVED lines=13> */
.L_x_21429:
[----:B------:R-:W-:Y:S05]  /*e640*/  BSYNC.RECONVERGENT B2 ;  /* 0x0000000000027941 */ /* 0x000fea0003800200 */
.L_x_21428:
        /* <DEDUP_REMOVED lines=49> */
[----:B------:R-:W-:-:S03]  /*e960*/  LOP3.LUT R141, R138, UR4, R143, 0x96, !PT ;  /* 0x000000048a8d7c12 */ /* 0x000fc6000f8e968f */
[----:B------:R-:W-:Y:S01]  /*e970*/  IMAD.MOV.U32 R138, RZ, RZ, R6 ;  /* 0x000000ffff8a7224 */ /* 0x000fe200078e0006 */
[----:B------:R-:W-:Y:S01]  /*e980*/  LOP3.LUT R143, R4, UR5, R7, 0x96, !PT ;  /* 0x00000005048f7c12 */ /* 0x000fe2000f8e9607 */
[----:B------:R-:W-:-:S07]  /*e990*/  IMAD.MOV.U32 R4, RZ, RZ, R140 ;  /* 0x000000ffff047224 */ /* 0x000fce00078e008c */
.L_x_21426:
[----:B------:R-:W-:Y:S05]  /*e9a0*/  BSYNC.RECONVERGENT B1 ;  /* 0x0000000000017941 */ /* 0x000fea0003800200 */
.L_x_21425:
        /* <DEDUP_REMOVED lines=20> */
.L_x_21432:
        /* <DEDUP_REMOVED lines=13> */
.L_x_21434:
[----:B------:R-:W-:Y:S05]  /*ebc0*/  BSYNC.RECONVERGENT B2 ;  /* 0x0000000000027941 */ /* 0x000fea0003800200 */
.L_x_21433:
        /* <DEDUP_REMOVED lines=53> */
.L_x_21431:
[----:B------:R-:W-:Y:S05]  /*ef20*/  BSYNC.RECONVERGENT B1 ;  /* 0x0000000000017941 */ /* 0x000fea0003800200 */
.L_x_21430:
        /* <DEDUP_REMOVED lines=15> */
.L_x_21437:
        /* <DEDUP_REMOVED lines=13> */
.L_x_21439:
[----:B------:R-:W-:Y:S05]  /*f0f0*/  BSYNC.RECONVERGENT B2 ;  /* 0x0000000000027941 */ /* 0x000fea0003800200 */
.L_x_21438:
        /* <DEDUP_REMOVED lines=53> */
.L_x_21436:
[----:B------:R-:W-:Y:S05]  /*f450*/  BSYNC.RECONVERGENT B1 ;  /* 0x0000000000017941 */ /* 0x000fea0003800200 */
.L_x_21435:
        /* <DEDUP_REMOVED lines=17> */
.L_x_21442:
        /* <DEDUP_REMOVED lines=13> */
.L_x_21444:
[----:B------:R-:W-:Y:S05]  /*f640*/  BSYNC.RECONVERGENT B2 ;  /* 0x0000000000027941 */ /* 0x000fea0003800200 */
.L_x_21443:
        /* <DEDUP_REMOVED lines=53> */
.L_x_21441:
[----:B------:R-:W-:Y:S05]  /*f9a0*/  BSYNC.RECONVERGENT B1 ;  /* 0x0000000000017941 */ /* 0x000fea0003800200 */
.L_x_21440:
        /* <DEDUP_REMOVED lines=15> */
.L_x_21447:
        /* <DEDUP_REMOVED lines=13> */
.L_x_21449:
[----:B------:R-:W-:Y:S05]  /*fb70*/  BSYNC.RECONVERGENT B2 ;  /* 0x0000000000027941 */ /* 0x000fea0003800200 */
.L_x_21448:
        /* <DEDUP_REMOVED lines=53> */
.L_x_21446:
[----:B------:R-:W-:Y:S05]  /*fed0*/  BSYNC.RECONVERGENT B1 ;  /* 0x0000000000017941 */ /* 0x000fea0003800200 */
.L_x_21445:
        /* <DEDUP_REMOVED lines=17> */
.L_x_21452:
        /* <DEDUP_REMOVED lines=13> */
.L_x_21454:
[----:B------:R-:W-:Y:S05]  /*100c0*/  BSYNC.RECONVERGENT B2 ;  /* 0x0000000000027941 */ /* 0x000fea0003800200 */
.L_x_21453:
        /* <DEDUP_REMOVED lines=53> */
.L_x_21451:
[----:B------:R-:W-:Y:S05]  /*10420*/  BSYNC.RECONVERGENT B1 ;  /* 0x0000000000017941 */ /* 0x000fea0003800200 */
.L_x_21450:
        /* <DEDUP_REMOVED lines=15> */
.L_x_21457:
        /* <DEDUP_REMOVED lines=13> */
.L_x_21459:
[----:B------:R-:W-:Y:S05]  /*105f0*/  BSYNC.RECONVERGENT B2 ;  /* 0x0000000000027941 */ /* 0x000fea0003800200 */
.L_x_21458:
        /* <DEDUP_REMOVED lines=53> */
.L_x_21456:
[----:B------:R-:W-:Y:S05]  /*10950*/  BSYNC.RECONVERGENT B1 ;  /* 0x0000000000017941 */ /* 0x000fea0003800200 */
.L_x_21455:
        /* <DEDUP_REMOVED lines=17> */
.L_x_21462:
        /* <DEDUP_REMOVED lines=15> */
.L_x_21464:
[----:B------:R-:W-:Y:S05]  /*10b60*/  BSYNC.RECONVERGENT B2 ;  /* 0x0000000000027941 */ /* 0x000fea0003800200 */
.L_x_21463:
        /* <DEDUP_REMOVED lines=53> */
.L_x_21461:
[----:B------:R-:W-:Y:S05]  /*10ec0*/  BSYNC.RECONVERGENT B1 ;  /* 0x0000000000017941 */ /* 0x000fea0003800200 */
.L_x_21460:
        /* <DEDUP_REMOVED lines=35> */
.L_x_21424:
        /* <DEDUP_REMOVED lines=16> */
.L_x_21468:
        /* <DEDUP_REMOVED lines=13> */
.L_x_21470:
[----:B------:R-:W-:Y:S05]  /*112d0*/  BSYNC.RECONVERGENT B2 ;  /* 0x0000000000027941 */ /* 0x000fea0003800200 */
.L_x_21469:
        /* <DEDUP_REMOVED lines=52> */
.L_x_21467:
[----:B------:R-:W-:Y:S05]  /*11620*/  BSYNC.RECONVERGENT B1 ;  /* 0x0000000000017941 */ /* 0x000fea0003800200 */
.L_x_21466:
[----:B------:R-:W0:Y:S01]  /*11630*/  LDC R137, c[0x0][0x404] ;  /* 0x00010100ff897b82 */ /* 0x000e220000000800 */
[----:B------:R-:W-:Y:S01]  /*11640*/  I2FP.F32.U32 R2, R139 ;  /* 0x0000008b00027245 */ /* 0x000fe20000201000 */
[----:B------:R-:W-:Y:S01]  /*11650*/  HFMA2 R139, -RZ, RZ, 0.1171875, 0 ;  /* 0x2f800000ff8b7431 */ /* 0x000fe200000001ff */
[----:B------:R-:W-:Y:S01]  /*11660*/  ISETP.NE.AND P3, PT, R151, 0x1, PT ;  /* 0x000000019700780c */ /* 0x000fe20003f65270 */
[----:B------:R-:W-:Y:S01]  /*11670*/  BSSY.RECONVERGENT B1, `(.L_x_21471) ;  /* 0x0000051000017945 */ /* 0x000fe20003800200 */
[----:B------:R-:W-:Y:S02]  /*11680*/  IMAD.MOV.U32 R152, RZ, RZ, 0x2 ;  /* 0x00000002ff987424 */ /* 0x000fe400078e00ff */
[----:B------:R-:W-:-:S05]  /*11690*/  FFMA.FTZ R2, R2, R139, 1.1641532182693481445e-10 ;  /* 0x2f00000002027423 */ /* 0x000fca000001008b */
[----:B0-----:R-:W-:Y:S01]  /*116a0*/  FSETP.LE.FTZ.AND P2, PT, R2, R137, PT ;  /* 0x000000890200720b */ /* 0x001fe20003f53000 */
[----:B------:R-:W-:-:S03]  /*116b0*/  IMAD.MOV.U32 R2, RZ, RZ, R142 ;  /* 0x000000ffff027224 */ /* 0x000fc600078e008e */
        /* <DEDUP_REMOVED lines=9> */
.L_x_21473:
        /* <DEDUP_REMOVED lines=13> */
.L_x_21475:
[----:B------:R-:W-:Y:S05]  /*11820*/  BSYNC.RECONVERGENT B2 ;  /* 0x0000000000027941 */ /* 0x000fea0003800200 */
.L_x_21474:
        /* <DEDUP_REMOVED lines=53> */
.L_x_21472:
[----:B------:R-:W-:Y:S05]  /*11b80*/  BSYNC.RECONVERGENT B1 ;  /* 0x0000000000017941 */ /* 0x000fea0003800200 */
.L_x_21471:
        /* <DEDUP_REMOVED lines=16> */
.L_x_21478:
        /* <DEDUP_REMOVED lines=13> */
.L_x_21480:
[----:B------:R-:W-:Y:S05]  /*11d60*/  BSYNC.RECONVERGENT B2 ;  /* 0x0000000000027941 */ /* 0x000fea0003800200 */
.L_x_21479:
[----:B------:R-:W-:Y:S01]  /*11d70*/  LOP3.LUT R142, R3, UR9, R141, 0x96, !PT ;  /* 0x00000009038e7c12 */ /* 0x000fe2000f8e968d */
[----:B------:R-:W-:Y:S01]  /*11d80*/  IMAD.WIDE.U32 R152, R148, -0x326172a9, RZ ;  /* 0xcd9e8d5794987825 */ /* 0x000fe200078e00ff */
[----:B------:R-:W-:-:S03]  /*11d90*/  UIADD3 UR4, UPT, UPT, UR9, 0x76cf5d0a, URZ ;  /* 0x76cf5d0a09047890 */ /* 0x000fc6000fffe0ff */
        /* <DEDUP_REMOVED lines=50> */
.L_x_21477:
[----:B------:R-:W-:Y:S05]  /*120c0*/  BSYNC.RECONVERGENT B1 ;  /* 0x0000000000017941 */ /* 0x000fea0003800200 */
.L_x_21476:
        /* <DEDUP_REMOVED lines=16> */
.L_x_21483:
        /* <DEDUP_REMOVED lines=13> */
.L_x_21485:
[----:B------:R-:W-:Y:S05]  /*122a0*/  BSYNC.RECONVERGENT B2 ;  /* 0x0000000000027941 */ /* 0x000fea0003800200 */
.L_x_21484:
[----:B------:R-:W-:Y:S01]  /*122b0*/  LOP3.LUT R142, R3, UR9, R141, 0x96, !PT ;  /* 0x00000009038e7c12 */ /* 0x000fe2000f8e968d */
[----:B------:R-:W-:Y:S01]  /*122c0*/  IMAD.WIDE.U32 R152, R148, -0x326172a9, RZ ;  /* 0xcd9e8d5794987825 */ /* 0x000fe200078e00ff */
[----:B------:R-:W-:-:S03]  /*122d0*/  UIADD3 UR4, UPT, UPT, UR9, 0x76cf5d0a, URZ ;  /* 0x76cf5d0a09047890 */ /* 0x000fc6000fffe0ff */
        /* <DEDUP_REMOVED lines=50> */
.L_x_21482:
[----:B------:R-:W-:Y:S05]  /*12600*/  BSYNC.RECONVERGENT B1 ;  /* 0x0000000000017941 */ /* 0x000fea0003800200 */
.L_x_21481:
        /* <DEDUP_REMOVED lines=16> */
.L_x_21465:
        /* <DEDUP_REMOVED lines=16> */
[----:B------:R-:W-:-:S04]  /*12810*/  LOP3.LUT R137, R7, 0xffff, RZ, 0xc0, !PT ;  /* 0x0000ffff07897812 */ /* 0x000fc800078ec0ff */
[----:B------:R-:W-:Y:S02]  /*12820*/  LEA R137, R137, R140, 0x18 ;  /* 0x0000008c89897211 */ /* 0x000fe400078ec0ff */
[----:B------:R-:W-:-:S05]  /*12830*/  LOP3.LUT R140, R5, 0xff, RZ, 0xc0, !PT ;  /* 0x000000ff058c7812 */ /* 0x000fca00078ec0ff */
[----:B------:R-:W-:Y:S01]  /*12840*/  IMAD R137, R140, 0x100, R137 ;  /* 0x000001008c897824 */ /* 0x000fe200078e0289 */
[----:B------:R-:W-:Y:S01]  /*12850*/  LOP3.LUT R140, R4, 0xff, RZ, 0xc0, !PT ;  /* 0x000000ff048c7812 */ /* 0x000fe200078ec0ff */
[----:B0-----:R-:W-:-:S04]  /*12860*/  IMAD.WIDE.U32 R152, R136, 0x4, R152 ;  /* 0x0000000488987825 */ /* 0x001fc800078e0098 */
[----:B------:R-:W-:-:S05]  /*12870*/  IMAD.IADD R137, R137, 0x1, R140 ;  /* 0x0000000189897824 */ /* 0x000fca00078e028c */
[----:B------:R1:W-:Y:S02]  /*12880*/  STG.E desc[UR6][R152.64], R137 ;  /* 0x0000008998007986 */ /* 0x0003e4000c101906 */
.L_x_21486:
[----:B------:R-:W-:Y:S01]  /*12890*/  MOV R140, R138 ;  /* 0x0000008a008c7202 */ /* 0x000fe20000000f00 */
[----:B------:R-:W-:-:S07]  /*128a0*/  VIADD R136, R136, 0x80 ;  /* 0x0000008088887836 */ /* 0x000fce0000000000 */
.L_x_21423:
[----:B------:R-:W-:Y:S05]  /*128b0*/  BSYNC.RECONVERGENT B0 ;  /* 0x0000000000007941 */ /* 0x000fea0003800200 */
.L_x_21422:
        /* <DEDUP_REMOVED lines=35> */
.L_x_21492:
        /* <DEDUP_REMOVED lines=13> */
.L_x_21494:
[----:B------:R-:W-:Y:S05]  /*12bc0*/  BSYNC.RECONVERGENT B2 ;  /* 0x0000000000027941 */ /* 0x000fea0003800200 */
.L_x_21493:
        /* <DEDUP_REMOVED lines=53> */
.L_x_21491:
[----:B------:R-:W-:Y:S05]  /*12f20*/  BSYNC.RECONVERGENT B1 ;  /* 0x0000000000017941 */ /* 0x000fea0003800200 */
.L_x_21490:
        /* <DEDUP_REMOVED lines=20> */
.L_x_21497:
        /* <DEDUP_REMOVED lines=13> */
.L_x_21499:
[----:B------:R-:W-:Y:S05]  /*13140*/  BSYNC.RECONVERGENT B2 ;  /* 0x0000000000027941 */ /* 0x000fea0003800200 */
.L_x_21498:
        /* <DEDUP_REMOVED lines=53> */
.L_x_21496:
[----:B------:R-:W-:Y:S05]  /*134a0*/  BSYNC.RECONVERGENT B1 ;  /* 0x0000000000017941 */ /* 0x000fea0003800200 */
.L_x_21495:
        /* <DEDUP_REMOVED lines=15> */
.L_x_21502:
        /* <DEDUP_REMOVED lines=13> */
.L_x_21504:
[----:B------:R-:W-:Y:S05]  /*13670*/  BSYNC.RECONVERGENT B2 ;  /* 0x0000000000027941 */ /* 0x000fea0003800200 */
.L_x_21503:
        /* <DEDUP_REMOVED lines=53> */
.L_x_21501:
[----:B------:R-:W-:Y:S05]  /*139d0*/  BSYNC.RECONVERGENT B1 ;  /* 0x0000000000017941 */ /* 0x000fea0003800200 */
.L_x_21500:
        /* <DEDUP_REMOVED lines=17> */
.L_x_21507:
        /* <DEDUP_REMOVED lines=13> */
.L_x_21509:
[----:B------:R-:W-:Y:S05]  /*13bc0*/  BSYNC.RECONVERGENT B2 ;  /* 0x0000000000027941 */ /* 0x000fea0003800200 */
.L_x_21508:
        /* <DEDUP_REMOVED lines=53> */
.L_x_21506:
[----:B------:R-:W-:Y:S05]  /*13f20*/  BSYNC.RECONVERGENT B1 ;  /* 0x0000000000017941 */ /* 0x000fea0003800200 */
.L_x_21505:
        /* <DEDUP_REMOVED lines=15> */
.L_x_21512:
        /* <DEDUP_REMOVED lines=13> */
.L_x_21514:
[----:B------:R-:W-:Y:S05]  /*140f0*/  BSYNC.RECONVERGENT B2 ;  /* 0x0000000000027941 */ /* 0x000fea0003800200 */
.L_x_21513:
        /* <DEDUP_REMOVED lines=53> */
.L_x_21511:
[----:B------:R-:W-:Y:S05]  /*14450*/  BSYNC.RECONVERGENT B1 ;  /* 0x0000000000017941 */ /* 0x000fea0003800200 */
.L_x_21510:
[----:B------:R-:W-:Y:S01]  /*14460*/  ISETP.NE.AND P5, PT, R139, 0x1, PT ;  /* 0x000000018b00780c */ /* 0x000fe20003fa5270 */
[----:B------:R-:W-:Y:S01]  /*14470*/  BSSY.RECONVERGENT B1, `(.L_x_21515) ;  /* 0x0000053000017945 */ /* 0x000fe20003800200 */
[----:B------:R-:W-:Y:S01]  /*14480*/  I2FP.F32.U32 R137, R2 ;  /* 0x0000000200897245 */ /* 0x000fe20000201000 */
[----:B------:R-:W-:-:S04]  /*14490*/  IMAD.MOV.U32 R140, RZ, RZ, 0x2 ;  /* 0x00000002ff8c7424 */ /* 0x000fc800078e00ff */
        /* <DEDUP_REMOVED lines=13> */
.L_x_21517:
        /* <DEDUP_REMOVED lines=13> */
.L_x_21519:
[----:B------:R-:W-:Y:S05]  /*14640*/  BSYNC.RECONVERGENT B2 ;  /* 0x0000000000027941 */ /* 0x000fea0003800200 */
.L_x_21518:
        /* <DEDUP_REMOVED lines=53> */
.L_x_21516:
[----:B------:R-:W-:Y:S05]  /*149a0*/  BSYNC.RECONVERGENT B1 ;  /* 0x0000000000017941 */ /* 0x000fea0003800200 */
.L_x_21515:
        /* <DEDUP_REMOVED lines=15> */
.L_x_21522:
        /* <DEDUP_REMOVED lines=13> */
.L_x_21524:
[----:B------:R-:W-:Y:S05]  /*14b70*/  BSYNC.RECONVERGENT B2 ;  /* 0x0000000000027941 */ /* 0x000fea0003800200 */
.L_x_21523:
        /* <DEDUP_REMOVED lines=53> */
.L_x_21521:
[----:B------:R-:W-:Y:S05]  /*14ed0*/  BSYNC.RECONVERGENT B1 ;  /* 0x0000000000017941 */ /* 0x000fea0003800200 */
.L_x_21520:
[----:B------:R-:W-:Y:S01]  /*14ee0*/  ISETP.NE.AND P6, PT, R151, 0x1, PT ;  /* 0x000000019700780c */ /* 0x000fe20003fc5270 */
[----:B------:R-:W-:Y:S01]  /*14ef0*/  BSSY.RECONVERGENT B1, `(.L_x_21525) ;  /* 0x0000055000017945 */ /* 0x000fe20003800200 */
[----:B------:R-:W-:Y:S01]  /*14f00*/  I2FP.F32.U32 R139, R2 ;  /* 0x00000002008b7245 */ /* 0x000fe20000201000 */
[----:B------:R-:W-:-:S04]  /*14f10*/  IMAD.MOV.U32 R2, RZ, RZ, 0x2 ;  /* 0x00000002ff027424 */ /* 0x000fc800078e00ff */
        /* <DEDUP_REMOVED lines=13> */
.L_x_21527:
        /* <DEDUP_REMOVED lines=15> */
.L_x_21529:
[----:B------:R-:W-:Y:S05]  /*150e0*/  BSYNC.RECONVERGENT B2 ;  /* 0x0000000000027941 */ /* 0x000fea0003800200 */
.L_x_21528:
        /* <DEDUP_REMOVED lines=53> */
.L_x_21526:
[----:B------:R-:W-:Y:S05]  /*15440*/  BSYNC.RECONVERGENT B1 ;  /* 0x0000000000017941 */ /* 0x000fea0003800200 */
.L_x_21525:
[-C--:B------:R-:W-:Y:S01]  /*15450*/  FMUL.FTZ R114, R88, R6.reuse ;  /* 0x0000000658727220 */ /* 0x080fe20000410000 */
[----:B------:R-:W-:Y:S02]  /*15460*/  FSETP.GTU.FTZ.AND P6, PT, R112, R5, PT ;  /* 0x000000057000720b */ /* 0x000fe40003fdc000 */
[----:B------:R-:W-:Y:S02]  /*15470*/  I2FP.F32.U32 R115, R115 ;  /* 0x0000007300737245 */ /* 0x000fe40000201000 */
[----:B------:R-:W-:Y:S01]  /*15480*/  FSEL R112, R114, RZ, !P6 ;  /* 0x000000ff72707208 */ /* 0x000fe20007000000 */
[----:B------:R-:W-:Y:S01]  /*15490*/  FMUL.FTZ R114, R89, R6 ;  /* 0x0000000659727220 */ /* 0x000fe20000410000 */
[----:B------:R-:W-:Y:S01]  /*154a0*/  SEL R152, RZ, 0x1, P6 ;  /* 0x00000001ff987807 */ /* 0x000fe20003000000 */
[----:B------:R-:W-:Y:S01]  /*154b0*/  FFMA.FTZ R4, R115, R4, 1.1641532182693481445e-10 ;  /* 0x2f00000073047423 */ /* 0x000fe20000010004 */
[----:B------:R-:W-:Y:S01]  /*154c0*/  FSETP.GTU.FTZ.AND P6, PT, R154, R5, PT ;  /* 0x000000059a00720b */ /* 0x000fe20003fdc000 */
[----:B------:R-:W-:Y:S01]  /*154d0*/  FMUL.FTZ R115, R91, R6 ;  /* 0x000000065b737220 */ /* 0x000fe20000410000 */
        /* <DEDUP_REMOVED lines=26> */
.L_x_21489:
        /* <DEDUP_REMOVED lines=16> */
.L_x_21533:
        /* <DEDUP_REMOVED lines=13> */
.L_x_21535:
[----:B------:R-:W-:Y:S05]  /*15850*/  BSYNC.RECONVERGENT B2 ;  /* 0x0000000000027941 */ /* 0x000fea0003800200 */
.L_x_21534:
        /* <DEDUP_REMOVED lines=52> */
.L_x_21532:
[----:B------:R-:W-:Y:S05]  /*15ba0*/  BSYNC.RECONVERGENT B1 ;  /* 0x0000000000017941 */ /* 0x000fea0003800200 */
.L_x_21531:
[----:B------:R-:W0:Y:S01]  /*15bb0*/  LDC R137, c[0x0][0x404] ;  /* 0x00010100ff897b82 */ /* 0x000e220000000800 */
[----:B------:R-:W-:Y:S01]  /*15bc0*/  ISETP.NE.AND P3, PT, R151, 0x1, PT ;  /* 0x000000019700780c */ /* 0x000fe20003f65270 */
[----:B------:R-:W-:Y:S01]  /*15bd0*/  BSSY.RECONVERGENT B1, `(.L_x_21536) ;  /* 0x0000053000017945 */ /* 0x000fe20003800200 */
[----:B------:R-:W-:Y:S01]  /*15be0*/  I2FP.F32.U32 R2, R139 ;  /* 0x0000008b00027245 */ /* 0x000fe20000201000 */
[----:B------:R-:W-:Y:S02]  /*15bf0*/  IMAD.MOV.U32 R139, RZ, RZ, 0x2f800000 ;  /* 0x2f800000ff8b7424 */ /* 0x000fe400078e00ff */
        /* <DEDUP_REMOVED lines=13> */
.L_x_21538:
        /* <DEDUP_REMOVED lines=13> */
.L_x_21540:
[----:B------:R-:W-:Y:S05]  /*15da0*/  BSYNC.RECONVERGENT B2 ;  /* 0x0000000000027941 */ /* 0x000fea0003800200 */
.L_x_21539:
        /* <DEDUP_REMOVED lines=52> */
[----:B------:R-:W-:-:S07]  /*160f0*/  HFMA2 R152, -RZ, RZ, 0, 0 ;  /* 0x00000000ff987431 */ /* 0x000fce00000001ff */
.L_x_21537:
[----:B------:R-:W-:Y:S05]  /*16100*/  BSYNC.RECONVERGENT B1 ;  /* 0x0000000000017941 */ /* 0x000fea0003800200 */
.L_x_21536:
        /* <DEDUP_REMOVED lines=16> */
.L_x_21543:
        /* <DEDUP_REMOVED lines=13> */
.L_x_21545:
[----:B------:R-:W-:Y:S05]  /*162e0*/  BSYNC.RECONVERGENT B2 ;  /* 0x0000000000027941 */ /* 0x000fea0003800200 */
.L_x_21544:
        /* <DEDUP_REMOVED lines=53> */
.L_x_21542:
[----:B------:R-:W-:Y:S05]  /*16640*/  BSYNC.RECONVERGENT B1 ;  /* 0x0000000000017941 */ /* 0x000fea0003800200 */
.L_x_21541:
        /* <DEDUP_REMOVED lines=16> */
.L_x_21548:
        /* <DEDUP_REMOVED lines=13> */
.L_x_21550:
[----:B------:R-:W-:Y:S05]  /*16820*/  BSYNC.RECONVERGENT B2 ;  /* 0x0000000000027941 */ /* 0x000fea0003800200 */
.L_x_21549:
[----:B------:R-:W-:Y:S01]  /*16830*/  LOP3.LUT R142, R3, UR9, R141, 0x96, !PT ;  /* 0x00000009038e7c12 */ /* 0x000fe2000f8e968d */
[----:B------:R-:W-:Y:S01]  /*16840*/  IMAD.WIDE.U32 R152, R148, -0x326172a9, RZ ;  /* 0xcd9e8d5794987825 */ /* 0x000fe200078e00ff */
[----:B------:R-:W-:Y:S01]  /*16850*/  UIADD3 UR4, UPT, UPT, UR9, 0x76cf5d0a, URZ ;  /* 0x76cf5d0a09047890 */ /* 0x000fe2000fffe0ff */
[----:B------:R-:W-:Y:S02]  /*16860*/  MOV R151, R138 ;  /* 0x0000008a00977202 */ /* 0x000fe40000000f00 */
        /* <DEDUP_REMOVED lines=49> */
.L_x_21547:
[----:B------:R-:W-:Y:S05]  /*16b80*/  BSYNC.RECONVERGENT B1 ;  /* 0x0000000000017941 */ /* 0x000fea0003800200 */
.L_x_21546:
        /* <DEDUP_REMOVED lines=16> */
.L_x_21530:
        /* <DEDUP_REMOVED lines=24> */
.L_x_21551:
[----:B------:R-:W-:Y:S01]  /*16e10*/  IMAD.MOV.U32 R140, RZ, RZ, R138 ;  /* 0x000000ffff8c7224 */ /* 0x000fe200078e008a */
[----:B------:R-:W-:-:S07]  /*16e20*/  IADD3 R136, PT, PT, R136, 0x80, RZ ;  /* 0x0000008088887810 */ /* 0x000fce0007ffe0ff */
.L_x_21488:
[----:B------:R-:W-:Y:S05]  /*16e30*/  BSYNC.RECONVERGENT B0 ;  /* 0x0000000000007941 */ /* 0x000fea0003800200 */
.L_x_21487:
        /* <DEDUP_REMOVED lines=35> */
.L_x_21557:
        /* <DEDUP_REMOVED lines=13> */
.L_x_21559:
[----:B------:R-:W-:Y:S05]  /*17140*/  BSYNC.RECONVERGENT B2 ;  /* 0x0000000000027941 */ /* 0x000fea0003800200 */
.L_x_21558:
        /* <DEDUP_REMOVED lines=53> */
.L_x_21556:
[----:B------:R-:W-:Y:S05]  /*174a0*/  BSYNC.RECONVERGENT B1 ;  /* 0x0000000000017941 */ /* 0x000fea0003800200 */
.L_x_21555:
        /* <DEDUP_REMOVED lines=20> */
.L_x_21562:
        /* <DEDUP_REMOVED lines=13> */
.L_x_21564:
[----:B------:R-:W-:Y:S05]  /*176c0*/  BSYNC.RECONVERGENT B2 ;  /* 0x0000000000027941 */ /* 0x000fea0003800200 */
.L_x_21563:
        /* <DEDUP_REMOVED lines=53> */
.L_x_21561:
[----:B------:R-:W-:Y:S05]  /*17a20*/  BSYNC.RECONVERGENT B1 ;  /* 0x0000000000017941 */ /* 0x000fea0003800200 */
.L_x_21560:
        /* <DEDUP_REMOVED lines=15> */
.L_x_21567:
        /* <DEDUP_REMOVED lines=13> */
.L_x_21569:
[----:B------:R-:W-:Y:S05]  /*17bf0*/  BSYNC.RECONVERGENT B2 ;  /* 0x0000000000027941 */ /* 0x000fea0003800200 */
.L_x_21568:
        /* <DEDUP_REMOVED lines=53> */
.L_x_21566:
[----:B------:R-:W-:Y:S05]  /*17f50*/  BSYNC.RECONVERGENT B1 ;  /* 0x0000000000017941 */ /* 0x000fea0003800200 */
.L_x_21565:
        /* <DEDUP_REMOVED lines=17> */
.L_x_21572:
        /* <DEDUP_REMOVED lines=13> */
.L_x_21574:
[----:B------:R-:W-:Y:S05]  /*18140*/  BSYNC.RECONVERGENT B2 ;  /* 0x0000000000027941 */ /* 0x000fea0003800200 */
.L_x_21573:
        /* <DEDUP_REMOVED lines=53> */
.L_x_21571:
[----:B------:R-:W-:Y:S05]  /*184a0*/  BSYNC.RECONVERGENT B1 ;  /* 0x0000000000017941 */ /* 0x000fea0003800200 */
.L_x_21570:
        /* <DEDUP_REMOVED lines=15> */
.L_x_21577:
        /* <DEDUP_REMOVED lines=13> */
.L_x_21579:
[----:B------:R-:W-:Y:S05]  /*18670*/  BSYNC.RECONVERGENT B2 ;  /* 0x0000000000027941 */ /* 0x000fea0003800200 */
.L_x_21578:
        /* <DEDUP_REMOVED lines=53> */
.L_x_21576:
[----:B------:R-:W-:Y:S05]  /*189d0*/  BSYNC.RECONVERGENT B1 ;  /* 0x0000000000017941 */ /* 0x000fea0003800200 */
.L_x_21575:
        /* <DEDUP_REMOVED lines=17> */
.L_x_21582:
        /* <DEDUP_REMOVED lines=13> */
.L_x_21584:
[----:B------:R-:W-:Y:S05]  /*18bc0*/  BSYNC.RECONVERGENT B2 ;  /* 0x0000000000027941 */ /* 0x000fea0003800200 */
.L_x_21583:
        /* <DEDUP_REMOVED lines=53> */
.L_x_21581:
[----:B------:R-:W-:Y:S05]  /*18f20*/  BSYNC.RECONVERGENT B1 ;  /* 0x0000000000017941 */ /* 0x000fea0003800200 */
.L_x_21580:
        /* <DEDUP_REMOVED lines=15> */
.L_x_21587:
        /* <DEDUP_REMOVED lines=13> */
.L_x_21589:
[----:B------:R-:W-:Y:S05]  /*190f0*/  BSYNC.RECONVERGENT B2 ;  /* 0x0000000000027941 */ /* 0x000fea0003800200 */
.L_x_21588:
        /* <DEDUP_REMOVED lines=53> */
.L_x_21586:
[----:B------:R-:W-:Y:S05]  /*19450*/  BSYNC.RECONVERGENT B1 ;  /* 0x0000000000017941 */ /* 0x000fea0003800200 */
.L_x_21585:
[----:B------:R-:W-:Y:S01]  /*19460*/  ISETP.NE.AND P6, PT, R151, 0x1, PT ;  /* 0x000000019700780c */ /* 0x000fe20003fc5270 */
[----:B------:R-:W-:Y:S01]  /*19470*/  BSSY.RECONVERGENT B1, `(.L_x_21590) ;  /* 0x0000055000017945 */ /* 0x000fe20003800200 */
[----:B------:R-:W-:Y:S01]  /*19480*/  I2FP.F32.U32 R139, R2 ;  /* 0x00000002008b7245 */ /* 0x000fe20000201000 */
[----:B------:R-:W-:-:S04]  /*19490*/  HFMA2 R2, -RZ, RZ, 0, 1.1920928955078125e-07 ;  /* 0x00000002ff027431 */ /* 0x000fc800000001ff */
        /* <DEDUP_REMOVED lines=13> */
.L_x_21592:
        /* <DEDUP_REMOVED lines=15> */
.L_x_21594:
[----:B------:R-:W-:Y:S05]  /*19660*/  BSYNC.RECONVERGENT B2 ;  /* 0x0000000000027941 */ /* 0x000fea0003800200 */
.L_x_21593:
        /* <DEDUP_REMOVED lines=53> */
.L_x_21591:
[----:B------:R-:W-:Y:S05]  /*199c0*/  BSYNC.RECONVERGENT B1 ;  /* 0x0000000000017941 */ /* 0x000fea0003800200 */
.L_x_21590:
        /* <DEDUP_REMOVED lines=35> */
.L_x_21554:
        /* <DEDUP_REMOVED lines=16> */
.L_x_21598:
        /* <DEDUP_REMOVED lines=13> */
.L_x_21600:
[----:B------:R-:W-:Y:S05]  /*19dd0*/  BSYNC.RECONVERGENT B2 ;  /* 0x0000000000027941 */ /* 0x000fea0003800200 */
.L_x_21599:
        /* <DEDUP_REMOVED lines=52> */
.L_x_21597:
[----:B------:R-:W-:Y:S05]  /*1a120*/  BSYNC.RECONVERGENT B1 ;  /* 0x0000000000017941 */ /* 0x000fea0003800200 */
.L_x_21596:
[----:B------:R-:W0:Y:S01]  /*1a130*/  LDC R137, c[0x0][0x404] ;  /* 0x00010100ff897b82 */ /* 0x000e220000000800 */
[----:B------:R-:W-:Y:S01]  /*1a140*/  ISETP.NE.AND P3, PT, R151, 0x1, PT ;  /* 0x000000019700780c */ /* 0x000fe20003f65270 */
[----:B------:R-:W-:Y:S01]  /*1a150*/  BSSY.RECONVERGENT B1, `(.L_x_21601) ;  /* 0x0000053000017945 */ /* 0x000fe20003800200 */
[----:B------:R-:W-:Y:S01]  /*1a160*/  I2FP.F32.U32 R2, R139 ;  /* 0x0000008b00027245 */ /* 0x000fe20000201000 */
[----:B------:R-:W-:Y:S01]  /*1a170*/  IMAD.MOV.U32 R139, RZ, RZ, 0x2f800000 ;  /* 0x2f800000ff8b7424 */ /* 0x000fe200078e00ff */
[----:B------:R-:W-:Y:S01]  /*1a180*/  MOV R140, R142 ;  /* 0x0000008e008c7202 */ /* 0x000fe20000000f00 */
[----:B------:R-:W-:Y:S02]  /*1a190*/  IMAD.MOV.U32 R152, RZ, RZ, 0x2 ;  /* 0x00000002ff987424 */ /* 0x000fe400078e00ff */
        /* <DEDUP_REMOVED lines=11> */
.L_x_21603:
        /* <DEDUP_REMOVED lines=13> */
.L_x_21605:
[----:B------:R-:W-:Y:S05]  /*1a320*/  BSYNC.RECONVERGENT B2 ;  /* 0x0000000000027941 */ /* 0x000fea0003800200 */
.L_x_21604:
        /* <DEDUP_REMOVED lines=51> */
[----:B------:R-:W-:Y:S02]  /*1a660*/  IMAD.MOV.U32 R138, RZ, RZ, R152 ;  /* 0x000000ffff8a7224 */ /* 0x000fe400078e0098 */
[----:B------:R-:W-:-:S07]  /*1a670*/  IMAD.MOV.U32 R152, RZ, RZ, RZ ;  /* 0x000000ffff987224 */ /* 0x000fce00078e00ff */
.L_x_21602:
[----:B------:R-:W-:Y:S05]  /*1a680*/  BSYNC.RECONVERGENT B1 ;  /* 0x0000000000017941 */ /* 0x000fea0003800200 */
.L_x_21601:
        /* <DEDUP_REMOVED lines=16> */
.L_x_21608:
        /* <DEDUP_REMOVED lines=13> */
.L_x_21610:
[----:B------:R-:W-:Y:S05]  /*1a860*/  BSYNC.RECONVERGENT B2 ;  /* 0x0000000000027941 */ /* 0x000fea0003800200 */
.L_x_21609:
        /* <DEDUP_REMOVED lines=53> */
.L_x_21607:
[----:B------:R-:W-:Y:S05]  /*1abc0*/  BSYNC.RECONVERGENT B1 ;  /* 0x0000000000017941 */ /* 0x000fea0003800200 */
.L_x_21606:
        /* <DEDUP_REMOVED lines=16> */
.L_x_21613:
        /* <DEDUP_REMOVED lines=13> */
.L_x_21615:
[----:B------:R-:W-:Y:S05]  /*1ada0*/  BSYNC.RECONVERGENT B2 ;  /* 0x0000000000027941 */ /* 0x000fea0003800200 */
.L_x_21614:
        /* <DEDUP_REMOVED lines=53> */
.L_x_21612:
[----:B------:R-:W-:Y:S05]  /*1b100*/  BSYNC.RECONVERGENT B1 ;  /* 0x0000000000017941 */ /* 0x000fea0003800200 */
.L_x_21611:
        /* <DEDUP_REMOVED lines=16> */
.L_x_21595:
        /* <DEDUP_REMOVED lines=24> */
.L_x_21616:
[----:B------:R-:W-:Y:S02]  /*1b390*/  IMAD.MOV.U32 R140, RZ, RZ, R138 ;  /* 0x000000ffff8c7224 */ /* 0x000fe400078e008a */
[----:B------:R-:W-:-:S07]  /*1b3a0*/  VIADD R136, R136, 0x80 ;  /* 0x0000008088887836 */ /* 0x000fce0000000000 */
.L_x_21553:
[----:B------:R-:W-:Y:S05]  /*1b3b0*/  BSYNC.RECONVERGENT B0 ;  /* 0x0000000000007941 */ /* 0x000fea0003800200 */
.L_x_21552:
        /* <DEDUP_REMOVED lines=35> */
.L_x_21622:
        /* <DEDUP_REMOVED lines=13> */
.L_x_21624:
[----:B------:R-:W-:Y:S05]  /*1b6c0*/  BSYNC.RECONVERGENT B2 ;  /* 0x0000000000027941 */ /* 0x000fea0003800200 */
.L_x_21623:
        /* <DEDUP_REMOVED lines=53> */
.L_x_21621:
[----:B------:R-:W-:Y:S05]  /*1ba20*/  BSYNC.RECONVERGENT B1 ;  /* 0x0000000000017941 */ /* 0x000fea0003800200 */
.L_x_21620:
        /* <DEDUP_REMOVED lines=20> */
.L_x_21627:
        /* <DEDUP_REMOVED lines=13> */
.L_x_21629:
[----:B------:R-:W-:Y:S05]  /*1bc40*/  BSYNC.RECONVERGENT B2 ;  /* 0x0000000000027941 */ /* 0x000fea0003800200 */
.L_x_21628:
        /* <DEDUP_REMOVED lines=53> */
.L_x_21626:
[----:B------:R-:W-:Y:S05]  /*1bfa0*/  BSYNC.RECONVERGENT B1 ;  /* 0x0000000000017941 */ /* 0x000fea0003800200 */
.L_x_21625:
        /* <DEDUP_REMOVED lines=15> */
.L_x_21632:
        /* <DEDUP_REMOVED lines=13> */
.L_x_21634:
[----:B------:R-:W-:Y:S05]  /*1c170*/  BSYNC.RECONVERGENT B2 ;  /* 0x0000000000027941 */ /* 0x000fea0003800200 */
.L_x_21633:
        /* <DEDUP_REMOVED lines=53> */
.L_x_21631:
[----:B------:R-:W-:Y:S05]  /*1c4d0*/  BSYNC.RECONVERGENT B1 ;  /* 0x0000000000017941 */ /* 0x000fea0003800200 */
.L_x_21630:
        /* <DEDUP_REMOVED lines=17> */
.L_x_21637:
        /* <DEDUP_REMOVED lines=13> */
.L_x_21639:
[----:B------:R-:W-:Y:S05]  /*1c6c0*/  BSYNC.RECONVERGENT B2 ;  /* 0x0000000000027941 */ /* 0x000fea0003800200 */
.L_x_21638:
        /* <DEDUP_REMOVED lines=53> */
.L_x_21636:
[----:B------:R-:W-:Y:S05]  /*1ca20*/  BSYNC.RECONVERGENT B1 ;  /* 0x0000000000017941 */ /* 0x000fea0003800200 */
.L_x_21635:
        /* <DEDUP_REMOVED lines=15> */
.L_x_21642:
        /* <DEDUP_REMOVED lines=13> */
.L_x_21644:
[----:B------:R-:W-:Y:S05]  /*1cbf0*/  BSYNC.RECONVERGENT B2 ;  /* 0x0000000000027941 */ /* 0x000fea0003800200 */
.L_x_21643:
        /* <DEDUP_REMOVED lines=53> */
.L_x_21641:
[----:B------:R-:W-:Y:S05]  /*1cf50*/  BSYNC.RECONVERGENT B1 ;  /* 0x0000000000017941 */ /* 0x000fea0003800200 */
.L_x_21640:
        /* <DEDUP_REMOVED lines=17> */
.L_x_21647:
        /* <DEDUP_REMOVED lines=13> */
.L_x_21649:
[----:B------:R-:W-:Y:S05]  /*1d140*/  BSYNC.RECONVERGENT B2 ;  /* 0x0000000000027941 */ /* 0x000fea0003800200 */
.L_x_21648:
        /* <DEDUP_REMOVED lines=53> */
.L_x_21646:
[----:B------:R-:W-:Y:S05]  /*1d4a0*/  BSYNC.RECONVERGENT B1 ;  /* 0x0000000000017941 */ /* 0x000fea0003800200 */
.L_x_21645:
        /* <DEDUP_REMOVED lines=15> */
.L_x_21652:
        /* <DEDUP_REMOVED lines=13> */
.L_x_21654:
[----:B------:R-:W-:Y:S05]  /*1d670*/  BSYNC.RECONVERGENT B2 ;  /* 0x0000000000027941 */ /* 0x000fea0003800200 */
.L_x_21653:
        /* <DEDUP_REMOVED lines=53> */
.L_x_21651:
[----:B------:R-:W-:Y:S05]  /*1d9d0*/  BSYNC.RECONVERGENT B1 ;  /* 0x0000000000017941 */ /* 0x000fea0003800200 */
.L_x_21650:
        /* <DEDUP_REMOVED lines=17> */
.L_x_21657:
        /* <DEDUP_REMOVED lines=15> */
.L_x_21659:
[----:B------:R-:W-:Y:S05]  /*1dbe0*/  BSYNC.RECONVERGENT B2 ;  /* 0x0000000000027941 */ /* 0x000fea0003800200 */
.L_x_21658:
        /* <DEDUP_REMOVED lines=53> */
.L_x_21656:
[----:B------:R-:W-:Y:S05]  /*1df40*/  BSYNC.RECONVERGENT B1 ;  /* 0x0000000000017941 */ /* 0x000fea0003800200 */
.L_x_21655:
        /* <DEDUP_REMOVED lines=35> */
.L_x_21619:
        /* <DEDUP_REMOVED lines=16> */
.L_x_21663:
        /* <DEDUP_REMOVED lines=13> */
.L_x_21665:
[----:B------:R-:W-:Y:S05]  /*1e350*/  BSYNC.RECONVERGENT B2 ;  /* 0x0000000000027941 */ /* 0x000fea0003800200 */
.L_x_21664:
        /* <DEDUP_REMOVED lines=52> */
.L_x_21662:
[----:B------:R-:W-:Y:S05]  /*1e6a0*/  BSYNC.RECONVERGENT B1 ;  /* 0x0000000000017941 */ /* 0x000fea0003800200 */
.L_x_21661:
[----:B------:R-:W0:Y:S01]  /*1e6b0*/  LDC R137, c[0x0][0x404] ;  /* 0x00010100ff897b82 */ /* 0x000e220000000800 */
[----:B------:R-:W-:Y:S01]  /*1e6c0*/  I2FP.F32.U32 R2, R139 ;  /* 0x0000008b00027245 */ /* 0x000fe20000201000 */
[----:B------:R-:W-:Y:S01]  /*1e6d0*/  HFMA2 R139, -RZ, RZ, 0.1171875, 0 ;  /* 0x2f800000ff8b7431 */ /* 0x000fe200000001ff */
[----:B------:R-:W-:Y:S01]  /*1e6e0*/  ISETP.NE.AND P3, PT, R151, 0x1, PT ;  /* 0x000000019700780c */ /* 0x000fe20003f65270 */
[----:B------:R-:W-:Y:S01]  /*1e6f0*/  BSSY.RECONVERGENT B1, `(.L_x_21666) ;  /* 0x0000051000017945 */ /* 0x000fe20003800200 */
[----:B------:R-:W-:Y:S02]  /*1e700*/  IMAD.MOV.U32 R152, RZ, RZ, 0x2 ;  /* 0x00000002ff987424 */ /* 0x000fe400078e00ff */
[----:B------:R-:W-:Y:S02]  /*1e710*/  IMAD.MOV.U32 R140, RZ, RZ, R142 ;  /* 0x000000ffff8c7224 */ /* 0x000fe400078e008e */
[----:B------:R-:W-:-:S05]  /*1e720*/  FFMA.FTZ R2, R2, R139, 1.1641532182693481445e-10 ;  /* 0x2f00000002027423 */ /* 0x000fca000001008b */
[----:B0-----:R-:W-:Y:S02]  /*1e730*/  FSETP.LE.FTZ.AND P2, PT, R2, R137, PT ;  /* 0x000000890200720b */ /* 0x001fe40003f53000 */
        /* <DEDUP_REMOVED lines=9> */
.L_x_21668:
        /* <DEDUP_REMOVED lines=13> */
.L_x_21670:
[----:B------:R-:W-:Y:S05]  /*1e8a0*/  BSYNC.RECONVERGENT B2 ;  /* 0x0000000000027941 */ /* 0x000fea0003800200 */
.L_x_21669:
        /* <DEDUP_REMOVED lines=53> */
.L_x_21667:
[----:B------:R-:W-:Y:S05]  /*1ec00*/  BSYNC.RECONVERGENT B1 ;  /* 0x0000000000017941 */ /* 0x000fea0003800200 */
.L_x_21666:
        /* <DEDUP_REMOVED lines=16> */
.L_x_21673:
        /* <DEDUP_REMOVED lines=13> */
.L_x_21675:
[----:B------:R-:W-:Y:S05]  /*1ede0*/  BSYNC.RECONVERGENT B2 ;  /* 0x0000000000027941 */ /* 0x000fea0003800200 */
.L_x_21674:
        /* <DEDUP_REMOVED lines=53> */
.L_x_21672:
[----:B------:R-:W-:Y:S05]  /*1f140*/  BSYNC.RECONVERGENT B1 ;  /* 0x0000000000017941 */ /* 0x000fea0003800200 */
.L_x_21671:
        /* <DEDUP_REMOVED lines=16> */
.L_x_21678:
        /* <DEDUP_REMOVED lines=13> */
.L_x_21680:
[----:B------:R-:W-:Y:S05]  /*1f320*/  BSYNC.RECONVERGENT B2 ;  /* 0x0000000000027941 */ /* 0x000fea0003800200 */
.L_x_21679:
        /* <DEDUP_REMOVED lines=53> */
.L_x_21677:
[----:B------:R-:W-:Y:S05]  /*1f680*/  BSYNC.RECONVERGENT B1 ;  /* 0x0000000000017941 */ /* 0x000fea0003800200 */
.L_x_21676:
        /* <DEDUP_REMOVED lines=16> */
.L_x_21660:
        /* <DEDUP_REMOVED lines=24> */
.L_x_21681:
[----:B------:R-:W-:Y:S01]  /*1f910*/  MOV R140, R138 ;  /* 0x0000008a008c7202 */ /* 0x000fe20000000f00 */
[----:B------:R-:W-:-:S07]  /*1f920*/  VIADD R136, R136, 0x80 ;  /* 0x0000008088887836 */ /* 0x000fce0000000000 */
.L_x_21618:
[----:B------:R-:W-:Y:S05]  /*1f930*/  BSYNC.RECONVERGENT B0 ;  /* 0x0000000000007941 */ /* 0x000fea0003800200 */
.L_x_21617:
        /* <DEDUP_REMOVED lines=35> */
.L_x_21687:
        /* <DEDUP_REMOVED lines=13> */
.L_x_21689:
[----:B------:R-:W-:Y:S05]  /*1fc40*/  BSYNC.RECONVERGENT B2 ;  /* 0x0000000000027941 */ /* 0x000fea0003800200 */
.L_x_21688:
        /* <DEDUP_REMOVED lines=53> */
.L_x_21686:
[----:B------:R-:W-:Y:S05]  /*1ffa0*/  BSYNC.RECONVERGENT B1 ;  /* 0x0000000000017941 */ /* 0x000fea0003800200 */
.L_x_21685:
        /* <DEDUP_REMOVED lines=20> */
.L_x_21692:
        /* <DEDUP_REMOVED lines=13> */
.L_x_21694:
[----:B------:R-:W-:Y:S05]  /*201c0*/  BSYNC.RECONVERGENT B2 ;  /* 0x0000000000027941 */ /* 0x000fea0003800200 */
.L_x_21693:
        /* <DEDUP_REMOVED lines=53> */
.L_x_21691:
[----:B------:R-:W-:Y:S05]  /*20520*/  BSYNC.RECONVERGENT B1 ;  /* 0x0000000000017941 */ /* 0x000fea0003800200 */
.L_x_21690:
        /* <DEDUP_REMOVED lines=15> */
.L_x_21697:
        /* <DEDUP_REMOVED lines=13> */
.L_x_21699:
[----:B------:R-:W-:Y:S05]  /*206f0*/  BSYNC.RECONVERGENT B2 ;  /* 0x0000000000027941 */ /* 0x000fea0003800200 */
.L_x_21698:
        /* <DEDUP_REMOVED lines=53> */
.L_x_21696:
[----:B------:R-:W-:Y:S05]  /*20a50*/  BSYNC.RECONVERGENT B1 ;  /* 0x0000000000017941 */ /* 0x000fea0003800200 */
.L_x_21695:
        /* <DEDUP_REMOVED lines=17> */
.L_x_21702:
        /* <DEDUP_REMOVED lines=13> */
.L_x_21704:
[----:B------:R-:W-:Y:S05]  /*20c40*/  BSYNC.RECONVERGENT B2 ;  /* 0x0000000000027941 */ /* 0x000fea0003800200 */
.L_x_21703:
        /* <DEDUP_REMOVED lines=53> */
.L_x_21701:
[----:B------:R-:W-:Y:S05]  /*20fa0*/  BSYNC.RECONVERGENT B1 ;  /* 0x0000000000017941 */ /* 0x000fea0003800200 */
.L_x_21700:
        /* <DEDUP_REMOVED lines=15> */
.L_x_21707:
        /* <DEDUP_REMOVED lines=13> */
.L_x_21709:
[----:B------:R-:W-:Y:S05]  /*21170*/  BSYNC.RECONVERGENT B2 ;  /* 0x0000000000027941 */ /* 0x000fea0003800200 */
.L_x_21708:
        /* <DEDUP_REMOVED lines=53> */
.L_x_21706:
[----:B------:R-:W-:Y:S05]  /*214d0*/  BSYNC.RECONVERGENT B1 ;  /* 0x0000000000017941 */ /* 0x000fea0003800200 */
.L_x_21705:
        /* <DEDUP_REMOVED lines=17> */
.L_x_21712:
        /* <DEDUP_REMOVED lines=13> */
.L_x_21714:
[----:B------:R-:W-:Y:S05]  /*216c0*/  BSYNC.RECONVERGENT B2 ;  /* 0x0000000000027941 */ /* 0x000fea0003800200 */
.L_x_21713:
        /* <DEDUP_REMOVED lines=53> */
.L_x_21711:
[----:B------:R-:W-:Y:S05]  /*21a20*/  BSYNC.RECONVERGENT B1 ;  /* 0x0000000000017941 */ /* 0x000fea0003800200 */
.L_x_21710:
        /* <DEDUP_REMOVED lines=15> */
.L_x_21717:
        /* <DEDUP_REMOVED lines=13> */
.L_x_21719:
[----:B------:R-:W-:Y:S05]  /*21bf0*/  BSYNC.RECONVERGENT B2 ;  /* 0x0000000000027941 */ /* 0x000fea0003800200 */
.L_x_21718:
        /* <DEDUP_REMOVED lines=53> */
.L_x_21716:
[----:B------:R-:W-:Y:S05]  /*21f50*/  BSYNC.RECONVERGENT B1 ;  /* 0x0000000000017941 */ /* 0x000fea0003800200 */
.L_x_21715:
        /* <DEDUP_REMOVED lines=17> */
.L_x_21722:
        /* <DEDUP_REMOVED lines=15> */
.L_x_21724:
[----:B------:R-:W-:Y:S05]  /*22160*/  BSYNC.RECONVERGENT B2 ;  /* 0x0000000000027941 */ /* 0x000fea0003800200 */
.L_x_21723:
        /* <DEDUP_REMOVED lines=53> */
.L_x_21721:
[----:B------:R-:W-:Y:S05]  /*224c0*/  BSYNC.RECONVERGENT B1 ;  /* 0x0000000000017941 */ /* 0x000fea0003800200 */
.L_x_21720:
        /* <DEDUP_REMOVED lines=35> */
.L_x_21684:
        /* <DEDUP_REMOVED lines=16> */
.L_x_21728:
        /* <DEDUP_REMOVED lines=13> */
.L_x_21730:
[----:B------:R-:W-:Y:S05]  /*228d0*/  BSYNC.RECONVERGENT B2 ;  /* 0x0000000000027941 */ /* 0x000fea0003800200 */
.L_x_21729:
        /* <DEDUP_REMOVED lines=52> */
.L_x_21727:
[----:B------:R-:W-:Y:S05]  /*22c20*/  BSYNC.RECONVERGENT B1 ;  /* 0x0000000000017941 */ /* 0x000fea0003800200 */
.L_x_21726:
        /* <DEDUP_REMOVED lines=18> */
.L_x_21733:
        /* <DEDUP_REMOVED lines=13> */
.L_x_21735:
[----:B------:R-:W-:Y:S05]  /*22e20*/  BSYNC.RECONVERGENT B2 ;  /* 0x0000000000027941 */ /* 0x000fea0003800200 */
.L_x_21734:
        /* <DEDUP_REMOVED lines=53> */
.L_x_21732:
[----:B------:R-:W-:Y:S05]  /*23180*/  BSYNC.RECONVERGENT B1 ;  /* 0x0000000000017941 */ /* 0x000fea0003800200 */
.L_x_21731:
        /* <DEDUP_REMOVED lines=16> */
.L_x_21738:
        /* <DEDUP_REMOVED lines=13> */
.L_x_21740:
[----:B------:R-:W-:Y:S05]  /*23360*/  BSYNC.RECONVERGENT B2 ;  /* 0x0000000000027941 */ /* 0x000fea0003800200 */
.L_x_21739:
        /* <DEDUP_REMOVED lines=53> */
.L_x_21737:
[----:B------:R-:W-:Y:S05]  /*236c0*/  BSYNC.RECONVERGENT B1 ;  /* 0x0000000000017941 */ /* 0x000fea0003800200 */
.L_x_21736:
        /* <DEDUP_REMOVED lines=16> */
.L_x_21743:
        /* <DEDUP_REMOVED lines=13> */
.L_x_21745:
[----:B------:R-:W-:Y:S05]  /*238a0*/  BSYNC.RECONVERGENT B2 ;  /* 0x0000000000027941 */ /* 0x000fea0003800200 */
.L_x_21744:
        /* <DEDUP_REMOVED lines=53> */
.L_x_21742:
[----:B------:R-:W-:Y:S05]  /*23c00*/  BSYNC.RECONVERGENT B1 ;  /* 0x0000000000017941 */ /* 0x000fea0003800200 */
.L_x_21741:
        /* <DEDUP_REMOVED lines=16> */
.L_x_21725:
        /* <DEDUP_REMOVED lines=24> */
.L_x_21746:
[----:B------:R-:W-:Y:S01]  /*23e90*/  IMAD.MOV.U32 R140, RZ, RZ, R138 ;  /* 0x000000ffff8c7224 */ /* 0x000fe200078e008a */
[----:B------:R-:W-:-:S07]  /*23ea0*/  IADD3 R136, PT, PT, R136, 0x80, RZ ;  /* 0x0000008088887810 */ /* 0x000fce0007ffe0ff */
.L_x_21683:
[----:B------:R-:W-:Y:S05]  /*23eb0*/  BSYNC.RECONVERGENT B0 ;  /* 0x0000000000007941 */ /* 0x000fea0003800200 */
.L_x_21682:
        /* <DEDUP_REMOVED lines=35> */
.L_x_21752:
        /* <DEDUP_REMOVED lines=13> */
.L_x_21754:
[----:B------:R-:W-:Y:S05]  /*241c0*/  BSYNC.RECONVERGENT B2 ;  /* 0x0000000000027941 */ /* 0x000fea0003800200 */
.L_x_21753:
        /* <DEDUP_REMOVED lines=53> */
.L_x_21751:
[----:B------:R-:W-:Y:S05]  /*24520*/  BSYNC.RECONVERGENT B1 ;  /* 0x0000000000017941 */ /* 0x000fea0003800200 */
.L_x_21750:
        /* <DEDUP_REMOVED lines=20> */
.L_x_21757:
        /* <DEDUP_REMOVED lines=13> */
.L_x_21759:
[----:B------:R-:W-:Y:S05]  /*24740*/  BSYNC.RECONVERGENT B2 ;  /* 0x0000000000027941 */ /* 0x000fea0003800200 */
.L_x_21758:
        /* <DEDUP_REMOVED lines=53> */
.L_x_21756:
[----:B------:R-:W-:Y:S05]  /*24aa0*/  BSYNC.RECONVERGENT B1 ;  /* 0x0000000000017941 */ /* 0x000fea0003800200 */
.L_x_21755:
        /* <DEDUP_REMOVED lines=15> */
.L_x_21762:
        /* <DEDUP_REMOVED lines=13> */
.L_x_21764:
[----:B------:R-:W-:Y:S05]  /*24c70*/  BSYNC.RECONVERGENT B2 ;  /* 0x0000000000027941 */ /* 0x000fea0003800200 */
.L_x_21763:
        /* <DEDUP_REMOVED lines=53> */
.L_x_21761:
[----:B------:R-:W-:Y:S05]  /*24fd0*/  BSYNC.RECONVERGENT B1 ;  /* 0x0000000000017941 */ /* 0x000fea0003800200 */
.L_x_21760:
        /* <DEDUP_REMOVED lines=17> */
.L_x_21767:
        /* <DEDUP_REMOVED lines=13> */
.L_x_21769:
[----:B------:R-:W-:Y:S05]  /*251c0*/  BSYNC.RECONVERGENT B2 ;  /* 0x0000000000027941 */ /* 0x000fea0003800200 */
.L_x_21768:
        /* <DEDUP_REMOVED lines=53> */
.L_x_21766:
[----:B------:R-:W-:Y:S05]  /*25520*/  BSYNC.RECONVERGENT B1 ;  /* 0x0000000000017941 */ /* 0x000fea0003800200 */
.L_x_21765:
        /* <DEDUP_REMOVED lines=15> */
.L_x_21772:
        /* <DEDUP_REMOVED lines=13> */
.L_x_21774:
[----:B------:R-:W-:Y:S05]  /*256f0*/  BSYNC.RECONVERGENT B2 ;  /* 0x0000000000027941 */ /* 0x000fea0003800200 */
.L_x_21773:
        /* <DEDUP_REMOVED lines=53> */
.L_x_21771:
[----:B------:R-:W-:Y:S05]  /*25a50*/  BSYNC.RECONVERGENT B1 ;  /* 0x0000000000017941 */ /* 0x000fea0003800200 */
.L_x_21770:
        /* <DEDUP_REMOVED lines=17> */
.L_x_21777:
        /* <DEDUP_REMOVED lines=13> */
.L_x_21779:
[----:B------:R-:W-:Y:S05]  /*25c40*/  BSYNC.RECONVERGENT B2 ;  /* 0x0000000000027941 */ /* 0x000fea0003800200 */
.L_x_21778:
        /* <DEDUP_REMOVED lines=53> */
.L_x_21776:
[----:B------:R-:W-:Y:S05]  /*25fa0*/  BSYNC.RECONVERGENT B1 ;  /* 0x0000000000017941 */ /* 0x000fea0003800200 */
.L_x_21775:
        /* <DEDUP_REMOVED lines=15> */
.L_x_21782:
        /* <DEDUP_REMOVED lines=13> */
.L_x_21784:
[----:B------:R-:W-:Y:S05]  /*26170*/  BSYNC.RECONVERGENT B2 ;  /* 0x0000000000027941 */ /* 0x000fea0003800200 */
.L_x_21783:
        /* <DEDUP_REMOVED lines=53> */
.L_x_21781:
[----:B------:R-:W-:Y:S05]  /*264d0*/  BSYNC.RECONVERGENT B1 ;  /* 0x0000000000017941 */ /* 0x000fea0003800200 */
.L_x_21780:
        /* <DEDUP_REMOVED lines=17> */
.L_x_21787:
        /* <DEDUP_REMOVED lines=15> */
.L_x_21789:
[----:B------:R-:W-:Y:S05]  /*266e0*/  BSYNC.RECONVERGENT B2 ;  /* 0x0000000000027941 */ /* 0x000fea0003800200 */
.L_x_21788:
        /* <DEDUP_REMOVED lines=53> */
.L_x_21786:
[----:B------:R-:W-:Y:S05]  /*26a40*/  BSYNC.RECONVERGENT B1 ;  /* 0x0000000000017941 */ /* 0x000fea0003800200 */
.L_x_21785:
        /* <DEDUP_REMOVED lines=35> */
.L_x_21749:
        /* <DEDUP_REMOVED lines=16> */
.L_x_21793:
        /* <DEDUP_REMOVED lines=13> */
.L_x_21795:
[----:B------:R-:W-:Y:S05]  /*26e50*/  BSYNC.RECONVERGENT B2 ;  /* 0x0000000000027941 */ /* 0x000fea0003800200 */
.L_x_21794:
        /* <DEDUP_REMOVED lines=52> */
.L_x_21792:
[----:B------:R-:W-:Y:S05]  /*271a0*/  BSYNC.RECONVERGENT B1 ;  /* 0x0000000000017941 */ /* 0x000fea0003800200 */
.L_x_21791:
        /* <DEDUP_REMOVED lines=18> */
.L_x_21798:
        /* <DEDUP_REMOVED lines=13> */
.L_x_21800:
[----:B------:R-:W-:Y:S05]  /*273a0*/  BSYNC.RECONVERGENT B2 ;  /* 0x0000000000027941 */ /* 0x000fea0003800200 */
.L_x_21799:
        /* <DEDUP_REMOVED lines=53> */
.L_x_21797:
[----:B------:R-:W-:Y:S05]  /*27700*/  BSYNC.RECONVERGENT B1 ;  /* 0x0000000000017941 */ /* 0x000fea0003800200 */
.L_x_21796:
        /* <DEDUP_REMOVED lines=16> */
.L_x_21803:
        /* <DEDUP_REMOVED lines=13> */
.L_x_21805:
[----:B------:R-:W-:Y:S05]  /*278e0*/  BSYNC.RECONVERGENT B2 ;  /* 0x0000000000027941 */ /* 0x000fea0003800200 */
.L_x_21804:
        /* <DEDUP_REMOVED lines=53> */
.L_x_21802:
[----:B------:R-:W-:Y:S05]  /*27c40*/  BSYNC.RECONVERGENT B1 ;  /* 0x0000000000017941 */ /* 0x000fea0003800200 */
.L_x_21801:
        /* <DEDUP_REMOVED lines=16> */
.L_x_21808:
        /* <DEDUP_REMOVED lines=13> */
.L_x_21810:
[----:B------:R-:W-:Y:S05]  /*27e20*/  BSYNC.RECONVERGENT B2 ;  /* 0x0000000000027941 */ /* 0x000fea0003800200 */
.L_x_21809:
        /* <DEDUP_REMOVED lines=53> */
.L_x_21807:
[----:B------:R-:W-:Y:S05]  /*28180*/  BSYNC.RECONVERGENT B1 ;  /* 0x0000000000017941 */ /* 0x000fea0003800200 */
.L_x_21806:
        /* <DEDUP_REMOVED lines=16> */
.L_x_21790:
        /* <DEDUP_REMOVED lines=24> */
.L_x_21811:
[----:B------:R-:W-:Y:S02]  /*28410*/  IMAD.MOV.U32 R140, RZ, RZ, R138 ;  /* 0x000000ffff8c7224 */ /* 0x000fe400078e008a */
[----:B------:R-:W-:-:S07]  /*28420*/  VIADD R136, R136, 0x80 ;  /* 0x0000008088887836 */ /* 0x000fce0000000000 */
.L_x_21748:
[----:B------:R-:W-:Y:S05]  /*28430*/  BSYNC.RECONVERGENT B0 ;  /* 0x0000000000007941 */ /* 0x000fea0003800200 */
.L_x_21747:
        /* <DEDUP_REMOVED lines=35> */
.L_x_21817:
        /* <DEDUP_REMOVED lines=13> */
.L_x_21819:
[----:B------:R-:W-:Y:S05]  /*28740*/  BSYNC.RECONVERGENT B2 ;  /* 0x0000000000027941 */ /* 0x000fea0003800200 */
.L_x_21818:
        /* <DEDUP_REMOVED lines=53> */
.L_x_21816:
[----:B------:R-:W-:Y:S05]  /*28aa0*/  BSYNC.RECONVERGENT B1 ;  /* 0x0000000000017941 */ /* 0x000fea0003800200 */
.L_x_21815:
        /* <DEDUP_REMOVED lines=20> */
.L_x_21822:
        /* <DEDUP_REMOVED lines=13> */
.L_x_21824:
[----:B------:R-:W-:Y:S05]  /*28cc0*/  BSYNC.RECONVERGENT B2 ;  /* 0x0000000000027941 */ /* 0x000fea0003800200 */
.L_x_21823:
        /* <DEDUP_REMOVED lines=53> */
.L_x_21821:
[----:B------:R-:W-:Y:S05]  /*29020*/  BSYNC.RECONVERGENT B1 ;  /* 0x0000000000017941 */ /* 0x000fea0003800200 */
.L_x_21820:
        /* <DEDUP_REMOVED lines=15> */
.L_x_21827:
        /* <DEDUP_REMOVED lines=13> */
.L_x_21829:
[----:B------:R-:W-:Y:S05]  /*291f0*/  BSYNC.RECONVERGENT B2 ;  /* 0x0000000000027941 */ /* 0x000fea0003800200 */
.L_x_21828:
        /* <DEDUP_REMOVED lines=53> */
.L_x_21826:
[----:B------:R-:W-:Y:S05]  /*29550*/  BSYNC.RECONVERGENT B1 ;  /* 0x0000000000017941 */ /* 0x000fea0003800200 */
.L_x_21825:
        /* <DEDUP_REMOVED lines=17> */
.L_x_21832:
        /* <DEDUP_REMOVED lines=13> */
.L_x_21834:
[----:B------:R-:W-:Y:S05]  /*29740*/  BSYNC.RECONVERGENT B2 ;  /* 0x0000000000027941 */ /* 0x000fea0003800200 */
.L_x_21833:
        /* <DEDUP_REMOVED lines=53> */
.L_x_21831:
[----:B------:R-:W-:Y:S05]  /*29aa0*/  BSYNC.RECONVERGENT B1 ;  /* 0x0000000000017941 */ /* 0x000fea0003800200 */
.L_x_21830:
        /* <DEDUP_REMOVED lines=15> */
.L_x_21837:
        /* <DEDUP_REMOVED lines=13> */
.L_x_21839:
[----:B------:R-:W-:Y:S05]  /*29c70*/  BSYNC.RECONVERGENT B2 ;  /* 0x0000000000027941 */ /* 0x000fea0003800200 */
.L_x_21838:
        /* <DEDUP_REMOVED lines=53> */
.L_x_21836:
[----:B------:R-:W-:Y:S05]  /*29fd0*/  BSYNC.RECONVERGENT B1 ;  /* 0x0000000000017941 */ /* 0x000fea0003800200 */
.L_x_21835:
        /* <DEDUP_REMOVED lines=17> */
.L_x_21842:
        /* <DEDUP_REMOVED lines=13> */
.L_x_21844:
[----:B------:R-:W-:Y:S05]  /*2a1c0*/  BSYNC.RECONVERGENT B2 ;  /* 0x0000000000027941 */ /* 0x000fea0003800200 */
.L_x_21843:
        /* <DEDUP_REMOVED lines=53> */
.L_x_21841:
[----:B------:R-:W-:Y:S05]  /*2a520*/  BSYNC.RECONVERGENT B1 ;  /* 0x0000000000017941 */ /* 0x000fea0003800200 */
.L_x_21840:
        /* <DEDUP_REMOVED lines=15> */
.L_x_21847:
        /* <DEDUP_REMOVED lines=13> */
.L_x_21849:
[----:B------:R-:W-:Y:S05]  /*2a6f0*/  BSYNC.RECONVERGENT B2 ;  /* 0x0000000000027941 */ /* 0x000fea0003800200 */
.L_x_21848:
        /* <DEDUP_REMOVED lines=53> */
.L_x_21846:
[----:B------:R-:W-:Y:S05]  /*2aa50*/  BSYNC.RECONVERGENT B1 ;  /* 0x0000000000017941 */ /* 0x000fea0003800200 */
.L_x_21845:
        /* <DEDUP_REMOVED lines=17> */
.L_x_21852:
        /* <DEDUP_REMOVED lines=15> */
.L_x_21854:
[----:B------:R-:W-:Y:S05]  /*2ac60*/  BSYNC.RECONVERGENT B2 ;  /* 0x0000000000027941 */ /* 0x000fea0003800200 */
.L_x_21853:
        /* <DEDUP_REMOVED lines=53> */
.L_x_21851:
[----:B------:R-:W-:Y:S05]  /*2afc0*/  BSYNC.RECONVERGENT B1 ;  /* 0x0000000000017941 */ /* 0x000fea0003800200 */
.L_x_21850:
        /* <DEDUP_REMOVED lines=35> */
.L_x_21814:
        /* <DEDUP_REMOVED lines=16> */
.L_x_21858:
        /* <DEDUP_REMOVED lines=13> */
.L_x_21860:
[----:B------:R-:W-:Y:S05]  /*2b3d0*/  BSYNC.RECONVERGENT B2 ;  /* 0x0000000000027941 */ /* 0x000fea0003800200 */
.L_x_21859:
        /* <DEDUP_REMOVED lines=52> */
.L_x_21857:
[----:B------:R-:W-:Y:S05]  /*2b720*/  BSYNC.RECONVERGENT B1 ;  /* 0x0000000000017941 */ /* 0x000fea0003800200 */
.L_x_21856:
        /* <DEDUP_REMOVED lines=18> */
.L_x_21863:
        /* <DEDUP_REMOVED lines=13> */
.L_x_21865:
[----:B------:R-:W-:Y:S05]  /*2b920*/  BSYNC.RECONVERGENT B2 ;  /* 0x0000000000027941 */ /* 0x000fea0003800200 */
.L_x_21864:
        /* <DEDUP_REMOVED lines=53> */
.L_x_21862:
[----:B------:R-:W-:Y:S05]  /*2bc80*/  BSYNC.RECONVERGENT B1 ;  /* 0x0000000000017941 */ /* 0x000fea0003800200 */
.L_x_21861:
        /* <DEDUP_REMOVED lines=16> */
.L_x_21868:
        /* <DEDUP_REMOVED lines=13> */
.L_x_21870:
[----:B------:R-:W-:Y:S05]  /*2be60*/  BSYNC.RECONVERGENT B2 ;  /* 0x0000000000027941 */ /* 0x000fea0003800200 */
.L_x_21869:
        /* <DEDUP_REMOVED lines=53> */
.L_x_21867:
[----:B------:R-:W-:Y:S05]  /*2c1c0*/  BSYNC.RECONVERGENT B1 ;  /* 0x0000000000017941 */ /* 0x000fea0003800200 */
.L_x_21866:
        /* <DEDUP_REMOVED lines=16> */
.L_x_21873:
        /* <DEDUP_REMOVED lines=13> */
.L_x_21875:
[----:B------:R-:W-:Y:S05]  /*2c3a0*/  BSYNC.RECONVERGENT B2 ;  /* 0x0000000000027941 */ /* 0x000fea0003800200 */
.L_x_21874:
        /* <DEDUP_REMOVED lines=53> */
.L_x_21872:
[----:B------:R-:W-:Y:S05]  /*2c700*/  BSYNC.RECONVERGENT B1 ;  /* 0x0000000000017941 */ /* 0x000fea0003800200 */
.L_x_21871:
        /* <DEDUP_REMOVED lines=16> */
.L_x_21855:
[----:B------:R-:W0:Y:S01]  /*2c810*/  LDC.64 R154, c[0x0][0x3a8] ;  /* 0x0000ea00ff9a7b82 */ /* 0x000e220000000a00 */
[----:B------:R-:W-:Y:S02]  /*2c820*/  SEL R137, RZ, 0x1000000, !P5 ;  /* 0x01000000ff897807 */ /* 0x000fe40006800000 */
[----:B------:R-:W-:Y:S02]  /*2c830*/  SEL R140, RZ, 0x10000, !P4 ;  /* 0x00010000ff8c7807 */ /* 0x000fe40006000000 */
[----:B------:R-:W-:Y:S02]  /*2c840*/  SEL R139, RZ, 0x100, !P3 ;  /* 0x00000100ff8b7807 */ /* 0x000fe40005800000 */
[----:B------:R-:W-:Y:S01]  /*2c850*/  SEL R156, RZ, 0x1, !P2 ;  /* 0x00000001ff9c7807 */ /* 0x000fe20005000000 */
[----:B------:R-:W1:Y:S01]  /*2c860*/  LDC.64 R152, c[0x0][0x3b0] ;  /* 0x0000ec00ff987b82 */ /* 0x000e620000000a00 */
[----:B------:R-:W-:Y:S01]  /*2c870*/  IADD3 R137, PT, PT, R139, R137, R140 ;  /* 0x000000898b897210 */ /* 0x000fe20007ffe08c */
[----:B------:R-:W-:-:S04]  /*2c880*/  IMAD.MOV.U32 R140, RZ, RZ, R138 ;  /* 0x000000ffff8c7224 */ /* 0x000fc800078e008a */
[----:B------:R-:W-:Y:S02]  /*2c890*/  IMAD.IADD R137, R137, 0x1, R156 ;  /* 0x0000000189897824 */ /* 0x000fe400078e029c */
[----:B0-----:R-:W-:-:S05]  /*2c8a0*/  IMAD.WIDE.U32 R154, R136, 0x10, R154 ;  /* 0x00000010889a7825 */ /* 0x001fca00078e009a */
[----:B------:R2:W-:Y:S01]  /*2c8b0*/  STG.E.128 desc[UR6][R154.64], R132 ;  /* 0x000000849a007986 */ /* 0x0005e2000c101d06 */
[----:B-1----:R-:W-:-:S05]  /*2c8c0*/  IMAD.WIDE.U32 R152, R136, 0x4, R152 ;  /* 0x0000000488987825 */ /* 0x002fca00078e0098 */
[----:B------:R2:W-:Y:S01]  /*2c8d0*/  STG.E desc[UR6][R152.64], R137 ;  /* 0x0000008998007986 */ /* 0x0005e2000c101906 */
[----:B------:R-:W-:Y:S05]  /*2c8e0*/  @!P0 BRA `(.L_x_21813) ;  /* 0x00000000002c8947 */ /* 0x000fea0003800000 */
[----:B------:R-:W0:Y:S01]  /*2c8f0*/  LDC.64 R138, c[0x0][0x3b8] ;  /* 0x0000ee00ff8a7b82 */ /* 0x000e220000000a00 */
[----:B--2---:R-:W-:-:S04]  /*2c900*/  SHF.L.U32 R137, R6, 0x10, RZ ;  /* 0x0000001006897819 */ /* 0x004fc800000006ff */
        /* <DEDUP_REMOVED lines=9> */
.L_x_21813:
[----:B------:R-:W-:Y:S05]  /*2c9a0*/  BSYNC.RECONVERGENT B0 ;  /* 0x0000000000007941 */ /* 0x000fea0003800200 */
.L_x_21812:
[----:B------:R-:W-:Y:S01]  /*2c9b0*/  FADD.FTZ R136, RZ, R96 ;  /* 0x00000060ff887221 */ /* 0x000fe20000010000 */
[C---:B------:R-:W-:Y:S01]  /*2c9c0*/  ISETP.GE.U32.AND P0, PT, R0.reuse, 0x80, PT ;  /* 0x000000800000780c */ /* 0x040fe20003f06070 */
[----:B------:R-:W-:Y:S01]  /*2c9d0*/  BSSY.RECONVERGENT B0, `(.L_x_21876) ;  /* 0x00000a7000007945 */ /* 0x000fe20003800200 */
[C---:B------:R-:W-:Y:S01]  /*2c9e0*/  ISETP.GT.U32.AND P1, PT, R0.reuse, 0xff, PT ;  /* 0x000000ff0000780c */ /* 0x040fe20003f24070 */
[----:B0123--:R-:W-:Y:S01]  /*2c9f0*/  FADD.FTZ R137, R97, R136 ;  /* 0x0000008861897221 */ /* 0x00ffe20000010000 */
[C---:B------:R-:W-:Y:S02]  /*2ca00*/  ISETP.GT.U32.AND P2, PT, R0.reuse, 0x17f, PT ;  /* 0x0000017f0000780c */ /* 0x040fe40003f44070 */
[----:B------:R-:W-:Y:S01]  /*2ca10*/  ISETP.GT.U32.AND P6, PT, R0, 0x1ff, PT ;  /* 0x000001ff0000780c */ /* 0x000fe20003fc4070 */
[----:B------:R-:W-:Y:S01]  /*2ca20*/  FADD.FTZ R136, R98, R137 ;  /* 0x0000008962887221 */ /* 0x000fe20000010000 */
[C---:B------:R-:W-:Y:S02]  /*2ca30*/  ISETP.GT.U32.AND P5, PT, R0.reuse, 0x27f, PT ;  /* 0x0000027f0000780c */ /* 0x040fe40003fa4070 */
        /* <DEDUP_REMOVED lines=64> */
[----:B------:R-:W-:-:S04]  /*2ce40*/  FFMA.FTZ R137, R138, R138, R137 ;  /* 0x0000008a8a897223 */ /* 0x000fc80000010089 */
        /* <DEDUP_REMOVED lines=95> */
.L_x_21877:
[----:B------:R-:W-:Y:S05]  /*2d440*/  BSYNC.RECONVERGENT B0 ;  /* 0x0000000000007941 */ /* 0x000fea0003800200 */
.L_x_21876:
        /* <DEDUP_REMOVED lines=14> */
.L_x_21879:
[----:B------:R-:W-:Y:S05]  /*2d530*/  BSYNC.RECONVERGENT B0 ;  /* 0x0000000000007941 */ /* 0x000fea0003800200 */
.L_x_21878:
[----:B------:R-:W1:Y:S01]  /*2d540*/  SHFL.DOWN PT, R152, R153, 0x2, 0x1f ;  /* 0x08401f0099987f89 */ /* 0x000e6200000e0000 */
[----:B------:R-:W-:Y:S01]  /*2d550*/  I2FP.F32.S32 R157, R153 ;  /* 0x00000099009d7245 */ /* 0x000fe20000201400 */
[----:B------:R-:W-:Y:S01]  /*2d560*/  IMAD.U32 R159, RZ, RZ, UR19 ;  /* 0x00000013ff9f7e24 */ /* 0x000fe2000f8e00ff */
[----:B------:R-:W-:Y:S01]  /*2d570*/  ISETP.NE.AND P2, PT, R151, RZ, PT ;  /* 0x000000ff9700720c */ /* 0x000fe20003f45270 */
[----:B0-----:R-:W0:Y:S01]  /*2d580*/  SHFL.DOWN PT, R155, R136, 0x2, 0x1f ;  /* 0x08401f00889b7f89 */ /* 0x001e2200000e0000 */
[----:B------:R-:W-:Y:S01]  /*2d590*/  ISETP.NE.AND P1, PT, RZ, UR26, PT ;  /* 0x0000001aff007c0c */ /* 0x000fe2000bf25270 */
[----:B------:R-:W-:Y:S02]  /*2d5a0*/  BSSY.RECONVERGENT B0, `(.L_x_21880) ;  /* 0x0000040000007945 */ /* 0x000fe40003800200 */
[----:B------:R-:W2:Y:S01]  /*2d5b0*/  SHFL.DOWN PT, R154, R137, 0x2, 0x1f ;  /* 0x08401f00899a7f89 */ /* 0x000ea200000e0000 */
        /* <DEDUP_REMOVED lines=10> */
[----:B------:R-:W-:Y:S01]  /*2d660*/  FMUL.FTZ R156, R156, R157 ;  /* 0x0000009d9c9c7220 */ /* 0x000fe20000410000 */
[----:B------:R-:W-:-:S03]  /*2d670*/  MOV R157, UR19 ;  /* 0x00000013009d7c02 */ /* 0x000fc60008000f00 */
[----:B------:R-:W-:Y:S01]  /*2d680*/  FMUL.FTZ R156, R156, R158 ;  /* 0x0000009e9c9c7220 */ /* 0x000fe20000410000 */
[----:B-1----:R-:W-:-:S03]  /*2d690*/  FMUL.FTZ R136, R152, R155 ;  /* 0x0000009b98887220 */ /* 0x002fc60000410000 */
[----:B------:R-:W-:Y:S01]  /*2d6a0*/  FFMA.FTZ R137, R152, R156, R137 ;  /* 0x0000009c98897223 */ /* 0x000fe20000010089 */
[----:B0-----:R-:W-:Y:S01]  /*2d6b0*/  IMAD.IADD R154, R138, 0x1, R153 ;  /* 0x000000018a9a7824 */ /* 0x001fe200078e0299 */
        /* <DEDUP_REMOVED lines=8> */
[----:B-1----:R-:W-:-:S03]  /*2d740*/  FADD.FTZ R137, R137, R152 ;  /* 0x0000009889897221 */ /* 0x002fc60000010000 */
[C---:B------:R-:W-:Y:S01]  /*2d750*/  FMUL.FTZ R156, R139.reuse, R156 ;  /* 0x0000009c8b9c7220 */ /* 0x040fe20000410000 */
[----:B------:R-:W-:-:S03]  /*2d760*/  FFMA.FTZ R139, R139, R136, R138 ;  /* 0x000000888b8b7223 */ /* 0x000fc6000001008a */
[----:B------:R-:W-:Y:S01]  /*2d770*/  FMUL.FTZ R156, R156, R153 ;  /* 0x000000999c9c7220 */ /* 0x000fe20000410000 */
[C---:B--2---:R-:W-:Y:S01]  /*2d780*/  FMUL.FTZ R152, R154.reuse, R139 ;  /* 0x0000008b9a987220 */ /* 0x044fe20000410000 */
[----:B------:R-:W0:Y:S02]  /*2d790*/  LDC R153, c[0x0][0x448] ;  /* 0x00011200ff997b82 */ /* 0x000e240000000800 */
[----:B------:R-:W-:Y:S02]  /*2d7a0*/  FFMA.FTZ R156, R154, R156, R137 ;  /* 0x0000009c9a9c7223 */ /* 0x000fe40000010089 */
[----:B------:R-:W1:Y:S04]  /*2d7b0*/  SHFL.IDX PT, R155, R152, RZ, 0x1f ;  /* 0x00001fff989b7589 */ /* 0x000e6800000e0000 */
[----:B------:R-:W0:Y:S01]  /*2d7c0*/  SHFL.IDX PT, R156, R156, RZ, 0x1f ;  /* 0x00001fff9c9c7589 */ /* 0x000e2200000e0000 */
[----:B------:R-:W2:Y:S01]  /*2d7d0*/  @!P2 LDC.64 R138, c[0x0][0x3c0] ;  /* 0x0000f000ff8aab82 */ /* 0x000ea20000000a00 */
[C---:B-1----:R-:W-:Y:S01]  /*2d7e0*/  FMUL.FTZ R136, R155.reuse, R155 ;  /* 0x0000009b9b887220 */ /* 0x042fe20000410000 */
[----:B------:R-:W-:Y:S01]  /*2d7f0*/  FSEL R152, R155, RZ, !P1 ;  /* 0x000000ff9b987208 */ /* 0x000fe20004800000 */
[----:B0-----:R-:W-:-:S03]  /*2d800*/  FFMA.FTZ R153, R156, UR27, R153 ;  /* 0x0000001b9c997c23 */ /* 0x001fc60008010099 */
[----:B------:R-:W-:Y:S01]  /*2d810*/  FSEL R154, R136, RZ, P1 ;  /* 0x000000ff889a7208 */ /* 0x000fe20000800000 */
[----:B--2---:R-:W-:Y:S01]  /*2d820*/  @!P2 IMAD.WIDE R138, R157, 0x4, R138 ;  /* 0x000000049d8aa825 */ /* 0x004fe200078e028a */
[----:B------:R-:W0:Y:S03]  /*2d830*/  @!P2 LDC.64 R136, c[0x0][0x3c8] ;  /* 0x0000f200ff88ab82 */ /* 0x000e260000000a00 */
[----:B------:R-:W-:Y:S01]  /*2d840*/  FADD.FTZ R153, R153, R154 ;  /* 0x0000009a99997221 */ /* 0x000fe20000010000 */
[----:B------:R1:W-:Y:S05]  /*2d850*/  @!P2 STG.E desc[UR6][R138.64], R155 ;  /* 0x0000009b8a00a986 */ /* 0x0003ea000c101906 */
[----:B------:R-:W2:Y:S01]  /*2d860*/  MUFU.RSQ R153, R153 ;  /* 0x0000009900997308 */ /* 0x000ea20000001400 */
[----:B0-----:R-:W-:-:S05]  /*2d870*/  @!P2 IMAD.WIDE R136, R159, 0x4, R136 ;  /* 0x000000049f88a825 */ /* 0x001fca00078e0288 */
[----:B--2---:R1:W-:Y:S01]  /*2d880*/  @!P2 STG.E desc[UR6][R136.64], R153 ;  /* 0x000000998800a986 */ /* 0x0043e2000c101906 */
        /* <DEDUP_REMOVED lines=8> */
[C---:B------:R-:W-:Y:S02]  /*2d910*/  FMUL.FTZ R158, R153.reuse, R158 ;  /* 0x0000009e999e7220 */ /* 0x040fe40000410000 */
[----:B------:R-:W-:Y:S01]  /*2d920*/  FMUL.FTZ R138, R153, R136 ;  /* 0x00000088998a7220 */ /* 0x000fe20000410000 */
[----:B-----5:R-:W-:-:S03]  /*2d930*/  FFMA.FTZ R136, R137, R24, R28 ;  /* 0x0000001889887223 */ /* 0x020fc6000001001c */
[----:B------:R-:W-:Y:S01]  /*2d940*/  FFMA.FTZ R137, R138, R25, R29 ;  /* 0x000000198a897223 */ /* 0x000fe2000001001d */
[----:B------:R-:W-:Y:S01]  /*2d950*/  FFMA.FTZ R138, R139, R26, R30 ;  /* 0x0000001a8b8a7223 */ /* 0x000fe2000001001e */
[----:B------:R-:W-:Y:S01]  /*2d960*/  FFMA.FTZ R139, R158, R27, R31 ;  /* 0x0000001b9e8b7223 */ /* 0x000fe2000001001f */
[----:B0-----:R-:W-:-:S04]  /*2d970*/  IMAD.WIDE.U32 R154, R150, 0x10, R154 ;  /* 0x00000010969a7825 */ /* 0x001fc800078e009a */
[----:B------:R-:W-:Y:S01]  /*2d980*/  VIADD R150, R150, 0x80 ;  /* 0x0000008096967836 */ /* 0x000fe20000000000 */
[----:B------:R0:W-:Y:S06]  /*2d990*/  STG.E.128 desc[UR6][R154.64], R136 ;  /* 0x000000889a007986 */ /* 0x0001ec000c101d06 */
.L_x_21881:
[----:B------:R-:W-:Y:S05]  /*2d9a0*/  BSYNC.RECONVERGENT B0 ;  /* 0x0000000000007941 */ /* 0x000fea0003800200 */
.L_x_21880:
        /* <DEDUP_REMOVED lines=16> */
[C---:B0-----:R-:W-:Y:S01]  /*2dab0*/  IMAD.WIDE.U32 R154, R150.reuse, 0x10, R154 ;  /* 0x00000010969a7825 */ /* 0x041fe200078e009a */
[----:B------:R-:W-:-:S04]  /*2dac0*/  IADD3 R150, PT, PT, R150, 0x80, RZ ;  /* 0x0000008096967810 */ /* 0x000fc80007ffe0ff */
[----:B------:R2:W-:Y:S03]  /*2dad0*/  STG.E.128 desc[UR6][R154.64], R136 ;  /* 0x000000889a007986 */ /* 0x0005e6000c101d06 */
.L_x_21883:
[----:B------:R-:W-:Y:S05]  /*2dae0*/  BSYNC.RECONVERGENT B0 ;  /* 0x0000000000007941 */ /* 0x000fea0003800200 */
.L_x_21882:
        /* <DEDUP_REMOVED lines=19> */
.L_x_21885:
[----:B------:R-:W-:Y:S05]  /*2dc20*/  BSYNC.RECONVERGENT B0 ;  /* 0x0000000000007941 */ /* 0x000fea0003800200 */
.L_x_21884:
        /* <DEDUP_REMOVED lines=19> */
.L_x_21887:
[----:B------:R-:W-:Y:S05]  /*2dd60*/  BSYNC.RECONVERGENT B0 ;  /* 0x0000000000007941 */ /* 0x000fea0003800200 */
.L_x_21886:
        /* <DEDUP_REMOVED lines=19> */
.L_x_21889:
[----:B------:R-:W-:Y:S05]  /*2dea0*/  BSYNC.RECONVERGENT B0 ;  /* 0x0000000000007941 */ /* 0x000fea0003800200 */
.L_x_21888:
        /* <DEDUP_REMOVED lines=19> */
.L_x_21891:
[----:B------:R-:W-:Y:S05]  /*2dfe0*/  BSYNC.RECONVERGENT B0 ;  /* 0x0000000000007941 */ /* 0x000fea0003800200 */
.L_x_21890:
        /* <DEDUP_REMOVED lines=19> */
.L_x_21893:
[----:B------:R-:W-:Y:S05]  /*2e120*/  BSYNC.RECONVERGENT B0 ;  /* 0x0000000000007941 */ /* 0x000fea0003800200 */
.L_x_21892:
        /* <DEDUP_REMOVED lines=19> */
.L_x_21895:
[----:B------:R-:W-:Y:S05]  /*2e260*/  BSYNC.RECONVERGENT B0 ;  /* 0x0000000000007941 */ /* 0x000fea0003800200 */
.L_x_21894:
        /* <DEDUP_REMOVED lines=19> */
.L_x_21897:
[----:B------:R-:W-:Y:S05]  /*2e3a0*/  BSYNC.RECONVERGENT B0 ;  /* 0x0000000000007941 */ /* 0x000fea0003800200 */
.L_x_21896:
        /* <DEDUP_REMOVED lines=18> */
.L_x_21899:
[----:B------:R-:W-:Y:S05]  /*2e4d0*/  BSYNC.RECONVERGENT B0 ;  /* 0x0000000000007941 */ /* 0x000fea0003800200 */
.L_x_21898:
[----:B------:R-:W-:Y:S02]  /*2e4e0*/  UIADD3 UR19, UPT, UPT, UR19, UR14, URZ ;  /* 0x0000000e13137290 */ /* 0x000fe4000fffe0ff */
[----:B------:R-:W-:Y:S02]  /*2e4f0*/  UPLOP3.LUT UP1, UPT, UPT, UPT, UP1, 0x40, 0x4 ;  /* 0x000000000004789c */ /* 0x000fe40003f2e810 */
[----:B------:R-:W-:-:S09]  /*2e500*/  UISETP.GE.AND UP0, UPT, UR19, UR15, UPT ;  /* 0x0000000f1300728c */ /* 0x000fd2000bf06270 */
[----:B------:R-:W-:Y:S05]  /*2e510*/  BRA.U !UP0, `(.L_x_21900) ;  /* 0xfffffd2d08547547 */ /* 0x000fea000b83ffff */
[----:B------:R-:W-:Y:S05]  /*2e520*/  EXIT ;  /* 0x000000000000794d */ /* 0x000fea0003800000 */
.L_x_21901:
        /* <DEDUP_REMOVED lines=13> */
.L_x_22378:


//--------------------- .text._ZN10layer_norm31ln_parallel_residual_fwd_kernelINS_13Kernel_traitsIfffffjLj5120ELj1ELj1ELj4ELj16ENS_18Kernel_traits_baseILj5120EfffffjLj128EEEEELb1ELb1ELb1EEEvNS_9FwdParamsE --------------------------
	.section	.text._ZN10layer_norm31ln_parallel_residual_fwd_kernelINS_13Kernel_traitsIfffffjLj5120ELj1ELj1ELj4ELj16ENS_18Kernel_traits_baseILj5120EfffffjLj128EEEEELb1ELb1ELb1EEEvNS_9FwdParamsE,"ax",@progbits
	.align	128
        .global         _ZN10layer_norm31ln_parallel_residual_fwd_kernelINS_13Kernel_traitsIfffffjLj5120ELj1ELj1ELj4ELj16ENS_18Kernel_traits_baseILj5120EfffffjLj128EEEEELb1ELb1ELb1EEEvNS_9FwdParamsE
        .type           _ZN10layer_norm31ln_parallel_residual_fwd_kernelINS_13Kernel_traitsIfffffjLj5120ELj1ELj1ELj4ELj16ENS_18Kernel_traits_baseILj5120EfffffjLj128EEEEELb1ELb1ELb1EEEvNS_9FwdParamsE,@function
        .size           _ZN10layer_norm31ln_parallel_residual_fwd_kernelINS_13Kernel_traitsIfffffjLj5120ELj1ELj1ELj4ELj16ENS_18Kernel_traits_baseILj5120EfffffjLj128EEEEELb1ELb1ELb1EEEvNS_9FwdParamsE,(.L_x_22379 - _ZN10layer_norm31ln_parallel_residual_fwd_kernelINS_13Kernel_traitsIfffffjLj5120ELj1ELj1ELj4ELj16ENS_18Kernel_traits_baseILj5120EfffffjLj128EEEEELb1ELb1ELb1EEEvNS_9FwdParamsE)
        .other          _ZN10layer_norm31ln_parallel_residual_fwd_kernelINS_13Kernel_traitsIfffffjLj5120ELj1ELj1ELj4ELj16ENS_18Kernel_traits_baseILj5120EfffffjLj128EEEEELb1ELb1ELb1EEEvNS_9FwdParamsE,@"STO_CUDA_ENTRY STV_DEFAULT"
_ZN10layer_norm31ln_parallel_residual_fwd_kernelINS_13Kernel_traitsIfffffjLj5120ELj1ELj1ELj4ELj16ENS_18Kernel_traits_baseILj5120EfffffjLj128EEEEELb1ELb1ELb1EEEvNS_9FwdParamsE:
.text._ZN10layer_norm31ln_parallel_residual_fwd_kernelINS_13Kernel_traitsIfffffjLj5120ELj1ELj1ELj4ELj16ENS_18Kernel_traits_baseILj5120EfffffjLj128EEEEELb1ELb1ELb1EEEvNS_9FwdParamsE:
        /* <DEDUP_REMOVED lines=71> */
.L_x_21902:
        /* <DEDUP_REMOVED lines=32> */
.L_x_21903:
[----:B------:R-:W1:Y:S02]  /*0670*/  LDCU UR4, c[0x0][0x384] ;  /* 0x00007080ff0477ac */ /* 0x000e640008000800 */
[----:B-1----:R-:W-:-:S06]  /*0680*/  UISETP.GE.AND UP0, UPT, UR18, UR4, UPT ;  /* 0x000000041200728c */ /* 0x002fcc000bf06270 */
[----:B------:R-:W-:-:S13]  /*0690*/  PLOP3.LUT P0, PT, PT, PT, UP0, 0x80, 0x8 ;  /* 0x000000000008781c */ /* 0x000fda0003f0f008 */
[----:B------:R-:W-:Y:S05]  /*06a0*/  @P0 EXIT ;  /* 0x000000000000094d */ /* 0x000fea0003800000 */
[----:B------:R-:W-:Y:S01]  /*06b0*/  IMAD.HI.U32 R0, R143, -0x326172a9, RZ ;  /* 0xcd9e8d578f007827 */ /* 0x000fe200078e00ff */
[----:B------:R-:W1:Y:S01]  /*06c0*/  LDCU.64 UR4, c[0x0][0x398] ;  /* 0x00007300ff0477ac */ /* 0x000e620008000a00 */
[----:B------:R-:W-:Y:S02]  /*06d0*/  LOP3.LUT R148, R148, 0x3, RZ, 0xc0, !PT ;  /* 0x0000000394947812 */ /* 0x000fe400078ec0ff */
[----:B0-----:R-:W-:Y:S01]  /*06e0*/  IMAD.HI.U32 R2, R142, -0x2daee0ad, RZ ;  /* 0xd2511f538e027827 */ /* 0x001fe200078e00ff */
[----:B------:R-:W-:Y:S01]  /*06f0*/  LOP3.LUT R0, R141, UR10, R0, 0x96, !PT ;  /* 0x0000000a8d007c12 */ /* 0x000fe2000f8e9600 */
[----:B------:R-:W0:Y:S02]  /*0700*/  LDCU UR19, c[0x0][0x388] ;  /* 0x00007100ff1377ac */ /* 0x000e240008000800 */
[----:B------:R-:W-:Y:S01]  /*0710*/  IMAD R4, R143, -0x326172a9, RZ ;  /* 0xcd9e8d578f047824 */ /* 0x000fe200078e02ff */
[----:B------:R-:W-:Y:S01]  /*0720*/  LOP3.LUT R2, R2, UR11, RZ, 0x3c, !PT ;  /* 0x0000000b02027c12 */ /* 0x000fe2000f8e3cff */
[----:B------:R-:W-:Y:S01]  /*0730*/  IMAD R6, R142, -0x2daee0ad, RZ ;  /* 0xd2511f538e067824 */ /* 0x000fe200078e02ff */
[----:B------:R-:W2:Y:S01]  /*0740*/  LDCU.U8 UR39, c[0x0][0x410] ;  /* 0x00008200ff2777ac */ /* 0x000ea20008000000 */
[----:B------:R-:W-:Y:S01]  /*0750*/  IMAD.HI.U32 R5, R0, -0x2daee0ad, RZ ;  /* 0xd2511f5300057827 */ /* 0x000fe200078e00ff */
[----:B------:R-:W-:-:S03]  /*0760*/  UPLOP3.LUT UP1, UPT, UPT, UPT, UPT, 0x40, 0x4 ;  /* 0x000000000004789c */ /* 0x000fc60003f2e870 */
[----:B------:R-:W-:Y:S01]  /*0770*/  IMAD.HI.U32 R3, R2, -0x326172a9, RZ ;  /* 0xcd9e8d5702037827 */ /* 0x000fe200078e00ff */
[----:B------:R-:W-:Y:S01]  /*0780*/  LOP3.LUT R5, R6, UR21, R5, 0x96, !PT ;  /* 0x0000001506057c12 */ /* 0x000fe2000f8e9605 */
[----:B-1----:R-:W-:Y:S02]  /*0790*/  UISETP.NE.U32.AND UP0, UPT, UR4, URZ, UPT ;  /* 0x000000ff0400728c */ /* 0x002fe4000bf05070 */
[----:B------:R-:W-:Y:S01]  /*07a0*/  IMAD R7, R2, -0x326172a9, RZ ;  /* 0xcd9e8d5702077824 */ /* 0x000fe200078e02ff */
[----:B------:R-:W-:Y:S01]  /*07b0*/  LOP3.LUT R3, R4, UR6, R3, 0x96, !PT ;  /* 0x0000000604037c12 */ /* 0x000fe2000f8e9603 */
[----:B------:R-:W-:Y:S01]  /*07c0*/  IMAD R9, R0, -0x2daee0ad, RZ ;  /* 0xd2511f5300097824 */ /* 0x000fe200078e02ff */
[----:B------:R-:W-:Y:S01]  /*07d0*/  UISETP.NE.AND.EX UP0, UPT, UR5, URZ, UPT, UP0 ;  /* 0x000000ff0500728c */ /* 0x000fe2000bf05300 */
[----:B------:R-:W-:Y:S01]  /*07e0*/  IMAD.HI.U32 R0, R5, -0x326172a9, RZ ;  /* 0xcd9e8d5705007827 */ /* 0x000fe200078e00ff */
[----:B------:R-:W1:Y:S03]  /*07f0*/  LDCU UR6, c[0x0][0x404] ;  /* 0x00008080ff0677ac */ /* 0x000e660008000800 */
[----:B------:R-:W-:Y:S01]  /*0800*/  IMAD.HI.U32 R2, R3, -0x2daee0ad, RZ ;  /* 0xd2511f5303027827 */ /* 0x000fe200078e00ff */
[----:B------:R-:W-:Y:S01]  /*0810*/  LOP3.LUT R0, R7, UR7, R0, 0x96, !PT ;  /* 0x0000000707007c12 */ /* 0x000fe2000f8e9600 */
[----:B------:R-:W3:Y:S01]  /*0820*/  LDCU UR7, c[0x0][0x408] ;  /* 0x00008100ff0777ac */ /* 0x000ee20008000800 */
[----:B------:R-:W-:Y:S01]  /*0830*/  PLOP3.LUT P0, PT, PT, PT, UP0, 0x80, 0x8 ;  /* 0x000000000008781c */ /* 0x000fe20003f0f008 */
        /* <DEDUP_REMOVED lines=9> */
[----:B------:R-:W4:Y:S01]  /*08d0*/  LDCU.64 UR12, c[0x0][0x398] ;  /* 0x00007300ff0c77ac */ /* 0x000f220008000a00 */
        /* <DEDUP_REMOVED lines=22> */
[----:B------:R-:W-:Y:S01]  /*0a40*/  LOP3.LUT R5, R6, UR20, R5, 0x96, !PT ;  /* 0x0000001406057c12 */ /* 0x000fe2000f8e9605 */
[----:B------:R-:W0:Y:S02]  /*0a50*/  LDCU UR20, c[0x0][0x400] ;  /* 0x00008000ff1477ac */ /* 0x000e240008000800 */
        /* <DEDUP_REMOVED lines=9> */
[----:B------:R-:W-:Y:S02]  /*0af0*/  HFMA2 R9, -RZ, RZ, 0, 0 ;  /* 0x00000000ff097431 */ /* 0x000fe400000001ff */
[----:B------:R-:W-:-:S04]  /*0b00*/  IMAD.HI.U32 R140, R0, -0x2daee0ad, RZ ;  /* 0xd2511f53008c7827 */ /* 0x000fc800078e00ff */
[----:B------:R-:W-:Y:S01]  /*0b10*/  IMAD.HI.U32 R11, R2, -0x326172a9, RZ ;  /* 0xcd9e8d57020b7827 */ /* 0x000fe200078e00ff */
[----:B------:R-:W-:-:S03]  /*0b20*/  LOP3.LUT R140, R3, UR29, R140, 0x96, !PT ;  /* 0x0000001d038c7c12 */ /* 0x000fc6000f8e968c */
[----:B------:R-:W-:Y:S01]  /*0b30*/  IMAD R149, R0, -0x2daee0ad, RZ ;  /* 0xd2511f5300957824 */ /* 0x000fe200078e02ff */
[----:B------:R-:W-:Y:S01]  /*0b40*/  LOP3.LUT R11, R4, UR28, R11, 0x96, !PT ;  /* 0x0000001c040b7c12 */ /* 0x000fe2000f8e960b */
[----:B01234-:R-:W-:-:S07]  /*0b50*/  IMAD R10, R2, -0x326172a9, RZ ;  /* 0xcd9e8d57020a7824 */ /* 0x01ffce00078e02ff */
.L_x_22298:
        /* <DEDUP_REMOVED lines=22> */
[----:B------:R-:W-:Y:S02]  /*0cc0*/  UIADD3 UR31, UPT, UPT, UR10, 0x1715609d, URZ ;  /* 0x1715609d0a1f7890 */ /* 0x000fe4000fffe0ff */
[----:B------:R-:W-:-:S02]  /*0cd0*/  UIADD3 UR32, UPT, UPT, UR10, -0x4ab325aa, URZ ;  /* 0xb54cda560a207890 */ /* 0x000fc4000fffe0ff */
[----:B------:R-:W-:Y:S02]  /*0ce0*/  UIADD3 UR33, UPT, UPT, UR10, -0x61c88647, URZ ;  /* 0x9e3779b90a217890 */ /* 0x000fe4000fffe0ff */
[----:B------:R-:W-:Y:S02]  /*0cf0*/  UIADD3 UR34, UPT, UPT, UR11, -0x56f99767, URZ ;  /* 0xa90668990b227890 */ /* 0x000fe4000fffe0ff */
[----:B------:R-:W-:Y:S02]  /*0d00*/  UIADD3 UR35, UPT, UPT, UR11, 0x1fd5c5a3, URZ ;  /* 0x1fd5c5a30b237890 */ /* 0x000fe4000fffe0ff */
[----:B------:R-:W-:Y:S02]  /*0d10*/  UIADD3 UR36, UPT, UPT, UR10, 0x3c6ef372, URZ ;  /* 0x3c6ef3720a247890 */ /* 0x000fe4000fffe0ff */
        /* <DEDUP_REMOVED lines=18> */
.L_x_21906:
        /* <DEDUP_REMOVED lines=12> */
.L_x_21907:
        /* <DEDUP_REMOVED lines=43> */
.L_x_21905:
[----:B------:R-:W-:Y:S01]  /*11b0*/  ISETP.NE.AND P0, PT, R4, 0x1, PT ;  /* 0x000000010400780c */ /* 0x000fe20003f05270 */
[----:B------:R-:W-:Y:S01]  /*11c0*/  UMOV UR4, UR6 ;  /* 0x0000000600047c82 */ /* 0x000fe20008000000 */
        /* <DEDUP_REMOVED lines=14> */
.L_x_21909:
        /* <DEDUP_REMOVED lines=12> */
.L_x_21910:
        /* <DEDUP_REMOVED lines=43> */
.L_x_21908:
        /* <DEDUP_REMOVED lines=15> */
.L_x_21912:
        /* <DEDUP_REMOVED lines=12> */
.L_x_21913:
        /* <DEDUP_REMOVED lines=43> */
.L_x_21911:
        /* <DEDUP_REMOVED lines=15> */
.L_x_21915:
        /* <DEDUP_REMOVED lines=12> */
.L_x_21916:
        /* <DEDUP_REMOVED lines=43> */
.L_x_21914:
        /* <DEDUP_REMOVED lines=18> */
.L_x_21904:
        /* <DEDUP_REMOVED lines=15> */
.L_x_21919:
        /* <DEDUP_REMOVED lines=12> */
.L_x_21920:
        /* <DEDUP_REMOVED lines=42> */
.L_x_21918:
[----:B------:R-:W-:Y:S01]  /*2450*/  ISETP.NE.AND P0, PT, R4, 0x1, PT ;  /* 0x000000010400780c */ /* 0x000fe20003f05270 */
[----:B------:R-:W-:Y:S01]  /*2460*/  UMOV UR4, UR6 ;  /* 0x0000000600047c82 */ /* 0x000fe20008000000 */
[----:B------:R-:W-:Y:S01]  /*2470*/  I2FP.F32.U32 R3, R2 ;  /* 0x0000000200037245 */ /* 0x000fe20000201000 */
[----:B------:R-:W-:Y:S01]  /*2480*/  UMOV UR5, UR7 ;  /* 0x0000000700057c82 */ /* 0x000fe20008000000 */
[----:B------:R-:W-:Y:S02]  /*2490*/  HFMA2 R5, -RZ, RZ, 0, 1.1920928955078125e-07 ;  /* 0x00000002ff057431 */ /* 0x000fe400000001ff */
        /* <DEDUP_REMOVED lines=13> */
.L_x_21922:
        /* <DEDUP_REMOVED lines=12> */
.L_x_21923:
        /* <DEDUP_REMOVED lines=42> */
.L_x_21921:
        /* <DEDUP_REMOVED lines=14> */
.L_x_21925:
        /* <DEDUP_REMOVED lines=12> */
.L_x_21926:
        /* <DEDUP_REMOVED lines=42> */
.L_x_21924:
        /* <DEDUP_REMOVED lines=16> */
.L_x_21928:
        /* <DEDUP_REMOVED lines=12> */
.L_x_21929:
        /* <DEDUP_REMOVED lines=42> */
.L_x_21927:
        /* <DEDUP_REMOVED lines=14> */
.L_x_21931:
        /* <DEDUP_REMOVED lines=12> */
.L_x_21932:
        /* <DEDUP_REMOVED lines=42> */
.L_x_21930:
        /* <DEDUP_REMOVED lines=16> */
.L_x_21934:
        /* <DEDUP_REMOVED lines=12> */
.L_x_21935:
        /* <DEDUP_REMOVED lines=42> */
.L_x_21933:
        /* <DEDUP_REMOVED lines=14> */
.L_x_21937:
        /* <DEDUP_REMOVED lines=12> */
.L_x_21938:
        /* <DEDUP_REMOVED lines=43> */
.L_x_21936:
        /* <DEDUP_REMOVED lines=16> */
.L_x_21940:
        /* <DEDUP_REMOVED lines=12> */
.L_x_21941:
        /* <DEDUP_REMOVED lines=43> */
.L_x_21939:
[----:B------:R-:W-:Y:S01]  /*42d0*/  I2FP.F32.U32 R7, R5 ;  /* 0x0000000500077245 */ /* 0x000fe20000201000 */
[----:B------:R-:W-:Y:S01]  /*42e0*/  FMUL.FTZ R5, R52, UR5 ;  /* 0x0000000534057c20 */ /* 0x000fe20008410000 */
[----:B------:R-:W-:Y:S01]  /*42f0*/  FSETP.GTU.FTZ.AND P6, PT, R2, UR4, PT ;  /* 0x0000000402007c0b */ /* 0x000fe2000bfdc000 */
[----:B------:R-:W-:Y:S01]  /*4300*/  FMUL.FTZ R2, R54, UR5 ;  /* 0x0000000536027c20 */ /* 0x000fe20008410000 */
[----:B------:R-:W-:Y:S01]  /*4310*/  FSETP.GTU.FTZ.AND P0, PT, R3, UR4, PT ;  /* 0x0000000403007c0b */ /* 0x000fe2000bf1c000 */
[----:B------:R-:W-:Y:S01]  /*4320*/  FMUL.FTZ R3, R53, UR5 ;  /* 0x0000000535037c20 */ /* 0x000fe20008410000 */
[----:B------:R-:W-:Y:S01]  /*4330*/  FFMA.FTZ R7, R7, R146, 1.1641532182693481445e-10 ;  /* 0x2f00000007077423 */ /* 0x000fe20000010092 */
[----:B------:R-:W-:Y:S01]  /*4340*/  FSEL R5, R5, RZ, !P6 ;  /* 0x000000ff05057208 */ /* 0x000fe20007000000 */
[----:B------:R-:W-:Y:S01]  /*4350*/  FMUL.FTZ R6, R55, UR5 ;  /* 0x0000000537067c20 */ /* 0x000fe20008410000 */
[----:B------:R-:W-:Y:S02]  /*4360*/  SEL R8, RZ, 0x1, P6 ;  /* 0x00000001ff087807 */ /* 0x000fe40003000000 */
[----:B------:R-:W-:-:S02]  /*4370*/  FSETP.GTU.FTZ.AND P6, PT, R4, UR4, PT ;  /* 0x0000000404007c0b */ /* 0x000fc4000bfdc000 */
[----:B------:R-:W-:Y:S02]  /*4380*/  FSEL R4, R3, RZ, !P0 ;  /* 0x000000ff03047208 */ /* 0x000fe40004000000 */
        /* <DEDUP_REMOVED lines=20> */
.L_x_21917:
        /* <DEDUP_REMOVED lines=32> */
.L_x_21942:
        /* <DEDUP_REMOVED lines=19> */
.L_x_21945:
        /* <DEDUP_REMOVED lines=12> */
.L_x_21946:
        /* <DEDUP_REMOVED lines=41> */
[----:B------:R-:W-:-:S07]  /*4b50*/  IMAD.MOV.U32 R2, RZ, RZ, R16 ;  /* 0x000000ffff027224 */ /* 0x000fce00078e0010 */
.L_x_21944:
[----:B------:R-:W-:Y:S01]  /*4b60*/  ISETP.NE.AND P3, PT, R5, 0x1, PT ;  /* 0x000000010500780c */ /* 0x000fe20003f65270 */
[----:B-----5:R-:W-:Y:S01]  /*4b70*/  FMUL.FTZ R12, R12, UR5 ;  /* 0x000000050c0c7c20 */ /* 0x020fe20008410000 */
        /* <DEDUP_REMOVED lines=14> */
.L_x_21948:
        /* <DEDUP_REMOVED lines=12> */
.L_x_21949:
        /* <DEDUP_REMOVED lines=43> */
.L_x_21947:
        /* <DEDUP_REMOVED lines=14> */
.L_x_21951:
        /* <DEDUP_REMOVED lines=12> */
.L_x_21952:
        /* <DEDUP_REMOVED lines=43> */
.L_x_21950:
        /* <DEDUP_REMOVED lines=16> */
.L_x_21954:
        /* <DEDUP_REMOVED lines=12> */
.L_x_21955:
        /* <DEDUP_REMOVED lines=43> */
.L_x_21953:
        /* <DEDUP_REMOVED lines=14> */
.L_x_21957:
        /* <DEDUP_REMOVED lines=12> */
.L_x_21958:
        /* <DEDUP_REMOVED lines=43> */
.L_x_21956:
        /* <DEDUP_REMOVED lines=16> */
.L_x_21960:
        /* <DEDUP_REMOVED lines=12> */
.L_x_21961:
        /* <DEDUP_REMOVED lines=43> */
.L_x_21959:
[----:B------:R-:W-:Y:S01]  /*6150*/  ISETP.NE.AND P5, PT, R8, 0x1, PT ;  /* 0x000000010800780c */ /* 0x000fe20003fa5270 */
[----:B-1----:R-:W-:Y:S01]  /*6160*/  IMAD.MOV.U32 R16, RZ, RZ, 0x2 ;  /* 0x00000002ff107424 */ /* 0x002fe200078e00ff */
        /* <DEDUP_REMOVED lines=12> */
.L_x_21963:
        /* <DEDUP_REMOVED lines=12> */
.L_x_21964:
        /* <DEDUP_REMOVED lines=43> */
.L_x_21962:
        /* <DEDUP_REMOVED lines=16> */
.L_x_21966:
        /* <DEDUP_REMOVED lines=14> */
.L_x_21967:
        /* <DEDUP_REMOVED lines=43> */
.L_x_21965:
[----:B------:R-:W-:Y:S01]  /*6a30*/  FMUL.FTZ R7, R52, UR5 ;  /* 0x0000000534077c20 */ /* 0x000fe20008410000 */
[----:B------:R-:W-:Y:S01]  /*6a40*/  FSETP.GTU.FTZ.AND P6, PT, R0, UR4, PT ;  /* 0x0000000400007c0b */ /* 0x000fe2000bfdc000 */
[----:B------:R-:W-:Y:S01]  /*6a50*/  FMUL.FTZ R0, R53, UR5 ;  /* 0x0000000535007c20 */ /* 0x000fe20008410000 */
[----:B------:R-:W-:Y:S01]  /*6a60*/  FMUL.FTZ R43, R55, UR5 ;  /* 0x00000005372b7c20 */ /* 0x000fe20008410000 */
[----:B------:R-:W-:Y:S02]  /*6a70*/  FSEL R14, R14, RZ, P4 ;  /* 0x000000ff0e0e7208 */ /* 0x000fe40002000000 */
[----:B------:R-:W-:Y:S02]  /*6a80*/  FSEL R7, R7, RZ, !P6 ;  /* 0x000000ff07077208 */ /* 0x000fe40007000000 */
[----:B------:R-:W-:Y:S02]  /*6a90*/  SEL R8, RZ, 0x1, P6 ;  /* 0x00000001ff087807 */ /* 0x000fe40003000000 */
[----:B------:R-:W-:-:S02]  /*6aa0*/  FSETP.GTU.FTZ.AND P6, PT, R3, UR4, PT ;  /* 0x0000000403007c0b */ /* 0x000fc4000bfdc000 */
[----:B------:R-:W-:Y:S01]  /*6ab0*/  I2FP.F32.U32 R3, R6 ;  /* 0x0000000600037245 */ /* 0x000fe20000201000 */
[----:B------:R-:W-:Y:S01]  /*6ac0*/  FMUL.FTZ R6, R54, UR5 ;  /* 0x0000000536067c20 */ /* 0x000fe20008410000 */
[----:B------:R-:W-:Y:S02]  /*6ad0*/  FSEL R0, R0, RZ, !P6 ;  /* 0x000000ff00007208 */ /* 0x000fe40007000000 */
[----:B------:R-:W-:Y:S02]  /*6ae0*/  SEL R16, RZ, 0x1, P6 ;  /* 0x00000001ff107807 */ /* 0x000fe40003000000 */
[----:B------:R-:W-:Y:S01]  /*6af0*/  FSETP.GTU.FTZ.AND P6, PT, R5, UR4, PT ;  /* 0x0000000405007c0b */ /* 0x000fe2000bfdc000 */
[----:B------:R-:W-:Y:S01]  /*6b00*/  FFMA.FTZ R5, R3, R146, 1.1641532182693481445e-10 ;  /* 0x2f00000003057423 */ /* 0x000fe20000010092 */
[----:B------:R-:W-:Y:S02]  /*6b10*/  FSEL R13, R13, RZ, P3 ;  /* 0x000000ff0d0d7208 */ /* 0x000fe40001800000 */
[----:B------:R-:W-:-:S02]  /*6b20*/  FSEL R3, R6, RZ, !P6 ;  /* 0x000000ff06037208 */ /* 0x000fc40007000000 */
        /* <DEDUP_REMOVED lines=9> */
[--C-:B------:R-:W-:Y:S01]  /*6bc0*/  FADD.FTZ R40, R12, R7.reuse ;  /* 0x000000070c287221 */ /* 0x100fe20000010000 */
[----:B------:R-:W-:-:S02]  /*6bd0*/  PRMT R7, R16, 0x7610, R7 ;  /* 0x0000761010077816 */ /* 0x000fc40000000007 */
[----:B------:R-:W-:Y:S01]  /*6be0*/  SEL R5, RZ, 0x1, P6 ;  /* 0x00000001ff057807 */ /* 0x000fe20003000000 */
[--C-:B------:R-:W-:Y:S01]  /*6bf0*/  FADD.FTZ R43, R43, R6.reuse ;  /* 0x000000062b2b7221 */ /* 0x100fe20000010000 */
[----:B------:R-:W-:Y:S01]  /*6c00*/  PRMT R6, R17, 0x7610, R6 ;  /* 0x0000761011067816 */ /* 0x000fe20000000006 */
[----:B------:R-:W-:Y:S02]  /*6c10*/  @P1 FADD.FTZ R40, R48, R40 ;  /* 0x0000002830281221 */ /* 0x000fe40000010000 */
[----:B------:R-:W-:Y:S01]  /*6c20*/  @P1 FADD.FTZ R43, R51, R43 ;  /* 0x0000002b332b1221 */ /* 0x000fe20000010000 */
[----:B------:R-:W-:Y:S06]  /*6c30*/  BRA `(.L_x_21968) ;  /* 0x0000001000a07947 */ /* 0x000fec0003800000 */
.L_x_21943:
        /* <DEDUP_REMOVED lines=15> */
.L_x_21970:
        /* <DEDUP_REMOVED lines=12> */
.L_x_21971:
        /* <DEDUP_REMOVED lines=43> */
.L_x_21969:
        /* <DEDUP_REMOVED lines=15> */
.L_x_21973:
        /* <DEDUP_REMOVED lines=12> */
.L_x_21974:
        /* <DEDUP_REMOVED lines=43> */
.L_x_21972:
        /* <DEDUP_REMOVED lines=15> */
.L_x_21976:
        /* <DEDUP_REMOVED lines=12> */
.L_x_21977:
        /* <DEDUP_REMOVED lines=43> */
.L_x_21975:
        /* <DEDUP_REMOVED lines=15> */
.L_x_21979:
        /* <DEDUP_REMOVED lines=12> */
.L_x_21980:
        /* <DEDUP_REMOVED lines=43> */
.L_x_21978:
        /* <DEDUP_REMOVED lines=16> */
.L_x_21968:
        /* <DEDUP_REMOVED lines=28> */
.L_x_21981:
        /* <DEDUP_REMOVED lines=19> */
.L_x_21984:
        /* <DEDUP_REMOVED lines=12> */
.L_x_21985:
        /* <DEDUP_REMOVED lines=43> */
.L_x_21983:
        /* <DEDUP_REMOVED lines=16> */
.L_x_21987:
        /* <DEDUP_REMOVED lines=12> */
.L_x_21988:
        /* <DEDUP_REMOVED lines=43> */
.L_x_21986:
        /* <DEDUP_REMOVED lines=14> */
.L_x_21990:
        /* <DEDUP_REMOVED lines=12> */
.L_x_21991:
        /* <DEDUP_REMOVED lines=43> */
.L_x_21989:
        /* <DEDUP_REMOVED lines=16> */
.L_x_21993:
        /* <DEDUP_REMOVED lines=12> */
.L_x_21994:
        /* <DEDUP_REMOVED lines=43> */
.L_x_21992:
        /* <DEDUP_REMOVED lines=14> */
.L_x_21996:
        /* <DEDUP_REMOVED lines=12> */
.L_x_21997:
        /* <DEDUP_REMOVED lines=43> */
.L_x_21995:
        /* <DEDUP_REMOVED lines=16> */
.L_x_21999:
        /* <DEDUP_REMOVED lines=12> */
.L_x_22000:
        /* <DEDUP_REMOVED lines=43> */
.L_x_21998:
        /* <DEDUP_REMOVED lines=14> */
.L_x_22002:
        /* <DEDUP_REMOVED lines=12> */
.L_x_22003:
        /* <DEDUP_REMOVED lines=43> */
.L_x_22001:
        /* <DEDUP_REMOVED lines=16> */
.L_x_22005:
        /* <DEDUP_REMOVED lines=14> */
.L_x_22006:
        /* <DEDUP_REMOVED lines=43> */
.L_x_22004:
[----:B------:R-:W-:Y:S01]  /*a3f0*/  FMUL.FTZ R17, R52, UR5 ;  /* 0x0000000534117c20 */ /* 0x000fe20008410000 */
[----:B------:R-:W-:Y:S01]  /*a400*/  FSETP.GTU.FTZ.AND P6, PT, R2, UR4, PT ;  /* 0x0000000402007c0b */ /* 0x000fe2000bfdc000 */
[----:B------:R-:W-:Y:S01]  /*a410*/  FMUL.FTZ R2, R53, UR5 ;  /* 0x0000000535027c20 */ /* 0x000fe20008410000 */
[----:B------:R-:W-:Y:S01]  /*a420*/  FMUL.FTZ R16, R54, UR5 ;  /* 0x0000000536107c20 */ /* 0x000fe20008410000 */
[----:B------:R-:W-:Y:S01]  /*a430*/  FMUL.FTZ R39, R55, UR5 ;  /* 0x0000000537277c20 */ /* 0x000fe20008410000 */
[----:B------:R-:W-:Y:S02]  /*a440*/  FSEL R17, R17, RZ, !P6 ;  /* 0x000000ff11117208 */ /* 0x000fe40007000000 */
[----:B------:R-:W-:Y:S02]  /*a450*/  SEL R8, RZ, 0x1, P6 ;  /* 0x00000001ff087807 */ /* 0x000fe40003000000 */
[----:B------:R-:W-:Y:S02]  /*a460*/  FSETP.GTU.FTZ.AND P6, PT, R5, UR4, PT ;  /* 0x0000000405007c0b */ /* 0x000fe4000bfdc000 */
[----:B------:R-:W-:-:S02]  /*a470*/  I2FP.F32.U32 R5, R7 ;  /* 0x0000000700057245 */ /* 0x000fc40000201000 */
[----:B------:R-:W-:Y:S02]  /*a480*/  FSEL R2, R2, RZ, !P6 ;  /* 0x000000ff02027208 */ /* 0x000fe40007000000 */
[----:B------:R-:W-:Y:S02]  /*a490*/  SEL R7, RZ, 0x1, P6 ;  /* 0x00000001ff077807 */ /* 0x000fe40003000000 */
[----:B------:R-:W-:Y:S01]  /*a4a0*/  FSETP.GTU.FTZ.AND P6, PT, R6, UR4, PT ;  /* 0x0000000406007c0b */ /* 0x000fe2000bfdc000 */
[----:B------:R-:W-:Y:S01]  /*a4b0*/  FFMA.FTZ R6, R5, R146, 1.1641532182693481445e-10 ;  /* 0x2f00000005067423 */ /* 0x000fe20000010092 */
[----:B------:R-:W-:Y:S02]  /*a4c0*/  FSEL R14, R14, RZ, P4 ;  /* 0x000000ff0e0e7208 */ /* 0x000fe40002000000 */
[----:B------:R-:W-:Y:S02]  /*a4d0*/  FSEL R5, R16, RZ, !P6 ;  /* 0x000000ff10057208 */ /* 0x000fe40007000000 */
[----:B------:R-:W-:-:S02]  /*a4e0*/  SEL R16, RZ, 0x1, P6 ;  /* 0x00000001ff107807 */ /* 0x000fc40003000000 */
[----:B------:R-:W-:Y:S01]  /*a4f0*/  FSETP.GTU.FTZ.AND P6, PT, R6, UR4, PT ;  /* 0x0000000406007c0b */ /* 0x000fe2000bfdc000 */
[----:B------:R-:W-:Y:S01]  /*a500*/  FADD.FTZ R38, R14, R5 ;  /* 0x000000050e267221 */ /* 0x000fe20000010000 */
[----:B------:R-:W-:Y:S02]  /*a510*/  FSEL R13, R13, RZ, P3 ;  /* 0x000000ff0d0d7208 */ /* 0x000fe40001800000 */
[----:B------:R-:W-:Y:S01]  /*a520*/  FSEL R12, R12, RZ, P2 ;  /* 0x000000ff0c0c7208 */ /* 0x000fe20001000000 */
[----:B------:R-:W-:Y:S01]  /*a530*/  @P1 FADD.FTZ R38, R50, R38 ;  /* 0x0000002632261221 */ /* 0x000fe20000010000 */
[----:B------:R-:W-:Y:S01]  /*a540*/  FSEL R6, R15, RZ, P5 ;  /* 0x000000ff0f067208 */ /* 0x000fe20002800000 */
[----:B------:R-:W-:Y:S01]  /*a550*/  FADD.FTZ R37, R13, R2 ;  /* 0x000000020d257221 */ /* 0x000fe20000010000 */
[----:B------:R-:W-:Y:S01]  /*a560*/  FSEL R39, R39, RZ, !P6 ;  /* 0x000000ff27277208 */ /* 0x000fe20007000000 */
[----:B------:R-:W-:Y:S01]  /*a570*/  FADD.FTZ R36, R12, R17 ;  /* 0x000000110c247221 */ /* 0x000fe20000010000 */
[----:B------:R-:W-:Y:S01]  /*a580*/  SEL R5, RZ, 0x1, P6 ;  /* 0x00000001ff057807 */ /* 0x000fe20003000000 */
[----:B------:R-:W-:-:S02]  /*a590*/  @P1 FADD.FTZ R37, R49, R37 ;  /* 0x0000002531251221 */ /* 0x000fc40000010000 */
[--C-:B------:R-:W-:Y:S01]  /*a5a0*/  FADD.FTZ R39, R39, R6.reuse ;  /* 0x0000000627277221 */ /* 0x100fe20000010000 */
[----:B------:R-:W-:Y:S01]  /*a5b0*/  PRMT R6, R16, 0x7610, R6 ;  /* 0x0000761010067816 */ /* 0x000fe20000000006 */
[----:B------:R-:W-:Y:S02]  /*a5c0*/  @P1 FADD.FTZ R36, R48, R36 ;  /* 0x0000002430241221 */ /* 0x000fe40000010000 */
[----:B------:R-:W-:Y:S01]  /*a5d0*/  @P1 FADD.FTZ R39, R51, R39 ;  /* 0x0000002733271221 */ /* 0x000fe20000010000 */
[----:B------:R-:W-:Y:S06]  /*a5e0*/  BRA `(.L_x_22007) ;  /* 0x0000001000a07947 */ /* 0x000fec0003800000 */
.L_x_21982:
        /* <DEDUP_REMOVED lines=15> */
.L_x_22009:
        /* <DEDUP_REMOVED lines=12> */
.L_x_22010:
        /* <DEDUP_REMOVED lines=43> */
.L_x_22008:
        /* <DEDUP_REMOVED lines=15> */
.L_x_22012:
        /* <DEDUP_REMOVED lines=12> */
.L_x_22013:
        /* <DEDUP_REMOVED lines=43> */
.L_x_22011:
        /* <DEDUP_REMOVED lines=15> */
.L_x_22015:
        /* <DEDUP_REMOVED lines=12> */
.L_x_22016:
        /* <DEDUP_REMOVED lines=43> */
.L_x_22014:
        /* <DEDUP_REMOVED lines=15> */
.L_x_22018:
        /* <DEDUP_REMOVED lines=12> */
.L_x_22019:
        /* <DEDUP_REMOVED lines=43> */
.L_x_22017:
        /* <DEDUP_REMOVED lines=16> */
.L_x_22007:
        /* <DEDUP_REMOVED lines=28> */
.L_x_22020:
        /* <DEDUP_REMOVED lines=19> */
.L_x_22023:
        /* <DEDUP_REMOVED lines=12> */
.L_x_22024:
        /* <DEDUP_REMOVED lines=42> */
.L_x_22022:
[----:B------:R-:W-:Y:S01]  /*bec0*/  ISETP.NE.AND P3, PT, R6, 0x1, PT ;  /* 0x000000010600780c */ /* 0x000fe20003f65270 */
[----:B-----5:R-:W-:Y:S01]  /*bed0*/  FMUL.FTZ R12, R12, UR5 ;  /* 0x000000050c0c7c20 */ /* 0x020fe20008410000 */
        /* <DEDUP_REMOVED lines=14> */
.L_x_22026:
        /* <DEDUP_REMOVED lines=12> */
.L_x_22027:
        /* <DEDUP_REMOVED lines=43> */
.L_x_22025:
        /* <DEDUP_REMOVED lines=14> */
.L_x_22029:
        /* <DEDUP_REMOVED lines=12> */
.L_x_22030:
        /* <DEDUP_REMOVED lines=43> */
.L_x_22028:
        /* <DEDUP_REMOVED lines=16> */
.L_x_22032:
        /* <DEDUP_REMOVED lines=12> */
.L_x_22033:
        /* <DEDUP_REMOVED lines=43> */
.L_x_22031:
        /* <DEDUP_REMOVED lines=14> */
.L_x_22035:
        /* <DEDUP_REMOVED lines=12> */
.L_x_22036:
        /* <DEDUP_REMOVED lines=43> */
.L_x_22034:
        /* <DEDUP_REMOVED lines=16> */
.L_x_22038:
        /* <DEDUP_REMOVED lines=12> */
.L_x_22039:
        /* <DEDUP_REMOVED lines=43> */
.L_x_22037:
        /* <DEDUP_REMOVED lines=14> */
.L_x_22041:
        /* <DEDUP_REMOVED lines=12> */
.L_x_22042:
        /* <DEDUP_REMOVED lines=43> */
.L_x_22040:
        /* <DEDUP_REMOVED lines=16> */
.L_x_22044:
        /* <DEDUP_REMOVED lines=14> */
.L_x_22045:
        /* <DEDUP_REMOVED lines=43> */
.L_x_22043:
        /* <DEDUP_REMOVED lines=32> */
.L_x_22021:
        /* <DEDUP_REMOVED lines=15> */
.L_x_22048:
        /* <DEDUP_REMOVED lines=12> */
.L_x_22049:
        /* <DEDUP_REMOVED lines=41> */
[----:B------:R-:W-:-:S07]  /*e3d0*/  IMAD.MOV.U32 R19, RZ, RZ, RZ ;  /* 0x000000ffff137224 */ /* 0x000fce00078e00ff */
.L_x_22047:
        /* <DEDUP_REMOVED lines=15> */
.L_x_22051:
        /* <DEDUP_REMOVED lines=12> */
.L_x_22052:
        /* <DEDUP_REMOVED lines=43> */
.L_x_22050:
        /* <DEDUP_REMOVED lines=15> */
.L_x_22054:
        /* <DEDUP_REMOVED lines=12> */
.L_x_22055:
        /* <DEDUP_REMOVED lines=43> */
.L_x_22053:
        /* <DEDUP_REMOVED lines=15> */
.L_x_22057:
        /* <DEDUP_REMOVED lines=12> */
.L_x_22058:
        /* <DEDUP_REMOVED lines=43> */
.L_x_22056:
        /* <DEDUP_REMOVED lines=16> */
.L_x_22046:
        /* <DEDUP_REMOVED lines=9> */
[----:B------:R-:W2:Y:S01]  /*f290*/  @P1 LDC.64 R12, c[0x0][0x3a0] ;  /* 0x0000e800ff0c1b82 */ /* 0x000ea20000000a00 */
[----:B------:R-:W-:-:S03]  /*f2a0*/  IADD3 R0, PT, PT, R144, 0x200, RZ ;  /* 0x0000020090007810 */ /* 0x000fc60007ffe0ff */
[----:B------:R-:W-:Y:S02]  /*f2b0*/  IMAD.IADD R29, R16, 0x1, R17 ;  /* 0x00000001101d7824 */ /* 0x000fe400078e0211 */
        /* <DEDUP_REMOVED lines=16> */
.L_x_22059:
        /* <DEDUP_REMOVED lines=19> */
.L_x_22062:
        /* <DEDUP_REMOVED lines=12> */
.L_x_22063:
        /* <DEDUP_REMOVED lines=42> */
.L_x_22061:
        /* <DEDUP_REMOVED lines=16> */
.L_x_22065:
        /* <DEDUP_REMOVED lines=12> */
.L_x_22066:
        /* <DEDUP_REMOVED lines=43> */
.L_x_22064:
        /* <DEDUP_REMOVED lines=14> */
.L_x_22068:
        /* <DEDUP_REMOVED lines=12> */
.L_x_22069:
        /* <DEDUP_REMOVED lines=43> */
.L_x_22067:
        /* <DEDUP_REMOVED lines=16> */
.L_x_22071:
        /* <DEDUP_REMOVED lines=12> */
.L_x_22072:
        /* <DEDUP_REMOVED lines=43> */
.L_x_22070:
        /* <DEDUP_REMOVED lines=14> */
.L_x_22074:
        /* <DEDUP_REMOVED lines=12> */
.L_x_22075:
        /* <DEDUP_REMOVED lines=43> */
.L_x_22073:
        /* <DEDUP_REMOVED lines=16> */
.L_x_22077:
        /* <DEDUP_REMOVED lines=12> */
.L_x_22078:
        /* <DEDUP_REMOVED lines=43> */
.L_x_22076:
        /* <DEDUP_REMOVED lines=14> */
.L_x_22080:
        /* <DEDUP_REMOVED lines=12> */
.L_x_22081:
        /* <DEDUP_REMOVED lines=42> */
.L_x_22079:
        /* <DEDUP_REMOVED lines=16> */
.L_x_22083:
        /* <DEDUP_REMOVED lines=14> */
.L_x_22084:
        /* <DEDUP_REMOVED lines=42> */
.L_x_22082:
        /* <DEDUP_REMOVED lines=8> */
[----:B------:R-:W-:Y:S02]  /*11780*/  FSETP.GTU.FTZ.AND P6, PT, R6, UR4, PT ;  /* 0x0000000406007c0b */ /* 0x000fe4000bfdc000 */
[----:B------:R-:W-:-:S02]  /*11790*/  FSEL R14, R14, RZ, P4 ;  /* 0x000000ff0e0e7208 */ /* 0x000fc40002000000 */
[----:B------:R-:W-:Y:S02]  /*117a0*/  FSEL R6, R20, RZ, !P6 ;  /* 0x000000ff14067208 */ /* 0x000fe40007000000 */
[----:B------:R-:W-:Y:S02]  /*117b0*/  SEL R20, RZ, 0x1, P6 ;  /* 0x00000001ff147807 */ /* 0x000fe40003000000 */
[----:B------:R-:W-:Y:S01]  /*117c0*/  FSETP.GTU.FTZ.AND P6, PT, R7, UR4, PT ;  /* 0x0000000407007c0b */ /* 0x000fe2000bfdc000 */
[----:B------:R-:W-:Y:S01]  /*117d0*/  FFMA.FTZ R7, R5, R146, 1.1641532182693481445e-10 ;  /* 0x2f00000005077423 */ /* 0x000fe20000010092 */
        /* <DEDUP_REMOVED lines=20> */
.L_x_22060:
        /* <DEDUP_REMOVED lines=15> */
.L_x_22087:
        /* <DEDUP_REMOVED lines=12> */
.L_x_22088:
        /* <DEDUP_REMOVED lines=43> */
.L_x_22086:
        /* <DEDUP_REMOVED lines=15> */
.L_x_22090:
        /* <DEDUP_REMOVED lines=12> */
.L_x_22091:
        /* <DEDUP_REMOVED lines=43> */
.L_x_22089:
        /* <DEDUP_REMOVED lines=15> */
.L_x_22093:
        /* <DEDUP_REMOVED lines=12> */
.L_x_22094:
        /* <DEDUP_REMOVED lines=43> */
.L_x_22092:
[----:B------:R-:W-:Y:S01]  /*12640*/  ISETP.NE.AND P5, PT, R19, 0x1, PT ;  /* 0x000000011300780c */ /* 0x000fe20003fa5270 */
[----:B------:R-:W-:Y:S01]  /*12650*/  IMAD.MOV.U32 R18, RZ, RZ, R10 ;  /* 0x000000ffff127224 */ /* 0x000fe200078e000a */
[----:B------:R-:W-:-:S05]  /*12660*/  I2FP.F32.U32 R17, R17 ;  /* 0x0000001100117245 */ /* 0x000fca0000201000 */
        /* <DEDUP_REMOVED lines=12> */
.L_x_22096:
        /* <DEDUP_REMOVED lines=12> */
.L_x_22097:
        /* <DEDUP_REMOVED lines=43> */
.L_x_22095:
        /* <DEDUP_REMOVED lines=16> */
.L_x_22085:
[----:B------:R-:W-:Y:S01]  /*12ba0*/  SEL R12, RZ, 0x1000000, !P5 ;  /* 0x01000000ff0c7807 */ /* 0x000fe20006800000 */
[----:B------:R-:W-:Y:S01]  /*12bb0*/  IMAD.WIDE.U32 R22, R0, 0x10, R158 ;  /* 0x0000001000167825 */ /* 0x000fe200078e009e */
[----:B------:R-:W-:Y:S01]  /*12bc0*/  SEL R13, RZ, 0x10000, !P4 ;  /* 0x00010000ff0d7807 */ /* 0x000fe20006000000 */
[----:B------:R-:W0:Y:S01]  /*12bd0*/  @P0 LDC.64 R20, c[0x0][0x398] ;  /* 0x0000e600ff140b82 */ /* 0x000e220000000a00 */
[----:B------:R-:W-:Y:S02]  /*12be0*/  SEL R14, RZ, 0x100, !P3 ;  /* 0x00000100ff0e7807 */ /* 0x000fe40005800000 */
[----:B------:R1:W-:Y:S01]  /*12bf0*/  STG.E.128 desc[UR8][R22.64], R28 ;  /* 0x0000001c16007986 */ /* 0x0003e2000c101d08 */
[----:B------:R-:W-:Y:S02]  /*12c00*/  IADD3 R145, PT, PT, R144, 0x280, RZ ;  /* 0x0000028090917810 */ /* 0x000fe40007ffe0ff */
[----:B------:R-:W-:Y:S02]  /*12c10*/  IADD3 R12, PT, PT, R14, R12, R13 ;  /* 0x0000000c0e0c7210 */ /* 0x000fe40007ffe00d */
[----:B------:R-:W-:Y:S01]  /*12c20*/  SEL R13, RZ, 0x1, !P2 ;  /* 0x00000001ff0d7807 */ /* 0x000fe20005000000 */
[----:B------:R-:W2:Y:S01]  /*12c30*/  @P1 LDC.64 R18, c[0x0][0x3a0] ;  /* 0x0000e800ff121b82 */ /* 0x000ea20000000a00 */
[----:B------:R-:W-:-:S04]  /*12c40*/  IMAD.WIDE.U32 R14, R145, 0x10, R136 ;  /* 0x00000010910e7825 */ /* 0x000fc800078e0088 */
[----:B------:R-:W-:Y:S02]  /*12c50*/  IMAD.IADD R25, R12, 0x1, R13 ;  /* 0x000000010c197824 */ /* 0x000fe400078e020d */
        /* <DEDUP_REMOVED lines=16> */
.L_x_22098:
[----:B------:R1:W5:Y:S04]  /*12d60*/  @P0 LDG.E.128 R52, desc[UR8][R20.64] ;  /* 0x0000000814340981 */ /* 0x000368000c1e1d00 */
[----:B------:R1:W5:Y:S04]  /*12d70*/  @P1 LDG.E.128 R48, desc[UR8][R18.64] ;  /* 0x0000000812301981 */ /* 0x000368000c1e1d00 */
[----:B0-----:R-:W5:Y:S01]  /*12d80*/  LDG.E.128 R12, desc[UR8][R14.64] ;  /* 0x000000080e0c7981 */ /* 0x001f62000c1e1d00 */
        /* <DEDUP_REMOVED lines=16> */
.L_x_22101:
        /* <DEDUP_REMOVED lines=12> */
.L_x_22102:
        /* <DEDUP_REMOVED lines=42> */
.L_x_22100:
        /* <DEDUP_REMOVED lines=16> */
.L_x_22104:
        /* <DEDUP_REMOVED lines=12> */
.L_x_22105:
        /* <DEDUP_REMOVED lines=43> */
.L_x_22103:
        /* <DEDUP_REMOVED lines=14> */
.L_x_22107:
        /* <DEDUP_REMOVED lines=12> */
.L_x_22108:
        /* <DEDUP_REMOVED lines=43> */
.L_x_22106:
        /* <DEDUP_REMOVED lines=16> */
.L_x_22110:
        /* <DEDUP_REMOVED lines=12> */
.L_x_22111:
        /* <DEDUP_REMOVED lines=43> */
.L_x_22109:
        /* <DEDUP_REMOVED lines=14> */
.L_x_22113:
        /* <DEDUP_REMOVED lines=12> */
.L_x_22114:
        /* <DEDUP_REMOVED lines=42> */
.L_x_22112:
        /* <DEDUP_REMOVED lines=16> */
.L_x_22116:
        /* <DEDUP_REMOVED lines=12> */
.L_x_22117:
        /* <DEDUP_REMOVED lines=42> */
.L_x_22115:
        /* <DEDUP_REMOVED lines=14> */
.L_x_22119:
        /* <DEDUP_REMOVED lines=12> */
.L_x_22120:
        /* <DEDUP_REMOVED lines=42> */
.L_x_22118:
        /* <DEDUP_REMOVED lines=16> */
.L_x_22122:
        /* <DEDUP_REMOVED lines=14> */
.L_x_22123:
        /* <DEDUP_REMOVED lines=42> */
.L_x_22121:
        /* <DEDUP_REMOVED lines=34> */
.L_x_22099:
        /* <DEDUP_REMOVED lines=15> */
.L_x_22126:
        /* <DEDUP_REMOVED lines=12> */
.L_x_22127:
        /* <DEDUP_REMOVED lines=41> */
[----:B------:R-:W-:-:S07]  /*156e0*/  IMAD.MOV.U32 R18, RZ, RZ, R16 ;  /* 0x000000ffff127224 */ /* 0x000fce00078e0010 */
.L_x_22125:
        /* <DEDUP_REMOVED lines=15> */
.L_x_22129:
        /* <DEDUP_REMOVED lines=12> */
.L_x_22130:
        /* <DEDUP_REMOVED lines=42> */
.L_x_22128:
        /* <DEDUP_REMOVED lines=15> */
.L_x_22132:
        /* <DEDUP_REMOVED lines=12> */
.L_x_22133:
        /* <DEDUP_REMOVED lines=42> */
.L_x_22131:
        /* <DEDUP_REMOVED lines=15> */
.L_x_22135:
        /* <DEDUP_REMOVED lines=12> */
.L_x_22136:
        /* <DEDUP_REMOVED lines=42> */
.L_x_22134:
        /* <DEDUP_REMOVED lines=16> */
.L_x_22124:
[----:B------:R-:W-:Y:S01]  /*164e0*/  SEL R14, RZ, 0x1000000, !P5 ;  /* 0x01000000ff0e7807 */ /* 0x000fe20006800000 */
[----:B------:R-:W0:Y:S01]  /*164f0*/  @P0 LDC.64 R12, c[0x0][0x398] ;  /* 0x0000e600ff0c0b82 */ /* 0x000e220000000a00 */
[----:B------:R-:W-:Y:S02]  /*16500*/  SEL R15, RZ, 0x10000, !P4 ;  /* 0x00010000ff0f7807 */ /* 0x000fe40006000000 */
[----:B------:R-:W-:Y:S02]  /*16510*/  SEL R16, RZ, 0x100, !P3 ;  /* 0x00000100ff107807 */ /* 0x000fe40005800000 */
[----:B------:R-:W-:Y:S02]  /*16520*/  SEL R17, RZ, 0x1, !P2 ;  /* 0x00000001ff117807 */ /* 0x000fe40005000000 */
[----:B------:R-:W-:Y:S01]  /*16530*/  IADD3 R16, PT, PT, R16, R14, R15 ;  /* 0x0000000e10107210 */ /* 0x000fe20007ffe00f */
[----:B------:R-:W-:Y:S01]  /*16540*/  IMAD.WIDE.U32 R14, R145, 0x10, R158 ;  /* 0x00000010910e7825 */ /* 0x000fe200078e009e */
[----:B------:R-:W1:Y:S01]  /*16550*/  @P1 LDC.64 R18, c[0x0][0x3a0] ;  /* 0x0000e800ff121b82 */ /* 0x000e620000000a00 */
[----:B------:R-:W-:-:S02]  /*16560*/  IADD3 R151, PT, PT, R144, 0x300, RZ ;  /* 0x0000030090977810 */ /* 0x000fc40007ffe0ff */
[----:B------:R-:W-:Y:S01]  /*16570*/  IMAD.IADD R23, R16, 0x1, R17 ;  /* 0x0000000110177824 */ /* 0x000fe200078e0211 */
[----:B------:R2:W-:Y:S01]  /*16580*/  STG.E.128 desc[UR8][R14.64], R24 ;  /* 0x000000180e007986 */ /* 0x0005e2000c101d08 */
[----:B------:R-:W-:-:S05]  /*16590*/  IMAD.WIDE.U32 R16, R145, 0x4, R156 ;  /* 0x0000000491107825 */ /* 0x000fca00078e009c */
[----:B------:R3:W-:Y:S01]  /*165a0*/  STG.E desc[UR8][R16.64], R23 ;  /* 0x0000001710007986 */ /* 0x0007e2000c101908 */
[----:B0-----:R-:W-:-:S04]  /*165b0*/  @P0 IMAD.WIDE.U32 R12, R151, 0x10, R12 ;  /* 0x00000010970c0825 */ /* 0x001fc800078e000c */
[----:B--2---:R-:W-:-:S04]  /*165c0*/  IMAD.WIDE.U32 R14, R151, 0x10, R136 ;  /* 0x00000010970e7825 */ /* 0x004fc800078e0088 */
[----:B-1----:R-:W-:Y:S01]  /*165d0*/  @P1 IMAD.WIDE.U32 R18, R151, 0x10, R18 ;  /* 0x0000001097121825 */ /* 0x002fe200078e0012 */
[----:B---3--:R-:W-:Y:S06]  /*165e0*/  @!P0 BRA `(.L_x_22137) ;  /* 0x00000000002c8947 */ /* 0x008fec0003800000 */
[----:B------:R-:W0:Y:S01]  /*165f0*/  LDC.64 R16, c[0x0][0x3b8] ;  /* 0x0000ee00ff107b82 */ /* 0x000e220000000a00 */
        /* <DEDUP_REMOVED lines=10> */
.L_x_22137:
        /* <DEDUP_REMOVED lines=19> */
.L_x_22140:
        /* <DEDUP_REMOVED lines=12> */
.L_x_22141:
[----:B0-----:R-:W-:Y:S01]  /*16890*/  IMAD.WIDE.U32 R16, R143, -0x326172a9, RZ ;  /* 0xcd9e8d578f107825 */ /* 0x001fe200078e00ff */
        /* <DEDUP_REMOVED lines=41> */
.L_x_22139:
[----:B------:R-:W-:Y:S01]  /*16b30*/  ISETP.NE.AND P3, PT, R6, 0x1, PT ;  /* 0x000000010600780c */ /* 0x000fe20003f65270 */
[----:B-1---5:R-:W-:Y:S01]  /*16b40*/  FMUL.FTZ R12, R12, UR5 ;  /* 0x000000050c0c7c20 */ /* 0x022fe20008410000 */
        /* <DEDUP_REMOVED lines=14> */
.L_x_22143:
        /* <DEDUP_REMOVED lines=12> */
.L_x_22144:
        /* <DEDUP_REMOVED lines=42> */
.L_x_22142:
        /* <DEDUP_REMOVED lines=14> */
.L_x_22146:
        /* <DEDUP_REMOVED lines=12> */
.L_x_22147:
        /* <DEDUP_REMOVED lines=42> */
.L_x_22145:
[----:B------:R-:W-:Y:S01]  /*173d0*/  ISETP.NE.AND P4, PT, R8, 0x1, PT ;  /* 0x000000010800780c */ /* 0x000fe20003f85270 */
[----:B------:R-:W-:Y:S01]  /*173e0*/  FMUL.FTZ R13, R13, UR5 ;  /* 0x000000050d0d7c20 */ /* 0x000fe20008410000 */
[----:B------:R-:W-:Y:S01]  /*173f0*/  I2FP.F32.U32 R7, R6 ;  /* 0x0000000600077245 */ /* 0x000fe20000201000 */
[----:B0-----:R-:W-:Y:S02]  /*17400*/  HFMA2 R16, -RZ, RZ, 0, 1.1920928955078125e-07 ;  /* 0x00000002ff107431 */ /* 0x001fe400000001ff */
        /* <DEDUP_REMOVED lines=12> */
.L_x_22149:
        /* <DEDUP_REMOVED lines=12> */
.L_x_22150:
        /* <DEDUP_REMOVED lines=42> */
.L_x_22148:
        /* <DEDUP_REMOVED lines=14> */
.L_x_22152:
        /* <DEDUP_REMOVED lines=12> */
.L_x_22153:
        /* <DEDUP_REMOVED lines=43> */
.L_x_22151:
        /* <DEDUP_REMOVED lines=16> */
.L_x_22155:
        /* <DEDUP_REMOVED lines=12> */
.L_x_22156:
        /* <DEDUP_REMOVED lines=42> */
.L_x_22154:
        /* <DEDUP_REMOVED lines=14> */
.L_x_22158:
        /* <DEDUP_REMOVED lines=12> */
.L_x_22159:
        /* <DEDUP_REMOVED lines=42> */
.L_x_22157:
        /* <DEDUP_REMOVED lines=16> */
.L_x_22161:
        /* <DEDUP_REMOVED lines=14> */
.L_x_22162:
        /* <DEDUP_REMOVED lines=42> */
.L_x_22160:
        /* <DEDUP_REMOVED lines=34> */
.L_x_22138:
[----:B------:R-:W-:Y:S01]  /*18bc0*/  ISETP.NE.AND P2, PT, R21, 0x1, PT ;  /* 0x000000011500780c */ /* 0x000fe20003f45270 */
[----:B-1----:R-:W-:Y:S02]  /*18bd0*/  HFMA2 R18, -RZ, RZ, 0, 1.1920928955078125e-07 ;  /* 0x00000002ff127431 */ /* 0x002fe400000001ff */
[----:B0-----:R-:W-:Y:S02]  /*18be0*/  IMAD.MOV.U32 R16, RZ, RZ, R10 ;  /* 0x000000ffff107224 */ /* 0x001fe400078e000a */
        /* <DEDUP_REMOVED lines=12> */
.L_x_22165:
        /* <DEDUP_REMOVED lines=12> */
.L_x_22166:
        /* <DEDUP_REMOVED lines=41> */
.L_x_22164:
        /* <DEDUP_REMOVED lines=15> */
.L_x_22168:
        /* <DEDUP_REMOVED lines=12> */
.L_x_22169:
        /* <DEDUP_REMOVED lines=42> */
.L_x_22167:
        /* <DEDUP_REMOVED lines=15> */
.L_x_22171:
        /* <DEDUP_REMOVED lines=12> */
.L_x_22172:
        /* <DEDUP_REMOVED lines=42> */
.L_x_22170:
        /* <DEDUP_REMOVED lines=15> */
.L_x_22174:
        /* <DEDUP_REMOVED lines=12> */
.L_x_22175:
        /* <DEDUP_REMOVED lines=42> */
.L_x_22173:
        /* <DEDUP_REMOVED lines=16> */
.L_x_22163:
[----:B------:R-:W-:Y:S01]  /*19df0*/  SEL R12, RZ, 0x1000000, !P5 ;  /* 0x01000000ff0c7807 */ /* 0x000fe20006800000 */
[----:B------:R-:W0:Y:S01]  /*19e00*/  @P0 LDC.64 R16, c[0x0][0x398] ;  /* 0x0000e600ff100b82 */ /* 0x000e220000000a00 */
[----:B------:R-:W-:Y:S01]  /*19e10*/  SEL R13, RZ, 0x10000, !P4 ;  /* 0x00010000ff0d7807 */ /* 0x000fe20006000000 */
[----:B------:R-:W-:Y:S01]  /*19e20*/  VIADD R152, R144, 0x380 ;  /* 0x0000038090987836 */ /* 0x000fe20000000000 */
[----:B------:R-:W-:Y:S02]  /*19e30*/  SEL R18, RZ, 0x100, !P3 ;  /* 0x00000100ff127807 */ /* 0x000fe40005800000 */
[----:B------:R-:W-:Y:S02]  /*19e40*/  SEL R19, RZ, 0x1, !P2 ;  /* 0x00000001ff137807 */ /* 0x000fe40005000000 */
[----:B------:R-:W-:Y:S01]  /*19e50*/  IADD3 R18, PT, PT, R18, R12, R13 ;  /* 0x0000000c12127210 */ /* 0x000fe20007ffe00d */
[----:B------:R-:W-:Y:S01]  /*19e60*/  IMAD.WIDE.U32 R12, R151, 0x10, R158 ;  /* 0x00000010970c7825 */ /* 0x000fe200078e009e */
[----:B------:R-:W1:Y:S02]  /*19e70*/  @P1 LDC.64 R14, c[0x0][0x3a0] ;  /* 0x0000e800ff0e1b82 */ /* 0x000e640000000a00 */
[----:B------:R-:W-:Y:S01]  /*19e80*/  IADD3 R147, PT, PT, R18, R19, RZ ;  /* 0x0000001312937210 */ /* 0x000fe20007ffe0ff */
[C---:B------:R-:W-:Y:S01]  /*19e90*/  IMAD.WIDE.U32 R18, R152.reuse, 0x10, R136 ;  /* 0x0000001098127825 */ /* 0x040fe200078e0088 */
[----:B------:R2:W-:Y:S03]  /*19ea0*/  STG.E.128 desc[UR8][R12.64], R20 ;  /* 0x000000140c007986 */ /* 0x0005e6000c101d08 */
[----:B0-----:R-:W-:-:S04]  /*19eb0*/  @P0 IMAD.WIDE.U32 R16, R152, 0x10, R16 ;  /* 0x0000001098100825 */ /* 0x001fc800078e0010 */
[----:B--2---:R-:W-:-:S04]  /*19ec0*/  IMAD.WIDE.U32 R12, R151, 0x4, R156 ;  /* 0x00000004970c7825 */ /* 0x004fc800078e009c */
[----:B-1----:R-:W-:Y:S01]  /*19ed0*/  @P1 IMAD.WIDE.U32 R14, R152, 0x10, R14 ;  /* 0x00000010980e1825 */ /* 0x002fe200078e000e */
        /* <DEDUP_REMOVED lines=13> */
.L_x_22176:
        /* <DEDUP_REMOVED lines=19> */
.L_x_22179:
        /* <DEDUP_REMOVED lines=12> */
.L_x_22180:
        /* <DEDUP_REMOVED lines=42> */
.L_x_22178:
        /* <DEDUP_REMOVED lines=16> */
.L_x_22182:
        /* <DEDUP_REMOVED lines=12> */
.L_x_22183:
        /* <DEDUP_REMOVED lines=42> */
.L_x_22181:
        /* <DEDUP_REMOVED lines=14> */
.L_x_22185:
        /* <DEDUP_REMOVED lines=12> */
.L_x_22186:
        /* <DEDUP_REMOVED lines=42> */
.L_x_22184:
[----:B------:R-:W-:Y:S01]  /*1ace0*/  ISETP.NE.AND P4, PT, R6, 0x1, PT ;  /* 0x000000010600780c */ /* 0x000fe20003f85270 */
[----:B------:R-:W-:Y:S01]  /*1acf0*/  FMUL.FTZ R13, R13, UR5 ;  /* 0x000000050d0d7c20 */ /* 0x000fe20008410000 */
[----:B------:R-:W-:Y:S01]  /*1ad00*/  I2FP.F32.U32 R7, R7 ;  /* 0x0000000700077245 */ /* 0x000fe20000201000 */
[----:B--2---:R-:W-:-:S04]  /*1ad10*/  HFMA2 R17, -RZ, RZ, 0, 1.1920928955078125e-07 ;  /* 0x00000002ff117431 */ /* 0x004fc800000001ff */
        /* <DEDUP_REMOVED lines=12> */
.L_x_22188:
        /* <DEDUP_REMOVED lines=12> */
.L_x_22189:
        /* <DEDUP_REMOVED lines=42> */
.L_x_22187:
        /* <DEDUP_REMOVED lines=14> */
.L_x_22191:
        /* <DEDUP_REMOVED lines=12> */
.L_x_22192:
        /* <DEDUP_REMOVED lines=42> */
.L_x_22190:
        /* <DEDUP_REMOVED lines=16> */
.L_x_22194:
        /* <DEDUP_REMOVED lines=12> */
.L_x_22195:
        /* <DEDUP_REMOVED lines=42> */
.L_x_22193:
        /* <DEDUP_REMOVED lines=14> */
.L_x_22197:
        /* <DEDUP_REMOVED lines=12> */
.L_x_22198:
        /* <DEDUP_REMOVED lines=42> */
.L_x_22196:
        /* <DEDUP_REMOVED lines=16> */
.L_x_22200:
        /* <DEDUP_REMOVED lines=14> */
.L_x_22201:
        /* <DEDUP_REMOVED lines=42> */
.L_x_22199:
        /* <DEDUP_REMOVED lines=12> */
[----:B------:R-:W-:Y:S01]  /*1c360*/  FSETP.GTU.FTZ.AND P6, PT, R19, UR4, PT ;  /* 0x0000000413007c0b */ /* 0x000fe2000bfdc000 */
[----:B------:R-:W-:Y:S01]  /*1c370*/  FMUL.FTZ R19, R55, UR5 ;  /* 0x0000000537137c20 */ /* 0x000fe20008410000 */
        /* <DEDUP_REMOVED lines=14> */
[----:B------:R-:W-:Y:S01]  /*1c460*/  FADD.FTZ R19, R19, R138 ;  /* 0x0000008a13137221 */ /* 0x000fe20000010000 */
[----:B------:R-:W-:Y:S01]  /*1c470*/  SEL R5, RZ, 0x1, P6 ;  /* 0x00000001ff057807 */ /* 0x000fe20003000000 */
[----:B------:R-:W-:Y:S02]  /*1c480*/  @P1 FADD.FTZ R16, R48, R16 ;  /* 0x0000001030101221 */ /* 0x000fe40000010000 */
[----:B------:R-:W-:Y:S01]  /*1c490*/  @P1 FADD.FTZ R19, R51, R19 ;  /* 0x0000001333131221 */ /* 0x000fe20000010000 */
[----:B------:R-:W-:Y:S06]  /*1c4a0*/  BRA `(.L_x_22202) ;  /* 0x0000001000907947 */ /* 0x000fec0003800000 */
.L_x_22177:
        /* <DEDUP_REMOVED lines=15> */
.L_x_22204:
        /* <DEDUP_REMOVED lines=12> */
.L_x_22205:
        /* <DEDUP_REMOVED lines=39> */
[----:B------:R-:W-:Y:S01]  /*1c8d0*/  IMAD.MOV.U32 R18, RZ, RZ, RZ ;  /* 0x000000ffff127224 */ /* 0x000fe200078e00ff */
[----:B------:R-:W-:Y:S01]  /*1c8e0*/  MOV R147, R16 ;  /* 0x0000001000937202 */ /* 0x000fe20000000f00 */
[----:B------:R-:W-:-:S07]  /*1c8f0*/  IMAD.MOV.U32 R16, RZ, RZ, R138 ;  /* 0x000000ffff107224 */ /* 0x000fce00078e008a */
.L_x_22203:
[----:B------:R-:W-:Y:S02]  /*1c900*/  ISETP.NE.AND P3, PT, R18, 0x1, PT ;  /* 0x000000011200780c */ /* 0x000fe40003f65270 */
        /* <DEDUP_REMOVED lines=14> */
.L_x_22207:
        /* <DEDUP_REMOVED lines=12> */
.L_x_22208:
        /* <DEDUP_REMOVED lines=39> */
[----:B------:R-:W-:Y:S02]  /*1cd20*/  IMAD.MOV.U32 R17, RZ, RZ, R147 ;  /* 0x000000ffff117224 */ /* 0x000fe400078e0093 */
[----:B------:R-:W-:Y:S02]  /*1cd30*/  IMAD.MOV.U32 R147, RZ, RZ, R16 ;  /* 0x000000ffff937224 */ /* 0x000fe400078e0010 */
[----:B------:R-:W-:-:S07]  /*1cd40*/  HFMA2 R16, -RZ, RZ, 0, 0 ;  /* 0x00000000ff107431 */ /* 0x000fce00000001ff */
.L_x_22206:
        /* <DEDUP_REMOVED lines=15> */
.L_x_22210:
        /* <DEDUP_REMOVED lines=12> */
.L_x_22211:
        /* <DEDUP_REMOVED lines=39> */
[----:B------:R-:W-:Y:S01]  /*1d170*/  IMAD.MOV.U32 R17, RZ, RZ, R147 ;  /* 0x000000ffff117224 */ /* 0x000fe200078e0093 */
[----:B------:R-:W-:Y:S01]  /*1d180*/  MOV R147, R16 ;  /* 0x0000001000937202 */ /* 0x000fe20000000f00 */
[----:B------:R-:W-:-:S07]  /*1d190*/  IMAD.MOV.U32 R18, RZ, RZ, RZ ;  /* 0x000000ffff127224 */ /* 0x000fce00078e00ff */
.L_x_22209:
        /* <DEDUP_REMOVED lines=15> */
.L_x_22213:
        /* <DEDUP_REMOVED lines=12> */
.L_x_22214:
        /* <DEDUP_REMOVED lines=41> */
[----:B------:R-:W-:-:S07]  /*1d5e0*/  IMAD.MOV.U32 R147, RZ, RZ, R16 ;  /* 0x000000ffff937224 */ /* 0x000fce00078e0010 */
.L_x_22212:
        /* <DEDUP_REMOVED lines=16> */
.L_x_22202:
[----:B------:R-:W-:Y:S01]  /*1d6f0*/  SEL R14, RZ, 0x1000000, !P5 ;  /* 0x01000000ff0e7807 */ /* 0x000fe20006800000 */
[----:B------:R-:W-:Y:S01]  /*1d700*/  IMAD.WIDE.U32 R12, R152, 0x10, R158 ;  /* 0x00000010980c7825 */ /* 0x000fe200078e009e */
[----:B------:R-:W-:Y:S02]  /*1d710*/  SEL R15, RZ, 0x10000, !P4 ;  /* 0x00010000ff0f7807 */ /* 0x000fe40006000000 */
[----:B------:R-:W-:Y:S01]  /*1d720*/  SEL R138, RZ, 0x100, !P3 ;  /* 0x00000100ff8a7807 */ /* 0x000fe20005800000 */
[----:B------:R-:W-:Y:S01]  /*1d730*/  VIADD R153, R144, 0x400 ;  /* 0x0000040090997836 */ /* 0x000fe20000000000 */
[----:B------:R0:W-:Y:S02]  /*1d740*/  STG.E.128 desc[UR8][R12.64], R16 ;  /* 0x000000100c007986 */ /* 0x0001e4000c101d08 */
[----:B------:R-:W-:Y:S02]  /*1d750*/  IADD3 R14, PT, PT, R138, R14, R15 ;  /* 0x0000000e8a0e7210 */ /* 0x000fe40007ffe00f */
[----:B------:R-:W-:Y:S01]  /*1d760*/  SEL R15, RZ, 0x1, !P2 ;  /* 0x00000001ff0f7807 */ /* 0x000fe20005000000 */
[----:B------:R-:W1:Y:S03]  /*1d770*/  @P0 LDC.64 R138, c[0x0][0x398] ;  /* 0x0000e600ff8a0b82 */ /* 0x000e660000000a00 */
[----:B------:R-:W-:Y:S01]  /*1d780*/  IADD3 R155, PT, PT, R14, R15, RZ ;  /* 0x0000000f0e9b7210 */ /* 0x000fe20007ffe0ff */
[----:B------:R-:W-:-:S05]  /*1d790*/  IMAD.WIDE.U32 R14, R152, 0x4, R156 ;  /* 0x00000004980e7825 */ /* 0x000fca00078e009c */
[----:B------:R2:W-:Y:S01]  /*1d7a0*/  STG.E desc[UR8][R14.64], R155 ;  /* 0x0000009b0e007986 */ /* 0x0005e2000c101908 */
[----:B0-----:R-:W0:Y:S01]  /*1d7b0*/  @P1 LDC.64 R12, c[0x0][0x3a0] ;  /* 0x0000e800ff0c1b82 */ /* 0x001e220000000a00 */
[----:B-1----:R-:W-:Y:S01]  /*1d7c0*/  @P0 IMAD.WIDE.U32 R138, R153, 0x10, R138 ;  /* 0x00000010998a0825 */ /* 0x002fe200078e008a */
[----:B--2---:R-:W-:Y:S06]  /*1d7d0*/  @!P0 BRA `(.L_x_22215) ;  /* 0x00000000002c8947 */ /* 0x004fec0003800000 */
[----:B------:R-:W1:Y:S01]  /*1d7e0*/  LDC.64 R14, c[0x0][0x3b8] ;  /* 0x0000ee00ff0e7b82 */ /* 0x000e620000000a00 */
[----:B------:R-:W-:-:S05]  /*1d7f0*/  IMAD.U32 R148, R6, 0x10000, RZ ;  /* 0x0001000006947824 */ /* 0x000fca00078e00ff */
[----:B------:R-:W-:Y:S02]  /*1d800*/  LOP3.LUT R155, R148, 0xff0000, RZ, 0xc0, !PT ;  /* 0x00ff0000949b7812 */ /* 0x000fe400078ec0ff */
[----:B------:R-:W-:-:S04]  /*1d810*/  LOP3.LUT R148, R5, 0xffff, RZ, 0xc0, !PT ;  /* 0x0000ffff05947812 */ /* 0x000fc800078ec0ff */
[----:B------:R-:W-:Y:S02]  /*1d820*/  LEA R148, R148, R155, 0x18 ;  /* 0x0000009b94947211 */ /* 0x000fe400078ec0ff */
[----:B------:R-:W-:-:S05]  /*1d830*/  LOP3.LUT R155, R7, 0xff, RZ, 0xc0, !PT ;  /* 0x000000ff079b7812 */ /* 0x000fca00078ec0ff */
[----:B------:R-:W-:Y:S01]  /*1d840*/  IMAD R148, R155, 0x100, R148 ;  /* 0x000001009b947824 */ /* 0x000fe200078e0294 */
[----:B------:R-:W-:Y:S01]  /*1d850*/  LOP3.LUT R155, R8, 0xff, RZ, 0xc0, !PT ;  /* 0x000000ff089b7812 */ /* 0x000fe200078ec0ff */
[----:B-1----:R-:W-:-:S04]  /*1d860*/  IMAD.WIDE.U32 R14, R152, 0x4, R14 ;  /* 0x00000004980e7825 */ /* 0x002fc800078e000e */
[----:B------:R-:W-:-:S05]  /*1d870*/  IMAD.IADD R155, R148, 0x1, R155 ;  /* 0x00000001949b7824 */ /* 0x000fca00078e029b */
[----:B------:R1:W-:Y:S02]  /*1d880*/  STG.E desc[UR8][R14.64], R155 ;  /* 0x0000009b0e007986 */ /* 0x0003e4000c101908 */
.L_x_22215:
[C---:B0-----:R-:W-:Y:S01]  /*1d890*/  @P1 IMAD.WIDE.U32 R12, R153.reuse, 0x10, R12 ;  /* 0x00000010990c1825 */ /* 0x041fe200078e000c */
[----:B------:R-:W5:Y:S04]  /*1d8a0*/  @P0 LDG.E.128 R52, desc[UR8][R138.64] ;  /* 0x000000088a340981 */ /* 0x000f68000c1e1d00 */
[----:B------:R0:W5:Y:S02]  /*1d8b0*/  @P1 LDG.E.128 R48, desc[UR8][R12.64] ;  /* 0x000000080c301981 */ /* 0x000164000c1e1d00 */
[----:B0-----:R-:W-:-:S06]  /*1d8c0*/  IMAD.WIDE.U32 R12, R153, 0x10, R136 ;  /* 0x00000010990c7825 */ /* 0x001fcc00078e0088 */
[----:B-1----:R-:W5:Y:S01]  /*1d8d0*/  LDG.E.128 R12, desc[UR8][R12.64] ;  /* 0x000000080c0c7981 */ /* 0x002f62000c1e1d00 */
        /* <DEDUP_REMOVED lines=16> */
.L_x_22218:
        /* <DEDUP_REMOVED lines=12> */
.L_x_22219:
        /* <DEDUP_REMOVED lines=40> */
[----:B------:R-:W-:-:S07]  /*1dd20*/  IMAD.MOV.U32 R6, RZ, RZ, RZ ;  /* 0x000000ffff067224 */ /* 0x000fce00078e00ff */
.L_x_22217:
        /* <DEDUP_REMOVED lines=16> */
.L_x_22221:
        /* <DEDUP_REMOVED lines=12> */
.L_x_22222:
        /* <DEDUP_REMOVED lines=41> */
[----:B------:R-:W-:-:S07]  /*1e180*/  IMAD.MOV.U32 R148, RZ, RZ, R6 ;  /* 0x000000ffff947224 */ /* 0x000fce00078e0006 */
.L_x_22220:
[----:B------:R-:W-:Y:S01]  /*1e190*/  ISETP.NE.AND P3, PT, R8, 0x1, PT ;  /* 0x000000010800780c */ /* 0x000fe20003f65270 */
[----:B------:R-:W-:Y:S01]  /*1e1a0*/  IMAD.MOV.U32 R6, RZ, RZ, 0x2 ;  /* 0x00000002ff067424 */ /* 0x000fe200078e00ff */
[----:B------:R-:W-:-:S05]  /*1e1b0*/  I2FP.F32.U32 R7, R7 ;  /* 0x0000000700077245 */ /* 0x000fca0000201000 */
[----:B------:R-:W-:Y:S01]  /*1e1c0*/  FFMA.FTZ R138, R7, R146, 1.1641532182693481445e-10 ;  /* 0x2f000000078a7423 */ /* 0x000fe20000010092 */
[----:B------:R-:W-:-:S05]  /*1e1d0*/  IMAD.MOV.U32 R7, RZ, RZ, R10 ;  /* 0x000000ffff077224 */ /* 0x000fca00078e000a */
        /* <DEDUP_REMOVED lines=9> */
.L_x_22224:
        /* <DEDUP_REMOVED lines=12> */
.L_x_22225:
        /* <DEDUP_REMOVED lines=40> */
[----:B------:R-:W-:Y:S02]  /*1e5b0*/  IMAD.MOV.U32 R148, RZ, RZ, R6 ;  /* 0x000000ffff947224 */ /* 0x000fe400078e0006 */
[----:B------:R-:W-:-:S07]  /*1e5c0*/  HFMA2 R6, -RZ, RZ, 0, 0 ;  /* 0x00000000ff067431 */ /* 0x000fce00000001ff */
.L_x_22223:
        /* <DEDUP_REMOVED lines=16> */
.L_x_22227:
        /* <DEDUP_REMOVED lines=12> */
.L_x_22228:
        /* <DEDUP_REMOVED lines=41> */
[----:B------:R-:W-:-:S07]  /*1ea20*/  IMAD.MOV.U32 R148, RZ, RZ, R6 ;  /* 0x000000ffff947224 */ /* 0x000fce00078e0006 */
.L_x_22226:
        /* <DEDUP_REMOVED lines=14> */
.L_x_22230:
        /* <DEDUP_REMOVED lines=12> */
.L_x_22231:
        /* <DEDUP_REMOVED lines=42> */
.L_x_22229:
        /* <DEDUP_REMOVED lines=16> */
.L_x_22233:
        /* <DEDUP_REMOVED lines=12> */
.L_x_22234:
        /* <DEDUP_REMOVED lines=42> */
.L_x_22232:
        /* <DEDUP_REMOVED lines=14> */
.L_x_22236:
        /* <DEDUP_REMOVED lines=12> */
.L_x_22237:
        /* <DEDUP_REMOVED lines=42> */
.L_x_22235:
        /* <DEDUP_REMOVED lines=16> */
.L_x_22239:
        /* <DEDUP_REMOVED lines=14> */
.L_x_22240:
        /* <DEDUP_REMOVED lines=41> */
[----:B------:R-:W-:-:S07]  /*1fb80*/  LOP3.LUT R140, R12, UR26, R7, 0x96, !PT ;  /* 0x0000001a0c8c7c12 */ /* 0x000fce000f8e9607 */
.L_x_22238:
        /* <DEDUP_REMOVED lines=8> */
[----:B------:R-:W-:Y:S02]  /*1fc10*/  I2FP.F32.U32 R139, R150 ;  /* 0x00000096008b7245 */ /* 0x000fe40000201000 */
[----:B------:R-:W-:Y:S02]  /*1fc20*/  FSEL R13, R13, RZ, !P6 ;  /* 0x000000ff0d0d7208 */ /* 0x000fe40007000000 */
[----:B------:R-:W-:Y:S02]  /*1fc30*/  SEL R7, RZ, 0x1, P6 ;  /* 0x00000001ff077807 */ /* 0x000fe40003000000 */
[----:B------:R-:W-:Y:S01]  /*1fc40*/  FSETP.GTU.FTZ.AND P6, PT, R149, UR4, PT ;  /* 0x0000000495007c0b */ /* 0x000fe2000bfdc000 */
[----:B------:R-:W-:Y:S01]  /*1fc50*/  FFMA.FTZ R149, R139, R146, 1.1641532182693481445e-10 ;  /* 0x2f0000008b957423 */ /* 0x000fe20000010092 */
[----:B------:R-:W-:Y:S02]  /*1fc60*/  FSEL R150, R15, RZ, P5 ;  /* 0x000000ff0f967208 */ /* 0x000fe40002800000 */
[----:B------:R-:W-:-:S02]  /*1fc70*/  FSEL R139, R138, RZ, !P6 ;  /* 0x000000ff8a8b7208 */ /* 0x000fc40007000000 */
[----:B------:R-:W-:Y:S02]  /*1fc80*/  SEL R138, RZ, 0x1, P6 ;  /* 0x00000001ff8a7807 */ /* 0x000fe40003000000 */
[----:B------:R-:W-:Y:S01]  /*1fc90*/  FSETP.GTU.FTZ.AND P6, PT, R149, UR4, PT ;  /* 0x0000000495007c0b */ /* 0x000fe2000bfdc000 */
[----:B------:R-:W-:Y:S01]  /*1fca0*/  FADD.FTZ R14, R14, R139 ;  /* 0x0000008b0e0e7221 */ /* 0x000fe20000010000 */
[----:B------:R-:W-:Y:S01]  /*1fcb0*/  FMUL.FTZ R139, R55, UR5 ;  /* 0x00000005378b7c20 */ /* 0x000fe20008410000 */
[----:B------:R-:W-:Y:S02]  /*1fcc0*/  FSEL R8, R8, RZ, P3 ;  /* 0x000000ff08087208 */ /* 0x000fe40001800000 */
[----:B------:R-:W-:Y:S01]  /*1fcd0*/  FSEL R5, R5, RZ, P2 ;  /* 0x000000ff05057208 */ /* 0x000fe20001000000 */
[----:B------:R-:W-:Y:S01]  /*1fce0*/  @P1 FADD.FTZ R14, R50, R14 ;  /* 0x0000000e320e1221 */ /* 0x000fe20000010000 */
[----:B------:R-:W-:Y:S01]  /*1fcf0*/  FSEL R15, R139, RZ, !P6 ;  /* 0x000000ff8b0f7208 */ /* 0x000fe20007000000 */
        /* <DEDUP_REMOVED lines=9> */
[----:B------:R-:W-:Y:S06]  /*1fd90*/  BRA `(.L_x_22241) ;  /* 0x00000010008c7947 */ /* 0x000fec0003800000 */
.L_x_22216:
        /* <DEDUP_REMOVED lines=15> */
.L_x_22243:
        /* <DEDUP_REMOVED lines=12> */
.L_x_22244:
        /* <DEDUP_REMOVED lines=40> */
[----:B------:R-:W-:-:S07]  /*201d0*/  IMAD.MOV.U32 R138, RZ, RZ, R147 ;  /* 0x000000ffff8a7224 */ /* 0x000fce00078e0093 */
.L_x_22242:
        /* <DEDUP_REMOVED lines=15> */
.L_x_22246:
        /* <DEDUP_REMOVED lines=12> */
.L_x_22247:
        /* <DEDUP_REMOVED lines=42> */
.L_x_22245:
        /* <DEDUP_REMOVED lines=15> */
.L_x_22249:
        /* <DEDUP_REMOVED lines=12> */
.L_x_22250:
        /* <DEDUP_REMOVED lines=42> */
.L_x_22248:
        /* <DEDUP_REMOVED lines=15> */
.L_x_22252:
        /* <DEDUP_REMOVED lines=12> */
.L_x_22253:
        /* <DEDUP_REMOVED lines=42> */
.L_x_22251:
        /* <DEDUP_REMOVED lines=16> */
.L_x_22241:
[----:B------:R-:W-:Y:S01]  /*20fd0*/  SEL R149, RZ, 0x1000000, !P5 ;  /* 0x01000000ff957807 */ /* 0x000fe20006800000 */
[----:B------:R-:W-:Y:S01]  /*20fe0*/  IMAD.WIDE.U32 R138, R153, 0x10, R158 ;  /* 0x00000010998a7825 */ /* 0x000fe200078e009e */
[----:B------:R-:W-:Y:S01]  /*20ff0*/  SEL R150, RZ, 0x10000, !P4 ;  /* 0x00010000ff967807 */ /* 0x000fe20006000000 */
[----:B------:R-:W0:Y:S01]  /*21000*/  @P0 LDC.64 R160, c[0x0][0x398] ;  /* 0x0000e600ffa00b82 */ /* 0x000e220000000a00 */
[----:B------:R-:W-:Y:S02]  /*21010*/  SEL R154, RZ, 0x100, !P3 ;  /* 0x00000100ff9a7807 */ /* 0x000fe40005800000 */
[----:B------:R1:W-:Y:S02]  /*21020*/  STG.E.128 desc[UR8][R138.64], R12 ;  /* 0x0000000c8a007986 */ /* 0x0003e4000c101d08 */
[----:B------:R-:W-:Y:S02]  /*21030*/  IADD3 R149, PT, PT, R154, R149, R150 ;  /* 0x000000959a957210 */ /* 0x000fe40007ffe096 */
[----:B------:R-:W-:-:S05]  /*21040*/  SEL R150, RZ, 0x1, !P2 ;  /* 0x00000001ff967807 */ /* 0x000fca0005000000 */
[----:B------:R-:W-:Y:S02]  /*21050*/  IMAD.IADD R149, R149, 0x1, R150 ;  /* 0x0000000195957824 */ /* 0x000fe400078e0296 */
[----:B-1----:R-:W-:-:S05]  /*21060*/  IMAD.WIDE.U32 R138, R153, 0x4, R156 ;  /* 0x00000004998a7825 */ /* 0x002fca00078e009c */
[----:B------:R1:W-:Y:S01]  /*21070*/  STG.E desc[UR8][R138.64], R149 ;  /* 0x000000958a007986 */ /* 0x0003e2000c101908 */
[----:B------:R-:W-:Y:S05]  /*21080*/  @!P0 BRA `(.L_x_22254) ;  /* 0x00000000002c8947 */ /* 0x000fea0003800000 */
[----:B-1----:R-:W1:Y:S01]  /*21090*/  LDC.64 R138, c[0x0][0x3b8] ;  /* 0x0000ee00ff8a7b82 */ /* 0x002e620000000a00 */
        /* <DEDUP_REMOVED lines=8> */
[----:B-1----:R-:W-:-:S05]  /*21120*/  IMAD.WIDE.U32 R138, R153, 0x4, R138 ;  /* 0x00000004998a7825 */ /* 0x002fca00078e008a */
[----:B------:R2:W-:Y:S02]  /*21130*/  STG.E desc[UR8][R138.64], R149 ;  /* 0x000000958a007986 */ /* 0x0005e4000c101908 */
.L_x_22254:
[----:B-12---:R-:W1:Y:S01]  /*21140*/  @P1 LDC.64 R138, c[0x0][0x3a0] ;  /* 0x0000e800ff8a1b82 */ /* 0x006e620000000a00 */
[----:B------:R-:W-:-:S05]  /*21150*/  IADD3 R154, PT, PT, R144, 0x480, RZ ;  /* 0x00000480909a7810 */ /* 0x000fca0007ffe0ff */
[----:B------:R-:W-:-:S04]  /*21160*/  IMAD.WIDE.U32 R136, R154, 0x10, R136 ;  /* 0x000000109a887825 */ /* 0x000fc800078e0088 */
[----:B0-----:R-:W-:-:S05]  /*21170*/  @P0 IMAD.WIDE.U32 R160, R154, 0x10, R160 ;  /* 0x000000109aa00825 */ /* 0x001fca00078e00a0 */
[----:B------:R0:W5:Y:S01]  /*21180*/  @P0 LDG.E.128 R52, desc[UR8][R160.64] ;  /* 0x00000008a0340981 */ /* 0x000162000c1e1d00 */
        /* <DEDUP_REMOVED lines=19> */
.L_x_22257:
        /* <DEDUP_REMOVED lines=12> */
.L_x_22258:
        /* <DEDUP_REMOVED lines=41> */
[----:B------:R-:W-:-:S07]  /*21610*/  IMAD.MOV.U32 R6, RZ, RZ, RZ ;  /* 0x000000ffff067224 */ /* 0x000fce00078e00ff */
.L_x_22256:
[----:B------:R-:W-:Y:S01]  /*21620*/  ISETP.NE.AND P3, PT, R6, 0x1, PT ;  /* 0x000000010600780c */ /* 0x000fe20003f65270 */
[----:B------:R-:W-:Y:S01]  /*21630*/  HFMA2 R8, -RZ, RZ, 0, 1.1920928955078125e-07 ;  /* 0x00000002ff087431 */ /* 0x000fe200000001ff */
[----:B------:R-:W-:Y:S01]  /*21640*/  I2FP.F32.U32 R5, R5 ;  /* 0x0000000500057245 */ /* 0x000fe20000201000 */
[----:B------:R-:W-:-:S04]  /*21650*/  IMAD.MOV.U32 R7, RZ, RZ, R10 ;  /* 0x000000ffff077224 */ /* 0x000fc800078e000a */
        /* <DEDUP_REMOVED lines=12> */
.L_x_22260:
        /* <DEDUP_REMOVED lines=12> */
.L_x_22261:
        /* <DEDUP_REMOVED lines=41> */
[----:B------:R-:W-:-:S07]  /*21a70*/  MOV R149, R6 ;  /* 0x0000000600957202 */ /* 0x000fce0000000f00 */
.L_x_22259:
        /* <DEDUP_REMOVED lines=14> */
.L_x_22263:
        /* <DEDUP_REMOVED lines=12> */
.L_x_22264:
        /* <DEDUP_REMOVED lines=42> */
.L_x_22262:
        /* <DEDUP_REMOVED lines=16> */
.L_x_22266:
        /* <DEDUP_REMOVED lines=12> */
.L_x_22267:
        /* <DEDUP_REMOVED lines=42> */
.L_x_22265:
[----:B------:R-:W-:Y:S02]  /*22320*/  ISETP.NE.AND P4, PT, R136, 0x1, PT ;  /* 0x000000018800780c */ /* 0x000fe40003f85270 */
[----:B------:R-:W-:Y:S02]  /*22330*/  I2FP.F32.U32 R7, R7 ;  /* 0x0000000700077245 */ /* 0x000fe40000201000 */
[----:B------:R-:W-:-:S03]  /*22340*/  MOV R6, 0x2 ;  /* 0x0000000200067802 */ /* 0x000fc60000000f00 */
[----:B------:R-:W-:Y:S01]  /*22350*/  FFMA.FTZ R150, R7, R146, 1.1641532182693481445e-10 ;  /* 0x2f00000007967423 */ /* 0x000fe20000010092 */
[----:B------:R-:W-:-:S05]  /*22360*/  IMAD.MOV.U32 R7, RZ, RZ, R10 ;  /* 0x000000ffff077224 */ /* 0x000fca00078e000a */
        /* <DEDUP_REMOVED lines=9> */
.L_x_22269:
        /* <DEDUP_REMOVED lines=12> */
.L_x_22270:
        /* <DEDUP_REMOVED lines=42> */
.L_x_22268:
        /* <DEDUP_REMOVED lines=16> */
.L_x_22272:
        /* <DEDUP_REMOVED lines=12> */
.L_x_22273:
        /* <DEDUP_REMOVED lines=42> */
.L_x_22271:
        /* <DEDUP_REMOVED lines=14> */
.L_x_22275:
        /* <DEDUP_REMOVED lines=12> */
.L_x_22276:
        /* <DEDUP_REMOVED lines=42> */
.L_x_22274:
        /* <DEDUP_REMOVED lines=16> */
.L_x_22278:
        /* <DEDUP_REMOVED lines=14> */
.L_x_22279:
        /* <DEDUP_REMOVED lines=42> */
.L_x_22277:
[----:B------:R-:W-:Y:S01]  /*23480*/  FMUL.FTZ R136, R52, UR5 ;  /* 0x0000000534887c20 */ /* 0x000fe20008410000 */
[----:B------:R-:W-:Y:S01]  /*23490*/  FSETP.GTU.FTZ.AND P6, PT, R147, UR4, PT ;  /* 0x0000000493007c0b */ /* 0x000fe2000bfdc000 */
[----:B------:R-:W-:Y:S01]  /*234a0*/  FMUL.FTZ R137, R53, UR5 ;  /* 0x0000000535897c20 */ /* 0x000fe20008410000 */
[----:B------:R-:W-:Y:S02]  /*234b0*/  I2FP.F32.U32 R147, R7 ;  /* 0x0000000700937245 */ /* 0x000fe40000201000 */
[----:B------:R-:W-:Y:S02]  /*234c0*/  FSEL R136, R136, RZ, !P6 ;  /* 0x000000ff88887208 */ /* 0x000fe40007000000 */
[----:B------:R-:W-:Y:S02]  /*234d0*/  SEL R6, RZ, 0x1, P6 ;  /* 0x00000001ff067807 */ /* 0x000fe40003000000 */
[----:B------:R-:W-:Y:S01]  /*234e0*/  FSETP.GTU.FTZ.AND P6, PT, R150, UR4, PT ;  /* 0x0000000496007c0b */ /* 0x000fe2000bfdc000 */
[----:B------:R-:W-:Y:S01]  /*234f0*/  FFMA.FTZ R150, R147, R146, 1.1641532182693481445e-10 ;  /* 0x2f00000093967423 */ /* 0x000fe20000010092 */
[----:B------:R-:W-:Y:S01]  /*23500*/  FMUL.FTZ R147, R54, UR5 ;  /* 0x0000000536937c20 */ /* 0x000fe20008410000 */
        /* <DEDUP_REMOVED lines=10> */
[----:B------:R-:W-:Y:S01]  /*235b0*/  FMUL.FTZ R147, R55, UR5 ;  /* 0x0000000537937c20 */ /* 0x000fe20008410000 */
[----:B------:R-:W-:Y:S01]  /*235c0*/  FSEL R150, R139, RZ, P5 ;  /* 0x000000ff8b967208 */ /* 0x000fe20002800000 */
[----:B------:R-:W-:Y:S01]  /*235d0*/  @P1 FADD.FTZ R137, R49, R137 ;  /* 0x0000008931891221 */ /* 0x000fe20000010000 */
[----:B------:R-:W-:Y:S01]  /*235e0*/  FSEL R5, R5, RZ, P2 ;  /* 0x000000ff05057208 */ /* 0x000fe20001000000 */
[----:B------:R-:W-:Y:S01]  /*235f0*/  @P1 FADD.FTZ R138, R50, R138 ;  /* 0x0000008a328a1221 */ /* 0x000fe20000010000 */
[----:B------:R-:W-:-:S02]  /*23600*/  FSEL R139, R147, RZ, !P6 ;  /* 0x000000ff938b7208 */ /* 0x000fc40007000000 */
[----:B------:R-:W-:Y:S01]  /*23610*/  PRMT R8, R6, 0x7610, R8 ;  /* 0x0000761006087816 */ /* 0x000fe20000000008 */
[----:B------:R-:W-:Y:S01]  /*23620*/  FADD.FTZ R136, R5, R136 ;  /* 0x0000008805887221 */ /* 0x000fe20000010000 */
[----:B------:R-:W-:Y:S01]  /*23630*/  PRMT R6, R146, 0x7610, R6 ;  /* 0x0000761092067816 */ /* 0x000fe20000000006 */
[----:B------:R-:W-:Y:S01]  /*23640*/  FADD.FTZ R139, R139, R150 ;  /* 0x000000968b8b7221 */ /* 0x000fe20000010000 */
[----:B------:R-:W-:Y:S01]  /*23650*/  SEL R5, RZ, 0x1, P6 ;  /* 0x00000001ff057807 */ /* 0x000fe20003000000 */
[----:B------:R-:W-:Y:S02]  /*23660*/  @P1 FADD.FTZ R136, R48, R136 ;  /* 0x0000008830881221 */ /* 0x000fe40000010000 */
[----:B------:R-:W-:Y:S01]  /*23670*/  @P1 FADD.FTZ R139, R51, R139 ;  /* 0x0000008b338b1221 */ /* 0x000fe20000010000 */
[----:B------:R-:W-:Y:S06]  /*23680*/  BRA `(.L_x_22280) ;  /* 0x0000001000907947 */ /* 0x000fec0003800000 */
.L_x_22255:
        /* <DEDUP_REMOVED lines=15> */
.L_x_22282:
        /* <DEDUP_REMOVED lines=12> */
.L_x_22283:
        /* <DEDUP_REMOVED lines=41> */
[----:B------:R-:W-:-:S07]  /*23ad0*/  MOV R149, R160 ;  /* 0x000000a000957202 */ /* 0x000fce0000000f00 */
.L_x_22281:
        /* <DEDUP_REMOVED lines=15> */
.L_x_22285:
        /* <DEDUP_REMOVED lines=12> */
.L_x_22286:
        /* <DEDUP_REMOVED lines=42> */
.L_x_22284:
        /* <DEDUP_REMOVED lines=15> */
.L_x_22288:
        /* <DEDUP_REMOVED lines=12> */
.L_x_22289:
        /* <DEDUP_REMOVED lines=42> */
.L_x_22287:
        /* <DEDUP_REMOVED lines=15> */
.L_x_22291:
        /* <DEDUP_REMOVED lines=12> */
.L_x_22292:
        /* <DEDUP_REMOVED lines=42> */
.L_x_22290:
        /* <DEDUP_REMOVED lines=16> */
.L_x_22280:
[----:B------:R-:W-:Y:S01]  /*248d0*/  SEL R146, RZ, 0x1000000, !P5 ;  /* 0x01000000ff927807 */ /* 0x000fe20006800000 */
[C---:B------:R-:W-:Y:S01]  /*248e0*/  IMAD.WIDE.U32 R158, R154.reuse, 0x10, R158 ;  /* 0x000000109a9e7825 */ /* 0x040fe200078e009e */
[----:B------:R-:W-:Y:S02]  /*248f0*/  SEL R147, RZ, 0x10000, !P4 ;  /* 0x00010000ff937807 */ /* 0x000fe40006000000 */
[----:B------:R-:W-:Y:S01]  /*24900*/  SEL R150, RZ, 0x100, !P3 ;  /* 0x00000100ff967807 */ /* 0x000fe20005800000 */
[----:B------:R-:W-:Y:S01]  /*24910*/  IMAD.WIDE.U32 R156, R154, 0x4, R156 ;  /* 0x000000049a9c7825 */ /* 0x000fe200078e009c */
[----:B------:R-:W-:Y:S02]  /*24920*/  STG.E.128 desc[UR8][R158.64], R136 ;  /* 0x000000889e007986 */ /* 0x000fe4000c101d08 */
[----:B------:R-:W-:Y:S02]  /*24930*/  IADD3 R146, PT, PT, R150, R146, R147 ;  /* 0x0000009296927210 */ /* 0x000fe40007ffe093 */
[----:B------:R-:W-:-:S05]  /*24940*/  SEL R147, RZ, 0x1, !P2 ;  /* 0x00000001ff937807 */ /* 0x000fca0005000000 */
[----:B------:R-:W-:Y:S02]  /*24950*/  IMAD.IADD R147, R146, 0x1, R147 ;  /* 0x0000000192937824 */ /* 0x000fe400078e0293 */
[----:B------:R-:W-:-:S04]  /*24960*/  FADD.FTZ R146, RZ, R44 ;  /* 0x0000002cff927221 */ /* 0x000fc80000010000 */
[----:B------:R-:W-:Y:S01]  /*24970*/  FADD.FTZ R155, R146, R45 ;  /* 0x0000002d929b7221 */ /* 0x000fe20000010000 */
[----:B------:R0:W-:Y:S03]  /*24980*/  STG.E desc[UR8][R156.64], R147 ;  /* 0x000000939c007986 */ /* 0x0001e6000c101908 */
        /* <DEDUP_REMOVED lines=50> */
.L_x_22293:
        /* <DEDUP_REMOVED lines=112> */
.L_x_22295:
[----:B------:R-:W-:Y:S05]  /*253b0*/  BSYNC.RECONVERGENT B0 ;  /* 0x0000000000007941 */ /* 0x000fea0003800200 */
.L_x_22294:
        /* <DEDUP_REMOVED lines=14> */
.L_x_22297:
[----:B------:R-:W-:Y:S05]  /*254a0*/  BSYNC.RECONVERGENT B0 ;  /* 0x0000000000007941 */ /* 0x000fea0003800200 */
.L_x_22296:
[----:B------:R-:W1:Y:S01]  /*254b0*/  SHFL.DOWN PT, R155, R158, 0x2, 0x1f ;  /* 0x08401f009e9b7f89 */ /* 0x000e6200000e0000 */
[----:B------:R-:W-:Y:S01]  /*254c0*/  I2FP.F32.U32 R160, R158 ;  /* 0x0000009e00a07245 */ /* 0x000fe20000201000 */
[----:B------:R-:W-:Y:S01]  /*254d0*/  UPLOP3.LUT UP1, UPT, UPT, UPT, UP1, 0x40, 0x4 ;  /* 0x000000000004789c */ /* 0x000fe20003f2e810 */
[----:B------:R-:W-:Y:S01]  /*254e0*/  ISETP.NE.AND P1, PT, R150, RZ, PT ;  /* 0x000000ff9600720c */ /* 0x000fe20003f25270 */
[----:B0-----:R-:W0:Y:S01]  /*254f0*/  SHFL.DOWN PT, R157, R146, 0x2, 0x1f ;  /* 0x08401f00929d7f89 */ /* 0x001e2200000e0000 */
[----:B------:R-:W-:Y:S02]  /*25500*/  ISETP.NE.AND P2, PT, RZ, UR39, PT ;  /* 0x00000027ff007c0c */ /* 0x000fe4000bf45270 */
[----:B-1----:R-:W-:Y:S01]  /*25510*/  I2FP.F32.S32 R156, R155 ;  /* 0x0000009b009c7245 */ /* 0x002fe20000201400 */
[----:B------:R-:W-:Y:S02]  /*25520*/  IMAD.IADD R155, R155, 0x1, R158 ;  /* 0x000000019b9b7824 */ /* 0x000fe400078e029e */
[----:B------:R-:W1:Y:S01]  /*25530*/  SHFL.DOWN PT, R158, R147, 0x2, 0x1f ;  /* 0x08401f00939e7f89 */ /* 0x000e6200000e0000 */
[C---:B0-----:R-:W-:Y:S01]  /*25540*/  FADD.FTZ R159, -R157.reuse, R146 ;  /* 0x000000929d9f7221 */ /* 0x041fe20000010100 */
[----:B------:R-:W-:-:S03]  /*25550*/  FMUL.FTZ R157, R157, R156 ;  /* 0x0000009c9d9d7220 */ /* 0x000fc60000410000 */
[----:B------:R-:W-:Y:S01]  /*25560*/  FMUL.FTZ R159, R159, R159 ;  /* 0x0000009f9f9f7220 */ /* 0x000fe20000410000 */
[----:B------:R-:W-:Y:S01]  /*25570*/  FFMA.FTZ R161, R160, R146, R157 ;  /* 0x00000092a0a17223 */ /* 0x000fe2000001009d */
[----:B------:R-:W-:Y:S01]  /*25580*/  I2FP.F32.S32 R157, R155 ;  /* 0x0000009b009d7245 */ /* 0x000fe20000201400 */
[----:B------:R-:W0:Y:S01]  /*25590*/  SHFL.DOWN PT, R146, R155, 0x1, 0x1f ;  /* 0x08201f009b927f89 */ /* 0x000e2200000e0000 */
[----:B------:R-:W-:Y:S02]  /*255a0*/  FMUL.FTZ R159, R159, R160 ;  /* 0x000000a09f9f7220 */ /* 0x000fe40000410000 */
[----:B------:R-:W2:Y:S02]  /*255b0*/  MUFU.RCP R160, R157 ;  /* 0x0000009d00a07308 */ /* 0x000ea40000001000 */
        /* <DEDUP_REMOVED lines=8> */
[----:B------:R-:W-:-:S04]  /*25640*/  I2FP.F32.S32 R160, R160 ;  /* 0x000000a000a07245 */ /* 0x000fc80000201400 */
[----:B------:R-:W2:Y:S01]  /*25650*/  MUFU.RCP R147, R160 ;  /* 0x000000a000937308 */ /* 0x000ea20000001000 */
[----:B-1----:R-:W-:Y:S01]  /*25660*/  FADD.FTZ R146, R156, -R159 ;  /* 0x8000009f9c927221 */ /* 0x002fe20000010000 */
[----:B------:R-:W-:-:S03]  /*25670*/  FMUL.FTZ R164, R159, R162 ;  /* 0x000000a29fa47220 */ /* 0x000fc60000410000 */
[----:B------:R-:W-:Y:S01]  /*25680*/  FMUL.FTZ R146, R146, R146 ;  /* 0x0000009292927220 */ /* 0x000fe20000410000 */
[----:B------:R-:W-:-:S03]  /*25690*/  FFMA.FTZ R164, R157, R156, R164 ;  /* 0x0000009c9da47223 */ /* 0x000fc600000100a4 */
[----:B------:R-:W-:Y:S01]  /*256a0*/  FMUL.FTZ R146, R157, R146 ;  /* 0x000000929d927220 */ /* 0x000fe20000410000 */
[----:B--2---:R-:W-:-:S03]  /*256b0*/  FMUL.FTZ R155, R147, R164 ;  /* 0x000000a4939b7220 */ /* 0x004fc60000410000 */
[----:B------:R-:W-:Y:S01]  /*256c0*/  FMUL.FTZ R162, R146, R162 ;  /* 0x000000a292a27220 */ /* 0x000fe20000410000 */
[----:B0-----:R-:W-:Y:S01]  /*256d0*/  FADD.FTZ R146, R158, R161 ;  /* 0x000000a19e927221 */ /* 0x001fe20000010000 */
[----:B------:R-:W-:Y:S01]  /*256e0*/  MOV R161, UR18 ;  /* 0x0000001200a17c02 */ /* 0x000fe20008000f00 */
[----:B------:R-:W0:Y:S01]  /*256f0*/  SHFL.IDX PT, R155, R155, RZ, 0x1f ;  /* 0x00001fff9b9b7589 */ /* 0x000e2200000e0000 */
[----:B------:R-:W1:Y:S01]  /*25700*/  @!P1 LDC.64 R158, c[0x0][0x3c0] ;  /* 0x0000f000ff9e9b82 */ /* 0x000e620000000a00 */
[----:B------:R-:W-:-:S05]  /*25710*/  FFMA.FTZ R162, R147, R162, R146 ;  /* 0x000000a293a27223 */ /* 0x000fca0000010092 */
[----:B------:R-:W2:Y:S02]  /*25720*/  SHFL.IDX PT, R157, R162, RZ, 0x1f ;  /* 0x00001fffa29d7589 */ /* 0x000ea400000e0000 */
[----:B------:R-:W2:Y:S01]  /*25730*/  LDC R146, c[0x0][0x448] ;  /* 0x00011200ff927b82 */ /* 0x000ea20000000800 */
[----:B0-----:R-:W-:-:S05]  /*25740*/  FMUL.FTZ R147, R155, R155 ;  /* 0x0000009b9b937220 */ /* 0x001fca0000410000 */
[----:B------:R-:W-:Y:S01]  /*25750*/  FSEL R147, R147, RZ, P2 ;  /* 0x000000ff93937208 */ /* 0x000fe20001000000 */
[----:B--2---:R-:W-:Y:S02]  /*25760*/  FFMA.FTZ R146, R157, UR20, R146 ;  /* 0x000000149d927c23 */ /* 0x004fe40008010092 */
[----:B------:R-:W0:Y:S02]  /*25770*/  @!P1 LDC.64 R156, c[0x0][0x3c8] ;  /* 0x0000f200ff9c9b82 */ /* 0x000e240000000a00 */
[----:B------:R-:W-:Y:S01]  /*25780*/  FADD.FTZ R146, R146, R147 ;  /* 0x0000009392927221 */ /* 0x000fe20000010000 */
[----:B------:R-:W-:Y:S01]  /*25790*/  IMAD.U32 R147, RZ, RZ, UR18 ;  /* 0x00000012ff937e24 */ /* 0x000fe2000f8e00ff */
[----:B------:R-:W-:-:S03]  /*257a0*/  UIADD3 UR18, UPT, UPT, UR18, UR14, URZ ;  /* 0x0000000e12127290 */ /* 0x000fc6000fffe0ff */
[----:B-1----:R-:W-:Y:S01]  /*257b0*/  @!P1 IMAD.WIDE R158, R147, 0x4, R158 ;  /* 0x00000004939e9825 */ /* 0x002fe200078e029e */
[----:B------:R-:W1:Y:S01]  /*257c0*/  MUFU.RSQ R146, R146 ;  /* 0x0000009200927308 */ /* 0x000e620000001400 */
[----:B------:R-:W-:Y:S01]  /*257d0*/  FSEL R147, R155, RZ, !P2 ;  /* 0x000000ff9b937208 */ /* 0x000fe20005000000 */
[----:B------:R-:W-:Y:S02]  /*257e0*/  UISETP.GE.AND UP0, UPT, UR18, UR15, UPT ;  /* 0x0000000f1200728c */ /* 0x000fe4000bf06270 */
[----:B------:R2:W-:Y:S02]  /*257f0*/  @!P1 STG.E desc[UR8][R158.64], R155 ;  /* 0x0000009b9e009986 */ /* 0x0005e4000c101908 */
        /* <DEDUP_REMOVED lines=12> */
[C---:B-1----:R-:W-:Y:S01]  /*258c0*/  FMUL.FTZ R46, R146.reuse, R45 ;  /* 0x0000002d922e7220 */ /* 0x042fe20000410000 */
[C---:B--2---:R-:W-:Y:S01]  /*258d0*/  FMUL.FTZ R158, R146.reuse, R47 ;  /* 0x0000002f929e7220 */ /* 0x044fe20000410000 */
[C---:B------:R-:W-:Y:S01]  /*258e0*/  FMUL.FTZ R163, R146.reuse, R163 ;  /* 0x000000a392a37220 */ /* 0x040fe20000410000 */
[----:B------:R0:W-:Y:S01]  /*258f0*/  @!P1 STG.E desc[UR8][R156.64], R146 ;  /* 0x000000929c009986 */ /* 0x0001e2000c101908 */
[----:B------:R-:W-:Y:S01]  /*25900*/  FMUL.FTZ R161, R146, R161 ;  /* 0x000000a192a17220 */ /* 0x000fe20000410000 */
[----:B------:R-:W-:Y:S01]  /*25910*/  FADD.FTZ R155, -R147, R40 ;  /* 0x00000028939b7221 */ /* 0x000fe20000010100 */
[----:B------:R-:W-:Y:S01]  /*25920*/  FFMA.FTZ R45, R46, R133, R93 ;  /* 0x000000852e2d7223 */ /* 0x000fe2000001005d */
[----:B------:R-:W-:Y:S01]  /*25930*/  FFMA.FTZ R47, R158, R135, R95 ;  /* 0x000000879e2f7223 */ /* 0x000fe2000001005f */
[----:B------:R-:W-:Y:S01]  /*25940*/  FFMA.FTZ R44, R161, R132, R92 ;  /* 0x00000084a12c7223 */ /* 0x000fe2000001005c */
[----:B------:R-:W-:Y:S01]  /*25950*/  FADD.FTZ R161, -R147, R42 ;  /* 0x0000002a93a17221 */ /* 0x000fe20000010100 */
[----:B------:R-:W-:Y:S01]  /*25960*/  FFMA.FTZ R46, R163, R134, R94 ;  /* 0x00000086a32e7223 */ /* 0x000fe2000001005e */
[C---:B------:R-:W-:Y:S01]  /*25970*/  FMUL.FTZ R42, R146.reuse, R41 ;  /* 0x00000029922a7220 */ /* 0x040fe20000410000 */
[C---:B------:R-:W-:Y:S01]  /*25980*/  FMUL.FTZ R155, R146.reuse, R155 ;  /* 0x0000009b929b7220 */ /* 0x040fe20000410000 */
[----:B------:R-:W-:Y:S01]  /*25990*/  FMUL.FTZ R161, R146, R161 ;  /* 0x000000a192a17220 */ /* 0x000fe20000410000 */
[----:B------:R-:W-:Y:S01]  /*259a0*/  FADD.FTZ R33, -R147, R33 ;  /* 0x0000002193217221 */ /* 0x000fe20000010100 */
[----:B0-----:R-:W0:Y:S01]  /*259b0*/  LDC.64 R156, c[0x0][0x428] ;  /* 0x00010a00ff9c7b82 */ /* 0x001e220000000a00 */
[----:B------:R-:W-:Y:S01]  /*259c0*/  FFMA.FTZ R41, R42, R129, R89 ;  /* 0x000000812a297223 */ /* 0x000fe20000010059 */
[----:B------:R-:W-:Y:S01]  /*259d0*/  FFMA.FTZ R40, R155, R128, R88 ;  /* 0x000000809b287223 */ /* 0x000fe20000010058 */
[----:B------:R-:W-:Y:S01]  /*259e0*/  FFMA.FTZ R42, R161, R130, R90 ;  /* 0x00000082a12a7223 */ /* 0x000fe2000001005a */
        /* <DEDUP_REMOVED lines=20> */
[----:B0-----:R-:W-:-:S04]  /*25b30*/  IMAD.WIDE.U32 R158, R144, 0x10, R156 ;  /* 0x00000010909e7825 */ /* 0x001fc800078e009c */
[----:B------:R-:W-:Y:S01]  /*25b40*/  FMUL.FTZ R144, R146, R43 ;  /* 0x0000002b92907220 */ /* 0x000fe20000410000 */
[C---:B------:R-:W-:Y:S01]  /*25b50*/  FADD.FTZ R14, -R147.reuse, R14 ;  /* 0x0000000e930e7221 */ /* 0x040fe20000010100 */
[C---:B------:R-:W-:Y:S01]  /*25b60*/  FADD.FTZ R15, -R147.reuse, R15 ;  /* 0x0000000f930f7221 */ /* 0x040fe20000010100 */
[C---:B------:R-:W-:Y:S01]  /*25b70*/  FADD.FTZ R136, -R147.reuse, R136 ;  /* 0x0000008893887221 */ /* 0x040fe20000010100 */
[----:B------:R0:W-:Y:S01]  /*25b80*/  STG.E.128 desc[UR8][R158.64], R44 ;  /* 0x0000002c9e007986 */ /* 0x0001e2000c101d08 */
[----:B------:R-:W-:Y:S01]  /*25b90*/  FFMA.FTZ R43, R144, R131, R91 ;  /* 0x00000083902b7223 */ /* 0x000fe2000001005b */
        /* <DEDUP_REMOVED lines=16> */
[----:B0-----:R-:W-:-:S04]  /*25ca0*/  IMAD.WIDE.U32 R44, R4, 0x10, R156 ;  /* 0x00000010042c7825 */ /* 0x001fc800078e009c */
[C---:B------:R-:W-:Y:S01]  /*25cb0*/  FMUL.FTZ R47, R146.reuse, R38 ;  /* 0x00000026922f7220 */ /* 0x040fe20000410000 */
[C---:B------:R-:W-:Y:S01]  /*25cc0*/  FMUL.FTZ R46, R146.reuse, R39 ;  /* 0x00000027922e7220 */ /* 0x040fe20000410000 */
[C---:B------:R-:W-:Y:S01]  /*25cd0*/  FMUL.FTZ R4, R146.reuse, R25 ;  /* 0x0000001992047220 */ /* 0x040fe20000410000 */
[--C-:B------:R-:W-:Y:S01]  /*25ce0*/  IMAD.WIDE.U32 R158, R3, 0x10, R156.reuse ;  /* 0x00000010039e7825 */ /* 0x100fe200078e009c */
[----:B------:R0:W-:Y:S03]  /*25cf0*/  STG.E.128 desc[UR8][R44.64], R40 ;  /* 0x000000282c007986 */ /* 0x0001e6000c101d08 */
[C---:B------:R-:W-:Y:S01]  /*25d00*/  FMUL.FTZ R3, R146.reuse, R24 ;  /* 0x0000001892037220 */ /* 0x040fe20000410000 */
[C---:B------:R-:W-:Y:S01]  /*25d10*/  FMUL.FTZ R38, R146.reuse, R16 ;  /* 0x0000001092267220 */ /* 0x040fe20000410000 */
[----:B------:R-:W-:Y:S01]  /*25d20*/  FMUL.FTZ R39, R146, R17 ;  /* 0x0000001192277220 */ /* 0x000fe20000410000 */
[----:B------:R-:W-:-:S04]  /*25d30*/  IMAD.WIDE.U32 R16, R2, 0x10, R156 ;  /* 0x0000001002107825 */ /* 0x000fc800078e009c */
        /* <DEDUP_REMOVED lines=13> */
[C---:B------:R-:W-:Y:S01]  /*25e10*/  FMUL.FTZ R43, R146.reuse, R13 ;  /* 0x0000000d922b7220 */ /* 0x040fe20000410000 */
[C---:B------:R-:W-:Y:S01]  /*25e20*/  FMUL.FTZ R44, R146.reuse, R14 ;  /* 0x0000000e922c7220 */ /* 0x040fe20000410000 */
[----:B------:R-:W-:Y:S01]  /*25e30*/  FMUL.FTZ R45, R146, R15 ;  /* 0x0000000f922d7220 */ /* 0x000fe20000410000 */
[----:B------:R-:W-:Y:S01]  /*25e40*/  FFMA.FTZ R12, R147, R124, R84 ;  /* 0x0000007c930c7223 */ /* 0x000fe20000010054 */
[----:B------:R-:W-:Y:S01]  /*25e50*/  FFMA.FTZ R13, R144, R125, R85 ;  /* 0x0000007d900d7223 */ /* 0x000fe20000010055 */
[----:B------:R-:W-:Y:S01]  /*25e60*/  FFMA.FTZ R14, R47, R126, R86 ;  /* 0x0000007e2f0e7223 */ /* 0x000fe20000010056 */
[----:B------:R-:W-:Y:S01]  /*25e70*/  FFMA.FTZ R15, R46, R127, R87 ;  /* 0x0000007f2e0f7223 */ /* 0x000fe20000010057 */
[C---:B------:R-:W-:Y:S01]  /*25e80*/  FMUL.FTZ R40, R146.reuse, R18 ;  /* 0x0000001292287220 */ /* 0x040fe20000410000 */
[----:B------:R-:W-:Y:S01]  /*25e90*/  FMUL.FTZ R41, R146, R19 ;  /* 0x0000001392297220 */ /* 0x000fe20000410000 */
[----:B------:R-:W-:-:S02]  /*25ea0*/  IMAD.WIDE.U32 R18, R0, 0x10, R156 ;  /* 0x0000001000127825 */ /* 0x000fc400078e009c */
[----:B------:R0:W-:Y:S02]  /*25eb0*/  STG.E.128 desc[UR8][R158.64], R12 ;  /* 0x0000000c9e007986 */ /* 0x0001e4000c101d08 */
[--C-:B------:R-:W-:Y:S02]  /*25ec0*/  IMAD.WIDE.U32 R46, R145, 0x10, R156.reuse ;  /* 0x00000010912e7825 */ /* 0x100fe400078e009c */
[----:B------:R1:W-:Y:S02]  /*25ed0*/  STG.E.128 desc[UR8][R16.64], R24 ;  /* 0x0000001810007986 */ /* 0x0003e4000c101d08 */
[----:B------:R-:W-:-:S04]  /*25ee0*/  IMAD.WIDE.U32 R144, R151, 0x10, R156 ;  /* 0x0000001097907825 */ /* 0x000fc800078e009c */
[----:B------:R-:W-:-:S04]  /*25ef0*/  IMAD.WIDE.U32 R34, R153, 0x10, R156 ;  /* 0x0000001099227825 */ /* 0x000fc800078e009c */
[----:B------:R-:W-:-:S04]  /*25f00*/  IMAD.WIDE.U32 R154, R154, 0x10, R156 ;  /* 0x000000109a9a7825 */ /* 0x000fc800078e009c */
        /* <DEDUP_REMOVED lines=17> */
[----:B0-----:R-:W-:Y:S01]  /*26020*/  FFMA.FTZ R12, R3, R112, R72 ;  /* 0x00000070030c7223 */ /* 0x001fe20000010048 */
[----:B------:R-:W-:Y:S01]  /*26030*/  FFMA.FTZ R13, R4, R113, R73 ;  /* 0x00000071040d7223 */ /* 0x000fe20000010049 */
[----:B------:R-:W-:Y:S01]  /*26040*/  FFMA.FTZ R14, R36, R114, R74 ;  /* 0x00000072240e7223 */ /* 0x000fe2000001004a */
[----:B------:R-:W-:Y:S01]  /*26050*/  FFMA.FTZ R15, R37, R115, R75 ;  /* 0x00000073250f7223 */ /* 0x000fe2000001004b */
[----:B------:R-:W-:Y:S01]  /*26060*/  FFMA.FTZ R18, R22, R110, R70 ;  /* 0x0000006e16127223 */ /* 0x000fe20000010046 */
[----:B------:R-:W-:Y:S01]  /*26070*/  FFMA.FTZ R19, R23, R111, R71 ;  /* 0x0000006f17137223 */ /* 0x000fe20000010047 */
[----:B------:R-:W-:Y:S01]  /*26080*/  FFMA.FTZ R22, R40, R106, R66 ;  /* 0x0000006a28167223 */ /* 0x000fe20000010042 */
[----:B------:R-:W-:Y:S01]  /*26090*/  FFMA.FTZ R23, R41, R107, R67 ;  /* 0x0000006b29177223 */ /* 0x000fe20000010043 */
[----:B------:R0:W-:Y:S04]  /*260a0*/  STG.E.128 desc[UR8][R46.64], R12 ;  /* 0x0000000c2e007986 */ /* 0x0001e8000c101d08 */
[----:B------:R0:W-:Y:S04]  /*260b0*/  STG.E.128 desc[UR8][R144.64], R16 ;  /* 0x0000001090007986 */ /* 0x0001e8000c101d08 */
[----:B------:R0:W-:Y:S04]  /*260c0*/  STG.E.128 desc[UR8][R32.64], R20 ;  /* 0x0000001420007986 */ /* 0x0001e8000c101d08 */
[----:B------:R0:W-:Y:S04]  /*260d0*/  STG.E.128 desc[UR8][R34.64], R24 ;  /* 0x0000001822007986 */ /* 0x0001e8000c101d08 */
[----:B------:R0:W-:Y:S01]  /*260e0*/  STG.E.128 desc[UR8][R154.64], R28 ;  /* 0x0000001c9a007986 */ /* 0x0001e2000c101d08 */
[----:B------:R-:W-:Y:S05]  /*260f0*/  BRA.U !UP0, `(.L_x_22298) ;  /* 0xfffffda908987547 */ /* 0x000fea000b83ffff */
[----:B------:R-:W-:Y:S05]  /*26100*/  EXIT ;  /* 0x000000000000794d */ /* 0x000fea0003800000 */
.L_x_22299:
        /* <DEDUP_REMOVED lines=15> */
.L_x_22379:


//--------------------- .nv.global.init           --------------------------
	.section	.nv.global.init,"aw",@progbits
	.align	4
.nv.global.init:
	.type		mrg32k3aM1SubSeq,@object
	.size		mrg32k3aM1SubSeq,(mrg32k3aM2SubSeq - mrg32k3aM1SubSeq)
mrg32k3aM1SubSeq:
        /*0000*/ 	.byte	0x0b, 0xcc, 0xee, 0x04, 0x73, 0x29, 0x8b, 0x6f, 0xf6, 0x53, 0x03, 0xf6, 0x23, 0xf6, 0xea, 0xda
        /* <DEDUP_REMOVED lines=125> */
	.type		mrg32k3aM2SubSeq,@object
	.size		mrg32k3aM2SubSeq,(mrg32k3aM1 - mrg32k3aM2SubSeq)
mrg32k3aM2SubSeq:
        /* <DEDUP_REMOVED lines=126> */
	.type		mrg32k3aM1,@object
	.size		mrg32k3aM1,(mrg32k3aM1Seq - mrg32k3aM1)
mrg32k3aM1:
        /* <DEDUP_REMOVED lines=144> */
	.type		mrg32k3aM1Seq,@object
	.size		mrg32k3aM1Seq,(mrg32k3aM2 - mrg32k3aM1Seq)
mrg32k3aM1Seq:
        /* <DEDUP_REMOVED lines=144> */
	.type		mrg32k3aM2,@object
	.size		mrg32k3aM2,(mrg32k3aM2Seq - mrg32k3aM2)
mrg32k3aM2:
        /* <DEDUP_REMOVED lines=144> */
	.type		mrg32k3aM2Seq,@object
	.size		mrg32k3aM2Seq,(precalc_xorwow_matrix - mrg32k3aM2Seq)
mrg32k3aM2Seq:
        /* <DEDUP_REMOVED lines=144> */
	.type		precalc_xorwow_matrix,@object
	.size		precalc_xorwow_matrix,(precalc_xorwow_offset_matrix - precalc_xorwow_matrix)
precalc_xorwow_matrix:
        /* <DEDUP_REMOVED lines=6400> */
	.type		precalc_xorwow_offset_matrix,@object
	.size		precalc_xorwow_offset_matrix,(.L_1 - precalc_xorwow_offset_matrix)
precalc_xorwow_offset_matrix:
        /* <DEDUP_REMOVED lines=6400> */
.L_1:


//--------------------- .nv.shared._ZN10layer_norm31ln_parallel_residual_fwd_kernelINS_13Kernel_traitsI13__nv_bfloat16S2_S2_S2_fjLj5120ELj1ELj1ELj4ELj16ENS_18Kernel_traits_baseILj5120ES2_S2_S2_S2_fjLj128EEEEELb0ELb0ELb0EEEvNS_9FwdParamsE --------------------------
	.section	.nv.shared._ZN10layer_norm31ln_parallel_residual_fwd_kernelINS_13Kernel_traitsI13__nv_bfloat16S2_S2_S2_fjLj5120ELj1ELj1ELj4ELj16ENS_18Kernel_traits_baseILj5120ES2_S2_S2_S2_fjLj128EEEEELb0ELb0ELb0EEEvNS_9FwdParamsE,"aw",@nobits
	.sectionflags	@""
	.align	16
	.zero		1024


//--------------------- .nv.shared.reserved.0     --------------------------
	.section	.nv.shared.reserved.0,"aw",@nobits
	.weak		__nv_reservedSMEM_offset_0_alias
	.size		__nv_reservedSMEM_offset_0_alias, 0, 64
	.other		__nv_reservedSMEM_offset_0_alias,@"STO_CUDA_RESERVED_SHARED STV_DEFAULT"
__nv_reservedSMEM_offset_0_alias:
	.zero		0
	.zero		64


//--------------------- .nv.shared._ZN10layer_norm31ln_parallel_residual_fwd_kernelINS_13Kernel_traitsI13__nv_bfloat16S2_S2_S2_fjLj5120ELj1ELj1ELj4ELj16ENS_18Kernel_traits_baseILj5120ES2_S2_S2_S2_fjLj128EEEEELb0ELb0ELb1EEEvNS_9FwdParamsE --------------------------
	.section	.nv.shared._ZN10layer_norm31ln_parallel_residual_fwd_kernelINS_13Kernel_traitsI13__nv_bfloat16S2_S2_S2_fjLj5120ELj1ELj1ELj4ELj16ENS_18Kernel_traits_baseILj5120ES2_S2_S2_S2_fjLj128EEEEELb0ELb0ELb1EEEvNS_9FwdParamsE,"aw",@nobits
	.sectionflags	@""
	.align	16
	.zero		1024


//--------------------- .nv.shared._ZN10layer_norm31ln_parallel_residual_fwd_kernelINS_13Kernel_traitsI13__nv_bfloat16S2_S2_S2_fjLj5120ELj1ELj1ELj4ELj16ENS_18Kernel_traits_baseILj5120ES2_S2_S2_S2_fjLj128EEEEELb0ELb1ELb0EEEvNS_9FwdParamsE --------------------------
	.section	.nv.shared._ZN10layer_norm31ln_parallel_residual_fwd_kernelINS_13Kernel_traitsI13__nv_bfloat16S2_S2_S2_fjLj5120ELj1ELj1ELj4ELj16ENS_18Kernel_traits_baseILj5120ES2_S2_S2_S2_fjLj128EEEEELb0ELb1ELb0EEEvNS_9FwdParamsE,"aw",@nobits
	.sectionflags	@""
	.align	16
	.zero		1024


//--------------------- .nv.shared._ZN10layer_norm31ln_parallel_residual_fwd_kernelINS_13Kernel_traitsI13__nv_bfloat16S2_S2_S2_fjLj5120ELj1ELj1ELj4ELj16ENS_18Kernel_traits_baseILj5120ES2_S2_S2_S2_fjLj128EEEEELb0ELb1ELb1EEEvNS_9FwdParamsE --------------------------
	.section	.nv.shared._ZN10layer_norm31ln_parallel_residual_fwd_kernelINS_13Kernel_traitsI13__nv_bfloat16S2_S2_S2_fjLj5120ELj1ELj1ELj4ELj16ENS_18Kernel_traits_baseILj5120ES2_S2_S2_S2_fjLj128EEEEELb0ELb1ELb1EEEvNS_9FwdParamsE,"aw",@nobits
	.sectionflags	@""
	.align	16
	.zero		1024


//--------------------- .nv.shared._ZN10layer_norm31ln_parallel_residual_fwd_kernelINS_13Kernel_traitsI13__nv_bfloat16S2_S2_S2_fjLj5120ELj1ELj1ELj4ELj16ENS_18Kernel_traits_baseILj5120ES2_S2_S2_S2_fjLj128EEEEELb1ELb0ELb0EEEvNS_9FwdParamsE --------------------------
	.section	.nv.shared._ZN10layer_norm31ln_parallel_residual_fwd_kernelINS_13Kernel_traitsI13__nv_bfloat16S2_S2_S2_fjLj5120ELj1ELj1ELj4ELj16ENS_18Kernel_traits_baseILj5120ES2_S2_S2_S2_fjLj128EEEEELb1ELb0ELb0EEEvNS_9FwdParamsE,"aw",@nobits
	.sectionflags	@""
	.align	16
	.zero		1024


//--------------------- .nv.shared._ZN10layer_norm31ln_parallel_residual_fwd_kernelINS_13Kernel_traitsI13__nv_bfloat16S2_S2_S2_fjLj5120ELj1ELj1ELj4ELj16ENS_18Kernel_traits_baseILj5120ES2_S2_S2_S2_fjLj128EEEEELb1ELb0ELb1EEEvNS_9FwdParamsE --------------------------
	.section	.nv.shared._ZN10layer_norm31ln_parallel_residual_fwd_kernelINS_13Kernel_traitsI13__nv_bfloat16S2_S2_S2_fjLj5120ELj1ELj1ELj4ELj16ENS_18Kernel_traits_baseILj5120ES2_S2_S2_S2_fjLj128EEEEELb1ELb0ELb1EEEvNS_9FwdParamsE,"aw",@nobits
	.sectionflags	@""
	.align	16
	.zero		1024


//--------------------- .nv.shared._ZN10layer_norm31ln_parallel_residual_fwd_kernelINS_13Kernel_traitsI13__nv_bfloat16S2_S2_S2_fjLj5120ELj1ELj1ELj4ELj16ENS_18Kernel_traits_baseILj5120ES2_S2_S2_S2_fjLj128EEEEELb1ELb1ELb0EEEvNS_9FwdParamsE --------------------------
	.section	.nv.shared._ZN10layer_norm31ln_parallel_residual_fwd_kernelINS_13Kernel_traitsI13__nv_bfloat16S2_S2_S2_fjLj5120ELj1ELj1ELj4ELj16ENS_18Kernel_traits_baseILj5120ES2_S2_S2_S2_fjLj128EEEEELb1ELb1ELb0EEEvNS_9FwdParamsE,"aw",@nobits
	.sectionflags	@""
	.align	16
	.zero		1024


//--------------------- .nv.shared._ZN10layer_norm31ln_parallel_residual_fwd_kernelINS_13Kernel_traitsI13__nv_bfloat16S2_S2_S2_fjLj5120ELj1ELj1ELj4ELj16ENS_18Kernel_traits_baseILj5120ES2_S2_S2_S2_fjLj128EEEEELb1ELb1ELb1EEEvNS_9FwdParamsE --------------------------
	.section	.nv.shared._ZN10layer_norm31ln_parallel_residual_fwd_kernelINS_13Kernel_traitsI13__nv_bfloat16S2_S2_S2_fjLj5120ELj1ELj1ELj4ELj16ENS_18Kernel_traits_baseILj5120ES2_S2_S2_S2_fjLj128EEEEELb1ELb1ELb1EEEvNS_9FwdParamsE,"aw",@nobits
	.sectionflags	@""
	.align	16
	.zero		1024


//--------------------- .nv.shared._ZN10layer_norm31ln_parallel_residual_fwd_kernelINS_13Kernel_traitsI6__halfS2_S2_S2_fjLj5120ELj1ELj1ELj4ELj16ENS_18Kernel_traits_baseILj5120ES2_S2_S2_S2_fjLj128EEEEELb0ELb0ELb0EEEvNS_9FwdParamsE --------------------------
	.section	.nv.shared._ZN10layer_norm31ln_parallel_residual_fwd_kernelINS_13Kernel_traitsI6__halfS2_S2_S2_fjLj5120ELj1ELj1ELj4ELj16ENS_18Kernel_traits_baseILj5120ES2_S2_S2_S2_fjLj128EEEEELb0ELb0ELb0EEEvNS_9FwdParamsE,"aw",@nobits
	.sectionflags	@""
	.align	16
	.zero		1024


//--------------------- .nv.shared._ZN10layer_norm31ln_parallel_residual_fwd_kernelINS_13Kernel_traitsI6__halfS2_S2_S2_fjLj5120ELj1ELj1ELj4ELj16ENS_18Kernel_traits_baseILj5120ES2_S2_S2_S2_fjLj128EEEEELb0ELb0ELb1EEEvNS_9FwdParamsE --------------------------
	.section	.nv.shared._ZN10layer_norm31ln_parallel_residual_fwd_kernelINS_13Kernel_traitsI6__halfS2_S2_S2_fjLj5120ELj1ELj1ELj4ELj16ENS_18Kernel_traits_baseILj5120ES2_S2_S2_S2_fjLj128EEEEELb0ELb0ELb1EEEvNS_9FwdParamsE,"aw",@nobits
	.sectionflags	@""
	.align	16
	.zero		1024


//--------------------- .nv.shared._ZN10layer_norm31ln_parallel_residual_fwd_kernelINS_13Kernel_traitsI6__halfS2_S2_S2_fjLj5120ELj1ELj1ELj4ELj16ENS_18Kernel_traits_baseILj5120ES2_S2_S2_S2_fjLj128EEEEELb0ELb1ELb0EEEvNS_9FwdParamsE --------------------------
	.section	.nv.shared._ZN10layer_norm31ln_parallel_residual_fwd_kernelINS_13Kernel_traitsI6__halfS2_S2_S2_fjLj5120ELj1ELj1ELj4ELj16ENS_18Kernel_traits_baseILj5120ES2_S2_S2_S2_fjLj128EEEEELb0ELb1ELb0EEEvNS_9FwdParamsE,"aw",@nobits
	.sectionflags	@""
	.align	16
	.zero		1024


//--------------------- .nv.shared._ZN10layer_norm31ln_parallel_residual_fwd_kernelINS_13Kernel_traitsI6__halfS2_S2_S2_fjLj5120ELj1ELj1ELj4ELj16ENS_18Kernel_traits_baseILj5120ES2_S2_S2_S2_fjLj128EEEEELb0ELb1ELb1EEEvNS_9FwdParamsE --------------------------
	.section	.nv.shared._ZN10layer_norm31ln_parallel_residual_fwd_kernelINS_13Kernel_traitsI6__halfS2_S2_S2_fjLj5120ELj1ELj1ELj4ELj16ENS_18Kernel_traits_baseILj5120ES2_S2_S2_S2_fjLj128EEEEELb0ELb1ELb1EEEvNS_9FwdParamsE,"aw",@nobits
	.sectionflags	@""
	.align	16
	.zero		1024


//--------------------- .nv.shared._ZN10layer_norm31ln_parallel_residual_fwd_kernelINS_13Kernel_traitsI6__halfS2_S2_S2_fjLj5120ELj1ELj1ELj4ELj16ENS_18Kernel_traits_baseILj5120ES2_S2_S2_S2_fjLj128EEEEELb1ELb0ELb0EEEvNS_9FwdParamsE --------------------------
	.section	.nv.shared._ZN10layer_norm31ln_parallel_residual_fwd_kernelINS_13Kernel_traitsI6__halfS2_S2_S2_fjLj5120ELj1ELj1ELj4ELj16ENS_18Kernel_traits_baseILj5120ES2_S2_S2_S2_fjLj128EEEEELb1ELb0ELb0EEEvNS_9FwdParamsE,"aw",@nobits
	.sectionflags	@""
	.align	16
	.zero		1024


//--------------------- .nv.shared._ZN10layer_norm31ln_parallel_residual_fwd_kernelINS_13Kernel_traitsI6__halfS2_S2_S2_fjLj5120ELj1ELj1ELj4ELj16ENS_18Kernel_traits_baseILj5120ES2_S2_S2_S2_fjLj128EEEEELb1ELb0ELb1EEEvNS_9FwdParamsE --------------------------
	.section	.nv.shared._ZN10layer_norm31ln_parallel_residual_fwd_kernelINS_13Kernel_traitsI6__halfS2_S2_S2_fjLj5120ELj1ELj1ELj4ELj16ENS_18Kernel_traits_baseILj5120ES2_S2_S2_S2_fjLj128EEEEELb1ELb0ELb1EEEvNS_9FwdParamsE,"aw",@nobits
	.sectionflags	@""
	.align	16
	.zero		1024


//--------------------- .nv.shared._ZN10layer_norm31ln_parallel_residual_fwd_kernelINS_13Kernel_traitsI6__halfS2_S2_S2_fjLj5120ELj1ELj1ELj4ELj16ENS_18Kernel_traits_baseILj5120ES2_S2_S2_S2_fjLj128EEEEELb1ELb1ELb0EEEvNS_9FwdParamsE --------------------------
	.section	.nv.shared._ZN10layer_norm31ln_parallel_residual_fwd_kernelINS_13Kernel_traitsI6__halfS2_S2_S2_fjLj5120ELj1ELj1ELj4ELj16ENS_18Kernel_traits_baseILj5120ES2_S2_S2_S2_fjLj128EEEEELb1ELb1ELb0EEEvNS_9FwdParamsE,"aw",@nobits
	.sectionflags	@""
	.align	16
	.zero		1024


//--------------------- .nv.shared._ZN10layer_norm31ln_parallel_residual_fwd_kernelINS_13Kernel_traitsI6__halfS2_S2_S2_fjLj5120ELj1ELj1ELj4ELj16ENS_18Kernel_traits_baseILj5120ES2_S2_S2_S2_fjLj128EEEEELb1ELb1ELb1EEEvNS_9FwdParamsE --------------------------
	.section	.nv.shared._ZN10layer_norm31ln_parallel_residual_fwd_kernelINS_13Kernel_traitsI6__halfS2_S2_S2_fjLj5120ELj1ELj1ELj4ELj16ENS_18Kernel_traits_baseILj5120ES2_S2_S2_S2_fjLj128EEEEELb1ELb1ELb1EEEvNS_9FwdParamsE,"aw",@nobits
	.sectionflags	@""
	.align	16
	.zero		1024


//--------------------- .nv.shared._ZN10layer_norm31ln_parallel_residual_fwd_kernelINS_13Kernel_traitsIf13__nv_bfloat16S2_S2_fjLj5120ELj1ELj1ELj4ELj16ENS_18Kernel_traits_baseILj5120EfS2_S2_S2_fjLj128EEEEELb0ELb0ELb0EEEvNS_9FwdParamsE --------------------------
	.section	.nv.shared._ZN10layer_norm31ln_parallel_residual_fwd_kernelINS_13Kernel_traitsIf13__nv_bfloat16S2_S2_fjLj5120ELj1ELj1ELj4ELj16ENS_18Kernel_traits_baseILj5120EfS2_S2_S2_fjLj128EEEEELb0ELb0ELb0EEEvNS_9FwdParamsE,"aw",@nobits
	.sectionflags	@""
	.align	16
	.zero		1024


//--------------------- .nv.shared._ZN10layer_norm31ln_parallel_residual_fwd_kernelINS_13Kernel_traitsIf13__nv_bfloat16S2_S2_fjLj5120ELj1ELj1ELj4ELj16ENS_18Kernel_traits_baseILj5120EfS2_S2_S2_fjLj128EEEEELb0ELb0ELb1EEEvNS_9FwdParamsE --------------------------
	.section	.nv.shared._ZN10layer_norm31ln_parallel_residual_fwd_kernelINS_13Kernel_traitsIf13__nv_bfloat16S2_S2_fjLj5120ELj1ELj1ELj4ELj16ENS_18Kernel_traits_baseILj5120EfS2_S2_S2_fjLj128EEEEELb0ELb0ELb1EEEvNS_9FwdParamsE,"aw",@nobits
	.sectionflags	@""
	.align	16
	.zero		1024


//--------------------- .nv.shared._ZN10layer_norm31ln_parallel_residual_fwd_kernelINS_13Kernel_traitsIf13__nv_bfloat16S2_S2_fjLj5120ELj1ELj1ELj4ELj16ENS_18Kernel_traits_baseILj5120EfS2_S2_S2_fjLj128EEEEELb0ELb1ELb0EEEvNS_9FwdParamsE --------------------------
	.section	.nv.shared._ZN10layer_norm31ln_parallel_residual_fwd_kernelINS_13Kernel_traitsIf13__nv_bfloat16S2_S2_fjLj5120ELj1ELj1ELj4ELj16ENS_18Kernel_traits_baseILj5120EfS2_S2_S2_fjLj128EEEEELb0ELb1ELb0EEEvNS_9FwdParamsE,"aw",@nobits
	.sectionflags	@""
	.align	16
	.zero		1024


//--------------------- .nv.shared._ZN10layer_norm31ln_parallel_residual_fwd_kernelINS_13Kernel_traitsIf13__nv_bfloat16S2_S2_fjLj5120ELj1ELj1ELj4ELj16ENS_18Kernel_traits_baseILj5120EfS2_S2_S2_fjLj128EEEEELb0ELb1ELb1EEEvNS_9FwdParamsE --------------------------
	.section	.nv.shared._ZN10layer_norm31ln_parallel_residual_fwd_kernelINS_13Kernel_traitsIf13__nv_bfloat16S2_S2_fjLj5120ELj1ELj1ELj4ELj16ENS_18Kernel_traits_baseILj5120EfS2_S2_S2_fjLj128EEEEELb0ELb1ELb1EEEvNS_9FwdParamsE,"aw",@nobits
	.sectionflags	@""
	.align	16
	.zero		1024


//--------------------- .nv.shared._ZN10layer_norm31ln_parallel_residual_fwd_kernelINS_13Kernel_traitsIf13__nv_bfloat16S2_S2_fjLj5120ELj1ELj1ELj4ELj16ENS_18Kernel_traits_baseILj5120EfS2_S2_S2_fjLj128EEEEELb1ELb0ELb0EEEvNS_9FwdParamsE --------------------------
	.section	.nv.shared._ZN10layer_norm31ln_parallel_residual_fwd_kernelINS_13Kernel_traitsIf13__nv_bfloat16S2_S2_fjLj5120ELj1ELj1ELj4ELj16ENS_18Kernel_traits_baseILj5120EfS2_S2_S2_fjLj128EEEEELb1ELb0ELb0EEEvNS_9FwdParamsE,"aw",@nobits
	.sectionflags	@""
	.align	16
	.zero		1024


//--------------------- .nv.shared._ZN10layer_norm31ln_parallel_residual_fwd_kernelINS_13Kernel_traitsIf13__nv_bfloat16S2_S2_fjLj5120ELj1ELj1ELj4ELj16ENS_18Kernel_traits_baseILj5120EfS2_S2_S2_fjLj128EEEEELb1ELb0ELb1EEEvNS_9FwdParamsE --------------------------
	.section	.nv.shared._ZN10layer_norm31ln_parallel_residual_fwd_kernelINS_13Kernel_traitsIf13__nv_bfloat16S2_S2_fjLj5120ELj1ELj1ELj4ELj16ENS_18Kernel_traits_baseILj5120EfS2_S2_S2_fjLj128EEEEELb1ELb0ELb1EEEvNS_9FwdParamsE,"aw",@nobits
	.sectionflags	@""
	.align	16
	.zero		1024


//--------------------- .nv.shared._ZN10layer_norm31ln_parallel_residual_fwd_kernelINS_13Kernel_traitsIf13__nv_bfloat16S2_S2_fjLj5120ELj1ELj1ELj4ELj16ENS_18Kernel_traits_baseILj5120EfS2_S2_S2_fjLj128EEEEELb1ELb1ELb0EEEvNS_9FwdParamsE --------------------------
	.section	.nv.shared._ZN10layer_norm31ln_parallel_residual_fwd_kernelINS_13Kernel_traitsIf13__nv_bfloat16S2_S2_fjLj5120ELj1ELj1ELj4ELj16ENS_18Kernel_traits_baseILj5120EfS2_S2_S2_fjLj128EEEEELb1ELb1ELb0EEEvNS_9FwdParamsE,"aw",@nobits
	.sectionflags	@""
	.align	16
	.zero		1024


//--------------------- .nv.shared._ZN10layer_norm31ln_parallel_residual_fwd_kernelINS_13Kernel_traitsIf13__nv_bfloat16S2_S2_fjLj5120ELj1ELj1ELj4ELj16ENS_18Kernel_traits_baseILj5120EfS2_S2_S2_fjLj128EEEEELb1ELb1ELb1EEEvNS_9FwdParamsE --------------------------
	.section	.nv.shared._ZN10layer_norm31ln_parallel_residual_fwd_kernelINS_13Kernel_traitsIf13__nv_bfloat16S2_S2_fjLj5120ELj1ELj1ELj4ELj16ENS_18Kernel_traits_baseILj5120EfS2_S2_S2_fjLj128EEEEELb1ELb1ELb1EEEvNS_9FwdParamsE,"aw",@nobits
	.sectionflags	@""
	.align	16
	.zero		1024


//--------------------- .nv.shared._ZN10layer_norm31ln_parallel_residual_fwd_kernelINS_13Kernel_traitsI13__nv_bfloat16S2_fS2_fjLj5120ELj1ELj1ELj4ELj16ENS_18Kernel_traits_baseILj5120ES2_S2_fS2_fjLj128EEEEELb0ELb0ELb0EEEvNS_9FwdParamsE --------------------------
	.section	.nv.shared._ZN10layer_norm31ln_parallel_residual_fwd_kernelINS_13Kernel_traitsI13__nv_bfloat16S2_fS2_fjLj5120ELj1ELj1ELj4ELj16ENS_18Kernel_traits_baseILj5120ES2_S2_fS2_fjLj128EEEEELb0ELb0ELb0EEEvNS_9FwdParamsE,"aw",@nobits
	.sectionflags	@""
	.align	16
	.zero		1024


//--------------------- .nv.shared._ZN10layer_norm31ln_parallel_residual_fwd_kernelINS_13Kernel_traitsI13__nv_bfloat16S2_fS2_fjLj5120ELj1ELj1ELj4ELj16ENS_18Kernel_traits_baseILj5120ES2_S2_fS2_fjLj128EEEEELb0ELb0ELb1EEEvNS_9FwdParamsE --------------------------
	.section	.nv.shared._ZN10layer_norm31ln_parallel_residual_fwd_kernelINS_13Kernel_traitsI13__nv_bfloat16S2_fS2_fjLj5120ELj1ELj1ELj4ELj16ENS_18Kernel_traits_baseILj5120ES2_S2_fS2_fjLj128EEEEELb0ELb0ELb1EEEvNS_9FwdParamsE,"aw",@nobits
	.sectionflags	@""
	.align	16
	.zero		1024


//--------------------- .nv.shared._ZN10layer_norm31ln_parallel_residual_fwd_kernelINS_13Kernel_traitsI13__nv_bfloat16S2_fS2_fjLj5120ELj1ELj1ELj4ELj16ENS_18Kernel_traits_baseILj5120ES2_S2_fS2_fjLj128EEEEELb0ELb1ELb0EEEvNS_9FwdParamsE --------------------------
	.section	.nv.shared._ZN10layer_norm31ln_parallel_residual_fwd_kernelINS_13Kernel_traitsI13__nv_bfloat16S2_fS2_fjLj5120ELj1ELj1ELj4ELj16ENS_18Kernel_traits_baseILj5120ES2_S2_fS2_fjLj128EEEEELb0ELb1ELb0EEEvNS_9FwdParamsE,"aw",@nobits
	.sectionflags	@""
	.align	16
	.zero		1024


//--------------------- .nv.shared._ZN10layer_norm31ln_parallel_residual_fwd_kernelINS_13Kernel_traitsI13__nv_bfloat16S2_fS2_fjLj5120ELj1ELj1ELj4ELj16ENS_18Kernel_traits_baseILj5120ES2_S2_fS2_fjLj128EEEEELb0ELb1ELb1EEEvNS_9FwdParamsE --------------------------
	.section	.nv.shared._ZN10layer_norm31ln_parallel_residual_fwd_kernelINS_13Kernel_traitsI13__nv_bfloat16S2_fS2_fjLj5120ELj1ELj1ELj4ELj16ENS_18Kernel_traits_baseILj5120ES2_S2_fS2_fjLj128EEEEELb0ELb1ELb1EEEvNS_9FwdParamsE,"aw",@nobits
	.sectionflags	@""
	.align	16
	.zero		1024


//--------------------- .nv.shared._ZN10layer_norm31ln_parallel_residual_fwd_kernelINS_13Kernel_traitsI13__nv_bfloat16S2_fS2_fjLj5120ELj1ELj1ELj4ELj16ENS_18Kernel_traits_baseILj5120ES2_S2_fS2_fjLj128EEEEELb1ELb0ELb0EEEvNS_9FwdParamsE --------------------------
	.section	.nv.shared._ZN10layer_norm31ln_parallel_residual_fwd_kernelINS_13Kernel_traitsI13__nv_bfloat16S2_fS2_fjLj5120ELj1ELj1ELj4ELj16ENS_18Kernel_traits_baseILj5120ES2_S2_fS2_fjLj128EEEEELb1ELb0ELb0EEEvNS_9FwdParamsE,"aw",@nobits
	.sectionflags	@""
	.align	16
	.zero		1024


//--------------------- .nv.shared._ZN10layer_norm31ln_parallel_residual_fwd_kernelINS_13Kernel_traitsI13__nv_bfloat16S2_fS2_fjLj5120ELj1ELj1ELj4ELj16ENS_18Kernel_traits_baseILj5120ES2_S2_fS2_fjLj128EEEEELb1ELb0ELb1EEEvNS_9FwdParamsE --------------------------
	.section	.nv.shared._ZN10layer_norm31ln_parallel_residual_fwd_kernelINS_13Kernel_traitsI13__nv_bfloat16S2_fS2_fjLj5120ELj1ELj1ELj4ELj16ENS_18Kernel_traits_baseILj5120ES2_S2_fS2_fjLj128EEEEELb1ELb0ELb1EEEvNS_9FwdParamsE,"aw",@nobits
	.sectionflags	@""
	.align	16
	.zero		1024


//--------------------- .nv.shared._ZN10layer_norm31ln_parallel_residual_fwd_kernelINS_13Kernel_traitsI13__nv_bfloat16S2_fS2_fjLj5120ELj1ELj1ELj4ELj16ENS_18Kernel_traits_baseILj5120ES2_S2_fS2_fjLj128EEEEELb1ELb1ELb0EEEvNS_9FwdParamsE --------------------------
	.section	.nv.shared._ZN10layer_norm31ln_parallel_residual_fwd_kernelINS_13Kernel_traitsI13__nv_bfloat16S2_fS2_fjLj5120ELj1ELj1ELj4ELj16ENS_18Kernel_traits_baseILj5120ES2_S2_fS2_fjLj128EEEEELb1ELb1ELb0EEEvNS_9FwdParamsE,"aw",@nobits
	.sectionflags	@""
	.align	16
	.zero		1024


//--------------------- .nv.shared._ZN10layer_norm31ln_parallel_residual_fwd_kernelINS_13Kernel_traitsI13__nv_bfloat16S2_fS2_fjLj5120ELj1ELj1ELj4ELj16ENS_18Kernel_traits_baseILj5120ES2_S2_fS2_fjLj128EEEEELb1ELb1ELb1EEEvNS_9FwdParamsE --------------------------
	.section	.nv.shared._ZN10layer_norm31ln_parallel_residual_fwd_kernelINS_13Kernel_traitsI13__nv_bfloat16S2_fS2_fjLj5120ELj1ELj1ELj4ELj16ENS_18Kernel_traits_baseILj5120ES2_S2_fS2_fjLj128EEEEELb1ELb1ELb1EEEvNS_9FwdParamsE,"aw",@nobits
	.sectionflags	@""
	.align	16
	.zero		1024


//--------------------- .nv.shared._ZN10layer_norm31ln_parallel_residual_fwd_kernelINS_13Kernel_traitsIf13__nv_bfloat16fS2_fjLj5120ELj1ELj1ELj4ELj16ENS_18Kernel_traits_baseILj5120EfS2_fS2_fjLj128EEEEELb0ELb0ELb0EEEvNS_9FwdParamsE --------------------------
	.section	.nv.shared._ZN10layer_norm31ln_parallel_residual_fwd_kernelINS_13Kernel_traitsIf13__nv_bfloat16fS2_fjLj5120ELj1ELj1ELj4ELj16ENS_18Kernel_traits_baseILj5120EfS2_fS2_fjLj128EEEEELb0ELb0ELb0EEEvNS_9FwdParamsE,"aw",@nobits
	.sectionflags	@""
	.align	16
	.zero		1024


//--------------------- .nv.shared._ZN10layer_norm31ln_parallel_residual_fwd_kernelINS_13Kernel_traitsIf13__nv_bfloat16fS2_fjLj5120ELj1ELj1ELj4ELj16ENS_18Kernel_traits_baseILj5120EfS2_fS2_fjLj128EEEEELb0ELb0ELb1EEEvNS_9FwdParamsE --------------------------
	.section	.nv.shared._ZN10layer_norm31ln_parallel_residual_fwd_kernelINS_13Kernel_traitsIf13__nv_bfloat16fS2_fjLj5120ELj1ELj1ELj4ELj16ENS_18Kernel_traits_baseILj5120EfS2_fS2_fjLj128EEEEELb0ELb0ELb1EEEvNS_9FwdParamsE,"aw",@nobits
	.sectionflags	@""
	.align	16
	.zero		1024


//--------------------- .nv.shared._ZN10layer_norm31ln_parallel_residual_fwd_kernelINS_13Kernel_traitsIf13__nv_bfloat16fS2_fjLj5120ELj1ELj1ELj4ELj16ENS_18Kernel_traits_baseILj5120EfS2_fS2_fjLj128EEEEELb0ELb1ELb0EEEvNS_9FwdParamsE --------------------------
	.section	.nv.shared._ZN10layer_norm31ln_parallel_residual_fwd_kernelINS_13Kernel_traitsIf13__nv_bfloat16fS2_fjLj5120ELj1ELj1ELj4ELj16ENS_18Kernel_traits_baseILj5120EfS2_fS2_fjLj128EEEEELb0ELb1ELb0EEEvNS_9FwdParamsE,"aw",@nobits
	.sectionflags	@""
	.align	16
	.zero		1024


//--------------------- .nv.shared._ZN10layer_norm31ln_parallel_residual_fwd_kernelINS_13Kernel_traitsIf13__nv_bfloat16fS2_fjLj5120ELj1ELj1ELj4ELj16ENS_18Kernel_traits_baseILj5120EfS2_fS2_fjLj128EEEEELb0ELb1ELb1EEEvNS_9FwdParamsE --------------------------
	.section	.nv.shared._ZN10layer_norm31ln_parallel_residual_fwd_kernelINS_13Kernel_traitsIf13__nv_bfloat16fS2_fjLj5120ELj1ELj1ELj4ELj16ENS_18Kernel_traits_baseILj5120EfS2_fS2_fjLj128EEEEELb0ELb1ELb1EEEvNS_9FwdParamsE,"aw",@nobits
	.sectionflags	@""
	.align	16
	.zero		1024


//--------------------- .nv.shared._ZN10layer_norm31ln_parallel_residual_fwd_kernelINS_13Kernel_traitsIf13__nv_bfloat16fS2_fjLj5120ELj1ELj1ELj4ELj16ENS_18Kernel_traits_baseILj5120EfS2_fS2_fjLj128EEEEELb1ELb0ELb0EEEvNS_9FwdParamsE --------------------------
	.section	.nv.shared._ZN10layer_norm31ln_parallel_residual_fwd_kernelINS_13Kernel_traitsIf13__nv_bfloat16fS2_fjLj5120ELj1ELj1ELj4ELj16ENS_18Kernel_traits_baseILj5120EfS2_fS2_fjLj128EEEEELb1ELb0ELb0EEEvNS_9FwdParamsE,"aw",@nobits
	.sectionflags	@""
	.align	16
	.zero		1024


//--------------------- .nv.shared._ZN10layer_norm31ln_parallel_residual_fwd_kernelINS_13Kernel_traitsIf13__nv_bfloat16fS2_fjLj5120ELj1ELj1ELj4ELj16ENS_18Kernel_traits_baseILj5120EfS2_fS2_fjLj128EEEEELb1ELb0ELb1EEEvNS_9FwdParamsE --------------------------
	.section	.nv.shared._ZN10layer_norm31ln_parallel_residual_fwd_kernelINS_13Kernel_traitsIf13__nv_bfloat16fS2_fjLj5120ELj1ELj1ELj4ELj16ENS_18Kernel_traits_baseILj5120EfS2_fS2_fjLj128EEEEELb1ELb0ELb1EEEvNS_9FwdParamsE,"aw",@nobits
	.sectionflags	@""
	.align	16
	.zero		1024


//--------------------- .nv.shared._ZN10layer_norm31ln_parallel_residual_fwd_kernelINS_13Kernel_traitsIf13__nv_bfloat16fS2_fjLj5120ELj1ELj1ELj4ELj16ENS_18Kernel_traits_baseILj5120EfS2_fS2_fjLj128EEEEELb1ELb1ELb0EEEvNS_9FwdParamsE --------------------------
	.section	.nv.shared._ZN10layer_norm31ln_parallel_residual_fwd_kernelINS_13Kernel_traitsIf13__nv_bfloat16fS2_fjLj5120ELj1ELj1ELj4ELj16ENS_18Kernel_traits_baseILj5120EfS2_fS2_fjLj128EEEEELb1ELb1ELb0EEEvNS_9FwdParamsE,"aw",@nobits
	.sectionflags	@""
	.align	16
	.zero		1024


//--------------------- .nv.shared._ZN10layer_norm31ln_parallel_residual_fwd_kernelINS_13Kernel_traitsIf13__nv_bfloat16fS2_fjLj5120ELj1ELj1ELj4ELj16ENS_18Kernel_traits_baseILj5120EfS2_fS2_fjLj128EEEEELb1ELb1ELb1EEEvNS_9FwdParamsE --------------------------
	.section	.nv.shared._ZN10layer_norm31ln_parallel_residual_fwd_kernelINS_13Kernel_traitsIf13__nv_bfloat16fS2_fjLj5120ELj1ELj1ELj4ELj16ENS_18Kernel_traits_baseILj5120EfS2_fS2_fjLj128EEEEELb1ELb1ELb1EEEvNS_9FwdParamsE,"aw",@nobits
	.sectionflags	@""
	.align	16
	.zero		1024


//--------------------- .nv.shared._ZN10layer_norm31ln_parallel_residual_fwd_kernelINS_13Kernel_traitsIf6__halfS2_S2_fjLj5120ELj1ELj1ELj4ELj16ENS_18Kernel_traits_baseILj5120EfS2_S2_S2_fjLj128EEEEELb0ELb0ELb0EEEvNS_9FwdParamsE --------------------------
	.section	.nv.shared._ZN10layer_norm31ln_parallel_residual_fwd_kernelINS_13Kernel_traitsIf6__halfS2_S2_fjLj5120ELj1ELj1ELj4ELj16ENS_18Kernel_traits_baseILj5120EfS2_S2_S2_fjLj128EEEEELb0ELb0ELb0EEEvNS_9FwdParamsE,"aw",@nobits
	.sectionflags	@""
	.align	16
	.zero		1024


//--------------------- .nv.shared._ZN10layer_norm31ln_parallel_residual_fwd_kernelINS_13Kernel_traitsIf6__halfS2_S2_fjLj5120ELj1ELj1ELj4ELj16ENS_18Kernel_traits_baseILj5120EfS2_S2_S2_fjLj128EEEEELb0ELb0ELb1EEEvNS_9FwdParamsE --------------------------
	.section	.nv.shared._ZN10layer_norm31ln_parallel_residual_fwd_kernelINS_13Kernel_traitsIf6__halfS2_S2_fjLj5120ELj1ELj1ELj4ELj16ENS_18Kernel_traits_baseILj5120EfS2_S2_S2_fjLj128EEEEELb0ELb0ELb1EEEvNS_9FwdParamsE,"aw",@nobits
	.sectionflags	@""
	.align	16
	.zero		1024


//--------------------- .nv.shared._ZN10layer_norm31ln_parallel_residual_fwd_kernelINS_13Kernel_traitsIf6__halfS2_S2_fjLj5120ELj1ELj1ELj4ELj16ENS_18Kernel_traits_baseILj5120EfS2_S2_S2_fjLj128EEEEELb0ELb1ELb0EEEvNS_9FwdParamsE --------------------------
	.section	.nv.shared._ZN10layer_norm31ln_parallel_residual_fwd_kernelINS_13Kernel_traitsIf6__halfS2_S2_fjLj5120ELj1ELj1ELj4ELj16ENS_18Kernel_traits_baseILj5120EfS2_S2_S2_fjLj128EEEEELb0ELb1ELb0EEEvNS_9FwdParamsE,"aw",@nobits
	.sectionflags	@""
	.align	16
	.zero		1024


//--------------------- .nv.shared._ZN10layer_norm31ln_parallel_residual_fwd_kernelINS_13Kernel_traitsIf6__halfS2_S2_fjLj5120ELj1ELj1ELj4ELj16ENS_18Kernel_traits_baseILj5120EfS2_S2_S2_fjLj128EEEEELb0ELb1ELb1EEEvNS_9FwdParamsE --------------------------
	.section	.nv.shared._ZN10layer_norm31ln_parallel_residual_fwd_kernelINS_13Kernel_traitsIf6__halfS2_S2_fjLj5120ELj1ELj1ELj4ELj16ENS_18Kernel_traits_baseILj5120EfS2_S2_S2_fjLj128EEEEELb0ELb1ELb1EEEvNS_9FwdParamsE,"aw",@nobits
	.sectionflags	@""
	.align	16
	.zero		1024


//--------------------- .nv.shared._ZN10layer_norm31ln_parallel_residual_fwd_kernelINS_13Kernel_traitsIf6__halfS2_S2_fjLj5120ELj1ELj1ELj4ELj16ENS_18Kernel_traits_baseILj5120EfS2_S2_S2_fjLj128EEEEELb1ELb0ELb0EEEvNS_9FwdParamsE --------------------------
	.section	.nv.shared._ZN10layer_norm31ln_parallel_residual_fwd_kernelINS_13Kernel_traitsIf6__halfS2_S2_fjLj5120ELj1ELj1ELj4ELj16ENS_18Kernel_traits_baseILj5120EfS2_S2_S2_fjLj128EEEEELb1ELb0ELb0EEEvNS_9FwdParamsE,"aw",@nobits
	.sectionflags	@""
	.align	16
	.zero		1024


//--------------------- .nv.shared._ZN10layer_norm31ln_parallel_residual_fwd_kernelINS_13Kernel_traitsIf6__halfS2_S2_fjLj5120ELj1ELj1ELj4ELj16ENS_18Kernel_traits_baseILj5120EfS2_S2_S2_fjLj128EEEEELb1ELb0ELb1EEEvNS_9FwdParamsE --------------------------
	.section	.nv.shared._ZN10layer_norm31ln_parallel_residual_fwd_kernelINS_13Kernel_traitsIf6__halfS2_S2_fjLj5120ELj1ELj1ELj4ELj16ENS_18Kernel_traits_baseILj5120EfS2_S2_S2_fjLj128EEEEELb1ELb0ELb1EEEvNS_9FwdParamsE,"aw",@nobits
	.sectionflags	@""
	.align	16
	.zero		1024


//--------------------- .nv.shared._ZN10layer_norm31ln_parallel_residual_fwd_kernelINS_13Kernel_traitsIf6__halfS2_S2_fjLj5120ELj1ELj1ELj4ELj16ENS_18Kernel_traits_baseILj5120EfS2_S2_S2_fjLj128EEEEELb1ELb1ELb0EEEvNS_9FwdParamsE --------------------------
	.section	.nv.shared._ZN10layer_norm31ln_parallel_residual_fwd_kernelINS_13Kernel_traitsIf6__halfS2_S2_fjLj5120ELj1ELj1ELj4ELj16ENS_18Kernel_traits_baseILj5120EfS2_S2_S2_fjLj128EEEEELb1ELb1ELb0EEEvNS_9FwdParamsE,"aw",@nobits
	.sectionflags	@""
	.align	16
	.zero		1024


//--------------------- .nv.shared._ZN10layer_norm31ln_parallel_residual_fwd_kernelINS_13Kernel_traitsIf6__halfS2_S2_fjLj5120ELj1ELj1ELj4ELj16ENS_18Kernel_traits_baseILj5120EfS2_S2_S2_fjLj128EEEEELb1ELb1ELb1EEEvNS_9FwdParamsE --------------------------
	.section	.nv.shared._ZN10layer_norm31ln_parallel_residual_fwd_kernelINS_13Kernel_traitsIf6__halfS2_S2_fjLj5120ELj1ELj1ELj4ELj16ENS_18Kernel_traits_baseILj5120EfS2_S2_S2_fjLj128EEEEELb1ELb1ELb1EEEvNS_9FwdParamsE,"aw",@nobits
	.sectionflags	@""
	.align	16
	.zero		1024


//--------------------- .nv.shared._ZN10layer_norm31ln_parallel_residual_fwd_kernelINS_13Kernel_traitsI6__halfS2_fS2_fjLj5120ELj1ELj1ELj4ELj16ENS_18Kernel_traits_baseILj5120ES2_S2_fS2_fjLj128EEEEELb0ELb0ELb0EEEvNS_9FwdParamsE --------------------------
	.section	.nv.shared._ZN10layer_norm31ln_parallel_residual_fwd_kernelINS_13Kernel_traitsI6__halfS2_fS2_fjLj5120ELj1ELj1ELj4ELj16ENS_18Kernel_traits_baseILj5120ES2_S2_fS2_fjLj128EEEEELb0ELb0ELb0EEEvNS_9FwdParamsE,"aw",@nobits
	.sectionflags	@""
	.align	16
	.zero		1024


//--------------------- .nv.shared._ZN10layer_norm31ln_parallel_residual_fwd_kernelINS_13Kernel_traitsI6__halfS2_fS2_fjLj5120ELj1ELj1ELj4ELj16ENS_18Kernel_traits_baseILj5120ES2_S2_fS2_fjLj128EEEEELb0ELb0ELb1EEEvNS_9FwdParamsE --------------------------
	.section	.nv.shared._ZN10layer_norm31ln_parallel_residual_fwd_kernelINS_13Kernel_traitsI6__halfS2_fS2_fjLj5120ELj1ELj1ELj4ELj16ENS_18Kernel_traits_baseILj5120ES2_S2_fS2_fjLj128EEEEELb0ELb0ELb1EEEvNS_9FwdParamsE,"aw",@nobits
	.sectionflags	@""
	.align	16
	.zero		1024


//--------------------- .nv.shared._ZN10layer_norm31ln_parallel_residual_fwd_kernelINS_13Kernel_traitsI6__halfS2_fS2_fjLj5120ELj1ELj1ELj4ELj16ENS_18Kernel_traits_baseILj5120ES2_S2_fS2_fjLj128EEEEELb0ELb1ELb0EEEvNS_9FwdParamsE --------------------------
	.section	.nv.shared._ZN10layer_norm31ln_parallel_residual_fwd_kernelINS_13Kernel_traitsI6__halfS2_fS2_fjLj5120ELj1ELj1ELj4ELj16ENS_18Kernel_traits_baseILj5120ES2_S2_fS2_fjLj128EEEEELb0ELb1ELb0EEEvNS_9FwdParamsE,"aw",@nobits
	.sectionflags	@""
	.align	16
	.zero		1024


//--------------------- .nv.shared._ZN10layer_norm31ln_parallel_residual_fwd_kernelINS_13Kernel_traitsI6__halfS2_fS2_fjLj5120ELj1ELj1ELj4ELj16ENS_18Kernel_traits_baseILj5120ES2_S2_fS2_fjLj128EEEEELb0ELb1ELb1EEEvNS_9FwdParamsE --------------------------
	.section	.nv.shared._ZN10layer_norm31ln_parallel_residual_fwd_kernelINS_13Kernel_traitsI6__halfS2_fS2_fjLj5120ELj1ELj1ELj4ELj16ENS_18Kernel_traits_baseILj5120ES2_S2_fS2_fjLj128EEEEELb0ELb1ELb1EEEvNS_9FwdParamsE,"aw",@nobits
	.sectionflags	@""
	.align	16
	.zero		1024


//--------------------- .nv.shared._ZN10layer_norm31ln_parallel_residual_fwd_kernelINS_13Kernel_traitsI6__halfS2_fS2_fjLj5120ELj1ELj1ELj4ELj16ENS_18Kernel_traits_baseILj5120ES2_S2_fS2_fjLj128EEEEELb1ELb0ELb0EEEvNS_9FwdParamsE --------------------------
	.section	.nv.shared._ZN10layer_norm31ln_parallel_residual_fwd_kernelINS_13Kernel_traitsI6__halfS2_fS2_fjLj5120ELj1ELj1ELj4ELj16ENS_18Kernel_traits_baseILj5120ES2_S2_fS2_fjLj128EEEEELb1ELb0ELb0EEEvNS_9FwdParamsE,"aw",@nobits
	.sectionflags	@""
	.align	16
	.zero		1024


//--------------------- .nv.shared._ZN10layer_norm31ln_parallel_residual_fwd_kernelINS_13Kernel_traitsI6__halfS2_fS2_fjLj5120ELj1ELj1ELj4ELj16ENS_18Kernel_traits_baseILj5120ES2_S2_fS2_fjLj128EEEEELb1ELb0ELb1EEEvNS_9FwdParamsE --------------------------
	.section	.nv.shared._ZN10layer_norm31ln_parallel_residual_fwd_kernelINS_13Kernel_traitsI6__halfS2_fS2_fjLj5120ELj1ELj1ELj4ELj16ENS_18Kernel_traits_baseILj5120ES2_S2_fS2_fjLj128EEEEELb1ELb0ELb1EEEvNS_9FwdParamsE,"aw",@nobits
	.sectionflags	@""
	.align	16
	.zero		1024


//--------------------- .nv.shared._ZN10layer_norm31ln_parallel_residual_fwd_kernelINS_13Kernel_traitsI6__halfS2_fS2_fjLj5120ELj1ELj1ELj4ELj16ENS_18Kernel_traits_baseILj5120ES2_S2_fS2_fjLj128EEEEELb1ELb1ELb0EEEvNS_9FwdParamsE --------------------------
	.section	.nv.shared._ZN10layer_norm31ln_parallel_residual_fwd_kernelINS_13Kernel_traitsI6__halfS2_fS2_fjLj5120ELj1ELj1ELj4ELj16ENS_18Kernel_traits_baseILj5120ES2_S2_fS2_fjLj128EEEEELb1ELb1ELb0EEEvNS_9FwdParamsE,"aw",@nobits
	.sectionflags	@""
	.align	16
	.zero		1024


//--------------------- .nv.shared._ZN10layer_norm31ln_parallel_residual_fwd_kernelINS_13Kernel_traitsI6__halfS2_fS2_fjLj5120ELj1ELj1ELj4ELj16ENS_18Kernel_traits_baseILj5120ES2_S2_fS2_fjLj128EEEEELb1ELb1ELb1EEEvNS_9FwdParamsE --------------------------
	.section	.nv.shared._ZN10layer_norm31ln_parallel_residual_fwd_kernelINS_13Kernel_traitsI6__halfS2_fS2_fjLj5120ELj1ELj1ELj4ELj16ENS_18Kernel_traits_baseILj5120ES2_S2_fS2_fjLj128EEEEELb1ELb1ELb1EEEvNS_9FwdParamsE,"aw",@nobits
	.sectionflags	@""
	.align	16
	.zero		1024


//--------------------- .nv.shared._ZN10layer_norm31ln_parallel_residual_fwd_kernelINS_13Kernel_traitsIf6__halffS2_fjLj5120ELj1ELj1ELj4ELj16ENS_18Kernel_traits_baseILj5120EfS2_fS2_fjLj128EEEEELb0ELb0ELb0EEEvNS_9FwdParamsE --------------------------
	.section	.nv.shared._ZN10layer_norm31ln_parallel_residual_fwd_kernelINS_13Kernel_traitsIf6__halffS2_fjLj5120ELj1ELj1ELj4ELj16ENS_18Kernel_traits_baseILj5120EfS2_fS2_fjLj128EEEEELb0ELb0ELb0EEEvNS_9FwdParamsE,"aw",@nobits
	.sectionflags	@""
	.align	16
	.zero		1024


//--------------------- .nv.shared._ZN10layer_norm31ln_parallel_residual_fwd_kernelINS_13Kernel_traitsIf6__halffS2_fjLj5120ELj1ELj1ELj4ELj16ENS_18Kernel_traits_baseILj5120EfS2_fS2_fjLj128EEEEELb0ELb0ELb1EEEvNS_9FwdParamsE --------------------------
	.section	.nv.shared._ZN10layer_norm31ln_parallel_residual_fwd_kernelINS_13Kernel_traitsIf6__halffS2_fjLj5120ELj1ELj1ELj4ELj16ENS_18Kernel_traits_baseILj5120EfS2_fS2_fjLj128EEEEELb0ELb0ELb1EEEvNS_9FwdParamsE,"aw",@nobits
	.sectionflags	@""
	.align	16
	.zero		1024


//--------------------- .nv.shared._ZN10layer_norm31ln_parallel_residual_fwd_kernelINS_13Kernel_traitsIf6__halffS2_fjLj5120ELj1ELj1ELj4ELj16ENS_18Kernel_traits_baseILj5120EfS2_fS2_fjLj128EEEEELb0ELb1ELb0EEEvNS_9FwdParamsE --------------------------
	.section	.nv.shared._ZN10layer_norm31ln_parallel_residual_fwd_kernelINS_13Kernel_traitsIf6__halffS2_fjLj5120ELj1ELj1ELj4ELj16ENS_18Kernel_traits_baseILj5120EfS2_fS2_fjLj128EEEEELb0ELb1ELb0EEEvNS_9FwdParamsE,"aw",@nobits
	.sectionflags	@""
	.align	16
	.zero		1024


//--------------------- .nv.shared._ZN10layer_norm31ln_parallel_residual_fwd_kernelINS_13Kernel_traitsIf6__halffS2_fjLj5120ELj1ELj1ELj4ELj16ENS_18Kernel_traits_baseILj5120EfS2_fS2_fjLj128EEEEELb0ELb1ELb1EEEvNS_9FwdParamsE --------------------------
	.section	.nv.shared._ZN10layer_norm31ln_parallel_residual_fwd_kernelINS_13Kernel_traitsIf6__halffS2_fjLj5120ELj1ELj1ELj4ELj16ENS_18Kernel_traits_baseILj5120EfS2_fS2_fjLj128EEEEELb0ELb1ELb1EEEvNS_9FwdParamsE,"aw",@nobits
	.sectionflags	@""
	.align	16
	.zero		1024


//--------------------- .nv.shared._ZN10layer_norm31ln_parallel_residual_fwd_kernelINS_13Kernel_traitsIf6__halffS2_fjLj5120ELj1ELj1ELj4ELj16ENS_18Kernel_traits_baseILj5120EfS2_fS2_fjLj128EEEEELb1ELb0ELb0EEEvNS_9FwdParamsE --------------------------
	.section	.nv.shared._ZN10layer_norm31ln_parallel_residual_fwd_kernelINS_13Kernel_traitsIf6__halffS2_fjLj5120ELj1ELj1ELj4ELj16ENS_18Kernel_traits_baseILj5120EfS2_fS2_fjLj128EEEEELb1ELb0ELb0EEEvNS_9FwdParamsE,"aw",@nobits
	.sectionflags	@""
	.align	16
	.zero		1024


//--------------------- .nv.shared._ZN10layer_norm31ln_parallel_residual_fwd_kernelINS_13Kernel_traitsIf6__halffS2_fjLj5120ELj1ELj1ELj4ELj16ENS_18Kernel_traits_baseILj5120EfS2_fS2_fjLj128EEEEELb1ELb0ELb1EEEvNS_9FwdParamsE --------------------------
	.section	.nv.shared._ZN10layer_norm31ln_parallel_residual_fwd_kernelINS_13Kernel_traitsIf6__halffS2_fjLj5120ELj1ELj1ELj4ELj16ENS_18Kernel_traits_baseILj5120EfS2_fS2_fjLj128EEEEELb1ELb0ELb1EEEvNS_9FwdParamsE,"aw",@nobits
	.sectionflags	@""
	.align	16
	.zero		1024


//--------------------- .nv.shared._ZN10layer_norm31ln_parallel_residual_fwd_kernelINS_13Kernel_traitsIf6__halffS2_fjLj5120ELj1ELj1ELj4ELj16ENS_18Kernel_traits_baseILj5120EfS2_fS2_fjLj128EEEEELb1ELb1ELb0EEEvNS_9FwdParamsE --------------------------
	.section	.nv.shared._ZN10layer_norm31ln_parallel_residual_fwd_kernelINS_13Kernel_traitsIf6__halffS2_fjLj5120ELj1ELj1ELj4ELj16ENS_18Kernel_traits_baseILj5120EfS2_fS2_fjLj128EEEEELb1ELb1ELb0EEEvNS_9FwdParamsE,"aw",@nobits
	.sectionflags	@""
	.align	16
	.zero		1024


//--------------------- .nv.shared._ZN10layer_norm31ln_parallel_residual_fwd_kernelINS_13Kernel_traitsIf6__halffS2_fjLj5120ELj1ELj1ELj4ELj16ENS_18Kernel_traits_baseILj5120EfS2_fS2_fjLj128EEEEELb1ELb1ELb1EEEvNS_9FwdParamsE --------------------------
	.section	.nv.shared._ZN10layer_norm31ln_parallel_residual_fwd_kernelINS_13Kernel_traitsIf6__halffS2_fjLj5120ELj1ELj1ELj4ELj16ENS_18Kernel_traits_baseILj5120EfS2_fS2_fjLj128EEEEELb1ELb1ELb1EEEvNS_9FwdParamsE,"aw",@nobits
	.sectionflags	@""
	.align	16
	.zero		1024


//--------------------- .nv.shared._ZN10layer_norm31ln_parallel_residual_fwd_kernelINS_13Kernel_traitsI6__halfffffjLj5120ELj1ELj1ELj4ELj16ENS_18Kernel_traits_baseILj5120ES2_ffffjLj128EEEEELb0ELb0ELb0EEEvNS_9FwdParamsE --------------------------
	.section	.nv.shared._ZN10layer_norm31ln_parallel_residual_fwd_kernelINS_13Kernel_traitsI6__halfffffjLj5120ELj1ELj1ELj4ELj16ENS_18Kernel_traits_baseILj5120ES2_ffffjLj128EEEEELb0ELb0ELb0EEEvNS_9FwdParamsE,"aw",@nobits
	.sectionflags	@""
	.align	16
	.zero		1024


//--------------------- .nv.shared._ZN10layer_norm31ln_parallel_residual_fwd_kernelINS_13Kernel_traitsI6__halfffffjLj5120ELj1ELj1ELj4ELj16ENS_18Kernel_traits_baseILj5120ES2_ffffjLj128EEEEELb0ELb0ELb1EEEvNS_9FwdParamsE --------------------------
	.section	.nv.shared._ZN10layer_norm31ln_parallel_residual_fwd_kernelINS_13Kernel_traitsI6__halfffffjLj5120ELj1ELj1ELj4ELj16ENS_18Kernel_traits_baseILj5120ES2_ffffjLj128EEEEELb0ELb0ELb1EEEvNS_9FwdParamsE,"aw",@nobits
	.sectionflags	@""
	.align	16
	.zero		1024


//--------------------- .nv.shared._ZN10layer_norm31ln_parallel_residual_fwd_kernelINS_13Kernel_traitsI6__halfffffjLj5120ELj1ELj1ELj4ELj16ENS_18Kernel_traits_baseILj5120ES2_ffffjLj128EEEEELb0ELb1ELb0EEEvNS_9FwdParamsE --------------------------
	.section	.nv.shared._ZN10layer_norm31ln_parallel_residual_fwd_kernelINS_13Kernel_traitsI6__halfffffjLj5120ELj1ELj1ELj4ELj16ENS_18Kernel_traits_baseILj5120ES2_ffffjLj128EEEEELb0ELb1ELb0EEEvNS_9FwdParamsE,"aw",@nobits
	.sectionflags	@""
	.align	16
	.zero		1024


//--------------------- .nv.shared._ZN10layer_norm31ln_parallel_residual_fwd_kernelINS_13Kernel_traitsI6__halfffffjLj5120ELj1ELj1ELj4ELj16ENS_18Kernel_traits_baseILj5120ES2_ffffjLj128EEEEELb0ELb1ELb1EEEvNS_9FwdParamsE --------------------------
	.section	.nv.shared._ZN10layer_norm31ln_parallel_residual_fwd_kernelINS_13Kernel_traitsI6__halfffffjLj5120ELj1ELj1ELj4ELj16ENS_18Kernel_traits_baseILj5120ES2_ffffjLj128EEEEELb0ELb1ELb1EEEvNS_9FwdParamsE,"aw",@nobits
	.sectionflags	@""
	.align	16
	.zero		1024


//--------------------- .nv.shared._ZN10layer_norm31ln_parallel_residual_fwd_kernelINS_13Kernel_traitsI6__halfffffjLj5120ELj1ELj1ELj4ELj16ENS_18Kernel_traits_baseILj5120ES2_ffffjLj128EEEEELb1ELb0ELb0EEEvNS_9FwdParamsE --------------------------
	.section	.nv.shared._ZN10layer_norm31ln_parallel_residual_fwd_kernelINS_13Kernel_traitsI6__halfffffjLj5120ELj1ELj1ELj4ELj16ENS_18Kernel_traits_baseILj5120ES2_ffffjLj128EEEEELb1ELb0ELb0EEEvNS_9FwdParamsE,"aw",@nobits
	.sectionflags	@""
	.align	16
	.zero		1024


//--------------------- .nv.shared._ZN10layer_norm31ln_parallel_residual_fwd_kernelINS_13Kernel_traitsI6__halfffffjLj5120ELj1ELj1ELj4ELj16ENS_18Kernel_traits_baseILj5120ES2_ffffjLj128EEEEELb1ELb0ELb1EEEvNS_9FwdParamsE --------------------------
	.section	.nv.shared._ZN10layer_norm31ln_parallel_residual_fwd_kernelINS_13Kernel_traitsI6__halfffffjLj5120ELj1ELj1ELj4ELj16ENS_18Kernel_traits_baseILj5120ES2_ffffjLj128EEEEELb1ELb0ELb1EEEvNS_9FwdParamsE,"aw",@nobits
	.sectionflags	@""
	.align	16
	.zero		1024


//--------------------- .nv.shared._ZN10layer_norm31ln_parallel_residual_fwd_kernelINS_13Kernel_traitsI6__halfffffjLj5120ELj1ELj1ELj4ELj16ENS_18Kernel_traits_baseILj5120ES2_ffffjLj128EEEEELb1ELb1ELb0EEEvNS_9FwdParamsE --------------------------
	.section	.nv.shared._ZN10layer_norm31ln_parallel_residual_fwd_kernelINS_13Kernel_traitsI6__halfffffjLj5120ELj1ELj1ELj4ELj16ENS_18Kernel_traits_baseILj5120ES2_ffffjLj128EEEEELb1ELb1ELb0EEEvNS_9FwdParamsE,"aw",@nobits
	.sectionflags	@""
	.align	16
	.zero		1024


//--------------------- .nv.shared._ZN10layer_norm31ln_parallel_residual_fwd_kernelINS_13Kernel_traitsI6__halfffffjLj5120ELj1ELj1ELj4ELj16ENS_18Kernel_traits_baseILj5120ES2_ffffjLj128EEEEELb1ELb1ELb1EEEvNS_9FwdParamsE --------------------------
	.section	.nv.shared._ZN10layer_norm31ln_parallel_residual_fwd_kernelINS_13Kernel_traitsI6__halfffffjLj5120ELj1ELj1ELj4ELj16ENS_18Kernel_traits_baseILj5120ES2_ffffjLj128EEEEELb1ELb1ELb1EEEvNS_9FwdParamsE,"aw",@nobits
	.sectionflags	@""
	.align	16
	.zero		1024


//--------------------- .nv.shared._ZN10layer_norm31ln_parallel_residual_fwd_kernelINS_13Kernel_traitsIfffffjLj5120ELj1ELj1ELj4ELj16ENS_18Kernel_traits_baseILj5120EfffffjLj128EEEEELb0ELb0ELb0EEEvNS_9FwdParamsE --------------------------
	.section	.nv.shared._ZN10layer_norm31ln_parallel_residual_fwd_kernelINS_13Kernel_traitsIfffffjLj5120ELj1ELj1ELj4ELj16ENS_18Kernel_traits_baseILj5120EfffffjLj128EEEEELb0ELb0ELb0EEEvNS_9FwdParamsE,"aw",@nobits
	.sectionflags	@""
	.align	16
	.zero		1024


//--------------------- .nv.shared._ZN10layer_norm31ln_parallel_residual_fwd_kernelINS_13Kernel_traitsIfffffjLj5120ELj1ELj1ELj4ELj16ENS_18Kernel_traits_baseILj5120EfffffjLj128EEEEELb0ELb0ELb1EEEvNS_9FwdParamsE --------------------------
	.section	.nv.shared._ZN10layer_norm31ln_parallel_residual_fwd_kernelINS_13Kernel_traitsIfffffjLj5120ELj1ELj1ELj4ELj16ENS_18Kernel_traits_baseILj5120EfffffjLj128EEEEELb0ELb0ELb1EEEvNS_9FwdParamsE,"aw",@nobits
	.sectionflags	@""
	.align	16
	.zero		1024


//--------------------- .nv.shared._ZN10layer_norm31ln_parallel_residual_fwd_kernelINS_13Kernel_traitsIfffffjLj5120ELj1ELj1ELj4ELj16ENS_18Kernel_traits_baseILj5120EfffffjLj128EEEEELb0ELb1ELb0EEEvNS_9FwdParamsE --------------------------
	.section	.nv.shared._ZN10layer_norm31ln_parallel_residual_fwd_kernelINS_13Kernel_traitsIfffffjLj5120ELj1ELj1ELj4ELj16ENS_18Kernel_traits_baseILj5120EfffffjLj128EEEEELb0ELb1ELb0EEEvNS_9FwdParamsE,"aw",@nobits
	.sectionflags	@""
	.align	16
	.zero		1024


//--------------------- .nv.shared._ZN10layer_norm31ln_parallel_residual_fwd_kernelINS_13Kernel_traitsIfffffjLj5120ELj1ELj1ELj4ELj16ENS_18Kernel_traits_baseILj5120EfffffjLj128EEEEELb0ELb1ELb1EEEvNS_9FwdParamsE --------------------------
	.section	.nv.shared._ZN10layer_norm31ln_parallel_residual_fwd_kernelINS_13Kernel_traitsIfffffjLj5120ELj1ELj1ELj4ELj16ENS_18Kernel_traits_baseILj5120EfffffjLj128EEEEELb0ELb1ELb1EEEvNS_9FwdParamsE,"aw",@nobits
	.sectionflags	@""
	.align	16
	.zero		1024


//--------------------- .nv.shared._ZN10layer_norm31ln_parallel_residual_fwd_kernelINS_13Kernel_traitsIfffffjLj5120ELj1ELj1ELj4ELj16ENS_18Kernel_traits_baseILj5120EfffffjLj128EEEEELb1ELb0ELb0EEEvNS_9FwdParamsE --------------------------
	.section	.nv.shared._ZN10layer_norm31ln_parallel_residual_fwd_kernelINS_13Kernel_traitsIfffffjLj5120ELj1ELj1ELj4ELj16ENS_18Kernel_traits_baseILj5120EfffffjLj128EEEEELb1ELb0ELb0EEEvNS_9FwdParamsE,"aw",@nobits
	.sectionflags	@""
	.align	16
	.zero		1024


//--------------------- .nv.shared._ZN10layer_norm31ln_parallel_residual_fwd_kernelINS_13Kernel_traitsIfffffjLj5120ELj1ELj1ELj4ELj16ENS_18Kernel_traits_baseILj5120EfffffjLj128EEEEELb1ELb0ELb1EEEvNS_9FwdParamsE --------------------------
	.section	.nv.shared._ZN10layer_norm31ln_parallel_residual_fwd_kernelINS_13Kernel_traitsIfffffjLj5120ELj1ELj1ELj4ELj16ENS_18Kernel_traits_baseILj5120EfffffjLj128EEEEELb1ELb0ELb1EEEvNS_9FwdParamsE,"aw",@nobits
	.sectionflags	@""
	.align	16
	.zero		1024


//--------------------- .nv.shared._ZN10layer_norm31ln_parallel_residual_fwd_kernelINS_13Kernel_traitsIfffffjLj5120ELj1ELj1ELj4ELj16ENS_18Kernel_traits_baseILj5120EfffffjLj128EEEEELb1ELb1ELb0EEEvNS_9FwdParamsE --------------------------
	.section	.nv.shared._ZN10layer_norm31ln_parallel_residual_fwd_kernelINS_13Kernel_traitsIfffffjLj5120ELj1ELj1ELj4ELj16ENS_18Kernel_traits_baseILj5120EfffffjLj128EEEEELb1ELb1ELb0EEEvNS_9FwdParamsE,"aw",@nobits
	.sectionflags	@""
	.align	16
	.zero		1024


//--------------------- .nv.shared._ZN10layer_norm31ln_parallel_residual_fwd_kernelINS_13Kernel_traitsIfffffjLj5120ELj1ELj1ELj4ELj16ENS_18Kernel_traits_baseILj5120EfffffjLj128EEEEELb1ELb1ELb1EEEvNS_9FwdParamsE --------------------------
	.section	.nv.shared._ZN10layer_norm31ln_parallel_residual_fwd_kernelINS_13Kernel_traitsIfffffjLj5120ELj1ELj1ELj4ELj16ENS_18Kernel_traits_baseILj5120EfffffjLj128EEEEELb1ELb1ELb1EEEvNS_9FwdParamsE,"aw",@nobits
	.sectionflags	@""
	.align	16
	.zero		1024


//--------------------- .nv.constant0._ZN10layer_norm31ln_parallel_residual_fwd_kernelINS_13Kernel_traitsI13__nv_bfloat16S2_S2_S2_fjLj5120ELj1ELj1ELj4ELj16ENS_18Kernel_traits_baseILj5120ES2_S2_S2_S2_fjLj128EEEEELb0ELb0ELb0EEEvNS_9FwdParamsE --------------------------
	.section	.nv.constant0._ZN10layer_norm31ln_parallel_residual_fwd_kernelINS_13Kernel_traitsI13__nv_bfloat16S2_S2_S2_fjLj5120ELj1ELj1ELj4ELj16ENS_18Kernel_traits_baseILj5120ES2_S2_S2_S2_fjLj128EEEEELb0ELb0ELb0EEEvNS_9FwdParamsE,"a",@progbits
	.sectionflags	@""
	.align	4
.nv.constant0._ZN10layer_norm31ln_parallel_residual_fwd_kernelINS_13Kernel_traitsI13__nv_bfloat16S2_S2_S2_fjLj5120ELj1ELj1ELj4ELj16ENS_18Kernel_traits_baseILj5120ES2_S2_S2_S2_fjLj128EEEEELb0ELb0ELb0EEEvNS_9FwdParamsE:
	.zero		1128


//--------------------- .nv.constant0._ZN10layer_norm31ln_parallel_residual_fwd_kernelINS_13Kernel_traitsI13__nv_bfloat16S2_S2_S2_fjLj5120ELj1ELj1ELj4ELj16ENS_18Kernel_traits_baseILj5120ES2_S2_S2_S2_fjLj128EEEEELb0ELb0ELb1EEEvNS_9FwdParamsE --------------------------
	.section	.nv.constant0._ZN10layer_norm31ln_parallel_residual_fwd_kernelINS_13Kernel_traitsI13__nv_bfloat16S2_S2_S2_fjLj5120ELj1ELj1ELj4ELj16ENS_18Kernel_traits_baseILj5120ES2_S2_S2_S2_fjLj128EEEEELb0ELb0ELb1EEEvNS_9FwdParamsE,"a",@progbits
	.sectionflags	@""
	.align	4
.nv.constant0._ZN10layer_norm31ln_parallel_residual_fwd_kernelINS_13Kernel_traitsI13__nv_bfloat16S2_S2_S2_fjLj5120ELj1ELj1ELj4ELj16ENS_18Kernel_traits_baseILj5120ES2_S2_S2_S2_fjLj128EEEEELb0ELb0ELb1EEEvNS_9FwdParamsE:
	.zero		1128


//--------------------- .nv.constant0._ZN10layer_norm31ln_parallel_residual_fwd_kernelINS_13Kernel_traitsI13__nv_bfloat16S2_S2_S2_fjLj5120ELj1ELj1ELj4ELj16ENS_18Kernel_traits_baseILj5120ES2_S2_S2_S2_fjLj128EEEEELb0ELb1ELb0EEEvNS_9FwdParamsE --------------------------
	.section	.nv.constant0._ZN10layer_norm31ln_parallel_residual_fwd_kernelINS_13Kernel_traitsI13__nv_bfloat16S2_S2_S2_fjLj5120ELj1ELj1ELj4ELj16ENS_18Kernel_traits_baseILj5120ES2_S2_S2_S2_fjLj128EEEEELb0ELb1ELb0EEEvNS_9FwdParamsE,"a",@progbits
	.sectionflags	@""
	.align	4
.nv.constant0._ZN10layer_norm31ln_parallel_residual_fwd_kernelINS_13Kernel_traitsI13__nv_bfloat16S2_S2_S2_fjLj5120ELj1ELj1ELj4ELj16ENS_18Kernel_traits_baseILj5120ES2_S2_S2_S2_fjLj128EEEEELb0ELb1ELb0EEEvNS_9FwdParamsE:
	.zero		1128


//--------------------- .nv.constant0._ZN10layer_norm31ln_parallel_residual_fwd_kernelINS_13Kernel_traitsI13__nv_bfloat16S2_S2_S2_fjLj5120ELj1ELj1ELj4ELj16ENS_18Kernel_traits_baseILj5120ES2_S2_S2_S2_fjLj128EEEEELb0ELb1ELb1EEEvNS_9FwdParamsE --------------------------
	.section	.nv.constant0._ZN10layer_norm31ln_parallel_residual_fwd_kernelINS_13Kernel_traitsI13__nv_bfloat16S2_S2_S2_fjLj5120ELj1ELj1ELj4ELj16ENS_18Kernel_traits_baseILj5120ES2_S2_S2_S2_fjLj128EEEEELb0ELb1ELb1EEEvNS_9FwdParamsE,"a",@progbits
	.sectionflags	@""
	.align	4
.nv.constant0._ZN10layer_norm31ln_parallel_residual_fwd_kernelINS_13Kernel_traitsI13__nv_bfloat16S2_S2_S2_fjLj5120ELj1ELj1ELj4ELj16ENS_18Kernel_traits_baseILj5120ES2_S2_S2_S2_fjLj128EEEEELb0ELb1ELb1EEEvNS_9FwdParamsE:
	.zero		1128


//--------------------- .nv.constant0._ZN10layer_norm31ln_parallel_residual_fwd_kernelINS_13Kernel_traitsI13__nv_bfloat16S2_S2_S2_fjLj5120ELj1ELj1ELj4ELj16ENS_18Kernel_traits_baseILj5120ES2_S2_S2_S2_fjLj128EEEEELb1ELb0ELb0EEEvNS_9FwdParamsE --------------------------
	.section	.nv.constant0._ZN10layer_norm31ln_parallel_residual_fwd_kernelINS_13Kernel_traitsI13__nv_bfloat16S2_S2_S2_fjLj5120ELj1ELj1ELj4ELj16ENS_18Kernel_traits_baseILj5120ES2_S2_S2_S2_fjLj128EEEEELb1ELb0ELb0EEEvNS_9FwdParamsE,"a",@progbits
	.sectionflags	@""
	.align	4
.nv.constant0._ZN10layer_norm31ln_parallel_residual_fwd_kernelINS_13Kernel_traitsI13__nv_bfloat16S2_S2_S2_fjLj5120ELj1ELj1ELj4ELj16ENS_18Kernel_traits_baseILj5120ES2_S2_S2_S2_fjLj128EEEEELb1ELb0ELb0EEEvNS_9FwdParamsE:
	.zero		1128


//--------------------- .nv.constant0._ZN10layer_norm31ln_parallel_residual_fwd_kernelINS_13Kernel_traitsI13__nv_bfloat16S2_S2_S2_fjLj5120ELj1ELj1ELj4ELj16ENS_18Kernel_traits_baseILj5120ES2_S2_S2_S2_fjLj128EEEEELb1ELb0ELb1EEEvNS_9FwdParamsE --------------------------
	.section	.nv.constant0._ZN10layer_norm31ln_parallel_residual_fwd_kernelINS_13Kernel_traitsI13__nv_bfloat16S2_S2_S2_fjLj5120ELj1ELj1ELj4ELj16ENS_18Kernel_traits_baseILj5120ES2_S2_S2_S2_fjLj128EEEEELb1ELb0ELb1EEEvNS_9FwdParamsE,"a",@progbits
	.sectionflags	@""
	.align	4
.nv.constant0._ZN10layer_norm31ln_parallel_residual_fwd_kernelINS_13Kernel_traitsI13__nv_bfloat16S2_S2_S2_fjLj5120ELj1ELj1ELj4ELj16ENS_18Kernel_traits_baseILj5120ES2_S2_S2_S2_fjLj128EEEEELb1ELb0ELb1EEEvNS_9FwdParamsE:
	.zero		1128


//--------------------- .nv.constant0._ZN10layer_norm31ln_parallel_residual_fwd_kernelINS_13Kernel_traitsI13__nv_bfloat16S2_S2_S2_fjLj5120ELj1ELj1ELj4ELj16ENS_18Kernel_traits_baseILj5120ES2_S2_S2_S2_fjLj128EEEEELb1ELb1ELb0EEEvNS_9FwdParamsE --------------------------
	.section	.nv.constant0._ZN10layer_norm31ln_parallel_residual_fwd_kernelINS_13Kernel_traitsI13__nv_bfloat16S2_S2_S2_fjLj5120ELj1ELj1ELj4ELj16ENS_18Kernel_traits_baseILj5120ES2_S2_S2_S2_fjLj128EEEEELb1ELb1ELb0EEEvNS_9FwdParamsE,"a",@progbits
	.sectionflags	@""
	.align	4
.nv.constant0._ZN10layer_norm31ln_parallel_residual_fwd_kernelINS_13Kernel_traitsI13__nv_bfloat16S2_S2_S2_fjLj5120ELj1ELj1ELj4ELj16ENS_18Kernel_traits_baseILj5120ES2_S2_S2_S2_fjLj128EEEEELb1ELb1ELb0EEEvNS_9FwdParamsE:
	.zero		1128


//--------------------- .nv.constant0._ZN10layer_norm31ln_parallel_residual_fwd_kernelINS_13Kernel_traitsI13__nv_bfloat16S2_S2_S2_fjLj5120ELj1ELj1ELj4ELj16ENS_18Kernel_traits_baseILj5120ES2_S2_S2_S2_fjLj128EEEEELb1ELb1ELb1EEEvNS_9FwdParamsE --------------------------
	.section	.nv.constant0._ZN10layer_norm31ln_parallel_residual_fwd_kernelINS_13Kernel_traitsI13__nv_bfloat16S2_S2_S2_fjLj5120ELj1ELj1ELj4ELj16ENS_18Kernel_traits_baseILj5120ES2_S2_S2_S2_fjLj128EEEEELb1ELb1ELb1EEEvNS_9FwdParamsE,"a",@progbits
	.sectionflags	@""
	.align	4
.nv.constant0._ZN10layer_norm31ln_parallel_residual_fwd_kernelINS_13Kernel_traitsI13__nv_bfloat16S2_S2_S2_fjLj5120ELj1ELj1ELj4ELj16ENS_18Kernel_traits_baseILj5120ES2_S2_S2_S2_fjLj128EEEEELb1ELb1ELb1EEEvNS_9FwdParamsE:
	.zero		1128


//--------------------- .nv.constant0._ZN10layer_norm31ln_parallel_residual_fwd_kernelINS_13Kernel_traitsI6__halfS2_S2_S2_fjLj5120ELj1ELj1ELj4ELj16ENS_18Kernel_traits_baseILj5120ES2_S2_S2_S2_fjLj128EEEEELb0ELb0ELb0EEEvNS_9FwdParamsE --------------------------
	.section	.nv.constant0._ZN10layer_norm31ln_parallel_residual_fwd_kernelINS_13Kernel_traitsI6__halfS2_S2_S2_fjLj5120ELj1ELj1ELj4ELj16ENS_18Kernel_traits_baseILj5120ES2_S2_S2_S2_fjLj128EEEEELb0ELb0ELb0EEEvNS_9FwdParamsE,"a",@progbits
	.sectionflags	@""
	.align	4
.nv.constant0._ZN10layer_norm31ln_parallel_residual_fwd_kernelINS_13Kernel_traitsI6__halfS2_S2_S2_fjLj5120ELj1ELj1ELj4ELj16ENS_18Kernel_traits_baseILj5120ES2_S2_S2_S2_fjLj128EEEEELb0ELb0ELb0EEEvNS_9FwdParamsE:
	.zero		1128


//--------------------- .nv.constant0._ZN10layer_norm31ln_parallel_residual_fwd_kernelINS_13Kernel_traitsI6__halfS2_S2_S2_fjLj5120ELj1ELj1ELj4ELj16ENS_18Kernel_traits_baseILj5120ES2_S2_S2_S2_fjLj128EEEEELb0ELb0ELb1EEEvNS_9FwdParamsE --------------------------
	.section	.nv.constant0._ZN10layer_norm31ln_parallel_residual_fwd_kernelINS_13Kernel_traitsI6__halfS2_S2_S2_fjLj5120ELj1ELj1ELj4ELj16ENS_18Kernel_traits_baseILj5120ES2_S2_S2_S2_fjLj128EEEEELb0ELb0ELb1EEEvNS_9FwdParamsE,"a",@progbits
	.sectionflags	@""
	.align	4
.nv.constant0._ZN10layer_norm31ln_parallel_residual_fwd_kernelINS_13Kernel_traitsI6__halfS2_S2_S2_fjLj5120ELj1ELj1ELj4ELj16ENS_18Kernel_traits_baseILj5120ES2_S2_S2_S2_fjLj128EEEEELb0ELb0ELb1EEEvNS_9FwdParamsE:
	.zero		1128


//--------------------- .nv.constant0._ZN10layer_norm31ln_parallel_residual_fwd_kernelINS_13Kernel_traitsI6__halfS2_S2_S2_fjLj5120ELj1ELj1ELj4ELj16ENS_18Kernel_traits_baseILj5120ES2_S2_S2_S2_fjLj128EEEEELb0ELb1ELb0EEEvNS_9FwdParamsE --------------------------
	.section	.nv.constant0._ZN10layer_norm31ln_parallel_residual_fwd_kernelINS_13Kernel_traitsI6__halfS2_S2_S2_fjLj5120ELj1ELj1ELj4ELj16ENS_18Kernel_traits_baseILj5120ES2_S2_S2_S2_fjLj128EEEEELb0ELb1ELb0EEEvNS_9FwdParamsE,"a",@progbits
	.sectionflags	@""
	.align	4
.nv.constant0._ZN10layer_norm31ln_parallel_residual_fwd_kernelINS_13Kernel_traitsI6__halfS2_S2_S2_fjLj5120ELj1ELj1ELj4ELj16ENS_18Kernel_traits_baseILj5120ES2_S2_S2_S2_fjLj128EEEEELb0ELb1ELb0EEEvNS_9FwdParamsE:
	.zero		1128


//--------------------- .nv.constant0._ZN10layer_norm31ln_parallel_residual_fwd_kernelINS_13Kernel_traitsI6__halfS2_S2_S2_fjLj5120ELj1ELj1ELj4ELj16ENS_18Kernel_traits_baseILj5120ES2_S2_S2_S2_fjLj128EEEEELb0ELb1ELb1EEEvNS_9FwdParamsE --------------------------
	.section	.nv.constant0._ZN10layer_norm31ln_parallel_residual_fwd_kernelINS_13Kernel_traitsI6__halfS2_S2_S2_fjLj5120ELj1ELj1ELj4ELj16ENS_18Kernel_traits_baseILj5120ES2_S2_S2_S2_fjLj128EEEEELb0ELb1ELb1EEEvNS_9FwdParamsE,"a",@progbits
	.sectionflags	@""
	.align	4
.nv.constant0._ZN10layer_norm31ln_parallel_residual_fwd_kernelINS_13Kernel_traitsI6__halfS2_S2_S2_fjLj5120ELj1ELj1ELj4ELj16ENS_18Kernel_traits_baseILj5120ES2_S2_S2_S2_fjLj128EEEEELb0ELb1ELb1EEEvNS_9FwdParamsE:
	.zero		1128


//--------------------- .nv.constant0._ZN10layer_norm31ln_parallel_residual_fwd_kernelINS_13Kernel_traitsI6__halfS2_S2_S2_fjLj5120ELj1ELj1ELj4ELj16ENS_18Kernel_traits_baseILj5120ES2_S2_S2_S2_fjLj128EEEEELb1ELb0ELb0EEEvNS_9FwdParamsE --------------------------
	.section	.nv.constant0._ZN10layer_norm31ln_parallel_residual_fwd_kernelINS_13Kernel_traitsI6__halfS2_S2_S2_fjLj5120ELj1ELj1ELj4ELj16ENS_18Kernel_traits_baseILj5120ES2_S2_S2_S2_fjLj128EEEEELb1ELb0ELb0EEEvNS_9FwdParamsE,"a",@progbits
	.sectionflags	@""
	.align	4
.nv.constant0._ZN10layer_norm31ln_parallel_residual_fwd_kernelINS_13Kernel_traitsI6__halfS2_S2_S2_fjLj5120ELj1ELj1ELj4ELj16ENS_18Kernel_traits_baseILj5120ES2_S2_S2_S2_fjLj128EEEEELb1ELb0ELb0EEEvNS_9FwdParamsE:
	.zero		1128


//--------------------- .nv.constant0._ZN10layer_norm31ln_parallel_residual_fwd_kernelINS_13Kernel_traitsI6__halfS2_S2_S2_fjLj5120ELj1ELj1ELj4ELj16ENS_18Kernel_traits_baseILj5120ES2_S2_S2_S2_fjLj128EEEEELb1ELb0ELb1EEEvNS_9FwdParamsE --------------------------
	.section	.nv.constant0._ZN10layer_norm31ln_parallel_residual_fwd_kernelINS_13Kernel_traitsI6__halfS2_S2_S2_fjLj5120ELj1ELj1ELj4ELj16ENS_18Kernel_traits_baseILj5120ES2_S2_S2_S2_fjLj128EEEEELb1ELb0ELb1EEEvNS_9FwdParamsE,"a",@progbits
	.sectionflags	@""
	.align	4
.nv.constant0._ZN10layer_norm31ln_parallel_residual_fwd_kernelINS_13Kernel_traitsI6__halfS2_S2_S2_fjLj5120ELj1ELj1ELj4ELj16ENS_18Kernel_traits_baseILj5120ES2_S2_S2_S2_fjLj128EEEEELb1ELb0ELb1EEEvNS_9FwdParamsE:
	.zero		1128


//--------------------- .nv.constant0._ZN10layer_norm31ln_parallel_residual_fwd_kernelINS_13Kernel_traitsI6__halfS2_S2_S2_fjLj5120ELj1ELj1ELj4ELj16ENS_18Kernel_traits_baseILj5120ES2_S2_S2_S2_fjLj128EEEEELb1ELb1ELb0EEEvNS_9FwdParamsE --------------------------
	.section	.nv.constant0._ZN10layer_norm31ln_parallel_residual_fwd_kernelINS_13Kernel_traitsI6__halfS2_S2_S2_fjLj5120ELj1ELj1ELj4ELj16ENS_18Kernel_traits_baseILj5120ES2_S2_S2_S2_fjLj128EEEEELb1ELb1ELb0EEEvNS_9FwdParamsE,"a",@progbits
	.sectionflags	@""
	.align	4
.nv.constant0._ZN10layer_norm31ln_parallel_residual_fwd_kernelINS_13Kernel_traitsI6__halfS2_S2_S2_fjLj5120ELj1ELj1ELj4ELj16ENS_18Kernel_traits_baseILj5120ES2_S2_S2_S2_fjLj128EEEEELb1ELb1ELb0EEEvNS_9FwdParamsE:
	.zero		1128


//--------------------- .nv.constant0._ZN10layer_norm31ln_parallel_residual_fwd_kernelINS_13Kernel_traitsI6__halfS2_S2_S2_fjLj5120ELj1ELj1ELj4ELj16ENS_18Kernel_traits_baseILj5120ES2_S2_S2_S2_fjLj128EEEEELb1ELb1ELb1EEEvNS_9FwdParamsE --------------------------
	.section	.nv.constant0._ZN10layer_norm31ln_parallel_residual_fwd_kernelINS_13Kernel_traitsI6__halfS2_S2_S2_fjLj5120ELj1ELj1ELj4ELj16ENS_18Kernel_traits_baseILj5120ES2_S2_S2_S2_fjLj128EEEEELb1ELb1ELb1EEEvNS_9FwdParamsE,"a",@progbits
	.sectionflags	@""
	.align	4
.nv.constant0._ZN10layer_norm31ln_parallel_residual_fwd_kernelINS_13Kernel_traitsI6__halfS2_S2_S2_fjLj5120ELj1ELj1ELj4ELj16ENS_18Kernel_traits_baseILj5120ES2_S2_S2_S2_fjLj128EEEEELb1ELb1ELb1EEEvNS_9FwdParamsE:
	.zero		1128


//--------------------- .nv.constant0._ZN10layer_norm31ln_parallel_residual_fwd_kernelINS_13Kernel_traitsIf13__nv_bfloat16S2_S2_fjLj5120ELj1ELj1ELj4ELj16ENS_18Kernel_traits_baseILj5120EfS2_S2_S2_fjLj128EEEEELb0ELb0ELb0EEEvNS_9FwdParamsE --------------------------
	.section	.nv.constant0._ZN10layer_norm31ln_parallel_residual_fwd_kernelINS_13Kernel_traitsIf13__nv_bfloat16S2_S2_fjLj5120ELj1ELj1ELj4ELj16ENS_18Kernel_traits_baseILj5120EfS2_S2_S2_fjLj128EEEEELb0ELb0ELb0EEEvNS_9FwdParamsE,"a",@progbits
	.sectionflags	@""
	.align	4
.nv.constant0._ZN10layer_norm31ln_parallel_residual_fwd_kernelINS_13Kernel_traitsIf13__nv_bfloat16S2_S2_fjLj5120ELj1ELj1ELj4ELj16ENS_18Kernel_traits_baseILj5120EfS2_S2_S2_fjLj128EEEEELb0ELb0ELb0EEEvNS_9FwdParamsE:
	.zero		1128


//--------------------- .nv.constant0._ZN10layer_norm31ln_parallel_residual_fwd_kernelINS_13Kernel_traitsIf13__nv_bfloat16S2_S2_fjLj5120ELj1ELj1ELj4ELj16ENS_18Kernel_traits_baseILj5120EfS2_S2_S2_fjLj128EEEEELb0ELb0ELb1EEEvNS_9FwdParamsE --------------------------
	.section	.nv.constant0._ZN10layer_norm31ln_parallel_residual_fwd_kernelINS_13Kernel_traitsIf13__nv_bfloat16S2_S2_fjLj5120ELj1ELj1ELj4ELj16ENS_18Kernel_traits_baseILj5120EfS2_S2_S2_fjLj128EEEEELb0ELb0ELb1EEEvNS_9FwdParamsE,"a",@progbits
	.sectionflags	@""
	.align	4
.nv.constant0._ZN10layer_norm31ln_parallel_residual_fwd_kernelINS_13Kernel_traitsIf13__nv_bfloat16S2_S2_fjLj5120ELj1ELj1ELj4ELj16ENS_18Kernel_traits_baseILj5120EfS2_S2_S2_fjLj128EEEEELb0ELb0ELb1EEEvNS_9FwdParamsE:
	.zero		1128


//--------------------- .nv.constant0._ZN10layer_norm31ln_parallel_residual_fwd_kernelINS_13Kernel_traitsIf13__nv_bfloat16S2_S2_fjLj5120ELj1ELj1ELj4ELj16ENS_18Kernel_traits_baseILj5120EfS2_S2_S2_fjLj128EEEEELb0ELb1ELb0EEEvNS_9FwdParamsE --------------------------
	.section	.nv.constant0._ZN10layer_norm31ln_parallel_residual_fwd_kernelINS_13Kernel_traitsIf13__nv_bfloat16S2_S2_fjLj5120ELj1ELj1ELj4ELj16ENS_18Kernel_traits_baseILj5120EfS2_S2_S2_fjLj128EEEEELb0ELb1ELb0EEEvNS_9FwdParamsE,"a",@progbits
	.sectionflags	@""
	.align	4
.nv.constant0._ZN10layer_norm31ln_parallel_residual_fwd_kernelINS_13Kernel_traitsIf13__nv_bfloat16S2_S2_fjLj5120ELj1ELj1ELj4ELj16ENS_18Kernel_traits_baseILj5120EfS2_S2_S2_fjLj128EEEEELb0ELb1ELb0EEEvNS_9FwdParamsE:
	.zero		1128


//--------------------- .nv.constant0._ZN10layer_norm31ln_parallel_residual_fwd_kernelINS_13Kernel_traitsIf13__nv_bfloat16S2_S2_fjLj5120ELj1ELj1ELj4ELj16ENS_18Kernel_traits_baseILj5120EfS2_S2_S2_fjLj128EEEEELb0ELb1ELb1EEEvNS_9FwdParamsE --------------------------
	.section	.nv.constant0._ZN10layer_norm31ln_parallel_residual_fwd_kernelINS_13Kernel_traitsIf13__nv_bfloat16S2_S2_fjLj5120ELj1ELj1ELj4ELj16ENS_18Kernel_traits_baseILj5120EfS2_S2_S2_fjLj128EEEEELb0ELb1ELb1EEEvNS_9FwdParamsE,"a",@progbits
	.sectionflags	@""
	.align	4
.nv.constant0._ZN10layer_norm31ln_parallel_residual_fwd_kernelINS_13Kernel_traitsIf13__nv_bfloat16S2_S2_fjLj5120ELj1ELj1ELj4ELj16ENS_18Kernel_traits_baseILj5120EfS2_S2_S2_fjLj128EEEEELb0ELb1ELb1EEEvNS_9FwdParamsE:
	.zero		1128


//--------------------- .nv.constant0._ZN10layer_norm31ln_parallel_residual_fwd_kernelINS_13Kernel_traitsIf13__nv_bfloat16S2_S2_fjLj5120ELj1ELj1ELj4ELj16ENS_18Kernel_traits_baseILj5120EfS2_S2_S2_fjLj128EEEEELb1ELb0ELb0EEEvNS_9FwdParamsE --------------------------
	.section	.nv.constant0._ZN10layer_norm31ln_parallel_residual_fwd_kernelINS_13Kernel_traitsIf13__nv_bfloat16S2_S2_fjLj5120ELj1ELj1ELj4ELj16ENS_18Kernel_traits_baseILj5120EfS2_S2_S2_fjLj128EEEEELb1ELb0ELb0EEEvNS_9FwdParamsE,"a",@progbits
	.sectionflags	@""
	.align	4
.nv.constant0._ZN10layer_norm31ln_parallel_residual_fwd_kernelINS_13Kernel_traitsIf13__nv_bfloat16S2_S2_fjLj5120ELj1ELj1ELj4ELj16ENS_18Kernel_traits_baseILj5120EfS2_S2_S2_fjLj128EEEEELb1ELb0ELb0EEEvNS_9FwdParamsE:
	.zero		1128


//--------------------- .nv.constant0._ZN10layer_norm31ln_parallel_residual_fwd_kernelINS_13Kernel_traitsIf13__nv_bfloat16S2_S2_fjLj5120ELj1ELj1ELj4ELj16ENS_18Kernel_traits_baseILj5120EfS2_S2_S2_fjLj128EEEEELb1ELb0ELb1EEEvNS_9FwdParamsE --------------------------
	.section	.nv.constant0._ZN10layer_norm31ln_parallel_residual_fwd_kernelINS_13Kernel_traitsIf13__nv_bfloat16S2_S2_fjLj5120ELj1ELj1ELj4ELj16ENS_18Kernel_traits_baseILj5120EfS2_S2_S2_fjLj128EEEEELb1ELb0ELb1EEEvNS_9FwdParamsE,"a",@progbits
	.sectionflags	@""
	.align	4
.nv.constant0._ZN10layer_norm31ln_parallel_residual_fwd_kernelINS_13Kernel_traitsIf13__nv_bfloat16S2_S2_fjLj5120ELj1ELj1ELj4ELj16ENS_18Kernel_traits_baseILj5120EfS2_S2_S2_fjLj128EEEEELb1ELb0ELb1EEEvNS_9FwdParamsE:
	.zero		1128


//--------------------- .nv.constant0._ZN10layer_norm31ln_parallel_residual_fwd_kernelINS_13Kernel_traitsIf13__nv_bfloat16S2_S2_fjLj5120ELj1ELj1ELj4ELj16ENS_18Kernel_traits_baseILj5120EfS2_S2_S2_fjLj128EEEEELb1ELb1ELb0EEEvNS_9FwdParamsE --------------------------
	.section	.nv.constant0._ZN10layer_norm31ln_parallel_residual_fwd_kernelINS_13Kernel_traitsIf13__nv_bfloat16S2_S2_fjLj5120ELj1ELj1ELj4ELj16ENS_18Kernel_traits_baseILj5120EfS2_S2_S2_fjLj128EEEEELb1ELb1ELb0EEEvNS_9FwdParamsE,"a",@progbits
	.sectionflags	@""
	.align	4
.nv.constant0._ZN10layer_norm31ln_parallel_residual_fwd_kernelINS_13Kernel_traitsIf13__nv_bfloat16S2_S2_fjLj5120ELj1ELj1ELj4ELj16ENS_18Kernel_traits_baseILj5120EfS2_S2_S2_fjLj128EEEEELb1ELb1ELb0EEEvNS_9FwdParamsE:
	.zero		1128


//--------------------- .nv.constant0._ZN10layer_norm31ln_parallel_residual_fwd_kernelINS_13Kernel_traitsIf13__nv_bfloat16S2_S2_fjLj5120ELj1ELj1ELj4ELj16ENS_18Kernel_traits_baseILj5120EfS2_S2_S2_fjLj128EEEEELb1ELb1ELb1EEEvNS_9FwdParamsE --------------------------
	.section	.nv.constant0._ZN10layer_norm31ln_parallel_residual_fwd_kernelINS_13Kernel_traitsIf13__nv_bfloat16S2_S2_fjLj5120ELj1ELj1ELj4ELj16ENS_18Kernel_traits_baseILj5120EfS2_S2_S2_fjLj128EEEEELb1ELb1ELb1EEEvNS_9FwdParamsE,"a",@progbits
	.sectionflags	@""
	.align	4
.nv.constant0._ZN10layer_norm31ln_parallel_residual_fwd_kernelINS_13Kernel_traitsIf13__nv_bfloat16S2_S2_fjLj5120ELj1ELj1ELj4ELj16ENS_18Kernel_traits_baseILj5120EfS2_S2_S2_fjLj128EEEEELb1ELb1ELb1EEEvNS_9FwdParamsE:
	.zero		1128


//--------------------- .nv.constant0._ZN10layer_norm31ln_parallel_residual_fwd_kernelINS_13Kernel_traitsI13__nv_bfloat16S2_fS2_fjLj5120ELj1ELj1ELj4ELj16ENS_18Kernel_traits_baseILj5120ES2_S2_fS2_fjLj128EEEEELb0ELb0ELb0EEEvNS_9FwdParamsE --------------------------
	.section	.nv.constant0._ZN10layer_norm31ln_parallel_residual_fwd_kernelINS_13Kernel_traitsI13__nv_bfloat16S2_fS2_fjLj5120ELj1ELj1ELj4ELj16ENS_18Kernel_traits_baseILj5120ES2_S2_fS2_fjLj128EEEEELb0ELb0ELb0EEEvNS_9FwdParamsE,"a",@progbits
	.sectionflags	@""
	.align	4
.nv.constant0._ZN10layer_norm31ln_parallel_residual_fwd_kernelINS_13Kernel_traitsI13__nv_bfloat16S2_fS2_fjLj5120ELj1ELj1ELj4ELj16ENS_18Kernel_traits_baseILj5120ES2_S2_fS2_fjLj128EEEEELb0ELb0ELb0EEEvNS_9FwdParamsE:
	.zero		1128


//--------------------- .nv.constant0._ZN10layer_norm31ln_parallel_residual_fwd_kernelINS_13Kernel_traitsI13__nv_bfloat16S2_fS2_fjLj5120ELj1ELj1ELj4ELj16ENS_18Kernel_traits_baseILj5120ES2_S2_fS2_fjLj128EEEEELb0ELb0ELb1EEEvNS_9FwdParamsE --------------------------
	.section	.nv.constant0._ZN10layer_norm31ln_parallel_residual_fwd_kernelINS_13Kernel_traitsI13__nv_bfloat16S2_fS2_fjLj5120ELj1ELj1ELj4ELj16ENS_18Kernel_traits_baseILj5120ES2_S2_fS2_fjLj128EEEEELb0ELb0ELb1EEEvNS_9FwdParamsE,"a",@progbits
	.sectionflags	@""
	.align	4
.nv.constant0._ZN10layer_norm31ln_parallel_residual_fwd_kernelINS_13Kernel_traitsI13__nv_bfloat16S2_fS2_fjLj5120ELj1ELj1ELj4ELj16ENS_18Kernel_traits_baseILj5120ES2_S2_fS2_fjLj128EEEEELb0ELb0ELb1EEEvNS_9FwdParamsE:
	.zero		1128


//--------------------- .nv.constant0._ZN10layer_norm31ln_parallel_residual_fwd_kernelINS_13Kernel_traitsI13__nv_bfloat16S2_fS2_fjLj5120ELj1ELj1ELj4ELj16ENS_18Kernel_traits_baseILj5120ES2_S2_fS2_fjLj128EEEEELb0ELb1ELb0EEEvNS_9FwdParamsE --------------------------
	.section	.nv.constant0._ZN10layer_norm31ln_parallel_residual_fwd_kernelINS_13Kernel_traitsI13__nv_bfloat16S2_fS2_fjLj5120ELj1ELj1ELj4ELj16ENS_18Kernel_traits_baseILj5120ES2_S2_fS2_fjLj128EEEEELb0ELb1ELb0EEEvNS_9FwdParamsE,"a",@progbits
	.sectionflags	@""
	.align	4
.nv.constant0._ZN10layer_norm31ln_parallel_residual_fwd_kernelINS_13Kernel_traitsI13__nv_bfloat16S2_fS2_fjLj5120ELj1ELj1ELj4ELj16ENS_18Kernel_traits_baseILj5120ES2_S2_fS2_fjLj128EEEEELb0ELb1ELb0EEEvNS_9FwdParamsE:
	.zero		1128


//--------------------- .nv.constant0._ZN10layer_norm31ln_parallel_residual_fwd_kernelINS_13Kernel_traitsI13__nv_bfloat16S2_fS2_fjLj5120ELj1ELj1ELj4ELj16ENS_18Kernel_traits_baseILj5120ES2_S2_fS2_fjLj128EEEEELb0ELb1ELb1EEEvNS_9FwdParamsE --------------------------
	.section	.nv.constant0._ZN10layer_norm31ln_parallel_residual_fwd_kernelINS_13Kernel_traitsI13__nv_bfloat16S2_fS2_fjLj5120ELj1ELj1ELj4ELj16ENS_18Kernel_traits_baseILj5120ES2_S2_fS2_fjLj128EEEEELb0ELb1ELb1EEEvNS_9FwdParamsE,"a",@progbits
	.sectionflags	@""
	.align	4
.nv.constant0._ZN10layer_norm31ln_parallel_residual_fwd_kernelINS_13Kernel_traitsI13__nv_bfloat16S2_fS2_fjLj5120ELj1ELj1ELj4ELj16ENS_18Kernel_traits_baseILj5120ES2_S2_fS2_fjLj128EEEEELb0ELb1ELb1EEEvNS_9FwdParamsE:
	.zero		1128


//--------------------- .nv.constant0._ZN10layer_norm31ln_parallel_residual_fwd_kernelINS_13Kernel_traitsI13__nv_bfloat16S2_fS2_fjLj5120ELj1ELj1ELj4ELj16ENS_18Kernel_traits_baseILj5120ES2_S2_fS2_fjLj128EEEEELb1ELb0ELb0EEEvNS_9FwdParamsE --------------------------
	.section	.nv.constant0._ZN10layer_norm31ln_parallel_residual_fwd_kernelINS_13Kernel_traitsI13__nv_bfloat16S2_fS2_fjLj5120ELj1ELj1ELj4ELj16ENS_18Kernel_traits_baseILj5120ES2_S2_fS2_fjLj128EEEEELb1ELb0ELb0EEEvNS_9FwdParamsE,"a",@progbits
	.sectionflags	@""
	.align	4
.nv.constant0._ZN10layer_norm31ln_parallel_residual_fwd_kernelINS_13Kernel_traitsI13__nv_bfloat16S2_fS2_fjLj5120ELj1ELj1ELj4ELj16ENS_18Kernel_traits_baseILj5120ES2_S2_fS2_fjLj128EEEEELb1ELb0ELb0EEEvNS_9FwdParamsE:
	.zero		1128


//--------------------- .nv.constant0._ZN10layer_norm31ln_parallel_residual_fwd_kernelINS_13Kernel_traitsI13__nv_bfloat16S2_fS2_fjLj5120ELj1ELj1ELj4ELj16ENS_18Kernel_traits_baseILj5120ES2_S2_fS2_fjLj128EEEEELb1ELb0ELb1EEEvNS_9FwdParamsE --------------------------
	.section	.nv.constant0._ZN10layer_norm31ln_parallel_residual_fwd_kernelINS_13Kernel_traitsI13__nv_bfloat16S2_fS2_fjLj5120ELj1ELj1ELj4ELj16ENS_18Kernel_traits_baseILj5120ES2_S2_fS2_fjLj128EEEEELb1ELb0ELb1EEEvNS_9FwdParamsE,"a",@progbits
	.sectionflags	@""
	.align	4
.nv.constant0._ZN10layer_norm31ln_parallel_residual_fwd_kernelINS_13Kernel_traitsI13__nv_bfloat16S2_fS2_fjLj5120ELj1ELj1ELj4ELj16ENS_18Kernel_traits_baseILj5120ES2_S2_fS2_fjLj128EEEEELb1ELb0ELb1EEEvNS_9FwdParamsE:
	.zero		1128


//--------------------- .nv.constant0._ZN10layer_norm31ln_parallel_residual_fwd_kernelINS_13Kernel_traitsI13__nv_bfloat16S2_fS2_fjLj5120ELj1ELj1ELj4ELj16ENS_18Kernel_traits_baseILj5120ES2_S2_fS2_fjLj128EEEEELb1ELb1ELb0EEEvNS_9FwdParamsE --------------------------
	.section	.nv.constant0._ZN10layer_norm31ln_parallel_residual_fwd_kernelINS_13Kernel_traitsI13__nv_bfloat16S2_fS2_fjLj5120ELj1ELj1ELj4ELj16ENS_18Kernel_traits_baseILj5120ES2_S2_fS2_fjLj128EEEEELb1ELb1ELb0EEEvNS_9FwdParamsE,"a",@progbits
	.sectionflags	@""
	.align	4
.nv.constant0._ZN10layer_norm31ln_parallel_residual_fwd_kernelINS_13Kernel_traitsI13__nv_bfloat16S2_fS2_fjLj5120ELj1ELj1ELj4ELj16ENS_18Kernel_traits_baseILj5120ES2_S2_fS2_fjLj128EEEEELb1ELb1ELb0EEEvNS_9FwdParamsE:
	.zero		1128


//--------------------- .nv.constant0._ZN10layer_norm31ln_parallel_residual_fwd_kernelINS_13Kernel_traitsI13__nv_bfloat16S2_fS2_fjLj5120ELj1ELj1ELj4ELj16ENS_18Kernel_traits_baseILj5120ES2_S2_fS2_fjLj128EEEEELb1ELb1ELb1EEEvNS_9FwdParamsE --------------------------
	.section	.nv.constant0._ZN10layer_norm31ln_parallel_residual_fwd_kernelINS_13Kernel_traitsI13__nv_bfloat16S2_fS2_fjLj5120ELj1ELj1ELj4ELj16ENS_18Kernel_traits_baseILj5120ES2_S2_fS2_fjLj128EEEEELb1ELb1ELb1EEEvNS_9FwdParamsE,"a",@progbits
	.sectionflags	@""
	.align	4
.nv.constant0._ZN10layer_norm31ln_parallel_residual_fwd_kernelINS_13Kernel_traitsI13__nv_bfloat16S2_fS2_fjLj5120ELj1ELj1ELj4ELj16ENS_18Kernel_traits_baseILj5120ES2_S2_fS2_fjLj128EEEEELb1ELb1ELb1EEEvNS_9FwdParamsE:
	.zero		1128


//--------------------- .nv.constant0._ZN10layer_norm31ln_parallel_residual_fwd_kernelINS_13Kernel_traitsIf13__nv_bfloat16fS2_fjLj5120ELj1ELj1ELj4ELj16ENS_18Kernel_traits_baseILj5120EfS2_fS2_fjLj128EEEEELb0ELb0ELb0EEEvNS_9FwdParamsE --------------------------
	.section	.nv.constant0._ZN10layer_norm31ln_parallel_residual_fwd_kernelINS_13Kernel_traitsIf13__nv_bfloat16fS2_fjLj5120ELj1ELj1ELj4ELj16ENS_18Kernel_traits_baseILj5120EfS2_fS2_fjLj128EEEEELb0ELb0ELb0EEEvNS_9FwdParamsE,"a",@progbits
	.sectionflags	@""
	.align	4
.nv.constant0._ZN10layer_norm31ln_parallel_residual_fwd_kernelINS_13Kernel_traitsIf13__nv_bfloat16fS2_fjLj5120ELj1ELj1ELj4ELj16ENS_18Kernel_traits_baseILj5120EfS2_fS2_fjLj128EEEEELb0ELb0ELb0EEEvNS_9FwdParamsE:
	.zero		1128


//--------------------- .nv.constant0._ZN10layer_norm31ln_parallel_residual_fwd_kernelINS_13Kernel_traitsIf13__nv_bfloat16fS2_fjLj5120ELj1ELj1ELj4ELj16ENS_18Kernel_traits_baseILj5120EfS2_fS2_fjLj128EEEEELb0ELb0ELb1EEEvNS_9FwdParamsE --------------------------
	.section	.nv.constant0._ZN10layer_norm31ln_parallel_residual_fwd_kernelINS_13Kernel_traitsIf13__nv_bfloat16fS2_fjLj5120ELj1ELj1ELj4ELj16ENS_18Kernel_traits_baseILj5120EfS2_fS2_fjLj128EEEEELb0ELb0ELb1EEEvNS_9FwdParamsE,"a",@progbits
	.sectionflags	@""
	.align	4
.nv.constant0._ZN10layer_norm31ln_parallel_residual_fwd_kernelINS_13Kernel_traitsIf13__nv_bfloat16fS2_fjLj5120ELj1ELj1ELj4ELj16ENS_18Kernel_traits_baseILj5120EfS2_fS2_fjLj128EEEEELb0ELb0ELb1EEEvNS_9FwdParamsE:
	.zero		1128


//--------------------- .nv.constant0._ZN10layer_norm31ln_parallel_residual_fwd_kernelINS_13Kernel_traitsIf13__nv_bfloat16fS2_fjLj5120ELj1ELj1ELj4ELj16ENS_18Kernel_traits_baseILj5120EfS2_fS2_fjLj128EEEEELb0ELb1ELb0EEEvNS_9FwdParamsE --------------------------
	.section	.nv.constant0._ZN10layer_norm31ln_parallel_residual_fwd_kernelINS_13Kernel_traitsIf13__nv_bfloat16fS2_fjLj5120ELj1ELj1ELj4ELj16ENS_18Kernel_traits_baseILj5120EfS2_fS2_fjLj128EEEEELb0ELb1ELb0EEEvNS_9FwdParamsE,"a",@progbits
	.sectionflags	@""
	.align	4
.nv.constant0._ZN10layer_norm31ln_parallel_residual_fwd_kernelINS_13Kernel_traitsIf13__nv_bfloat16fS2_fjLj5120ELj1ELj1ELj4ELj16ENS_18Kernel_traits_baseILj5120EfS2_fS2_fjLj128EEEEELb0ELb1ELb0EEEvNS_9FwdParamsE:
	.zero		1128


//--------------------- .nv.constant0._ZN10layer_norm31ln_parallel_residual_fwd_kernelINS_13Kernel_traitsIf13__nv_bfloat16fS2_fjLj5120ELj1ELj1ELj4ELj16ENS_18Kernel_traits_baseILj5120EfS2_fS2_fjLj128EEEEELb0ELb1ELb1EEEvNS_9FwdParamsE --------------------------
	.section	.nv.constant0._ZN10layer_norm31ln_parallel_residual_fwd_kernelINS_13Kernel_traitsIf13__nv_bfloat16fS2_fjLj5120ELj1ELj1ELj4ELj16ENS_18Kernel_traits_baseILj5120EfS2_fS2_fjLj128EEEEELb0ELb1ELb1EEEvNS_9FwdParamsE,"a",@progbits
	.sectionflags	@""
	.align	4
.nv.constant0._ZN10layer_norm31ln_parallel_residual_fwd_kernelINS_13Kernel_traitsIf13__nv_bfloat16fS2_fjLj5120ELj1ELj1ELj4ELj16ENS_18Kernel_traits_baseILj5120EfS2_fS2_fjLj128EEEEELb0ELb1ELb1EEEvNS_9FwdParamsE:
	.zero		1128


//--------------------- .nv.constant0._ZN10layer_norm31ln_parallel_residual_fwd_kernelINS_13Kernel_traitsIf13__nv_bfloat16fS2_fjLj5120ELj1ELj1ELj4ELj16ENS_18Kernel_traits_baseILj5120EfS2_fS2_fjLj128EEEEELb1ELb0ELb0EEEvNS_9FwdParamsE --------------------------
	.section	.nv.constant0._ZN10layer_norm31ln_parallel_residual_fwd_kernelINS_13Kernel_traitsIf13__nv_bfloat16fS2_fjLj5120ELj1ELj1ELj4ELj16ENS_18Kernel_traits_baseILj5120EfS2_fS2_fjLj128EEEEELb1ELb0ELb0EEEvNS_9FwdParamsE,"a",@progbits
	.sectionflags	@""
	.align	4
.nv.constant0._ZN10layer_norm31ln_parallel_residual_fwd_kernelINS_13Kernel_traitsIf13__nv_bfloat16fS2_fjLj5120ELj1ELj1ELj4ELj16ENS_18Kernel_traits_baseILj5120EfS2_fS2_fjLj128EEEEELb1ELb0ELb0EEEvNS_9FwdParamsE:
	.zero		1128


//--------------------- .nv.constant0._ZN10layer_norm31ln_parallel_residual_fwd_kernelINS_13Kernel_traitsIf13__nv_bfloat16fS2_fjLj5120ELj1ELj1ELj4ELj16ENS_18Kernel_traits_baseILj5120EfS2_fS2_fjLj128EEEEELb1ELb0ELb1EEEvNS_9FwdParamsE --------------------------
	.section	.nv.constant0._ZN10layer_norm31ln_parallel_residual_fwd_kernelINS_13Kernel_traitsIf13__nv_bfloat16fS2_fjLj5120ELj1ELj1ELj4ELj16ENS_18Kernel_traits_baseILj5120EfS2_fS2_fjLj128EEEEELb1ELb0ELb1EEEvNS_9FwdParamsE,"a",@progbits
	.sectionflags	@""
	.align	4
.nv.constant0._ZN10layer_norm31ln_parallel_residual_fwd_kernelINS_13Kernel_traitsIf13__nv_bfloat16fS2_fjLj5120ELj1ELj1ELj4ELj16ENS_18Kernel_traits_baseILj5120EfS2_fS2_fjLj128EEEEELb1ELb0ELb1EEEvNS_9FwdParamsE:
	.zero		1128


//--------------------- .nv.constant0._ZN10layer_norm31ln_parallel_residual_fwd_kernelINS_13Kernel_traitsIf13__nv_bfloat16fS2_fjLj5120ELj1ELj1ELj4ELj16ENS_18Kernel_traits_baseILj5120EfS2_fS2_fjLj128EEEEELb1ELb1ELb0EEEvNS_9FwdParamsE --------------------------
	.section	.nv.constant0._ZN10layer_norm31ln_parallel_residual_fwd_kernelINS_13Kernel_traitsIf13__nv_bfloat16fS2_fjLj5120ELj1ELj1ELj4ELj16ENS_18Kernel_traits_baseILj5120EfS2_fS2_fjLj128EEEEELb1ELb1ELb0EEEvNS_9FwdParamsE,"a",@progbits
	.sectionflags	@""
	.align	4
.nv.constant0._ZN10layer_norm31ln_parallel_residual_fwd_kernelINS_13Kernel_traitsIf13__nv_bfloat16fS2_fjLj5120ELj1ELj1ELj4ELj16ENS_18Kernel_traits_baseILj5120EfS2_fS2_fjLj128EEEEELb1ELb1ELb0EEEvNS_9FwdParamsE:
	.zero		1128


//--------------------- .nv.constant0._ZN10layer_norm31ln_parallel_residual_fwd_kernelINS_13Kernel_traitsIf13__nv_bfloat16fS2_fjLj5120ELj1ELj1ELj4ELj16ENS_18Kernel_traits_baseILj5120EfS2_fS2_fjLj128EEEEELb1ELb1ELb1EEEvNS_9FwdParamsE --------------------------
	.section	.nv.constant0._ZN10layer_norm31ln_parallel_residual_fwd_kernelINS_13Kernel_traitsIf13__nv_bfloat16fS2_fjLj5120ELj1ELj1ELj4ELj16ENS_18Kernel_traits_baseILj5120EfS2_fS2_fjLj128EEEEELb1ELb1ELb1EEEvNS_9FwdParamsE,"a",@progbits
	.sectionflags	@""
	.align	4
.nv.constant0._ZN10layer_norm31ln_parallel_residual_fwd_kernelINS_13Kernel_traitsIf13__nv_bfloat16fS2_fjLj5120ELj1ELj1ELj4ELj16ENS_18Kernel_traits_baseILj5120EfS2_fS2_fjLj128EEEEELb1ELb1ELb1EEEvNS_9FwdParamsE:
	.zero		1128


//--------------------- .nv.constant0._ZN10layer_norm31ln_parallel_residual_fwd_kernelINS_13Kernel_traitsIf6__halfS2_S2_fjLj5120ELj1ELj1ELj4ELj16ENS_18Kernel_traits_baseILj5120EfS2_S2_S2_fjLj128EEEEELb0ELb0ELb0EEEvNS_9FwdParamsE --------------------------
	.section	.nv.constant0._ZN10layer_norm31ln_parallel_residual_fwd_kernelINS_13Kernel_traitsIf6__halfS2_S2_fjLj5120ELj1ELj1ELj4ELj16ENS_18Kernel_traits_baseILj5120EfS2_S2_S2_fjLj128EEEEELb0ELb0ELb0EEEvNS_9FwdParamsE,"a",@progbits
	.sectionflags	@""
	.align	4
.nv.constant0._ZN10layer_norm31ln_parallel_residual_fwd_kernelINS_13Kernel_traitsIf6__halfS2_S2_fjLj5120ELj1ELj1ELj4ELj16ENS_18Kernel_traits_baseILj5120EfS2_S2_S2_fjLj128EEEEELb0ELb0ELb0EEEvNS_9FwdParamsE:
	.zero		1128


//--------------------- .nv.constant0._ZN10layer_norm31ln_parallel_residual_fwd_kernelINS_13Kernel_traitsIf6__halfS2_S2_fjLj5120ELj1ELj1ELj4ELj16ENS_18Kernel_traits_baseILj5120EfS2_S2_S2_fjLj128EEEEELb0ELb0ELb1EEEvNS_9FwdParamsE --------------------------
	.section	.nv.constant0._ZN10layer_norm31ln_parallel_residual_fwd_kernelINS_13Kernel_traitsIf6__halfS2_S2_fjLj5120ELj1ELj1ELj4ELj16ENS_18Kernel_traits_baseILj5120EfS2_S2_S2_fjLj128EEEEELb0ELb0ELb1EEEvNS_9FwdParamsE,"a",@progbits
	.sectionflags	@""
	.align	4
.nv.constant0._ZN10layer_norm31ln_parallel_residual_fwd_kernelINS_13Kernel_traitsIf6__halfS2_S2_fjLj5120ELj1ELj1ELj4ELj16ENS_18Kernel_traits_baseILj5120EfS2_S2_S2_fjLj128EEEEELb0ELb0ELb1EEEvNS_9FwdParamsE:
	.zero		1128


//--------------------- .nv.constant0._ZN10layer_norm31ln_parallel_residual_fwd_kernelINS_13Kernel_traitsIf6__halfS2_S2_fjLj5120ELj1ELj1ELj4ELj16ENS_18Kernel_traits_baseILj5120EfS2_S2_S2_fjLj128EEEEELb0ELb1ELb0EEEvNS_9FwdParamsE --------------------------
	.section	.nv.constant0._ZN10layer_norm31ln_parallel_residual_fwd_kernelINS_13Kernel_traitsIf6__halfS2_S2_fjLj5120ELj1ELj1ELj4ELj16ENS_18Kernel_traits_baseILj5120EfS2_S2_S2_fjLj128EEEEELb0ELb1ELb0EEEvNS_9FwdParamsE,"a",@progbits
	.sectionflags	@""
	.align	4
.nv.constant0._ZN10layer_norm31ln_parallel_residual_fwd_kernelINS_13Kernel_traitsIf6__halfS2_S2_fjLj5120ELj1ELj1ELj4ELj16ENS_18Kernel_traits_baseILj5120EfS2_S2_S2_fjLj128EEEEELb0ELb1ELb0EEEvNS_9FwdParamsE:
	.zero		1128


//--------------------- .nv.constant0._ZN10layer_norm31ln_parallel_residual_fwd_kernelINS_13Kernel_traitsIf6__halfS2_S2_fjLj5120ELj1ELj1ELj4ELj16ENS_18Kernel_traits_baseILj5120EfS2_S2_S2_fjLj128EEEEELb0ELb1ELb1EEEvNS_9FwdParamsE --------------------------
	.section	.nv.constant0._ZN10layer_norm31ln_parallel_residual_fwd_kernelINS_13Kernel_traitsIf6__halfS2_S2_fjLj5120ELj1ELj1ELj4ELj16ENS_18Kernel_traits_baseILj5120EfS2_S2_S2_fjLj128EEEEELb0ELb1ELb1EEEvNS_9FwdParamsE,"a",@progbits
	.sectionflags	@""
	.align	4
.nv.constant0._ZN10layer_norm31ln_parallel_residual_fwd_kernelINS_13Kernel_traitsIf6__halfS2_S2_fjLj5120ELj1ELj1ELj4ELj16ENS_18Kernel_traits_baseILj5120EfS2_S2_S2_fjLj128EEEEELb0ELb1ELb1EEEvNS_9FwdParamsE:
	.zero		1128


//--------------------- .nv.constant0._ZN10layer_norm31ln_parallel_residual_fwd_kernelINS_13Kernel_traitsIf6__halfS2_S2_fjLj5120ELj1ELj1ELj4ELj16ENS_18Kernel_traits_baseILj5120EfS2_S2_S2_fjLj128EEEEELb1ELb0ELb0EEEvNS_9FwdParamsE --------------------------
	.section	.nv.constant0._ZN10layer_norm31ln_parallel_residual_fwd_kernelINS_13Kernel_traitsIf6__halfS2_S2_fjLj5120ELj1ELj1ELj4ELj16ENS_18Kernel_traits_baseILj5120EfS2_S2_S2_fjLj128EEEEELb1ELb0ELb0EEEvNS_9FwdParamsE,"a",@progbits
	.sectionflags	@""
	.align	4
.nv.constant0._ZN10layer_norm31ln_parallel_residual_fwd_kernelINS_13Kernel_traitsIf6__halfS2_S2_fjLj5120ELj1ELj1ELj4ELj16ENS_18Kernel_traits_baseILj5120EfS2_S2_S2_fjLj128EEEEELb1ELb0ELb0EEEvNS_9FwdParamsE:
	.zero		1128


//--------------------- .nv.constant0._ZN10layer_norm31ln_parallel_residual_fwd_kernelINS_13Kernel_traitsIf6__halfS2_S2_fjLj5120ELj1ELj1ELj4ELj16ENS_18Kernel_traits_baseILj5120EfS2_S2_S2_fjLj128EEEEELb1ELb0ELb1EEEvNS_9FwdParamsE --------------------------
	.section	.nv.constant0._ZN10layer_norm31ln_parallel_residual_fwd_kernelINS_13Kernel_traitsIf6__halfS2_S2_fjLj5120ELj1ELj1ELj4ELj16ENS_18Kernel_traits_baseILj5120EfS2_S2_S2_fjLj128EEEEELb1ELb0ELb1EEEvNS_9FwdParamsE,"a",@progbits
	.sectionflags	@""
	.align	4
.nv.constant0._ZN10layer_norm31ln_parallel_residual_fwd_kernelINS_13Kernel_traitsIf6__halfS2_S2_fjLj5120ELj1ELj1ELj4ELj16ENS_18Kernel_traits_baseILj5120EfS2_S2_S2_fjLj128EEEEELb1ELb0ELb1EEEvNS_9FwdParamsE:
	.zero		1128


//--------------------- .nv.constant0._ZN10layer_norm31ln_parallel_residual_fwd_kernelINS_13Kernel_traitsIf6__halfS2_S2_fjLj5120ELj1ELj1ELj4ELj16ENS_18Kernel_traits_baseILj5120EfS2_S2_S2_fjLj128EEEEELb1ELb1ELb0EEEvNS_9FwdParamsE --------------------------
	.section	.nv.constant0._ZN10layer_norm31ln_parallel_residual_fwd_kernelINS_13Kernel_traitsIf6__halfS2_S2_fjLj5120ELj1ELj1ELj4ELj16ENS_18Kernel_traits_baseILj5120EfS2_S2_S2_fjLj128EEEEELb1ELb1ELb0EEEvNS_9FwdParamsE,"a",@progbits
	.sectionflags	@""
	.align	4
.nv.constant0._ZN10layer_norm31ln_parallel_residual_fwd_kernelINS_13Kernel_traitsIf6__halfS2_S2_fjLj5120ELj1ELj1ELj4ELj16ENS_18Kernel_traits_baseILj5120EfS2_S2_S2_fjLj128EEEEELb1ELb1ELb0EEEvNS_9FwdParamsE:
	.zero		1128


//--------------------- .nv.constant0._ZN10layer_norm31ln_parallel_residual_fwd_kernelINS_13Kernel_traitsIf6__halfS2_S2_fjLj5120ELj1ELj1ELj4ELj16ENS_18Kernel_traits_baseILj5120EfS2_S2_S2_fjLj128EEEEELb1ELb1ELb1EEEvNS_9FwdParamsE --------------------------
	.section	.nv.constant0._ZN10layer_norm31ln_parallel_residual_fwd_kernelINS_13Kernel_traitsIf6__halfS2_S2_fjLj5120ELj1ELj1ELj4ELj16ENS_18Kernel_traits_baseILj5120EfS2_S2_S2_fjLj128EEEEELb1ELb1ELb1EEEvNS_9FwdParamsE,"a",@progbits
	.sectionflags	@""
	.align	4
.nv.constant0._ZN10layer_norm31ln_parallel_residual_fwd_kernelINS_13Kernel_traitsIf6__halfS2_S2_fjLj5120ELj1ELj1ELj4ELj16ENS_18Kernel_traits_baseILj5120EfS2_S2_S2_fjLj128EEEEELb1ELb1ELb1EEEvNS_9FwdParamsE:
	.zero		1128


//--------------------- .nv.constant0._ZN10layer_norm31ln_parallel_residual_fwd_kernelINS_13Kernel_traitsI6__halfS2_fS2_fjLj5120ELj1ELj1ELj4ELj16ENS_18Kernel_traits_baseILj5120ES2_S2_fS2_fjLj128EEEEELb0ELb0ELb0EEEvNS_9FwdParamsE --------------------------
	.section	.nv.constant0._ZN10layer_norm31ln_parallel_residual_fwd_kernelINS_13Kernel_traitsI6__halfS2_fS2_fjLj5120ELj1ELj1ELj4ELj16ENS_18Kernel_traits_baseILj5120ES2_S2_fS2_fjLj128EEEEELb0ELb0ELb0EEEvNS_9FwdParamsE,"a",@progbits
	.sectionflags	@""
	.align	4
.nv.constant0._ZN10layer_norm31ln_parallel_residual_fwd_kernelINS_13Kernel_traitsI6__halfS2_fS2_fjLj5120ELj1ELj1ELj4ELj16ENS_18Kernel_traits_baseILj5120ES2_S2_fS2_fjLj128EEEEELb0ELb0ELb0EEEvNS_9FwdParamsE:
	.zero		1128


//--------------------- .nv.constant0._ZN10layer_norm31ln_parallel_residual_fwd_kernelINS_13Kernel_traitsI6__halfS2_fS2_fjLj5120ELj1ELj1ELj4ELj16ENS_18Kernel_traits_baseILj5120ES2_S2_fS2_fjLj128EEEEELb0ELb0ELb1EEEvNS_9FwdParamsE --------------------------
	.section	.nv.constant0._ZN10layer_norm31ln_parallel_residual_fwd_kernelINS_13Kernel_traitsI6__halfS2_fS2_fjLj5120ELj1ELj1ELj4ELj16ENS_18Kernel_traits_baseILj5120ES2_S2_fS2_fjLj128EEEEELb0ELb0ELb1EEEvNS_9FwdParamsE,"a",@progbits
	.sectionflags	@""
	.align	4
.nv.constant0._ZN10layer_norm31ln_parallel_residual_fwd_kernelINS_13Kernel_traitsI6__halfS2_fS2_fjLj5120ELj1ELj1ELj4ELj16ENS_18Kernel_traits_baseILj5120ES2_S2_fS2_fjLj128EEEEELb0ELb0ELb1EEEvNS_9FwdParamsE:
	.zero		1128


//--------------------- .nv.constant0._ZN10layer_norm31ln_parallel_residual_fwd_kernelINS_13Kernel_traitsI6__halfS2_fS2_fjLj5120ELj1ELj1ELj4ELj16ENS_18Kernel_traits_baseILj5120ES2_S2_fS2_fjLj128EEEEELb0ELb1ELb0EEEvNS_9FwdParamsE --------------------------
	.section	.nv.constant0._ZN10layer_norm31ln_parallel_residual_fwd_kernelINS_13Kernel_traitsI6__halfS2_fS2_fjLj5120ELj1ELj1ELj4ELj16ENS_18Kernel_traits_baseILj5120ES2_S2_fS2_fjLj128EEEEELb0ELb1ELb0EEEvNS_9FwdParamsE,"a",@progbits
	.sectionflags	@""
	.align	4
.nv.constant0._ZN10layer_norm31ln_parallel_residual_fwd_kernelINS_13Kernel_traitsI6__halfS2_fS2_fjLj5120ELj1ELj1ELj4ELj16ENS_18Kernel_traits_baseILj5120ES2_S2_fS2_fjLj128EEEEELb0ELb1ELb0EEEvNS_9FwdParamsE:
	.zero		1128


//--------------------- .nv.constant0._ZN10layer_norm31ln_parallel_residual_fwd_kernelINS_13Kernel_traitsI6__halfS2_fS2_fjLj5120ELj1ELj1ELj4ELj16ENS_18Kernel_traits_baseILj5120ES2_S2_fS2_fjLj128EEEEELb0ELb1ELb1EEEvNS_9FwdParamsE --------------------------
	.section	.nv.constant0._ZN10layer_norm31ln_parallel_residual_fwd_kernelINS_13Kernel_traitsI6__halfS2_fS2_fjLj5120ELj1ELj1ELj4ELj16ENS_18Kernel_traits_baseILj5120ES2_S2_fS2_fjLj128EEEEELb0ELb1ELb1EEEvNS_9FwdParamsE,"a",@progbits
	.sectionflags	@""
	.align	4
.nv.constant0._ZN10layer_norm31ln_parallel_residual_fwd_kernelINS_13Kernel_traitsI6__halfS2_fS2_fjLj5120ELj1ELj1ELj4ELj16ENS_18Kernel_traits_baseILj5120ES2_S2_fS2_fjLj128EEEEELb0ELb1ELb1EEEvNS_9FwdParamsE:
	.zero		1128


//--------------------- .nv.constant0._ZN10layer_norm31ln_parallel_residual_fwd_kernelINS_13Kernel_traitsI6__halfS2_fS2_fjLj5120ELj1ELj1ELj4ELj16ENS_18Kernel_traits_baseILj5120ES2_S2_fS2_fjLj128EEEEELb1ELb0ELb0EEEvNS_9FwdParamsE --------------------------
	.section	.nv.constant0._ZN10layer_norm31ln_parallel_residual_fwd_kernelINS_13Kernel_traitsI6__halfS2_fS2_fjLj5120ELj1ELj1ELj4ELj16ENS_18Kernel_traits_baseILj5120ES2_S2_fS2_fjLj128EEEEELb1ELb0ELb0EEEvNS_9FwdParamsE,"a",@progbits
	.sectionflags	@""
	.align	4
.nv.constant0._ZN10layer_norm31ln_parallel_residual_fwd_kernelINS_13Kernel_traitsI6__halfS2_fS2_fjLj5120ELj1ELj1ELj4ELj16ENS_18Kernel_traits_baseILj5120ES2_S2_fS2_fjLj128EEEEELb1ELb0ELb0EEEvNS_9FwdParamsE:
	.zero		1128


//--------------------- .nv.constant0._ZN10layer_norm31ln_parallel_residual_fwd_kernelINS_13Kernel_traitsI6__halfS2_fS2_fjLj5120ELj1ELj1ELj4ELj16ENS_18Kernel_traits_baseILj5120ES2_S2_fS2_fjLj128EEEEELb1ELb0ELb1EEEvNS_9FwdParamsE --------------------------
	.section	.nv.constant0._ZN10layer_norm31ln_parallel_residual_fwd_kernelINS_13Kernel_traitsI6__halfS2_fS2_fjLj5120ELj1ELj1ELj4ELj16ENS_18Kernel_traits_baseILj5120ES2_S2_fS2_fjLj128EEEEELb1ELb0ELb1EEEvNS_9FwdParamsE,"a",@progbits
	.sectionflags	@""
	.align	4
.nv.constant0._ZN10layer_norm31ln_parallel_residual_fwd_kernelINS_13Kernel_traitsI6__halfS2_fS2_fjLj5120ELj1ELj1ELj4ELj16ENS_18Kernel_traits_baseILj5120ES2_S2_fS2_fjLj128EEEEELb1ELb0ELb1EEEvNS_9FwdParamsE:
	.zero		1128


//--------------------- .nv.constant0._ZN10layer_norm31ln_parallel_residual_fwd_kernelINS_13Kernel_traitsI6__halfS2_fS2_fjLj5120ELj1ELj1ELj4ELj16ENS_18Kernel_traits_baseILj5120ES2_S2_fS2_fjLj128EEEEELb1ELb1ELb0EEEvNS_9FwdParamsE --------------------------
	.section	.nv.constant0._ZN10layer_norm31ln_parallel_residual_fwd_kernelINS_13Kernel_traitsI6__halfS2_fS2_fjLj5120ELj1ELj1ELj4ELj16ENS_18Kernel_traits_baseILj5120ES2_S2_fS2_fjLj128EEEEELb1ELb1ELb0EEEvNS_9FwdParamsE,"a",@progbits
	.sectionflags	@""
	.align	4
.nv.constant0._ZN10layer_norm31ln_parallel_residual_fwd_kernelINS_13Kernel_traitsI6__halfS2_fS2_fjLj5120ELj1ELj1ELj4ELj16ENS_18Kernel_traits_baseILj5120ES2_S2_fS2_fjLj128EEEEELb1ELb1ELb0EEEvNS_9FwdParamsE:
	.zero		1128


//--------------------- .nv.constant0._ZN10layer_norm31ln_parallel_residual_fwd_kernelINS_13Kernel_traitsI6__halfS2_fS2_fjLj5120ELj1ELj1ELj4ELj16ENS_18Kernel_traits_baseILj5120ES2_S2_fS2_fjLj128EEEEELb1ELb1ELb1EEEvNS_9FwdParamsE --------------------------
	.section	.nv.constant0._ZN10layer_norm31ln_parallel_residual_fwd_kernelINS_13Kernel_traitsI6__halfS2_fS2_fjLj5120ELj1ELj1ELj4ELj16ENS_18Kernel_traits_baseILj5120ES2_S2_fS2_fjLj128EEEEELb1ELb1ELb1EEEvNS_9FwdParamsE,"a",@progbits
	.sectionflags	@""
	.align	4
.nv.constant0._ZN10layer_norm31ln_parallel_residual_fwd_kernelINS_13Kernel_traitsI6__halfS2_fS2_fjLj5120ELj1ELj1ELj4ELj16ENS_18Kernel_traits_baseILj5120ES2_S2_fS2_fjLj128EEEEELb1ELb1ELb1EEEvNS_9FwdParamsE:
	.zero		1128


//--------------------- .nv.constant0._ZN10layer_norm31ln_parallel_residual_fwd_kernelINS_13Kernel_traitsIf6__halffS2_fjLj5120ELj1ELj1ELj4ELj16ENS_18Kernel_traits_baseILj5120EfS2_fS2_fjLj128EEEEELb0ELb0ELb0EEEvNS_9FwdParamsE --------------------------
	.section	.nv.constant0._ZN10layer_norm31ln_parallel_residual_fwd_kernelINS_13Kernel_traitsIf6__halffS2_fjLj5120ELj1ELj1ELj4ELj16ENS_18Kernel_traits_baseILj5120EfS2_fS2_fjLj128EEEEELb0ELb0ELb0EEEvNS_9FwdParamsE,"a",@progbits
	.sectionflags	@""
	.align	4
.nv.constant0._ZN10layer_norm31ln_parallel_residual_fwd_kernelINS_13Kernel_traitsIf6__halffS2_fjLj5120ELj1ELj1ELj4ELj16ENS_18Kernel_traits_baseILj5120EfS2_fS2_fjLj128EEEEELb0ELb0ELb0EEEvNS_9FwdParamsE:
	.zero		1128


//--------------------- .nv.constant0._ZN10layer_norm31ln_parallel_residual_fwd_kernelINS_13Kernel_traitsIf6__halffS2_fjLj5120ELj1ELj1ELj4ELj16ENS_18Kernel_traits_baseILj5120EfS2_fS2_fjLj128EEEEELb0ELb0ELb1EEEvNS_9FwdParamsE --------------------------
	.section	.nv.constant0._ZN10layer_norm31ln_parallel_residual_fwd_kernelINS_13Kernel_traitsIf6__halffS2_fjLj5120ELj1ELj1ELj4ELj16ENS_18Kernel_traits_baseILj5120EfS2_fS2_fjLj128EEEEELb0ELb0ELb1EEEvNS_9FwdParamsE,"a",@progbits
	.sectionflags	@""
	.align	4
.nv.constant0._ZN10layer_norm31ln_parallel_residual_fwd_kernelINS_13Kernel_traitsIf6__halffS2_fjLj5120ELj1ELj1ELj4ELj16ENS_18Kernel_traits_baseILj5120EfS2_fS2_fjLj128EEEEELb0ELb0ELb1EEEvNS_9FwdParamsE:
	.zero		1128


//--------------------- .nv.constant0._ZN10layer_norm31ln_parallel_residual_fwd_kernelINS_13Kernel_traitsIf6__halffS2_fjLj5120ELj1ELj1ELj4ELj16ENS_18Kernel_traits_baseILj5120EfS2_fS2_fjLj128EEEEELb0ELb1ELb0EEEvNS_9FwdParamsE --------------------------
	.section	.nv.constant0._ZN10layer_norm31ln_parallel_residual_fwd_kernelINS_13Kernel_traitsIf6__halffS2_fjLj5120ELj1ELj1ELj4ELj16ENS_18Kernel_traits_baseILj5120EfS2_fS2_fjLj128EEEEELb0ELb1ELb0EEEvNS_9FwdParamsE,"a",@progbits
	.sectionflags	@""
	.align	4
.nv.constant0._ZN10layer_norm31ln_parallel_residual_fwd_kernelINS_13Kernel_traitsIf6__halffS2_fjLj5120ELj1ELj1ELj4ELj16ENS_18Kernel_traits_baseILj5120EfS2_fS2_fjLj128EEEEELb0ELb1ELb0EEEvNS_9FwdParamsE:
	.zero		1128


//--------------------- .nv.constant0._ZN10layer_norm31ln_parallel_residual_fwd_kernelINS_13Kernel_traitsIf6__halffS2_fjLj5120ELj1ELj1ELj4ELj16ENS_18Kernel_traits_baseILj5120EfS2_fS2_fjLj128EEEEELb0ELb1ELb1EEEvNS_9FwdParamsE --------------------------
	.section	.nv.constant0._ZN10layer_norm31ln_parallel_residual_fwd_kernelINS_13Kernel_traitsIf6__halffS2_fjLj5120ELj1ELj1ELj4ELj16ENS_18Kernel_traits_baseILj5120EfS2_fS2_fjLj128EEEEELb0ELb1ELb1EEEvNS_9FwdParamsE,"a",@progbits
	.sectionflags	@""
	.align	4
.nv.constant0._ZN10layer_norm31ln_parallel_residual_fwd_kernelINS_13Kernel_traitsIf6__halffS2_fjLj5120ELj1ELj1ELj4ELj16ENS_18Kernel_traits_baseILj5120EfS2_fS2_fjLj128EEEEELb0ELb1ELb1EEEvNS_9FwdParamsE:
	.zero		1128


//--------------------- .nv.constant0._ZN10layer_norm31ln_parallel_residual_fwd_kernelINS_13Kernel_traitsIf6__halffS2_fjLj5120ELj1ELj1ELj4ELj16ENS_18Kernel_traits_baseILj5120EfS2_fS2_fjLj128EEEEELb1ELb0ELb0EEEvNS_9FwdParamsE --------------------------
	.section	.nv.constant0._ZN10layer_norm31ln_parallel_residual_fwd_kernelINS_13Kernel_traitsIf6__halffS2_fjLj5120ELj1ELj1ELj4ELj16ENS_18Kernel_traits_baseILj5120EfS2_fS2_fjLj128EEEEELb1ELb0ELb0EEEvNS_9FwdParamsE,"a",@progbits
	.sectionflags	@""
	.align	4
.nv.constant0._ZN10layer_norm31ln_parallel_residual_fwd_kernelINS_13Kernel_traitsIf6__halffS2_fjLj5120ELj1ELj1ELj4ELj16ENS_18Kernel_traits_baseILj5120EfS2_fS2_fjLj128EEEEELb1ELb0ELb0EEEvNS_9FwdParamsE:
	.zero		1128


//--------------------- .nv.constant0._ZN10layer_norm31ln_parallel_residual_fwd_kernelINS_13Kernel_traitsIf6__halffS2_fjLj5120ELj1ELj1ELj4ELj16ENS_18Kernel_traits_baseILj5120EfS2_fS2_fjLj128EEEEELb1ELb0ELb1EEEvNS_9FwdParamsE --------------------------
	.section	.nv.constant0._ZN10layer_norm31ln_parallel_residual_fwd_kernelINS_13Kernel_traitsIf6__halffS2_fjLj5120ELj1ELj1ELj4ELj16ENS_18Kernel_traits_baseILj5120EfS2_fS2_fjLj128EEEEELb1ELb0ELb1EEEvNS_9FwdParamsE,"a",@progbits
	.sectionflags	@""
	.align	4
.nv.constant0._ZN10layer_norm31ln_parallel_residual_fwd_kernelINS_13Kernel_traitsIf6__halffS2_fjLj5120ELj1ELj1ELj4ELj16ENS_18Kernel_traits_baseILj5120EfS2_fS2_fjLj128EEEEELb1ELb0ELb1EEEvNS_9FwdParamsE:
	.zero		1128


//--------------------- .nv.constant0._ZN10layer_norm31ln_parallel_residual_fwd_kernelINS_13Kernel_traitsIf6__halffS2_fjLj5120ELj1ELj1ELj4ELj16ENS_18Kernel_traits_baseILj5120EfS2_fS2_fjLj128EEEEELb1ELb1ELb0EEEvNS_9FwdParamsE --------------------------
	.section	.nv.constant0._ZN10layer_norm31ln_parallel_residual_fwd_kernelINS_13Kernel_traitsIf6__halffS2_fjLj5120ELj1ELj1ELj4ELj16ENS_18Kernel_traits_baseILj5120EfS2_fS2_fjLj128EEEEELb1ELb1ELb0EEEvNS_9FwdParamsE,"a",@progbits
	.sectionflags	@""
	.align	4
.nv.constant0._ZN10layer_norm31ln_parallel_residual_fwd_kernelINS_13Kernel_traitsIf6__halffS2_fjLj5120ELj1ELj1ELj4ELj16ENS_18Kernel_traits_baseILj5120EfS2_fS2_fjLj128EEEEELb1ELb1ELb0EEEvNS_9FwdParamsE:
	.zero		1128


//--------------------- .nv.constant0._ZN10layer_norm31ln_parallel_residual_fwd_kernelINS_13Kernel_traitsIf6__halffS2_fjLj5120ELj1ELj1ELj4ELj16ENS_18Kernel_traits_baseILj5120EfS2_fS2_fjLj128EEEEELb1ELb1ELb1EEEvNS_9FwdParamsE --------------------------
	.section	.nv.constant0._ZN10layer_norm31ln_parallel_residual_fwd_kernelINS_13Kernel_traitsIf6__halffS2_fjLj5120ELj1ELj1ELj4ELj16ENS_18Kernel_traits_baseILj5120EfS2_fS2_fjLj128EEEEELb1ELb1ELb1EEEvNS_9FwdParamsE,"a",@progbits
	.sectionflags	@""
	.align	4
.nv.constant0._ZN10layer_norm31ln_parallel_residual_fwd_kernelINS_13Kernel_traitsIf6__halffS2_fjLj5120ELj1ELj1ELj4ELj16ENS_18Kernel_traits_baseILj5120EfS2_fS2_fjLj128EEEEELb1ELb1ELb1EEEvNS_9FwdParamsE:
	.zero		1128


//--------------------- .nv.constant0._ZN10layer_norm31ln_parallel_residual_fwd_kernelINS_13Kernel_traitsI6__halfffffjLj5120ELj1ELj1ELj4ELj16ENS_18Kernel_traits_baseILj5120ES2_ffffjLj128EEEEELb0ELb0ELb0EEEvNS_9FwdParamsE --------------------------
	.section	.nv.constant0._ZN10layer_norm31ln_parallel_residual_fwd_kernelINS_13Kernel_traitsI6__halfffffjLj5120ELj1ELj1ELj4ELj16ENS_18Kernel_traits_baseILj5120ES2_ffffjLj128EEEEELb0ELb0ELb0EEEvNS_9FwdParamsE,"a",@progbits
	.sectionflags	@""
	.align	4
.nv.constant0._ZN10layer_norm31ln_parallel_residual_fwd_kernelINS_13Kernel_traitsI6__halfffffjLj5120ELj1ELj1ELj4ELj16ENS_18Kernel_traits_baseILj5120ES2_ffffjLj128EEEEELb0ELb0ELb0EEEvNS_9FwdParamsE:
	.zero		1128


//--------------------- .nv.constant0._ZN10layer_norm31ln_parallel_residual_fwd_kernelINS_13Kernel_traitsI6__halfffffjLj5120ELj1ELj1ELj4ELj16ENS_18Kernel_traits_baseILj5120ES2_ffffjLj128EEEEELb0ELb0ELb1EEEvNS_9FwdParamsE --------------------------
	.section	.nv.constant0._ZN10layer_norm31ln_parallel_residual_fwd_kernelINS_13Kernel_traitsI6__halfffffjLj5120ELj1ELj1ELj4ELj16ENS_18Kernel_traits_baseILj5120ES2_ffffjLj128EEEEELb0ELb0ELb1EEEvNS_9FwdParamsE,"a",@progbits
	.sectionflags	@""
	.align	4
.nv.constant0._ZN10layer_norm31ln_parallel_residual_fwd_kernelINS_13Kernel_traitsI6__halfffffjLj5120ELj1ELj1ELj4ELj16ENS_18Kernel_traits_baseILj5120ES2_ffffjLj128EEEEELb0ELb0ELb1EEEvNS_9FwdParamsE:
	.zero		1128


//--------------------- .nv.constant0._ZN10layer_norm31ln_parallel_residual_fwd_kernelINS_13Kernel_traitsI6__halfffffjLj5120ELj1ELj1ELj4ELj16ENS_18Kernel_traits_baseILj5120ES2_ffffjLj128EEEEELb0ELb1ELb0EEEvNS_9FwdParamsE --------------------------
	.section	.nv.constant0._ZN10layer_norm31ln_parallel_residual_fwd_kernelINS_13Kernel_traitsI6__halfffffjLj5120ELj1ELj1ELj4ELj16ENS_18Kernel_traits_baseILj5120ES2_ffffjLj128EEEEELb0ELb1ELb0EEEvNS_9FwdParamsE,"a",@progbits
	.sectionflags	@""
	.align	4
.nv.constant0._ZN10layer_norm31ln_parallel_residual_fwd_kernelINS_13Kernel_traitsI6__halfffffjLj5120ELj1ELj1ELj4ELj16ENS_18Kernel_traits_baseILj5120ES2_ffffjLj128EEEEELb0ELb1ELb0EEEvNS_9FwdParamsE:
	.zero		1128


//--------------------- .nv.constant0._ZN10layer_norm31ln_parallel_residual_fwd_kernelINS_13Kernel_traitsI6__halfffffjLj5120ELj1ELj1ELj4ELj16ENS_18Kernel_traits_baseILj5120ES2_ffffjLj128EEEEELb0ELb1ELb1EEEvNS_9FwdParamsE --------------------------
	.section	.nv.constant0._ZN10layer_norm31ln_parallel_residual_fwd_kernelINS_13Kernel_traitsI6__halfffffjLj5120ELj1ELj1ELj4ELj16ENS_18Kernel_traits_baseILj5120ES2_ffffjLj128EEEEELb0ELb1ELb1EEEvNS_9FwdParamsE,"a",@progbits
	.sectionflags	@""
	.align	4
.nv.constant0._ZN10layer_norm31ln_parallel_residual_fwd_kernelINS_13Kernel_traitsI6__halfffffjLj5120ELj1ELj1ELj4ELj16ENS_18Kernel_traits_baseILj5120ES2_ffffjLj128EEEEELb0ELb1ELb1EEEvNS_9FwdParamsE:
	.zero		1128


//--------------------- .nv.constant0._ZN10layer_norm31ln_parallel_residual_fwd_kernelINS_13Kernel_traitsI6__halfffffjLj5120ELj1ELj1ELj4ELj16ENS_18Kernel_traits_baseILj5120ES2_ffffjLj128EEEEELb1ELb0ELb0EEEvNS_9FwdParamsE --------------------------
	.section	.nv.constant0._ZN10layer_norm31ln_parallel_residual_fwd_kernelINS_13Kernel_traitsI6__halfffffjLj5120ELj1ELj1ELj4ELj16ENS_18Kernel_traits_baseILj5120ES2_ffffjLj128EEEEELb1ELb0ELb0EEEvNS_9FwdParamsE,"a",@progbits
	.sectionflags	@""
	.align	4
.nv.constant0._ZN10layer_norm31ln_parallel_residual_fwd_kernelINS_13Kernel_traitsI6__halfffffjLj5120ELj1ELj1ELj4ELj16ENS_18Kernel_traits_baseILj5120ES2_ffffjLj128EEEEELb1ELb0ELb0EEEvNS_9FwdParamsE:
	.zero		1128


//--------------------- .nv.constant0._ZN10layer_norm31ln_parallel_residual_fwd_kernelINS_13Kernel_traitsI6__halfffffjLj5120ELj1ELj1ELj4ELj16ENS_18Kernel_traits_baseILj5120ES2_ffffjLj128EEEEELb1ELb0ELb1EEEvNS_9FwdParamsE --------------------------
	.section	.nv.constant0._ZN10layer_norm31ln_parallel_residual_fwd_kernelINS_13Kernel_traitsI6__halfffffjLj5120ELj1ELj1ELj4ELj16ENS_18Kernel_traits_baseILj5120ES2_ffffjLj128EEEEELb1ELb0ELb1EEEvNS_9FwdParamsE,"a",@progbits
	.sectionflags	@""
	.align	4
.nv.constant0._ZN10layer_norm31ln_parallel_residual_fwd_kernelINS_13Kernel_traitsI6__halfffffjLj5120ELj1ELj1ELj4ELj16ENS_18Kernel_traits_baseILj5120ES2_ffffjLj128EEEEELb1ELb0ELb1EEEvNS_9FwdParamsE:
	.zero		1128


//--------------------- .nv.constant0._ZN10layer_norm31ln_parallel_residual_fwd_kernelINS_13Kernel_traitsI6__halfffffjLj5120ELj1ELj1ELj4ELj16ENS_18Kernel_traits_baseILj5120ES2_ffffjLj128EEEEELb1ELb1ELb0EEEvNS_9FwdParamsE --------------------------
	.section	.nv.constant0._ZN10layer_norm31ln_parallel_residual_fwd_kernelINS_13Kernel_traitsI6__halfffffjLj5120ELj1ELj1ELj4ELj16ENS_18Kernel_traits_baseILj5120ES2_ffffjLj128EEEEELb1ELb1ELb0EEEvNS_9FwdParamsE,"a",@progbits
	.sectionflags	@""
	.align	4
.nv.constant0._ZN10layer_norm31ln_parallel_residual_fwd_kernelINS_13Kernel_traitsI6__halfffffjLj5120ELj1ELj1ELj4ELj16ENS_18Kernel_traits_baseILj5120ES2_ffffjLj128EEEEELb1ELb1ELb0EEEvNS_9FwdParamsE:
	.zero		1128


//--------------------- .nv.constant0._ZN10layer_norm31ln_parallel_residual_fwd_kernelINS_13Kernel_traitsI6__halfffffjLj5120ELj1ELj1ELj4ELj16ENS_18Kernel_traits_baseILj5120ES2_ffffjLj128EEEEELb1ELb1ELb1EEEvNS_9FwdParamsE --------------------------
	.section	.nv.constant0._ZN10layer_norm31ln_parallel_residual_fwd_kernelINS_13Kernel_traitsI6__halfffffjLj5120ELj1ELj1ELj4ELj16ENS_18Kernel_traits_baseILj5120ES2_ffffjLj128EEEEELb1ELb1ELb1EEEvNS_9FwdParamsE,"a",@progbits
	.sectionflags	@""
	.align	4
.nv.constant0._ZN10layer_norm31ln_parallel_residual_fwd_kernelINS_13Kernel_traitsI6__halfffffjLj5120ELj1ELj1ELj4ELj16ENS_18Kernel_traits_baseILj5120ES2_ffffjLj128EEEEELb1ELb1ELb1EEEvNS_9FwdParamsE:
	.zero		1128


//--------------------- .nv.constant0._ZN10layer_norm31ln_parallel_residual_fwd_kernelINS_13Kernel_traitsIfffffjLj5120ELj1ELj1ELj4ELj16ENS_18Kernel_traits_baseILj5120EfffffjLj128EEEEELb0ELb0ELb0EEEvNS_9FwdParamsE --------------------------
	.section	.nv.constant0._ZN10layer_norm31ln_parallel_residual_fwd_kernelINS_13Kernel_traitsIfffffjLj5120ELj1ELj1ELj4ELj16ENS_18Kernel_traits_baseILj5120EfffffjLj128EEEEELb0ELb0ELb0EEEvNS_9FwdParamsE,"a",@progbits
	.sectionflags	@""
	.align	4
.nv.constant0._ZN10layer_norm31ln_parallel_residual_fwd_kernelINS_13Kernel_traitsIfffffjLj5120ELj1ELj1ELj4ELj16ENS_18Kernel_traits_baseILj5120EfffffjLj128EEEEELb0ELb0ELb0EEEvNS_9FwdParamsE:
	.zero		1128


//--------------------- .nv.constant0._ZN10layer_norm31ln_parallel_residual_fwd_kernelINS_13Kernel_traitsIfffffjLj5120ELj1ELj1ELj4ELj16ENS_18Kernel_traits_baseILj5120EfffffjLj128EEEEELb0ELb0ELb1EEEvNS_9FwdParamsE --------------------------
	.section	.nv.constant0._ZN10layer_norm31ln_parallel_residual_fwd_kernelINS_13Kernel_traitsIfffffjLj5120ELj1ELj1ELj4ELj16ENS_18Kernel_traits_baseILj5120EfffffjLj128EEEEELb0ELb0ELb1EEEvNS_9FwdParamsE,"a",@progbits
	.sectionflags	@""
	.align	4
.nv.constant0._ZN10layer_norm31ln_parallel_residual_fwd_kernelINS_13Kernel_traitsIfffffjLj5120ELj1ELj1ELj4ELj16ENS_18Kernel_traits_baseILj5120EfffffjLj128EEEEELb0ELb0ELb1EEEvNS_9FwdParamsE:
	.zero		1128


//--------------------- .nv.constant0._ZN10layer_norm31ln_parallel_residual_fwd_kernelINS_13Kernel_traitsIfffffjLj5120ELj1ELj1ELj4ELj16ENS_18Kernel_traits_baseILj5120EfffffjLj128EEEEELb0ELb1ELb0EEEvNS_9FwdParamsE --------------------------
	.section	.nv.constant0._ZN10layer_norm31ln_parallel_residual_fwd_kernelINS_13Kernel_traitsIfffffjLj5120ELj1ELj1ELj4ELj16ENS_18Kernel_traits_baseILj5120EfffffjLj128EEEEELb0ELb1ELb0EEEvNS_9FwdParamsE,"a",@progbits
	.sectionflags	@""
	.align	4
.nv.constant0._ZN10layer_norm31ln_parallel_residual_fwd_kernelINS_13Kernel_traitsIfffffjLj5120ELj1ELj1ELj4ELj16ENS_18Kernel_traits_baseILj5120EfffffjLj128EEEEELb0ELb1ELb0EEEvNS_9FwdParamsE:
	.zero		1128


//--------------------- .nv.constant0._ZN10layer_norm31ln_parallel_residual_fwd_kernelINS_13Kernel_traitsIfffffjLj5120ELj1ELj1ELj4ELj16ENS_18Kernel_traits_baseILj5120EfffffjLj128EEEEELb0ELb1ELb1EEEvNS_9FwdParamsE --------------------------
	.section	.nv.constant0._ZN10layer_norm31ln_parallel_residual_fwd_kernelINS_13Kernel_traitsIfffffjLj5120ELj1ELj1ELj4ELj16ENS_18Kernel_traits_baseILj5120EfffffjLj128EEEEELb0ELb1ELb1EEEvNS_9FwdParamsE,"a",@progbits
	.sectionflags	@""
	.align	4
.nv.constant0._ZN10layer_norm31ln_parallel_residual_fwd_kernelINS_13Kernel_traitsIfffffjLj5120ELj1ELj1ELj4ELj16ENS_18Kernel_traits_baseILj5120EfffffjLj128EEEEELb0ELb1ELb1EEEvNS_9FwdParamsE:
	.zero		1128


//--------------------- .nv.constant0._ZN10layer_norm31ln_parallel_residual_fwd_kernelINS_13Kernel_traitsIfffffjLj5120ELj1ELj1ELj4ELj16ENS_18Kernel_traits_baseILj5120EfffffjLj128EEEEELb1ELb0ELb0EEEvNS_9FwdParamsE --------------------------
	.section	.nv.constant0._ZN10layer_norm31ln_parallel_residual_fwd_kernelINS_13Kernel_traitsIfffffjLj5120ELj1ELj1ELj4ELj16ENS_18Kernel_traits_baseILj5120EfffffjLj128EEEEELb1ELb0ELb0EEEvNS_9FwdParamsE,"a",@progbits
	.sectionflags	@""
	.align	4
.nv.constant0._ZN10layer_norm31ln_parallel_residual_fwd_kernelINS_13Kernel_traitsIfffffjLj5120ELj1ELj1ELj4ELj16ENS_18Kernel_traits_baseILj5120EfffffjLj128EEEEELb1ELb0ELb0EEEvNS_9FwdParamsE:
	.zero		1128


//--------------------- .nv.constant0._ZN10layer_norm31ln_parallel_residual_fwd_kernelINS_13Kernel_traitsIfffffjLj5120ELj1ELj1ELj4ELj16ENS_18Kernel_traits_baseILj5120EfffffjLj128EEEEELb1ELb0ELb1EEEvNS_9FwdParamsE --------------------------
	.section	.nv.constant0._ZN10layer_norm31ln_parallel_residual_fwd_kernelINS_13Kernel_traitsIfffffjLj5120ELj1ELj1ELj4ELj16ENS_18Kernel_traits_baseILj5120EfffffjLj128EEEEELb1ELb0ELb1EEEvNS_9FwdParamsE,"a",@progbits
	.sectionflags	@""
	.align	4
.nv.constant0._ZN10layer_norm31ln_parallel_residual_fwd_kernelINS_13Kernel_traitsIfffffjLj5120ELj1ELj1ELj4ELj16ENS_18Kernel_traits_baseILj5120EfffffjLj128EEEEELb1ELb0ELb1EEEvNS_9FwdParamsE:
	.zero		1128


//--------------------- .nv.constant0._ZN10layer_norm31ln_parallel_residual_fwd_kernelINS_13Kernel_traitsIfffffjLj5120ELj1ELj1ELj4ELj16ENS_18Kernel_traits_baseILj5120EfffffjLj128EEEEELb1ELb1ELb0EEEvNS_9FwdParamsE --------------------------
	.section	.nv.constant0._ZN10layer_norm31ln_parallel_residual_fwd_kernelINS_13Kernel_traitsIfffffjLj5120ELj1ELj1ELj4ELj16ENS_18Kernel_traits_baseILj5120EfffffjLj128EEEEELb1ELb1ELb0EEEvNS_9FwdParamsE,"a",@progbits
	.sectionflags	@""
	.align	4
.nv.constant0._ZN10layer_norm31ln_parallel_residual_fwd_kernelINS_13Kernel_traitsIfffffjLj5120ELj1ELj1ELj4ELj16ENS_18Kernel_traits_baseILj5120EfffffjLj128EEEEELb1ELb1ELb0EEEvNS_9FwdParamsE:
	.zero		1128


//--------------------- .nv.constant0._ZN10layer_norm31ln_parallel_residual_fwd_kernelINS_13Kernel_traitsIfffffjLj5120ELj1ELj1ELj4ELj16ENS_18Kernel_traits_baseILj5120EfffffjLj128EEEEELb1ELb1ELb1EEEvNS_9FwdParamsE --------------------------
	.section	.nv.constant0._ZN10layer_norm31ln_parallel_residual_fwd_kernelINS_13Kernel_traitsIfffffjLj5120ELj1ELj1ELj4ELj16ENS_18Kernel_traits_baseILj5120EfffffjLj128EEEEELb1ELb1ELb1EEEvNS_9FwdParamsE,"a",@progbits
	.sectionflags	@""
	.align	4
.nv.constant0._ZN10layer_norm31ln_parallel_residual_fwd_kernelINS_13Kernel_traitsIfffffjLj5120ELj1ELj1ELj4ELj16ENS_18Kernel_traits_baseILj5120EfffffjLj128EEEEELb1ELb1ELb1EEEvNS_9FwdParamsE:
	.zero		1128


//--------------------- SYMBOLS --------------------------

	.type		.nv.reservedSmem.offset0,@object
	.size		.nv.reservedSmem.offset0,0x4
	.type		.nv.reservedSmem.cap,@object
	.size		.nv.reservedSmem.cap,0x4
